	.target	sm_90a

	.elftype	@"ET_EXEC"


//--------------------- .note.nv.tkinfo           --------------------------
	.section	.note.nv.tkinfo,"",@"SHT_NOTE"
	.sectionflags	@"SHF_NOTE_NV_TKINFO"
	.tkinfo
        /*0018*/ 	.word	0x00000002
        /*0030*/ 	.string	""
        /*0030*/ 	.string	"ptxas"
        /*0030*/ 	.string	"Cuda compilation tools, release 13.0, V13.0.88"
        /*0030*/ 	.string	"Build cuda_13.0.r13.0/compiler.36424714_0"
        /*0030*/ 	.string	"-arch sm_90a -m 64 "



//--------------------- .note.nv.cuinfo           --------------------------
	.section	.note.nv.cuinfo,"",@"SHT_NOTE"
	.sectionflags	@"SHF_NOTE_NV_CUINFO"
        /*0018*/ 	.short	0x0002
        /*001a*/ 	.short	0x005a
        /*001c*/ 	.short	0x0082
	.zero		2


//--------------------- .nv.info                  --------------------------
	.section	.nv.info,"",@"SHT_CUDA_INFO"
	.align	4


	//----- nvinfo : EIATTR_REGCOUNT
	.align		4
        /*0000*/ 	.byte	0x04, 0x2f
        /*0002*/ 	.short	(.L_21 - .L_20)
	.align		4
.L_20:
        /*0004*/ 	.word	index@(_ZN7cutlass13device_kernelIN5flash11enable_sm90INS1_16FlashAttnFwdSm90INS1_25CollectiveMainloopFwdSm90ILi2EN4cute5tupleIJNS5_1CILi1EEES8_S8_EEENS6_IJNS7_ILi128EEENS7_ILi96EEENS7_ILi64EEEEEELi256ENS_10bfloat16_tEfNS_4arch4Sm90ELb1ELb0ELb1ELb1ELb1ELb1ELb1ELb1ELb0ELb1ELb0ELb0EEENS1_21CollectiveEpilogueFwdINS6_IJSA_NS7_ILi256EEESB_EEES9_SE_SG_Li256ELb1ELb1ELb0ELb0EEENS1_36VarlenDynamicPersistentTileSchedulerILi128ELi96ELi256ELi128ELb0ELb1ELb1ELb1ELb1ELb1EEEEEEEEEvNT_6ParamsE)
        /*0008*/ 	.word	0x000000a8


	//----- nvinfo : EIATTR_FRAME_SIZE
	.align		4
.L_21:
        /*000c*/ 	.byte	0x04, 0x11
        /*000e*/ 	.short	(.L_23 - .L_22)
	.align		4
.L_22:
        /*0010*/ 	.word	index@(_ZN7cutlass13device_kernelIN5flash11enable_sm90INS1_16FlashAttnFwdSm90INS1_25CollectiveMainloopFwdSm90ILi2EN4cute5tupleIJNS5_1CILi1EEES8_S8_EEENS6_IJNS7_ILi128EEENS7_ILi96EEENS7_ILi64EEEEEELi256ENS_10bfloat16_tEfNS_4arch4Sm90ELb1ELb0ELb1ELb1ELb1ELb1ELb1ELb1ELb0ELb1ELb0ELb0EEENS1_21CollectiveEpilogueFwdINS6_IJSA_NS7_ILi256EEESB_EEES9_SE_SG_Li256ELb1ELb1ELb0ELb0EEENS1_36VarlenDynamicPersistentTileSchedulerILi128ELi96ELi256ELi128ELb0ELb1ELb1ELb1ELb1ELb1EEEEEEEEEvNT_6ParamsE)
        /*0014*/ 	.word	0x00000100


	//----- nvinfo : EIATTR_REGCOUNT
	.align		4
.L_23:
        /*0018*/ 	.byte	0x04, 0x2f
        /*001a*/ 	.short	(.L_25 - .L_24)
	.align		4
.L_24:
        /*001c*/ 	.word	index@(_ZN7cutlass13device_kernelIN5flash11enable_sm90INS1_16FlashAttnFwdSm90INS1_25CollectiveMainloopFwdSm90ILi2EN4cute5tupleIJNS5_1CILi1EEES8_S8_EEENS6_IJNS7_ILi128EEENS7_ILi96EEENS7_ILi64EEEEEELi256ENS_10bfloat16_tEfNS_4arch4Sm90ELb1ELb0ELb1ELb1ELb1ELb0ELb1ELb1ELb0ELb1ELb0ELb0EEENS1_21CollectiveEpilogueFwdINS6_IJSA_NS7_ILi256EEESB_EEES9_SE_SG_Li256ELb1ELb1ELb0ELb0EEENS1_36VarlenDynamicPersistentTileSchedulerILi128ELi96ELi256ELi128ELb0ELb1ELb1ELb1ELb1ELb1EEEEEEEEEvNT_6ParamsE)
        /*0020*/ 	.word	0x000000a8


	//----- nvinfo : EIATTR_FRAME_SIZE
	.align		4
.L_25:
        /*0024*/ 	.byte	0x04, 0x11
        /*0026*/ 	.short	(.L_27 - .L_26)
	.align		4
.L_26:
        /*0028*/ 	.word	index@(_ZN7cutlass13device_kernelIN5flash11enable_sm90INS1_16FlashAttnFwdSm90INS1_25CollectiveMainloopFwdSm90ILi2EN4cute5tupleIJNS5_1CILi1EEES8_S8_EEENS6_IJNS7_ILi128EEENS7_ILi96EEENS7_ILi64EEEEEELi256ENS_10bfloat16_tEfNS_4arch4Sm90ELb1ELb0ELb1ELb1ELb1ELb0ELb1ELb1ELb0ELb1ELb0ELb0EEENS1_21CollectiveEpilogueFwdINS6_IJSA_NS7_ILi256EEESB_EEES9_SE_SG_Li256ELb1ELb1ELb0ELb0EEENS1_36VarlenDynamicPersistentTileSchedulerILi128ELi96ELi256ELi128ELb0ELb1ELb1ELb1ELb1ELb1EEEEEEEEEvNT_6ParamsE)
        /*002c*/ 	.word	0x00000028


	//----- nvinfo : EIATTR_REGCOUNT
	.align		4
.L_27:
        /*0030*/ 	.byte	0x04, 0x2f
        /*0032*/ 	.short	(.L_29 - .L_28)
	.align		4
.L_28:
        /*0034*/ 	.word	index@(_ZN7cutlass13device_kernelIN5flash11enable_sm90INS1_16FlashAttnFwdSm90INS1_25CollectiveMainloopFwdSm90ILi2EN4cute5tupleIJNS5_1CILi1EEES8_S8_EEENS6_IJNS7_ILi128EEENS7_ILi96EEENS7_ILi64EEEEEELi256ENS_10bfloat16_tEfNS_4arch4Sm90ELb1ELb0ELb1ELb1ELb1ELb1ELb0ELb1ELb0ELb1ELb0ELb0EEENS1_21CollectiveEpilogueFwdINS6_IJSA_NS7_ILi256EEESB_EEES9_SE_SG_Li256ELb1ELb1ELb0ELb0EEENS1_36VarlenDynamicPersistentTileSchedulerILi128ELi96ELi256ELi128ELb0ELb1ELb1ELb1ELb1ELb1EEEEEEEEEvNT_6ParamsE)
        /*0038*/ 	.word	0x000000a8


	//----- nvinfo : EIATTR_FRAME_SIZE
	.align		4
.L_29:
        /*003c*/ 	.byte	0x04, 0x11
        /*003e*/ 	.short	(.L_31 - .L_30)
	.align		4
.L_30:
        /*0040*/ 	.word	index@(_ZN7cutlass13device_kernelIN5flash11enable_sm90INS1_16FlashAttnFwdSm90INS1_25CollectiveMainloopFwdSm90ILi2EN4cute5tupleIJNS5_1CILi1EEES8_S8_EEENS6_IJNS7_ILi128EEENS7_ILi96EEENS7_ILi64EEEEEELi256ENS_10bfloat16_tEfNS_4arch4Sm90ELb1ELb0ELb1ELb1ELb1ELb1ELb0ELb1ELb0ELb1ELb0ELb0EEENS1_21CollectiveEpilogueFwdINS6_IJSA_NS7_ILi256EEESB_EEES9_SE_SG_Li256ELb1ELb1ELb0ELb0EEENS1_36VarlenDynamicPersistentTileSchedulerILi128ELi96ELi256ELi128ELb0ELb1ELb1ELb1ELb1ELb1EEEEEEEEEvNT_6ParamsE)
        /*0044*/ 	.word	0x00000060


	//----- nvinfo : EIATTR_REGCOUNT
	.align		4
.L_31:
        /*0048*/ 	.byte	0x04, 0x2f
        /*004a*/ 	.short	(.L_33 - .L_32)
	.align		4
.L_32:
        /*004c*/ 	.word	index@(_ZN7cutlass13device_kernelIN5flash11enable_sm90INS1_16FlashAttnFwdSm90INS1_25CollectiveMainloopFwdSm90ILi2EN4cute5tupleIJNS5_1CILi1EEES8_S8_EEENS6_IJNS7_ILi128EEENS7_ILi96EEENS7_ILi64EEEEEELi256ENS_10bfloat16_tEfNS_4arch4Sm90ELb1ELb0ELb1ELb1ELb1ELb0ELb0ELb1ELb0ELb1ELb0ELb0EEENS1_21CollectiveEpilogueFwdINS6_IJSA_NS7_ILi256EEESB_EEES9_SE_SG_Li256ELb1ELb1ELb0ELb0EEENS1_36VarlenDynamicPersistentTileSchedulerILi128ELi96ELi256ELi128ELb0ELb1ELb1ELb1ELb1ELb1EEEEEEEEEvNT_6ParamsE)
        /*0050*/ 	.word	0x000000a8


	//----- nvinfo : EIATTR_FRAME_SIZE
	.align		4
.L_33:
        /*0054*/ 	.byte	0x04, 0x11
        /*0056*/ 	.short	(.L_35 - .L_34)
	.align		4
.L_34:
        /*0058*/ 	.word	index@(_ZN7cutlass13device_kernelIN5flash11enable_sm90INS1_16FlashAttnFwdSm90INS1_25CollectiveMainloopFwdSm90ILi2EN4cute5tupleIJNS5_1CILi1EEES8_S8_EEENS6_IJNS7_ILi128EEENS7_ILi96EEENS7_ILi64EEEEEELi256ENS_10bfloat16_tEfNS_4arch4Sm90ELb1ELb0ELb1ELb1ELb1ELb0ELb0ELb1ELb0ELb1ELb0ELb0EEENS1_21CollectiveEpilogueFwdINS6_IJSA_NS7_ILi256EEESB_EEES9_SE_SG_Li256ELb1ELb1ELb0ELb0EEENS1_36VarlenDynamicPersistentTileSchedulerILi128ELi96ELi256ELi128ELb0ELb1ELb1ELb1ELb1ELb1EEEEEEEEEvNT_6ParamsE)
        /*005c*/ 	.word	0x00000028


	//----- nvinfo : EIATTR_REGCOUNT
	.align		4
.L_35:
        /*0060*/ 	.byte	0x04, 0x2f
        /*0062*/ 	.short	(.L_37 - .L_36)
	.align		4
.L_36:
        /*0064*/ 	.word	index@(_ZN7cutlass13device_kernelIN5flash11enable_sm90INS1_16FlashAttnFwdSm90INS1_25CollectiveMainloopFwdSm90ILi2EN4cute5tupleIJNS5_1CILi1EEES8_S8_EEENS6_IJNS7_ILi128EEENS7_ILi96EEENS7_ILi64EEEEEELi256ENS_10bfloat16_tEfNS_4arch4Sm90ELb1ELb0ELb1ELb0ELb1ELb0ELb1ELb1ELb0ELb1ELb0ELb0EEENS1_21CollectiveEpilogueFwdINS6_IJSA_NS7_ILi256EEESB_EEES9_SE_SG_Li256ELb0ELb1ELb0ELb0EEENS1_30DynamicPersistentTileSchedulerILi256ELi128ELb0ELb1ELb1EEEEEEEEEvNT_6ParamsE)
        /*0068*/ 	.word	0x000000a8


	//----- nvinfo : EIATTR_FRAME_SIZE
	.align		4
.L_37:
        /*006c*/ 	.byte	0x04, 0x11
        /*006e*/ 	.short	(.L_39 - .L_38)
	.align		4
.L_38:
        /*0070*/ 	.word	index@(_ZN7cutlass13device_kernelIN5flash11enable_sm90INS1_16FlashAttnFwdSm90INS1_25CollectiveMainloopFwdSm90ILi2EN4cute5tupleIJNS5_1CILi1EEES8_S8_EEENS6_IJNS7_ILi128EEENS7_ILi96EEENS7_ILi64EEEEEELi256ENS_10bfloat16_tEfNS_4arch4Sm90ELb1ELb0ELb1ELb0ELb1ELb0ELb1ELb1ELb0ELb1ELb0ELb0EEENS1_21CollectiveEpilogueFwdINS6_IJSA_NS7_ILi256EEESB_EEES9_SE_SG_Li256ELb0ELb1ELb0ELb0EEENS1_30DynamicPersistentTileSchedulerILi256ELi128ELb0ELb1ELb1EEEEEEEEEvNT_6ParamsE)
        /*0074*/ 	.word	0x00000010


	//----- nvinfo : EIATTR_REGCOUNT
	.align		4
.L_39:
        /*0078*/ 	.byte	0x04, 0x2f
        /*007a*/ 	.short	(.L_41 - .L_40)
	.align		4
.L_40:
        /*007c*/ 	.word	index@(_ZN7cutlass13device_kernelIN5flash11enable_sm90INS1_16FlashAttnFwdSm90INS1_25CollectiveMainloopFwdSm90ILi2EN4cute5tupleIJNS5_1CILi1EEES8_S8_EEENS6_IJNS7_ILi128EEENS7_ILi96EEENS7_ILi64EEEEEELi256ENS_10bfloat16_tEfNS_4arch4Sm90ELb1ELb0ELb1ELb0ELb1ELb0ELb0ELb1ELb0ELb1ELb0ELb0EEENS1_21CollectiveEpilogueFwdINS6_IJSA_NS7_ILi256EEESB_EEES9_SE_SG_Li256ELb0ELb1ELb0ELb0EEENS1_30DynamicPersistentTileSchedulerILi256ELi128ELb0ELb1ELb1EEEEEEEEEvNT_6ParamsE)
        /*0080*/ 	.word	0x000000a8


	//----- nvinfo : EIATTR_FRAME_SIZE
	.align		4
.L_41:
        /*0084*/ 	.byte	0x04, 0x11
        /*0086*/ 	.short	(.L_43 - .L_42)
	.align		4
.L_42:
        /*0088*/ 	.word	index@(_ZN7cutlass13device_kernelIN5flash11enable_sm90INS1_16FlashAttnFwdSm90INS1_25CollectiveMainloopFwdSm90ILi2EN4cute5tupleIJNS5_1CILi1EEES8_S8_EEENS6_IJNS7_ILi128EEENS7_ILi96EEENS7_ILi64EEEEEELi256ENS_10bfloat16_tEfNS_4arch4Sm90ELb1ELb0ELb1ELb0ELb1ELb0ELb0ELb1ELb0ELb1ELb0ELb0EEENS1_21CollectiveEpilogueFwdINS6_IJSA_NS7_ILi256EEESB_EEES9_SE_SG_Li256ELb0ELb1ELb0ELb0EEENS1_30DynamicPersistentTileSchedulerILi256ELi128ELb0ELb1ELb1EEEEEEEEEvNT_6ParamsE)
        /*008c*/ 	.word	0x00000008


	//----- nvinfo : EIATTR_REGCOUNT
	.align		4
.L_43:
        /*0090*/ 	.byte	0x04, 0x2f
        /*0092*/ 	.short	(.L_45 - .L_44)
	.align		4
.L_44:
        /*0094*/ 	.word	index@(_ZN7cutlass13device_kernelIN5flash11enable_sm90INS1_16FlashAttnFwdSm90INS1_25CollectiveMainloopFwdSm90ILi2EN4cute5tupleIJNS5_1CILi1EEES8_S8_EEENS6_IJNS7_ILi128EEENS7_ILi96EEENS7_ILi64EEEEEELi256ENS_10bfloat16_tEfNS_4arch4Sm90ELb0ELb1ELb1ELb1ELb1ELb1ELb1ELb1ELb0ELb1ELb0ELb0EEENS1_21CollectiveEpilogueFwdINS6_IJSA_NS7_ILi256EEESB_EEES9_SE_SG_Li256ELb1ELb1ELb0ELb0EEENS1_36VarlenDynamicPersistentTileSchedulerILi128ELi96ELi256ELi128ELb0ELb1ELb1ELb1ELb0ELb1EEEEEEEEEvNT_6ParamsE)
        /*0098*/ 	.word	0x000000a8


	//----- nvinfo : EIATTR_FRAME_SIZE
	.align		4
.L_45:
        /*009c*/ 	.byte	0x04, 0x11
        /*009e*/ 	.short	(.L_47 - .L_46)
	.align		4
.L_46:
        /*00a0*/ 	.word	index@($_ZN7cutlass13device_kernelIN5flash11enable_sm90INS1_16FlashAttnFwdSm90INS1_25CollectiveMainloopFwdSm90ILi2EN4cute5tupleIJNS5_1CILi1EEES8_S8_EEENS6_IJNS7_ILi128EEENS7_ILi96EEENS7_ILi64EEEEEELi256ENS_10bfloat16_tEfNS_4arch4Sm90ELb0ELb1ELb1ELb1ELb1ELb1ELb1ELb1ELb0ELb1ELb0ELb0EEENS1_21CollectiveEpilogueFwdINS6_IJSA_NS7_ILi256EEESB_EEES9_SE_SG_Li256ELb1ELb1ELb0ELb0EEENS1_36VarlenDynamicPersistentTileSchedulerILi128ELi96ELi256ELi128ELb0ELb1ELb1ELb1ELb0ELb1EEEEEEEEEvNT_6ParamsE$_ZZN5flash25CollectiveMainloopFwdSm90ILi2EN4cute5tupleIJNS1_1CILi1EEES4_S4_EEENS2_IJNS3_ILi128EEENS3_ILi96EEENS3_ILi64EEEEEELi256EN7cutlass10bfloat16_tEfNSA_4arch4Sm90ELb0ELb1ELb1ELb1ELb1ELb1ELb1ELb1ELb0ELb1ELb0ELb0EE3mmaINS_16FlashAttnFwdSm90ISE_NS_21CollectiveEpilogueFwdINS2_IJS6_NS3_ILi256EEES7_EEES5_SB_SD_Li256ELb1ELb1ELb0ELb0EEENS_36VarlenDynamicPersistentTileSchedulerILi128ELi96ELi256ELi128ELb0ELb1ELb1ELb1ELb0ELb1EEEE13SharedStorageENS1_6TensorINS1_11ArrayEngineIfLm128EEENS1_6LayoutINS2_IJNS2_IJNS3_ILi2EEEST_NS3_ILi32EEEEEES4_S4_EEENS2_IJNS2_IJS4_ST_NS3_ILi4EEEEEENS3_ILi0EEESZ_EEEEEEENS_7SoftmaxILi2ELi0EEEEEbRKNSE_6ParamsENSA_13PipelineAsyncILi2EEES19_RNSA_13PipelineStateILj2EEERT0_RT1_iRiRKNS_16SeqlenInfoQKNewKILb1ELb1EEENS2_IJiiiiEEERT_ENKUliT_T0_T1_E_clIZSF_ISO_S12_S14_EbS17_S19_S19_S1C_S1E_S1G_iS1H_S1L_S1M_S1O_EUlRS1P_iE0_NS3_ILb1EEES1W_EEDaiS1P_S1Q_S1R_)
        /*00a4*/ 	.word	0x000004b0


	//----- nvinfo : EIATTR_FRAME_SIZE
	.align		4
.L_47:
        /*00a8*/ 	.byte	0x04, 0x11
        /*00aa*/ 	.short	(.L_49 - .L_48)
	.align		4
.L_48:
        /*00ac*/ 	.word	index@(_ZN7cutlass13device_kernelIN5flash11enable_sm90INS1_16FlashAttnFwdSm90INS1_25CollectiveMainloopFwdSm90ILi2EN4cute5tupleIJNS5_1CILi1EEES8_S8_EEENS6_IJNS7_ILi128EEENS7_ILi96EEENS7_ILi64EEEEEELi256ENS_10bfloat16_tEfNS_4arch4Sm90ELb0ELb1ELb1ELb1ELb1ELb1ELb1ELb1ELb0ELb1ELb0ELb0EEENS1_21CollectiveEpilogueFwdINS6_IJSA_NS7_ILi256EEESB_EEES9_SE_SG_Li256ELb1ELb1ELb0ELb0EEENS1_36VarlenDynamicPersistentTileSchedulerILi128ELi96ELi256ELi128ELb0ELb1ELb1ELb1ELb0ELb1EEEEEEEEEvNT_6ParamsE)
        /*00b0*/ 	.word	0x000004b0


	//----- nvinfo : EIATTR_REGCOUNT
	.align		4
.L_49:
        /*00b4*/ 	.byte	0x04, 0x2f
        /*00b6*/ 	.short	(.L_51 - .L_50)
	.align		4
.L_50:
        /*00b8*/ 	.word	index@(_ZN7cutlass13device_kernelIN5flash11enable_sm90INS1_16FlashAttnFwdSm90INS1_25CollectiveMainloopFwdSm90ILi2EN4cute5tupleIJNS5_1CILi1EEES8_S8_EEENS6_IJNS7_ILi128EEENS7_ILi96EEENS7_ILi64EEEEEELi256ENS_10bfloat16_tEfNS_4arch4Sm90ELb0ELb1ELb1ELb1ELb1ELb0ELb1ELb1ELb0ELb1ELb0ELb0EEENS1_21CollectiveEpilogueFwdINS6_IJSA_NS7_ILi256EEESB_EEES9_SE_SG_Li256ELb1ELb1ELb0ELb0EEENS1_36VarlenDynamicPersistentTileSchedulerILi128ELi96ELi256ELi128ELb0ELb1ELb1ELb1ELb0ELb1EEEEEEEEEvNT_6ParamsE)
        /*00bc*/ 	.word	0x000000a8


	//----- nvinfo : EIATTR_FRAME_SIZE
	.align		4
.L_51:
        /*00c0*/ 	.byte	0x04, 0x11
        /*00c2*/ 	.short	(.L_53 - .L_52)
	.align		4
.L_52:
        /*00c4*/ 	.word	index@($_ZN7cutlass13device_kernelIN5flash11enable_sm90INS1_16FlashAttnFwdSm90INS1_25CollectiveMainloopFwdSm90ILi2EN4cute5tupleIJNS5_1CILi1EEES8_S8_EEENS6_IJNS7_ILi128EEENS7_ILi96EEENS7_ILi64EEEEEELi256ENS_10bfloat16_tEfNS_4arch4Sm90ELb0ELb1ELb1ELb1ELb1ELb0ELb1ELb1ELb0ELb1ELb0ELb0EEENS1_21CollectiveEpilogueFwdINS6_IJSA_NS7_ILi256EEESB_EEES9_SE_SG_Li256ELb1ELb1ELb0ELb0EEENS1_36VarlenDynamicPersistentTileSchedulerILi128ELi96ELi256ELi128ELb0ELb1ELb1ELb1ELb0ELb1EEEEEEEEEvNT_6ParamsE$_ZZN5flash25CollectiveMainloopFwdSm90ILi2EN4cute5tupleIJNS1_1CILi1EEES4_S4_EEENS2_IJNS3_ILi128EEENS3_ILi96EEENS3_ILi64EEEEEELi256EN7cutlass10bfloat16_tEfNSA_4arch4Sm90ELb0ELb1ELb1ELb1ELb1ELb0ELb1ELb1ELb0ELb1ELb0ELb0EE3mmaINS_16FlashAttnFwdSm90ISE_NS_21CollectiveEpilogueFwdINS2_IJS6_NS3_ILi256EEES7_EEES5_SB_SD_Li256ELb1ELb1ELb0ELb0EEENS_36VarlenDynamicPersistentTileSchedulerILi128ELi96ELi256ELi128ELb0ELb1ELb1ELb1ELb0ELb1EEEE13SharedStorageENS1_6TensorINS1_11ArrayEngineIfLm128EEENS1_6LayoutINS2_IJNS2_IJNS3_ILi2EEEST_NS3_ILi32EEEEEES4_S4_EEENS2_IJNS2_IJS4_ST_NS3_ILi4EEEEEENS3_ILi0EEESZ_EEEEEEENS_7SoftmaxILi2ELi0EEEEEbRKNSE_6ParamsENSA_13PipelineAsyncILi2EEES19_RNSA_13PipelineStateILj2EEERT0_RT1_iRiRKNS_16SeqlenInfoQKNewKILb1ELb0EEENS2_IJiiiiEEERT_ENKUliT_T0_T1_E_clIZSF_ISO_S12_S14_EbS17_S19_S19_S1C_S1E_S1G_iS1H_S1L_S1M_S1O_EUlRS1P_iE1_NS3_ILb0EEENS3_ILb1EEEEEDaiS1P_S1Q_S1R_)
        /*00c8*/ 	.word	0x00000480


	//----- nvinfo : EIATTR_FRAME_SIZE
	.align		4
.L_53:
        /*00cc*/ 	.byte	0x04, 0x11
        /*00ce*/ 	.short	(.L_55 - .L_54)
	.align		4
.L_54:
        /*00d0*/ 	.word	index@(_ZN7cutlass13device_kernelIN5flash11enable_sm90INS1_16FlashAttnFwdSm90INS1_25CollectiveMainloopFwdSm90ILi2EN4cute5tupleIJNS5_1CILi1EEES8_S8_EEENS6_IJNS7_ILi128EEENS7_ILi96EEENS7_ILi64EEEEEELi256ENS_10bfloat16_tEfNS_4arch4Sm90ELb0ELb1ELb1ELb1ELb1ELb0ELb1ELb1ELb0ELb1ELb0ELb0EEENS1_21CollectiveEpilogueFwdINS6_IJSA_NS7_ILi256EEESB_EEES9_SE_SG_Li256ELb1ELb1ELb0ELb0EEENS1_36VarlenDynamicPersistentTileSchedulerILi128ELi96ELi256ELi128ELb0ELb1ELb1ELb1ELb0ELb1EEEEEEEEEvNT_6ParamsE)
        /*00d4*/ 	.word	0x00000480


	//----- nvinfo : EIATTR_REGCOUNT
	.align		4
.L_55:
        /*00d8*/ 	.byte	0x04, 0x2f
        /*00da*/ 	.short	(.L_57 - .L_56)
	.align		4
.L_56:
        /*00dc*/ 	.word	index@(_ZN7cutlass13device_kernelIN5flash11enable_sm90INS1_16FlashAttnFwdSm90INS1_25CollectiveMainloopFwdSm90ILi2EN4cute5tupleIJNS5_1CILi1EEES8_S8_EEENS6_IJNS7_ILi128EEENS7_ILi96EEENS7_ILi64EEEEEELi256ENS_10bfloat16_tEfNS_4arch4Sm90ELb0ELb1ELb1ELb1ELb1ELb1ELb0ELb1ELb0ELb1ELb0ELb0EEENS1_21CollectiveEpilogueFwdINS6_IJSA_NS7_ILi256EEESB_EEES9_SE_SG_Li256ELb1ELb1ELb0ELb0EEENS1_36VarlenDynamicPersistentTileSchedulerILi128ELi96ELi256ELi128ELb0ELb1ELb1ELb1ELb0ELb1EEEEEEEEEvNT_6ParamsE)
        /*00e0*/ 	.word	0x000000a8


	//----- nvinfo : EIATTR_FRAME_SIZE
	.align		4
.L_57:
        /*00e4*/ 	.byte	0x04, 0x11
        /*00e6*/ 	.short	(.L_59 - .L_58)
	.align		4
.L_58:
        /*00e8*/ 	.word	index@(_ZN7cutlass13device_kernelIN5flash11enable_sm90INS1_16FlashAttnFwdSm90INS1_25CollectiveMainloopFwdSm90ILi2EN4cute5tupleIJNS5_1CILi1EEES8_S8_EEENS6_IJNS7_ILi128EEENS7_ILi96EEENS7_ILi64EEEEEELi256ENS_10bfloat16_tEfNS_4arch4Sm90ELb0ELb1ELb1ELb1ELb1ELb1ELb0ELb1ELb0ELb1ELb0ELb0EEENS1_21CollectiveEpilogueFwdINS6_IJSA_NS7_ILi256EEESB_EEES9_SE_SG_Li256ELb1ELb1ELb0ELb0EEENS1_36VarlenDynamicPersistentTileSchedulerILi128ELi96ELi256ELi128ELb0ELb1ELb1ELb1ELb0ELb1EEEEEEEEEvNT_6ParamsE)
        /*00ec*/ 	.word	0x00000040


	//----- nvinfo : EIATTR_REGCOUNT
	.align		4
.L_59:
        /*00f0*/ 	.byte	0x04, 0x2f
        /*00f2*/ 	.short	(.L_61 - .L_60)
	.align		4
.L_60:
        /*00f4*/ 	.word	index@(_ZN7cutlass13device_kernelIN5flash11enable_sm90INS1_16FlashAttnFwdSm90INS1_25CollectiveMainloopFwdSm90ILi2EN4cute5tupleIJNS5_1CILi1EEES8_S8_EEENS6_IJNS7_ILi128EEENS7_ILi96EEENS7_ILi64EEEEEELi256ENS_10bfloat16_tEfNS_4arch4Sm90ELb0ELb1ELb1ELb1ELb1ELb0ELb0ELb1ELb0ELb1ELb0ELb0EEENS1_21CollectiveEpilogueFwdINS6_IJSA_NS7_ILi256EEESB_EEES9_SE_SG_Li256ELb1ELb1ELb0ELb0EEENS1_36VarlenDynamicPersistentTileSchedulerILi128ELi96ELi256ELi128ELb0ELb1ELb1ELb1ELb0ELb1EEEEEEEEEvNT_6ParamsE)
        /*00f8*/ 	.word	0x000000a8


	//----- nvinfo : EIATTR_FRAME_SIZE
	.align		4
.L_61:
        /*00fc*/ 	.byte	0x04, 0x11
        /*00fe*/ 	.short	(.L_63 - .L_62)
	.align		4
.L_62:
        /*0100*/ 	.word	index@(_ZN7cutlass13device_kernelIN5flash11enable_sm90INS1_16FlashAttnFwdSm90INS1_25CollectiveMainloopFwdSm90ILi2EN4cute5tupleIJNS5_1CILi1EEES8_S8_EEENS6_IJNS7_ILi128EEENS7_ILi96EEENS7_ILi64EEEEEELi256ENS_10bfloat16_tEfNS_4arch4Sm90ELb0ELb1ELb1ELb1ELb1ELb0ELb0ELb1ELb0ELb1ELb0ELb0EEENS1_21CollectiveEpilogueFwdINS6_IJSA_NS7_ILi256EEESB_EEES9_SE_SG_Li256ELb1ELb1ELb0ELb0EEENS1_36VarlenDynamicPersistentTileSchedulerILi128ELi96ELi256ELi128ELb0ELb1ELb1ELb1ELb0ELb1EEEEEEEEEvNT_6ParamsE)
        /*0104*/ 	.word	0x00000018


	//----- nvinfo : EIATTR_REGCOUNT
	.align		4
.L_63:
        /*0108*/ 	.byte	0x04, 0x2f
        /*010a*/ 	.short	(.L_65 - .L_64)
	.align		4
.L_64:
        /*010c*/ 	.word	index@(_ZN7cutlass13device_kernelIN5flash11enable_sm90INS1_16FlashAttnFwdSm90INS1_25CollectiveMainloopFwdSm90ILi2EN4cute5tupleIJNS5_1CILi1EEES8_S8_EEENS6_IJNS7_ILi128EEENS7_ILi96EEENS7_ILi64EEEEEELi256ENS_10bfloat16_tEfNS_4arch4Sm90ELb0ELb1ELb1ELb0ELb1ELb0ELb1ELb1ELb0ELb1ELb0ELb0EEENS1_21CollectiveEpilogueFwdINS6_IJSA_NS7_ILi256EEESB_EEES9_SE_SG_Li256ELb0ELb1ELb0ELb0EEENS1_30DynamicPersistentTileSchedulerILi256ELi128ELb0ELb1ELb1EEEEEEEEEvNT_6ParamsE)
        /*0110*/ 	.word	0x000000a8


	//----- nvinfo : EIATTR_FRAME_SIZE
	.align		4
.L_65:
        /*0114*/ 	.byte	0x04, 0x11
        /*0116*/ 	.short	(.L_67 - .L_66)
	.align		4
.L_66:
        /*0118*/ 	.word	index@($_ZN7cutlass13device_kernelIN5flash11enable_sm90INS1_16FlashAttnFwdSm90INS1_25CollectiveMainloopFwdSm90ILi2EN4cute5tupleIJNS5_1CILi1EEES8_S8_EEENS6_IJNS7_ILi128EEENS7_ILi96EEENS7_ILi64EEEEEELi256ENS_10bfloat16_tEfNS_4arch4Sm90ELb0ELb1ELb1ELb0ELb1ELb0ELb1ELb1ELb0ELb1ELb0ELb0EEENS1_21CollectiveEpilogueFwdINS6_IJSA_NS7_ILi256EEESB_EEES9_SE_SG_Li256ELb0ELb1ELb0ELb0EEENS1_30DynamicPersistentTileSchedulerILi256ELi128ELb0ELb1ELb1EEEEEEEEEvNT_6ParamsE$_ZZN5flash25CollectiveMainloopFwdSm90ILi2EN4cute5tupleIJNS1_1CILi1EEES4_S4_EEENS2_IJNS3_ILi128EEENS3_ILi96EEENS3_ILi64EEEEEELi256EN7cutlass10bfloat16_tEfNSA_4arch4Sm90ELb0ELb1ELb1ELb0ELb1ELb0ELb1ELb1ELb0ELb1ELb0ELb0EE3mmaINS_16FlashAttnFwdSm90ISE_NS_21CollectiveEpilogueFwdINS2_IJS6_NS3_ILi256EEES7_EEES5_SB_SD_Li256ELb0ELb1ELb0ELb0EEENS_30DynamicPersistentTileSchedulerILi256ELi128ELb0ELb1ELb1EEEE13SharedStorageENS1_6TensorINS1_11ArrayEngineIfLm128EEENS1_6LayoutINS2_IJNS2_IJNS3_ILi2EEEST_NS3_ILi32EEEEEES4_S4_EEENS2_IJNS2_IJS4_ST_NS3_ILi4EEEEEENS3_ILi0EEESZ_EEEEEEENS_7SoftmaxILi2ELi0EEEEEbRKNSE_6ParamsENSA_13PipelineAsyncILi2EEES19_RNSA_13PipelineStateILj2EEERT0_RT1_iRiRKNS_16SeqlenInfoQKNewKILb0ELb0EEENS2_IJiiiiEEERT_ENKUliT_T0_T1_E_clIZSF_ISO_S12_S14_EbS17_S19_S19_S1C_S1E_S1G_iS1H_S1L_S1M_S1O_EUlRS1P_iE1_NS3_ILb0EEENS3_ILb1EEEEEDaiS1P_S1Q_S1R_)
        /*011c*/ 	.word	0x00000460


	//----- nvinfo : EIATTR_FRAME_SIZE
	.align		4
.L_67:
        /*0120*/ 	.byte	0x04, 0x11
        /*0122*/ 	.short	(.L_69 - .L_68)
	.align		4
.L_68:
        /*0124*/ 	.word	index@(_ZN7cutlass13device_kernelIN5flash11enable_sm90INS1_16FlashAttnFwdSm90INS1_25CollectiveMainloopFwdSm90ILi2EN4cute5tupleIJNS5_1CILi1EEES8_S8_EEENS6_IJNS7_ILi128EEENS7_ILi96EEENS7_ILi64EEEEEELi256ENS_10bfloat16_tEfNS_4arch4Sm90ELb0ELb1ELb1ELb0ELb1ELb0ELb1ELb1ELb0ELb1ELb0ELb0EEENS1_21CollectiveEpilogueFwdINS6_IJSA_NS7_ILi256EEESB_EEES9_SE_SG_Li256ELb0ELb1ELb0ELb0EEENS1_30DynamicPersistentTileSchedulerILi256ELi128ELb0ELb1ELb1EEEEEEEEEvNT_6ParamsE)
        /*0128*/ 	.word	0x00000460


	//----- nvinfo : EIATTR_REGCOUNT
	.align		4
.L_69:
        /*012c*/ 	.byte	0x04, 0x2f
        /*012e*/ 	.short	(.L_71 - .L_70)
	.align		4
.L_70:
        /*0130*/ 	.word	index@(_ZN7cutlass13device_kernelIN5flash11enable_sm90INS1_16FlashAttnFwdSm90INS1_25CollectiveMainloopFwdSm90ILi2EN4cute5tupleIJNS5_1CILi1EEES8_S8_EEENS6_IJNS7_ILi128EEENS7_ILi96EEENS7_ILi64EEEEEELi256ENS_10bfloat16_tEfNS_4arch4Sm90ELb0ELb1ELb1ELb0ELb1ELb0ELb0ELb1ELb0ELb1ELb0ELb0EEENS1_21CollectiveEpilogueFwdINS6_IJSA_NS7_ILi256EEESB_EEES9_SE_SG_Li256ELb0ELb1ELb0ELb0EEENS1_30DynamicPersistentTileSchedulerILi256ELi128ELb0ELb1ELb1EEEEEEEEEvNT_6ParamsE)
        /*0134*/ 	.word	0x000000a8


	//----- nvinfo : EIATTR_FRAME_SIZE
	.align		4
.L_71:
        /*0138*/ 	.byte	0x04, 0x11
        /*013a*/ 	.short	(.L_73 - .L_72)
	.align		4
.L_72:
        /*013c*/ 	.word	index@(_ZN7cutlass13device_kernelIN5flash11enable_sm90INS1_16FlashAttnFwdSm90INS1_25CollectiveMainloopFwdSm90ILi2EN4cute5tupleIJNS5_1CILi1EEES8_S8_EEENS6_IJNS7_ILi128EEENS7_ILi96EEENS7_ILi64EEEEEELi256ENS_10bfloat16_tEfNS_4arch4Sm90ELb0ELb1ELb1ELb0ELb1ELb0ELb0ELb1ELb0ELb1ELb0ELb0EEENS1_21CollectiveEpilogueFwdINS6_IJSA_NS7_ILi256EEESB_EEES9_SE_SG_Li256ELb0ELb1ELb0ELb0EEENS1_30DynamicPersistentTileSchedulerILi256ELi128ELb0ELb1ELb1EEEEEEEEEvNT_6ParamsE)
        /*0140*/ 	.word	0x00000008


	//----- nvinfo : EIATTR_REGCOUNT
	.align		4
.L_73:
        /*0144*/ 	.byte	0x04, 0x2f
        /*0146*/ 	.short	(.L_75 - .L_74)
	.align		4
.L_74:
        /*0148*/ 	.word	index@(_ZN7cutlass13device_kernelIN5flash11enable_sm90INS1_16FlashAttnFwdSm90INS1_25CollectiveMainloopFwdSm90ILi2EN4cute5tupleIJNS5_1CILi1EEES8_S8_EEENS6_IJNS7_ILi128EEENS7_ILi96EEENS7_ILi64EEEEEELi256ENS_10bfloat16_tEfNS_4arch4Sm90ELb0ELb0ELb1ELb1ELb1ELb1ELb1ELb1ELb0ELb1ELb0ELb0EEENS1_21CollectiveEpilogueFwdINS6_IJSA_NS7_ILi256EEESB_EEES9_SE_SG_Li256ELb1ELb1ELb0ELb0EEENS1_36VarlenDynamicPersistentTileSchedulerILi128ELi96ELi256ELi128ELb0ELb1ELb1ELb0ELb1ELb1EEEEEEEEEvNT_6ParamsE)
        /*014c*/ 	.word	0x000000a8


	//----- nvinfo : EIATTR_FRAME_SIZE
	.align		4
.L_75:
        /*0150*/ 	.byte	0x04, 0x11
        /*0152*/ 	.short	(.L_77 - .L_76)
	.align		4
.L_76:
        /*0154*/ 	.word	index@(_ZN7cutlass13device_kernelIN5flash11enable_sm90INS1_16FlashAttnFwdSm90INS1_25CollectiveMainloopFwdSm90ILi2EN4cute5tupleIJNS5_1CILi1EEES8_S8_EEENS6_IJNS7_ILi128EEENS7_ILi96EEENS7_ILi64EEEEEELi256ENS_10bfloat16_tEfNS_4arch4Sm90ELb0ELb0ELb1ELb1ELb1ELb1ELb1ELb1ELb0ELb1ELb0ELb0EEENS1_21CollectiveEpilogueFwdINS6_IJSA_NS7_ILi256EEESB_EEES9_SE_SG_Li256ELb1ELb1ELb0ELb0EEENS1_36VarlenDynamicPersistentTileSchedulerILi128ELi96ELi256ELi128ELb0ELb1ELb1ELb0ELb1ELb1EEEEEEEEEvNT_6ParamsE)
        /*0158*/ 	.word	0x00000090


	//----- nvinfo : EIATTR_REGCOUNT
	.align		4
.L_77:
        /*015c*/ 	.byte	0x04, 0x2f
        /*015e*/ 	.short	(.L_79 - .L_78)
	.align		4
.L_78:
        /*0160*/ 	.word	index@(_ZN7cutlass13device_kernelIN5flash11enable_sm90INS1_16FlashAttnFwdSm90INS1_25CollectiveMainloopFwdSm90ILi2EN4cute5tupleIJNS5_1CILi1EEES8_S8_EEENS6_IJNS7_ILi128EEENS7_ILi96EEENS7_ILi64EEEEEELi256ENS_10bfloat16_tEfNS_4arch4Sm90ELb0ELb0ELb1ELb1ELb1ELb0ELb1ELb1ELb0ELb1ELb0ELb0EEENS1_21CollectiveEpilogueFwdINS6_IJSA_NS7_ILi256EEESB_EEES9_SE_SG_Li256ELb1ELb1ELb0ELb0EEENS1_36VarlenDynamicPersistentTileSchedulerILi128ELi96ELi256ELi128ELb0ELb1ELb1ELb0ELb1ELb1EEEEEEEEEvNT_6ParamsE)
        /*0164*/ 	.word	0x000000a8


	//----- nvinfo : EIATTR_FRAME_SIZE
	.align		4
.L_79:
        /*0168*/ 	.byte	0x04, 0x11
        /*016a*/ 	.short	(.L_81 - .L_80)
	.align		4
.L_80:
        /*016c*/ 	.word	index@(_ZN7cutlass13device_kernelIN5flash11enable_sm90INS1_16FlashAttnFwdSm90INS1_25CollectiveMainloopFwdSm90ILi2EN4cute5tupleIJNS5_1CILi1EEES8_S8_EEENS6_IJNS7_ILi128EEENS7_ILi96EEENS7_ILi64EEEEEELi256ENS_10bfloat16_tEfNS_4arch4Sm90ELb0ELb0ELb1ELb1ELb1ELb0ELb1ELb1ELb0ELb1ELb0ELb0EEENS1_21CollectiveEpilogueFwdINS6_IJSA_NS7_ILi256EEESB_EEES9_SE_SG_Li256ELb1ELb1ELb0ELb0EEENS1_36VarlenDynamicPersistentTileSchedulerILi128ELi96ELi256ELi128ELb0ELb1ELb1ELb0ELb1ELb1EEEEEEEEEvNT_6ParamsE)
        /*0170*/ 	.word	0x00000028


	//----- nvinfo : EIATTR_REGCOUNT
	.align		4
.L_81:
        /*0174*/ 	.byte	0x04, 0x2f
        /*0176*/ 	.short	(.L_83 - .L_82)
	.align		4
.L_82:
        /*0178*/ 	.word	index@(_ZN7cutlass13device_kernelIN5flash11enable_sm90INS1_16FlashAttnFwdSm90INS1_25CollectiveMainloopFwdSm90ILi2EN4cute5tupleIJNS5_1CILi1EEES8_S8_EEENS6_IJNS7_ILi128EEENS7_ILi96EEENS7_ILi64EEEEEELi256ENS_10bfloat16_tEfNS_4arch4Sm90ELb0ELb0ELb1ELb1ELb1ELb1ELb0ELb1ELb0ELb1ELb0ELb0EEENS1_21CollectiveEpilogueFwdINS6_IJSA_NS7_ILi256EEESB_EEES9_SE_SG_Li256ELb1ELb1ELb0ELb0EEENS1_36VarlenDynamicPersistentTileSchedulerILi128ELi96ELi256ELi128ELb0ELb1ELb1ELb0ELb1ELb1EEEEEEEEEvNT_6ParamsE)
        /*017c*/ 	.word	0x000000a8


	//----- nvinfo : EIATTR_FRAME_SIZE
	.align		4
.L_83:
        /*0180*/ 	.byte	0x04, 0x11
        /*0182*/ 	.short	(.L_85 - .L_84)
	.align		4
.L_84:
        /*0184*/ 	.word	index@(_ZN7cutlass13device_kernelIN5flash11enable_sm90INS1_16FlashAttnFwdSm90INS1_25CollectiveMainloopFwdSm90ILi2EN4cute5tupleIJNS5_1CILi1EEES8_S8_EEENS6_IJNS7_ILi128EEENS7_ILi96EEENS7_ILi64EEEEEELi256ENS_10bfloat16_tEfNS_4arch4Sm90ELb0ELb0ELb1ELb1ELb1ELb1ELb0ELb1ELb0ELb1ELb0ELb0EEENS1_21CollectiveEpilogueFwdINS6_IJSA_NS7_ILi256EEESB_EEES9_SE_SG_Li256ELb1ELb1ELb0ELb0EEENS1_36VarlenDynamicPersistentTileSchedulerILi128ELi96ELi256ELi128ELb0ELb1ELb1ELb0ELb1ELb1EEEEEEEEEvNT_6ParamsE)
        /*0188*/ 	.word	0x00000060


	//----- nvinfo : EIATTR_REGCOUNT
	.align		4
.L_85:
        /*018c*/ 	.byte	0x04, 0x2f
        /*018e*/ 	.short	(.L_87 - .L_86)
	.align		4
.L_86:
        /*0190*/ 	.word	index@(_ZN7cutlass13device_kernelIN5flash11enable_sm90INS1_16FlashAttnFwdSm90INS1_25CollectiveMainloopFwdSm90ILi2EN4cute5tupleIJNS5_1CILi1EEES8_S8_EEENS6_IJNS7_ILi128EEENS7_ILi96EEENS7_ILi64EEEEEELi256ENS_10bfloat16_tEfNS_4arch4Sm90ELb0ELb0ELb1ELb1ELb1ELb0ELb0ELb1ELb0ELb1ELb0ELb0EEENS1_21CollectiveEpilogueFwdINS6_IJSA_NS7_ILi256EEESB_EEES9_SE_SG_Li256ELb1ELb1ELb0ELb0EEENS1_36VarlenDynamicPersistentTileSchedulerILi128ELi96ELi256ELi128ELb0ELb1ELb1ELb0ELb1ELb1EEEEEEEEEvNT_6ParamsE)
        /*0194*/ 	.word	0x000000a8


	//----- nvinfo : EIATTR_FRAME_SIZE
	.align		4
.L_87:
        /*0198*/ 	.byte	0x04, 0x11
        /*019a*/ 	.short	(.L_89 - .L_88)
	.align		4
.L_88:
        /*019c*/ 	.word	index@(_ZN7cutlass13device_kernelIN5flash11enable_sm90INS1_16FlashAttnFwdSm90INS1_25CollectiveMainloopFwdSm90ILi2EN4cute5tupleIJNS5_1CILi1EEES8_S8_EEENS6_IJNS7_ILi128EEENS7_ILi96EEENS7_ILi64EEEEEELi256ENS_10bfloat16_tEfNS_4arch4Sm90ELb0ELb0ELb1ELb1ELb1ELb0ELb0ELb1ELb0ELb1ELb0ELb0EEENS1_21CollectiveEpilogueFwdINS6_IJSA_NS7_ILi256EEESB_EEES9_SE_SG_Li256ELb1ELb1ELb0ELb0EEENS1_36VarlenDynamicPersistentTileSchedulerILi128ELi96ELi256ELi128ELb0ELb1ELb1ELb0ELb1ELb1EEEEEEEEEvNT_6ParamsE)
        /*01a0*/ 	.word	0x00000030


	//----- nvinfo : EIATTR_REGCOUNT
	.align		4
.L_89:
        /*01a4*/ 	.byte	0x04, 0x2f
        /*01a6*/ 	.short	(.L_91 - .L_90)
	.align		4
.L_90:
        /*01a8*/ 	.word	index@(_ZN7cutlass13device_kernelIN5flash11enable_sm90INS1_16FlashAttnFwdSm90INS1_25CollectiveMainloopFwdSm90ILi2EN4cute5tupleIJNS5_1CILi1EEES8_S8_EEENS6_IJNS7_ILi128EEENS7_ILi96EEENS7_ILi64EEEEEELi256ENS_10bfloat16_tEfNS_4arch4Sm90ELb0ELb0ELb1ELb0ELb1ELb0ELb1ELb1ELb0ELb1ELb0ELb0EEENS1_21CollectiveEpilogueFwdINS6_IJSA_NS7_ILi256EEESB_EEES9_SE_SG_Li256ELb0ELb1ELb0ELb0EEENS1_29StaticPersistentTileSchedulerILb0EEEEEEEEEvNT_6ParamsE)
        /*01ac*/ 	.word	0x000000a8


	//----- nvinfo : EIATTR_FRAME_SIZE
	.align		4
.L_91:
        /*01b0*/ 	.byte	0x04, 0x11
        /*01b2*/ 	.short	(.L_93 - .L_92)
	.align		4
.L_92:
        /*01b4*/ 	.word	index@(_ZN7cutlass13device_kernelIN5flash11enable_sm90INS1_16FlashAttnFwdSm90INS1_25CollectiveMainloopFwdSm90ILi2EN4cute5tupleIJNS5_1CILi1EEES8_S8_EEENS6_IJNS7_ILi128EEENS7_ILi96EEENS7_ILi64EEEEEELi256ENS_10bfloat16_tEfNS_4arch4Sm90ELb0ELb0ELb1ELb0ELb1ELb0ELb1ELb1ELb0ELb1ELb0ELb0EEENS1_21CollectiveEpilogueFwdINS6_IJSA_NS7_ILi256EEESB_EEES9_SE_SG_Li256ELb0ELb1ELb0ELb0EEENS1_29StaticPersistentTileSchedulerILb0EEEEEEEEEvNT_6ParamsE)
        /*01b8*/ 	.word	0x00000020


	//----- nvinfo : EIATTR_REGCOUNT
	.align		4
.L_93:
        /*01bc*/ 	.byte	0x04, 0x2f
        /*01be*/ 	.short	(.L_95 - .L_94)
	.align		4
.L_94:
        /*01c0*/ 	.word	index@(_ZN7cutlass13device_kernelIN5flash11enable_sm90INS1_16FlashAttnFwdSm90INS1_25CollectiveMainloopFwdSm90ILi2EN4cute5tupleIJNS5_1CILi1EEES8_S8_EEENS6_IJNS7_ILi128EEENS7_ILi96EEENS7_ILi64EEEEEELi256ENS_10bfloat16_tEfNS_4arch4Sm90ELb0ELb0ELb1ELb0ELb1ELb0ELb0ELb1ELb0ELb1ELb0ELb0EEENS1_21CollectiveEpilogueFwdINS6_IJSA_NS7_ILi256EEESB_EEES9_SE_SG_Li256ELb0ELb1ELb0ELb0EEENS1_29StaticPersistentTileSchedulerILb0EEEEEEEEEvNT_6ParamsE)
        /*01c4*/ 	.word	0x000000a8


	//----- nvinfo : EIATTR_FRAME_SIZE
	.align		4
.L_95:
        /*01c8*/ 	.byte	0x04, 0x11
        /*01ca*/ 	.short	(.L_97 - .L_96)
	.align		4
.L_96:
        /*01cc*/ 	.word	index@(_ZN7cutlass13device_kernelIN5flash11enable_sm90INS1_16FlashAttnFwdSm90INS1_25CollectiveMainloopFwdSm90ILi2EN4cute5tupleIJNS5_1CILi1EEES8_S8_EEENS6_IJNS7_ILi128EEENS7_ILi96EEENS7_ILi64EEEEEELi256ENS_10bfloat16_tEfNS_4arch4Sm90ELb0ELb0ELb1ELb0ELb1ELb0ELb0ELb1ELb0ELb1ELb0ELb0EEENS1_21CollectiveEpilogueFwdINS6_IJSA_NS7_ILi256EEESB_EEES9_SE_SG_Li256ELb0ELb1ELb0ELb0EEENS1_29StaticPersistentTileSchedulerILb0EEEEEEEEEvNT_6ParamsE)
        /*01d0*/ 	.word	0x00000020


	//----- nvinfo : EIATTR_MIN_STACK_SIZE
	.align		4
.L_97:
        /*01d4*/ 	.byte	0x04, 0x12
        /*01d6*/ 	.short	(.L_99 - .L_98)
	.align		4
.L_98:
        /*01d8*/ 	.word	index@(_ZN7cutlass13device_kernelIN5flash11enable_sm90INS1_16FlashAttnFwdSm90INS1_25CollectiveMainloopFwdSm90ILi2EN4cute5tupleIJNS5_1CILi1EEES8_S8_EEENS6_IJNS7_ILi128EEENS7_ILi96EEENS7_ILi64EEEEEELi256ENS_10bfloat16_tEfNS_4arch4Sm90ELb0ELb0ELb1ELb0ELb1ELb0ELb0ELb1ELb0ELb1ELb0ELb0EEENS1_21CollectiveEpilogueFwdINS6_IJSA_NS7_ILi256EEESB_EEES9_SE_SG_Li256ELb0ELb1ELb0ELb0EEENS1_29StaticPersistentTileSchedulerILb0EEEEEEEEEvNT_6ParamsE)
        /*01dc*/ 	.word	0x00000020


	//----- nvinfo : EIATTR_MIN_STACK_SIZE
	.align		4
.L_99:
        /*01e0*/ 	.byte	0x04, 0x12
        /*01e2*/ 	.short	(.L_101 - .L_100)
	.align		4
.L_100:
        /*01e4*/ 	.word	index@(_ZN7cutlass13device_kernelIN5flash11enable_sm90INS1_16FlashAttnFwdSm90INS1_25CollectiveMainloopFwdSm90ILi2EN4cute5tupleIJNS5_1CILi1EEES8_S8_EEENS6_IJNS7_ILi128EEENS7_ILi96EEENS7_ILi64EEEEEELi256ENS_10bfloat16_tEfNS_4arch4Sm90ELb0ELb0ELb1ELb0ELb1ELb0ELb1ELb1ELb0ELb1ELb0ELb0EEENS1_21CollectiveEpilogueFwdINS6_IJSA_NS7_ILi256EEESB_EEES9_SE_SG_Li256ELb0ELb1ELb0ELb0EEENS1_29StaticPersistentTileSchedulerILb0EEEEEEEEEvNT_6ParamsE)
        /*01e8*/ 	.word	0x00000020


	//----- nvinfo : EIATTR_MIN_STACK_SIZE
	.align		4
.L_101:
        /*01ec*/ 	.byte	0x04, 0x12
        /*01ee*/ 	.short	(.L_103 - .L_102)
	.align		4
.L_102:
        /*01f0*/ 	.word	index@(_ZN7cutlass13device_kernelIN5flash11enable_sm90INS1_16FlashAttnFwdSm90INS1_25CollectiveMainloopFwdSm90ILi2EN4cute5tupleIJNS5_1CILi1EEES8_S8_EEENS6_IJNS7_ILi128EEENS7_ILi96EEENS7_ILi64EEEEEELi256ENS_10bfloat16_tEfNS_4arch4Sm90ELb0ELb0ELb1ELb1ELb1ELb0ELb0ELb1ELb0ELb1ELb0ELb0EEENS1_21CollectiveEpilogueFwdINS6_IJSA_NS7_ILi256EEESB_EEES9_SE_SG_Li256ELb1ELb1ELb0ELb0EEENS1_36VarlenDynamicPersistentTileSchedulerILi128ELi96ELi256ELi128ELb0ELb1ELb1ELb0ELb1ELb1EEEEEEEEEvNT_6ParamsE)
        /*01f4*/ 	.word	0x00000030


	//----- nvinfo : EIATTR_MIN_STACK_SIZE
	.align		4
.L_103:
        /*01f8*/ 	.byte	0x04, 0x12
        /*01fa*/ 	.short	(.L_105 - .L_104)
	.align		4
.L_104:
        /*01fc*/ 	.word	index@(_ZN7cutlass13device_kernelIN5flash11enable_sm90INS1_16FlashAttnFwdSm90INS1_25CollectiveMainloopFwdSm90ILi2EN4cute5tupleIJNS5_1CILi1EEES8_S8_EEENS6_IJNS7_ILi128EEENS7_ILi96EEENS7_ILi64EEEEEELi256ENS_10bfloat16_tEfNS_4arch4Sm90ELb0ELb0ELb1ELb1ELb1ELb1ELb0ELb1ELb0ELb1ELb0ELb0EEENS1_21CollectiveEpilogueFwdINS6_IJSA_NS7_ILi256EEESB_EEES9_SE_SG_Li256ELb1ELb1ELb0ELb0EEENS1_36VarlenDynamicPersistentTileSchedulerILi128ELi96ELi256ELi128ELb0ELb1ELb1ELb0ELb1ELb1EEEEEEEEEvNT_6ParamsE)
        /*0200*/ 	.word	0x00000060


	//----- nvinfo : EIATTR_MIN_STACK_SIZE
	.align		4
.L_105:
        /*0204*/ 	.byte	0x04, 0x12
        /*0206*/ 	.short	(.L_107 - .L_106)
	.align		4
.L_106:
        /*0208*/ 	.word	index@(_ZN7cutlass13device_kernelIN5flash11enable_sm90INS1_16FlashAttnFwdSm90INS1_25CollectiveMainloopFwdSm90ILi2EN4cute5tupleIJNS5_1CILi1EEES8_S8_EEENS6_IJNS7_ILi128EEENS7_ILi96EEENS7_ILi64EEEEEELi256ENS_10bfloat16_tEfNS_4arch4Sm90ELb0ELb0ELb1ELb1ELb1ELb0ELb1ELb1ELb0ELb1ELb0ELb0EEENS1_21CollectiveEpilogueFwdINS6_IJSA_NS7_ILi256EEESB_EEES9_SE_SG_Li256ELb1ELb1ELb0ELb0EEENS1_36VarlenDynamicPersistentTileSchedulerILi128ELi96ELi256ELi128ELb0ELb1ELb1ELb0ELb1ELb1EEEEEEEEEvNT_6ParamsE)
        /*020c*/ 	.word	0x00000028


	//----- nvinfo : EIATTR_MIN_STACK_SIZE
	.align		4
.L_107:
        /*0210*/ 	.byte	0x04, 0x12
        /*0212*/ 	.short	(.L_109 - .L_108)
	.align		4
.L_108:
        /*0214*/ 	.word	index@(_ZN7cutlass13device_kernelIN5flash11enable_sm90INS1_16FlashAttnFwdSm90INS1_25CollectiveMainloopFwdSm90ILi2EN4cute5tupleIJNS5_1CILi1EEES8_S8_EEENS6_IJNS7_ILi128EEENS7_ILi96EEENS7_ILi64EEEEEELi256ENS_10bfloat16_tEfNS_4arch4Sm90ELb0ELb0ELb1ELb1ELb1ELb1ELb1ELb1ELb0ELb1ELb0ELb0EEENS1_21CollectiveEpilogueFwdINS6_IJSA_NS7_ILi256EEESB_EEES9_SE_SG_Li256ELb1ELb1ELb0ELb0EEENS1_36VarlenDynamicPersistentTileSchedulerILi128ELi96ELi256ELi128ELb0ELb1ELb1ELb0ELb1ELb1EEEEEEEEEvNT_6ParamsE)
        /*0218*/ 	.word	0x00000090


	//----- nvinfo : EIATTR_MIN_STACK_SIZE
	.align		4
.L_109:
        /*021c*/ 	.byte	0x04, 0x12
        /*021e*/ 	.short	(.L_111 - .L_110)
	.align		4
.L_110:
        /*0220*/ 	.word	index@(_ZN7cutlass13device_kernelIN5flash11enable_sm90INS1_16FlashAttnFwdSm90INS1_25CollectiveMainloopFwdSm90ILi2EN4cute5tupleIJNS5_1CILi1EEES8_S8_EEENS6_IJNS7_ILi128EEENS7_ILi96EEENS7_ILi64EEEEEELi256ENS_10bfloat16_tEfNS_4arch4Sm90ELb0ELb1ELb1ELb0ELb1ELb0ELb0ELb1ELb0ELb1ELb0ELb0EEENS1_21CollectiveEpilogueFwdINS6_IJSA_NS7_ILi256EEESB_EEES9_SE_SG_Li256ELb0ELb1ELb0ELb0EEENS1_30DynamicPersistentTileSchedulerILi256ELi128ELb0ELb1ELb1EEEEEEEEEvNT_6ParamsE)
        /*0224*/ 	.word	0x00000008


	//----- nvinfo : EIATTR_MIN_STACK_SIZE
	.align		4
.L_111:
        /*0228*/ 	.byte	0x04, 0x12
        /*022a*/ 	.short	(.L_113 - .L_112)
	.align		4
.L_112:
        /*022c*/ 	.word	index@(_ZN7cutlass13device_kernelIN5flash11enable_sm90INS1_16FlashAttnFwdSm90INS1_25CollectiveMainloopFwdSm90ILi2EN4cute5tupleIJNS5_1CILi1EEES8_S8_EEENS6_IJNS7_ILi128EEENS7_ILi96EEENS7_ILi64EEEEEELi256ENS_10bfloat16_tEfNS_4arch4Sm90ELb0ELb1ELb1ELb0ELb1ELb0ELb1ELb1ELb0ELb1ELb0ELb0EEENS1_21CollectiveEpilogueFwdINS6_IJSA_NS7_ILi256EEESB_EEES9_SE_SG_Li256ELb0ELb1ELb0ELb0EEENS1_30DynamicPersistentTileSchedulerILi256ELi128ELb0ELb1ELb1EEEEEEEEEvNT_6ParamsE)
        /*0230*/ 	.word	0x00000460


	//----- nvinfo : EIATTR_MIN_STACK_SIZE
	.align		4
.L_113:
        /*0234*/ 	.byte	0x04, 0x12
        /*0236*/ 	.short	(.L_115 - .L_114)
	.align		4
.L_114:
        /*0238*/ 	.word	index@(_ZN7cutlass13device_kernelIN5flash11enable_sm90INS1_16FlashAttnFwdSm90INS1_25CollectiveMainloopFwdSm90ILi2EN4cute5tupleIJNS5_1CILi1EEES8_S8_EEENS6_IJNS7_ILi128EEENS7_ILi96EEENS7_ILi64EEEEEELi256ENS_10bfloat16_tEfNS_4arch4Sm90ELb0ELb1ELb1ELb1ELb1ELb0ELb0ELb1ELb0ELb1ELb0ELb0EEENS1_21CollectiveEpilogueFwdINS6_IJSA_NS7_ILi256EEESB_EEES9_SE_SG_Li256ELb1ELb1ELb0ELb0EEENS1_36VarlenDynamicPersistentTileSchedulerILi128ELi96ELi256ELi128ELb0ELb1ELb1ELb1ELb0ELb1EEEEEEEEEvNT_6ParamsE)
        /*023c*/ 	.word	0x00000018


	//----- nvinfo : EIATTR_MIN_STACK_SIZE
	.align		4
.L_115:
        /*0240*/ 	.byte	0x04, 0x12
        /*0242*/ 	.short	(.L_117 - .L_116)
	.align		4
.L_116:
        /*0244*/ 	.word	index@(_ZN7cutlass13device_kernelIN5flash11enable_sm90INS1_16FlashAttnFwdSm90INS1_25CollectiveMainloopFwdSm90ILi2EN4cute5tupleIJNS5_1CILi1EEES8_S8_EEENS6_IJNS7_ILi128EEENS7_ILi96EEENS7_ILi64EEEEEELi256ENS_10bfloat16_tEfNS_4arch4Sm90ELb0ELb1ELb1ELb1ELb1ELb1ELb0ELb1ELb0ELb1ELb0ELb0EEENS1_21CollectiveEpilogueFwdINS6_IJSA_NS7_ILi256EEESB_EEES9_SE_SG_Li256ELb1ELb1ELb0ELb0EEENS1_36VarlenDynamicPersistentTileSchedulerILi128ELi96ELi256ELi128ELb0ELb1ELb1ELb1ELb0ELb1EEEEEEEEEvNT_6ParamsE)
        /*0248*/ 	.word	0x00000040


	//----- nvinfo : EIATTR_MIN_STACK_SIZE
	.align		4
.L_117:
        /*024c*/ 	.byte	0x04, 0x12
        /*024e*/ 	.short	(.L_119 - .L_118)
	.align		4
.L_118:
        /*0250*/ 	.word	index@(_ZN7cutlass13device_kernelIN5flash11enable_sm90INS1_16FlashAttnFwdSm90INS1_25CollectiveMainloopFwdSm90ILi2EN4cute5tupleIJNS5_1CILi1EEES8_S8_EEENS6_IJNS7_ILi128EEENS7_ILi96EEENS7_ILi64EEEEEELi256ENS_10bfloat16_tEfNS_4arch4Sm90ELb0ELb1ELb1ELb1ELb1ELb0ELb1ELb1ELb0ELb1ELb0ELb0EEENS1_21CollectiveEpilogueFwdINS6_IJSA_NS7_ILi256EEESB_EEES9_SE_SG_Li256ELb1ELb1ELb0ELb0EEENS1_36VarlenDynamicPersistentTileSchedulerILi128ELi96ELi256ELi128ELb0ELb1ELb1ELb1ELb0ELb1EEEEEEEEEvNT_6ParamsE)
        /*0254*/ 	.word	0x00000480


	//----- nvinfo : EIATTR_MIN_STACK_SIZE
	.align		4
.L_119:
        /*0258*/ 	.byte	0x04, 0x12
        /*025a*/ 	.short	(.L_121 - .L_120)
	.align		4
.L_120:
        /*025c*/ 	.word	index@(_ZN7cutlass13device_kernelIN5flash11enable_sm90INS1_16FlashAttnFwdSm90INS1_25CollectiveMainloopFwdSm90ILi2EN4cute5tupleIJNS5_1CILi1EEES8_S8_EEENS6_IJNS7_ILi128EEENS7_ILi96EEENS7_ILi64EEEEEELi256ENS_10bfloat16_tEfNS_4arch4Sm90ELb0ELb1ELb1ELb1ELb1ELb1ELb1ELb1ELb0ELb1ELb0ELb0EEENS1_21CollectiveEpilogueFwdINS6_IJSA_NS7_ILi256EEESB_EEES9_SE_SG_Li256ELb1ELb1ELb0ELb0EEENS1_36VarlenDynamicPersistentTileSchedulerILi128ELi96ELi256ELi128ELb0ELb1ELb1ELb1ELb0ELb1EEEEEEEEEvNT_6ParamsE)
        /*0260*/ 	.word	0x000004b0


	//----- nvinfo : EIATTR_MIN_STACK_SIZE
	.align		4
.L_121:
        /*0264*/ 	.byte	0x04, 0x12
        /*0266*/ 	.short	(.L_123 - .L_122)
	.align		4
.L_122:
        /*0268*/ 	.word	index@(_ZN7cutlass13device_kernelIN5flash11enable_sm90INS1_16FlashAttnFwdSm90INS1_25CollectiveMainloopFwdSm90ILi2EN4cute5tupleIJNS5_1CILi1EEES8_S8_EEENS6_IJNS7_ILi128EEENS7_ILi96EEENS7_ILi64EEEEEELi256ENS_10bfloat16_tEfNS_4arch4Sm90ELb1ELb0ELb1ELb0ELb1ELb0ELb0ELb1ELb0ELb1ELb0ELb0EEENS1_21CollectiveEpilogueFwdINS6_IJSA_NS7_ILi256EEESB_EEES9_SE_SG_Li256ELb0ELb1ELb0ELb0EEENS1_30DynamicPersistentTileSchedulerILi256ELi128ELb0ELb1ELb1EEEEEEEEEvNT_6ParamsE)
        /*026c*/ 	.word	0x00000008


	//----- nvinfo : EIATTR_MIN_STACK_SIZE
	.align		4
.L_123:
        /*0270*/ 	.byte	0x04, 0x12
        /*0272*/ 	.short	(.L_125 - .L_124)
	.align		4
.L_124:
        /*0274*/ 	.word	index@(_ZN7cutlass13device_kernelIN5flash11enable_sm90INS1_16FlashAttnFwdSm90INS1_25CollectiveMainloopFwdSm90ILi2EN4cute5tupleIJNS5_1CILi1EEES8_S8_EEENS6_IJNS7_ILi128EEENS7_ILi96EEENS7_ILi64EEEEEELi256ENS_10bfloat16_tEfNS_4arch4Sm90ELb1ELb0ELb1ELb0ELb1ELb0ELb1ELb1ELb0ELb1ELb0ELb0EEENS1_21CollectiveEpilogueFwdINS6_IJSA_NS7_ILi256EEESB_EEES9_SE_SG_Li256ELb0ELb1ELb0ELb0EEENS1_30DynamicPersistentTileSchedulerILi256ELi128ELb0ELb1ELb1EEEEEEEEEvNT_6ParamsE)
        /*0278*/ 	.word	0x00000010


	//----- nvinfo : EIATTR_MIN_STACK_SIZE
	.align		4
.L_125:
        /*027c*/ 	.byte	0x04, 0x12
        /*027e*/ 	.short	(.L_127 - .L_126)
	.align		4
.L_126:
        /*0280*/ 	.word	index@(_ZN7cutlass13device_kernelIN5flash11enable_sm90INS1_16FlashAttnFwdSm90INS1_25CollectiveMainloopFwdSm90ILi2EN4cute5tupleIJNS5_1CILi1EEES8_S8_EEENS6_IJNS7_ILi128EEENS7_ILi96EEENS7_ILi64EEEEEELi256ENS_10bfloat16_tEfNS_4arch4Sm90ELb1ELb0ELb1ELb1ELb1ELb0ELb0ELb1ELb0ELb1ELb0ELb0EEENS1_21CollectiveEpilogueFwdINS6_IJSA_NS7_ILi256EEESB_EEES9_SE_SG_Li256ELb1ELb1ELb0ELb0EEENS1_36VarlenDynamicPersistentTileSchedulerILi128ELi96ELi256ELi128ELb0ELb1ELb1ELb1ELb1ELb1EEEEEEEEEvNT_6ParamsE)
        /*0284*/ 	.word	0x00000028


	//----- nvinfo : EIATTR_MIN_STACK_SIZE
	.align		4
.L_127:
        /*0288*/ 	.byte	0x04, 0x12
        /*028a*/ 	.short	(.L_129 - .L_128)
	.align		4
.L_128:
        /*028c*/ 	.word	index@(_ZN7cutlass13device_kernelIN5flash11enable_sm90INS1_16FlashAttnFwdSm90INS1_25CollectiveMainloopFwdSm90ILi2EN4cute5tupleIJNS5_1CILi1EEES8_S8_EEENS6_IJNS7_ILi128EEENS7_ILi96EEENS7_ILi64EEEEEELi256ENS_10bfloat16_tEfNS_4arch4Sm90ELb1ELb0ELb1ELb1ELb1ELb1ELb0ELb1ELb0ELb1ELb0ELb0EEENS1_21CollectiveEpilogueFwdINS6_IJSA_NS7_ILi256EEESB_EEES9_SE_SG_Li256ELb1ELb1ELb0ELb0EEENS1_36VarlenDynamicPersistentTileSchedulerILi128ELi96ELi256ELi128ELb0ELb1ELb1ELb1ELb1ELb1EEEEEEEEEvNT_6ParamsE)
        /*0290*/ 	.word	0x00000060


	//----- nvinfo : EIATTR_MIN_STACK_SIZE
	.align		4
.L_129:
        /*0294*/ 	.byte	0x04, 0x12
        /*0296*/ 	.short	(.L_131 - .L_130)
	.align		4
.L_130:
        /*0298*/ 	.word	index@(_ZN7cutlass13device_kernelIN5flash11enable_sm90INS1_16FlashAttnFwdSm90INS1_25CollectiveMainloopFwdSm90ILi2EN4cute5tupleIJNS5_1CILi1EEES8_S8_EEENS6_IJNS7_ILi128EEENS7_ILi96EEENS7_ILi64EEEEEELi256ENS_10bfloat16_tEfNS_4arch4Sm90ELb1ELb0ELb1ELb1ELb1ELb0ELb1ELb1ELb0ELb1ELb0ELb0EEENS1_21CollectiveEpilogueFwdINS6_IJSA_NS7_ILi256EEESB_EEES9_SE_SG_Li256ELb1ELb1ELb0ELb0EEENS1_36VarlenDynamicPersistentTileSchedulerILi128ELi96ELi256ELi128ELb0ELb1ELb1ELb1ELb1ELb1EEEEEEEEEvNT_6ParamsE)
        /*029c*/ 	.word	0x00000028


	//----- nvinfo : EIATTR_MIN_STACK_SIZE
	.align		4
.L_131:
        /*02a0*/ 	.byte	0x04, 0x12
        /*02a2*/ 	.short	(.L_133 - .L_132)
	.align		4
.L_132:
        /*02a4*/ 	.word	index@(_ZN7cutlass13device_kernelIN5flash11enable_sm90INS1_16FlashAttnFwdSm90INS1_25CollectiveMainloopFwdSm90ILi2EN4cute5tupleIJNS5_1CILi1EEES8_S8_EEENS6_IJNS7_ILi128EEENS7_ILi96EEENS7_ILi64EEEEEELi256ENS_10bfloat16_tEfNS_4arch4Sm90ELb1ELb0ELb1ELb1ELb1ELb1ELb1ELb1ELb0ELb1ELb0ELb0EEENS1_21CollectiveEpilogueFwdINS6_IJSA_NS7_ILi256EEESB_EEES9_SE_SG_Li256ELb1ELb1ELb0ELb0EEENS1_36VarlenDynamicPersistentTileSchedulerILi128ELi96ELi256ELi128ELb0ELb1ELb1ELb1ELb1ELb1EEEEEEEEEvNT_6ParamsE)
        /*02a8*/ 	.word	0x00000100
.L_133:


//--------------------- .nv.compat                --------------------------
	.section	.nv.compat,"",@"SHT_CUDA_COMPAT_INFO"
	.align	4
        /*0000*/ 	.byte	0x02, 0x09, 0x01, 0x00, 0x02, 0x02, 0x04, 0x00, 0x02, 0x05, 0x05, 0x00, 0x03, 0x07, 0x01, 0x01
        /*0010*/ 	.byte	0x02, 0x03, 0x01, 0x00, 0x02, 0x06, 0x01, 0x00, 0x04, 0x0b, 0x08, 0x00, 0x00, 0x00, 0x00, 0x00
        /*0020*/ 	.byte	0x00, 0x00, 0x00, 0x00


//--------------------- .nv.info._ZN7cutlass13device_kernelIN5flash11enable_sm90INS1_16FlashAttnFwdSm90INS1_25CollectiveMainloopFwdSm90ILi2EN4cute5tupleIJNS5_1CILi1EEES8_S8_EEENS6_IJNS7_ILi128EEENS7_ILi96EEENS7_ILi64EEEEEELi256ENS_10bfloat16_tEfNS_4arch4Sm90ELb0ELb0ELb1ELb0ELb1ELb0ELb0ELb1ELb0ELb1ELb0ELb0EEENS1_21CollectiveEpilogueFwdINS6_IJSA_NS7_ILi256EEESB_EEES9_SE_SG_Li256ELb0ELb1ELb0ELb0EEENS1_29StaticPersistentTileSchedulerILb0EEEEEEEEEvNT_6ParamsE --------------------------
	.section	.nv.info._ZN7cutlass13device_kernelIN5flash11enable_sm90INS1_16FlashAttnFwdSm90INS1_25CollectiveMainloopFwdSm90ILi2EN4cute5tupleIJNS5_1CILi1EEES8_S8_EEENS6_IJNS7_ILi128EEENS7_ILi96EEENS7_ILi64EEEEEELi256ENS_10bfloat16_tEfNS_4arch4Sm90ELb0ELb0ELb1ELb0ELb1ELb0ELb0ELb1ELb0ELb1ELb0ELb0EEENS1_21CollectiveEpilogueFwdINS6_IJSA_NS7_ILi256EEESB_EEES9_SE_SG_Li256ELb0ELb1ELb0ELb0EEENS1_29StaticPersistentTileSchedulerILb0EEEEEEEEEvNT_6ParamsE,"",@"SHT_CUDA_INFO"
	.sectionflags	@""
	.align	4


	//----- nvinfo : EIATTR_CUDA_API_VERSION
	.align		4
        /*0000*/ 	.byte	0x04, 0x37
        /*0002*/ 	.short	(.L_135 - .L_134)
.L_134:
        /*0004*/ 	.word	0x00000082


	//----- nvinfo : EIATTR_KPARAM_INFO
	.align		4
.L_135:
        /*0008*/ 	.byte	0x04, 0x17
        /*000a*/ 	.short	(.L_137 - .L_136)
.L_136:
        /*000c*/ 	.word	0x00000000
        /*0010*/ 	.short	0x0000
        /*0012*/ 	.short	0x0070
        /*0014*/ 	.byte	0x00, 0xf0, 0x01, 0x28


	//----- nvinfo : EIATTR_SPARSE_MMA_MASK
	.align		4
.L_137:
        /*0018*/ 	.byte	0x03, 0x50
        /*001a*/ 	.short	0x0000


	//----- nvinfo : EIATTR_MAXREG_COUNT
	.align		4
        /*001c*/ 	.byte	0x03, 0x1b
        /*001e*/ 	.short	0x00a8


	//----- nvinfo : EIATTR_NUM_BARRIERS
	.align		4
        /*0020*/ 	.byte	0x02, 0x4c
        /*0022*/ 	.byte	0x10
	.zero		1


	//----- nvinfo : EIATTR_EXTERNS
	.align		4
        /*0024*/ 	.byte	0x04, 0x0f
        /*0026*/ 	.short	(.L_139 - .L_138)


	//   ....[0]....
	.align		4
.L_138:
        /*0028*/ 	.word	index@(__assertfail)


	//----- nvinfo : EIATTR_ANNOTATIONS
	.align		4
.L_139:
        /*002c*/ 	.byte	0x04, 0x55
        /*002e*/ 	.short	(.L_141 - .L_140)


	//   ....[0]....
.L_140:
        /*0030*/ 	.word	0x00000001
        /*0034*/ 	.byte	0x60, 0x7e, 0x00, 0x00, 0x01, 0x00, 0x00, 0x00, 0x10, 0x82, 0x00, 0x00, 0x01, 0x00, 0x00, 0x00
        /*0044*/ 	.byte	0x50, 0x8d, 0x00, 0x00, 0x01, 0x00, 0x00, 0x00, 0x30, 0x90, 0x00, 0x00, 0x01, 0x00, 0x00, 0x00
        /*0054*/ 	.byte	0x40, 0x9d, 0x00, 0x00, 0x01, 0x00, 0x00, 0x00, 0x10, 0x9f, 0x00, 0x00, 0x01, 0x00, 0x00, 0x00
        /*0064*/ 	.byte	0xe0, 0xa0, 0x00, 0x00, 0x01, 0x00, 0x00, 0x00, 0x10, 0xa1, 0x00, 0x00, 0x01, 0x00, 0x00, 0x00
        /*0074*/ 	.byte	0x40, 0xa1, 0x00, 0x00, 0x01, 0x00, 0x00, 0x00, 0x70, 0xa1, 0x00, 0x00, 0x01, 0x00, 0x00, 0x00
        /*0084*/ 	.byte	0x90, 0xa2, 0x00, 0x00, 0x01, 0x00, 0x00, 0x00, 0x90, 0xa3, 0x00, 0x00, 0x01, 0x00, 0x00, 0x00
        /*0094*/ 	.byte	0xf0, 0xa3, 0x00, 0x00, 0x01, 0x00, 0x00, 0x00, 0x30, 0xa4, 0x00, 0x00, 0x01, 0x00, 0x00, 0x00
        /*00a4*/ 	.byte	0x80, 0xa4, 0x00, 0x00, 0x01, 0x00, 0x00, 0x00, 0xa0, 0xa4, 0x00, 0x00, 0x01, 0x00, 0x00, 0x00
        /*00b4*/ 	.byte	0x90, 0xb6, 0x00, 0x00, 0x01, 0x00, 0x00, 0x00, 0xe0, 0xb6, 0x00, 0x00


	//----- nvinfo : EIATTR_MERCURY_ISA_VERSION
	.align		4
.L_141:
        /*00c0*/ 	.byte	0x03, 0x5f
        /*00c2*/ 	.short	0x0101


	//----- nvinfo : EIATTR_INT_WARP_WIDE_INSTR_OFFSETS
	.align		4
        /*00c4*/ 	.byte	0x04, 0x31
        /*00c6*/ 	.short	(.L_143 - .L_142)


	//   ....[0]....
.L_142:
        /*00c8*/ 	.word	0x000000c0


	//   ....[1]....
        /*00cc*/ 	.word	0x000000d0


	//   ....[2]....
        /*00d0*/ 	.word	0x00000170


	//----- nvinfo : EIATTR_COOP_GROUP_MASK_REGIDS
	.align		4
.L_143:
        /*00d4*/ 	.byte	0x04, 0x29
        /*00d6*/ 	.short	(.L_145 - .L_144)


	//   ....[0]....
.L_144:
        /*00d8*/ 	.word	0xffffffff


	//   ....[1]....
        /*00dc*/ 	.word	0xffffffff


	//   ....[2]....
        /*00e0*/ 	.word	0xffffffff


	//   ....[3]....
        /*00e4*/ 	.word	0xffffffff


	//   ....[4]....
        /*00e8*/ 	.word	0xffffffff


	//   ....[5]....
        /*00ec*/ 	.word	0xffffffff


	//   ....[6]....
        /*00f0*/ 	.word	0xffffffff


	//   ....[7]....
        /*00f4*/ 	.word	0xffffffff


	//   ....[8]....
        /*00f8*/ 	.word	0xffffffff


	//   ....[9]....
        /*00fc*/ 	.word	0xffffffff


	//   ....[10]....
        /*0100*/ 	.word	0xffffffff


	//   ....[11]....
        /*0104*/ 	.word	0xffffffff


	//   ....[12]....
        /*0108*/ 	.word	0xffffffff


	//   ....[13]....
        /*010c*/ 	.word	0xffffffff


	//   ....[14]....
        /*0110*/ 	.word	0xffffffff


	//   ....[15]....
        /*0114*/ 	.word	0xffffffff


	//   ....[16]....
        /*0118*/ 	.word	0xffffffff


	//   ....[17]....
        /*011c*/ 	.word	0xffffffff


	//   ....[18]....
        /*0120*/ 	.word	0xffffffff


	//   ....[19]....
        /*0124*/ 	.word	0xffffffff


	//   ....[20]....
        /*0128*/ 	.word	0xffffffff


	//   ....[21]....
        /*012c*/ 	.word	0xffffffff


	//   ....[22]....
        /*0130*/ 	.word	0xffffffff


	//   ....[23]....
        /*0134*/ 	.word	0xffffffff


	//   ....[24]....
        /*0138*/ 	.word	0xffffffff


	//   ....[25]....
        /*013c*/ 	.word	0xffffffff


	//   ....[26]....
        /*0140*/ 	.word	0xffffffff


	//   ....[27]....
        /*0144*/ 	.word	0xffffffff


	//   ....[28]....
        /*0148*/ 	.word	0xffffffff


	//   ....[29]....
        /*014c*/ 	.word	0xffffffff


	//   ....[30]....
        /*0150*/ 	.word	0xffffffff


	//   ....[31]....
        /*0154*/ 	.word	0xffffffff


	//   ....[32]....
        /*0158*/ 	.word	0xffffffff


	//   ....[33]....
        /*015c*/ 	.word	0xffffffff


	//   ....[34]....
        /*0160*/ 	.word	0xffffffff


	//   ....[35]....
        /*0164*/ 	.word	0xffffffff


	//   ....[36]....
        /*0168*/ 	.word	0xffffffff


	//   ....[37]....
        /*016c*/ 	.word	0xffffffff


	//   ....[38]....
        /*0170*/ 	.word	0xffffffff


	//   ....[39]....
        /*0174*/ 	.word	0xffffffff


	//   ....[40]....
        /*0178*/ 	.word	0xffffffff


	//   ....[41]....
        /*017c*/ 	.word	0xffffffff


	//   ....[42]....
        /*0180*/ 	.word	0xffffffff


	//   ....[43]....
        /*0184*/ 	.word	0xffffffff


	//   ....[44]....
        /*0188*/ 	.word	0xffffffff


	//   ....[45]....
        /*018c*/ 	.word	0xffffffff


	//   ....[46]....
        /*0190*/ 	.word	0xffffffff


	//   ....[47]....
        /*0194*/ 	.word	0xffffffff


	//   ....[48]....
        /*0198*/ 	.word	0xffffffff


	//   ....[49]....
        /*019c*/ 	.word	0xffffffff


	//   ....[50]....
        /*01a0*/ 	.word	0xffffffff


	//   ....[51]....
        /*01a4*/ 	.word	0xffffffff


	//   ....[52]....
        /*01a8*/ 	.word	0xffffffff


	//   ....[53]....
        /*01ac*/ 	.word	0xffffffff


	//   ....[54]....
        /*01b0*/ 	.word	0xffffffff


	//   ....[55]....
        /*01b4*/ 	.word	0xffffffff


	//   ....[56]....
        /*01b8*/ 	.word	0xffffffff


	//   ....[57]....
        /*01bc*/ 	.word	0xffffffff


	//   ....[58]....
        /*01c0*/ 	.word	0xffffffff


	//   ....[59]....
        /*01c4*/ 	.word	0xffffffff


	//   ....[60]....
        /*01c8*/ 	.word	0xffffffff


	//   ....[61]....
        /*01cc*/ 	.word	0xffffffff


	//   ....[62]....
        /*01d0*/ 	.word	0xffffffff


	//   ....[63]....
        /*01d4*/ 	.word	0xffffffff


	//   ....[64]....
        /*01d8*/ 	.word	0xffffffff


	//   ....[65]....
        /*01dc*/ 	.word	0xffffffff


	//   ....[66]....
        /*01e0*/ 	.word	0xffffffff


	//   ....[67]....
        /*01e4*/ 	.word	0xffffffff


	//   ....[68]....
        /*01e8*/ 	.word	0xffffffff


	//   ....[69]....
        /*01ec*/ 	.word	0xffffffff


	//   ....[70]....
        /*01f0*/ 	.word	0xffffffff


	//   ....[71]....
        /*01f4*/ 	.word	0xffffffff


	//   ....[72]....
        /*01f8*/ 	.word	0xffffffff


	//   ....[73]....
        /*01fc*/ 	.word	0xffffffff


	//   ....[74]....
        /*0200*/ 	.word	0xffffffff


	//   ....[75]....
        /*0204*/ 	.word	0xffffffff


	//   ....[76]....
        /*0208*/ 	.word	0xffffffff


	//   ....[77]....
        /*020c*/ 	.word	0xffffffff


	//   ....[78]....
        /*0210*/ 	.word	0xffffffff


	//   ....[79]....
        /*0214*/ 	.word	0xffffffff


	//   ....[80]....
        /*0218*/ 	.word	0xffffffff


	//   ....[81]....
        /*021c*/ 	.word	0xffffffff


	//   ....[82]....
        /*0220*/ 	.word	0xffffffff


	//   ....[83]....
        /*0224*/ 	.word	0xffffffff


	//   ....[84]....
        /*0228*/ 	.word	0xffffffff


	//   ....[85]....
        /*022c*/ 	.word	0xffffffff


	//   ....[86]....
        /*0230*/ 	.word	0xffffffff


	//   ....[87]....
        /*0234*/ 	.word	0xffffffff


	//   ....[88]....
        /*0238*/ 	.word	0xffffffff


	//   ....[89]....
        /*023c*/ 	.word	0xffffffff


	//   ....[90]....
        /*0240*/ 	.word	0xffffffff


	//   ....[91]....
        /*0244*/ 	.word	0xffffffff


	//   ....[92]....
        /*0248*/ 	.word	0xffffffff


	//   ....[93]....
        /*024c*/ 	.word	0xffffffff


	//   ....[94]....
        /*0250*/ 	.word	0xffffffff


	//   ....[95]....
        /*0254*/ 	.word	0xffffffff


	//   ....[96]....
        /*0258*/ 	.word	0x0500000f


	//   ....[97]....
        /*025c*/ 	.word	0x0500000f


	//   ....[98]....
        /*0260*/ 	.word	0x0500000f


	//   ....[99]....
        /*0264*/ 	.word	0x0500000f


	//   ....[100]....
        /*0268*/ 	.word	0x0500000f


	//   ....[101]....
        /*026c*/ 	.word	0x0500000f


	//   ....[102]....
        /*0270*/ 	.word	0x0500000f


	//   ....[103]....
        /*0274*/ 	.word	0x0500000f


	//   ....[104]....
        /*0278*/ 	.word	0x0500000f


	//   ....[105]....
        /*027c*/ 	.word	0x0500000f


	//   ....[106]....
        /*0280*/ 	.word	0x0500000f


	//   ....[107]....
        /*0284*/ 	.word	0x0500000f


	//   ....[108]....
        /*0288*/ 	.word	0x0500000f


	//   ....[109]....
        /*028c*/ 	.word	0x0500000f


	//   ....[110]....
        /*0290*/ 	.word	0x0500000f


	//   ....[111]....
        /*0294*/ 	.word	0x0500000f


	//   ....[112]....
        /*0298*/ 	.word	0x0500000f


	//   ....[113]....
        /*029c*/ 	.word	0x0500000f


	//   ....[114]....
        /*02a0*/ 	.word	0x0500000f


	//   ....[115]....
        /*02a4*/ 	.word	0x0500000f


	//   ....[116]....
        /*02a8*/ 	.word	0x0500000f


	//   ....[117]....
        /*02ac*/ 	.word	0x0500000f


	//   ....[118]....
        /*02b0*/ 	.word	0x0500000f


	//   ....[119]....
        /*02b4*/ 	.word	0x0500000f


	//   ....[120]....
        /*02b8*/ 	.word	0x0500000f


	//   ....[121]....
        /*02bc*/ 	.word	0x0500000f


	//   ....[122]....
        /*02c0*/ 	.word	0x0500000f


	//   ....[123]....
        /*02c4*/ 	.word	0x0500000f


	//   ....[124]....
        /*02c8*/ 	.word	0x0500000f


	//   ....[125]....
        /*02cc*/ 	.word	0x0500000f


	//   ....[126]....
        /*02d0*/ 	.word	0x0500000f


	//   ....[127]....
        /*02d4*/ 	.word	0x0500000f


	//   ....[128]....
        /*02d8*/ 	.word	0x0500000f


	//   ....[129]....
        /*02dc*/ 	.word	0x0500000f


	//   ....[130]....
        /*02e0*/ 	.word	0x0500000f


	//   ....[131]....
        /*02e4*/ 	.word	0x0500000f


	//   ....[132]....
        /*02e8*/ 	.word	0x0500000f


	//   ....[133]....
        /*02ec*/ 	.word	0x0500000f


	//   ....[134]....
        /*02f0*/ 	.word	0x0500000f


	//   ....[135]....
        /*02f4*/ 	.word	0x0500000f


	//   ....[136]....
        /*02f8*/ 	.word	0x0500000f


	//   ....[137]....
        /*02fc*/ 	.word	0x0500000f


	//   ....[138]....
        /*0300*/ 	.word	0x0500000f


	//   ....[139]....
        /*0304*/ 	.word	0x0500000f


	//   ....[140]....
        /*0308*/ 	.word	0x0500000f


	//   ....[141]....
        /*030c*/ 	.word	0x0500000f


	//   ....[142]....
        /*0310*/ 	.word	0x0500000f


	//   ....[143]....
        /*0314*/ 	.word	0x0500000f


	//   ....[144]....
        /*0318*/ 	.word	0x0500000f


	//   ....[145]....
        /*031c*/ 	.word	0x0500000f


	//   ....[146]....
        /*0320*/ 	.word	0x0500000f


	//   ....[147]....
        /*0324*/ 	.word	0x0500000f


	//   ....[148]....
        /*0328*/ 	.word	0x0500000f


	//   ....[149]....
        /*032c*/ 	.word	0x0500000f


	//   ....[150]....
        /*0330*/ 	.word	0x0500000f


	//   ....[151]....
        /*0334*/ 	.word	0x0500000f


	//   ....[152]....
        /*0338*/ 	.word	0x0500000f


	//   ....[153]....
        /*033c*/ 	.word	0x0500000f


	//   ....[154]....
        /*0340*/ 	.word	0x0500000f


	//   ....[155]....
        /*0344*/ 	.word	0x0500000f


	//   ....[156]....
        /*0348*/ 	.word	0x0500000f


	//   ....[157]....
        /*034c*/ 	.word	0x0500000f


	//   ....[158]....
        /*0350*/ 	.word	0x0500000f


	//   ....[159]....
        /*0354*/ 	.word	0x0500000f


	//   ....[160]....
        /*0358*/ 	.word	0x0500000f


	//   ....[161]....
        /*035c*/ 	.word	0x0500000f


	//----- nvinfo : EIATTR_COOP_GROUP_INSTR_OFFSETS
	.align		4
.L_145:
        /*0360*/ 	.byte	0x04, 0x28
        /*0362*/ 	.short	(.L_147 - .L_146)


	//   ....[0]....
.L_146:
        /*0364*/ 	.word	0x00000080


	//   ....[1]....
        /*0368*/ 	.word	0x00000090


	//   ....[2]....
        /*036c*/ 	.word	0x000002d0


	//   ....[3]....
        /*0370*/ 	.word	0x00000430


	//   ....[4]....
        /*0374*/ 	.word	0x00000550


	//   ....[5]....
        /*0378*/ 	.word	0x000006b0


	//   ....[6]....
        /*037c*/ 	.word	0x00000ce0


	//   ....[7]....
        /*0380*/ 	.word	0x00002030


	//   ....[8]....
        /*0384*/ 	.word	0x000020b0


	//   ....[9]....
        /*0388*/ 	.word	0x000024f0


	//   ....[10]....
        /*038c*/ 	.word	0x00002570


	//   ....[11]....
        /*0390*/ 	.word	0x00003b00


	//   ....[12]....
        /*0394*/ 	.word	0x00003b70


	//   ....[13]....
        /*0398*/ 	.word	0x00003ff0


	//   ....[14]....
        /*039c*/ 	.word	0x000041b0


	//   ....[15]....
        /*03a0*/ 	.word	0x000054f0


	//   ....[16]....
        /*03a4*/ 	.word	0x00005530


	//   ....[17]....
        /*03a8*/ 	.word	0x000055f0


	//   ....[18]....
        /*03ac*/ 	.word	0x00005620


	//   ....[19]....
        /*03b0*/ 	.word	0x00007050


	//   ....[20]....
        /*03b4*/ 	.word	0x00007080


	//   ....[21]....
        /*03b8*/ 	.word	0x000071c0


	//   ....[22]....
        /*03bc*/ 	.word	0x00007250


	//   ....[23]....
        /*03c0*/ 	.word	0x000076d0


	//   ....[24]....
        /*03c4*/ 	.word	0x00007710


	//   ....[25]....
        /*03c8*/ 	.word	0x00007860


	//   ....[26]....
        /*03cc*/ 	.word	0x00007880


	//   ....[27]....
        /*03d0*/ 	.word	0x000079b0


	//   ....[28]....
        /*03d4*/ 	.word	0x000079d0


	//   ....[29]....
        /*03d8*/ 	.word	0x00007b10


	//   ....[30]....
        /*03dc*/ 	.word	0x00007b50


	//   ....[31]....
        /*03e0*/ 	.word	0x00009180


	//   ....[32]....
        /*03e4*/ 	.word	0x000091b0


	//   ....[33]....
        /*03e8*/ 	.word	0x000091e0


	//   ....[34]....
        /*03ec*/ 	.word	0x000091f0


	//   ....[35]....
        /*03f0*/ 	.word	0x00009230


	//   ....[36]....
        /*03f4*/ 	.word	0x00009270


	//   ....[37]....
        /*03f8*/ 	.word	0x00009290


	//   ....[38]....
        /*03fc*/ 	.word	0x000092f0


	//   ....[39]....
        /*0400*/ 	.word	0x00009310


	//   ....[40]....
        /*0404*/ 	.word	0x00009330


	//   ....[41]....
        /*0408*/ 	.word	0x00009370


	//   ....[42]....
        /*040c*/ 	.word	0x000093a0


	//   ....[43]....
        /*0410*/ 	.word	0x00009a00


	//   ....[44]....
        /*0414*/ 	.word	0x00009a20


	//   ....[45]....
        /*0418*/ 	.word	0x00009a40


	//   ....[46]....
        /*041c*/ 	.word	0x00009a90


	//   ....[47]....
        /*0420*/ 	.word	0x00009ae0


	//   ....[48]....
        /*0424*/ 	.word	0x00009b00


	//   ....[49]....
        /*0428*/ 	.word	0x00009b50


	//   ....[50]....
        /*042c*/ 	.word	0x00009b70


	//   ....[51]....
        /*0430*/ 	.word	0x00009bc0


	//   ....[52]....
        /*0434*/ 	.word	0x00009be0


	//   ....[53]....
        /*0438*/ 	.word	0x00009c30


	//   ....[54]....
        /*043c*/ 	.word	0x00009c50


	//   ....[55]....
        /*0440*/ 	.word	0x00009ca0


	//   ....[56]....
        /*0444*/ 	.word	0x00009cc0


	//   ....[57]....
        /*0448*/ 	.word	0x00009d00


	//   ....[58]....
        /*044c*/ 	.word	0x00009d20


	//   ....[59]....
        /*0450*/ 	.word	0x0000a0b0


	//   ....[60]....
        /*0454*/ 	.word	0x0000a1a0


	//   ....[61]....
        /*0458*/ 	.word	0x0000a330


	//   ....[62]....
        /*045c*/ 	.word	0x0000a360


	//   ....[63]....
        /*0460*/ 	.word	0x0000a3b0


	//   ....[64]....
        /*0464*/ 	.word	0x0000a400


	//   ....[65]....
        /*0468*/ 	.word	0x0000a450


	//   ....[66]....
        /*046c*/ 	.word	0x0000a4c0


	//   ....[67]....
        /*0470*/ 	.word	0x0000a4d0


	//   ....[68]....
        /*0474*/ 	.word	0x0000a500


	//   ....[69]....
        /*0478*/ 	.word	0x0000a520


	//   ....[70]....
        /*047c*/ 	.word	0x0000a550


	//   ....[71]....
        /*0480*/ 	.word	0x0000ace0


	//   ....[72]....
        /*0484*/ 	.word	0x0000ad00


	//   ....[73]....
        /*0488*/ 	.word	0x0000ad10


	//   ....[74]....
        /*048c*/ 	.word	0x0000ad20


	//   ....[75]....
        /*0490*/ 	.word	0x0000ad40


	//   ....[76]....
        /*0494*/ 	.word	0x0000ad70


	//   ....[77]....
        /*0498*/ 	.word	0x0000ad90


	//   ....[78]....
        /*049c*/ 	.word	0x0000adc0


	//   ....[79]....
        /*04a0*/ 	.word	0x0000ade0


	//   ....[80]....
        /*04a4*/ 	.word	0x0000ae10


	//   ....[81]....
        /*04a8*/ 	.word	0x0000ae30


	//   ....[82]....
        /*04ac*/ 	.word	0x0000ae60


	//   ....[83]....
        /*04b0*/ 	.word	0x0000b1d0


	//   ....[84]....
        /*04b4*/ 	.word	0x0000b1f0


	//   ....[85]....
        /*04b8*/ 	.word	0x0000b200


	//   ....[86]....
        /*04bc*/ 	.word	0x0000b220


	//   ....[87]....
        /*04c0*/ 	.word	0x0000b240


	//   ....[88]....
        /*04c4*/ 	.word	0x0000b2a0


	//   ....[89]....
        /*04c8*/ 	.word	0x0000b2c0


	//   ....[90]....
        /*04cc*/ 	.word	0x0000b320


	//   ....[91]....
        /*04d0*/ 	.word	0x0000b340


	//   ....[92]....
        /*04d4*/ 	.word	0x0000b3a0


	//   ....[93]....
        /*04d8*/ 	.word	0x0000b3d0


	//   ....[94]....
        /*04dc*/ 	.word	0x0000b420


	//   ....[95]....
        /*04e0*/ 	.word	0x0000b7e0


	//   ....[96]....
        /*04e4*/ 	.word	0x0000bcf0


	//   ....[97]....
        /*04e8*/ 	.word	0x0000bde0


	//   ....[98]....
        /*04ec*/ 	.word	0x0000be80


	//   ....[99]....
        /*04f0*/ 	.word	0x0000bef0


	//   ....[100]....
        /*04f4*/ 	.word	0x0000bfa0


	//   ....[101]....
        /*04f8*/ 	.word	0x0000c0a0


	//   ....[102]....
        /*04fc*/ 	.word	0x0000c0f0


	//   ....[103]....
        /*0500*/ 	.word	0x0000c1f0


	//   ....[104]....
        /*0504*/ 	.word	0x0000c240


	//   ....[105]....
        /*0508*/ 	.word	0x0000c2a0


	//   ....[106]....
        /*050c*/ 	.word	0x0000c370


	//   ....[107]....
        /*0510*/ 	.word	0x0000c460


	//   ....[108]....
        /*0514*/ 	.word	0x0000c4b0


	//   ....[109]....
        /*0518*/ 	.word	0x0000c540


	//   ....[110]....
        /*051c*/ 	.word	0x0000c5b0


	//   ....[111]....
        /*0520*/ 	.word	0x0000c630


	//   ....[112]....
        /*0524*/ 	.word	0x0000c6d0


	//   ....[113]....
        /*0528*/ 	.word	0x0000c730


	//   ....[114]....
        /*052c*/ 	.word	0x0000c7f0


	//   ....[115]....
        /*0530*/ 	.word	0x0000c850


	//   ....[116]....
        /*0534*/ 	.word	0x0000c910


	//   ....[117]....
        /*0538*/ 	.word	0x0000c970


	//   ....[118]....
        /*053c*/ 	.word	0x0000ca30


	//   ....[119]....
        /*0540*/ 	.word	0x0000ca90


	//   ....[120]....
        /*0544*/ 	.word	0x0000cb50


	//   ....[121]....
        /*0548*/ 	.word	0x0000cbb0


	//   ....[122]....
        /*054c*/ 	.word	0x0000cc70


	//   ....[123]....
        /*0550*/ 	.word	0x0000ccd0


	//   ....[124]....
        /*0554*/ 	.word	0x0000cd70


	//   ....[125]....
        /*0558*/ 	.word	0x0000ceb0


	//   ....[126]....
        /*055c*/ 	.word	0x0000cf90


	//   ....[127]....
        /*0560*/ 	.word	0x0000d020


	//   ....[128]....
        /*0564*/ 	.word	0x0000d160


	//   ....[129]....
        /*0568*/ 	.word	0x0000d1c0


	//   ....[130]....
        /*056c*/ 	.word	0x0000d2e0


	//   ....[131]....
        /*0570*/ 	.word	0x0000d340


	//   ....[132]....
        /*0574*/ 	.word	0x0000d460


	//   ....[133]....
        /*0578*/ 	.word	0x0000d4c0


	//   ....[134]....
        /*057c*/ 	.word	0x0000d5d0


	//   ....[135]....
        /*0580*/ 	.word	0x0000d630


	//   ....[136]....
        /*0584*/ 	.word	0x0000d710


	//   ....[137]....
        /*0588*/ 	.word	0x0000d7f0


	//   ....[138]....
        /*058c*/ 	.word	0x0000d890


	//   ....[139]....
        /*0590*/ 	.word	0x0000d8f0


	//   ....[140]....
        /*0594*/ 	.word	0x0000d990


	//   ....[141]....
        /*0598*/ 	.word	0x0000d9f0


	//   ....[142]....
        /*059c*/ 	.word	0x0000da90


	//   ....[143]....
        /*05a0*/ 	.word	0x0000daf0


	//   ....[144]....
        /*05a4*/ 	.word	0x0000dba0


	//   ....[145]....
        /*05a8*/ 	.word	0x0000dc00


	//   ....[146]....
        /*05ac*/ 	.word	0x0000dcb0


	//   ....[147]....
        /*05b0*/ 	.word	0x0000dd10


	//   ....[148]....
        /*05b4*/ 	.word	0x0000ddc0


	//   ....[149]....
        /*05b8*/ 	.word	0x0000dea0


	//   ....[150]....
        /*05bc*/ 	.word	0x0000df40


	//   ....[151]....
        /*05c0*/ 	.word	0x0000dfa0


	//   ....[152]....
        /*05c4*/ 	.word	0x0000e070


	//   ....[153]....
        /*05c8*/ 	.word	0x0000e0d0


	//   ....[154]....
        /*05cc*/ 	.word	0x0000e1a0


	//   ....[155]....
        /*05d0*/ 	.word	0x0000e200


	//   ....[156]....
        /*05d4*/ 	.word	0x0000e2d0


	//   ....[157]....
        /*05d8*/ 	.word	0x0000e330


	//   ....[158]....
        /*05dc*/ 	.word	0x0000e400


	//   ....[159]....
        /*05e0*/ 	.word	0x0000e460


	//   ....[160]....
        /*05e4*/ 	.word	0x0000e540


	//   ....[161]....
        /*05e8*/ 	.word	0x0000e650


	//----- nvinfo : EIATTR_REG_RECONFIG
	.align		4
.L_147:
        /*05ec*/ 	.byte	0x01, 0x54
	.zero		2


	//----- nvinfo : EIATTR_SYSCALL_OFFSETS
	.align		4
        /*05f0*/ 	.byte	0x04, 0x46
        /*05f2*/ 	.short	(.L_149 - .L_148)


	//   ....[0]....
.L_148:
        /*05f4*/ 	.word	0x00001040


	//   ....[1]....
        /*05f8*/ 	.word	0x00008a40


	//   ....[2]....
        /*05fc*/ 	.word	0x00008b80


	//   ....[3]....
        /*0600*/ 	.word	0x00008c70


	//   ....[4]....
        /*0604*/ 	.word	0x00009700


	//----- nvinfo : EIATTR_MBARRIER_INSTR_OFFSETS
	.align		4
.L_149:
        /*0608*/ 	.byte	0x04, 0x39
        /*060a*/ 	.short	(.L_151 - .L_150)


	//   ....[0]....
.L_150:
        /*060c*/ 	.word	0x00000180
        /*0610*/ 	.word	0x000000ff
        /*0614*/ 	.word	0x00022800
        /*0618*/ 	.short	0x0100
        /*061a*/ 	.byte	0x08
	.zero		1


	//   ....[1]....
        /*061c*/ 	.word	0x00000190
        /*0620*/ 	.word	0x000000ff
        /*0624*/ 	.word	0x00022820
        /*0628*/ 	.short	0x0100
        /*062a*/ 	.byte	0x08
	.zero		1


	//   ....[2]....
        /*062c*/ 	.word	0x00000280
        /*0630*/ 	.word	0x000000ff
        /*0634*/ 	.word	0x00022830
        /*0638*/ 	.short	0x0100
        /*063a*/ 	.byte	0x08
	.zero		1


	//   ....[3]....
        /*063c*/ 	.word	0x00000290
        /*0640*/ 	.word	0x000000ff
        /*0644*/ 	.word	0x00022840
        /*0648*/ 	.short	0x0100
        /*064a*/ 	.byte	0x08
	.zero		1


	//   ....[4]....
        /*064c*/ 	.word	0x000002a0
        /*0650*/ 	.word	0x000000ff
        /*0654*/ 	.word	0x00022838
        /*0658*/ 	.short	0x0100
        /*065a*/ 	.byte	0x08
	.zero		1


	//   ....[5]....
        /*065c*/ 	.word	0x000002b0
        /*0660*/ 	.word	0x000000ff
        /*0664*/ 	.word	0x00022848
        /*0668*/ 	.short	0x0100
        /*066a*/ 	.byte	0x08
	.zero		1


	//   ....[6]....
        /*066c*/ 	.word	0x000003e0
        /*0670*/ 	.word	0x000000ff
        /*0674*/ 	.word	0x00022850
        /*0678*/ 	.short	0x0100
        /*067a*/ 	.byte	0x08
	.zero		1


	//   ....[7]....
        /*067c*/ 	.word	0x000003f0
        /*0680*/ 	.word	0x000000ff
        /*0684*/ 	.word	0x00022860
        /*0688*/ 	.short	0x0100
        /*068a*/ 	.byte	0x08
	.zero		1


	//   ....[8]....
        /*068c*/ 	.word	0x00000400
        /*0690*/ 	.word	0x000000ff
        /*0694*/ 	.word	0x00022858
        /*0698*/ 	.short	0x0100
        /*069a*/ 	.byte	0x08
	.zero		1


	//   ....[9]....
        /*069c*/ 	.word	0x00000410
        /*06a0*/ 	.word	0x000000ff
        /*06a4*/ 	.word	0x00022868
        /*06a8*/ 	.short	0x0100
        /*06aa*/ 	.byte	0x08
	.zero		1


	//   ....[10]....
        /*06ac*/ 	.word	0x00000500
        /*06b0*/ 	.word	0x000000ff
        /*06b4*/ 	.word	0x00022870
        /*06b8*/ 	.short	0x0100
        /*06ba*/ 	.byte	0x06
	.zero		1


	//   ....[11]....
        /*06bc*/ 	.word	0x00000510
        /*06c0*/ 	.word	0x000000ff
        /*06c4*/ 	.word	0x00022880
        /*06c8*/ 	.short	0x0100
        /*06ca*/ 	.byte	0x06
	.zero		1


	//   ....[12]....
        /*06cc*/ 	.word	0x00000520
        /*06d0*/ 	.word	0x000000ff
        /*06d4*/ 	.word	0x00022878
        /*06d8*/ 	.short	0x0100
        /*06da*/ 	.byte	0x06
	.zero		1


	//   ....[13]....
        /*06dc*/ 	.word	0x00000530
        /*06e0*/ 	.word	0x000000ff
        /*06e4*/ 	.word	0x00022888
        /*06e8*/ 	.short	0x0100
        /*06ea*/ 	.byte	0x06
	.zero		1


	//   ....[14]....
        /*06ec*/ 	.word	0x00000660
        /*06f0*/ 	.word	0x000000ff
        /*06f4*/ 	.word	0x00022890
        /*06f8*/ 	.short	0x0100
        /*06fa*/ 	.byte	0x08
	.zero		1


	//   ....[15]....
        /*06fc*/ 	.word	0x00000670
        /*0700*/ 	.word	0x000000ff
        /*0704*/ 	.word	0x000228a0
        /*0708*/ 	.short	0x0100
        /*070a*/ 	.byte	0x08
	.zero		1


	//   ....[16]....
        /*070c*/ 	.word	0x00000680
        /*0710*/ 	.word	0x000000ff
        /*0714*/ 	.word	0x00022898
        /*0718*/ 	.short	0x0100
        /*071a*/ 	.byte	0x08
	.zero		1


	//   ....[17]....
        /*071c*/ 	.word	0x00000690
        /*0720*/ 	.word	0x000000ff
        /*0724*/ 	.word	0x000228a8
        /*0728*/ 	.short	0x0100
        /*072a*/ 	.byte	0x08
	.zero		1


	//   ....[18]....
        /*072c*/ 	.word	0x000007d0
        /*0730*/ 	.word	0x000000ff
        /*0734*/ 	.word	0x000228b0
        /*0738*/ 	.short	0x0100
        /*073a*/ 	.byte	0x08
	.zero		1


	//   ....[19]....
        /*073c*/ 	.word	0x000007e0
        /*0740*/ 	.word	0x000000ff
        /*0744*/ 	.word	0x000228c0
        /*0748*/ 	.short	0x0100
        /*074a*/ 	.byte	0x08
	.zero		1


	//   ....[20]....
        /*074c*/ 	.word	0x000007f0
        /*0750*/ 	.word	0x000000ff
        /*0754*/ 	.word	0x000228b8
        /*0758*/ 	.short	0x0100
        /*075a*/ 	.byte	0x08
	.zero		1


	//   ....[21]....
        /*075c*/ 	.word	0x00000800
        /*0760*/ 	.word	0x000000ff
        /*0764*/ 	.word	0x000228c8
        /*0768*/ 	.short	0x0100
        /*076a*/ 	.byte	0x08
	.zero		1


	//   ....[22]....
        /*076c*/ 	.word	0x00001090
        /*0770*/ 	.word	0x000000ff
        /*0774*/ 	.word	0x00022800
        /*0778*/ 	.short	0x010a
        /*077a*/ 	.byte	0x29
	.zero		1


	//   ....[23]....
        /*077c*/ 	.word	0x00001160
        /*0780*/ 	.word	0x000000ff
        /*0784*/ 	.word	0x00022830
        /*0788*/ 	.short	0x010a
        /*078a*/ 	.byte	0x16
	.zero		1


	//   ....[24]....
        /*078c*/ 	.word	0x000011a0
        /*0790*/ 	.word	0x000000ff
        /*0794*/ 	.word	0x00022830
        /*0798*/ 	.short	0x010a
        /*079a*/ 	.byte	0x16
	.zero		1


	//   ....[25]....
        /*079c*/ 	.word	0x00001a00
        /*07a0*/ 	.word	0x000000ff
        /*07a4*/ 	.word	0x00000000
        /*07a8*/ 	.short	0x0101
        /*07aa*/ 	.byte	0x06
	.zero		1


	//   ....[26]....
        /*07ac*/ 	.word	0x00002d90
        /*07b0*/ 	.word	0x000000ff
        /*07b4*/ 	.word	0x00022850
        /*07b8*/ 	.short	0x010a
        /*07ba*/ 	.byte	0x16
	.zero		1


	//   ....[27]....
        /*07bc*/ 	.word	0x00002dd0
        /*07c0*/ 	.word	0x000000ff
        /*07c4*/ 	.word	0x00022850
        /*07c8*/ 	.short	0x010a
        /*07ca*/ 	.byte	0x16
	.zero		1


	//   ....[28]....
        /*07cc*/ 	.word	0x000030f0
        /*07d0*/ 	.word	0x000000ff
        /*07d4*/ 	.word	0x00000000
        /*07d8*/ 	.short	0x0101
        /*07da*/ 	.byte	0x16
	.zero		1


	//   ....[29]....
        /*07dc*/ 	.word	0x000032a0
        /*07e0*/ 	.word	0x000000ff
        /*07e4*/ 	.word	0x00022830
        /*07e8*/ 	.short	0x010a
        /*07ea*/ 	.byte	0x19
	.zero		1


	//   ....[30]....
        /*07ec*/ 	.word	0x000032f0
        /*07f0*/ 	.word	0x000000ff
        /*07f4*/ 	.word	0x00022830
        /*07f8*/ 	.short	0x010a
        /*07fa*/ 	.byte	0x19
	.zero		1


	//   ....[31]....
        /*07fc*/ 	.word	0x00003820
        /*0800*/ 	.word	0x000000ff
        /*0804*/ 	.word	0x00000000
        /*0808*/ 	.short	0x0101
        /*080a*/ 	.byte	0x06
	.zero		1


	//   ....[32]....
        /*080c*/ 	.word	0x000051a0
        /*0810*/ 	.word	0x000000ff
        /*0814*/ 	.word	0x00022850
        /*0818*/ 	.short	0x010a
        /*081a*/ 	.byte	0x19
	.zero		1


	//   ....[33]....
        /*081c*/ 	.word	0x00005200
        /*0820*/ 	.word	0x000000ff
        /*0824*/ 	.word	0x00022850
        /*0828*/ 	.short	0x010a
        /*082a*/ 	.byte	0x19
	.zero		1


	//   ....[34]....
        /*082c*/ 	.word	0x000054d0
        /*0830*/ 	.word	0x000000ff
        /*0834*/ 	.word	0x00000000
        /*0838*/ 	.short	0x0101
        /*083a*/ 	.byte	0x19
	.zero		1


	//   ....[35]....
        /*083c*/ 	.word	0x000076f0
        /*0840*/ 	.word	0x000000ff
        /*0844*/ 	.word	0x00000000
        /*0848*/ 	.short	0x0101
        /*084a*/ 	.byte	0x16
	.zero		1


	//   ....[36]....
        /*084c*/ 	.word	0x00008f90
        /*0850*/ 	.word	0x00000016
        /*0854*/ 	.word	0x00022840
        /*0858*/ 	.short	0x010a
        /*085a*/ 	.byte	0x3f
	.zero		1


	//   ....[37]....
        /*085c*/ 	.word	0x000094e0
        /*0860*/ 	.word	0x00000016
        /*0864*/ 	.word	0x00022830
        /*0868*/ 	.short	0x0107
        /*086a*/ 	.byte	0x3f
	.zero		1


	//   ....[38]....
        /*086c*/ 	.word	0x000095a0
        /*0870*/ 	.word	0x00000016
        /*0874*/ 	.word	0x00022830
        /*0878*/ 	.short	0x0101
        /*087a*/ 	.byte	0x3f
	.zero		1


	//   ....[39]....
        /*087c*/ 	.word	0x00009dd0
        /*0880*/ 	.word	0x000000ff
        /*0884*/ 	.word	0x00022800
        /*0888*/ 	.short	0x0107
        /*088a*/ 	.byte	0x25
	.zero		1


	//   ....[40]....
        /*088c*/ 	.word	0x00009e30
        /*0890*/ 	.word	0x000000ff
        /*0894*/ 	.word	0x00022800
        /*0898*/ 	.short	0x0101
        /*089a*/ 	.byte	0x25
	.zero		1


	//   ....[41]....
        /*089c*/ 	.word	0x00009e50
        /*08a0*/ 	.word	0x000000ff
        /*08a4*/ 	.word	0x00022820
        /*08a8*/ 	.short	0x010a
        /*08aa*/ 	.byte	0x25
	.zero		1


	//   ....[42]....
        /*08ac*/ 	.word	0x00009ee0
        /*08b0*/ 	.word	0x00000016
        /*08b4*/ 	.word	0x00022860
        /*08b8*/ 	.short	0x010a
        /*08ba*/ 	.byte	0x3f
	.zero		1


	//   ....[43]....
        /*08bc*/ 	.word	0x0000a7c0
        /*08c0*/ 	.word	0x00000016
        /*08c4*/ 	.word	0x00022850
        /*08c8*/ 	.short	0x0107
        /*08ca*/ 	.byte	0x3f
	.zero		1


	//   ....[44]....
        /*08cc*/ 	.word	0x0000a8a0
        /*08d0*/ 	.word	0x00000016
        /*08d4*/ 	.word	0x00022850
        /*08d8*/ 	.short	0x0101
        /*08da*/ 	.byte	0x3f
	.zero		1


	//   ....[45]....
        /*08dc*/ 	.word	0x0000ab40
        /*08e0*/ 	.word	0x00000012
        /*08e4*/ 	.word	0x00022840
        /*08e8*/ 	.short	0x010a
        /*08ea*/ 	.byte	0x3f
	.zero		1


	//   ....[46]....
        /*08ec*/ 	.word	0x0000af10
        /*08f0*/ 	.word	0x00000012
        /*08f4*/ 	.word	0x00022830
        /*08f8*/ 	.short	0x0107
        /*08fa*/ 	.byte	0x3f
	.zero		1


	//   ....[47]....
        /*08fc*/ 	.word	0x0000afd0
        /*0900*/ 	.word	0x00000012
        /*0904*/ 	.word	0x00022830
        /*0908*/ 	.short	0x0101
        /*090a*/ 	.byte	0x3f
	.zero		1


	//   ....[48]....
        /*090c*/ 	.word	0x0000b000
        /*0910*/ 	.word	0x00000012
        /*0914*/ 	.word	0x00022860
        /*0918*/ 	.short	0x010a
        /*091a*/ 	.byte	0x3f
	.zero		1


	//   ....[49]....
        /*091c*/ 	.word	0x0000b520
        /*0920*/ 	.word	0x00000012
        /*0924*/ 	.word	0x00022850
        /*0928*/ 	.short	0x0107
        /*092a*/ 	.byte	0x3f
	.zero		1


	//   ....[50]....
        /*092c*/ 	.word	0x0000b5f0
        /*0930*/ 	.word	0x00000012
        /*0934*/ 	.word	0x00022850
        /*0938*/ 	.short	0x0101
        /*093a*/ 	.byte	0x3f
	.zero		1


	//   ....[51]....
        /*093c*/ 	.word	0x0000b760
        /*0940*/ 	.word	0x00000004
        /*0944*/ 	.word	0x00022820
        /*0948*/ 	.short	0x010a
        /*094a*/ 	.byte	0x3f
	.zero		1


	//   ....[52]....
        /*094c*/ 	.word	0x0000b8e0
        /*0950*/ 	.word	0x00000003
        /*0954*/ 	.word	0x00022840
        /*0958*/ 	.short	0x010a
        /*095a*/ 	.byte	0x3f
	.zero		1


	//   ....[53]....
        /*095c*/ 	.word	0x0000b980
        /*0960*/ 	.word	0x00000011
        /*0964*/ 	.word	0x00022840
        /*0968*/ 	.short	0x010a
        /*096a*/ 	.byte	0x3f
	.zero		1


	//   ....[54]....
        /*096c*/ 	.word	0x0000b9c0
        /*0970*/ 	.word	0x00000003
        /*0974*/ 	.word	0x00022860
        /*0978*/ 	.short	0x010a
        /*097a*/ 	.byte	0x3f
	.zero		1


	//   ....[55]....
        /*097c*/ 	.word	0x0000ba00
        /*0980*/ 	.word	0x00000011
        /*0984*/ 	.word	0x00022860
        /*0988*/ 	.short	0x010a
        /*098a*/ 	.byte	0x3f
	.zero		1


	//   ....[56]....
        /*098c*/ 	.word	0x0000ba70
        /*0990*/ 	.word	0x00000003
        /*0994*/ 	.word	0x00022800
        /*0998*/ 	.short	0x010a
        /*099a*/ 	.byte	0x3f
	.zero		1


	//   ....[57]....
        /*099c*/ 	.word	0x0000bad0
        /*09a0*/ 	.word	0x00000003
        /*09a4*/ 	.word	0x00022830
        /*09a8*/ 	.short	0x010a
        /*09aa*/ 	.byte	0x3f
	.zero		1


	//   ....[58]....
        /*09ac*/ 	.word	0x0000bb30
        /*09b0*/ 	.word	0x00000009
        /*09b4*/ 	.word	0x00022850
        /*09b8*/ 	.short	0x010a
        /*09ba*/ 	.byte	0x3f
	.zero		1


	//   ....[59]....
        /*09bc*/ 	.word	0x0000bba0
        /*09c0*/ 	.word	0x00000000
        /*09c4*/ 	.word	0x00022830
        /*09c8*/ 	.short	0x010a
        /*09ca*/ 	.byte	0x3f
	.zero		1


	//   ....[60]....
        /*09cc*/ 	.word	0x0000bc10
        /*09d0*/ 	.word	0x00000008
        /*09d4*/ 	.word	0x00022850
        /*09d8*/ 	.short	0x010a
        /*09da*/ 	.byte	0x3f
	.zero		1


	//   ....[61]....
        /*09dc*/ 	.word	0x0000bd30
        /*09e0*/ 	.word	0x00000016
        /*09e4*/ 	.word	0x00022840
        /*09e8*/ 	.short	0x010a
        /*09ea*/ 	.byte	0x3f
	.zero		1


	//   ....[62]....
        /*09ec*/ 	.word	0x0000cdb0
        /*09f0*/ 	.word	0x00000003
        /*09f4*/ 	.word	0x00022820
        /*09f8*/ 	.short	0x010a
        /*09fa*/ 	.byte	0x3f
	.zero		1


	//   ....[63]....
        /*09fc*/ 	.word	0x0000ce00
        /*0a00*/ 	.word	0x00000016
        /*0a04*/ 	.word	0x00022860
        /*0a08*/ 	.short	0x010a
        /*0a0a*/ 	.byte	0x3f
	.zero		1


	//   ....[64]....
        /*0a0c*/ 	.word	0x0000d740
        /*0a10*/ 	.word	0x00000012
        /*0a14*/ 	.word	0x00022840
        /*0a18*/ 	.short	0x010a
        /*0a1a*/ 	.byte	0x3f
	.zero		1


	//   ....[65]....
        /*0a1c*/ 	.word	0x0000ddf0
        /*0a20*/ 	.word	0x00000012
        /*0a24*/ 	.word	0x00022860
        /*0a28*/ 	.short	0x010a
        /*0a2a*/ 	.byte	0x3f
	.zero		1


	//   ....[66]....
        /*0a2c*/ 	.word	0x0000e570
        /*0a30*/ 	.word	0x00000004
        /*0a34*/ 	.word	0x00022820
        /*0a38*/ 	.short	0x010a
        /*0a3a*/ 	.byte	0x3f
	.zero		1


	//   ....[67]....
        /*0a3c*/ 	.word	0x0000e710
        /*0a40*/ 	.word	0x00000003
        /*0a44*/ 	.word	0x00022840
        /*0a48*/ 	.short	0x010a
        /*0a4a*/ 	.byte	0x3f
	.zero		1


	//   ....[68]....
        /*0a4c*/ 	.word	0x0000e760
        /*0a50*/ 	.word	0x00000011
        /*0a54*/ 	.word	0x00022840
        /*0a58*/ 	.short	0x010a
        /*0a5a*/ 	.byte	0x3f
	.zero		1


	//   ....[69]....
        /*0a5c*/ 	.word	0x0000e7b0
        /*0a60*/ 	.word	0x00000003
        /*0a64*/ 	.word	0x00022860
        /*0a68*/ 	.short	0x010a
        /*0a6a*/ 	.byte	0x3f
	.zero		1


	//----- nvinfo : EIATTR_NUM_MBARRIERS
	.align		4
.L_151:
        /*0a6c*/ 	.byte	0x03, 0x38
        /*0a6e*/ 	.short	0x0016


	//----- nvinfo : EIATTR_EXIT_INSTR_OFFSETS
	.align		4
        /*0a70*/ 	.byte	0x04, 0x1c
        /*0a72*/ 	.short	(.L_153 - .L_152)


	//   ....[0]....
.L_152:
        /*0a74*/ 	.word	0x00000950


	//   ....[1]....
        /*0a78*/ 	.word	0x00007cb0


	//   ....[2]....
        /*0a7c*/ 	.word	0x0000ba50


	//----- nvinfo : EIATTR_MAX_THREADS
	.align		4
.L_153:
        /*0a80*/ 	.byte	0x04, 0x05
        /*0a82*/ 	.short	(.L_155 - .L_154)
.L_154:
        /*0a84*/ 	.word	0x00000180
        /*0a88*/ 	.word	0x00000001
        /*0a8c*/ 	.word	0x00000001


	//----- nvinfo : EIATTR_CRS_STACK_SIZE
	.align		4
.L_155:
        /*0a90*/ 	.byte	0x04, 0x1e
        /*0a92*/ 	.short	(.L_157 - .L_156)
.L_156:
        /*0a94*/ 	.word	0x00000000


	//----- nvinfo : EIATTR_CBANK_PARAM_SIZE
	.align		4
.L_157:
        /*0a98*/ 	.byte	0x03, 0x19
        /*0a9a*/ 	.short	0x0a70


	//----- nvinfo : EIATTR_PARAM_CBANK
	.align		4
        /*0a9c*/ 	.byte	0x04, 0x0a
        /*0a9e*/ 	.short	(.L_159 - .L_158)
	.align		4
.L_158:
        /*0aa0*/ 	.word	index@(.nv.constant0._ZN7cutlass13device_kernelIN5flash11enable_sm90INS1_16FlashAttnFwdSm90INS1_25CollectiveMainloopFwdSm90ILi2EN4cute5tupleIJNS5_1CILi1EEES8_S8_EEENS6_IJNS7_ILi128EEENS7_ILi96EEENS7_ILi64EEEEEELi256ENS_10bfloat16_tEfNS_4arch4Sm90ELb0ELb0ELb1ELb0ELb1ELb0ELb0ELb1ELb0ELb1ELb0ELb0EEENS1_21CollectiveEpilogueFwdINS6_IJSA_NS7_ILi256EEESB_EEES9_SE_SG_Li256ELb0ELb1ELb0ELb0EEENS1_29StaticPersistentTileSchedulerILb0EEEEEEEEEvNT_6ParamsE)
        /*0aa4*/ 	.short	0x0210
        /*0aa6*/ 	.short	0x0a70


	//----- nvinfo : EIATTR_SW_WAR
	.align		4
.L_159:
        /*0aa8*/ 	.byte	0x04, 0x36
        /*0aaa*/ 	.short	(.L_161 - .L_160)
.L_160:
        /*0aac*/ 	.word	0x00000008
.L_161:


//--------------------- .nv.info._ZN7cutlass13device_kernelIN5flash11enable_sm90INS1_16FlashAttnFwdSm90INS1_25CollectiveMainloopFwdSm90ILi2EN4cute5tupleIJNS5_1CILi1EEES8_S8_EEENS6_IJNS7_ILi128EEENS7_ILi96EEENS7_ILi64EEEEEELi256ENS_10bfloat16_tEfNS_4arch4Sm90ELb0ELb0ELb1ELb0ELb1ELb0ELb1ELb1ELb0ELb1ELb0ELb0EEENS1_21CollectiveEpilogueFwdINS6_IJSA_NS7_ILi256EEESB_EEES9_SE_SG_Li256ELb0ELb1ELb0ELb0EEENS1_29StaticPersistentTileSchedulerILb0EEEEEEEEEvNT_6ParamsE --------------------------
	.section	.nv.info._ZN7cutlass13device_kernelIN5flash11enable_sm90INS1_16FlashAttnFwdSm90INS1_25CollectiveMainloopFwdSm90ILi2EN4cute5tupleIJNS5_1CILi1EEES8_S8_EEENS6_IJNS7_ILi128EEENS7_ILi96EEENS7_ILi64EEEEEELi256ENS_10bfloat16_tEfNS_4arch4Sm90ELb0ELb0ELb1ELb0ELb1ELb0ELb1ELb1ELb0ELb1ELb0ELb0EEENS1_21CollectiveEpilogueFwdINS6_IJSA_NS7_ILi256EEESB_EEES9_SE_SG_Li256ELb0ELb1ELb0ELb0EEENS1_29StaticPersistentTileSchedulerILb0EEEEEEEEEvNT_6ParamsE,"",@"SHT_CUDA_INFO"
	.sectionflags	@""
	.align	4


	//----- nvinfo : EIATTR_CUDA_API_VERSION
	.align		4
        /*0000*/ 	.byte	0x04, 0x37
        /*0002*/ 	.short	(.L_163 - .L_162)
.L_162:
        /*0004*/ 	.word	0x00000082


	//----- nvinfo : EIATTR_KPARAM_INFO
	.align		4
.L_163:
        /*0008*/ 	.byte	0x04, 0x17
        /*000a*/ 	.short	(.L_165 - .L_164)
.L_164:
        /*000c*/ 	.word	0x00000000
        /*0010*/ 	.short	0x0000
        /*0012*/ 	.short	0x0070
        /*0014*/ 	.byte	0x00, 0xf0, 0x01, 0x2c


	//----- nvinfo : EIATTR_SPARSE_MMA_MASK
	.align		4
.L_165:
        /*0018*/ 	.byte	0x03, 0x50
        /*001a*/ 	.short	0x0000


	//----- nvinfo : EIATTR_MAXREG_COUNT
	.align		4
        /*001c*/ 	.byte	0x03, 0x1b
        /*001e*/ 	.short	0x00a8


	//----- nvinfo : EIATTR_NUM_BARRIERS
	.align		4
        /*0020*/ 	.byte	0x02, 0x4c
        /*0022*/ 	.byte	0x10
	.zero		1


	//----- nvinfo : EIATTR_EXTERNS
	.align		4
        /*0024*/ 	.byte	0x04, 0x0f
        /*0026*/ 	.short	(.L_167 - .L_166)


	//   ....[0]....
	.align		4
.L_166:
        /*0028*/ 	.word	index@(__assertfail)


	//----- nvinfo : EIATTR_ANNOTATIONS
	.align		4
.L_167:
        /*002c*/ 	.byte	0x04, 0x55
        /*002e*/ 	.short	(.L_169 - .L_168)


	//   ....[0]....
.L_168:
        /* <DEDUP_REMOVED lines=12> */


	//----- nvinfo : EIATTR_MERCURY_ISA_VERSION
	.align		4
.L_169:
        /*00e0*/ 	.byte	0x03, 0x5f
        /*00e2*/ 	.short	0x0101


	//----- nvinfo : EIATTR_INT_WARP_WIDE_INSTR_OFFSETS
	.align		4
        /*00e4*/ 	.byte	0x04, 0x31
        /*00e6*/ 	.short	(.L_171 - .L_170)


	//   ....[0]....
.L_170:
        /*00e8*/ 	.word	0x000000c0


	//   ....[1]....
        /*00ec*/ 	.word	0x000000d0


	//   ....[2]....
        /*00f0*/ 	.word	0x000000e0


	//   ....[3]....
        /*00f4*/ 	.word	0x00000180


	//----- nvinfo : EIATTR_COOP_GROUP_MASK_REGIDS
	.align		4
.L_171:
        /*00f8*/ 	.byte	0x04, 0x29
        /*00fa*/ 	.short	(.L_173 - .L_172)


	//   ....[0]....
.L_172:
        /*00fc*/ 	.word	0xffffffff


	//   ....[1]....
        /*0100*/ 	.word	0xffffffff


	//   ....[2]....
        /*0104*/ 	.word	0xffffffff


	//   ....[3]....
        /*0108*/ 	.word	0xffffffff


	//   ....[4]....
        /*010c*/ 	.word	0xffffffff


	//   ....[5]....
        /*0110*/ 	.word	0xffffffff


	//   ....[6]....
        /*0114*/ 	.word	0xffffffff


	//   ....[7]....
        /*0118*/ 	.word	0xffffffff


	//   ....[8]....
        /*011c*/ 	.word	0xffffffff


	//   ....[9]....
        /*0120*/ 	.word	0xffffffff


	//   ....[10]....
        /*0124*/ 	.word	0xffffffff


	//   ....[11]....
        /*0128*/ 	.word	0xffffffff


	//   ....[12]....
        /*012c*/ 	.word	0xffffffff


	//   ....[13]....
        /*0130*/ 	.word	0xffffffff


	//   ....[14]....
        /*0134*/ 	.word	0xffffffff


	//   ....[15]....
        /*0138*/ 	.word	0xffffffff


	//   ....[16]....
        /*013c*/ 	.word	0xffffffff


	//   ....[17]....
        /*0140*/ 	.word	0xffffffff


	//   ....[18]....
        /*0144*/ 	.word	0xffffffff


	//   ....[19]....
        /*0148*/ 	.word	0xffffffff


	//   ....[20]....
        /*014c*/ 	.word	0xffffffff


	//   ....[21]....
        /*0150*/ 	.word	0xffffffff


	//   ....[22]....
        /*0154*/ 	.word	0xffffffff


	//   ....[23]....
        /*0158*/ 	.word	0xffffffff


	//   ....[24]....
        /*015c*/ 	.word	0xffffffff


	//   ....[25]....
        /*0160*/ 	.word	0xffffffff


	//   ....[26]....
        /*0164*/ 	.word	0xffffffff


	//   ....[27]....
        /*0168*/ 	.word	0xffffffff


	//   ....[28]....
        /*016c*/ 	.word	0xffffffff


	//   ....[29]....
        /*0170*/ 	.word	0xffffffff


	//   ....[30]....
        /*0174*/ 	.word	0xffffffff


	//   ....[31]....
        /*0178*/ 	.word	0xffffffff


	//   ....[32]....
        /*017c*/ 	.word	0xffffffff


	//   ....[33]....
        /*0180*/ 	.word	0xffffffff


	//   ....[34]....
        /*0184*/ 	.word	0xffffffff


	//   ....[35]....
        /*0188*/ 	.word	0xffffffff


	//   ....[36]....
        /*018c*/ 	.word	0xffffffff


	//   ....[37]....
        /*0190*/ 	.word	0xffffffff


	//   ....[38]....
        /*0194*/ 	.word	0xffffffff


	//   ....[39]....
        /*0198*/ 	.word	0xffffffff


	//   ....[40]....
        /*019c*/ 	.word	0xffffffff


	//   ....[41]....
        /*01a0*/ 	.word	0xffffffff


	//   ....[42]....
        /*01a4*/ 	.word	0xffffffff


	//   ....[43]....
        /*01a8*/ 	.word	0xffffffff


	//   ....[44]....
        /*01ac*/ 	.word	0xffffffff


	//   ....[45]....
        /*01b0*/ 	.word	0xffffffff


	//   ....[46]....
        /*01b4*/ 	.word	0xffffffff


	//   ....[47]....
        /*01b8*/ 	.word	0xffffffff


	//   ....[48]....
        /*01bc*/ 	.word	0xffffffff


	//   ....[49]....
        /*01c0*/ 	.word	0xffffffff


	//   ....[50]....
        /*01c4*/ 	.word	0xffffffff


	//   ....[51]....
        /*01c8*/ 	.word	0xffffffff


	//   ....[52]....
        /*01cc*/ 	.word	0xffffffff


	//   ....[53]....
        /*01d0*/ 	.word	0xffffffff


	//   ....[54]....
        /*01d4*/ 	.word	0xffffffff


	//   ....[55]....
        /*01d8*/ 	.word	0xffffffff


	//   ....[56]....
        /*01dc*/ 	.word	0xffffffff


	//   ....[57]....
        /*01e0*/ 	.word	0xffffffff


	//   ....[58]....
        /*01e4*/ 	.word	0xffffffff


	//   ....[59]....
        /*01e8*/ 	.word	0xffffffff


	//   ....[60]....
        /*01ec*/ 	.word	0xffffffff


	//   ....[61]....
        /*01f0*/ 	.word	0xffffffff


	//   ....[62]....
        /*01f4*/ 	.word	0xffffffff


	//   ....[63]....
        /*01f8*/ 	.word	0xffffffff


	//   ....[64]....
        /*01fc*/ 	.word	0xffffffff


	//   ....[65]....
        /*0200*/ 	.word	0xffffffff


	//   ....[66]....
        /*0204*/ 	.word	0xffffffff


	//   ....[67]....
        /*0208*/ 	.word	0xffffffff


	//   ....[68]....
        /*020c*/ 	.word	0xffffffff


	//   ....[69]....
        /*0210*/ 	.word	0xffffffff


	//   ....[70]....
        /*0214*/ 	.word	0xffffffff


	//   ....[71]....
        /*0218*/ 	.word	0xffffffff


	//   ....[72]....
        /*021c*/ 	.word	0xffffffff


	//   ....[73]....
        /*0220*/ 	.word	0xffffffff


	//   ....[74]....
        /*0224*/ 	.word	0xffffffff


	//   ....[75]....
        /*0228*/ 	.word	0xffffffff


	//   ....[76]....
        /*022c*/ 	.word	0xffffffff


	//   ....[77]....
        /*0230*/ 	.word	0xffffffff


	//   ....[78]....
        /*0234*/ 	.word	0xffffffff


	//   ....[79]....
        /*0238*/ 	.word	0xffffffff


	//   ....[80]....
        /*023c*/ 	.word	0xffffffff


	//   ....[81]....
        /*0240*/ 	.word	0xffffffff


	//   ....[82]....
        /*0244*/ 	.word	0xffffffff


	//   ....[83]....
        /*0248*/ 	.word	0xffffffff


	//   ....[84]....
        /*024c*/ 	.word	0xffffffff


	//   ....[85]....
        /*0250*/ 	.word	0xffffffff


	//   ....[86]....
        /*0254*/ 	.word	0xffffffff


	//   ....[87]....
        /*0258*/ 	.word	0xffffffff


	//   ....[88]....
        /*025c*/ 	.word	0xffffffff


	//   ....[89]....
        /*0260*/ 	.word	0xffffffff


	//   ....[90]....
        /*0264*/ 	.word	0xffffffff


	//   ....[91]....
        /*0268*/ 	.word	0xffffffff


	//   ....[92]....
        /*026c*/ 	.word	0xffffffff


	//   ....[93]....
        /*0270*/ 	.word	0xffffffff


	//   ....[94]....
        /*0274*/ 	.word	0xffffffff


	//   ....[95]....
        /*0278*/ 	.word	0xffffffff


	//   ....[96]....
        /*027c*/ 	.word	0xffffffff


	//   ....[97]....
        /*0280*/ 	.word	0xffffffff


	//   ....[98]....
        /*0284*/ 	.word	0xffffffff


	//   ....[99]....
        /*0288*/ 	.word	0xffffffff


	//   ....[100]....
        /*028c*/ 	.word	0xffffffff


	//   ....[101]....
        /*0290*/ 	.word	0xffffffff


	//   ....[102]....
        /*0294*/ 	.word	0xffffffff


	//   ....[103]....
        /*0298*/ 	.word	0xffffffff


	//   ....[104]....
        /*029c*/ 	.word	0xffffffff


	//   ....[105]....
        /*02a0*/ 	.word	0xffffffff


	//   ....[106]....
        /*02a4*/ 	.word	0xffffffff


	//   ....[107]....
        /*02a8*/ 	.word	0xffffffff


	//   ....[108]....
        /*02ac*/ 	.word	0xffffffff


	//   ....[109]....
        /*02b0*/ 	.word	0xffffffff


	//   ....[110]....
        /*02b4*/ 	.word	0xffffffff


	//   ....[111]....
        /*02b8*/ 	.word	0xffffffff


	//   ....[112]....
        /*02bc*/ 	.word	0x0500000f


	//   ....[113]....
        /*02c0*/ 	.word	0x0500000f


	//   ....[114]....
        /*02c4*/ 	.word	0x0500000f


	//   ....[115]....
        /*02c8*/ 	.word	0x0500000f


	//   ....[116]....
        /*02cc*/ 	.word	0x0500000f


	//   ....[117]....
        /*02d0*/ 	.word	0x0500000f


	//   ....[118]....
        /*02d4*/ 	.word	0x0500000f


	//   ....[119]....
        /*02d8*/ 	.word	0x0500000f


	//   ....[120]....
        /*02dc*/ 	.word	0x0500000f


	//   ....[121]....
        /*02e0*/ 	.word	0x0500000f


	//   ....[122]....
        /*02e4*/ 	.word	0x0500000f


	//   ....[123]....
        /*02e8*/ 	.word	0x0500000f


	//   ....[124]....
        /*02ec*/ 	.word	0x0500000f


	//   ....[125]....
        /*02f0*/ 	.word	0x0500000f


	//   ....[126]....
        /*02f4*/ 	.word	0x0500000f


	//   ....[127]....
        /*02f8*/ 	.word	0x0500000f


	//   ....[128]....
        /*02fc*/ 	.word	0x0500000f


	//   ....[129]....
        /*0300*/ 	.word	0x0500000f


	//   ....[130]....
        /*0304*/ 	.word	0x0500000f


	//   ....[131]....
        /*0308*/ 	.word	0x0500000f


	//   ....[132]....
        /*030c*/ 	.word	0x0500000f


	//   ....[133]....
        /*0310*/ 	.word	0x0500000f


	//   ....[134]....
        /*0314*/ 	.word	0x0500000f


	//   ....[135]....
        /*0318*/ 	.word	0x0500000f


	//   ....[136]....
        /*031c*/ 	.word	0x0500000f


	//   ....[137]....
        /*0320*/ 	.word	0x0500000f


	//   ....[138]....
        /*0324*/ 	.word	0x0500000f


	//   ....[139]....
        /*0328*/ 	.word	0x0500000f


	//   ....[140]....
        /*032c*/ 	.word	0x0500000f


	//   ....[141]....
        /*0330*/ 	.word	0x0500000f


	//   ....[142]....
        /*0334*/ 	.word	0x0500000f


	//   ....[143]....
        /*0338*/ 	.word	0x0500000f


	//   ....[144]....
        /*033c*/ 	.word	0x0500000f


	//   ....[145]....
        /*0340*/ 	.word	0x0500000f


	//   ....[146]....
        /*0344*/ 	.word	0x0500000f


	//   ....[147]....
        /*0348*/ 	.word	0x0500000f


	//   ....[148]....
        /*034c*/ 	.word	0x0500000f


	//   ....[149]....
        /*0350*/ 	.word	0x0500000f


	//   ....[150]....
        /*0354*/ 	.word	0x0500000f


	//   ....[151]....
        /*0358*/ 	.word	0x0500000f


	//   ....[152]....
        /*035c*/ 	.word	0x0500000f


	//   ....[153]....
        /*0360*/ 	.word	0x0500000f


	//   ....[154]....
        /*0364*/ 	.word	0x0500000f


	//   ....[155]....
        /*0368*/ 	.word	0x0500000f


	//   ....[156]....
        /*036c*/ 	.word	0x0500000f


	//   ....[157]....
        /*0370*/ 	.word	0x0500000f


	//   ....[158]....
        /*0374*/ 	.word	0x0500000f


	//   ....[159]....
        /*0378*/ 	.word	0x0500000f


	//   ....[160]....
        /*037c*/ 	.word	0x0500000f


	//   ....[161]....
        /*0380*/ 	.word	0x0500000f


	//   ....[162]....
        /*0384*/ 	.word	0x0500000f


	//   ....[163]....
        /*0388*/ 	.word	0x0500000f


	//   ....[164]....
        /*038c*/ 	.word	0x0500000f


	//   ....[165]....
        /*0390*/ 	.word	0x0500000f


	//   ....[166]....
        /*0394*/ 	.word	0x0500000f


	//   ....[167]....
        /*0398*/ 	.word	0x0500000f


	//   ....[168]....
        /*039c*/ 	.word	0x0500000f


	//   ....[169]....
        /*03a0*/ 	.word	0x0500000f


	//   ....[170]....
        /*03a4*/ 	.word	0x0500000f


	//   ....[171]....
        /*03a8*/ 	.word	0x0500000f


	//   ....[172]....
        /*03ac*/ 	.word	0x0500000f


	//   ....[173]....
        /*03b0*/ 	.word	0x0500000f


	//   ....[174]....
        /*03b4*/ 	.word	0x0500000f


	//   ....[175]....
        /*03b8*/ 	.word	0x0500000f


	//   ....[176]....
        /*03bc*/ 	.word	0x0500000f


	//   ....[177]....
        /*03c0*/ 	.word	0x0500000f


	//   ....[178]....
        /*03c4*/ 	.word	0x0500000f


	//   ....[179]....
        /*03c8*/ 	.word	0x0500000f


	//   ....[180]....
        /*03cc*/ 	.word	0x0500000f


	//   ....[181]....
        /*03d0*/ 	.word	0x0500000f


	//   ....[182]....
        /*03d4*/ 	.word	0x0500000f


	//   ....[183]....
        /*03d8*/ 	.word	0x0500000f


	//   ....[184]....
        /*03dc*/ 	.word	0x0500000f


	//   ....[185]....
        /*03e0*/ 	.word	0x0500000f


	//   ....[186]....
        /*03e4*/ 	.word	0x0500000f


	//   ....[187]....
        /*03e8*/ 	.word	0x0500000f


	//   ....[188]....
        /*03ec*/ 	.word	0x0500000f


	//   ....[189]....
        /*03f0*/ 	.word	0x0500000f


	//   ....[190]....
        /*03f4*/ 	.word	0x0500000f


	//   ....[191]....
        /*03f8*/ 	.word	0x0500000f


	//   ....[192]....
        /*03fc*/ 	.word	0x0500000f


	//   ....[193]....
        /*0400*/ 	.word	0x0500000f


	//----- nvinfo : EIATTR_COOP_GROUP_INSTR_OFFSETS
	.align		4
.L_173:
        /*0404*/ 	.byte	0x04, 0x28
        /*0406*/ 	.short	(.L_175 - .L_174)


	//   ....[0]....
.L_174:
        /*0408*/ 	.word	0x00000080


	//   ....[1]....
        /*040c*/ 	.word	0x00000090


	//   ....[2]....
        /*0410*/ 	.word	0x000002f0


	//   ....[3]....
        /*0414*/ 	.word	0x00000450


	//   ....[4]....
        /*0418*/ 	.word	0x00000570


	//   ....[5]....
        /*041c*/ 	.word	0x000006d0


	//   ....[6]....
        /*0420*/ 	.word	0x00000d00


	//   ....[7]....
        /*0424*/ 	.word	0x00002a40


	//   ....[8]....
        /*0428*/ 	.word	0x00002ae0


	//   ....[9]....
        /*042c*/ 	.word	0x00002af0


	//   ....[10]....
        /*0430*/ 	.word	0x00002b60


	//   ....[11]....
        /*0434*/ 	.word	0x00004cb0


	//   ....[12]....
        /*0438*/ 	.word	0x00004d00


	//   ....[13]....
        /*043c*/ 	.word	0x00004d20


	//   ....[14]....
        /*0440*/ 	.word	0x00004d50


	//   ....[15]....
        /*0444*/ 	.word	0x000062d0


	//   ....[16]....
        /*0448*/ 	.word	0x00006310


	//   ....[17]....
        /*044c*/ 	.word	0x00006440


	//   ....[18]....
        /*0450*/ 	.word	0x00006460


	//   ....[19]....
        /*0454*/ 	.word	0x00007d10


	//   ....[20]....
        /*0458*/ 	.word	0x00007d40


	//   ....[21]....
        /*045c*/ 	.word	0x00007e20


	//   ....[22]....
        /*0460*/ 	.word	0x00007e50


	//   ....[23]....
        /*0464*/ 	.word	0x000084d0


	//   ....[24]....
        /*0468*/ 	.word	0x00008510


	//   ....[25]....
        /*046c*/ 	.word	0x00008650


	//   ....[26]....
        /*0470*/ 	.word	0x00008670


	//   ....[27]....
        /*0474*/ 	.word	0x000087a0


	//   ....[28]....
        /*0478*/ 	.word	0x000087c0


	//   ....[29]....
        /*047c*/ 	.word	0x00008900


	//   ....[30]....
        /*0480*/ 	.word	0x00008940


	//   ....[31]....
        /*0484*/ 	.word	0x0000a050


	//   ....[32]....
        /*0488*/ 	.word	0x0000a080


	//   ....[33]....
        /*048c*/ 	.word	0x0000a0b0


	//   ....[34]....
        /*0490*/ 	.word	0x0000a0c0


	//   ....[35]....
        /*0494*/ 	.word	0x0000a100


	//   ....[36]....
        /*0498*/ 	.word	0x0000a140


	//   ....[37]....
        /*049c*/ 	.word	0x0000a160


	//   ....[38]....
        /*04a0*/ 	.word	0x0000a1c0


	//   ....[39]....
        /*04a4*/ 	.word	0x0000a1e0


	//   ....[40]....
        /*04a8*/ 	.word	0x0000a200


	//   ....[41]....
        /*04ac*/ 	.word	0x0000a240


	//   ....[42]....
        /*04b0*/ 	.word	0x0000a270


	//   ....[43]....
        /*04b4*/ 	.word	0x0000a8e0


	//   ....[44]....
        /*04b8*/ 	.word	0x0000a910


	//   ....[45]....
        /*04bc*/ 	.word	0x0000a960


	//   ....[46]....
        /*04c0*/ 	.word	0x0000a980


	//   ....[47]....
        /*04c4*/ 	.word	0x0000a9a0


	//   ....[48]....
        /*04c8*/ 	.word	0x0000a9b0


	//   ....[49]....
        /*04cc*/ 	.word	0x0000a9c0


	//   ....[50]....
        /*04d0*/ 	.word	0x0000a9d0


	//   ....[51]....
        /*04d4*/ 	.word	0x0000a9e0


	//   ....[52]....
        /*04d8*/ 	.word	0x0000aa20


	//   ....[53]....
        /*04dc*/ 	.word	0x0000aa50


	//   ....[54]....
        /*04e0*/ 	.word	0x0000aae0


	//   ....[55]....
        /*04e4*/ 	.word	0x0000ac10


	//   ....[56]....
        /*04e8*/ 	.word	0x0000ac80


	//   ....[57]....
        /*04ec*/ 	.word	0x0000ae10


	//   ....[58]....
        /*04f0*/ 	.word	0x0000ae30


	//   ....[59]....
        /*04f4*/ 	.word	0x0000b380


	//   ....[60]....
        /*04f8*/ 	.word	0x0000b3b0


	//   ....[61]....
        /*04fc*/ 	.word	0x0000b3c0


	//   ....[62]....
        /*0500*/ 	.word	0x0000b400


	//   ....[63]....
        /*0504*/ 	.word	0x0000b4b0


	//   ....[64]....
        /*0508*/ 	.word	0x0000b4d0


	//   ....[65]....
        /*050c*/ 	.word	0x0000b5a0


	//   ....[66]....
        /*0510*/ 	.word	0x0000b5c0


	//   ....[67]....
        /*0514*/ 	.word	0x0000b650


	//   ....[68]....
        /*0518*/ 	.word	0x0000b670


	//   ....[69]....
        /*051c*/ 	.word	0x0000b700


	//   ....[70]....
        /*0520*/ 	.word	0x0000b720


	//   ....[71]....
        /*0524*/ 	.word	0x0000b7b0


	//   ....[72]....
        /*0528*/ 	.word	0x0000b7d0


	//   ....[73]....
        /*052c*/ 	.word	0x0000b860


	//   ....[74]....
        /*0530*/ 	.word	0x0000b8b0


	//   ....[75]....
        /*0534*/ 	.word	0x0000bc60


	//   ....[76]....
        /*0538*/ 	.word	0x0000bd50


	//   ....[77]....
        /*053c*/ 	.word	0x0000bee0


	//   ....[78]....
        /*0540*/ 	.word	0x0000bf10


	//   ....[79]....
        /*0544*/ 	.word	0x0000bf60


	//   ....[80]....
        /*0548*/ 	.word	0x0000bfb0


	//   ....[81]....
        /*054c*/ 	.word	0x0000c000


	//   ....[82]....
        /*0550*/ 	.word	0x0000c070


	//   ....[83]....
        /*0554*/ 	.word	0x0000c080


	//   ....[84]....
        /*0558*/ 	.word	0x0000c0b0


	//   ....[85]....
        /*055c*/ 	.word	0x0000c0d0


	//   ....[86]....
        /*0560*/ 	.word	0x0000c100


	//   ....[87]....
        /*0564*/ 	.word	0x0000c890


	//   ....[88]....
        /*0568*/ 	.word	0x0000c8b0


	//   ....[89]....
        /*056c*/ 	.word	0x0000c8c0


	//   ....[90]....
        /*0570*/ 	.word	0x0000c8d0


	//   ....[91]....
        /*0574*/ 	.word	0x0000c8f0


	//   ....[92]....
        /*0578*/ 	.word	0x0000c920


	//   ....[93]....
        /*057c*/ 	.word	0x0000c930


	//   ....[94]....
        /*0580*/ 	.word	0x0000c950


	//   ....[95]....
        /*0584*/ 	.word	0x0000c980


	//   ....[96]....
        /*0588*/ 	.word	0x0000c9c0


	//   ....[97]....
        /*058c*/ 	.word	0x0000c9f0


	//   ....[98]....
        /*0590*/ 	.word	0x0000ca10


	//   ....[99]....
        /*0594*/ 	.word	0x0000cd80


	//   ....[100]....
        /*0598*/ 	.word	0x0000cda0


	//   ....[101]....
        /*059c*/ 	.word	0x0000cdb0


	//   ....[102]....
        /*05a0*/ 	.word	0x0000cdd0


	//   ....[103]....
        /*05a4*/ 	.word	0x0000cdf0


	//   ....[104]....
        /*05a8*/ 	.word	0x0000ce50


	//   ....[105]....
        /*05ac*/ 	.word	0x0000ce70


	//   ....[106]....
        /*05b0*/ 	.word	0x0000ced0


	//   ....[107]....
        /*05b4*/ 	.word	0x0000cef0


	//   ....[108]....
        /*05b8*/ 	.word	0x0000cf50


	//   ....[109]....
        /*05bc*/ 	.word	0x0000cf80


	//   ....[110]....
        /*05c0*/ 	.word	0x0000cfd0


	//   ....[111]....
        /*05c4*/ 	.word	0x0000d390


	//   ....[112]....
        /*05c8*/ 	.word	0x0000d8e0


	//   ....[113]....
        /*05cc*/ 	.word	0x0000d9d0


	//   ....[114]....
        /*05d0*/ 	.word	0x0000da70


	//   ....[115]....
        /*05d4*/ 	.word	0x0000dae0


	//   ....[116]....
        /*05d8*/ 	.word	0x0000db90


	//   ....[117]....
        /*05dc*/ 	.word	0x0000dc90


	//   ....[118]....
        /*05e0*/ 	.word	0x0000dce0


	//   ....[119]....
        /*05e4*/ 	.word	0x0000dde0


	//   ....[120]....
        /*05e8*/ 	.word	0x0000de30


	//   ....[121]....
        /*05ec*/ 	.word	0x0000de90


	//   ....[122]....
        /*05f0*/ 	.word	0x0000df60


	//   ....[123]....
        /*05f4*/ 	.word	0x0000e050


	//   ....[124]....
        /*05f8*/ 	.word	0x0000e0a0


	//   ....[125]....
        /*05fc*/ 	.word	0x0000e160


	//   ....[126]....
        /*0600*/ 	.word	0x0000e200


	//   ....[127]....
        /*0604*/ 	.word	0x0000e290


	//   ....[128]....
        /*0608*/ 	.word	0x0000e360


	//   ....[129]....
        /*060c*/ 	.word	0x0000e480


	//   ....[130]....
        /*0610*/ 	.word	0x0000e4f0


	//   ....[131]....
        /*0614*/ 	.word	0x0000e550


	//   ....[132]....
        /*0618*/ 	.word	0x0000e640


	//   ....[133]....
        /*061c*/ 	.word	0x0000e6e0


	//   ....[134]....
        /*0620*/ 	.word	0x0000e7e0


	//   ....[135]....
        /*0624*/ 	.word	0x0000e8e0


	//   ....[136]....
        /*0628*/ 	.word	0x0000e950


	//   ....[137]....
        /*062c*/ 	.word	0x0000e9b0


	//   ....[138]....
        /*0630*/ 	.word	0x0000ea80


	//   ....[139]....
        /*0634*/ 	.word	0x0000eba0


	//   ....[140]....
        /*0638*/ 	.word	0x0000ebf0


	//   ....[141]....
        /*063c*/ 	.word	0x0000ec80


	//   ....[142]....
        /*0640*/ 	.word	0x0000ed20


	//   ....[143]....
        /*0644*/ 	.word	0x0000eda0


	//   ....[144]....
        /*0648*/ 	.word	0x0000ee70


	//   ....[145]....
        /*064c*/ 	.word	0x0000ef80


	//   ....[146]....
        /*0650*/ 	.word	0x0000efd0


	//   ....[147]....
        /*0654*/ 	.word	0x0000f040


	//   ....[148]....
        /*0658*/ 	.word	0x0000f130


	//   ....[149]....
        /*065c*/ 	.word	0x0000f240


	//   ....[150]....
        /*0660*/ 	.word	0x0000f290


	//   ....[151]....
        /*0664*/ 	.word	0x0000f300


	//   ....[152]....
        /*0668*/ 	.word	0x0000f3f0


	//   ....[153]....
        /*066c*/ 	.word	0x0000f500


	//   ....[154]....
        /*0670*/ 	.word	0x0000f550


	//   ....[155]....
        /*0674*/ 	.word	0x0000f5c0


	//   ....[156]....
        /*0678*/ 	.word	0x0000f6a0


	//   ....[157]....
        /*067c*/ 	.word	0x0000f7e0


	//   ....[158]....
        /*0680*/ 	.word	0x0000f8b0


	//   ....[159]....
        /*0684*/ 	.word	0x0000f950


	//   ....[160]....
        /*0688*/ 	.word	0x0000fa90


	//   ....[161]....
        /*068c*/ 	.word	0x0000faf0


	//   ....[162]....
        /*0690*/ 	.word	0x0000fc10


	//   ....[163]....
        /*0694*/ 	.word	0x0000fc70


	//   ....[164]....
        /*0698*/ 	.word	0x0000fd90


	//   ....[165]....
        /*069c*/ 	.word	0x0000fdf0


	//   ....[166]....
        /*06a0*/ 	.word	0x0000ff00


	//   ....[167]....
        /*06a4*/ 	.word	0x0000ff60


	//   ....[168]....
        /*06a8*/ 	.word	0x00010040


	//   ....[169]....
        /*06ac*/ 	.word	0x00010120


	//   ....[170]....
        /*06b0*/ 	.word	0x000101c0


	//   ....[171]....
        /*06b4*/ 	.word	0x00010220


	//   ....[172]....
        /*06b8*/ 	.word	0x000102c0


	//   ....[173]....
        /*06bc*/ 	.word	0x00010320


	//   ....[174]....
        /*06c0*/ 	.word	0x000103c0


	//   ....[175]....
        /*06c4*/ 	.word	0x00010420


	//   ....[176]....
        /*06c8*/ 	.word	0x000104d0


	//   ....[177]....
        /*06cc*/ 	.word	0x00010530


	//   ....[178]....
        /*06d0*/ 	.word	0x000105e0


	//   ....[179]....
        /*06d4*/ 	.word	0x00010640


	//   ....[180]....
        /*06d8*/ 	.word	0x000106f0


	//   ....[181]....
        /*06dc*/ 	.word	0x000107d0


	//   ....[182]....
        /*06e0*/ 	.word	0x00010870


	//   ....[183]....
        /*06e4*/ 	.word	0x000108d0


	//   ....[184]....
        /*06e8*/ 	.word	0x000109a0


	//   ....[185]....
        /*06ec*/ 	.word	0x00010a00


	//   ....[186]....
        /*06f0*/ 	.word	0x00010ad0


	//   ....[187]....
        /*06f4*/ 	.word	0x00010b30


	//   ....[188]....
        /*06f8*/ 	.word	0x00010c00


	//   ....[189]....
        /*06fc*/ 	.word	0x00010c60


	//   ....[190]....
        /*0700*/ 	.word	0x00010d30


	//   ....[191]....
        /*0704*/ 	.word	0x00010d90


	//   ....[192]....
        /*0708*/ 	.word	0x00010e70


	//   ....[193]....
        /*070c*/ 	.word	0x00010f80


	//----- nvinfo : EIATTR_REG_RECONFIG
	.align		4
.L_175:
        /*0710*/ 	.byte	0x01, 0x54
	.zero		2


	//----- nvinfo : EIATTR_SYSCALL_OFFSETS
	.align		4
        /*0714*/ 	.byte	0x04, 0x46
        /*0716*/ 	.short	(.L_177 - .L_176)


	//   ....[0]....
.L_176:
        /*0718*/ 	.word	0x00001070


	//   ....[1]....
        /*071c*/ 	.word	0x00009900


	//   ....[2]....
        /*0720*/ 	.word	0x00009a40


	//   ....[3]....
        /*0724*/ 	.word	0x00009b30


	//   ....[4]....
        /*0728*/ 	.word	0x0000a5e0


	//   ....[5]....
        /*072c*/ 	.word	0x0000b0a0


	//----- nvinfo : EIATTR_MBARRIER_INSTR_OFFSETS
	.align		4
.L_177:
        /*0730*/ 	.byte	0x04, 0x39
        /*0732*/ 	.short	(.L_179 - .L_178)


	//   ....[0]....
.L_178:
        /*0734*/ 	.word	0x00000190
        /*0738*/ 	.word	0x000000ff
        /*073c*/ 	.word	0x00032400
        /*0740*/ 	.short	0x0100
        /*0742*/ 	.byte	0x08
	.zero		1


	//   ....[1]....
        /*0744*/ 	.word	0x000001a0
        /*0748*/ 	.word	0x000000ff
        /*074c*/ 	.word	0x00032410
        /*0750*/ 	.short	0x0100
        /*0752*/ 	.byte	0x08
	.zero		1


	//   ....[2]....
        /*0754*/ 	.word	0x000001b0
        /*0758*/ 	.word	0x000000ff
        /*075c*/ 	.word	0x00032420
        /*0760*/ 	.short	0x0100
        /*0762*/ 	.byte	0x08
	.zero		1


	//   ....[3]....
        /*0764*/ 	.word	0x000002a0
        /*0768*/ 	.word	0x000000ff
        /*076c*/ 	.word	0x00032430
        /*0770*/ 	.short	0x0100
        /*0772*/ 	.byte	0x08
	.zero		1


	//   ....[4]....
        /*0774*/ 	.word	0x000002b0
        /*0778*/ 	.word	0x000000ff
        /*077c*/ 	.word	0x00032440
        /*0780*/ 	.short	0x0100
        /*0782*/ 	.byte	0x08
	.zero		1


	//   ....[5]....
        /*0784*/ 	.word	0x000002c0
        /*0788*/ 	.word	0x000000ff
        /*078c*/ 	.word	0x00032438
        /*0790*/ 	.short	0x0100
        /*0792*/ 	.byte	0x08
	.zero		1


	//   ....[6]....
        /*0794*/ 	.word	0x000002d0
        /*0798*/ 	.word	0x000000ff
        /*079c*/ 	.word	0x00032448
        /*07a0*/ 	.short	0x0100
        /*07a2*/ 	.byte	0x08
	.zero		1


	//   ....[7]....
        /*07a4*/ 	.word	0x00000400
        /*07a8*/ 	.word	0x000000ff
        /*07ac*/ 	.word	0x00032450
        /*07b0*/ 	.short	0x0100
        /*07b2*/ 	.byte	0x08
	.zero		1


	//   ....[8]....
        /*07b4*/ 	.word	0x00000410
        /*07b8*/ 	.word	0x000000ff
        /*07bc*/ 	.word	0x00032460
        /*07c0*/ 	.short	0x0100
        /*07c2*/ 	.byte	0x08
	.zero		1


	//   ....[9]....
        /*07c4*/ 	.word	0x00000420
        /*07c8*/ 	.word	0x000000ff
        /*07cc*/ 	.word	0x00032458
        /*07d0*/ 	.short	0x0100
        /*07d2*/ 	.byte	0x08
	.zero		1


	//   ....[10]....
        /*07d4*/ 	.word	0x00000430
        /*07d8*/ 	.word	0x000000ff
        /*07dc*/ 	.word	0x00032468
        /*07e0*/ 	.short	0x0100
        /*07e2*/ 	.byte	0x08
	.zero		1


	//   ....[11]....
        /*07e4*/ 	.word	0x00000520
        /*07e8*/ 	.word	0x000000ff
        /*07ec*/ 	.word	0x00032470
        /*07f0*/ 	.short	0x0100
        /*07f2*/ 	.byte	0x06
	.zero		1


	//   ....[12]....
        /*07f4*/ 	.word	0x00000530
        /*07f8*/ 	.word	0x000000ff
        /*07fc*/ 	.word	0x00032480
        /*0800*/ 	.short	0x0100
        /*0802*/ 	.byte	0x06
	.zero		1


	//   ....[13]....
        /*0804*/ 	.word	0x00000540
        /*0808*/ 	.word	0x000000ff
        /*080c*/ 	.word	0x00032478
        /*0810*/ 	.short	0x0100
        /*0812*/ 	.byte	0x06
	.zero		1


	//   ....[14]....
        /*0814*/ 	.word	0x00000550
        /*0818*/ 	.word	0x000000ff
        /*081c*/ 	.word	0x00032488
        /*0820*/ 	.short	0x0100
        /*0822*/ 	.byte	0x06
	.zero		1


	//   ....[15]....
        /*0824*/ 	.word	0x00000680
        /*0828*/ 	.word	0x000000ff
        /*082c*/ 	.word	0x00032490
        /*0830*/ 	.short	0x0100
        /*0832*/ 	.byte	0x08
	.zero		1


	//   ....[16]....
        /*0834*/ 	.word	0x00000690
        /*0838*/ 	.word	0x000000ff
        /*083c*/ 	.word	0x000324a0
        /*0840*/ 	.short	0x0100
        /*0842*/ 	.byte	0x08
	.zero		1


	//   ....[17]....
        /*0844*/ 	.word	0x000006a0
        /*0848*/ 	.word	0x000000ff
        /*084c*/ 	.word	0x00032498
        /*0850*/ 	.short	0x0100
        /*0852*/ 	.byte	0x08
	.zero		1


	//   ....[18]....
        /*0854*/ 	.word	0x000006b0
        /*0858*/ 	.word	0x000000ff
        /*085c*/ 	.word	0x000324a8
        /*0860*/ 	.short	0x0100
        /*0862*/ 	.byte	0x08
	.zero		1


	//   ....[19]....
        /*0864*/ 	.word	0x000007f0
        /*0868*/ 	.word	0x000000ff
        /*086c*/ 	.word	0x000324b0
        /*0870*/ 	.short	0x0100
        /*0872*/ 	.byte	0x08
	.zero		1


	//   ....[20]....
        /*0874*/ 	.word	0x00000800
        /*0878*/ 	.word	0x000000ff
        /*087c*/ 	.word	0x000324c0
        /*0880*/ 	.short	0x0100
        /*0882*/ 	.byte	0x08
	.zero		1


	//   ....[21]....
        /*0884*/ 	.word	0x00000810
        /*0888*/ 	.word	0x000000ff
        /*088c*/ 	.word	0x000324b8
        /*0890*/ 	.short	0x0100
        /*0892*/ 	.byte	0x08
	.zero		1


	//   ....[22]....
        /*0894*/ 	.word	0x00000820
        /*0898*/ 	.word	0x000000ff
        /*089c*/ 	.word	0x000324c8
        /*08a0*/ 	.short	0x0100
        /*08a2*/ 	.byte	0x08
	.zero		1


	//   ....[23]....
        /*08a4*/ 	.word	0x000010c0
        /*08a8*/ 	.word	0x000000ff
        /*08ac*/ 	.word	0x00032400
        /*08b0*/ 	.short	0x010a
        /*08b2*/ 	.byte	0x33
	.zero		1


	//   ....[24]....
        /*08b4*/ 	.word	0x00001190
        /*08b8*/ 	.word	0x000000ff
        /*08bc*/ 	.word	0x00032430
        /*08c0*/ 	.short	0x010a
        /*08c2*/ 	.byte	0x1b
	.zero		1


	//   ....[25]....
        /*08c4*/ 	.word	0x000011d0
        /*08c8*/ 	.word	0x000000ff
        /*08cc*/ 	.word	0x00032430
        /*08d0*/ 	.short	0x010a
        /*08d2*/ 	.byte	0x1b
	.zero		1


	//   ....[26]....
        /*08d4*/ 	.word	0x00001430
        /*08d8*/ 	.word	0x000000ff
        /*08dc*/ 	.word	0x00032410
        /*08e0*/ 	.short	0x010a
        /*08e2*/ 	.byte	0x33
	.zero		1


	//   ....[27]....
        /*08e4*/ 	.word	0x00001470
        /*08e8*/ 	.word	0x000000ff
        /*08ec*/ 	.word	0x00032450
        /*08f0*/ 	.short	0x010a
        /*08f2*/ 	.byte	0x1b
	.zero		1


	//   ....[28]....
        /*08f4*/ 	.word	0x000014b0
        /*08f8*/ 	.word	0x000000ff
        /*08fc*/ 	.word	0x00032450
        /*0900*/ 	.short	0x010a
        /*0902*/ 	.byte	0x1b
	.zero		1


	//   ....[29]....
        /*0904*/ 	.word	0x000022a0
        /*0908*/ 	.word	0x000000ff
        /*090c*/ 	.word	0x00000000
        /*0910*/ 	.short	0x0101
        /*0912*/ 	.byte	0x06
	.zero		1


	//   ....[30]....
        /*0914*/ 	.word	0x00003830
        /*0918*/ 	.word	0x000000ff
        /*091c*/ 	.word	0x00000000
        /*0920*/ 	.short	0x0101
        /*0922*/ 	.byte	0x1b
	.zero		1


	//   ....[31]....
        /*0924*/ 	.word	0x000039a0
        /*0928*/ 	.word	0x000000ff
        /*092c*/ 	.word	0x00032430
        /*0930*/ 	.short	0x010a
        /*0932*/ 	.byte	0x1d
	.zero		1


	//   ....[32]....
        /*0934*/ 	.word	0x000039e0
        /*0938*/ 	.word	0x000000ff
        /*093c*/ 	.word	0x00032430
        /*0940*/ 	.short	0x010a
        /*0942*/ 	.byte	0x1d
	.zero		1


	//   ....[33]....
        /*0944*/ 	.word	0x00003b60
        /*0948*/ 	.word	0x000000ff
        /*094c*/ 	.word	0x00032450
        /*0950*/ 	.short	0x010a
        /*0952*/ 	.byte	0x1d
	.zero		1


	//   ....[34]....
        /*0954*/ 	.word	0x00003ba0
        /*0958*/ 	.word	0x000000ff
        /*095c*/ 	.word	0x00032450
        /*0960*/ 	.short	0x010a
        /*0962*/ 	.byte	0x1d
	.zero		1


	//   ....[35]....
        /*0964*/ 	.word	0x000047d0
        /*0968*/ 	.word	0x000000ff
        /*096c*/ 	.word	0x00000000
        /*0970*/ 	.short	0x0101
        /*0972*/ 	.byte	0x06
	.zero		1


	//   ....[36]....
        /*0974*/ 	.word	0x000062b0
        /*0978*/ 	.word	0x000000ff
        /*097c*/ 	.word	0x00000000
        /*0980*/ 	.short	0x0101
        /*0982*/ 	.byte	0x1d
	.zero		1


	//   ....[37]....
        /*0984*/ 	.word	0x000084f0
        /*0988*/ 	.word	0x000000cc
        /*098c*/ 	.word	0x00000000
        /*0990*/ 	.short	0x0101
        /*0992*/ 	.byte	0x3f
	.zero		1


	//   ....[38]....
        /*0994*/ 	.word	0x00009e50
        /*0998*/ 	.word	0x00000011
        /*099c*/ 	.word	0x00032440
        /*09a0*/ 	.short	0x010a
        /*09a2*/ 	.byte	0x3f
	.zero		1


	//   ....[39]....
        /*09a4*/ 	.word	0x0000a3b0
        /*09a8*/ 	.word	0x00000011
        /*09ac*/ 	.word	0x00032430
        /*09b0*/ 	.short	0x0107
        /*09b2*/ 	.byte	0x3f
	.zero		1


	//   ....[40]....
        /*09b4*/ 	.word	0x0000a470
        /*09b8*/ 	.word	0x00000011
        /*09bc*/ 	.word	0x00032430
        /*09c0*/ 	.short	0x0101
        /*09c2*/ 	.byte	0x3f
	.zero		1


	//   ....[41]....
        /*09c4*/ 	.word	0x0000af20
        /*09c8*/ 	.word	0x000000ff
        /*09cc*/ 	.word	0x00032400
        /*09d0*/ 	.short	0x0107
        /*09d2*/ 	.byte	0x25
	.zero		1


	//   ....[42]....
        /*09d4*/ 	.word	0x0000af70
        /*09d8*/ 	.word	0x000000ff
        /*09dc*/ 	.word	0x00032400
        /*09e0*/ 	.short	0x0101
        /*09e2*/ 	.byte	0x25
	.zero		1


	//   ....[43]....
        /*09e4*/ 	.word	0x0000b970
        /*09e8*/ 	.word	0x000000ff
        /*09ec*/ 	.word	0x00032410
        /*09f0*/ 	.short	0x0107
        /*09f2*/ 	.byte	0x25
	.zero		1


	//   ....[44]....
        /*09f4*/ 	.word	0x0000b9d0
        /*09f8*/ 	.word	0x000000ff
        /*09fc*/ 	.word	0x00032410
        /*0a00*/ 	.short	0x0101
        /*0a02*/ 	.byte	0x25
	.zero		1


	//   ....[45]....
        /*0a04*/ 	.word	0x0000b9f0
        /*0a08*/ 	.word	0x000000ff
        /*0a0c*/ 	.word	0x00032420
        /*0a10*/ 	.short	0x010a
        /*0a12*/ 	.byte	0x25
	.zero		1


	//   ....[46]....
        /*0a14*/ 	.word	0x0000ba80
        /*0a18*/ 	.word	0x00000011
        /*0a1c*/ 	.word	0x00032460
        /*0a20*/ 	.short	0x010a
        /*0a22*/ 	.byte	0x3f
	.zero		1


	//   ....[47]....
        /*0a24*/ 	.word	0x0000c370
        /*0a28*/ 	.word	0x00000011
        /*0a2c*/ 	.word	0x00032450
        /*0a30*/ 	.short	0x0107
        /*0a32*/ 	.byte	0x3f
	.zero		1


	//   ....[48]....
        /*0a34*/ 	.word	0x0000c450
        /*0a38*/ 	.word	0x00000011
        /*0a3c*/ 	.word	0x00032450
        /*0a40*/ 	.short	0x0101
        /*0a42*/ 	.byte	0x3f
	.zero		1


	//   ....[49]....
        /*0a44*/ 	.word	0x0000c6f0
        /*0a48*/ 	.word	0x00000011
        /*0a4c*/ 	.word	0x00032440
        /*0a50*/ 	.short	0x010a
        /*0a52*/ 	.byte	0x3f
	.zero		1


	//   ....[50]....
        /*0a54*/ 	.word	0x0000cac0
        /*0a58*/ 	.word	0x00000011
        /*0a5c*/ 	.word	0x00032430
        /*0a60*/ 	.short	0x0107
        /*0a62*/ 	.byte	0x3f
	.zero		1


	//   ....[51]....
        /*0a64*/ 	.word	0x0000cb80
        /*0a68*/ 	.word	0x00000011
        /*0a6c*/ 	.word	0x00032430
        /*0a70*/ 	.short	0x0101
        /*0a72*/ 	.byte	0x3f
	.zero		1


	//   ....[52]....
        /*0a74*/ 	.word	0x0000cbb0
        /*0a78*/ 	.word	0x00000011
        /*0a7c*/ 	.word	0x00032460
        /*0a80*/ 	.short	0x010a
        /*0a82*/ 	.byte	0x3f
	.zero		1


	//   ....[53]....
        /*0a84*/ 	.word	0x0000d0d0
        /*0a88*/ 	.word	0x00000011
        /*0a8c*/ 	.word	0x00032450
        /*0a90*/ 	.short	0x0107
        /*0a92*/ 	.byte	0x3f
	.zero		1


	//   ....[54]....
        /*0a94*/ 	.word	0x0000d1a0
        /*0a98*/ 	.word	0x00000011
        /*0a9c*/ 	.word	0x00032450
        /*0aa0*/ 	.short	0x0101
        /*0aa2*/ 	.byte	0x3f
	.zero		1


	//   ....[55]....
        /*0aa4*/ 	.word	0x0000d310
        /*0aa8*/ 	.word	0x00000007
        /*0aac*/ 	.word	0x00032420
        /*0ab0*/ 	.short	0x010a
        /*0ab2*/ 	.byte	0x3f
	.zero		1


	//   ....[56]....
        /*0ab4*/ 	.word	0x0000d490
        /*0ab8*/ 	.word	0x00000005
        /*0abc*/ 	.word	0x00032440
        /*0ac0*/ 	.short	0x010a
        /*0ac2*/ 	.byte	0x3f
	.zero		1


	//   ....[57]....
        /*0ac4*/ 	.word	0x0000d530
        /*0ac8*/ 	.word	0x00000003
        /*0acc*/ 	.word	0x00032440
        /*0ad0*/ 	.short	0x010a
        /*0ad2*/ 	.byte	0x3f
	.zero		1


	//   ....[58]....
        /*0ad4*/ 	.word	0x0000d570
        /*0ad8*/ 	.word	0x00000005
        /*0adc*/ 	.word	0x00032460
        /*0ae0*/ 	.short	0x010a
        /*0ae2*/ 	.byte	0x3f
	.zero		1


	//   ....[59]....
        /*0ae4*/ 	.word	0x0000d5b0
        /*0ae8*/ 	.word	0x00000003
        /*0aec*/ 	.word	0x00032460
        /*0af0*/ 	.short	0x010a
        /*0af2*/ 	.byte	0x3f
	.zero		1


	//   ....[60]....
        /*0af4*/ 	.word	0x0000d620
        /*0af8*/ 	.word	0x00000003
        /*0afc*/ 	.word	0x00032400
        /*0b00*/ 	.short	0x010a
        /*0b02*/ 	.byte	0x3f
	.zero		1


	//   ....[61]....
        /*0b04*/ 	.word	0x0000d680
        /*0b08*/ 	.word	0x00000004
        /*0b0c*/ 	.word	0x00032430
        /*0b10*/ 	.short	0x010a
        /*0b12*/ 	.byte	0x3f
	.zero		1


	//   ....[62]....
        /*0b14*/ 	.word	0x0000d6e0
        /*0b18*/ 	.word	0x00000005
        /*0b1c*/ 	.word	0x00032410
        /*0b20*/ 	.short	0x010a
        /*0b22*/ 	.byte	0x3f
	.zero		1


	//   ....[63]....
        /*0b24*/ 	.word	0x0000d740
        /*0b28*/ 	.word	0x00000000
        /*0b2c*/ 	.word	0x00032450
        /*0b30*/ 	.short	0x010a
        /*0b32*/ 	.byte	0x3f
	.zero		1


	//   ....[64]....
        /*0b34*/ 	.word	0x0000d7a0
        /*0b38*/ 	.word	0x00000005
        /*0b3c*/ 	.word	0x00032430
        /*0b40*/ 	.short	0x010a
        /*0b42*/ 	.byte	0x3f
	.zero		1


	//   ....[65]....
        /*0b44*/ 	.word	0x0000d800
        /*0b48*/ 	.word	0x00000005
        /*0b4c*/ 	.word	0x00032450
        /*0b50*/ 	.short	0x010a
        /*0b52*/ 	.byte	0x3f
	.zero		1


	//   ....[66]....
        /*0b54*/ 	.word	0x0000d920
        /*0b58*/ 	.word	0x00000011
        /*0b5c*/ 	.word	0x00032440
        /*0b60*/ 	.short	0x010a
        /*0b62*/ 	.byte	0x3f
	.zero		1


	//   ....[67]....
        /*0b64*/ 	.word	0x0000f6e0
        /*0b68*/ 	.word	0x00000003
        /*0b6c*/ 	.word	0x00032420
        /*0b70*/ 	.short	0x010a
        /*0b72*/ 	.byte	0x3f
	.zero		1


	//   ....[68]....
        /*0b74*/ 	.word	0x0000f730
        /*0b78*/ 	.word	0x00000011
        /*0b7c*/ 	.word	0x00032460
        /*0b80*/ 	.short	0x010a
        /*0b82*/ 	.byte	0x3f
	.zero		1


	//   ....[69]....
        /*0b84*/ 	.word	0x00010070
        /*0b88*/ 	.word	0x00000011
        /*0b8c*/ 	.word	0x00032440
        /*0b90*/ 	.short	0x010a
        /*0b92*/ 	.byte	0x3f
	.zero		1


	//   ....[70]....
        /*0b94*/ 	.word	0x00010720
        /*0b98*/ 	.word	0x00000011
        /*0b9c*/ 	.word	0x00032460
        /*0ba0*/ 	.short	0x010a
        /*0ba2*/ 	.byte	0x3f
	.zero		1


	//   ....[71]....
        /*0ba4*/ 	.word	0x00010ea0
        /*0ba8*/ 	.word	0x00000007
        /*0bac*/ 	.word	0x00032420
        /*0bb0*/ 	.short	0x010a
        /*0bb2*/ 	.byte	0x3f
	.zero		1


	//   ....[72]....
        /*0bb4*/ 	.word	0x00011040
        /*0bb8*/ 	.word	0x00000005
        /*0bbc*/ 	.word	0x00032440
        /*0bc0*/ 	.short	0x010a
        /*0bc2*/ 	.byte	0x3f
	.zero		1


	//   ....[73]....
        /*0bc4*/ 	.word	0x00011090
        /*0bc8*/ 	.word	0x00000003
        /*0bcc*/ 	.word	0x00032440
        /*0bd0*/ 	.short	0x010a
        /*0bd2*/ 	.byte	0x3f
	.zero		1


	//   ....[74]....
        /*0bd4*/ 	.word	0x000110e0
        /*0bd8*/ 	.word	0x00000005
        /*0bdc*/ 	.word	0x00032460
        /*0be0*/ 	.short	0x010a
        /*0be2*/ 	.byte	0x3f
	.zero		1


	//----- nvinfo : EIATTR_NUM_MBARRIERS
	.align		4
.L_179:
        /*0be4*/ 	.byte	0x03, 0x38
        /*0be6*/ 	.short	0x0017


	//----- nvinfo : EIATTR_EXIT_INSTR_OFFSETS
	.align		4
        /*0be8*/ 	.byte	0x04, 0x1c
        /*0bea*/ 	.short	(.L_181 - .L_180)


	//   ....[0]....
.L_180:
        /*0bec*/ 	.word	0x00000970


	//   ....[1]....
        /*0bf0*/ 	.word	0x00008aa0


	//   ....[2]....
        /*0bf4*/ 	.word	0x0000d600


	//----- nvinfo : EIATTR_MAX_THREADS
	.align		4
.L_181:
        /*0bf8*/ 	.byte	0x04, 0x05
        /*0bfa*/ 	.short	(.L_183 - .L_182)
.L_182:
        /*0bfc*/ 	.word	0x00000180
        /*0c00*/ 	.word	0x00000001
        /*0c04*/ 	.word	0x00000001


	//----- nvinfo : EIATTR_CRS_STACK_SIZE
	.align		4
.L_183:
        /*0c08*/ 	.byte	0x04, 0x1e
        /*0c0a*/ 	.short	(.L_185 - .L_184)
.L_184:
        /*0c0c*/ 	.word	0x00000000


	//----- nvinfo : EIATTR_CBANK_PARAM_SIZE
	.align		4
.L_185:
        /*0c10*/ 	.byte	0x03, 0x19
        /*0c12*/ 	.short	0x0b70


	//----- nvinfo : EIATTR_PARAM_CBANK
	.align		4
        /*0c14*/ 	.byte	0x04, 0x0a
        /*0c16*/ 	.short	(.L_187 - .L_186)
	.align		4
.L_186:
        /*0c18*/ 	.word	index@(.nv.constant0._ZN7cutlass13device_kernelIN5flash11enable_sm90INS1_16FlashAttnFwdSm90INS1_25CollectiveMainloopFwdSm90ILi2EN4cute5tupleIJNS5_1CILi1EEES8_S8_EEENS6_IJNS7_ILi128EEENS7_ILi96EEENS7_ILi64EEEEEELi256ENS_10bfloat16_tEfNS_4arch4Sm90ELb0ELb0ELb1ELb0ELb1ELb0ELb1ELb1ELb0ELb1ELb0ELb0EEENS1_21CollectiveEpilogueFwdINS6_IJSA_NS7_ILi256EEESB_EEES9_SE_SG_Li256ELb0ELb1ELb0ELb0EEENS1_29StaticPersistentTileSchedulerILb0EEEEEEEEEvNT_6ParamsE)
        /*0c1c*/ 	.short	0x0210
        /*0c1e*/ 	.short	0x0b70


	//----- nvinfo : EIATTR_SW_WAR
	.align		4
.L_187:
        /*0c20*/ 	.byte	0x04, 0x36
        /*0c22*/ 	.short	(.L_189 - .L_188)
.L_188:
        /*0c24*/ 	.word	0x00000008
.L_189:


//--------------------- .nv.info._ZN7cutlass13device_kernelIN5flash11enable_sm90INS1_16FlashAttnFwdSm90INS1_25CollectiveMainloopFwdSm90ILi2EN4cute5tupleIJNS5_1CILi1EEES8_S8_EEENS6_IJNS7_ILi128EEENS7_ILi96EEENS7_ILi64EEEEEELi256ENS_10bfloat16_tEfNS_4arch4Sm90ELb0ELb0ELb1ELb1ELb1ELb0ELb0ELb1ELb0ELb1ELb0ELb0EEENS1_21CollectiveEpilogueFwdINS6_IJSA_NS7_ILi256EEESB_EEES9_SE_SG_Li256ELb1ELb1ELb0ELb0EEENS1_36VarlenDynamicPersistentTileSchedulerILi128ELi96ELi256ELi128ELb0ELb1ELb1ELb0ELb1ELb1EEEEEEEEEvNT_6ParamsE --------------------------
	.section	.nv.info._ZN7cutlass13device_kernelIN5flash11enable_sm90INS1_16FlashAttnFwdSm90INS1_25CollectiveMainloopFwdSm90ILi2EN4cute5tupleIJNS5_1CILi1EEES8_S8_EEENS6_IJNS7_ILi128EEENS7_ILi96EEENS7_ILi64EEEEEELi256ENS_10bfloat16_tEfNS_4arch4Sm90ELb0ELb0ELb1ELb1ELb1ELb0ELb0ELb1ELb0ELb1ELb0ELb0EEENS1_21CollectiveEpilogueFwdINS6_IJSA_NS7_ILi256EEESB_EEES9_SE_SG_Li256ELb1ELb1ELb0ELb0EEENS1_36VarlenDynamicPersistentTileSchedulerILi128ELi96ELi256ELi128ELb0ELb1ELb1ELb0ELb1ELb1EEEEEEEEEvNT_6ParamsE,"",@"SHT_CUDA_INFO"
	.sectionflags	@""
	.align	4


	//----- nvinfo : EIATTR_CUDA_API_VERSION
	.align		4
        /*0000*/ 	.byte	0x04, 0x37
        /*0002*/ 	.short	(.L_191 - .L_190)
.L_190:
        /*0004*/ 	.word	0x00000082


	//----- nvinfo : EIATTR_KPARAM_INFO
	.align		4
.L_191:
        /*0008*/ 	.byte	0x04, 0x17
        /*000a*/ 	.short	(.L_193 - .L_192)
.L_192:
        /*000c*/ 	.word	0x00000000
        /*0010*/ 	.short	0x0000
        /*0012*/ 	.short	0x0070
        /*0014*/ 	.byte	0x00, 0xf0, 0x01, 0x2a


	//----- nvinfo : EIATTR_SPARSE_MMA_MASK
	.align		4
.L_193:
        /*0018*/ 	.byte	0x03, 0x50
        /*001a*/ 	.short	0x0000


	//----- nvinfo : EIATTR_MAXREG_COUNT
	.align		4
        /*001c*/ 	.byte	0x03, 0x1b
        /*001e*/ 	.short	0x00a8


	//----- nvinfo : EIATTR_NUM_BARRIERS
	.align		4
        /*0020*/ 	.byte	0x02, 0x4c
        /*0022*/ 	.byte	0x10
	.zero		1


	//----- nvinfo : EIATTR_EXTERNS
	.align		4
        /*0024*/ 	.byte	0x04, 0x0f
        /*0026*/ 	.short	(.L_195 - .L_194)


	//   ....[0]....
	.align		4
.L_194:
        /*0028*/ 	.word	index@(__assertfail)


	//----- nvinfo : EIATTR_ANNOTATIONS
	.align		4
.L_195:
        /*002c*/ 	.byte	0x04, 0x55
        /*002e*/ 	.short	(.L_197 - .L_196)


	//   ....[0]....
.L_196:
        /* <DEDUP_REMOVED lines=14> */
        /*0104*/ 	.byte	0xc0, 0xe2, 0x00, 0x00


	//----- nvinfo : EIATTR_MERCURY_ISA_VERSION
	.align		4
.L_197:
        /*0108*/ 	.byte	0x03, 0x5f
        /*010a*/ 	.short	0x0101


	//----- nvinfo : EIATTR_UNUSED_LOAD_BYTE_OFFSET
	.align		4
        /*010c*/ 	.byte	0x04, 0x44
        /*010e*/ 	.short	(.L_199 - .L_198)


	//   ....[0]....
.L_198:
        /*0110*/ 	.word	0x00000970
        /*0114*/ 	.word	0x0000fff0


	//   ....[1]....
        /*0118*/ 	.word	0x00006640
        /*011c*/ 	.word	0x0000fff0


	//----- nvinfo : EIATTR_INT_WARP_WIDE_INSTR_OFFSETS
	.align		4
.L_199:
        /*0120*/ 	.byte	0x04, 0x31
        /*0122*/ 	.short	(.L_201 - .L_200)


	//   ....[0]....
.L_200:
        /*0124*/ 	.word	0x000000c0


	//   ....[1]....
        /*0128*/ 	.word	0x000000d0


	//   ....[2]....
        /*012c*/ 	.word	0x00000170


	//   ....[3]....
        /*0130*/ 	.word	0x0000a400


	//   ....[4]....
        /*0134*/ 	.word	0x0000a490


	//   ....[5]....
        /*0138*/ 	.word	0x0000d7e0


	//   ....[6]....
        /*013c*/ 	.word	0x0000d870


	//----- nvinfo : EIATTR_COOP_GROUP_MASK_REGIDS
	.align		4
.L_201:
        /*0140*/ 	.byte	0x04, 0x29
        /*0142*/ 	.short	(.L_203 - .L_202)


	//   ....[0]....
.L_202:
        /*0144*/ 	.word	0xffffffff


	//   ....[1]....
        /*0148*/ 	.word	0xffffffff


	//   ....[2]....
        /*014c*/ 	.word	0xffffffff


	//   ....[3]....
        /*0150*/ 	.word	0xffffffff


	//   ....[4]....
        /*0154*/ 	.word	0xffffffff


	//   ....[5]....
        /*0158*/ 	.word	0xffffffff


	//   ....[6]....
        /*015c*/ 	.word	0xffffffff


	//   ....[7]....
        /*0160*/ 	.word	0xffffffff


	//   ....[8]....
        /*0164*/ 	.word	0xffffffff


	//   ....[9]....
        /*0168*/ 	.word	0xffffffff


	//   ....[10]....
        /*016c*/ 	.word	0xffffffff


	//   ....[11]....
        /*0170*/ 	.word	0xffffffff


	//   ....[12]....
        /*0174*/ 	.word	0xffffffff


	//   ....[13]....
        /*0178*/ 	.word	0xffffffff


	//   ....[14]....
        /*017c*/ 	.word	0xffffffff


	//   ....[15]....
        /*0180*/ 	.word	0xffffffff


	//   ....[16]....
        /*0184*/ 	.word	0xffffffff


	//   ....[17]....
        /*0188*/ 	.word	0xffffffff


	//   ....[18]....
        /*018c*/ 	.word	0xffffffff


	//   ....[19]....
        /*0190*/ 	.word	0xffffffff


	//   ....[20]....
        /*0194*/ 	.word	0xffffffff


	//   ....[21]....
        /*0198*/ 	.word	0xffffffff


	//   ....[22]....
        /*019c*/ 	.word	0xffffffff


	//   ....[23]....
        /*01a0*/ 	.word	0xffffffff


	//   ....[24]....
        /*01a4*/ 	.word	0xffffffff


	//   ....[25]....
        /*01a8*/ 	.word	0xffffffff


	//   ....[26]....
        /*01ac*/ 	.word	0xffffffff


	//   ....[27]....
        /*01b0*/ 	.word	0xffffffff


	//   ....[28]....
        /*01b4*/ 	.word	0xffffffff


	//   ....[29]....
        /*01b8*/ 	.word	0xffffffff


	//   ....[30]....
        /*01bc*/ 	.word	0xffffffff


	//   ....[31]....
        /*01c0*/ 	.word	0xffffffff


	//   ....[32]....
        /*01c4*/ 	.word	0xffffffff


	//   ....[33]....
        /*01c8*/ 	.word	0xffffffff


	//   ....[34]....
        /*01cc*/ 	.word	0xffffffff


	//   ....[35]....
        /*01d0*/ 	.word	0xffffffff


	//   ....[36]....
        /*01d4*/ 	.word	0xffffffff


	//   ....[37]....
        /*01d8*/ 	.word	0xffffffff


	//   ....[38]....
        /*01dc*/ 	.word	0xffffffff


	//   ....[39]....
        /*01e0*/ 	.word	0xffffffff


	//   ....[40]....
        /*01e4*/ 	.word	0xffffffff


	//   ....[41]....
        /*01e8*/ 	.word	0xffffffff


	//   ....[42]....
        /*01ec*/ 	.word	0xffffffff


	//   ....[43]....
        /*01f0*/ 	.word	0xffffffff


	//   ....[44]....
        /*01f4*/ 	.word	0xffffffff


	//   ....[45]....
        /*01f8*/ 	.word	0xffffffff


	//   ....[46]....
        /*01fc*/ 	.word	0xffffffff


	//   ....[47]....
        /*0200*/ 	.word	0xffffffff


	//   ....[48]....
        /*0204*/ 	.word	0xffffffff


	//   ....[49]....
        /*0208*/ 	.word	0xffffffff


	//   ....[50]....
        /*020c*/ 	.word	0xffffffff


	//   ....[51]....
        /*0210*/ 	.word	0xffffffff


	//   ....[52]....
        /*0214*/ 	.word	0xffffffff


	//   ....[53]....
        /*0218*/ 	.word	0xffffffff


	//   ....[54]....
        /*021c*/ 	.word	0xffffffff


	//   ....[55]....
        /*0220*/ 	.word	0xffffffff


	//   ....[56]....
        /*0224*/ 	.word	0xffffffff


	//   ....[57]....
        /*0228*/ 	.word	0xffffffff


	//   ....[58]....
        /*022c*/ 	.word	0xffffffff


	//   ....[59]....
        /*0230*/ 	.word	0xffffffff


	//   ....[60]....
        /*0234*/ 	.word	0xffffffff


	//   ....[61]....
        /*0238*/ 	.word	0xffffffff


	//   ....[62]....
        /*023c*/ 	.word	0xffffffff


	//   ....[63]....
        /*0240*/ 	.word	0xffffffff


	//   ....[64]....
        /*0244*/ 	.word	0xffffffff


	//   ....[65]....
        /*0248*/ 	.word	0xffffffff


	//   ....[66]....
        /*024c*/ 	.word	0xffffffff


	//   ....[67]....
        /*0250*/ 	.word	0xffffffff


	//   ....[68]....
        /*0254*/ 	.word	0xffffffff


	//   ....[69]....
        /*0258*/ 	.word	0xffffffff


	//   ....[70]....
        /*025c*/ 	.word	0xffffffff


	//   ....[71]....
        /*0260*/ 	.word	0xffffffff


	//   ....[72]....
        /*0264*/ 	.word	0xffffffff


	//   ....[73]....
        /*0268*/ 	.word	0xffffffff


	//   ....[74]....
        /*026c*/ 	.word	0xffffffff


	//   ....[75]....
        /*0270*/ 	.word	0xffffffff


	//   ....[76]....
        /*0274*/ 	.word	0xffffffff


	//   ....[77]....
        /*0278*/ 	.word	0xffffffff


	//   ....[78]....
        /*027c*/ 	.word	0xffffffff


	//   ....[79]....
        /*0280*/ 	.word	0xffffffff


	//   ....[80]....
        /*0284*/ 	.word	0xffffffff


	//   ....[81]....
        /*0288*/ 	.word	0xffffffff


	//   ....[82]....
        /*028c*/ 	.word	0xffffffff


	//   ....[83]....
        /*0290*/ 	.word	0xffffffff


	//   ....[84]....
        /*0294*/ 	.word	0xffffffff


	//   ....[85]....
        /*0298*/ 	.word	0xffffffff


	//   ....[86]....
        /*029c*/ 	.word	0xffffffff


	//   ....[87]....
        /*02a0*/ 	.word	0xffffffff


	//   ....[88]....
        /*02a4*/ 	.word	0xffffffff


	//   ....[89]....
        /*02a8*/ 	.word	0xffffffff


	//   ....[90]....
        /*02ac*/ 	.word	0xffffffff


	//   ....[91]....
        /*02b0*/ 	.word	0xffffffff


	//   ....[92]....
        /*02b4*/ 	.word	0xffffffff


	//   ....[93]....
        /*02b8*/ 	.word	0xffffffff


	//   ....[94]....
        /*02bc*/ 	.word	0xffffffff


	//   ....[95]....
        /*02c0*/ 	.word	0xffffffff


	//   ....[96]....
        /*02c4*/ 	.word	0xffffffff


	//   ....[97]....
        /*02c8*/ 	.word	0xffffffff


	//   ....[98]....
        /*02cc*/ 	.word	0xffffffff


	//   ....[99]....
        /*02d0*/ 	.word	0xffffffff


	//   ....[100]....
        /*02d4*/ 	.word	0xffffffff


	//   ....[101]....
        /*02d8*/ 	.word	0xffffffff


	//   ....[102]....
        /*02dc*/ 	.word	0xffffffff


	//   ....[103]....
        /*02e0*/ 	.word	0xffffffff


	//   ....[104]....
        /*02e4*/ 	.word	0xffffffff


	//   ....[105]....
        /*02e8*/ 	.word	0xffffffff


	//   ....[106]....
        /*02ec*/ 	.word	0xffffffff


	//   ....[107]....
        /*02f0*/ 	.word	0xffffffff


	//   ....[108]....
        /*02f4*/ 	.word	0xffffffff


	//   ....[109]....
        /*02f8*/ 	.word	0xffffffff


	//   ....[110]....
        /*02fc*/ 	.word	0xffffffff


	//   ....[111]....
        /*0300*/ 	.word	0xffffffff


	//   ....[112]....
        /*0304*/ 	.word	0xffffffff


	//   ....[113]....
        /*0308*/ 	.word	0xffffffff


	//   ....[114]....
        /*030c*/ 	.word	0xffffffff


	//   ....[115]....
        /*0310*/ 	.word	0xffffffff


	//   ....[116]....
        /*0314*/ 	.word	0xffffffff


	//   ....[117]....
        /*0318*/ 	.word	0xffffffff


	//   ....[118]....
        /*031c*/ 	.word	0xffffffff


	//   ....[119]....
        /*0320*/ 	.word	0xffffffff


	//   ....[120]....
        /*0324*/ 	.word	0xffffffff


	//   ....[121]....
        /*0328*/ 	.word	0xffffffff


	//   ....[122]....
        /*032c*/ 	.word	0xffffffff


	//   ....[123]....
        /*0330*/ 	.word	0xffffffff


	//   ....[124]....
        /*0334*/ 	.word	0xffffffff


	//   ....[125]....
        /*0338*/ 	.word	0xffffffff


	//   ....[126]....
        /*033c*/ 	.word	0xffffffff


	//   ....[127]....
        /*0340*/ 	.word	0xffffffff


	//   ....[128]....
        /*0344*/ 	.word	0xffffffff


	//   ....[129]....
        /*0348*/ 	.word	0xffffffff


	//   ....[130]....
        /*034c*/ 	.word	0xffffffff


	//   ....[131]....
        /*0350*/ 	.word	0xffffffff


	//   ....[132]....
        /*0354*/ 	.word	0xffffffff


	//   ....[133]....
        /*0358*/ 	.word	0xffffffff


	//   ....[134]....
        /*035c*/ 	.word	0xffffffff


	//   ....[135]....
        /*0360*/ 	.word	0xffffffff


	//   ....[136]....
        /*0364*/ 	.word	0xffffffff


	//   ....[137]....
        /*0368*/ 	.word	0x0500000f


	//   ....[138]....
        /*036c*/ 	.word	0x0500000f


	//   ....[139]....
        /*0370*/ 	.word	0x0500000f


	//   ....[140]....
        /*0374*/ 	.word	0x0500000f


	//   ....[141]....
        /*0378*/ 	.word	0x0500000f


	//   ....[142]....
        /*037c*/ 	.word	0x0500000f


	//   ....[143]....
        /*0380*/ 	.word	0x0500000f


	//   ....[144]....
        /*0384*/ 	.word	0x0500000f


	//   ....[145]....
        /*0388*/ 	.word	0x0500000f


	//   ....[146]....
        /*038c*/ 	.word	0x0500000f


	//   ....[147]....
        /*0390*/ 	.word	0x0500000f


	//   ....[148]....
        /*0394*/ 	.word	0x0500000f


	//   ....[149]....
        /*0398*/ 	.word	0x0500000f


	//   ....[150]....
        /*039c*/ 	.word	0x0500000f


	//   ....[151]....
        /*03a0*/ 	.word	0x0500000f


	//   ....[152]....
        /*03a4*/ 	.word	0x0500000f


	//   ....[153]....
        /*03a8*/ 	.word	0x0500000f


	//   ....[154]....
        /*03ac*/ 	.word	0x0500000f


	//   ....[155]....
        /*03b0*/ 	.word	0x0500000f


	//   ....[156]....
        /*03b4*/ 	.word	0x0500000f


	//   ....[157]....
        /*03b8*/ 	.word	0x0500000f


	//   ....[158]....
        /*03bc*/ 	.word	0x0500000f


	//   ....[159]....
        /*03c0*/ 	.word	0x0500000f


	//   ....[160]....
        /*03c4*/ 	.word	0x0500000f


	//   ....[161]....
        /*03c8*/ 	.word	0x0500000f


	//   ....[162]....
        /*03cc*/ 	.word	0x0500000f


	//   ....[163]....
        /*03d0*/ 	.word	0x0500000f


	//   ....[164]....
        /*03d4*/ 	.word	0x0500000f


	//   ....[165]....
        /*03d8*/ 	.word	0x0500000f


	//   ....[166]....
        /*03dc*/ 	.word	0x0500000f


	//   ....[167]....
        /*03e0*/ 	.word	0x0500000f


	//   ....[168]....
        /*03e4*/ 	.word	0x0500000f


	//   ....[169]....
        /*03e8*/ 	.word	0x0500000f


	//   ....[170]....
        /*03ec*/ 	.word	0x0500000f


	//   ....[171]....
        /*03f0*/ 	.word	0x0500000f


	//   ....[172]....
        /*03f4*/ 	.word	0x0500000f


	//   ....[173]....
        /*03f8*/ 	.word	0x0500000f


	//   ....[174]....
        /*03fc*/ 	.word	0x0500000f


	//   ....[175]....
        /*0400*/ 	.word	0x0500000f


	//   ....[176]....
        /*0404*/ 	.word	0x0500000f


	//   ....[177]....
        /*0408*/ 	.word	0x0500000f


	//   ....[178]....
        /*040c*/ 	.word	0x0500000f


	//   ....[179]....
        /*0410*/ 	.word	0x0500000f


	//   ....[180]....
        /*0414*/ 	.word	0x0500000f


	//   ....[181]....
        /*0418*/ 	.word	0x0500000f


	//   ....[182]....
        /*041c*/ 	.word	0x0500000f


	//   ....[183]....
        /*0420*/ 	.word	0x0500000f


	//   ....[184]....
        /*0424*/ 	.word	0x0500000f


	//   ....[185]....
        /*0428*/ 	.word	0x0500000f


	//   ....[186]....
        /*042c*/ 	.word	0x0500000f


	//   ....[187]....
        /*0430*/ 	.word	0x0500000f


	//   ....[188]....
        /*0434*/ 	.word	0x0500000f


	//   ....[189]....
        /*0438*/ 	.word	0x0500000f


	//   ....[190]....
        /*043c*/ 	.word	0x0500000f


	//   ....[191]....
        /*0440*/ 	.word	0x0500000f


	//   ....[192]....
        /*0444*/ 	.word	0x0500000f


	//   ....[193]....
        /*0448*/ 	.word	0x0500000f


	//   ....[194]....
        /*044c*/ 	.word	0x0500000f


	//   ....[195]....
        /*0450*/ 	.word	0x0500000f


	//   ....[196]....
        /*0454*/ 	.word	0x0500000f


	//   ....[197]....
        /*0458*/ 	.word	0x0500000f


	//   ....[198]....
        /*045c*/ 	.word	0x0500000f


	//   ....[199]....
        /*0460*/ 	.word	0x0500000f


	//   ....[200]....
        /*0464*/ 	.word	0x0500000f


	//   ....[201]....
        /*0468*/ 	.word	0x0500000f


	//   ....[202]....
        /*046c*/ 	.word	0x0500000f


	//   ....[203]....
        /*0470*/ 	.word	0x0500000f


	//   ....[204]....
        /*0474*/ 	.word	0x0500000f


	//   ....[205]....
        /*0478*/ 	.word	0x0500000f


	//   ....[206]....
        /*047c*/ 	.word	0x0500000f


	//   ....[207]....
        /*0480*/ 	.word	0x0500000f


	//   ....[208]....
        /*0484*/ 	.word	0x0500000f


	//   ....[209]....
        /*0488*/ 	.word	0x0500000f


	//   ....[210]....
        /*048c*/ 	.word	0x0500000f


	//   ....[211]....
        /*0490*/ 	.word	0x0500000f


	//   ....[212]....
        /*0494*/ 	.word	0x0500000f


	//   ....[213]....
        /*0498*/ 	.word	0x0500000f


	//   ....[214]....
        /*049c*/ 	.word	0x0500000f


	//   ....[215]....
        /*04a0*/ 	.word	0x0500000f


	//   ....[216]....
        /*04a4*/ 	.word	0x0500000f


	//   ....[217]....
        /*04a8*/ 	.word	0x0500000f


	//   ....[218]....
        /*04ac*/ 	.word	0x0500000f


	//   ....[219]....
        /*04b0*/ 	.word	0x0500000f


	//----- nvinfo : EIATTR_COOP_GROUP_INSTR_OFFSETS
	.align		4
.L_203:
        /*04b4*/ 	.byte	0x04, 0x28
        /*04b6*/ 	.short	(.L_205 - .L_204)


	//   ....[0]....
.L_204:
        /*04b8*/ 	.word	0x00000080


	//   ....[1]....
        /*04bc*/ 	.word	0x00000090


	//   ....[2]....
        /*04c0*/ 	.word	0x000002d0


	//   ....[3]....
        /*04c4*/ 	.word	0x00000430


	//   ....[4]....
        /*04c8*/ 	.word	0x00000550


	//   ....[5]....
        /*04cc*/ 	.word	0x000006b0


	//   ....[6]....
        /*04d0*/ 	.word	0x00001580


	//   ....[7]....
        /*04d4*/ 	.word	0x00002770


	//   ....[8]....
        /*04d8*/ 	.word	0x000027f0


	//   ....[9]....
        /*04dc*/ 	.word	0x00002c30


	//   ....[10]....
        /*04e0*/ 	.word	0x00002cb0


	//   ....[11]....
        /*04e4*/ 	.word	0x000041f0


	//   ....[12]....
        /*04e8*/ 	.word	0x00004270


	//   ....[13]....
        /*04ec*/ 	.word	0x000046f0


	//   ....[14]....
        /*04f0*/ 	.word	0x000048b0


	//   ....[15]....
        /*04f4*/ 	.word	0x00005bc0


	//   ....[16]....
        /*04f8*/ 	.word	0x00005c40


	//   ....[17]....
        /*04fc*/ 	.word	0x00005cb0


	//   ....[18]....
        /*0500*/ 	.word	0x00005cd0


	//   ....[19]....
        /*0504*/ 	.word	0x00007750


	//   ....[20]....
        /*0508*/ 	.word	0x00007780


	//   ....[21]....
        /*050c*/ 	.word	0x00007850


	//   ....[22]....
        /*0510*/ 	.word	0x00007880


	//   ....[23]....
        /*0514*/ 	.word	0x00008070


	//   ....[24]....
        /*0518*/ 	.word	0x000080a0


	//   ....[25]....
        /*051c*/ 	.word	0x000081e0


	//   ....[26]....
        /*0520*/ 	.word	0x00008200


	//   ....[27]....
        /*0524*/ 	.word	0x00008340


	//   ....[28]....
        /*0528*/ 	.word	0x00008360


	//   ....[29]....
        /*052c*/ 	.word	0x000084b0


	//   ....[30]....
        /*0530*/ 	.word	0x000084d0


	//   ....[31]....
        /*0534*/ 	.word	0x00008e20


	//   ....[32]....
        /*0538*/ 	.word	0x00008e50


	//   ....[33]....
        /*053c*/ 	.word	0x00008fa0


	//   ....[34]....
        /*0540*/ 	.word	0x00008fc0


	//   ....[35]....
        /*0544*/ 	.word	0x00009100


	//   ....[36]....
        /*0548*/ 	.word	0x00009120


	//   ....[37]....
        /*054c*/ 	.word	0x00009270


	//   ....[38]....
        /*0550*/ 	.word	0x00009290


	//   ....[39]....
        /*0554*/ 	.word	0x00009450


	//   ....[40]....
        /*0558*/ 	.word	0x00009620


	//   ....[41]....
        /*055c*/ 	.word	0x00009650


	//   ....[42]....
        /*0560*/ 	.word	0x00009680


	//   ....[43]....
        /*0564*/ 	.word	0x000096b0


	//   ....[44]....
        /*0568*/ 	.word	0x000096e0


	//   ....[45]....
        /*056c*/ 	.word	0x00009710


	//   ....[46]....
        /*0570*/ 	.word	0x00009860


	//   ....[47]....
        /*0574*/ 	.word	0x00009890


	//   ....[48]....
        /*0578*/ 	.word	0x000098c0


	//   ....[49]....
        /*057c*/ 	.word	0x000098f0


	//   ....[50]....
        /*0580*/ 	.word	0x00009920


	//   ....[51]....
        /*0584*/ 	.word	0x00009950


	//   ....[52]....
        /*0588*/ 	.word	0x000099e0


	//   ....[53]....
        /*058c*/ 	.word	0x00009a10


	//   ....[54]....
        /*0590*/ 	.word	0x00009a90


	//   ....[55]....
        /*0594*/ 	.word	0x0000afa0


	//   ....[56]....
        /*0598*/ 	.word	0x0000afc0


	//   ....[57]....
        /*059c*/ 	.word	0x0000b050


	//   ....[58]....
        /*05a0*/ 	.word	0x0000b070


	//   ....[59]....
        /*05a4*/ 	.word	0x0000b0f0


	//   ....[60]....
        /*05a8*/ 	.word	0x0000b110


	//   ....[61]....
        /*05ac*/ 	.word	0x0000b190


	//   ....[62]....
        /*05b0*/ 	.word	0x0000b1b0


	//   ....[63]....
        /*05b4*/ 	.word	0x0000b230


	//   ....[64]....
        /*05b8*/ 	.word	0x0000b250


	//   ....[65]....
        /*05bc*/ 	.word	0x0000b260


	//   ....[66]....
        /*05c0*/ 	.word	0x0000b270


	//   ....[67]....
        /*05c4*/ 	.word	0x0000baa0


	//   ....[68]....
        /*05c8*/ 	.word	0x0000bad0


	//   ....[69]....
        /*05cc*/ 	.word	0x0000bb90


	//   ....[70]....
        /*05d0*/ 	.word	0x0000bba0


	//   ....[71]....
        /*05d4*/ 	.word	0x0000bc30


	//   ....[72]....
        /*05d8*/ 	.word	0x0000bc40


	//   ....[73]....
        /*05dc*/ 	.word	0x0000bcd0


	//   ....[74]....
        /*05e0*/ 	.word	0x0000bce0


	//   ....[75]....
        /*05e4*/ 	.word	0x0000bd70


	//   ....[76]....
        /*05e8*/ 	.word	0x0000bd80


	//   ....[77]....
        /*05ec*/ 	.word	0x0000be10


	//   ....[78]....
        /*05f0*/ 	.word	0x0000be20


	//   ....[79]....
        /*05f4*/ 	.word	0x0000bea0


	//   ....[80]....
        /*05f8*/ 	.word	0x0000beb0


	//   ....[81]....
        /*05fc*/ 	.word	0x0000bec0


	//   ....[82]....
        /*0600*/ 	.word	0x0000bed0


	//   ....[83]....
        /*0604*/ 	.word	0x0000c340


	//   ....[84]....
        /*0608*/ 	.word	0x0000c370


	//   ....[85]....
        /*060c*/ 	.word	0x0000c3d0


	//   ....[86]....
        /*0610*/ 	.word	0x0000c480


	//   ....[87]....
        /*0614*/ 	.word	0x0000c4a0


	//   ....[88]....
        /*0618*/ 	.word	0x0000c550


	//   ....[89]....
        /*061c*/ 	.word	0x0000c560


	//   ....[90]....
        /*0620*/ 	.word	0x0000c590


	//   ....[91]....
        /*0624*/ 	.word	0x0000c620


	//   ....[92]....
        /*0628*/ 	.word	0x0000c6c0


	//   ....[93]....
        /*062c*/ 	.word	0x0000c6e0


	//   ....[94]....
        /*0630*/ 	.word	0x0000c6f0


	//   ....[95]....
        /*0634*/ 	.word	0x0000ce20


	//   ....[96]....
        /*0638*/ 	.word	0x0000ce40


	//   ....[97]....
        /*063c*/ 	.word	0x0000ce50


	//   ....[98]....
        /*0640*/ 	.word	0x0000ce90


	//   ....[99]....
        /*0644*/ 	.word	0x0000cea0


	//   ....[100]....
        /*0648*/ 	.word	0x0000cee0


	//   ....[101]....
        /*064c*/ 	.word	0x0000cef0


	//   ....[102]....
        /*0650*/ 	.word	0x0000cf30


	//   ....[103]....
        /*0654*/ 	.word	0x0000cf40


	//   ....[104]....
        /*0658*/ 	.word	0x0000cf80


	//   ....[105]....
        /*065c*/ 	.word	0x0000cf90


	//   ....[106]....
        /*0660*/ 	.word	0x0000cfa0


	//   ....[107]....
        /*0664*/ 	.word	0x0000d310


	//   ....[108]....
        /*0668*/ 	.word	0x0000d330


	//   ....[109]....
        /*066c*/ 	.word	0x0000d340


	//   ....[110]....
        /*0670*/ 	.word	0x0000d350


	//   ....[111]....
        /*0674*/ 	.word	0x0000d360


	//   ....[112]....
        /*0678*/ 	.word	0x0000d380


	//   ....[113]....
        /*067c*/ 	.word	0x0000d3f0


	//   ....[114]....
        /*0680*/ 	.word	0x0000d420


	//   ....[115]....
        /*0684*/ 	.word	0x0000d430


	//   ....[116]....
        /*0688*/ 	.word	0x0000d4a0


	//   ....[117]....
        /*068c*/ 	.word	0x0000d4b0


	//   ....[118]....
        /*0690*/ 	.word	0x0000d5b0


	//   ....[119]....
        /*0694*/ 	.word	0x0000da60


	//   ....[120]....
        /*0698*/ 	.word	0x0000dab0


	//   ....[121]....
        /*069c*/ 	.word	0x0000dae0


	//   ....[122]....
        /*06a0*/ 	.word	0x0000daf0


	//   ....[123]....
        /*06a4*/ 	.word	0x0000db20


	//   ....[124]....
        /*06a8*/ 	.word	0x0000db50


	//   ....[125]....
        /*06ac*/ 	.word	0x0000db80


	//   ....[126]....
        /*06b0*/ 	.word	0x0000dbb0


	//   ....[127]....
        /*06b4*/ 	.word	0x0000dd30


	//   ....[128]....
        /*06b8*/ 	.word	0x0000dd60


	//   ....[129]....
        /*06bc*/ 	.word	0x0000dd90


	//   ....[130]....
        /*06c0*/ 	.word	0x0000ddc0


	//   ....[131]....
        /*06c4*/ 	.word	0x0000ddf0


	//   ....[132]....
        /*06c8*/ 	.word	0x0000de20


	//   ....[133]....
        /*06cc*/ 	.word	0x0000dee0


	//   ....[134]....
        /*06d0*/ 	.word	0x0000df00


	//   ....[135]....
        /*06d4*/ 	.word	0x0000df70


	//   ....[136]....
        /*06d8*/ 	.word	0x0000e3e0


	//   ....[137]....
        /*06dc*/ 	.word	0x0000e8c0


	//   ....[138]....
        /*06e0*/ 	.word	0x0000e9b0


	//   ....[139]....
        /*06e4*/ 	.word	0x0000ea50


	//   ....[140]....
        /*06e8*/ 	.word	0x0000eab0


	//   ....[141]....
        /*06ec*/ 	.word	0x0000eba0


	//   ....[142]....
        /*06f0*/ 	.word	0x0000ec10


	//   ....[143]....
        /*06f4*/ 	.word	0x0000ed00


	//   ....[144]....
        /*06f8*/ 	.word	0x0000ed70


	//   ....[145]....
        /*06fc*/ 	.word	0x0000ee60


	//   ....[146]....
        /*0700*/ 	.word	0x0000eed0


	//   ....[147]....
        /*0704*/ 	.word	0x0000efc0


	//   ....[148]....
        /*0708*/ 	.word	0x0000f030


	//   ....[149]....
        /*070c*/ 	.word	0x0000f0d0


	//   ....[150]....
        /*0710*/ 	.word	0x0000f1d0


	//   ....[151]....
        /*0714*/ 	.word	0x0000f230


	//   ....[152]....
        /*0718*/ 	.word	0x0000f290


	//   ....[153]....
        /*071c*/ 	.word	0x0000f380


	//   ....[154]....
        /*0720*/ 	.word	0x0000f3e0


	//   ....[155]....
        /*0724*/ 	.word	0x0000f4e0


	//   ....[156]....
        /*0728*/ 	.word	0x0000f540


	//   ....[157]....
        /*072c*/ 	.word	0x0000f640


	//   ....[158]....
        /*0730*/ 	.word	0x0000f6a0


	//   ....[159]....
        /*0734*/ 	.word	0x0000f7a0


	//   ....[160]....
        /*0738*/ 	.word	0x0000f800


	//   ....[161]....
        /*073c*/ 	.word	0x0000f900


	//   ....[162]....
        /*0740*/ 	.word	0x0000f960


	//   ....[163]....
        /*0744*/ 	.word	0x0000fa60


	//   ....[164]....
        /*0748*/ 	.word	0x0000fac0


	//   ....[165]....
        /*074c*/ 	.word	0x0000fb60


	//   ....[166]....
        /*0750*/ 	.word	0x0000fce0


	//   ....[167]....
        /*0754*/ 	.word	0x0000fdc0


	//   ....[168]....
        /*0758*/ 	.word	0x0000fe70


	//   ....[169]....
        /*075c*/ 	.word	0x0000ff80


	//   ....[170]....
        /*0760*/ 	.word	0x0000ffe0


	//   ....[171]....
        /*0764*/ 	.word	0x000100f0


	//   ....[172]....
        /*0768*/ 	.word	0x00010150


	//   ....[173]....
        /*076c*/ 	.word	0x00010260


	//   ....[174]....
        /*0770*/ 	.word	0x000102c0


	//   ....[175]....
        /*0774*/ 	.word	0x000103d0


	//   ....[176]....
        /*0778*/ 	.word	0x00010430


	//   ....[177]....
        /*077c*/ 	.word	0x000104f0


	//   ....[178]....
        /*0780*/ 	.word	0x00010650


	//   ....[179]....
        /*0784*/ 	.word	0x000106f0


	//   ....[180]....
        /*0788*/ 	.word	0x00010750


	//   ....[181]....
        /*078c*/ 	.word	0x00010800


	//   ....[182]....
        /*0790*/ 	.word	0x00010860


	//   ....[183]....
        /*0794*/ 	.word	0x00010910


	//   ....[184]....
        /*0798*/ 	.word	0x00010970


	//   ....[185]....
        /*079c*/ 	.word	0x00010a20


	//   ....[186]....
        /*07a0*/ 	.word	0x00010a80


	//   ....[187]....
        /*07a4*/ 	.word	0x00010b30


	//   ....[188]....
        /*07a8*/ 	.word	0x00010b90


	//   ....[189]....
        /*07ac*/ 	.word	0x00010c40


	//   ....[190]....
        /*07b0*/ 	.word	0x00010d20


	//   ....[191]....
        /*07b4*/ 	.word	0x00010dc0


	//   ....[192]....
        /*07b8*/ 	.word	0x00010e20


	//   ....[193]....
        /*07bc*/ 	.word	0x00010ef0


	//   ....[194]....
        /*07c0*/ 	.word	0x00010f50


	//   ....[195]....
        /*07c4*/ 	.word	0x00011020


	//   ....[196]....
        /*07c8*/ 	.word	0x00011080


	//   ....[197]....
        /*07cc*/ 	.word	0x00011160


	//   ....[198]....
        /*07d0*/ 	.word	0x000111c0


	//   ....[199]....
        /*07d4*/ 	.word	0x00011290


	//   ....[200]....
        /*07d8*/ 	.word	0x000112f0


	//   ....[201]....
        /*07dc*/ 	.word	0x000113c0


	//   ....[202]....
        /*07e0*/ 	.word	0x00011450


	//   ....[203]....
        /*07e4*/ 	.word	0x000114f0


	//   ....[204]....
        /*07e8*/ 	.word	0x00011610


	//   ....[205]....
        /*07ec*/ 	.word	0x00011680


	//   ....[206]....
        /*07f0*/ 	.word	0x000116f0


	//   ....[207]....
        /*07f4*/ 	.word	0x00011760


	//   ....[208]....
        /*07f8*/ 	.word	0x000117d0


	//   ....[209]....
        /*07fc*/ 	.word	0x00011850


	//   ....[210]....
        /*0800*/ 	.word	0x000118e0


	//   ....[211]....
        /*0804*/ 	.word	0x00011970


	//   ....[212]....
        /*0808*/ 	.word	0x000119e0


	//   ....[213]....
        /*080c*/ 	.word	0x00011a50


	//   ....[214]....
        /*0810*/ 	.word	0x00011ac0


	//   ....[215]....
        /*0814*/ 	.word	0x00011b40


	//   ....[216]....
        /*0818*/ 	.word	0x00011bb0


	//   ....[217]....
        /*081c*/ 	.word	0x00011c50


	//   ....[218]....
        /*0820*/ 	.word	0x00011ce0


	//   ....[219]....
        /*0824*/ 	.word	0x00011e00


	//----- nvinfo : EIATTR_REG_RECONFIG
	.align		4
.L_205:
        /*0828*/ 	.byte	0x01, 0x54
	.zero		2


	//----- nvinfo : EIATTR_SYSCALL_OFFSETS
	.align		4
        /*082c*/ 	.byte	0x04, 0x46
        /*082e*/ 	.short	(.L_207 - .L_206)


	//   ....[0]....
.L_206:
        /*0830*/ 	.word	0x00001760


	//   ....[1]....
        /*0834*/ 	.word	0x0000a5f0


	//   ....[2]....
        /*0838*/ 	.word	0x0000a740


	//   ....[3]....
        /*083c*/ 	.word	0x0000a830


	//   ....[4]....
        /*0840*/ 	.word	0x0000b700


	//----- nvinfo : EIATTR_MBARRIER_INSTR_OFFSETS
	.align		4
.L_207:
        /*0844*/ 	.byte	0x04, 0x39
        /*0846*/ 	.short	(.L_209 - .L_208)


	//   ....[0]....
.L_208:
        /*0848*/ 	.word	0x00000180
        /*084c*/ 	.word	0x000000ff
        /*0850*/ 	.word	0x00022800
        /*0854*/ 	.short	0x0100
        /*0856*/ 	.byte	0x08
	.zero		1


	//   ....[1]....
        /*0858*/ 	.word	0x00000190
        /*085c*/ 	.word	0x000000ff
        /*0860*/ 	.word	0x00022820
        /*0864*/ 	.short	0x0100
        /*0866*/ 	.byte	0x08
	.zero		1


	//   ....[2]....
        /*0868*/ 	.word	0x00000280
        /*086c*/ 	.word	0x000000ff
        /*0870*/ 	.word	0x00022830
        /*0874*/ 	.short	0x0100
        /*0876*/ 	.byte	0x08
	.zero		1


	//   ....[3]....
        /*0878*/ 	.word	0x00000290
        /*087c*/ 	.word	0x000000ff
        /*0880*/ 	.word	0x00022840
        /*0884*/ 	.short	0x0100
        /*0886*/ 	.byte	0x08
	.zero		1


	//   ....[4]....
        /*0888*/ 	.word	0x000002a0
        /*088c*/ 	.word	0x000000ff
        /*0890*/ 	.word	0x00022838
        /*0894*/ 	.short	0x0100
        /*0896*/ 	.byte	0x08
	.zero		1


	//   ....[5]....
        /*0898*/ 	.word	0x000002b0
        /*089c*/ 	.word	0x000000ff
        /*08a0*/ 	.word	0x00022848
        /*08a4*/ 	.short	0x0100
        /*08a6*/ 	.byte	0x08
	.zero		1


	//   ....[6]....
        /*08a8*/ 	.word	0x000003e0
        /*08ac*/ 	.word	0x000000ff
        /*08b0*/ 	.word	0x00022850
        /*08b4*/ 	.short	0x0100
        /*08b6*/ 	.byte	0x08
	.zero		1


	//   ....[7]....
        /*08b8*/ 	.word	0x000003f0
        /*08bc*/ 	.word	0x000000ff
        /*08c0*/ 	.word	0x00022860
        /*08c4*/ 	.short	0x0100
        /*08c6*/ 	.byte	0x08
	.zero		1


	//   ....[8]....
        /*08c8*/ 	.word	0x00000400
        /*08cc*/ 	.word	0x000000ff
        /*08d0*/ 	.word	0x00022858
        /*08d4*/ 	.short	0x0100
        /*08d6*/ 	.byte	0x08
	.zero		1


	//   ....[9]....
        /*08d8*/ 	.word	0x00000410
        /*08dc*/ 	.word	0x000000ff
        /*08e0*/ 	.word	0x00022868
        /*08e4*/ 	.short	0x0100
        /*08e6*/ 	.byte	0x08
	.zero		1


	//   ....[10]....
        /*08e8*/ 	.word	0x00000500
        /*08ec*/ 	.word	0x000000ff
        /*08f0*/ 	.word	0x00022870
        /*08f4*/ 	.short	0x0100
        /*08f6*/ 	.byte	0x06
	.zero		1


	//   ....[11]....
        /*08f8*/ 	.word	0x00000510
        /*08fc*/ 	.word	0x000000ff
        /*0900*/ 	.word	0x00022880
        /*0904*/ 	.short	0x0100
        /*0906*/ 	.byte	0x06
	.zero		1


	//   ....[12]....
        /*0908*/ 	.word	0x00000520
        /*090c*/ 	.word	0x000000ff
        /*0910*/ 	.word	0x00022878
        /*0914*/ 	.short	0x0100
        /*0916*/ 	.byte	0x06
	.zero		1


	//   ....[13]....
        /*0918*/ 	.word	0x00000530
        /*091c*/ 	.word	0x000000ff
        /*0920*/ 	.word	0x00022888
        /*0924*/ 	.short	0x0100
        /*0926*/ 	.byte	0x06
	.zero		1


	//   ....[14]....
        /*0928*/ 	.word	0x00000660
        /*092c*/ 	.word	0x000000ff
        /*0930*/ 	.word	0x00022890
        /*0934*/ 	.short	0x0100
        /*0936*/ 	.byte	0x08
	.zero		1


	//   ....[15]....
        /*0938*/ 	.word	0x00000670
        /*093c*/ 	.word	0x000000ff
        /*0940*/ 	.word	0x000228a0
        /*0944*/ 	.short	0x0100
        /*0946*/ 	.byte	0x08
	.zero		1


	//   ....[16]....
        /*0948*/ 	.word	0x00000680
        /*094c*/ 	.word	0x000000ff
        /*0950*/ 	.word	0x00022898
        /*0954*/ 	.short	0x0100
        /*0956*/ 	.byte	0x08
	.zero		1


	//   ....[17]....
        /*0958*/ 	.word	0x00000690
        /*095c*/ 	.word	0x000000ff
        /*0960*/ 	.word	0x000228a8
        /*0964*/ 	.short	0x0100
        /*0966*/ 	.byte	0x08
	.zero		1


	//   ....[18]....
        /*0968*/ 	.word	0x000007d0
        /*096c*/ 	.word	0x000000ff
        /*0970*/ 	.word	0x000228b0
        /*0974*/ 	.short	0x0100
        /*0976*/ 	.byte	0x08
	.zero		1


	//   ....[19]....
        /*0978*/ 	.word	0x000007e0
        /*097c*/ 	.word	0x000000ff
        /*0980*/ 	.word	0x000228c0
        /*0984*/ 	.short	0x0100
        /*0986*/ 	.byte	0x08
	.zero		1


	//   ....[20]....
        /*0988*/ 	.word	0x000007f0
        /*098c*/ 	.word	0x000000ff
        /*0990*/ 	.word	0x000228b8
        /*0994*/ 	.short	0x0100
        /*0996*/ 	.byte	0x08
	.zero		1


	//   ....[21]....
        /*0998*/ 	.word	0x00000800
        /*099c*/ 	.word	0x000000ff
        /*09a0*/ 	.word	0x000228c8
        /*09a4*/ 	.short	0x0100
        /*09a6*/ 	.byte	0x08
	.zero		1


	//   ....[22]....
        /*09a8*/ 	.word	0x000017d0
        /*09ac*/ 	.word	0x000000ff
        /*09b0*/ 	.word	0x00022800
        /*09b4*/ 	.short	0x010a
        /*09b6*/ 	.byte	0x2d
	.zero		1


	//   ....[23]....
        /*09b8*/ 	.word	0x000018a0
        /*09bc*/ 	.word	0x000000ff
        /*09c0*/ 	.word	0x00022830
        /*09c4*/ 	.short	0x010a
        /*09c6*/ 	.byte	0x16
	.zero		1


	//   ....[24]....
        /*09c8*/ 	.word	0x000018e0
        /*09cc*/ 	.word	0x000000ff
        /*09d0*/ 	.word	0x00022830
        /*09d4*/ 	.short	0x010a
        /*09d6*/ 	.byte	0x16
	.zero		1


	//   ....[25]....
        /*09d8*/ 	.word	0x00002140
        /*09dc*/ 	.word	0x000000ff
        /*09e0*/ 	.word	0x00000000
        /*09e4*/ 	.short	0x0101
        /*09e6*/ 	.byte	0x06
	.zero		1


	//   ....[26]....
        /*09e8*/ 	.word	0x000034d0
        /*09ec*/ 	.word	0x000000ff
        /*09f0*/ 	.word	0x00022850
        /*09f4*/ 	.short	0x010a
        /*09f6*/ 	.byte	0x16
	.zero		1


	//   ....[27]....
        /*09f8*/ 	.word	0x00003510
        /*09fc*/ 	.word	0x000000ff
        /*0a00*/ 	.word	0x00022850
        /*0a04*/ 	.short	0x010a
        /*0a06*/ 	.byte	0x16
	.zero		1


	//   ....[28]....
        /*0a08*/ 	.word	0x00003830
        /*0a0c*/ 	.word	0x000000ff
        /*0a10*/ 	.word	0x00000000
        /*0a14*/ 	.short	0x0101
        /*0a16*/ 	.byte	0x16
	.zero		1


	//   ....[29]....
        /*0a18*/ 	.word	0x000039a0
        /*0a1c*/ 	.word	0x000000ff
        /*0a20*/ 	.word	0x00022830
        /*0a24*/ 	.short	0x010a
        /*0a26*/ 	.byte	0x18
	.zero		1


	//   ....[30]....
        /*0a28*/ 	.word	0x000039e0
        /*0a2c*/ 	.word	0x000000ff
        /*0a30*/ 	.word	0x00022830
        /*0a34*/ 	.short	0x010a
        /*0a36*/ 	.byte	0x18
	.zero		1


	//   ....[31]....
        /*0a38*/ 	.word	0x00003f30
        /*0a3c*/ 	.word	0x000000ff
        /*0a40*/ 	.word	0x00000000
        /*0a44*/ 	.short	0x0101
        /*0a46*/ 	.byte	0x06
	.zero		1


	//   ....[32]....
        /*0a48*/ 	.word	0x00005880
        /*0a4c*/ 	.word	0x000000ff
        /*0a50*/ 	.word	0x00022850
        /*0a54*/ 	.short	0x010a
        /*0a56*/ 	.byte	0x18
	.zero		1


	//   ....[33]....
        /*0a58*/ 	.word	0x000058d0
        /*0a5c*/ 	.word	0x000000ff
        /*0a60*/ 	.word	0x00022850
        /*0a64*/ 	.short	0x010a
        /*0a66*/ 	.byte	0x18
	.zero		1


	//   ....[34]....
        /*0a68*/ 	.word	0x00005ba0
        /*0a6c*/ 	.word	0x000000ff
        /*0a70*/ 	.word	0x00000000
        /*0a74*/ 	.short	0x0101
        /*0a76*/ 	.byte	0x18
	.zero		1


	//   ....[35]....
        /*0a78*/ 	.word	0x00008060
        /*0a7c*/ 	.word	0x00000003
        /*0a80*/ 	.word	0x00000000
        /*0a84*/ 	.short	0x0101
        /*0a86*/ 	.byte	0x3f
	.zero		1


	//   ....[36]....
        /*0a88*/ 	.word	0x0000ad10
        /*0a8c*/ 	.word	0x00000021
        /*0a90*/ 	.word	0x00022840
        /*0a94*/ 	.short	0x010a
        /*0a96*/ 	.byte	0x3f
	.zero		1


	//   ....[37]....
        /*0a98*/ 	.word	0x0000b370
        /*0a9c*/ 	.word	0x00000021
        /*0aa0*/ 	.word	0x00022830
        /*0aa4*/ 	.short	0x0107
        /*0aa6*/ 	.byte	0x3f
	.zero		1


	//   ....[38]....
        /*0aa8*/ 	.word	0x0000b450
        /*0aac*/ 	.word	0x00000021
        /*0ab0*/ 	.word	0x00022830
        /*0ab4*/ 	.short	0x0101
        /*0ab6*/ 	.byte	0x3f
	.zero		1


	//   ....[39]....
        /*0ab8*/ 	.word	0x0000bfd0
        /*0abc*/ 	.word	0x00000016
        /*0ac0*/ 	.word	0x00022800
        /*0ac4*/ 	.short	0x0107
        /*0ac6*/ 	.byte	0x3f
	.zero		1


	//   ....[40]....
        /*0ac8*/ 	.word	0x0000c0c0
        /*0acc*/ 	.word	0x00000016
        /*0ad0*/ 	.word	0x00022800
        /*0ad4*/ 	.short	0x0101
        /*0ad6*/ 	.byte	0x3f
	.zero		1


	//   ....[41]....
        /*0ad8*/ 	.word	0x0000c0e0
        /*0adc*/ 	.word	0x00000016
        /*0ae0*/ 	.word	0x00022820
        /*0ae4*/ 	.short	0x010a
        /*0ae6*/ 	.byte	0x3f
	.zero		1


	//   ....[42]....
        /*0ae8*/ 	.word	0x0000c170
        /*0aec*/ 	.word	0x00000021
        /*0af0*/ 	.word	0x00022860
        /*0af4*/ 	.short	0x010a
        /*0af6*/ 	.byte	0x3f
	.zero		1


	//   ....[43]....
        /*0af8*/ 	.word	0x0000c870
        /*0afc*/ 	.word	0x00000021
        /*0b00*/ 	.word	0x00022850
        /*0b04*/ 	.short	0x0107
        /*0b06*/ 	.byte	0x3f
	.zero		1


	//   ....[44]....
        /*0b08*/ 	.word	0x0000c940
        /*0b0c*/ 	.word	0x00000021
        /*0b10*/ 	.word	0x00022850
        /*0b14*/ 	.short	0x0101
        /*0b16*/ 	.byte	0x3f
	.zero		1


	//   ....[45]....
        /*0b18*/ 	.word	0x0000cc80
        /*0b1c*/ 	.word	0x0000000a
        /*0b20*/ 	.word	0x00022840
        /*0b24*/ 	.short	0x010a
        /*0b26*/ 	.byte	0x3f
	.zero		1


	//   ....[46]....
        /*0b28*/ 	.word	0x0000d050
        /*0b2c*/ 	.word	0x0000000a
        /*0b30*/ 	.word	0x00022830
        /*0b34*/ 	.short	0x0107
        /*0b36*/ 	.byte	0x3f
	.zero		1


	//   ....[47]....
        /*0b38*/ 	.word	0x0000d110
        /*0b3c*/ 	.word	0x0000000a
        /*0b40*/ 	.word	0x00022830
        /*0b44*/ 	.short	0x0101
        /*0b46*/ 	.byte	0x3f
	.zero		1


	//   ....[48]....
        /*0b48*/ 	.word	0x0000d140
        /*0b4c*/ 	.word	0x0000000a
        /*0b50*/ 	.word	0x00022860
        /*0b54*/ 	.short	0x010a
        /*0b56*/ 	.byte	0x3f
	.zero		1


	//   ....[49]....
        /*0b58*/ 	.word	0x0000d660
        /*0b5c*/ 	.word	0x0000000a
        /*0b60*/ 	.word	0x00022850
        /*0b64*/ 	.short	0x0107
        /*0b66*/ 	.byte	0x3f
	.zero		1


	//   ....[50]....
        /*0b68*/ 	.word	0x0000d720
        /*0b6c*/ 	.word	0x0000000a
        /*0b70*/ 	.word	0x00022850
        /*0b74*/ 	.short	0x0101
        /*0b76*/ 	.byte	0x3f
	.zero		1


	//   ....[51]....
        /*0b78*/ 	.word	0x0000e360
        /*0b7c*/ 	.word	0x00000007
        /*0b80*/ 	.word	0x00022820
        /*0b84*/ 	.short	0x010a
        /*0b86*/ 	.byte	0x3f
	.zero		1


	//   ....[52]....
        /*0b88*/ 	.word	0x0000e4e0
        /*0b8c*/ 	.word	0x00000005
        /*0b90*/ 	.word	0x00022840
        /*0b94*/ 	.short	0x010a
        /*0b96*/ 	.byte	0x3f
	.zero		1


	//   ....[53]....
        /*0b98*/ 	.word	0x0000e580
        /*0b9c*/ 	.word	0x00000003
        /*0ba0*/ 	.word	0x00022840
        /*0ba4*/ 	.short	0x010a
        /*0ba6*/ 	.byte	0x3f
	.zero		1


	//   ....[54]....
        /*0ba8*/ 	.word	0x0000e5c0
        /*0bac*/ 	.word	0x00000005
        /*0bb0*/ 	.word	0x00022860
        /*0bb4*/ 	.short	0x010a
        /*0bb6*/ 	.byte	0x3f
	.zero		1


	//   ....[55]....
        /*0bb8*/ 	.word	0x0000e600
        /*0bbc*/ 	.word	0x00000003
        /*0bc0*/ 	.word	0x00022860
        /*0bc4*/ 	.short	0x010a
        /*0bc6*/ 	.byte	0x3f
	.zero		1


	//   ....[56]....
        /*0bc8*/ 	.word	0x0000e670
        /*0bcc*/ 	.word	0x00000003
        /*0bd0*/ 	.word	0x00022800
        /*0bd4*/ 	.short	0x010a
        /*0bd6*/ 	.byte	0x3f
	.zero		1


	//   ....[57]....
        /*0bd8*/ 	.word	0x0000e6d0
        /*0bdc*/ 	.word	0x00000003
        /*0be0*/ 	.word	0x00022830
        /*0be4*/ 	.short	0x010a
        /*0be6*/ 	.byte	0x3f
	.zero		1


	//   ....[58]....
        /*0be8*/ 	.word	0x0000e730
        /*0bec*/ 	.word	0x00000009
        /*0bf0*/ 	.word	0x00022850
        /*0bf4*/ 	.short	0x010a
        /*0bf6*/ 	.byte	0x3f
	.zero		1


	//   ....[59]....
        /*0bf8*/ 	.word	0x0000e790
        /*0bfc*/ 	.word	0x00000000
        /*0c00*/ 	.word	0x00022830
        /*0c04*/ 	.short	0x010a
        /*0c06*/ 	.byte	0x3f
	.zero		1


	//   ....[60]....
        /*0c08*/ 	.word	0x0000e7f0
        /*0c0c*/ 	.word	0x0000000a
        /*0c10*/ 	.word	0x00022850
        /*0c14*/ 	.short	0x010a
        /*0c16*/ 	.byte	0x3f
	.zero		1


	//   ....[61]....
        /*0c18*/ 	.word	0x0000e900
        /*0c1c*/ 	.word	0x00000021
        /*0c20*/ 	.word	0x00022840
        /*0c24*/ 	.short	0x010a
        /*0c26*/ 	.byte	0x3f
	.zero		1


	//   ....[62]....
        /*0c28*/ 	.word	0x0000fbe0
        /*0c2c*/ 	.word	0x00000016
        /*0c30*/ 	.word	0x00022820
        /*0c34*/ 	.short	0x010a
        /*0c36*/ 	.byte	0x3f
	.zero		1


	//   ....[63]....
        /*0c38*/ 	.word	0x0000fc30
        /*0c3c*/ 	.word	0x00000021
        /*0c40*/ 	.word	0x00022860
        /*0c44*/ 	.short	0x010a
        /*0c46*/ 	.byte	0x3f
	.zero		1


	//   ....[64]....
        /*0c48*/ 	.word	0x000105a0
        /*0c4c*/ 	.word	0x0000000a
        /*0c50*/ 	.word	0x00022840
        /*0c54*/ 	.short	0x010a
        /*0c56*/ 	.byte	0x3f
	.zero		1


	//   ....[65]....
        /*0c58*/ 	.word	0x00010c70
        /*0c5c*/ 	.word	0x0000000a
        /*0c60*/ 	.word	0x00022860
        /*0c64*/ 	.short	0x010a
        /*0c66*/ 	.byte	0x3f
	.zero		1


	//   ....[66]....
        /*0c68*/ 	.word	0x00011d20
        /*0c6c*/ 	.word	0x00000007
        /*0c70*/ 	.word	0x00022820
        /*0c74*/ 	.short	0x010a
        /*0c76*/ 	.byte	0x3f
	.zero		1


	//   ....[67]....
        /*0c78*/ 	.word	0x00011ec0
        /*0c7c*/ 	.word	0x00000005
        /*0c80*/ 	.word	0x00022840
        /*0c84*/ 	.short	0x010a
        /*0c86*/ 	.byte	0x3f
	.zero		1


	//   ....[68]....
        /*0c88*/ 	.word	0x00011f10
        /*0c8c*/ 	.word	0x00000003
        /*0c90*/ 	.word	0x00022840
        /*0c94*/ 	.short	0x010a
        /*0c96*/ 	.byte	0x3f
	.zero		1


	//   ....[69]....
        /*0c98*/ 	.word	0x00011f60
        /*0c9c*/ 	.word	0x00000005
        /*0ca0*/ 	.word	0x00022860
        /*0ca4*/ 	.short	0x010a
        /*0ca6*/ 	.byte	0x3f
	.zero		1


	//----- nvinfo : EIATTR_NUM_MBARRIERS
	.align		4
.L_209:
        /*0ca8*/ 	.byte	0x03, 0x38
        /*0caa*/ 	.short	0x0016


	//----- nvinfo : EIATTR_EXIT_INSTR_OFFSETS
	.align		4
        /*0cac*/ 	.byte	0x04, 0x1c
        /*0cae*/ 	.short	(.L_211 - .L_210)


	//   ....[0]....
.L_210:
        /*0cb0*/ 	.word	0x000009b0


	//   ....[1]....
        /*0cb4*/ 	.word	0x00009400


	//   ....[2]....
        /*0cb8*/ 	.word	0x0000e650


	//----- nvinfo : EIATTR_MAX_THREADS
	.align		4
.L_211:
        /*0cbc*/ 	.byte	0x04, 0x05
        /*0cbe*/ 	.short	(.L_213 - .L_212)
.L_212:
        /*0cc0*/ 	.word	0x00000180
        /*0cc4*/ 	.word	0x00000001
        /*0cc8*/ 	.word	0x00000001


	//----- nvinfo : EIATTR_CRS_STACK_SIZE
	.align		4
.L_213:
        /*0ccc*/ 	.byte	0x04, 0x1e
        /*0cce*/ 	.short	(.L_215 - .L_214)
.L_214:
        /*0cd0*/ 	.word	0x00000000


	//----- nvinfo : EIATTR_CBANK_PARAM_SIZE
	.align		4
.L_215:
        /*0cd4*/ 	.byte	0x03, 0x19
        /*0cd6*/ 	.short	0x0af0


	//----- nvinfo : EIATTR_PARAM_CBANK
	.align		4
        /*0cd8*/ 	.byte	0x04, 0x0a
        /*0cda*/ 	.short	(.L_217 - .L_216)
	.align		4
.L_216:
        /*0cdc*/ 	.word	index@(.nv.constant0._ZN7cutlass13device_kernelIN5flash11enable_sm90INS1_16FlashAttnFwdSm90INS1_25CollectiveMainloopFwdSm90ILi2EN4cute5tupleIJNS5_1CILi1EEES8_S8_EEENS6_IJNS7_ILi128EEENS7_ILi96EEENS7_ILi64EEEEEELi256ENS_10bfloat16_tEfNS_4arch4Sm90ELb0ELb0ELb1ELb1ELb1ELb0ELb0ELb1ELb0ELb1ELb0ELb0EEENS1_21CollectiveEpilogueFwdINS6_IJSA_NS7_ILi256EEESB_EEES9_SE_SG_Li256ELb1ELb1ELb0ELb0EEENS1_36VarlenDynamicPersistentTileSchedulerILi128ELi96ELi256ELi128ELb0ELb1ELb1ELb0ELb1ELb1EEEEEEEEEvNT_6ParamsE)
        /*0ce0*/ 	.short	0x0210
        /*0ce2*/ 	.short	0x0af0


	//----- nvinfo : EIATTR_SW_WAR
	.align		4
.L_217:
        /*0ce4*/ 	.byte	0x04, 0x36
        /*0ce6*/ 	.short	(.L_219 - .L_218)
.L_218:
        /*0ce8*/ 	.word	0x00000008
.L_219:


//--------------------- .nv.info._ZN7cutlass13device_kernelIN5flash11enable_sm90INS1_16FlashAttnFwdSm90INS1_25CollectiveMainloopFwdSm90ILi2EN4cute5tupleIJNS5_1CILi1EEES8_S8_EEENS6_IJNS7_ILi128EEENS7_ILi96EEENS7_ILi64EEEEEELi256ENS_10bfloat16_tEfNS_4arch4Sm90ELb0ELb0ELb1ELb1ELb1ELb1ELb0ELb1ELb0ELb1ELb0ELb0EEENS1_21CollectiveEpilogueFwdINS6_IJSA_NS7_ILi256EEESB_EEES9_SE_SG_Li256ELb1ELb1ELb0ELb0EEENS1_36VarlenDynamicPersistentTileSchedulerILi128ELi96ELi256ELi128ELb0ELb1ELb1ELb0ELb1ELb1EEEEEEEEEvNT_6ParamsE --------------------------
	.section	.nv.info._ZN7cutlass13device_kernelIN5flash11enable_sm90INS1_16FlashAttnFwdSm90INS1_25CollectiveMainloopFwdSm90ILi2EN4cute5tupleIJNS5_1CILi1EEES8_S8_EEENS6_IJNS7_ILi128EEENS7_ILi96EEENS7_ILi64EEEEEELi256ENS_10bfloat16_tEfNS_4arch4Sm90ELb0ELb0ELb1ELb1ELb1ELb1ELb0ELb1ELb0ELb1ELb0ELb0EEENS1_21CollectiveEpilogueFwdINS6_IJSA_NS7_ILi256EEESB_EEES9_SE_SG_Li256ELb1ELb1ELb0ELb0EEENS1_36VarlenDynamicPersistentTileSchedulerILi128ELi96ELi256ELi128ELb0ELb1ELb1ELb0ELb1ELb1EEEEEEEEEvNT_6ParamsE,"",@"SHT_CUDA_INFO"
	.sectionflags	@""
	.align	4


	//----- nvinfo : EIATTR_CUDA_API_VERSION
	.align		4
        /*0000*/ 	.byte	0x04, 0x37
        /*0002*/ 	.short	(.L_221 - .L_220)
.L_220:
        /*0004*/ 	.word	0x00000082


	//----- nvinfo : EIATTR_KPARAM_INFO
	.align		4
.L_221:
        /*0008*/ 	.byte	0x04, 0x17
        /*000a*/ 	.short	(.L_223 - .L_222)
.L_222:
        /*000c*/ 	.word	0x00000000
        /*0010*/ 	.short	0x0000
        /*0012*/ 	.short	0x0070
        /*0014*/ 	.byte	0x00, 0xf0, 0x01, 0x2a


	//----- nvinfo : EIATTR_SPARSE_MMA_MASK
	.align		4
.L_223:
        /*0018*/ 	.byte	0x03, 0x50
        /*001a*/ 	.short	0x0000


	//----- nvinfo : EIATTR_MAXREG_COUNT
	.align		4
        /*001c*/ 	.byte	0x03, 0x1b
        /*001e*/ 	.short	0x00a8


	//----- nvinfo : EIATTR_NUM_BARRIERS
	.align		4
        /*0020*/ 	.byte	0x02, 0x4c
        /*0022*/ 	.byte	0x10
	.zero		1


	//----- nvinfo : EIATTR_EXTERNS
	.align		4
        /*0024*/ 	.byte	0x04, 0x0f
        /*0026*/ 	.short	(.L_225 - .L_224)


	//   ....[0]....
	.align		4
.L_224:
        /*0028*/ 	.word	index@(__assertfail)


	//----- nvinfo : EIATTR_ANNOTATIONS
	.align		4
.L_225:
        /*002c*/ 	.byte	0x04, 0x55
        /*002e*/ 	.short	(.L_227 - .L_226)


	//   ....[0]....
.L_226:
        /* <DEDUP_REMOVED lines=50> */


	//----- nvinfo : EIATTR_MERCURY_ISA_VERSION
	.align		4
.L_227:
        /*0338*/ 	.byte	0x03, 0x5f
        /*033a*/ 	.short	0x0101


	//----- nvinfo : EIATTR_UNUSED_LOAD_BYTE_OFFSET
	.align		4
        /*033c*/ 	.byte	0x04, 0x44
        /*033e*/ 	.short	(.L_229 - .L_228)


	//   ....[0]....
.L_228:
        /*0340*/ 	.word	0x00000a40
        /*0344*/ 	.word	0x0000fff0


	//   ....[1]....
        /*0348*/ 	.word	0x0000dcc0
        /*034c*/ 	.word	0x0000fff0


	//----- nvinfo : EIATTR_INT_WARP_WIDE_INSTR_OFFSETS
	.align		4
.L_229:
        /*0350*/ 	.byte	0x04, 0x31
        /*0352*/ 	.short	(.L_231 - .L_230)


	//   ....[0]....
.L_230:
        /*0354*/ 	.word	0x00000120


	//   ....[1]....
        /*0358*/ 	.word	0x000001c0


	//   ....[2]....
        /*035c*/ 	.word	0x00000230


	//   ....[3]....
        /*0360*/ 	.word	0x000132c0


	//   ....[4]....
        /*0364*/ 	.word	0x00013350


	//   ....[5]....
        /*0368*/ 	.word	0x00016750


	//   ....[6]....
        /*036c*/ 	.word	0x000167e0


	//----- nvinfo : EIATTR_COOP_GROUP_MASK_REGIDS
	.align		4
.L_231:
        /*0370*/ 	.byte	0x04, 0x29
        /*0372*/ 	.short	(.L_233 - .L_232)


	//   ....[0]....
.L_232:
        /*0374*/ 	.word	0xffffffff


	//   ....[1]....
        /*0378*/ 	.word	0xffffffff


	//   ....[2]....
        /*037c*/ 	.word	0xffffffff


	//   ....[3]....
        /*0380*/ 	.word	0xffffffff


	//   ....[4]....
        /*0384*/ 	.word	0xffffffff


	//   ....[5]....
        /*0388*/ 	.word	0xffffffff


	//   ....[6]....
        /*038c*/ 	.word	0xffffffff


	//   ....[7]....
        /*0390*/ 	.word	0xffffffff


	//   ....[8]....
        /*0394*/ 	.word	0xffffffff


	//   ....[9]....
        /*0398*/ 	.word	0xffffffff


	//   ....[10]....
        /*039c*/ 	.word	0xffffffff


	//   ....[11]....
        /*03a0*/ 	.word	0xffffffff


	//   ....[12]....
        /*03a4*/ 	.word	0xffffffff


	//   ....[13]....
        /*03a8*/ 	.word	0xffffffff


	//   ....[14]....
        /*03ac*/ 	.word	0xffffffff


	//   ....[15]....
        /*03b0*/ 	.word	0xffffffff


	//   ....[16]....
        /*03b4*/ 	.word	0xffffffff


	//   ....[17]....
        /*03b8*/ 	.word	0xffffffff


	//   ....[18]....
        /*03bc*/ 	.word	0xffffffff


	//   ....[19]....
        /*03c0*/ 	.word	0xffffffff


	//   ....[20]....
        /*03c4*/ 	.word	0xffffffff


	//   ....[21]....
        /*03c8*/ 	.word	0xffffffff


	//   ....[22]....
        /*03cc*/ 	.word	0xffffffff


	//   ....[23]....
        /*03d0*/ 	.word	0xffffffff


	//   ....[24]....
        /*03d4*/ 	.word	0xffffffff


	//   ....[25]....
        /*03d8*/ 	.word	0xffffffff


	//   ....[26]....
        /*03dc*/ 	.word	0xffffffff


	//   ....[27]....
        /*03e0*/ 	.word	0xffffffff


	//   ....[28]....
        /*03e4*/ 	.word	0xffffffff


	//   ....[29]....
        /*03e8*/ 	.word	0xffffffff


	//   ....[30]....
        /*03ec*/ 	.word	0xffffffff


	//   ....[31]....
        /*03f0*/ 	.word	0xffffffff


	//   ....[32]....
        /*03f4*/ 	.word	0xffffffff


	//   ....[33]....
        /*03f8*/ 	.word	0xffffffff


	//   ....[34]....
        /*03fc*/ 	.word	0xffffffff


	//   ....[35]....
        /*0400*/ 	.word	0xffffffff


	//   ....[36]....
        /*0404*/ 	.word	0xffffffff


	//   ....[37]....
        /*0408*/ 	.word	0xffffffff


	//   ....[38]....
        /*040c*/ 	.word	0xffffffff


	//   ....[39]....
        /*0410*/ 	.word	0xffffffff


	//   ....[40]....
        /*0414*/ 	.word	0xffffffff


	//   ....[41]....
        /*0418*/ 	.word	0xffffffff


	//   ....[42]....
        /*041c*/ 	.word	0xffffffff


	//   ....[43]....
        /*0420*/ 	.word	0xffffffff


	//   ....[44]....
        /*0424*/ 	.word	0xffffffff


	//   ....[45]....
        /*0428*/ 	.word	0xffffffff


	//   ....[46]....
        /*042c*/ 	.word	0xffffffff


	//   ....[47]....
        /*0430*/ 	.word	0xffffffff


	//   ....[48]....
        /*0434*/ 	.word	0xffffffff


	//   ....[49]....
        /*0438*/ 	.word	0xffffffff


	//   ....[50]....
        /*043c*/ 	.word	0xffffffff


	//   ....[51]....
        /*0440*/ 	.word	0xffffffff


	//   ....[52]....
        /*0444*/ 	.word	0xffffffff


	//   ....[53]....
        /*0448*/ 	.word	0xffffffff


	//   ....[54]....
        /*044c*/ 	.word	0xffffffff


	//   ....[55]....
        /*0450*/ 	.word	0xffffffff


	//   ....[56]....
        /*0454*/ 	.word	0xffffffff


	//   ....[57]....
        /*0458*/ 	.word	0xffffffff


	//   ....[58]....
        /*045c*/ 	.word	0xffffffff


	//   ....[59]....
        /*0460*/ 	.word	0xffffffff


	//   ....[60]....
        /*0464*/ 	.word	0xffffffff


	//   ....[61]....
        /*0468*/ 	.word	0xffffffff


	//   ....[62]....
        /*046c*/ 	.word	0xffffffff


	//   ....[63]....
        /*0470*/ 	.word	0xffffffff


	//   ....[64]....
        /*0474*/ 	.word	0xffffffff


	//   ....[65]....
        /*0478*/ 	.word	0xffffffff


	//   ....[66]....
        /*047c*/ 	.word	0xffffffff


	//   ....[67]....
        /*0480*/ 	.word	0xffffffff


	//   ....[68]....
        /*0484*/ 	.word	0xffffffff


	//   ....[69]....
        /*0488*/ 	.word	0xffffffff


	//   ....[70]....
        /*048c*/ 	.word	0xffffffff


	//   ....[71]....
        /*0490*/ 	.word	0xffffffff


	//   ....[72]....
        /*0494*/ 	.word	0xffffffff


	//   ....[73]....
        /*0498*/ 	.word	0xffffffff


	//   ....[74]....
        /*049c*/ 	.word	0xffffffff


	//   ....[75]....
        /*04a0*/ 	.word	0xffffffff


	//   ....[76]....
        /*04a4*/ 	.word	0xffffffff


	//   ....[77]....
        /*04a8*/ 	.word	0xffffffff


	//   ....[78]....
        /*04ac*/ 	.word	0xffffffff


	//   ....[79]....
        /*04b0*/ 	.word	0xffffffff


	//   ....[80]....
        /*04b4*/ 	.word	0xffffffff


	//   ....[81]....
        /*04b8*/ 	.word	0xffffffff


	//   ....[82]....
        /*04bc*/ 	.word	0xffffffff


	//   ....[83]....
        /*04c0*/ 	.word	0xffffffff


	//   ....[84]....
        /*04c4*/ 	.word	0xffffffff


	//   ....[85]....
        /*04c8*/ 	.word	0xffffffff


	//   ....[86]....
        /*04cc*/ 	.word	0xffffffff


	//   ....[87]....
        /*04d0*/ 	.word	0xffffffff


	//   ....[88]....
        /*04d4*/ 	.word	0xffffffff


	//   ....[89]....
        /*04d8*/ 	.word	0xffffffff


	//   ....[90]....
        /*04dc*/ 	.word	0xffffffff


	//   ....[91]....
        /*04e0*/ 	.word	0xffffffff


	//   ....[92]....
        /*04e4*/ 	.word	0xffffffff


	//   ....[93]....
        /*04e8*/ 	.word	0xffffffff


	//   ....[94]....
        /*04ec*/ 	.word	0xffffffff


	//   ....[95]....
        /*04f0*/ 	.word	0xffffffff


	//   ....[96]....
        /*04f4*/ 	.word	0xffffffff


	//   ....[97]....
        /*04f8*/ 	.word	0xffffffff


	//   ....[98]....
        /*04fc*/ 	.word	0xffffffff


	//   ....[99]....
        /*0500*/ 	.word	0xffffffff


	//   ....[100]....
        /*0504*/ 	.word	0xffffffff


	//   ....[101]....
        /*0508*/ 	.word	0xffffffff


	//   ....[102]....
        /*050c*/ 	.word	0xffffffff


	//   ....[103]....
        /*0510*/ 	.word	0xffffffff


	//   ....[104]....
        /*0514*/ 	.word	0xffffffff


	//   ....[105]....
        /*0518*/ 	.word	0xffffffff


	//   ....[106]....
        /*051c*/ 	.word	0xffffffff


	//   ....[107]....
        /*0520*/ 	.word	0xffffffff


	//   ....[108]....
        /*0524*/ 	.word	0xffffffff


	//   ....[109]....
        /*0528*/ 	.word	0xffffffff


	//   ....[110]....
        /*052c*/ 	.word	0xffffffff


	//   ....[111]....
        /*0530*/ 	.word	0xffffffff


	//   ....[112]....
        /*0534*/ 	.word	0xffffffff


	//   ....[113]....
        /*0538*/ 	.word	0xffffffff


	//   ....[114]....
        /*053c*/ 	.word	0xffffffff


	//   ....[115]....
        /*0540*/ 	.word	0xffffffff


	//   ....[116]....
        /*0544*/ 	.word	0xffffffff


	//   ....[117]....
        /*0548*/ 	.word	0xffffffff


	//   ....[118]....
        /*054c*/ 	.word	0xffffffff


	//   ....[119]....
        /*0550*/ 	.word	0xffffffff


	//   ....[120]....
        /*0554*/ 	.word	0xffffffff


	//   ....[121]....
        /*0558*/ 	.word	0xffffffff


	//   ....[122]....
        /*055c*/ 	.word	0xffffffff


	//   ....[123]....
        /*0560*/ 	.word	0xffffffff


	//   ....[124]....
        /*0564*/ 	.word	0xffffffff


	//   ....[125]....
        /*0568*/ 	.word	0xffffffff


	//   ....[126]....
        /*056c*/ 	.word	0xffffffff


	//   ....[127]....
        /*0570*/ 	.word	0xffffffff


	//   ....[128]....
        /*0574*/ 	.word	0xffffffff


	//   ....[129]....
        /*0578*/ 	.word	0xffffffff


	//   ....[130]....
        /*057c*/ 	.word	0xffffffff


	//   ....[131]....
        /*0580*/ 	.word	0xffffffff


	//   ....[132]....
        /*0584*/ 	.word	0xffffffff


	//   ....[133]....
        /*0588*/ 	.word	0xffffffff


	//   ....[134]....
        /*058c*/ 	.word	0xffffffff


	//   ....[135]....
        /*0590*/ 	.word	0xffffffff


	//   ....[136]....
        /*0594*/ 	.word	0xffffffff


	//   ....[137]....
        /*0598*/ 	.word	0xffffffff


	//   ....[138]....
        /*059c*/ 	.word	0xffffffff


	//   ....[139]....
        /*05a0*/ 	.word	0xffffffff


	//   ....[140]....
        /*05a4*/ 	.word	0xffffffff


	//   ....[141]....
        /*05a8*/ 	.word	0xffffffff


	//   ....[142]....
        /*05ac*/ 	.word	0xffffffff


	//   ....[143]....
        /*05b0*/ 	.word	0xffffffff


	//   ....[144]....
        /*05b4*/ 	.word	0xffffffff


	//   ....[145]....
        /*05b8*/ 	.word	0xffffffff


	//   ....[146]....
        /*05bc*/ 	.word	0xffffffff


	//   ....[147]....
        /*05c0*/ 	.word	0xffffffff


	//   ....[148]....
        /*05c4*/ 	.word	0xffffffff


	//   ....[149]....
        /*05c8*/ 	.word	0xffffffff


	//   ....[150]....
        /*05cc*/ 	.word	0xffffffff


	//   ....[151]....
        /*05d0*/ 	.word	0xffffffff


	//   ....[152]....
        /*05d4*/ 	.word	0xffffffff


	//   ....[153]....
        /*05d8*/ 	.word	0xffffffff


	//   ....[154]....
        /*05dc*/ 	.word	0xffffffff


	//   ....[155]....
        /*05e0*/ 	.word	0xffffffff


	//   ....[156]....
        /*05e4*/ 	.word	0xffffffff


	//   ....[157]....
        /*05e8*/ 	.word	0xffffffff


	//   ....[158]....
        /*05ec*/ 	.word	0xffffffff


	//   ....[159]....
        /*05f0*/ 	.word	0xffffffff


	//   ....[160]....
        /*05f4*/ 	.word	0xffffffff


	//   ....[161]....
        /*05f8*/ 	.word	0xffffffff


	//   ....[162]....
        /*05fc*/ 	.word	0xffffffff


	//   ....[163]....
        /*0600*/ 	.word	0x0500000f


	//   ....[164]....
        /*0604*/ 	.word	0x0500000f


	//   ....[165]....
        /*0608*/ 	.word	0x0500000f


	//   ....[166]....
        /*060c*/ 	.word	0x0500000f


	//   ....[167]....
        /*0610*/ 	.word	0x0500000f


	//   ....[168]....
        /*0614*/ 	.word	0x0500000f


	//   ....[169]....
        /*0618*/ 	.word	0x0500000f


	//   ....[170]....
        /*061c*/ 	.word	0x0500000f


	//   ....[171]....
        /*0620*/ 	.word	0x0500000f


	//   ....[172]....
        /*0624*/ 	.word	0x0500000f


	//   ....[173]....
        /*0628*/ 	.word	0x0500000f


	//   ....[174]....
        /*062c*/ 	.word	0x0500000f


	//   ....[175]....
        /*0630*/ 	.word	0x0500000f


	//   ....[176]....
        /*0634*/ 	.word	0x0500000f


	//   ....[177]....
        /*0638*/ 	.word	0x0500000f


	//   ....[178]....
        /*063c*/ 	.word	0x0500000f


	//   ....[179]....
        /*0640*/ 	.word	0x0500000f


	//   ....[180]....
        /*0644*/ 	.word	0x0500000f


	//   ....[181]....
        /*0648*/ 	.word	0x0500000f


	//   ....[182]....
        /*064c*/ 	.word	0x0500000f


	//   ....[183]....
        /*0650*/ 	.word	0x0500000f


	//   ....[184]....
        /*0654*/ 	.word	0x0500000f


	//   ....[185]....
        /*0658*/ 	.word	0x0500000f


	//   ....[186]....
        /*065c*/ 	.word	0x0500000f


	//   ....[187]....
        /*0660*/ 	.word	0x0500000f


	//   ....[188]....
        /*0664*/ 	.word	0x0500000f


	//   ....[189]....
        /*0668*/ 	.word	0x0500000f


	//   ....[190]....
        /*066c*/ 	.word	0x0500000f


	//   ....[191]....
        /*0670*/ 	.word	0x0500000f


	//   ....[192]....
        /*0674*/ 	.word	0x0500000f


	//   ....[193]....
        /*0678*/ 	.word	0x0500000f


	//   ....[194]....
        /*067c*/ 	.word	0x0500000f


	//   ....[195]....
        /*0680*/ 	.word	0x0500000f


	//   ....[196]....
        /*0684*/ 	.word	0x0500000f


	//   ....[197]....
        /*0688*/ 	.word	0x0500000f


	//   ....[198]....
        /*068c*/ 	.word	0x0500000f


	//   ....[199]....
        /*0690*/ 	.word	0x0500000f


	//   ....[200]....
        /*0694*/ 	.word	0x0500000f


	//   ....[201]....
        /*0698*/ 	.word	0x0500000f


	//   ....[202]....
        /*069c*/ 	.word	0x0500000f


	//   ....[203]....
        /*06a0*/ 	.word	0x0500000f


	//   ....[204]....
        /*06a4*/ 	.word	0x0500000f


	//   ....[205]....
        /*06a8*/ 	.word	0x0500000f


	//   ....[206]....
        /*06ac*/ 	.word	0x0500000f


	//   ....[207]....
        /*06b0*/ 	.word	0x0500000f


	//   ....[208]....
        /*06b4*/ 	.word	0x0500000f


	//   ....[209]....
        /*06b8*/ 	.word	0x0500000f


	//   ....[210]....
        /*06bc*/ 	.word	0x0500000f


	//   ....[211]....
        /*06c0*/ 	.word	0x0500000f


	//   ....[212]....
        /*06c4*/ 	.word	0x0500000f


	//   ....[213]....
        /*06c8*/ 	.word	0x0500000f


	//   ....[214]....
        /*06cc*/ 	.word	0x0500000f


	//   ....[215]....
        /*06d0*/ 	.word	0x0500000f


	//   ....[216]....
        /*06d4*/ 	.word	0x0500000f


	//   ....[217]....
        /*06d8*/ 	.word	0x0500000f


	//   ....[218]....
        /*06dc*/ 	.word	0x0500000f


	//   ....[219]....
        /*06e0*/ 	.word	0x0500000f


	//   ....[220]....
        /*06e4*/ 	.word	0x0500000f


	//   ....[221]....
        /*06e8*/ 	.word	0x0500000f


	//   ....[222]....
        /*06ec*/ 	.word	0x0500000f


	//   ....[223]....
        /*06f0*/ 	.word	0x0500000f


	//   ....[224]....
        /*06f4*/ 	.word	0x0500000f


	//   ....[225]....
        /*06f8*/ 	.word	0x0500000f


	//   ....[226]....
        /*06fc*/ 	.word	0x0500000f


	//   ....[227]....
        /*0700*/ 	.word	0x0500000f


	//   ....[228]....
        /*0704*/ 	.word	0x0500000f


	//   ....[229]....
        /*0708*/ 	.word	0x0500000f


	//   ....[230]....
        /*070c*/ 	.word	0x0500000f


	//   ....[231]....
        /*0710*/ 	.word	0x0500000f


	//   ....[232]....
        /*0714*/ 	.word	0x0500000f


	//   ....[233]....
        /*0718*/ 	.word	0x0500000f


	//   ....[234]....
        /*071c*/ 	.word	0x0500000f


	//   ....[235]....
        /*0720*/ 	.word	0x0500000f


	//   ....[236]....
        /*0724*/ 	.word	0x0500000f


	//   ....[237]....
        /*0728*/ 	.word	0x0500000f


	//   ....[238]....
        /*072c*/ 	.word	0x0500000f


	//   ....[239]....
        /*0730*/ 	.word	0x0500000f


	//   ....[240]....
        /*0734*/ 	.word	0x0500000f


	//   ....[241]....
        /*0738*/ 	.word	0x0500000f


	//   ....[242]....
        /*073c*/ 	.word	0x0500000f


	//   ....[243]....
        /*0740*/ 	.word	0x0500000f


	//   ....[244]....
        /*0744*/ 	.word	0x0500000f


	//   ....[245]....
        /*0748*/ 	.word	0x0500000f


	//   ....[246]....
        /*074c*/ 	.word	0x0500000f


	//   ....[247]....
        /*0750*/ 	.word	0x0500000f


	//   ....[248]....
        /*0754*/ 	.word	0x0500000f


	//   ....[249]....
        /*0758*/ 	.word	0x0500000f


	//   ....[250]....
        /*075c*/ 	.word	0x0500000f


	//   ....[251]....
        /*0760*/ 	.word	0x0500000f


	//   ....[252]....
        /*0764*/ 	.word	0x0500000f


	//   ....[253]....
        /*0768*/ 	.word	0x0500000f


	//   ....[254]....
        /*076c*/ 	.word	0x0500000f


	//   ....[255]....
        /*0770*/ 	.word	0x0500000f


	//   ....[0]....
        /*0774*/ 	.word	0x0500000f


	//   ....[1]....
        /*0778*/ 	.word	0x0500000f


	//   ....[2]....
        /*077c*/ 	.word	0x0500000f


	//   ....[3]....
        /*0780*/ 	.word	0x0500000f


	//   ....[4]....
        /*0784*/ 	.word	0x0500000f


	//   ....[5]....
        /*0788*/ 	.word	0x0500000f


	//   ....[6]....
        /*078c*/ 	.word	0x0500000f


	//   ....[7]....
        /*0790*/ 	.word	0x0500000f


	//   ....[8]....
        /*0794*/ 	.word	0x0500000f


	//   ....[9]....
        /*0798*/ 	.word	0x0500000f


	//   ....[10]....
        /*079c*/ 	.word	0x0500000f


	//   ....[11]....
        /*07a0*/ 	.word	0x0500000f


	//   ....[12]....
        /*07a4*/ 	.word	0x0500000f


	//   ....[13]....
        /*07a8*/ 	.word	0x0500000f


	//   ....[14]....
        /*07ac*/ 	.word	0x0500000f


	//   ....[15]....
        /*07b0*/ 	.word	0x0500000f


	//   ....[16]....
        /*07b4*/ 	.word	0x0500000f


	//   ....[17]....
        /*07b8*/ 	.word	0x0500000f


	//   ....[18]....
        /*07bc*/ 	.word	0x0500000f


	//   ....[19]....
        /*07c0*/ 	.word	0x0500000f


	//----- nvinfo : EIATTR_COOP_GROUP_INSTR_OFFSETS
	.align		4
.L_233:
        /*07c4*/ 	.byte	0x04, 0x28
        /*07c6*/ 	.short	(.L_235 - .L_234)


	//   ....[0]....
.L_234:
        /*07c8*/ 	.word	0x00000060


	//   ....[1]....
        /*07cc*/ 	.word	0x00000130


	//   ....[2]....
        /*07d0*/ 	.word	0x000001e0


	//   ....[3]....
        /*07d4*/ 	.word	0x000003a0


	//   ....[4]....
        /*07d8*/ 	.word	0x00000500


	//   ....[5]....
        /*07dc*/ 	.word	0x00000620


	//   ....[6]....
        /*07e0*/ 	.word	0x00000780


	//   ....[7]....
        /*07e4*/ 	.word	0x00002d20


	//   ....[8]....
        /*07e8*/ 	.word	0x00002d30


	//   ....[9]....
        /*07ec*/ 	.word	0x000034a0


	//   ....[10]....
        /*07f0*/ 	.word	0x000034b0


	//   ....[11]....
        /*07f4*/ 	.word	0x00004120


	//   ....[12]....
        /*07f8*/ 	.word	0x00004130


	//   ....[13]....
        /*07fc*/ 	.word	0x00004910


	//   ....[14]....
        /*0800*/ 	.word	0x00004920


	//   ....[15]....
        /*0804*/ 	.word	0x00005310


	//   ....[16]....
        /*0808*/ 	.word	0x00005320


	//   ....[17]....
        /*080c*/ 	.word	0x00005430


	//   ....[18]....
        /*0810*/ 	.word	0x00005440


	//   ....[19]....
        /*0814*/ 	.word	0x00005800


	//   ....[20]....
        /*0818*/ 	.word	0x00005830


	//   ....[21]....
        /*081c*/ 	.word	0x00005b00


	//   ....[22]....
        /*0820*/ 	.word	0x00005b20


	//   ....[23]....
        /*0824*/ 	.word	0x00006460


	//   ....[24]....
        /*0828*/ 	.word	0x00006a10


	//   ....[25]....
        /*082c*/ 	.word	0x00006a20


	//   ....[26]....
        /*0830*/ 	.word	0x00006a30


	//   ....[27]....
        /*0834*/ 	.word	0x00006a40


	//   ....[28]....
        /*0838*/ 	.word	0x00007a70


	//   ....[29]....
        /*083c*/ 	.word	0x00007a80


	//   ....[30]....
        /*0840*/ 	.word	0x00007a90


	//   ....[31]....
        /*0844*/ 	.word	0x00007aa0


	//   ....[32]....
        /*0848*/ 	.word	0x00009b60


	//   ....[33]....
        /*084c*/ 	.word	0x00009b80


	//   ....[34]....
        /*0850*/ 	.word	0x00009f40


	//   ....[35]....
        /*0854*/ 	.word	0x00009f90


	//   ....[36]....
        /*0858*/ 	.word	0x0000b670


	//   ....[37]....
        /*085c*/ 	.word	0x0000b6d0


	//   ....[38]....
        /*0860*/ 	.word	0x0000c100


	//   ....[39]....
        /*0864*/ 	.word	0x0000c160


	//   ....[40]....
        /*0868*/ 	.word	0x0000d240


	//   ....[41]....
        /*086c*/ 	.word	0x0000d290


	//   ....[42]....
        /*0870*/ 	.word	0x0000d2e0


	//   ....[43]....
        /*0874*/ 	.word	0x0000d320


	//   ....[44]....
        /*0878*/ 	.word	0x0000f170


	//   ....[45]....
        /*087c*/ 	.word	0x0000f1b0


	//   ....[46]....
        /*0880*/ 	.word	0x0000f200


	//   ....[47]....
        /*0884*/ 	.word	0x0000f240


	//   ....[48]....
        /*0888*/ 	.word	0x0000f800


	//   ....[49]....
        /*088c*/ 	.word	0x0000f810


	//   ....[50]....
        /*0890*/ 	.word	0x0000f960


	//   ....[51]....
        /*0894*/ 	.word	0x0000f980


	//   ....[52]....
        /*0898*/ 	.word	0x0000fac0


	//   ....[53]....
        /*089c*/ 	.word	0x0000fae0


	//   ....[54]....
        /*08a0*/ 	.word	0x0000fc30


	//   ....[55]....
        /*08a4*/ 	.word	0x0000fc50


	//   ....[56]....
        /*08a8*/ 	.word	0x00010580


	//   ....[57]....
        /*08ac*/ 	.word	0x00010590


	//   ....[58]....
        /*08b0*/ 	.word	0x000107d0


	//   ....[59]....
        /*08b4*/ 	.word	0x000107e0


	//   ....[60]....
        /*08b8*/ 	.word	0x00010a10


	//   ....[61]....
        /*08bc*/ 	.word	0x00010a20


	//   ....[62]....
        /*08c0*/ 	.word	0x00010c50


	//   ....[63]....
        /*08c4*/ 	.word	0x00010c60


	//   ....[64]....
        /*08c8*/ 	.word	0x00010ef0


	//   ....[65]....
        /*08cc*/ 	.word	0x000110a0


	//   ....[66]....
        /*08d0*/ 	.word	0x000110d0


	//   ....[67]....
        /*08d4*/ 	.word	0x00011100


	//   ....[68]....
        /*08d8*/ 	.word	0x00011130


	//   ....[69]....
        /*08dc*/ 	.word	0x00011160


	//   ....[70]....
        /*08e0*/ 	.word	0x00011190


	//   ....[71]....
        /*08e4*/ 	.word	0x00011300


	//   ....[72]....
        /*08e8*/ 	.word	0x00011330


	//   ....[73]....
        /*08ec*/ 	.word	0x00011360


	//   ....[74]....
        /*08f0*/ 	.word	0x00011390


	//   ....[75]....
        /*08f4*/ 	.word	0x000113c0


	//   ....[76]....
        /*08f8*/ 	.word	0x000113f0


	//   ....[77]....
        /*08fc*/ 	.word	0x00011480


	//   ....[78]....
        /*0900*/ 	.word	0x000114b0


	//   ....[79]....
        /*0904*/ 	.word	0x00011530


	//   ....[80]....
        /*0908*/ 	.word	0x00012060


	//   ....[81]....
        /*090c*/ 	.word	0x00013e90


	//   ....[82]....
        /*0910*/ 	.word	0x00013eb0


	//   ....[83]....
        /*0914*/ 	.word	0x00013f40


	//   ....[84]....
        /*0918*/ 	.word	0x00013f60


	//   ....[85]....
        /*091c*/ 	.word	0x00013fe0


	//   ....[86]....
        /*0920*/ 	.word	0x00014000


	//   ....[87]....
        /*0924*/ 	.word	0x00014080


	//   ....[88]....
        /*0928*/ 	.word	0x000140a0


	//   ....[89]....
        /*092c*/ 	.word	0x00014120


	//   ....[90]....
        /*0930*/ 	.word	0x00014140


	//   ....[91]....
        /*0934*/ 	.word	0x00014150


	//   ....[92]....
        /*0938*/ 	.word	0x00014160


	//   ....[93]....
        /*093c*/ 	.word	0x000149e0


	//   ....[94]....
        /*0940*/ 	.word	0x00014a10


	//   ....[95]....
        /*0944*/ 	.word	0x00014ad0


	//   ....[96]....
        /*0948*/ 	.word	0x00014ae0


	//   ....[97]....
        /*094c*/ 	.word	0x00014b70


	//   ....[98]....
        /*0950*/ 	.word	0x00014b80


	//   ....[99]....
        /*0954*/ 	.word	0x00014c10


	//   ....[100]....
        /*0958*/ 	.word	0x00014c20


	//   ....[101]....
        /*095c*/ 	.word	0x00014cb0


	//   ....[102]....
        /*0960*/ 	.word	0x00014cc0


	//   ....[103]....
        /*0964*/ 	.word	0x00014d50


	//   ....[104]....
        /*0968*/ 	.word	0x00014d60


	//   ....[105]....
        /*096c*/ 	.word	0x00014de0


	//   ....[106]....
        /*0970*/ 	.word	0x00014df0


	//   ....[107]....
        /*0974*/ 	.word	0x00014e00


	//   ....[108]....
        /*0978*/ 	.word	0x00014e70


	//   ....[109]....
        /*097c*/ 	.word	0x00015280


	//   ....[110]....
        /*0980*/ 	.word	0x000152a0


	//   ....[111]....
        /*0984*/ 	.word	0x000152c0


	//   ....[112]....
        /*0988*/ 	.word	0x000153d0


	//   ....[113]....
        /*098c*/ 	.word	0x000153e0


	//   ....[114]....
        /*0990*/ 	.word	0x00015410


	//   ....[115]....
        /*0994*/ 	.word	0x000154a0


	//   ....[116]....
        /*0998*/ 	.word	0x00015550


	//   ....[117]....
        /*099c*/ 	.word	0x00015560


	//   ....[118]....
        /*09a0*/ 	.word	0x00015590


	//   ....[119]....
        /*09a4*/ 	.word	0x000155a0


	//   ....[120]....
        /*09a8*/ 	.word	0x00015630


	//   ....[121]....
        /*09ac*/ 	.word	0x00015d70


	//   ....[122]....
        /*09b0*/ 	.word	0x00015d90


	//   ....[123]....
        /*09b4*/ 	.word	0x00015de0


	//   ....[124]....
        /*09b8*/ 	.word	0x00015df0


	//   ....[125]....
        /*09bc*/ 	.word	0x00015e30


	//   ....[126]....
        /*09c0*/ 	.word	0x00015e40


	//   ....[127]....
        /*09c4*/ 	.word	0x00015e80


	//   ....[128]....
        /*09c8*/ 	.word	0x00015e90


	//   ....[129]....
        /*09cc*/ 	.word	0x00015ed0


	//   ....[130]....
        /*09d0*/ 	.word	0x00015ee0


	//   ....[131]....
        /*09d4*/ 	.word	0x00015ef0


	//   ....[132]....
        /*09d8*/ 	.word	0x00015f30


	//   ....[133]....
        /*09dc*/ 	.word	0x00016270


	//   ....[134]....
        /*09e0*/ 	.word	0x00016290


	//   ....[135]....
        /*09e4*/ 	.word	0x000162a0


	//   ....[136]....
        /*09e8*/ 	.word	0x000162c0


	//   ....[137]....
        /*09ec*/ 	.word	0x00016330


	//   ....[138]....
        /*09f0*/ 	.word	0x00016350


	//   ....[139]....
        /*09f4*/ 	.word	0x000163b0


	//   ....[140]....
        /*09f8*/ 	.word	0x000163d0


	//   ....[141]....
        /*09fc*/ 	.word	0x00016430


	//   ....[142]....
        /*0a00*/ 	.word	0x00016450


	//   ....[143]....
        /*0a04*/ 	.word	0x000164b0


	//   ....[144]....
        /*0a08*/ 	.word	0x000164d0


	//   ....[145]....
        /*0a0c*/ 	.word	0x000169c0


	//   ....[146]....
        /*0a10*/ 	.word	0x000169f0


	//   ....[147]....
        /*0a14*/ 	.word	0x00016a20


	//   ....[148]....
        /*0a18*/ 	.word	0x00016a50


	//   ....[149]....
        /*0a1c*/ 	.word	0x00016a80


	//   ....[150]....
        /*0a20*/ 	.word	0x00016ab0


	//   ....[151]....
        /*0a24*/ 	.word	0x00016ae0


	//   ....[152]....
        /*0a28*/ 	.word	0x00016b10


	//   ....[153]....
        /*0a2c*/ 	.word	0x00016c90


	//   ....[154]....
        /*0a30*/ 	.word	0x00016cc0


	//   ....[155]....
        /*0a34*/ 	.word	0x00016cf0


	//   ....[156]....
        /*0a38*/ 	.word	0x00016d20


	//   ....[157]....
        /*0a3c*/ 	.word	0x00016d50


	//   ....[158]....
        /*0a40*/ 	.word	0x00016d80


	//   ....[159]....
        /*0a44*/ 	.word	0x00016e40


	//   ....[160]....
        /*0a48*/ 	.word	0x00016e60


	//   ....[161]....
        /*0a4c*/ 	.word	0x00016ed0


	//   ....[162]....
        /*0a50*/ 	.word	0x00017340


	//   ....[163]....
        /*0a54*/ 	.word	0x00017660


	//   ....[164]....
        /*0a58*/ 	.word	0x000176f0


	//   ....[165]....
        /*0a5c*/ 	.word	0x00017790


	//   ....[166]....
        /*0a60*/ 	.word	0x00017820


	//   ....[167]....
        /*0a64*/ 	.word	0x00017910


	//   ....[168]....
        /*0a68*/ 	.word	0x000179a0


	//   ....[169]....
        /*0a6c*/ 	.word	0x00017a40


	//   ....[170]....
        /*0a70*/ 	.word	0x00017ad0


	//   ....[171]....
        /*0a74*/ 	.word	0x00017bc0


	//   ....[172]....
        /*0a78*/ 	.word	0x00017c50


	//   ....[173]....
        /*0a7c*/ 	.word	0x00017ce0


	//   ....[174]....
        /*0a80*/ 	.word	0x00017d70


	//   ....[175]....
        /*0a84*/ 	.word	0x00017ea0


	//   ....[176]....
        /*0a88*/ 	.word	0x00017f40


	//   ....[177]....
        /*0a8c*/ 	.word	0x00017fd0


	//   ....[178]....
        /*0a90*/ 	.word	0x00018020


	//   ....[179]....
        /*0a94*/ 	.word	0x00018070


	//   ....[180]....
        /*0a98*/ 	.word	0x00018150


	//   ....[181]....
        /*0a9c*/ 	.word	0x000181e0


	//   ....[182]....
        /*0aa0*/ 	.word	0x00018230


	//   ....[183]....
        /*0aa4*/ 	.word	0x00018280


	//   ....[184]....
        /*0aa8*/ 	.word	0x00018490


	//   ....[185]....
        /*0aac*/ 	.word	0x000184e0


	//   ....[186]....
        /*0ab0*/ 	.word	0x00018570


	//   ....[187]....
        /*0ab4*/ 	.word	0x00018600


	//   ....[188]....
        /*0ab8*/ 	.word	0x00018690


	//   ....[189]....
        /*0abc*/ 	.word	0x00018720


	//   ....[190]....
        /*0ac0*/ 	.word	0x000187b0


	//   ....[191]....
        /*0ac4*/ 	.word	0x00018840


	//   ....[192]....
        /*0ac8*/ 	.word	0x00018900


	//   ....[193]....
        /*0acc*/ 	.word	0x00018be0


	//   ....[194]....
        /*0ad0*/ 	.word	0x00018cd0


	//   ....[195]....
        /*0ad4*/ 	.word	0x00018d70


	//   ....[196]....
        /*0ad8*/ 	.word	0x00018dd0


	//   ....[197]....
        /*0adc*/ 	.word	0x00018ec0


	//   ....[198]....
        /*0ae0*/ 	.word	0x00018f30


	//   ....[199]....
        /*0ae4*/ 	.word	0x00019020


	//   ....[200]....
        /*0ae8*/ 	.word	0x00019090


	//   ....[201]....
        /*0aec*/ 	.word	0x00019180


	//   ....[202]....
        /*0af0*/ 	.word	0x000191f0


	//   ....[203]....
        /*0af4*/ 	.word	0x000192e0


	//   ....[204]....
        /*0af8*/ 	.word	0x00019350


	//   ....[205]....
        /*0afc*/ 	.word	0x000193f0


	//   ....[206]....
        /*0b00*/ 	.word	0x000194e0


	//   ....[207]....
        /*0b04*/ 	.word	0x00019550


	//   ....[208]....
        /*0b08*/ 	.word	0x000195b0


	//   ....[209]....
        /*0b0c*/ 	.word	0x000196a0


	//   ....[210]....
        /*0b10*/ 	.word	0x00019700


	//   ....[211]....
        /*0b14*/ 	.word	0x00019800


	//   ....[212]....
        /*0b18*/ 	.word	0x00019860


	//   ....[213]....
        /*0b1c*/ 	.word	0x00019960


	//   ....[214]....
        /*0b20*/ 	.word	0x000199c0


	//   ....[215]....
        /*0b24*/ 	.word	0x00019ac0


	//   ....[216]....
        /*0b28*/ 	.word	0x00019b20


	//   ....[217]....
        /*0b2c*/ 	.word	0x00019c20


	//   ....[218]....
        /*0b30*/ 	.word	0x00019c80


	//   ....[219]....
        /*0b34*/ 	.word	0x00019d80


	//   ....[220]....
        /*0b38*/ 	.word	0x00019de0


	//   ....[221]....
        /*0b3c*/ 	.word	0x00019ec0


	//   ....[222]....
        /*0b40*/ 	.word	0x0001a000


	//   ....[223]....
        /*0b44*/ 	.word	0x0001a0e0


	//   ....[224]....
        /*0b48*/ 	.word	0x0001a160


	//   ....[225]....
        /*0b4c*/ 	.word	0x0001a2b0


	//   ....[226]....
        /*0b50*/ 	.word	0x0001a310


	//   ....[227]....
        /*0b54*/ 	.word	0x0001a420


	//   ....[228]....
        /*0b58*/ 	.word	0x0001a480


	//   ....[229]....
        /*0b5c*/ 	.word	0x0001a590


	//   ....[230]....
        /*0b60*/ 	.word	0x0001a5f0


	//   ....[231]....
        /*0b64*/ 	.word	0x0001a700


	//   ....[232]....
        /*0b68*/ 	.word	0x0001a760


	//   ....[233]....
        /*0b6c*/ 	.word	0x0001a820


	//   ....[234]....
        /*0b70*/ 	.word	0x0001a980


	//   ....[235]....
        /*0b74*/ 	.word	0x0001aa20


	//   ....[236]....
        /*0b78*/ 	.word	0x0001aa80


	//   ....[237]....
        /*0b7c*/ 	.word	0x0001ab30


	//   ....[238]....
        /*0b80*/ 	.word	0x0001ab90


	//   ....[239]....
        /*0b84*/ 	.word	0x0001ac40


	//   ....[240]....
        /*0b88*/ 	.word	0x0001aca0


	//   ....[241]....
        /*0b8c*/ 	.word	0x0001ad50


	//   ....[242]....
        /*0b90*/ 	.word	0x0001adb0


	//   ....[243]....
        /*0b94*/ 	.word	0x0001ae60


	//   ....[244]....
        /*0b98*/ 	.word	0x0001aec0


	//   ....[245]....
        /*0b9c*/ 	.word	0x0001af70


	//   ....[246]....
        /*0ba0*/ 	.word	0x0001b060


	//   ....[247]....
        /*0ba4*/ 	.word	0x0001b100


	//   ....[248]....
        /*0ba8*/ 	.word	0x0001b160


	//   ....[249]....
        /*0bac*/ 	.word	0x0001b230


	//   ....[250]....
        /*0bb0*/ 	.word	0x0001b290


	//   ....[251]....
        /*0bb4*/ 	.word	0x0001b360


	//   ....[252]....
        /*0bb8*/ 	.word	0x0001b3c0


	//   ....[253]....
        /*0bbc*/ 	.word	0x0001b490


	//   ....[254]....
        /*0bc0*/ 	.word	0x0001b4f0


	//   ....[255]....
        /*0bc4*/ 	.word	0x0001b5c0


	//   ....[0]....
        /*0bc8*/ 	.word	0x0001b620


	//   ....[1]....
        /*0bcc*/ 	.word	0x0001b6f0


	//   ....[2]....
        /*0bd0*/ 	.word	0x0001b780


	//   ....[3]....
        /*0bd4*/ 	.word	0x0001b820


	//   ....[4]....
        /*0bd8*/ 	.word	0x0001b940


	//   ....[5]....
        /*0bdc*/ 	.word	0x0001b9b0


	//   ....[6]....
        /*0be0*/ 	.word	0x0001ba20


	//   ....[7]....
        /*0be4*/ 	.word	0x0001ba90


	//   ....[8]....
        /*0be8*/ 	.word	0x0001bb00


	//   ....[9]....
        /*0bec*/ 	.word	0x0001bb80


	//   ....[10]....
        /*0bf0*/ 	.word	0x0001bc10


	//   ....[11]....
        /*0bf4*/ 	.word	0x0001bca0


	//   ....[12]....
        /*0bf8*/ 	.word	0x0001bd10


	//   ....[13]....
        /*0bfc*/ 	.word	0x0001bd80


	//   ....[14]....
        /*0c00*/ 	.word	0x0001bdf0


	//   ....[15]....
        /*0c04*/ 	.word	0x0001be70


	//   ....[16]....
        /*0c08*/ 	.word	0x0001bee0


	//   ....[17]....
        /*0c0c*/ 	.word	0x0001bf80


	//   ....[18]....
        /*0c10*/ 	.word	0x0001c010


	//   ....[19]....
        /*0c14*/ 	.word	0x0001c130


	//----- nvinfo : EIATTR_REG_RECONFIG
	.align		4
.L_235:
        /*0c18*/ 	.byte	0x01, 0x54
	.zero		2


	//----- nvinfo : EIATTR_SYSCALL_OFFSETS
	.align		4
        /*0c1c*/ 	.byte	0x04, 0x46
        /*0c1e*/ 	.short	(.L_237 - .L_236)


	//   ....[0]....
.L_236:
        /*0c20*/ 	.word	0x000018c0


	//   ....[1]....
        /*0c24*/ 	.word	0x00001a10


	//   ....[2]....
        /*0c28*/ 	.word	0x00006600


	//   ....[3]....
        /*0c2c*/ 	.word	0x00006980


	//   ....[4]....
        /*0c30*/ 	.word	0x000134b0


	//   ....[5]....
        /*0c34*/ 	.word	0x00013600


	//   ....[6]....
        /*0c38*/ 	.word	0x000136f0


	//   ....[7]....
        /*0c3c*/ 	.word	0x00014610


	//----- nvinfo : EIATTR_MBARRIER_INSTR_OFFSETS
	.align		4
.L_237:
        /*0c40*/ 	.byte	0x04, 0x39
        /*0c42*/ 	.short	(.L_239 - .L_238)


	//   ....[0]....
.L_238:
        /*0c44*/ 	.word	0x00000250
        /*0c48*/ 	.word	0x000000ff
        /*0c4c*/ 	.word	0x00022800
        /*0c50*/ 	.short	0x0100
        /*0c52*/ 	.byte	0x08
	.zero		1


	//   ....[1]....
        /*0c54*/ 	.word	0x00000260
        /*0c58*/ 	.word	0x000000ff
        /*0c5c*/ 	.word	0x00022820
        /*0c60*/ 	.short	0x0100
        /*0c62*/ 	.byte	0x08
	.zero		1


	//   ....[2]....
        /*0c64*/ 	.word	0x00000350
        /*0c68*/ 	.word	0x000000ff
        /*0c6c*/ 	.word	0x00022830
        /*0c70*/ 	.short	0x0100
        /*0c72*/ 	.byte	0x08
	.zero		1


	//   ....[3]....
        /*0c74*/ 	.word	0x00000360
        /*0c78*/ 	.word	0x000000ff
        /*0c7c*/ 	.word	0x00022840
        /*0c80*/ 	.short	0x0100
        /*0c82*/ 	.byte	0x08
	.zero		1


	//   ....[4]....
        /*0c84*/ 	.word	0x00000370
        /*0c88*/ 	.word	0x000000ff
        /*0c8c*/ 	.word	0x00022838
        /*0c90*/ 	.short	0x0100
        /*0c92*/ 	.byte	0x08
	.zero		1


	//   ....[5]....
        /*0c94*/ 	.word	0x00000380
        /*0c98*/ 	.word	0x000000ff
        /*0c9c*/ 	.word	0x00022848
        /*0ca0*/ 	.short	0x0100
        /*0ca2*/ 	.byte	0x08
	.zero		1


	//   ....[6]....
        /*0ca4*/ 	.word	0x000004b0
        /*0ca8*/ 	.word	0x000000ff
        /*0cac*/ 	.word	0x00022850
        /*0cb0*/ 	.short	0x0100
        /*0cb2*/ 	.byte	0x08
	.zero		1


	//   ....[7]....
        /*0cb4*/ 	.word	0x000004c0
        /*0cb8*/ 	.word	0x000000ff
        /*0cbc*/ 	.word	0x00022860
        /*0cc0*/ 	.short	0x0100
        /*0cc2*/ 	.byte	0x08
	.zero		1


	//   ....[8]....
        /*0cc4*/ 	.word	0x000004d0
        /*0cc8*/ 	.word	0x000000ff
        /*0ccc*/ 	.word	0x00022858
        /*0cd0*/ 	.short	0x0100
        /*0cd2*/ 	.byte	0x08
	.zero		1


	//   ....[9]....
        /*0cd4*/ 	.word	0x000004e0
        /*0cd8*/ 	.word	0x000000ff
        /*0cdc*/ 	.word	0x00022868
        /*0ce0*/ 	.short	0x0100
        /*0ce2*/ 	.byte	0x08
	.zero		1


	//   ....[10]....
        /*0ce4*/ 	.word	0x000005d0
        /*0ce8*/ 	.word	0x000000ff
        /*0cec*/ 	.word	0x00022870
        /*0cf0*/ 	.short	0x0100
        /*0cf2*/ 	.byte	0x06
	.zero		1


	//   ....[11]....
        /*0cf4*/ 	.word	0x000005e0
        /*0cf8*/ 	.word	0x000000ff
        /*0cfc*/ 	.word	0x00022880
        /*0d00*/ 	.short	0x0100
        /*0d02*/ 	.byte	0x06
	.zero		1


	//   ....[12]....
        /*0d04*/ 	.word	0x000005f0
        /*0d08*/ 	.word	0x000000ff
        /*0d0c*/ 	.word	0x00022878
        /*0d10*/ 	.short	0x0100
        /*0d12*/ 	.byte	0x06
	.zero		1


	//   ....[13]....
        /*0d14*/ 	.word	0x00000600
        /*0d18*/ 	.word	0x000000ff
        /*0d1c*/ 	.word	0x00022888
        /*0d20*/ 	.short	0x0100
        /*0d22*/ 	.byte	0x06
	.zero		1


	//   ....[14]....
        /*0d24*/ 	.word	0x00000730
        /*0d28*/ 	.word	0x000000ff
        /*0d2c*/ 	.word	0x00022890
        /*0d30*/ 	.short	0x0100
        /*0d32*/ 	.byte	0x08
	.zero		1


	//   ....[15]....
        /*0d34*/ 	.word	0x00000740
        /*0d38*/ 	.word	0x000000ff
        /*0d3c*/ 	.word	0x000228a0
        /*0d40*/ 	.short	0x0100
        /*0d42*/ 	.byte	0x08
	.zero		1


	//   ....[16]....
        /*0d44*/ 	.word	0x00000750
        /*0d48*/ 	.word	0x000000ff
        /*0d4c*/ 	.word	0x00022898
        /*0d50*/ 	.short	0x0100
        /*0d52*/ 	.byte	0x08
	.zero		1


	//   ....[17]....
        /*0d54*/ 	.word	0x00000760
        /*0d58*/ 	.word	0x000000ff
        /*0d5c*/ 	.word	0x000228a8
        /*0d60*/ 	.short	0x0100
        /*0d62*/ 	.byte	0x08
	.zero		1


	//   ....[18]....
        /*0d64*/ 	.word	0x00000890
        /*0d68*/ 	.word	0x000000ff
        /*0d6c*/ 	.word	0x000228b0
        /*0d70*/ 	.short	0x0100
        /*0d72*/ 	.byte	0x08
	.zero		1


	//   ....[19]....
        /*0d74*/ 	.word	0x000008a0
        /*0d78*/ 	.word	0x000000ff
        /*0d7c*/ 	.word	0x000228c0
        /*0d80*/ 	.short	0x0100
        /*0d82*/ 	.byte	0x08
	.zero		1


	//   ....[20]....
        /*0d84*/ 	.word	0x000008b0
        /*0d88*/ 	.word	0x000000ff
        /*0d8c*/ 	.word	0x000228b8
        /*0d90*/ 	.short	0x0100
        /*0d92*/ 	.byte	0x08
	.zero		1


	//   ....[21]....
        /*0d94*/ 	.word	0x000008c0
        /*0d98*/ 	.word	0x000000ff
        /*0d9c*/ 	.word	0x000228c8
        /*0da0*/ 	.short	0x0100
        /*0da2*/ 	.byte	0x08
	.zero		1


	//   ....[22]....
        /*0da4*/ 	.word	0x00002cd0
        /*0da8*/ 	.word	0x00000059
        /*0dac*/ 	.word	0x00022890
        /*0db0*/ 	.short	0x010a
        /*0db2*/ 	.byte	0x3f
	.zero		1


	//   ....[23]....
        /*0db4*/ 	.word	0x000040c0
        /*0db8*/ 	.word	0x00000059
        /*0dbc*/ 	.word	0x00022890
        /*0dc0*/ 	.short	0x010a
        /*0dc2*/ 	.byte	0x3f
	.zero		1


	//   ....[24]....
        /*0dc4*/ 	.word	0x00005150
        /*0dc8*/ 	.word	0x00000059
        /*0dcc*/ 	.word	0x00022890
        /*0dd0*/ 	.short	0x010a
        /*0dd2*/ 	.byte	0x3f
	.zero		1


	//   ....[25]....
        /*0dd4*/ 	.word	0x00005610
        /*0dd8*/ 	.word	0x0000000b
        /*0ddc*/ 	.word	0x00000000
        /*0de0*/ 	.short	0x0101
        /*0de2*/ 	.byte	0x3f
	.zero		1


	//   ....[26]....
        /*0de4*/ 	.word	0x00005650
        /*0de8*/ 	.word	0x00000059
        /*0dec*/ 	.word	0x000228b0
        /*0df0*/ 	.short	0x010a
        /*0df2*/ 	.byte	0x3f
	.zero		1


	//   ....[27]....
        /*0df4*/ 	.word	0x00005e90
        /*0df8*/ 	.word	0x00000059
        /*0dfc*/ 	.word	0x00000000
        /*0e00*/ 	.short	0x0101
        /*0e02*/ 	.byte	0x3f
	.zero		1


	//   ....[28]....
        /*0e04*/ 	.word	0x000066a0
        /*0e08*/ 	.word	0x00000013
        /*0e0c*/ 	.word	0x00022800
        /*0e10*/ 	.short	0x010a
        /*0e12*/ 	.byte	0x3f
	.zero		1


	//   ....[29]....
        /*0e14*/ 	.word	0x000066f0
        /*0e18*/ 	.word	0x00000013
        /*0e1c*/ 	.word	0x00022800
        /*0e20*/ 	.short	0x010a
        /*0e22*/ 	.byte	0x3f
	.zero		1


	//   ....[30]....
        /*0e24*/ 	.word	0x00006cc0
        /*0e28*/ 	.word	0x00000013
        /*0e2c*/ 	.word	0x00022800
        /*0e30*/ 	.short	0x010a
        /*0e32*/ 	.byte	0x3f
	.zero		1


	//   ....[31]....
        /*0e34*/ 	.word	0x00007c70
        /*0e38*/ 	.word	0x00000013
        /*0e3c*/ 	.word	0x00022800
        /*0e40*/ 	.short	0x010a
        /*0e42*/ 	.byte	0x3f
	.zero		1


	//   ....[32]....
        /*0e44*/ 	.word	0x00008b20
        /*0e48*/ 	.word	0x00000006
        /*0e4c*/ 	.word	0x00022830
        /*0e50*/ 	.short	0x010a
        /*0e52*/ 	.byte	0x3f
	.zero		1


	//   ....[33]....
        /*0e54*/ 	.word	0x00008bd0
        /*0e58*/ 	.word	0x00000006
        /*0e5c*/ 	.word	0x00022830
        /*0e60*/ 	.short	0x010a
        /*0e62*/ 	.byte	0x3f
	.zero		1


	//   ....[34]....
        /*0e64*/ 	.word	0x0000a400
        /*0e68*/ 	.word	0x00000000
        /*0e6c*/ 	.word	0x00000000
        /*0e70*/ 	.short	0x0101
        /*0e72*/ 	.byte	0x3f
	.zero		1


	//   ....[35]....
        /*0e74*/ 	.word	0x0000a880
        /*0e78*/ 	.word	0x00000006
        /*0e7c*/ 	.word	0x00022850
        /*0e80*/ 	.short	0x010a
        /*0e82*/ 	.byte	0x3f
	.zero		1


	//   ....[36]....
        /*0e84*/ 	.word	0x0000a8d0
        /*0e88*/ 	.word	0x00000006
        /*0e8c*/ 	.word	0x00022850
        /*0e90*/ 	.short	0x010a
        /*0e92*/ 	.byte	0x3f
	.zero		1


	//   ....[37]....
        /*0e94*/ 	.word	0x0000acb0
        /*0e98*/ 	.word	0x00000006
        /*0e9c*/ 	.word	0x00000000
        /*0ea0*/ 	.short	0x0101
        /*0ea2*/ 	.byte	0x3f
	.zero		1


	//   ....[38]....
        /*0ea4*/ 	.word	0x0000adc0
        /*0ea8*/ 	.word	0x00000007
        /*0eac*/ 	.word	0x00022830
        /*0eb0*/ 	.short	0x010a
        /*0eb2*/ 	.byte	0x3f
	.zero		1


	//   ....[39]....
        /*0eb4*/ 	.word	0x0000ae30
        /*0eb8*/ 	.word	0x00000007
        /*0ebc*/ 	.word	0x00022830
        /*0ec0*/ 	.short	0x010a
        /*0ec2*/ 	.byte	0x3f
	.zero		1


	//   ....[40]....
        /*0ec4*/ 	.word	0x0000c500
        /*0ec8*/ 	.word	0x0000009e
        /*0ecc*/ 	.word	0x00000000
        /*0ed0*/ 	.short	0x0101
        /*0ed2*/ 	.byte	0x3f
	.zero		1


	//   ....[41]....
        /*0ed4*/ 	.word	0x0000cdd0
        /*0ed8*/ 	.word	0x00000007
        /*0edc*/ 	.word	0x00022850
        /*0ee0*/ 	.short	0x010a
        /*0ee2*/ 	.byte	0x3f
	.zero		1


	//   ....[42]....
        /*0ee4*/ 	.word	0x0000ce20
        /*0ee8*/ 	.word	0x00000007
        /*0eec*/ 	.word	0x00022850
        /*0ef0*/ 	.short	0x010a
        /*0ef2*/ 	.byte	0x3f
	.zero		1


	//   ....[43]....
        /*0ef4*/ 	.word	0x0000d200
        /*0ef8*/ 	.word	0x00000007
        /*0efc*/ 	.word	0x00000000
        /*0f00*/ 	.short	0x0101
        /*0f02*/ 	.byte	0x3f
	.zero		1


	//   ....[44]....
        /*0f04*/ 	.word	0x0000f7f0
        /*0f08*/ 	.word	0x00000003
        /*0f0c*/ 	.word	0x00000000
        /*0f10*/ 	.short	0x0101
        /*0f12*/ 	.byte	0x3f
	.zero		1


	//   ....[45]....
        /*0f14*/ 	.word	0x00012140
        /*0f18*/ 	.word	0x00000016
        /*0f1c*/ 	.word	0x00022820
        /*0f20*/ 	.short	0x010a
        /*0f22*/ 	.byte	0x3f
	.zero		1


	//   ....[46]....
        /*0f24*/ 	.word	0x000121d0
        /*0f28*/ 	.word	0x00000003
        /*0f2c*/ 	.word	0x000228a0
        /*0f30*/ 	.short	0x010a
        /*0f32*/ 	.byte	0x3f
	.zero		1


	//   ....[47]....
        /*0f34*/ 	.word	0x00012420
        /*0f38*/ 	.word	0x00000003
        /*0f3c*/ 	.word	0x000228c0
        /*0f40*/ 	.short	0x010a
        /*0f42*/ 	.byte	0x3f
	.zero		1


	//   ....[48]....
        /*0f44*/ 	.word	0x00012a30
        /*0f48*/ 	.word	0x00000006
        /*0f4c*/ 	.word	0x000228a0
        /*0f50*/ 	.short	0x010a
        /*0f52*/ 	.byte	0x3f
	.zero		1


	//   ....[49]....
        /*0f54*/ 	.word	0x00012c70
        /*0f58*/ 	.word	0x00000006
        /*0f5c*/ 	.word	0x000228c0
        /*0f60*/ 	.short	0x010a
        /*0f62*/ 	.byte	0x3f
	.zero		1


	//   ....[50]....
        /*0f64*/ 	.word	0x00013bf0
        /*0f68*/ 	.word	0x00000020
        /*0f6c*/ 	.word	0x00022840
        /*0f70*/ 	.short	0x010a
        /*0f72*/ 	.byte	0x3f
	.zero		1


	//   ....[51]....
        /*0f74*/ 	.word	0x00014260
        /*0f78*/ 	.word	0x00000020
        /*0f7c*/ 	.word	0x00022830
        /*0f80*/ 	.short	0x0107
        /*0f82*/ 	.byte	0x3f
	.zero		1


	//   ....[52]....
        /*0f84*/ 	.word	0x00014340
        /*0f88*/ 	.word	0x00000020
        /*0f8c*/ 	.word	0x00022830
        /*0f90*/ 	.short	0x0101
        /*0f92*/ 	.byte	0x3f
	.zero		1


	//   ....[53]....
        /*0f94*/ 	.word	0x00014f10
        /*0f98*/ 	.word	0x00000016
        /*0f9c*/ 	.word	0x00022800
        /*0fa0*/ 	.short	0x0107
        /*0fa2*/ 	.byte	0x3f
	.zero		1


	//   ....[54]....
        /*0fa4*/ 	.word	0x00015000
        /*0fa8*/ 	.word	0x00000016
        /*0fac*/ 	.word	0x00022800
        /*0fb0*/ 	.short	0x0101
        /*0fb2*/ 	.byte	0x3f
	.zero		1


	//   ....[55]....
        /*0fb4*/ 	.word	0x00015020
        /*0fb8*/ 	.word	0x00000016
        /*0fbc*/ 	.word	0x00022820
        /*0fc0*/ 	.short	0x010a
        /*0fc2*/ 	.byte	0x3f
	.zero		1


	//   ....[56]....
        /*0fc4*/ 	.word	0x000150b0
        /*0fc8*/ 	.word	0x00000020
        /*0fcc*/ 	.word	0x00022860
        /*0fd0*/ 	.short	0x010a
        /*0fd2*/ 	.byte	0x3f
	.zero		1


	//   ....[57]....
        /*0fd4*/ 	.word	0x000157b0
        /*0fd8*/ 	.word	0x00000020
        /*0fdc*/ 	.word	0x00022850
        /*0fe0*/ 	.short	0x0107
        /*0fe2*/ 	.byte	0x3f
	.zero		1


	//   ....[58]....
        /*0fe4*/ 	.word	0x00015880
        /*0fe8*/ 	.word	0x00000020
        /*0fec*/ 	.word	0x00022850
        /*0ff0*/ 	.short	0x0101
        /*0ff2*/ 	.byte	0x3f
	.zero		1


	//   ....[59]....
        /*0ff4*/ 	.word	0x00015bd0
        /*0ff8*/ 	.word	0x00000004
        /*0ffc*/ 	.word	0x00022840
        /*1000*/ 	.short	0x010a
        /*1002*/ 	.byte	0x3f
	.zero		1


	//   ....[60]....
        /*1004*/ 	.word	0x00015fb0
        /*1008*/ 	.word	0x00000004
        /*100c*/ 	.word	0x00022830
        /*1010*/ 	.short	0x0107
        /*1012*/ 	.byte	0x3f
	.zero		1


	//   ....[61]....
        /*1014*/ 	.word	0x00016070
        /*1018*/ 	.word	0x00000004
        /*101c*/ 	.word	0x00022830
        /*1020*/ 	.short	0x0101
        /*1022*/ 	.byte	0x3f
	.zero		1


	//   ....[62]....
        /*1024*/ 	.word	0x000160a0
        /*1028*/ 	.word	0x00000004
        /*102c*/ 	.word	0x00022860
        /*1030*/ 	.short	0x010a
        /*1032*/ 	.byte	0x3f
	.zero		1


	//   ....[63]....
        /*1034*/ 	.word	0x000165c0
        /*1038*/ 	.word	0x00000004
        /*103c*/ 	.word	0x00022850
        /*1040*/ 	.short	0x0107
        /*1042*/ 	.byte	0x3f
	.zero		1


	//   ....[64]....
        /*1044*/ 	.word	0x00016680
        /*1048*/ 	.word	0x00000004
        /*104c*/ 	.word	0x00022850
        /*1050*/ 	.short	0x0101
        /*1052*/ 	.byte	0x3f
	.zero		1


	//   ....[65]....
        /*1054*/ 	.word	0x000172c0
        /*1058*/ 	.word	0x00000004
        /*105c*/ 	.word	0x00022820
        /*1060*/ 	.short	0x010a
        /*1062*/ 	.byte	0x3f
	.zero		1


	//   ....[66]....
        /*1064*/ 	.word	0x00017430
        /*1068*/ 	.word	0x00000005
        /*106c*/ 	.word	0x00022840
        /*1070*/ 	.short	0x010a
        /*1072*/ 	.byte	0x3f
	.zero		1


	//   ....[67]....
        /*1074*/ 	.word	0x000174d0
        /*1078*/ 	.word	0x00000019
        /*107c*/ 	.word	0x00022840
        /*1080*/ 	.short	0x010a
        /*1082*/ 	.byte	0x3f
	.zero		1


	//   ....[68]....
        /*1084*/ 	.word	0x00017510
        /*1088*/ 	.word	0x00000005
        /*108c*/ 	.word	0x00022860
        /*1090*/ 	.short	0x010a
        /*1092*/ 	.byte	0x3f
	.zero		1


	//   ....[69]....
        /*1094*/ 	.word	0x00017550
        /*1098*/ 	.word	0x00000019
        /*109c*/ 	.word	0x00022860
        /*10a0*/ 	.short	0x010a
        /*10a2*/ 	.byte	0x3f
	.zero		1


	//   ....[70]....
        /*10a4*/ 	.word	0x000175b0
        /*10a8*/ 	.word	0x00000059
        /*10ac*/ 	.word	0x00022890
        /*10b0*/ 	.short	0x010a
        /*10b2*/ 	.byte	0x3f
	.zero		1


	//   ....[71]....
        /*10b4*/ 	.word	0x00017860
        /*10b8*/ 	.word	0x00000059
        /*10bc*/ 	.word	0x00022890
        /*10c0*/ 	.short	0x010a
        /*10c2*/ 	.byte	0x3f
	.zero		1


	//   ....[72]....
        /*10c4*/ 	.word	0x00017b10
        /*10c8*/ 	.word	0x00000059
        /*10cc*/ 	.word	0x00022890
        /*10d0*/ 	.short	0x010a
        /*10d2*/ 	.byte	0x3f
	.zero		1


	//   ....[73]....
        /*10d4*/ 	.word	0x00017da0
        /*10d8*/ 	.word	0x00000059
        /*10dc*/ 	.word	0x000228b0
        /*10e0*/ 	.short	0x010a
        /*10e2*/ 	.byte	0x3f
	.zero		1


	//   ....[74]....
        /*10e4*/ 	.word	0x000180a0
        /*10e8*/ 	.word	0x00000013
        /*10ec*/ 	.word	0x00022800
        /*10f0*/ 	.short	0x010a
        /*10f2*/ 	.byte	0x3f
	.zero		1


	//   ....[75]....
        /*10f4*/ 	.word	0x000182b0
        /*10f8*/ 	.word	0x00000013
        /*10fc*/ 	.word	0x00022800
        /*1100*/ 	.short	0x010a
        /*1102*/ 	.byte	0x3f
	.zero		1


	//   ....[76]....
        /*1104*/ 	.word	0x00018300
        /*1108*/ 	.word	0x00000006
        /*110c*/ 	.word	0x00022830
        /*1110*/ 	.short	0x010a
        /*1112*/ 	.byte	0x3f
	.zero		1


	//   ....[77]....
        /*1114*/ 	.word	0x00018350
        /*1118*/ 	.word	0x00000006
        /*111c*/ 	.word	0x00022850
        /*1120*/ 	.short	0x010a
        /*1122*/ 	.byte	0x3f
	.zero		1


	//   ....[78]....
        /*1124*/ 	.word	0x000183a0
        /*1128*/ 	.word	0x00000007
        /*112c*/ 	.word	0x00022830
        /*1130*/ 	.short	0x010a
        /*1132*/ 	.byte	0x3f
	.zero		1


	//   ....[79]....
        /*1134*/ 	.word	0x000183f0
        /*1138*/ 	.word	0x00000007
        /*113c*/ 	.word	0x00022850
        /*1140*/ 	.short	0x010a
        /*1142*/ 	.byte	0x3f
	.zero		1


	//   ....[80]....
        /*1144*/ 	.word	0x000189c0
        /*1148*/ 	.word	0x00000016
        /*114c*/ 	.word	0x00022820
        /*1150*/ 	.short	0x010a
        /*1152*/ 	.byte	0x3f
	.zero		1


	//   ....[81]....
        /*1154*/ 	.word	0x00018a10
        /*1158*/ 	.word	0x00000003
        /*115c*/ 	.word	0x000228a0
        /*1160*/ 	.short	0x010a
        /*1162*/ 	.byte	0x3f
	.zero		1


	//   ....[82]....
        /*1164*/ 	.word	0x00018a60
        /*1168*/ 	.word	0x00000003
        /*116c*/ 	.word	0x000228c0
        /*1170*/ 	.short	0x010a
        /*1172*/ 	.byte	0x3f
	.zero		1


	//   ....[83]....
        /*1174*/ 	.word	0x00018ab0
        /*1178*/ 	.word	0x00000006
        /*117c*/ 	.word	0x000228a0
        /*1180*/ 	.short	0x010a
        /*1182*/ 	.byte	0x3f
	.zero		1


	//   ....[84]....
        /*1184*/ 	.word	0x00018b00
        /*1188*/ 	.word	0x00000006
        /*118c*/ 	.word	0x000228c0
        /*1190*/ 	.short	0x010a
        /*1192*/ 	.byte	0x3f
	.zero		1


	//   ....[85]....
        /*1194*/ 	.word	0x00018c20
        /*1198*/ 	.word	0x00000020
        /*119c*/ 	.word	0x00022840
        /*11a0*/ 	.short	0x010a
        /*11a2*/ 	.byte	0x3f
	.zero		1


	//   ....[86]....
        /*11a4*/ 	.word	0x00019f00
        /*11a8*/ 	.word	0x00000016
        /*11ac*/ 	.word	0x00022820
        /*11b0*/ 	.short	0x010a
        /*11b2*/ 	.byte	0x3f
	.zero		1


	//   ....[87]....
        /*11b4*/ 	.word	0x00019f50
        /*11b8*/ 	.word	0x00000020
        /*11bc*/ 	.word	0x00022860
        /*11c0*/ 	.short	0x010a
        /*11c2*/ 	.byte	0x3f
	.zero		1


	//   ....[88]....
        /*11c4*/ 	.word	0x0001a8d0
        /*11c8*/ 	.word	0x00000004
        /*11cc*/ 	.word	0x00022840
        /*11d0*/ 	.short	0x010a
        /*11d2*/ 	.byte	0x3f
	.zero		1


	//   ....[89]....
        /*11d4*/ 	.word	0x0001afb0
        /*11d8*/ 	.word	0x00000004
        /*11dc*/ 	.word	0x00022860
        /*11e0*/ 	.short	0x010a
        /*11e2*/ 	.byte	0x3f
	.zero		1


	//   ....[90]....
        /*11e4*/ 	.word	0x0001c050
        /*11e8*/ 	.word	0x00000004
        /*11ec*/ 	.word	0x00022820
        /*11f0*/ 	.short	0x010a
        /*11f2*/ 	.byte	0x3f
	.zero		1


	//   ....[91]....
        /*11f4*/ 	.word	0x0001c1f0
        /*11f8*/ 	.word	0x00000005
        /*11fc*/ 	.word	0x00022840
        /*1200*/ 	.short	0x010a
        /*1202*/ 	.byte	0x3f
	.zero		1


	//   ....[92]....
        /*1204*/ 	.word	0x0001c240
        /*1208*/ 	.word	0x00000019
        /*120c*/ 	.word	0x00022840
        /*1210*/ 	.short	0x010a
        /*1212*/ 	.byte	0x3f
	.zero		1


	//   ....[93]....
        /*1214*/ 	.word	0x0001c290
        /*1218*/ 	.word	0x00000005
        /*121c*/ 	.word	0x00022860
        /*1220*/ 	.short	0x010a
        /*1222*/ 	.byte	0x3f
	.zero		1


	//----- nvinfo : EIATTR_NUM_MBARRIERS
	.align		4
.L_239:
        /*1224*/ 	.byte	0x03, 0x38
        /*1226*/ 	.short	0x0016


	//----- nvinfo : EIATTR_EXIT_INSTR_OFFSETS
	.align		4
        /*1228*/ 	.byte	0x04, 0x1c
        /*122a*/ 	.short	(.L_241 - .L_240)


	//   ....[0]....
.L_240:
        /*122c*/ 	.word	0x000175a0


	//----- nvinfo : EIATTR_MAX_THREADS
	.align		4
.L_241:
        /*1230*/ 	.byte	0x04, 0x05
        /*1232*/ 	.short	(.L_243 - .L_242)
.L_242:
        /*1234*/ 	.word	0x00000180
        /*1238*/ 	.word	0x00000001
        /*123c*/ 	.word	0x00000001


	//----- nvinfo : EIATTR_CRS_STACK_SIZE
	.align		4
.L_243:
        /*1240*/ 	.byte	0x04, 0x1e
        /*1242*/ 	.short	(.L_245 - .L_244)
.L_244:
        /*1244*/ 	.word	0x00000000


	//----- nvinfo : EIATTR_CBANK_PARAM_SIZE
	.align		4
.L_245:
        /*1248*/ 	.byte	0x03, 0x19
        /*124a*/ 	.short	0x0af0


	//----- nvinfo : EIATTR_PARAM_CBANK
	.align		4
        /*124c*/ 	.byte	0x04, 0x0a
        /*124e*/ 	.short	(.L_247 - .L_246)
	.align		4
.L_246:
        /*1250*/ 	.word	index@(.nv.constant0._ZN7cutlass13device_kernelIN5flash11enable_sm90INS1_16FlashAttnFwdSm90INS1_25CollectiveMainloopFwdSm90ILi2EN4cute5tupleIJNS5_1CILi1EEES8_S8_EEENS6_IJNS7_ILi128EEENS7_ILi96EEENS7_ILi64EEEEEELi256ENS_10bfloat16_tEfNS_4arch4Sm90ELb0ELb0ELb1ELb1ELb1ELb1ELb0ELb1ELb0ELb1ELb0ELb0EEENS1_21CollectiveEpilogueFwdINS6_IJSA_NS7_ILi256EEESB_EEES9_SE_SG_Li256ELb1ELb1ELb0ELb0EEENS1_36VarlenDynamicPersistentTileSchedulerILi128ELi96ELi256ELi128ELb0ELb1ELb1ELb0ELb1ELb1EEEEEEEEEvNT_6ParamsE)
        /*1254*/ 	.short	0x0210
        /*1256*/ 	.short	0x0af0


	//----- nvinfo : EIATTR_SW_WAR
	.align		4
.L_247:
        /*1258*/ 	.byte	0x04, 0x36
        /*125a*/ 	.short	(.L_249 - .L_248)
.L_248:
        /*125c*/ 	.word	0x00000008
.L_249:


//--------------------- .nv.info._ZN7cutlass13device_kernelIN5flash11enable_sm90INS1_16FlashAttnFwdSm90INS1_25CollectiveMainloopFwdSm90ILi2EN4cute5tupleIJNS5_1CILi1EEES8_S8_EEENS6_IJNS7_ILi128EEENS7_ILi96EEENS7_ILi64EEEEEELi256ENS_10bfloat16_tEfNS_4arch4Sm90ELb0ELb0ELb1ELb1ELb1ELb0ELb1ELb1ELb0ELb1ELb0ELb0EEENS1_21CollectiveEpilogueFwdINS6_IJSA_NS7_ILi256EEESB_EEES9_SE_SG_Li256ELb1ELb1ELb0ELb0EEENS1_36VarlenDynamicPersistentTileSchedulerILi128ELi96ELi256ELi128ELb0ELb1ELb1ELb0ELb1ELb1EEEEEEEEEvNT_6ParamsE --------------------------
	.section	.nv.info._ZN7cutlass13device_kernelIN5flash11enable_sm90INS1_16FlashAttnFwdSm90INS1_25CollectiveMainloopFwdSm90ILi2EN4cute5tupleIJNS5_1CILi1EEES8_S8_EEENS6_IJNS7_ILi128EEENS7_ILi96EEENS7_ILi64EEEEEELi256ENS_10bfloat16_tEfNS_4arch4Sm90ELb0ELb0ELb1ELb1ELb1ELb0ELb1ELb1ELb0ELb1ELb0ELb0EEENS1_21CollectiveEpilogueFwdINS6_IJSA_NS7_ILi256EEESB_EEES9_SE_SG_Li256ELb1ELb1ELb0ELb0EEENS1_36VarlenDynamicPersistentTileSchedulerILi128ELi96ELi256ELi128ELb0ELb1ELb1ELb0ELb1ELb1EEEEEEEEEvNT_6ParamsE,"",@"SHT_CUDA_INFO"
	.sectionflags	@""
	.align	4


	//----- nvinfo : EIATTR_CUDA_API_VERSION
	.align		4
        /*0000*/ 	.byte	0x04, 0x37
        /*0002*/ 	.short	(.L_251 - .L_250)
.L_250:
        /*0004*/ 	.word	0x00000082


	//----- nvinfo : EIATTR_KPARAM_INFO
	.align		4
.L_251:
        /*0008*/ 	.byte	0x04, 0x17
        /*000a*/ 	.short	(.L_253 - .L_252)
.L_252:
        /*000c*/ 	.word	0x00000000
        /*0010*/ 	.short	0x0000
        /*0012*/ 	.short	0x0070
        /*0014*/ 	.byte	0x00, 0xf0, 0x01, 0x2e


	//----- nvinfo : EIATTR_SPARSE_MMA_MASK
	.align		4
.L_253:
        /*0018*/ 	.byte	0x03, 0x50
        /*001a*/ 	.short	0x0000


	//----- nvinfo : EIATTR_MAXREG_COUNT
	.align		4
        /*001c*/ 	.byte	0x03, 0x1b
        /*001e*/ 	.short	0x00a8


	//----- nvinfo : EIATTR_NUM_BARRIERS
	.align		4
        /*0020*/ 	.byte	0x02, 0x4c
        /*0022*/ 	.byte	0x10
	.zero		1


	//----- nvinfo : EIATTR_EXTERNS
	.align		4
        /*0024*/ 	.byte	0x04, 0x0f
        /*0026*/ 	.short	(.L_255 - .L_254)


	//   ....[0]....
	.align		4
.L_254:
        /*0028*/ 	.word	index@(__assertfail)


	//----- nvinfo : EIATTR_ANNOTATIONS
	.align		4
.L_255:
        /*002c*/ 	.byte	0x04, 0x55
        /*002e*/ 	.short	(.L_257 - .L_256)


	//   ....[0]....
.L_256:
        /* <DEDUP_REMOVED lines=18> */


	//----- nvinfo : EIATTR_MERCURY_ISA_VERSION
	.align		4
.L_257:
        /*0140*/ 	.byte	0x03, 0x5f
        /*0142*/ 	.short	0x0101


	//----- nvinfo : EIATTR_UNUSED_LOAD_BYTE_OFFSET
	.align		4
        /*0144*/ 	.byte	0x04, 0x44
        /*0146*/ 	.short	(.L_259 - .L_258)


	//   ....[0]....
.L_258:
        /*0148*/ 	.word	0x000009b0
        /*014c*/ 	.word	0x0000fff0


	//   ....[1]....
        /*0150*/ 	.word	0x000075d0
        /*0154*/ 	.word	0x0000fff0


	//----- nvinfo : EIATTR_INT_WARP_WIDE_INSTR_OFFSETS
	.align		4
.L_259:
        /*0158*/ 	.byte	0x04, 0x31
        /*015a*/ 	.short	(.L_261 - .L_260)


	//   ....[0]....
.L_260:
        /*015c*/ 	.word	0x000000c0


	//   ....[1]....
        /*0160*/ 	.word	0x000000d0


	//   ....[2]....
        /*0164*/ 	.word	0x000000e0


	//   ....[3]....
        /*0168*/ 	.word	0x00000180


	//   ....[4]....
        /*016c*/ 	.word	0x0000b4a0


	//   ....[5]....
        /*0170*/ 	.word	0x0000b530


	//   ....[6]....
        /*0174*/ 	.word	0x0000f3d0


	//   ....[7]....
        /*0178*/ 	.word	0x0000f460


	//----- nvinfo : EIATTR_COOP_GROUP_MASK_REGIDS
	.align		4
.L_261:
        /*017c*/ 	.byte	0x04, 0x29
        /*017e*/ 	.short	(.L_263 - .L_262)


	//   ....[0]....
.L_262:
        /*0180*/ 	.word	0xffffffff


	//   ....[1]....
        /*0184*/ 	.word	0xffffffff


	//   ....[2]....
        /*0188*/ 	.word	0xffffffff


	//   ....[3]....
        /*018c*/ 	.word	0xffffffff


	//   ....[4]....
        /*0190*/ 	.word	0xffffffff


	//   ....[5]....
        /*0194*/ 	.word	0xffffffff


	//   ....[6]....
        /*0198*/ 	.word	0xffffffff


	//   ....[7]....
        /*019c*/ 	.word	0xffffffff


	//   ....[8]....
        /*01a0*/ 	.word	0xffffffff


	//   ....[9]....
        /*01a4*/ 	.word	0xffffffff


	//   ....[10]....
        /*01a8*/ 	.word	0xffffffff


	//   ....[11]....
        /*01ac*/ 	.word	0xffffffff


	//   ....[12]....
        /*01b0*/ 	.word	0xffffffff


	//   ....[13]....
        /*01b4*/ 	.word	0xffffffff


	//   ....[14]....
        /*01b8*/ 	.word	0xffffffff


	//   ....[15]....
        /*01bc*/ 	.word	0xffffffff


	//   ....[16]....
        /*01c0*/ 	.word	0xffffffff


	//   ....[17]....
        /*01c4*/ 	.word	0xffffffff


	//   ....[18]....
        /*01c8*/ 	.word	0xffffffff


	//   ....[19]....
        /*01cc*/ 	.word	0xffffffff


	//   ....[20]....
        /*01d0*/ 	.word	0xffffffff


	//   ....[21]....
        /*01d4*/ 	.word	0xffffffff


	//   ....[22]....
        /*01d8*/ 	.word	0xffffffff


	//   ....[23]....
        /*01dc*/ 	.word	0xffffffff


	//   ....[24]....
        /*01e0*/ 	.word	0xffffffff


	//   ....[25]....
        /*01e4*/ 	.word	0xffffffff


	//   ....[26]....
        /*01e8*/ 	.word	0xffffffff


	//   ....[27]....
        /*01ec*/ 	.word	0xffffffff


	//   ....[28]....
        /*01f0*/ 	.word	0xffffffff


	//   ....[29]....
        /*01f4*/ 	.word	0xffffffff


	//   ....[30]....
        /*01f8*/ 	.word	0xffffffff


	//   ....[31]....
        /*01fc*/ 	.word	0xffffffff


	//   ....[32]....
        /*0200*/ 	.word	0xffffffff


	//   ....[33]....
        /*0204*/ 	.word	0xffffffff


	//   ....[34]....
        /*0208*/ 	.word	0xffffffff


	//   ....[35]....
        /*020c*/ 	.word	0xffffffff


	//   ....[36]....
        /*0210*/ 	.word	0xffffffff


	//   ....[37]....
        /*0214*/ 	.word	0xffffffff


	//   ....[38]....
        /*0218*/ 	.word	0xffffffff


	//   ....[39]....
        /*021c*/ 	.word	0xffffffff


	//   ....[40]....
        /*0220*/ 	.word	0xffffffff


	//   ....[41]....
        /*0224*/ 	.word	0xffffffff


	//   ....[42]....
        /*0228*/ 	.word	0xffffffff


	//   ....[43]....
        /*022c*/ 	.word	0xffffffff


	//   ....[44]....
        /*0230*/ 	.word	0xffffffff


	//   ....[45]....
        /*0234*/ 	.word	0xffffffff


	//   ....[46]....
        /*0238*/ 	.word	0xffffffff


	//   ....[47]....
        /*023c*/ 	.word	0xffffffff


	//   ....[48]....
        /*0240*/ 	.word	0xffffffff


	//   ....[49]....
        /*0244*/ 	.word	0xffffffff


	//   ....[50]....
        /*0248*/ 	.word	0xffffffff


	//   ....[51]....
        /*024c*/ 	.word	0xffffffff


	//   ....[52]....
        /*0250*/ 	.word	0xffffffff


	//   ....[53]....
        /*0254*/ 	.word	0xffffffff


	//   ....[54]....
        /*0258*/ 	.word	0xffffffff


	//   ....[55]....
        /*025c*/ 	.word	0xffffffff


	//   ....[56]....
        /*0260*/ 	.word	0xffffffff


	//   ....[57]....
        /*0264*/ 	.word	0xffffffff


	//   ....[58]....
        /*0268*/ 	.word	0xffffffff


	//   ....[59]....
        /*026c*/ 	.word	0xffffffff


	//   ....[60]....
        /*0270*/ 	.word	0xffffffff


	//   ....[61]....
        /*0274*/ 	.word	0xffffffff


	//   ....[62]....
        /*0278*/ 	.word	0xffffffff


	//   ....[63]....
        /*027c*/ 	.word	0xffffffff


	//   ....[64]....
        /*0280*/ 	.word	0xffffffff


	//   ....[65]....
        /*0284*/ 	.word	0xffffffff


	//   ....[66]....
        /*0288*/ 	.word	0xffffffff


	//   ....[67]....
        /*028c*/ 	.word	0xffffffff


	//   ....[68]....
        /*0290*/ 	.word	0xffffffff


	//   ....[69]....
        /*0294*/ 	.word	0xffffffff


	//   ....[70]....
        /*0298*/ 	.word	0xffffffff


	//   ....[71]....
        /*029c*/ 	.word	0xffffffff


	//   ....[72]....
        /*02a0*/ 	.word	0xffffffff


	//   ....[73]....
        /*02a4*/ 	.word	0xffffffff


	//   ....[74]....
        /*02a8*/ 	.word	0xffffffff


	//   ....[75]....
        /*02ac*/ 	.word	0xffffffff


	//   ....[76]....
        /*02b0*/ 	.word	0xffffffff


	//   ....[77]....
        /*02b4*/ 	.word	0xffffffff


	//   ....[78]....
        /*02b8*/ 	.word	0xffffffff


	//   ....[79]....
        /*02bc*/ 	.word	0xffffffff


	//   ....[80]....
        /*02c0*/ 	.word	0xffffffff


	//   ....[81]....
        /*02c4*/ 	.word	0xffffffff


	//   ....[82]....
        /*02c8*/ 	.word	0xffffffff


	//   ....[83]....
        /*02cc*/ 	.word	0xffffffff


	//   ....[84]....
        /*02d0*/ 	.word	0xffffffff


	//   ....[85]....
        /*02d4*/ 	.word	0xffffffff


	//   ....[86]....
        /*02d8*/ 	.word	0xffffffff


	//   ....[87]....
        /*02dc*/ 	.word	0xffffffff


	//   ....[88]....
        /*02e0*/ 	.word	0xffffffff


	//   ....[89]....
        /*02e4*/ 	.word	0xffffffff


	//   ....[90]....
        /*02e8*/ 	.word	0xffffffff


	//   ....[91]....
        /*02ec*/ 	.word	0xffffffff


	//   ....[92]....
        /*02f0*/ 	.word	0xffffffff


	//   ....[93]....
        /*02f4*/ 	.word	0xffffffff


	//   ....[94]....
        /*02f8*/ 	.word	0xffffffff


	//   ....[95]....
        /*02fc*/ 	.word	0xffffffff


	//   ....[96]....
        /*0300*/ 	.word	0xffffffff


	//   ....[97]....
        /*0304*/ 	.word	0xffffffff


	//   ....[98]....
        /*0308*/ 	.word	0xffffffff


	//   ....[99]....
        /*030c*/ 	.word	0xffffffff


	//   ....[100]....
        /*0310*/ 	.word	0xffffffff


	//   ....[101]....
        /*0314*/ 	.word	0xffffffff


	//   ....[102]....
        /*0318*/ 	.word	0xffffffff


	//   ....[103]....
        /*031c*/ 	.word	0xffffffff


	//   ....[104]....
        /*0320*/ 	.word	0xffffffff


	//   ....[105]....
        /*0324*/ 	.word	0xffffffff


	//   ....[106]....
        /*0328*/ 	.word	0xffffffff


	//   ....[107]....
        /*032c*/ 	.word	0xffffffff


	//   ....[108]....
        /*0330*/ 	.word	0xffffffff


	//   ....[109]....
        /*0334*/ 	.word	0xffffffff


	//   ....[110]....
        /*0338*/ 	.word	0xffffffff


	//   ....[111]....
        /*033c*/ 	.word	0xffffffff


	//   ....[112]....
        /*0340*/ 	.word	0xffffffff


	//   ....[113]....
        /*0344*/ 	.word	0xffffffff


	//   ....[114]....
        /*0348*/ 	.word	0xffffffff


	//   ....[115]....
        /*034c*/ 	.word	0xffffffff


	//   ....[116]....
        /*0350*/ 	.word	0xffffffff


	//   ....[117]....
        /*0354*/ 	.word	0xffffffff


	//   ....[118]....
        /*0358*/ 	.word	0xffffffff


	//   ....[119]....
        /*035c*/ 	.word	0xffffffff


	//   ....[120]....
        /*0360*/ 	.word	0xffffffff


	//   ....[121]....
        /*0364*/ 	.word	0xffffffff


	//   ....[122]....
        /*0368*/ 	.word	0xffffffff


	//   ....[123]....
        /*036c*/ 	.word	0xffffffff


	//   ....[124]....
        /*0370*/ 	.word	0xffffffff


	//   ....[125]....
        /*0374*/ 	.word	0xffffffff


	//   ....[126]....
        /*0378*/ 	.word	0xffffffff


	//   ....[127]....
        /*037c*/ 	.word	0xffffffff


	//   ....[128]....
        /*0380*/ 	.word	0xffffffff


	//   ....[129]....
        /*0384*/ 	.word	0xffffffff


	//   ....[130]....
        /*0388*/ 	.word	0xffffffff


	//   ....[131]....
        /*038c*/ 	.word	0xffffffff


	//   ....[132]....
        /*0390*/ 	.word	0xffffffff


	//   ....[133]....
        /*0394*/ 	.word	0xffffffff


	//   ....[134]....
        /*0398*/ 	.word	0xffffffff


	//   ....[135]....
        /*039c*/ 	.word	0xffffffff


	//   ....[136]....
        /*03a0*/ 	.word	0xffffffff


	//   ....[137]....
        /*03a4*/ 	.word	0xffffffff


	//   ....[138]....
        /*03a8*/ 	.word	0xffffffff


	//   ....[139]....
        /*03ac*/ 	.word	0xffffffff


	//   ....[140]....
        /*03b0*/ 	.word	0xffffffff


	//   ....[141]....
        /*03b4*/ 	.word	0xffffffff


	//   ....[142]....
        /*03b8*/ 	.word	0xffffffff


	//   ....[143]....
        /*03bc*/ 	.word	0xffffffff


	//   ....[144]....
        /*03c0*/ 	.word	0xffffffff


	//   ....[145]....
        /*03c4*/ 	.word	0xffffffff


	//   ....[146]....
        /*03c8*/ 	.word	0xffffffff


	//   ....[147]....
        /*03cc*/ 	.word	0xffffffff


	//   ....[148]....
        /*03d0*/ 	.word	0xffffffff


	//   ....[149]....
        /*03d4*/ 	.word	0xffffffff


	//   ....[150]....
        /*03d8*/ 	.word	0xffffffff


	//   ....[151]....
        /*03dc*/ 	.word	0xffffffff


	//   ....[152]....
        /*03e0*/ 	.word	0xffffffff


	//   ....[153]....
        /*03e4*/ 	.word	0x0500000f


	//   ....[154]....
        /*03e8*/ 	.word	0x0500000f


	//   ....[155]....
        /*03ec*/ 	.word	0x0500000f


	//   ....[156]....
        /*03f0*/ 	.word	0x0500000f


	//   ....[157]....
        /*03f4*/ 	.word	0x0500000f


	//   ....[158]....
        /*03f8*/ 	.word	0x0500000f


	//   ....[159]....
        /*03fc*/ 	.word	0x0500000f


	//   ....[160]....
        /*0400*/ 	.word	0x0500000f


	//   ....[161]....
        /*0404*/ 	.word	0x0500000f


	//   ....[162]....
        /*0408*/ 	.word	0x0500000f


	//   ....[163]....
        /*040c*/ 	.word	0x0500000f


	//   ....[164]....
        /*0410*/ 	.word	0x0500000f


	//   ....[165]....
        /*0414*/ 	.word	0x0500000f


	//   ....[166]....
        /*0418*/ 	.word	0x0500000f


	//   ....[167]....
        /*041c*/ 	.word	0x0500000f


	//   ....[168]....
        /*0420*/ 	.word	0x0500000f


	//   ....[169]....
        /*0424*/ 	.word	0x0500000f


	//   ....[170]....
        /*0428*/ 	.word	0x0500000f


	//   ....[171]....
        /*042c*/ 	.word	0x0500000f


	//   ....[172]....
        /*0430*/ 	.word	0x0500000f


	//   ....[173]....
        /*0434*/ 	.word	0x0500000f


	//   ....[174]....
        /*0438*/ 	.word	0x0500000f


	//   ....[175]....
        /*043c*/ 	.word	0x0500000f


	//   ....[176]....
        /*0440*/ 	.word	0x0500000f


	//   ....[177]....
        /*0444*/ 	.word	0x0500000f


	//   ....[178]....
        /*0448*/ 	.word	0x0500000f


	//   ....[179]....
        /*044c*/ 	.word	0x0500000f


	//   ....[180]....
        /*0450*/ 	.word	0x0500000f


	//   ....[181]....
        /*0454*/ 	.word	0x0500000f


	//   ....[182]....
        /*0458*/ 	.word	0x0500000f


	//   ....[183]....
        /*045c*/ 	.word	0x0500000f


	//   ....[184]....
        /*0460*/ 	.word	0x0500000f


	//   ....[185]....
        /*0464*/ 	.word	0x0500000f


	//   ....[186]....
        /*0468*/ 	.word	0x0500000f


	//   ....[187]....
        /*046c*/ 	.word	0x0500000f


	//   ....[188]....
        /*0470*/ 	.word	0x0500000f


	//   ....[189]....
        /*0474*/ 	.word	0x0500000f


	//   ....[190]....
        /*0478*/ 	.word	0x0500000f


	//   ....[191]....
        /*047c*/ 	.word	0x0500000f


	//   ....[192]....
        /*0480*/ 	.word	0x0500000f


	//   ....[193]....
        /*0484*/ 	.word	0x0500000f


	//   ....[194]....
        /*0488*/ 	.word	0x0500000f


	//   ....[195]....
        /*048c*/ 	.word	0x0500000f


	//   ....[196]....
        /*0490*/ 	.word	0x0500000f


	//   ....[197]....
        /*0494*/ 	.word	0x0500000f


	//   ....[198]....
        /*0498*/ 	.word	0x0500000f


	//   ....[199]....
        /*049c*/ 	.word	0x0500000f


	//   ....[200]....
        /*04a0*/ 	.word	0x0500000f


	//   ....[201]....
        /*04a4*/ 	.word	0x0500000f


	//   ....[202]....
        /*04a8*/ 	.word	0x0500000f


	//   ....[203]....
        /*04ac*/ 	.word	0x0500000f


	//   ....[204]....
        /*04b0*/ 	.word	0x0500000f


	//   ....[205]....
        /*04b4*/ 	.word	0x0500000f


	//   ....[206]....
        /*04b8*/ 	.word	0x0500000f


	//   ....[207]....
        /*04bc*/ 	.word	0x0500000f


	//   ....[208]....
        /*04c0*/ 	.word	0x0500000f


	//   ....[209]....
        /*04c4*/ 	.word	0x0500000f


	//   ....[210]....
        /*04c8*/ 	.word	0x0500000f


	//   ....[211]....
        /*04cc*/ 	.word	0x0500000f


	//   ....[212]....
        /*04d0*/ 	.word	0x0500000f


	//   ....[213]....
        /*04d4*/ 	.word	0x0500000f


	//   ....[214]....
        /*04d8*/ 	.word	0x0500000f


	//   ....[215]....
        /*04dc*/ 	.word	0x0500000f


	//   ....[216]....
        /*04e0*/ 	.word	0x0500000f


	//   ....[217]....
        /*04e4*/ 	.word	0x0500000f


	//   ....[218]....
        /*04e8*/ 	.word	0x0500000f


	//   ....[219]....
        /*04ec*/ 	.word	0x0500000f


	//   ....[220]....
        /*04f0*/ 	.word	0x0500000f


	//   ....[221]....
        /*04f4*/ 	.word	0x0500000f


	//   ....[222]....
        /*04f8*/ 	.word	0x0500000f


	//   ....[223]....
        /*04fc*/ 	.word	0x0500000f


	//   ....[224]....
        /*0500*/ 	.word	0x0500000f


	//   ....[225]....
        /*0504*/ 	.word	0x0500000f


	//   ....[226]....
        /*0508*/ 	.word	0x0500000f


	//   ....[227]....
        /*050c*/ 	.word	0x0500000f


	//   ....[228]....
        /*0510*/ 	.word	0x0500000f


	//   ....[229]....
        /*0514*/ 	.word	0x0500000f


	//   ....[230]....
        /*0518*/ 	.word	0x0500000f


	//   ....[231]....
        /*051c*/ 	.word	0x0500000f


	//   ....[232]....
        /*0520*/ 	.word	0x0500000f


	//   ....[233]....
        /*0524*/ 	.word	0x0500000f


	//   ....[234]....
        /*0528*/ 	.word	0x0500000f


	//   ....[235]....
        /*052c*/ 	.word	0x0500000f


	//   ....[236]....
        /*0530*/ 	.word	0x0500000f


	//   ....[237]....
        /*0534*/ 	.word	0x0500000f


	//   ....[238]....
        /*0538*/ 	.word	0x0500000f


	//   ....[239]....
        /*053c*/ 	.word	0x0500000f


	//   ....[240]....
        /*0540*/ 	.word	0x0500000f


	//   ....[241]....
        /*0544*/ 	.word	0x0500000f


	//   ....[242]....
        /*0548*/ 	.word	0x0500000f


	//   ....[243]....
        /*054c*/ 	.word	0x0500000f


	//   ....[244]....
        /*0550*/ 	.word	0x0500000f


	//   ....[245]....
        /*0554*/ 	.word	0x0500000f


	//   ....[246]....
        /*0558*/ 	.word	0x0500000f


	//   ....[247]....
        /*055c*/ 	.word	0x0500000f


	//   ....[248]....
        /*0560*/ 	.word	0x0500000f


	//   ....[249]....
        /*0564*/ 	.word	0x0500000f


	//   ....[250]....
        /*0568*/ 	.word	0x0500000f


	//   ....[251]....
        /*056c*/ 	.word	0x0500000f


	//----- nvinfo : EIATTR_COOP_GROUP_INSTR_OFFSETS
	.align		4
.L_263:
        /*0570*/ 	.byte	0x04, 0x28
        /*0572*/ 	.short	(.L_265 - .L_264)


	//   ....[0]....
.L_264:
        /*0574*/ 	.word	0x00000080


	//   ....[1]....
        /*0578*/ 	.word	0x00000090


	//   ....[2]....
        /*057c*/ 	.word	0x000002f0


	//   ....[3]....
        /*0580*/ 	.word	0x00000450


	//   ....[4]....
        /*0584*/ 	.word	0x00000570


	//   ....[5]....
        /*0588*/ 	.word	0x000006d0


	//   ....[6]....
        /*058c*/ 	.word	0x000015d0


	//   ....[7]....
        /*0590*/ 	.word	0x00003420


	//   ....[8]....
        /*0594*/ 	.word	0x00003460


	//   ....[9]....
        /*0598*/ 	.word	0x00003480


	//   ....[10]....
        /*059c*/ 	.word	0x000034a0


	//   ....[11]....
        /*05a0*/ 	.word	0x00005480


	//   ....[12]....
        /*05a4*/ 	.word	0x00005560


	//   ....[13]....
        /*05a8*/ 	.word	0x00005580


	//   ....[14]....
        /*05ac*/ 	.word	0x000055e0


	//   ....[15]....
        /*05b0*/ 	.word	0x00006b50


	//   ....[16]....
        /*05b4*/ 	.word	0x00006b90


	//   ....[17]....
        /*05b8*/ 	.word	0x00006c40


	//   ....[18]....
        /*05bc*/ 	.word	0x00006c70


	//   ....[19]....
        /*05c0*/ 	.word	0x00008710


	//   ....[20]....
        /*05c4*/ 	.word	0x00008740


	//   ....[21]....
        /*05c8*/ 	.word	0x00008810


	//   ....[22]....
        /*05cc*/ 	.word	0x00008850


	//   ....[23]....
        /*05d0*/ 	.word	0x00009040


	//   ....[24]....
        /*05d4*/ 	.word	0x00009080


	//   ....[25]....
        /*05d8*/ 	.word	0x000091d0


	//   ....[26]....
        /*05dc*/ 	.word	0x000091f0


	//   ....[27]....
        /*05e0*/ 	.word	0x00009330


	//   ....[28]....
        /*05e4*/ 	.word	0x00009350


	//   ....[29]....
        /*05e8*/ 	.word	0x000094a0


	//   ....[30]....
        /*05ec*/ 	.word	0x000094c0


	//   ....[31]....
        /*05f0*/ 	.word	0x00009ed0


	//   ....[32]....
        /*05f4*/ 	.word	0x00009ee0


	//   ....[33]....
        /*05f8*/ 	.word	0x0000a020


	//   ....[34]....
        /*05fc*/ 	.word	0x0000a040


	//   ....[35]....
        /*0600*/ 	.word	0x0000a180


	//   ....[36]....
        /*0604*/ 	.word	0x0000a1a0


	//   ....[37]....
        /*0608*/ 	.word	0x0000a2f0


	//   ....[38]....
        /*060c*/ 	.word	0x0000a310


	//   ....[39]....
        /*0610*/ 	.word	0x0000a4d0


	//   ....[40]....
        /*0614*/ 	.word	0x0000a6a0


	//   ....[41]....
        /*0618*/ 	.word	0x0000a6d0


	//   ....[42]....
        /*061c*/ 	.word	0x0000a700


	//   ....[43]....
        /*0620*/ 	.word	0x0000a730


	//   ....[44]....
        /*0624*/ 	.word	0x0000a760


	//   ....[45]....
        /*0628*/ 	.word	0x0000a790


	//   ....[46]....
        /*062c*/ 	.word	0x0000a8e0


	//   ....[47]....
        /*0630*/ 	.word	0x0000a910


	//   ....[48]....
        /*0634*/ 	.word	0x0000a940


	//   ....[49]....
        /*0638*/ 	.word	0x0000a970


	//   ....[50]....
        /*063c*/ 	.word	0x0000a9a0


	//   ....[51]....
        /*0640*/ 	.word	0x0000a9d0


	//   ....[52]....
        /*0644*/ 	.word	0x0000aa60


	//   ....[53]....
        /*0648*/ 	.word	0x0000aa90


	//   ....[54]....
        /*064c*/ 	.word	0x0000ab10


	//   ....[55]....
        /*0650*/ 	.word	0x0000c070


	//   ....[56]....
        /*0654*/ 	.word	0x0000c090


	//   ....[57]....
        /*0658*/ 	.word	0x0000c120


	//   ....[58]....
        /*065c*/ 	.word	0x0000c140


	//   ....[59]....
        /*0660*/ 	.word	0x0000c1c0


	//   ....[60]....
        /*0664*/ 	.word	0x0000c1e0


	//   ....[61]....
        /*0668*/ 	.word	0x0000c260


	//   ....[62]....
        /*066c*/ 	.word	0x0000c280


	//   ....[63]....
        /*0670*/ 	.word	0x0000c300


	//   ....[64]....
        /*0674*/ 	.word	0x0000c320


	//   ....[65]....
        /*0678*/ 	.word	0x0000c330


	//   ....[66]....
        /*067c*/ 	.word	0x0000c340


	//   ....[67]....
        /*0680*/ 	.word	0x0000cac0


	//   ....[68]....
        /*0684*/ 	.word	0x0000cae0


	//   ....[69]....
        /*0688*/ 	.word	0x0000cb00


	//   ....[70]....
        /*068c*/ 	.word	0x0000cb10


	//   ....[71]....
        /*0690*/ 	.word	0x0000cb40


	//   ....[72]....
        /*0694*/ 	.word	0x0000cb60


	//   ....[73]....
        /*0698*/ 	.word	0x0000cbd0


	//   ....[74]....
        /*069c*/ 	.word	0x0000cc50


	//   ....[75]....
        /*06a0*/ 	.word	0x0000cc70


	//   ....[76]....
        /*06a4*/ 	.word	0x0000cc90


	//   ....[77]....
        /*06a8*/ 	.word	0x0000cd50


	//   ....[78]....
        /*06ac*/ 	.word	0x0000cda0


	//   ....[79]....
        /*06b0*/ 	.word	0x0000cdc0


	//   ....[80]....
        /*06b4*/ 	.word	0x0000ce30


	//   ....[81]....
        /*06b8*/ 	.word	0x0000cf10


	//   ....[82]....
        /*06bc*/ 	.word	0x0000cf40


	//   ....[83]....
        /*06c0*/ 	.word	0x0000d5d0


	//   ....[84]....
        /*06c4*/ 	.word	0x0000d600


	//   ....[85]....
        /*06c8*/ 	.word	0x0000d610


	//   ....[86]....
        /*06cc*/ 	.word	0x0000d620


	//   ....[87]....
        /*06d0*/ 	.word	0x0000d6e0


	//   ....[88]....
        /*06d4*/ 	.word	0x0000d730


	//   ....[89]....
        /*06d8*/ 	.word	0x0000d7a0


	//   ....[90]....
        /*06dc*/ 	.word	0x0000d820


	//   ....[91]....
        /*06e0*/ 	.word	0x0000d880


	//   ....[92]....
        /*06e4*/ 	.word	0x0000d8b0


	//   ....[93]....
        /*06e8*/ 	.word	0x0000d910


	//   ....[94]....
        /*06ec*/ 	.word	0x0000d940


	//   ....[95]....
        /*06f0*/ 	.word	0x0000d9a0


	//   ....[96]....
        /*06f4*/ 	.word	0x0000d9d0


	//   ....[97]....
        /*06f8*/ 	.word	0x0000da20


	//   ....[98]....
        /*06fc*/ 	.word	0x0000da50


	//   ....[99]....
        /*0700*/ 	.word	0x0000df80


	//   ....[100]....
        /*0704*/ 	.word	0x0000dfa0


	//   ....[101]....
        /*0708*/ 	.word	0x0000dff0


	//   ....[102]....
        /*070c*/ 	.word	0x0000e0b0


	//   ....[103]....
        /*0710*/ 	.word	0x0000e0c0


	//   ....[104]....
        /*0714*/ 	.word	0x0000e0f0


	//   ....[105]....
        /*0718*/ 	.word	0x0000e180


	//   ....[106]....
        /*071c*/ 	.word	0x0000e230


	//   ....[107]....
        /*0720*/ 	.word	0x0000e240


	//   ....[108]....
        /*0724*/ 	.word	0x0000e270


	//   ....[109]....
        /*0728*/ 	.word	0x0000e280


	//   ....[110]....
        /*072c*/ 	.word	0x0000e310


	//   ....[111]....
        /*0730*/ 	.word	0x0000ea30


	//   ....[112]....
        /*0734*/ 	.word	0x0000ea50


	//   ....[113]....
        /*0738*/ 	.word	0x0000ea60


	//   ....[114]....
        /*073c*/ 	.word	0x0000eaa0


	//   ....[115]....
        /*0740*/ 	.word	0x0000eab0


	//   ....[116]....
        /*0744*/ 	.word	0x0000eaf0


	//   ....[117]....
        /*0748*/ 	.word	0x0000eb00


	//   ....[118]....
        /*074c*/ 	.word	0x0000eb40


	//   ....[119]....
        /*0750*/ 	.word	0x0000eb50


	//   ....[120]....
        /*0754*/ 	.word	0x0000eb90


	//   ....[121]....
        /*0758*/ 	.word	0x0000eba0


	//   ....[122]....
        /*075c*/ 	.word	0x0000ebb0


	//   ....[123]....
        /*0760*/ 	.word	0x0000ef10


	//   ....[124]....
        /*0764*/ 	.word	0x0000ef30


	//   ....[125]....
        /*0768*/ 	.word	0x0000ef40


	//   ....[126]....
        /*076c*/ 	.word	0x0000ef50


	//   ....[127]....
        /*0770*/ 	.word	0x0000ef60


	//   ....[128]....
        /*0774*/ 	.word	0x0000ef80


	//   ....[129]....
        /*0778*/ 	.word	0x0000eff0


	//   ....[130]....
        /*077c*/ 	.word	0x0000f020


	//   ....[131]....
        /*0780*/ 	.word	0x0000f030


	//   ....[132]....
        /*0784*/ 	.word	0x0000f0a0


	//   ....[133]....
        /*0788*/ 	.word	0x0000f0c0


	//   ....[134]....
        /*078c*/ 	.word	0x0000f1b0


	//   ....[135]....
        /*0790*/ 	.word	0x0000f650


	//   ....[136]....
        /*0794*/ 	.word	0x0000f6a0


	//   ....[137]....
        /*0798*/ 	.word	0x0000f6d0


	//   ....[138]....
        /*079c*/ 	.word	0x0000f6e0


	//   ....[139]....
        /*07a0*/ 	.word	0x0000f710


	//   ....[140]....
        /*07a4*/ 	.word	0x0000f740


	//   ....[141]....
        /*07a8*/ 	.word	0x0000f770


	//   ....[142]....
        /*07ac*/ 	.word	0x0000f7a0


	//   ....[143]....
        /*07b0*/ 	.word	0x0000f920


	//   ....[144]....
        /*07b4*/ 	.word	0x0000f950


	//   ....[145]....
        /*07b8*/ 	.word	0x0000f980


	//   ....[146]....
        /*07bc*/ 	.word	0x0000f9b0


	//   ....[147]....
        /*07c0*/ 	.word	0x0000f9e0


	//   ....[148]....
        /*07c4*/ 	.word	0x0000fa10


	//   ....[149]....
        /*07c8*/ 	.word	0x0000fad0


	//   ....[150]....
        /*07cc*/ 	.word	0x0000faf0


	//   ....[151]....
        /*07d0*/ 	.word	0x0000fb60


	//   ....[152]....
        /*07d4*/ 	.word	0x0000ffd0


	//   ....[153]....
        /*07d8*/ 	.word	0x00010530


	//   ....[154]....
        /*07dc*/ 	.word	0x00010620


	//   ....[155]....
        /*07e0*/ 	.word	0x000106c0


	//   ....[156]....
        /*07e4*/ 	.word	0x00010720


	//   ....[157]....
        /*07e8*/ 	.word	0x00010810


	//   ....[158]....
        /*07ec*/ 	.word	0x00010880


	//   ....[159]....
        /*07f0*/ 	.word	0x00010970


	//   ....[160]....
        /*07f4*/ 	.word	0x000109e0


	//   ....[161]....
        /*07f8*/ 	.word	0x00010ad0


	//   ....[162]....
        /*07fc*/ 	.word	0x00010b40


	//   ....[163]....
        /*0800*/ 	.word	0x00010c30


	//   ....[164]....
        /*0804*/ 	.word	0x00010ca0


	//   ....[165]....
        /*0808*/ 	.word	0x00010d40


	//   ....[166]....
        /*080c*/ 	.word	0x00010e40


	//   ....[167]....
        /*0810*/ 	.word	0x00010e90


	//   ....[168]....
        /*0814*/ 	.word	0x00010ef0


	//   ....[169]....
        /*0818*/ 	.word	0x00011010


	//   ....[170]....
        /*081c*/ 	.word	0x00011090


	//   ....[171]....
        /*0820*/ 	.word	0x00011180


	//   ....[172]....
        /*0824*/ 	.word	0x00011250


	//   ....[173]....
        /*0828*/ 	.word	0x00011300


	//   ....[174]....
        /*082c*/ 	.word	0x00011400


	//   ....[175]....
        /*0830*/ 	.word	0x00011470


	//   ....[176]....
        /*0834*/ 	.word	0x00011580


	//   ....[177]....
        /*0838*/ 	.word	0x00011600


	//   ....[178]....
        /*083c*/ 	.word	0x00011670


	//   ....[179]....
        /*0840*/ 	.word	0x00011740


	//   ....[180]....
        /*0844*/ 	.word	0x000117d0


	//   ....[181]....
        /*0848*/ 	.word	0x000118a0


	//   ....[182]....
        /*084c*/ 	.word	0x00011940


	//   ....[183]....
        /*0850*/ 	.word	0x000119e0


	//   ....[184]....
        /*0854*/ 	.word	0x00011a40


	//   ....[185]....
        /*0858*/ 	.word	0x00011ae0


	//   ....[186]....
        /*085c*/ 	.word	0x00011c30


	//   ....[187]....
        /*0860*/ 	.word	0x00011c80


	//   ....[188]....
        /*0864*/ 	.word	0x00011ce0


	//   ....[189]....
        /*0868*/ 	.word	0x00011dd0


	//   ....[190]....
        /*086c*/ 	.word	0x00011ed0


	//   ....[191]....
        /*0870*/ 	.word	0x00011f20


	//   ....[192]....
        /*0874*/ 	.word	0x00011f80


	//   ....[193]....
        /*0878*/ 	.word	0x00012070


	//   ....[194]....
        /*087c*/ 	.word	0x00012170


	//   ....[195]....
        /*0880*/ 	.word	0x000121c0


	//   ....[196]....
        /*0884*/ 	.word	0x00012220


	//   ....[197]....
        /*0888*/ 	.word	0x00012300


	//   ....[198]....
        /*088c*/ 	.word	0x00012430


	//   ....[199]....
        /*0890*/ 	.word	0x00012510


	//   ....[200]....
        /*0894*/ 	.word	0x000125a0


	//   ....[201]....
        /*0898*/ 	.word	0x000126b0


	//   ....[202]....
        /*089c*/ 	.word	0x00012710


	//   ....[203]....
        /*08a0*/ 	.word	0x00012820


	//   ....[204]....
        /*08a4*/ 	.word	0x00012880


	//   ....[205]....
        /*08a8*/ 	.word	0x00012990


	//   ....[206]....
        /*08ac*/ 	.word	0x000129f0


	//   ....[207]....
        /*08b0*/ 	.word	0x00012b00


	//   ....[208]....
        /*08b4*/ 	.word	0x00012b60


	//   ....[209]....
        /*08b8*/ 	.word	0x00012c20


	//   ....[210]....
        /*08bc*/ 	.word	0x00012d80


	//   ....[211]....
        /*08c0*/ 	.word	0x00012e20


	//   ....[212]....
        /*08c4*/ 	.word	0x00012e80


	//   ....[213]....
        /*08c8*/ 	.word	0x00012f30


	//   ....[214]....
        /*08cc*/ 	.word	0x00012f90


	//   ....[215]....
        /*08d0*/ 	.word	0x00013040


	//   ....[216]....
        /*08d4*/ 	.word	0x000130a0


	//   ....[217]....
        /*08d8*/ 	.word	0x00013150


	//   ....[218]....
        /*08dc*/ 	.word	0x000131b0


	//   ....[219]....
        /*08e0*/ 	.word	0x00013260


	//   ....[220]....
        /*08e4*/ 	.word	0x000132c0


	//   ....[221]....
        /*08e8*/ 	.word	0x00013370


	//   ....[222]....
        /*08ec*/ 	.word	0x00013450


	//   ....[223]....
        /*08f0*/ 	.word	0x000134f0


	//   ....[224]....
        /*08f4*/ 	.word	0x00013550


	//   ....[225]....
        /*08f8*/ 	.word	0x00013620


	//   ....[226]....
        /*08fc*/ 	.word	0x00013680


	//   ....[227]....
        /*0900*/ 	.word	0x00013750


	//   ....[228]....
        /*0904*/ 	.word	0x000137b0


	//   ....[229]....
        /*0908*/ 	.word	0x00013890


	//   ....[230]....
        /*090c*/ 	.word	0x000138f0


	//   ....[231]....
        /*0910*/ 	.word	0x000139c0


	//   ....[232]....
        /*0914*/ 	.word	0x00013a20


	//   ....[233]....
        /*0918*/ 	.word	0x00013af0


	//   ....[234]....
        /*091c*/ 	.word	0x00013b80


	//   ....[235]....
        /*0920*/ 	.word	0x00013c20


	//   ....[236]....
        /*0924*/ 	.word	0x00013d40


	//   ....[237]....
        /*0928*/ 	.word	0x00013db0


	//   ....[238]....
        /*092c*/ 	.word	0x00013e20


	//   ....[239]....
        /*0930*/ 	.word	0x00013e90


	//   ....[240]....
        /*0934*/ 	.word	0x00013f00


	//   ....[241]....
        /*0938*/ 	.word	0x00013f80


	//   ....[242]....
        /*093c*/ 	.word	0x00014010


	//   ....[243]....
        /*0940*/ 	.word	0x000140a0


	//   ....[244]....
        /*0944*/ 	.word	0x00014110


	//   ....[245]....
        /*0948*/ 	.word	0x00014180


	//   ....[246]....
        /*094c*/ 	.word	0x000141f0


	//   ....[247]....
        /*0950*/ 	.word	0x00014270


	//   ....[248]....
        /*0954*/ 	.word	0x000142e0


	//   ....[249]....
        /*0958*/ 	.word	0x00014380


	//   ....[250]....
        /*095c*/ 	.word	0x00014410


	//   ....[251]....
        /*0960*/ 	.word	0x00014530


	//----- nvinfo : EIATTR_REG_RECONFIG
	.align		4
.L_265:
        /*0964*/ 	.byte	0x01, 0x54
	.zero		2


	//----- nvinfo : EIATTR_SYSCALL_OFFSETS
	.align		4
        /*0968*/ 	.byte	0x04, 0x46
        /*096a*/ 	.short	(.L_267 - .L_266)


	//   ....[0]....
.L_266:
        /*096c*/ 	.word	0x00001770


	//   ....[1]....
        /*0970*/ 	.word	0x0000b690


	//   ....[2]....
        /*0974*/ 	.word	0x0000b7e0


	//   ....[3]....
        /*0978*/ 	.word	0x0000b8d0


	//   ....[4]....
        /*097c*/ 	.word	0x0000c6c0


	//   ....[5]....
        /*0980*/ 	.word	0x0000d220


	//----- nvinfo : EIATTR_MBARRIER_INSTR_OFFSETS
	.align		4
.L_267:
        /*0984*/ 	.byte	0x04, 0x39
        /*0986*/ 	.short	(.L_269 - .L_268)


	//   ....[0]....
.L_268:
        /*0988*/ 	.word	0x00000190
        /*098c*/ 	.word	0x000000ff
        /*0990*/ 	.word	0x00032400
        /*0994*/ 	.short	0x0100
        /*0996*/ 	.byte	0x08
	.zero		1


	//   ....[1]....
        /*0998*/ 	.word	0x000001a0
        /*099c*/ 	.word	0x000000ff
        /*09a0*/ 	.word	0x00032410
        /*09a4*/ 	.short	0x0100
        /*09a6*/ 	.byte	0x08
	.zero		1


	//   ....[2]....
        /*09a8*/ 	.word	0x000001b0
        /*09ac*/ 	.word	0x000000ff
        /*09b0*/ 	.word	0x00032420
        /*09b4*/ 	.short	0x0100
        /*09b6*/ 	.byte	0x08
	.zero		1


	//   ....[3]....
        /*09b8*/ 	.word	0x000002a0
        /*09bc*/ 	.word	0x000000ff
        /*09c0*/ 	.word	0x00032430
        /*09c4*/ 	.short	0x0100
        /*09c6*/ 	.byte	0x08
	.zero		1


	//   ....[4]....
        /*09c8*/ 	.word	0x000002b0
        /*09cc*/ 	.word	0x000000ff
        /*09d0*/ 	.word	0x00032440
        /*09d4*/ 	.short	0x0100
        /*09d6*/ 	.byte	0x08
	.zero		1


	//   ....[5]....
        /*09d8*/ 	.word	0x000002c0
        /*09dc*/ 	.word	0x000000ff
        /*09e0*/ 	.word	0x00032438
        /*09e4*/ 	.short	0x0100
        /*09e6*/ 	.byte	0x08
	.zero		1


	//   ....[6]....
        /*09e8*/ 	.word	0x000002d0
        /*09ec*/ 	.word	0x000000ff
        /*09f0*/ 	.word	0x00032448
        /*09f4*/ 	.short	0x0100
        /*09f6*/ 	.byte	0x08
	.zero		1


	//   ....[7]....
        /*09f8*/ 	.word	0x00000400
        /*09fc*/ 	.word	0x000000ff
        /*0a00*/ 	.word	0x00032450
        /*0a04*/ 	.short	0x0100
        /*0a06*/ 	.byte	0x08
	.zero		1


	//   ....[8]....
        /*0a08*/ 	.word	0x00000410
        /*0a0c*/ 	.word	0x000000ff
        /*0a10*/ 	.word	0x00032460
        /*0a14*/ 	.short	0x0100
        /*0a16*/ 	.byte	0x08
	.zero		1


	//   ....[9]....
        /*0a18*/ 	.word	0x00000420
        /*0a1c*/ 	.word	0x000000ff
        /*0a20*/ 	.word	0x00032458
        /*0a24*/ 	.short	0x0100
        /*0a26*/ 	.byte	0x08
	.zero		1


	//   ....[10]....
        /*0a28*/ 	.word	0x00000430
        /*0a2c*/ 	.word	0x000000ff
        /*0a30*/ 	.word	0x00032468
        /*0a34*/ 	.short	0x0100
        /*0a36*/ 	.byte	0x08
	.zero		1


	//   ....[11]....
        /*0a38*/ 	.word	0x00000520
        /*0a3c*/ 	.word	0x000000ff
        /*0a40*/ 	.word	0x00032470
        /*0a44*/ 	.short	0x0100
        /*0a46*/ 	.byte	0x06
	.zero		1


	//   ....[12]....
        /*0a48*/ 	.word	0x00000530
        /*0a4c*/ 	.word	0x000000ff
        /*0a50*/ 	.word	0x00032480
        /*0a54*/ 	.short	0x0100
        /*0a56*/ 	.byte	0x06
	.zero		1


	//   ....[13]....
        /*0a58*/ 	.word	0x00000540
        /*0a5c*/ 	.word	0x000000ff
        /*0a60*/ 	.word	0x00032478
        /*0a64*/ 	.short	0x0100
        /*0a66*/ 	.byte	0x06
	.zero		1


	//   ....[14]....
        /*0a68*/ 	.word	0x00000550
        /*0a6c*/ 	.word	0x000000ff
        /*0a70*/ 	.word	0x00032488
        /*0a74*/ 	.short	0x0100
        /*0a76*/ 	.byte	0x06
	.zero		1


	//   ....[15]....
        /*0a78*/ 	.word	0x00000680
        /*0a7c*/ 	.word	0x000000ff
        /*0a80*/ 	.word	0x00032490
        /*0a84*/ 	.short	0x0100
        /*0a86*/ 	.byte	0x08
	.zero		1


	//   ....[16]....
        /*0a88*/ 	.word	0x00000690
        /*0a8c*/ 	.word	0x000000ff
        /*0a90*/ 	.word	0x000324a0
        /*0a94*/ 	.short	0x0100
        /*0a96*/ 	.byte	0x08
	.zero		1


	//   ....[17]....
        /*0a98*/ 	.word	0x000006a0
        /*0a9c*/ 	.word	0x000000ff
        /*0aa0*/ 	.word	0x00032498
        /*0aa4*/ 	.short	0x0100
        /*0aa6*/ 	.byte	0x08
	.zero		1


	//   ....[18]....
        /*0aa8*/ 	.word	0x000006b0
        /*0aac*/ 	.word	0x000000ff
        /*0ab0*/ 	.word	0x000324a8
        /*0ab4*/ 	.short	0x0100
        /*0ab6*/ 	.byte	0x08
	.zero		1


	//   ....[19]....
        /*0ab8*/ 	.word	0x000007f0
        /*0abc*/ 	.word	0x000000ff
        /*0ac0*/ 	.word	0x000324b0
        /*0ac4*/ 	.short	0x0100
        /*0ac6*/ 	.byte	0x08
	.zero		1


	//   ....[20]....
        /*0ac8*/ 	.word	0x00000800
        /*0acc*/ 	.word	0x000000ff
        /*0ad0*/ 	.word	0x000324c0
        /*0ad4*/ 	.short	0x0100
        /*0ad6*/ 	.byte	0x08
	.zero		1


	//   ....[21]....
        /*0ad8*/ 	.word	0x00000810
        /*0adc*/ 	.word	0x000000ff
        /*0ae0*/ 	.word	0x000324b8
        /*0ae4*/ 	.short	0x0100
        /*0ae6*/ 	.byte	0x08
	.zero		1


	//   ....[22]....
        /*0ae8*/ 	.word	0x00000820
        /*0aec*/ 	.word	0x000000ff
        /*0af0*/ 	.word	0x000324c8
        /*0af4*/ 	.short	0x0100
        /*0af6*/ 	.byte	0x08
	.zero		1


	//   ....[23]....
        /*0af8*/ 	.word	0x00001800
        /*0afc*/ 	.word	0x000000ff
        /*0b00*/ 	.word	0x00032400
        /*0b04*/ 	.short	0x010a
        /*0b06*/ 	.byte	0x28
	.zero		1


	//   ....[24]....
        /*0b08*/ 	.word	0x000018d0
        /*0b0c*/ 	.word	0x000000ff
        /*0b10*/ 	.word	0x00032430
        /*0b14*/ 	.short	0x010a
        /*0b16*/ 	.byte	0x34
	.zero		1


	//   ....[25]....
        /*0b18*/ 	.word	0x00001910
        /*0b1c*/ 	.word	0x000000ff
        /*0b20*/ 	.word	0x00032430
        /*0b24*/ 	.short	0x010a
        /*0b26*/ 	.byte	0x34
	.zero		1


	//   ....[26]....
        /*0b28*/ 	.word	0x00001c70
        /*0b2c*/ 	.word	0x000000ff
        /*0b30*/ 	.word	0x00032410
        /*0b34*/ 	.short	0x010a
        /*0b36*/ 	.byte	0x28
	.zero		1


	//   ....[27]....
        /*0b38*/ 	.word	0x00001cb0
        /*0b3c*/ 	.word	0x000000ff
        /*0b40*/ 	.word	0x00032450
        /*0b44*/ 	.short	0x010a
        /*0b46*/ 	.byte	0x34
	.zero		1


	//   ....[28]....
        /*0b48*/ 	.word	0x00001cf0
        /*0b4c*/ 	.word	0x000000ff
        /*0b50*/ 	.word	0x00032450
        /*0b54*/ 	.short	0x010a
        /*0b56*/ 	.byte	0x34
	.zero		1


	//   ....[29]....
        /*0b58*/ 	.word	0x00002c30
        /*0b5c*/ 	.word	0x000000ff
        /*0b60*/ 	.word	0x00000000
        /*0b64*/ 	.short	0x0101
        /*0b66*/ 	.byte	0x05
	.zero		1


	//   ....[30]....
        /*0b68*/ 	.word	0x000041b0
        /*0b6c*/ 	.word	0x000000ff
        /*0b70*/ 	.word	0x00000000
        /*0b74*/ 	.short	0x0101
        /*0b76*/ 	.byte	0x34
	.zero		1


	//   ....[31]....
        /*0b78*/ 	.word	0x000042f0
        /*0b7c*/ 	.word	0x000000ff
        /*0b80*/ 	.word	0x00032430
        /*0b84*/ 	.short	0x010a
        /*0b86*/ 	.byte	0x04
	.zero		1


	//   ....[32]....
        /*0b88*/ 	.word	0x00004330
        /*0b8c*/ 	.word	0x000000ff
        /*0b90*/ 	.word	0x00032430
        /*0b94*/ 	.short	0x010a
        /*0b96*/ 	.byte	0x04
	.zero		1


	//   ....[33]....
        /*0b98*/ 	.word	0x00004540
        /*0b9c*/ 	.word	0x000000ff
        /*0ba0*/ 	.word	0x00032450
        /*0ba4*/ 	.short	0x010a
        /*0ba6*/ 	.byte	0x04
	.zero		1


	//   ....[34]....
        /*0ba8*/ 	.word	0x00004580
        /*0bac*/ 	.word	0x000000ff
        /*0bb0*/ 	.word	0x00032450
        /*0bb4*/ 	.short	0x010a
        /*0bb6*/ 	.byte	0x04
	.zero		1


	//   ....[35]....
        /*0bb8*/ 	.word	0x00005470
        /*0bbc*/ 	.word	0x000000ff
        /*0bc0*/ 	.word	0x00000000
        /*0bc4*/ 	.short	0x0101
        /*0bc6*/ 	.byte	0x05
	.zero		1


	//   ....[36]....
        /*0bc8*/ 	.word	0x00006b30
        /*0bcc*/ 	.word	0x000000ff
        /*0bd0*/ 	.word	0x00000000
        /*0bd4*/ 	.short	0x0101
        /*0bd6*/ 	.byte	0x04
	.zero		1


	//   ....[37]....
        /*0bd8*/ 	.word	0x00009070
        /*0bdc*/ 	.word	0x00000097
        /*0be0*/ 	.word	0x00000000
        /*0be4*/ 	.short	0x0101
        /*0be6*/ 	.byte	0x3f
	.zero		1


	//   ....[38]....
        /*0be8*/ 	.word	0x0000bdd0
        /*0bec*/ 	.word	0x00000019
        /*0bf0*/ 	.word	0x00032440
        /*0bf4*/ 	.short	0x010a
        /*0bf6*/ 	.byte	0x3f
	.zero		1


	//   ....[39]....
        /*0bf8*/ 	.word	0x0000c440
        /*0bfc*/ 	.word	0x00000019
        /*0c00*/ 	.word	0x00032430
        /*0c04*/ 	.short	0x0107
        /*0c06*/ 	.byte	0x3f
	.zero		1


	//   ....[40]....
        /*0c08*/ 	.word	0x0000c510
        /*0c0c*/ 	.word	0x00000019
        /*0c10*/ 	.word	0x00032430
        /*0c14*/ 	.short	0x0101
        /*0c16*/ 	.byte	0x3f
	.zero		1


	//   ....[41]....
        /*0c18*/ 	.word	0x0000d060
        /*0c1c*/ 	.word	0x00000016
        /*0c20*/ 	.word	0x00032400
        /*0c24*/ 	.short	0x0107
        /*0c26*/ 	.byte	0x3f
	.zero		1


	//   ....[42]....
        /*0c28*/ 	.word	0x0000d0f0
        /*0c2c*/ 	.word	0x00000016
        /*0c30*/ 	.word	0x00032400
        /*0c34*/ 	.short	0x0101
        /*0c36*/ 	.byte	0x3f
	.zero		1


	//   ....[43]....
        /*0c38*/ 	.word	0x0000db70
        /*0c3c*/ 	.word	0x00000016
        /*0c40*/ 	.word	0x00032410
        /*0c44*/ 	.short	0x0107
        /*0c46*/ 	.byte	0x3f
	.zero		1


	//   ....[44]....
        /*0c48*/ 	.word	0x0000dc70
        /*0c4c*/ 	.word	0x00000016
        /*0c50*/ 	.word	0x00032410
        /*0c54*/ 	.short	0x0101
        /*0c56*/ 	.byte	0x3f
	.zero		1


	//   ....[45]....
        /*0c58*/ 	.word	0x0000dc90
        /*0c5c*/ 	.word	0x00000016
        /*0c60*/ 	.word	0x00032420
        /*0c64*/ 	.short	0x010a
        /*0c66*/ 	.byte	0x3f
	.zero		1


	//   ....[46]....
        /*0c68*/ 	.word	0x0000dd10
        /*0c6c*/ 	.word	0x00000019
        /*0c70*/ 	.word	0x00032460
        /*0c74*/ 	.short	0x010a
        /*0c76*/ 	.byte	0x3f
	.zero		1


	//   ....[47]....
        /*0c78*/ 	.word	0x0000e490
        /*0c7c*/ 	.word	0x00000019
        /*0c80*/ 	.word	0x00032450
        /*0c84*/ 	.short	0x0107
        /*0c86*/ 	.byte	0x3f
	.zero		1


	//   ....[48]....
        /*0c88*/ 	.word	0x0000e550
        /*0c8c*/ 	.word	0x00000019
        /*0c90*/ 	.word	0x00032450
        /*0c94*/ 	.short	0x0101
        /*0c96*/ 	.byte	0x3f
	.zero		1


	//   ....[49]....
        /*0c98*/ 	.word	0x0000e890
        /*0c9c*/ 	.word	0x0000000a
        /*0ca0*/ 	.word	0x00032440
        /*0ca4*/ 	.short	0x010a
        /*0ca6*/ 	.byte	0x3f
	.zero		1


	//   ....[50]....
        /*0ca8*/ 	.word	0x0000ec60
        /*0cac*/ 	.word	0x0000000a
        /*0cb0*/ 	.word	0x00032430
        /*0cb4*/ 	.short	0x0107
        /*0cb6*/ 	.byte	0x3f
	.zero		1


	//   ....[51]....
        /*0cb8*/ 	.word	0x0000ed10
        /*0cbc*/ 	.word	0x0000000a
        /*0cc0*/ 	.word	0x00032430
        /*0cc4*/ 	.short	0x0101
        /*0cc6*/ 	.byte	0x3f
	.zero		1


	//   ....[52]....
        /*0cc8*/ 	.word	0x0000ed40
        /*0ccc*/ 	.word	0x0000000a
        /*0cd0*/ 	.word	0x00032460
        /*0cd4*/ 	.short	0x010a
        /*0cd6*/ 	.byte	0x3f
	.zero		1


	//   ....[53]....
        /*0cd8*/ 	.word	0x0000f260
        /*0cdc*/ 	.word	0x0000000a
        /*0ce0*/ 	.word	0x00032450
        /*0ce4*/ 	.short	0x0107
        /*0ce6*/ 	.byte	0x3f
	.zero		1


	//   ....[54]....
        /*0ce8*/ 	.word	0x0000f310
        /*0cec*/ 	.word	0x0000000a
        /*0cf0*/ 	.word	0x00032450
        /*0cf4*/ 	.short	0x0101
        /*0cf6*/ 	.byte	0x3f
	.zero		1


	//   ....[55]....
        /*0cf8*/ 	.word	0x0000ff50
        /*0cfc*/ 	.word	0x00000005
        /*0d00*/ 	.word	0x00032420
        /*0d04*/ 	.short	0x010a
        /*0d06*/ 	.byte	0x3f
	.zero		1


	//   ....[56]....
        /*0d08*/ 	.word	0x000100f0
        /*0d0c*/ 	.word	0x00000003
        /*0d10*/ 	.word	0x00032440
        /*0d14*/ 	.short	0x010a
        /*0d16*/ 	.byte	0x3f
	.zero		1


	//   ....[57]....
        /*0d18*/ 	.word	0x00010190
        /*0d1c*/ 	.word	0x00000005
        /*0d20*/ 	.word	0x00032440
        /*0d24*/ 	.short	0x010a
        /*0d26*/ 	.byte	0x3f
	.zero		1


	//   ....[58]....
        /*0d28*/ 	.word	0x000101d0
        /*0d2c*/ 	.word	0x00000003
        /*0d30*/ 	.word	0x00032460
        /*0d34*/ 	.short	0x010a
        /*0d36*/ 	.byte	0x3f
	.zero		1


	//   ....[59]....
        /*0d38*/ 	.word	0x00010210
        /*0d3c*/ 	.word	0x00000005
        /*0d40*/ 	.word	0x00032460
        /*0d44*/ 	.short	0x010a
        /*0d46*/ 	.byte	0x3f
	.zero		1


	//   ....[60]....
        /*0d48*/ 	.word	0x00010280
        /*0d4c*/ 	.word	0x00000003
        /*0d50*/ 	.word	0x00032400
        /*0d54*/ 	.short	0x010a
        /*0d56*/ 	.byte	0x3f
	.zero		1


	//   ....[61]....
        /*0d58*/ 	.word	0x000102e0
        /*0d5c*/ 	.word	0x00000004
        /*0d60*/ 	.word	0x00032430
        /*0d64*/ 	.short	0x010a
        /*0d66*/ 	.byte	0x3f
	.zero		1


	//   ....[62]....
        /*0d68*/ 	.word	0x00010340
        /*0d6c*/ 	.word	0x00000005
        /*0d70*/ 	.word	0x00032410
        /*0d74*/ 	.short	0x010a
        /*0d76*/ 	.byte	0x3f
	.zero		1


	//   ....[63]....
        /*0d78*/ 	.word	0x000103a0
        /*0d7c*/ 	.word	0x00000000
        /*0d80*/ 	.word	0x00032450
        /*0d84*/ 	.short	0x010a
        /*0d86*/ 	.byte	0x3f
	.zero		1


	//   ....[64]....
        /*0d88*/ 	.word	0x00010400
        /*0d8c*/ 	.word	0x00000099
        /*0d90*/ 	.word	0x00032430
        /*0d94*/ 	.short	0x010a
        /*0d96*/ 	.byte	0x3f
	.zero		1


	//   ....[65]....
        /*0d98*/ 	.word	0x00010460
        /*0d9c*/ 	.word	0x000000cb
        /*0da0*/ 	.word	0x00032450
        /*0da4*/ 	.short	0x010a
        /*0da6*/ 	.byte	0x3f
	.zero		1


	//   ....[66]....
        /*0da8*/ 	.word	0x00010570
        /*0dac*/ 	.word	0x00000019
        /*0db0*/ 	.word	0x00032440
        /*0db4*/ 	.short	0x010a
        /*0db6*/ 	.byte	0x3f
	.zero		1


	//   ....[67]....
        /*0db8*/ 	.word	0x00012330
        /*0dbc*/ 	.word	0x00000016
        /*0dc0*/ 	.word	0x00032420
        /*0dc4*/ 	.short	0x010a
        /*0dc6*/ 	.byte	0x3f
	.zero		1


	//   ....[68]....
        /*0dc8*/ 	.word	0x00012380
        /*0dcc*/ 	.word	0x00000019
        /*0dd0*/ 	.word	0x00032460
        /*0dd4*/ 	.short	0x010a
        /*0dd6*/ 	.byte	0x3f
	.zero		1


	//   ....[69]....
        /*0dd8*/ 	.word	0x00012cd0
        /*0ddc*/ 	.word	0x0000000a
        /*0de0*/ 	.word	0x00032440
        /*0de4*/ 	.short	0x010a
        /*0de6*/ 	.byte	0x3f
	.zero		1


	//   ....[70]....
        /*0de8*/ 	.word	0x000133a0
        /*0dec*/ 	.word	0x0000000a
        /*0df0*/ 	.word	0x00032460
        /*0df4*/ 	.short	0x010a
        /*0df6*/ 	.byte	0x3f
	.zero		1


	//   ....[71]....
        /*0df8*/ 	.word	0x00014450
        /*0dfc*/ 	.word	0x00000005
        /*0e00*/ 	.word	0x00032420
        /*0e04*/ 	.short	0x010a
        /*0e06*/ 	.byte	0x3f
	.zero		1


	//   ....[72]....
        /*0e08*/ 	.word	0x000145f0
        /*0e0c*/ 	.word	0x00000003
        /*0e10*/ 	.word	0x00032440
        /*0e14*/ 	.short	0x010a
        /*0e16*/ 	.byte	0x3f
	.zero		1


	//   ....[73]....
        /*0e18*/ 	.word	0x00014640
        /*0e1c*/ 	.word	0x00000005
        /*0e20*/ 	.word	0x00032440
        /*0e24*/ 	.short	0x010a
        /*0e26*/ 	.byte	0x3f
	.zero		1


	//   ....[74]....
        /*0e28*/ 	.word	0x00014690
        /*0e2c*/ 	.word	0x00000003
        /*0e30*/ 	.word	0x00032460
        /*0e34*/ 	.short	0x010a
        /*0e36*/ 	.byte	0x3f
	.zero		1


	//----- nvinfo : EIATTR_NUM_MBARRIERS
	.align		4
.L_269:
        /*0e38*/ 	.byte	0x03, 0x38
        /*0e3a*/ 	.short	0x0017


	//----- nvinfo : EIATTR_EXIT_INSTR_OFFSETS
	.align		4
        /*0e3c*/ 	.byte	0x04, 0x1c
        /*0e3e*/ 	.short	(.L_271 - .L_270)


	//   ....[0]....
.L_270:
        /*0e40*/ 	.word	0x000009f0


	//   ....[1]....
        /*0e44*/ 	.word	0x0000a480


	//   ....[2]....
        /*0e48*/ 	.word	0x00010260


	//----- nvinfo : EIATTR_MAX_THREADS
	.align		4
.L_271:
        /*0e4c*/ 	.byte	0x04, 0x05
        /*0e4e*/ 	.short	(.L_273 - .L_272)
.L_272:
        /*0e50*/ 	.word	0x00000180
        /*0e54*/ 	.word	0x00000001
        /*0e58*/ 	.word	0x00000001


	//----- nvinfo : EIATTR_CRS_STACK_SIZE
	.align		4
.L_273:
        /*0e5c*/ 	.byte	0x04, 0x1e
        /*0e5e*/ 	.short	(.L_275 - .L_274)
.L_274:
        /*0e60*/ 	.word	0x00000000


	//----- nvinfo : EIATTR_CBANK_PARAM_SIZE
	.align		4
.L_275:
        /*0e64*/ 	.byte	0x03, 0x19
        /*0e66*/ 	.short	0x0bf0


	//----- nvinfo : EIATTR_PARAM_CBANK
	.align		4
        /*0e68*/ 	.byte	0x04, 0x0a
        /*0e6a*/ 	.short	(.L_277 - .L_276)
	.align		4
.L_276:
        /*0e6c*/ 	.word	index@(.nv.constant0._ZN7cutlass13device_kernelIN5flash11enable_sm90INS1_16FlashAttnFwdSm90INS1_25CollectiveMainloopFwdSm90ILi2EN4cute5tupleIJNS5_1CILi1EEES8_S8_EEENS6_IJNS7_ILi128EEENS7_ILi96EEENS7_ILi64EEEEEELi256ENS_10bfloat16_tEfNS_4arch4Sm90ELb0ELb0ELb1ELb1ELb1ELb0ELb1ELb1ELb0ELb1ELb0ELb0EEENS1_21CollectiveEpilogueFwdINS6_IJSA_NS7_ILi256EEESB_EEES9_SE_SG_Li256ELb1ELb1ELb0ELb0EEENS1_36VarlenDynamicPersistentTileSchedulerILi128ELi96ELi256ELi128ELb0ELb1ELb1ELb0ELb1ELb1EEEEEEEEEvNT_6ParamsE)
        /*0e70*/ 	.short	0x0210
        /*0e72*/ 	.short	0x0bf0


	//----- nvinfo : EIATTR_SW_WAR
	.align		4
.L_277:
        /*0e74*/ 	.byte	0x04, 0x36
        /*0e76*/ 	.short	(.L_279 - .L_278)
.L_278:
        /*0e78*/ 	.word	0x00000008
.L_279:


//--------------------- .nv.info._ZN7cutlass13device_kernelIN5flash11enable_sm90INS1_16FlashAttnFwdSm90INS1_25CollectiveMainloopFwdSm90ILi2EN4cute5tupleIJNS5_1CILi1EEES8_S8_EEENS6_IJNS7_ILi128EEENS7_ILi96EEENS7_ILi64EEEEEELi256ENS_10bfloat16_tEfNS_4arch4Sm90ELb0ELb0ELb1ELb1ELb1ELb1ELb1ELb1ELb0ELb1ELb0ELb0EEENS1_21CollectiveEpilogueFwdINS6_IJSA_NS7_ILi256EEESB_EEES9_SE_SG_Li256ELb1ELb1ELb0ELb0EEENS1_36VarlenDynamicPersistentTileSchedulerILi128ELi96ELi256ELi128ELb0ELb1ELb1ELb0ELb1ELb1EEEEEEEEEvNT_6ParamsE --------------------------
	.section	.nv.info._ZN7cutlass13device_kernelIN5flash11enable_sm90INS1_16FlashAttnFwdSm90INS1_25CollectiveMainloopFwdSm90ILi2EN4cute5tupleIJNS5_1CILi1EEES8_S8_EEENS6_IJNS7_ILi128EEENS7_ILi96EEENS7_ILi64EEEEEELi256ENS_10bfloat16_tEfNS_4arch4Sm90ELb0ELb0ELb1ELb1ELb1ELb1ELb1ELb1ELb0ELb1ELb0ELb0EEENS1_21CollectiveEpilogueFwdINS6_IJSA_NS7_ILi256EEESB_EEES9_SE_SG_Li256ELb1ELb1ELb0ELb0EEENS1_36VarlenDynamicPersistentTileSchedulerILi128ELi96ELi256ELi128ELb0ELb1ELb1ELb0ELb1ELb1EEEEEEEEEvNT_6ParamsE,"",@"SHT_CUDA_INFO"
	.sectionflags	@""
	.align	4


	//----- nvinfo : EIATTR_CUDA_API_VERSION
	.align		4
        /*0000*/ 	.byte	0x04, 0x37
        /*0002*/ 	.short	(.L_281 - .L_280)
.L_280:
        /*0004*/ 	.word	0x00000082


	//----- nvinfo : EIATTR_KPARAM_INFO
	.align		4
.L_281:
        /*0008*/ 	.byte	0x04, 0x17
        /*000a*/ 	.short	(.L_283 - .L_282)
.L_282:
        /*000c*/ 	.word	0x00000000
        /*0010*/ 	.short	0x0000
        /*0012*/ 	.short	0x0070
        /*0014*/ 	.byte	0x00, 0xf0, 0x01, 0x2e


	//----- nvinfo : EIATTR_SPARSE_MMA_MASK
	.align		4
.L_283:
        /*0018*/ 	.byte	0x03, 0x50
        /*001a*/ 	.short	0x0000


	//----- nvinfo : EIATTR_MAXREG_COUNT
	.align		4
        /*001c*/ 	.byte	0x03, 0x1b
        /*001e*/ 	.short	0x00a8


	//----- nvinfo : EIATTR_NUM_BARRIERS
	.align		4
        /*0020*/ 	.byte	0x02, 0x4c
        /*0022*/ 	.byte	0x10
	.zero		1


	//----- nvinfo : EIATTR_EXTERNS
	.align		4
        /*0024*/ 	.byte	0x04, 0x0f
        /*0026*/ 	.short	(.L_285 - .L_284)


	//   ....[0]....
	.align		4
.L_284:
        /*0028*/ 	.word	index@(__assertfail)


	//----- nvinfo : EIATTR_ANNOTATIONS
	.align		4
.L_285:
        /*002c*/ 	.byte	0x04, 0x55
        /*002e*/ 	.short	(.L_287 - .L_286)


	//   ....[0]....
.L_286:
        /* <DEDUP_REMOVED lines=69> */


	//----- nvinfo : EIATTR_MERCURY_ISA_VERSION
	.align		4
.L_287:
        /*0470*/ 	.byte	0x03, 0x5f
        /*0472*/ 	.short	0x0101


	//----- nvinfo : EIATTR_UNUSED_LOAD_BYTE_OFFSET
	.align		4
        /*0474*/ 	.byte	0x04, 0x44
        /*0476*/ 	.short	(.L_289 - .L_288)


	//   ....[0]....
.L_288:
        /*0478*/ 	.word	0x00000a70
        /*047c*/ 	.word	0x0000fff0


	//   ....[1]....
        /*0480*/ 	.word	0x0000f280
        /*0484*/ 	.word	0x0000fff0


	//----- nvinfo : EIATTR_INT_WARP_WIDE_INSTR_OFFSETS
	.align		4
.L_289:
        /*0488*/ 	.byte	0x04, 0x31
        /*048a*/ 	.short	(.L_291 - .L_290)


	//   ....[0]....
.L_290:
        /*048c*/ 	.word	0x00000120


	//   ....[1]....
        /*0490*/ 	.word	0x00000160


	//   ....[2]....
        /*0494*/ 	.word	0x000001d0


	//   ....[3]....
        /*0498*/ 	.word	0x00000240


	//   ....[4]....
        /*049c*/ 	.word	0x00014630


	//   ....[5]....
        /*04a0*/ 	.word	0x000146c0


	//   ....[6]....
        /*04a4*/ 	.word	0x00018670


	//   ....[7]....
        /*04a8*/ 	.word	0x00018700


	//----- nvinfo : EIATTR_COOP_GROUP_MASK_REGIDS
	.align		4
.L_291:
        /*04ac*/ 	.byte	0x04, 0x29
        /*04ae*/ 	.short	(.L_293 - .L_292)


	//   ....[0]....
.L_292:
        /*04b0*/ 	.word	0xffffffff


	//   ....[1]....
        /*04b4*/ 	.word	0xffffffff


	//   ....[2]....
        /*04b8*/ 	.word	0xffffffff


	//   ....[3]....
        /*04bc*/ 	.word	0xffffffff


	//   ....[4]....
        /*04c0*/ 	.word	0xffffffff


	//   ....[5]....
        /*04c4*/ 	.word	0xffffffff


	//   ....[6]....
        /*04c8*/ 	.word	0xffffffff


	//   ....[7]....
        /*04cc*/ 	.word	0xffffffff


	//   ....[8]....
        /*04d0*/ 	.word	0xffffffff


	//   ....[9]....
        /*04d4*/ 	.word	0xffffffff


	//   ....[10]....
        /*04d8*/ 	.word	0xffffffff


	//   ....[11]....
        /*04dc*/ 	.word	0xffffffff


	//   ....[12]....
        /*04e0*/ 	.word	0xffffffff


	//   ....[13]....
        /*04e4*/ 	.word	0xffffffff


	//   ....[14]....
        /*04e8*/ 	.word	0xffffffff


	//   ....[15]....
        /*04ec*/ 	.word	0xffffffff


	//   ....[16]....
        /*04f0*/ 	.word	0xffffffff


	//   ....[17]....
        /*04f4*/ 	.word	0xffffffff


	//   ....[18]....
        /*04f8*/ 	.word	0xffffffff


	//   ....[19]....
        /*04fc*/ 	.word	0xffffffff


	//   ....[20]....
        /*0500*/ 	.word	0xffffffff


	//   ....[21]....
        /*0504*/ 	.word	0xffffffff


	//   ....[22]....
        /*0508*/ 	.word	0xffffffff


	//   ....[23]....
        /*050c*/ 	.word	0xffffffff


	//   ....[24]....
        /*0510*/ 	.word	0xffffffff


	//   ....[25]....
        /*0514*/ 	.word	0xffffffff


	//   ....[26]....
        /*0518*/ 	.word	0xffffffff


	//   ....[27]....
        /*051c*/ 	.word	0xffffffff


	//   ....[28]....
        /*0520*/ 	.word	0xffffffff


	//   ....[29]....
        /*0524*/ 	.word	0xffffffff


	//   ....[30]....
        /*0528*/ 	.word	0xffffffff


	//   ....[31]....
        /*052c*/ 	.word	0xffffffff


	//   ....[32]....
        /*0530*/ 	.word	0xffffffff


	//   ....[33]....
        /*0534*/ 	.word	0xffffffff


	//   ....[34]....
        /*0538*/ 	.word	0xffffffff


	//   ....[35]....
        /*053c*/ 	.word	0xffffffff


	//   ....[36]....
        /*0540*/ 	.word	0xffffffff


	//   ....[37]....
        /*0544*/ 	.word	0xffffffff


	//   ....[38]....
        /*0548*/ 	.word	0xffffffff


	//   ....[39]....
        /*054c*/ 	.word	0xffffffff


	//   ....[40]....
        /*0550*/ 	.word	0xffffffff


	//   ....[41]....
        /*0554*/ 	.word	0xffffffff


	//   ....[42]....
        /*0558*/ 	.word	0xffffffff


	//   ....[43]....
        /*055c*/ 	.word	0xffffffff


	//   ....[44]....
        /*0560*/ 	.word	0xffffffff


	//   ....[45]....
        /*0564*/ 	.word	0xffffffff


	//   ....[46]....
        /*0568*/ 	.word	0xffffffff


	//   ....[47]....
        /*056c*/ 	.word	0xffffffff


	//   ....[48]....
        /*0570*/ 	.word	0xffffffff


	//   ....[49]....
        /*0574*/ 	.word	0xffffffff


	//   ....[50]....
        /*0578*/ 	.word	0xffffffff


	//   ....[51]....
        /*057c*/ 	.word	0xffffffff


	//   ....[52]....
        /*0580*/ 	.word	0xffffffff


	//   ....[53]....
        /*0584*/ 	.word	0xffffffff


	//   ....[54]....
        /*0588*/ 	.word	0xffffffff


	//   ....[55]....
        /*058c*/ 	.word	0xffffffff


	//   ....[56]....
        /*0590*/ 	.word	0xffffffff


	//   ....[57]....
        /*0594*/ 	.word	0xffffffff


	//   ....[58]....
        /*0598*/ 	.word	0xffffffff


	//   ....[59]....
        /*059c*/ 	.word	0xffffffff


	//   ....[60]....
        /*05a0*/ 	.word	0xffffffff


	//   ....[61]....
        /*05a4*/ 	.word	0xffffffff


	//   ....[62]....
        /*05a8*/ 	.word	0xffffffff


	//   ....[63]....
        /*05ac*/ 	.word	0xffffffff


	//   ....[64]....
        /*05b0*/ 	.word	0xffffffff


	//   ....[65]....
        /*05b4*/ 	.word	0xffffffff


	//   ....[66]....
        /*05b8*/ 	.word	0xffffffff


	//   ....[67]....
        /*05bc*/ 	.word	0xffffffff


	//   ....[68]....
        /*05c0*/ 	.word	0xffffffff


	//   ....[69]....
        /*05c4*/ 	.word	0xffffffff


	//   ....[70]....
        /*05c8*/ 	.word	0xffffffff


	//   ....[71]....
        /*05cc*/ 	.word	0xffffffff


	//   ....[72]....
        /*05d0*/ 	.word	0xffffffff


	//   ....[73]....
        /*05d4*/ 	.word	0xffffffff


	//   ....[74]....
        /*05d8*/ 	.word	0xffffffff


	//   ....[75]....
        /*05dc*/ 	.word	0xffffffff


	//   ....[76]....
        /*05e0*/ 	.word	0xffffffff


	//   ....[77]....
        /*05e4*/ 	.word	0xffffffff


	//   ....[78]....
        /*05e8*/ 	.word	0xffffffff


	//   ....[79]....
        /*05ec*/ 	.word	0xffffffff


	//   ....[80]....
        /*05f0*/ 	.word	0xffffffff


	//   ....[81]....
        /*05f4*/ 	.word	0xffffffff


	//   ....[82]....
        /*05f8*/ 	.word	0xffffffff


	//   ....[83]....
        /*05fc*/ 	.word	0xffffffff


	//   ....[84]....
        /*0600*/ 	.word	0xffffffff


	//   ....[85]....
        /*0604*/ 	.word	0xffffffff


	//   ....[86]....
        /*0608*/ 	.word	0xffffffff


	//   ....[87]....
        /*060c*/ 	.word	0xffffffff


	//   ....[88]....
        /*0610*/ 	.word	0xffffffff


	//   ....[89]....
        /*0614*/ 	.word	0xffffffff


	//   ....[90]....
        /*0618*/ 	.word	0xffffffff


	//   ....[91]....
        /*061c*/ 	.word	0xffffffff


	//   ....[92]....
        /*0620*/ 	.word	0xffffffff


	//   ....[93]....
        /*0624*/ 	.word	0xffffffff


	//   ....[94]....
        /*0628*/ 	.word	0xffffffff


	//   ....[95]....
        /*062c*/ 	.word	0xffffffff


	//   ....[96]....
        /*0630*/ 	.word	0xffffffff


	//   ....[97]....
        /*0634*/ 	.word	0xffffffff


	//   ....[98]....
        /*0638*/ 	.word	0xffffffff


	//   ....[99]....
        /*063c*/ 	.word	0xffffffff


	//   ....[100]....
        /*0640*/ 	.word	0xffffffff


	//   ....[101]....
        /*0644*/ 	.word	0xffffffff


	//   ....[102]....
        /*0648*/ 	.word	0xffffffff


	//   ....[103]....
        /*064c*/ 	.word	0xffffffff


	//   ....[104]....
        /*0650*/ 	.word	0xffffffff


	//   ....[105]....
        /*0654*/ 	.word	0xffffffff


	//   ....[106]....
        /*0658*/ 	.word	0xffffffff


	//   ....[107]....
        /*065c*/ 	.word	0xffffffff


	//   ....[108]....
        /*0660*/ 	.word	0xffffffff


	//   ....[109]....
        /*0664*/ 	.word	0xffffffff


	//   ....[110]....
        /*0668*/ 	.word	0xffffffff


	//   ....[111]....
        /*066c*/ 	.word	0xffffffff


	//   ....[112]....
        /*0670*/ 	.word	0xffffffff


	//   ....[113]....
        /*0674*/ 	.word	0xffffffff


	//   ....[114]....
        /*0678*/ 	.word	0xffffffff


	//   ....[115]....
        /*067c*/ 	.word	0xffffffff


	//   ....[116]....
        /*0680*/ 	.word	0xffffffff


	//   ....[117]....
        /*0684*/ 	.word	0xffffffff


	//   ....[118]....
        /*0688*/ 	.word	0xffffffff


	//   ....[119]....
        /*068c*/ 	.word	0xffffffff


	//   ....[120]....
        /*0690*/ 	.word	0xffffffff


	//   ....[121]....
        /*0694*/ 	.word	0xffffffff


	//   ....[122]....
        /*0698*/ 	.word	0xffffffff


	//   ....[123]....
        /*069c*/ 	.word	0xffffffff


	//   ....[124]....
        /*06a0*/ 	.word	0xffffffff


	//   ....[125]....
        /*06a4*/ 	.word	0xffffffff


	//   ....[126]....
        /*06a8*/ 	.word	0xffffffff


	//   ....[127]....
        /*06ac*/ 	.word	0xffffffff


	//   ....[128]....
        /*06b0*/ 	.word	0xffffffff


	//   ....[129]....
        /*06b4*/ 	.word	0xffffffff


	//   ....[130]....
        /*06b8*/ 	.word	0xffffffff


	//   ....[131]....
        /*06bc*/ 	.word	0xffffffff


	//   ....[132]....
        /*06c0*/ 	.word	0xffffffff


	//   ....[133]....
        /*06c4*/ 	.word	0xffffffff


	//   ....[134]....
        /*06c8*/ 	.word	0xffffffff


	//   ....[135]....
        /*06cc*/ 	.word	0xffffffff


	//   ....[136]....
        /*06d0*/ 	.word	0xffffffff


	//   ....[137]....
        /*06d4*/ 	.word	0xffffffff


	//   ....[138]....
        /*06d8*/ 	.word	0xffffffff


	//   ....[139]....
        /*06dc*/ 	.word	0xffffffff


	//   ....[140]....
        /*06e0*/ 	.word	0xffffffff


	//   ....[141]....
        /*06e4*/ 	.word	0xffffffff


	//   ....[142]....
        /*06e8*/ 	.word	0xffffffff


	//   ....[143]....
        /*06ec*/ 	.word	0xffffffff


	//   ....[144]....
        /*06f0*/ 	.word	0xffffffff


	//   ....[145]....
        /*06f4*/ 	.word	0xffffffff


	//   ....[146]....
        /*06f8*/ 	.word	0xffffffff


	//   ....[147]....
        /*06fc*/ 	.word	0xffffffff


	//   ....[148]....
        /*0700*/ 	.word	0xffffffff


	//   ....[149]....
        /*0704*/ 	.word	0xffffffff


	//   ....[150]....
        /*0708*/ 	.word	0xffffffff


	//   ....[151]....
        /*070c*/ 	.word	0xffffffff


	//   ....[152]....
        /*0710*/ 	.word	0xffffffff


	//   ....[153]....
        /*0714*/ 	.word	0xffffffff


	//   ....[154]....
        /*0718*/ 	.word	0xffffffff


	//   ....[155]....
        /*071c*/ 	.word	0xffffffff


	//   ....[156]....
        /*0720*/ 	.word	0xffffffff


	//   ....[157]....
        /*0724*/ 	.word	0xffffffff


	//   ....[158]....
        /*0728*/ 	.word	0xffffffff


	//   ....[159]....
        /*072c*/ 	.word	0xffffffff


	//   ....[160]....
        /*0730*/ 	.word	0xffffffff


	//   ....[161]....
        /*0734*/ 	.word	0xffffffff


	//   ....[162]....
        /*0738*/ 	.word	0xffffffff


	//   ....[163]....
        /*073c*/ 	.word	0xffffffff


	//   ....[164]....
        /*0740*/ 	.word	0xffffffff


	//   ....[165]....
        /*0744*/ 	.word	0xffffffff


	//   ....[166]....
        /*0748*/ 	.word	0xffffffff


	//   ....[167]....
        /*074c*/ 	.word	0xffffffff


	//   ....[168]....
        /*0750*/ 	.word	0xffffffff


	//   ....[169]....
        /*0754*/ 	.word	0xffffffff


	//   ....[170]....
        /*0758*/ 	.word	0xffffffff


	//   ....[171]....
        /*075c*/ 	.word	0xffffffff


	//   ....[172]....
        /*0760*/ 	.word	0xffffffff


	//   ....[173]....
        /*0764*/ 	.word	0xffffffff


	//   ....[174]....
        /*0768*/ 	.word	0xffffffff


	//   ....[175]....
        /*076c*/ 	.word	0xffffffff


	//   ....[176]....
        /*0770*/ 	.word	0xffffffff


	//   ....[177]....
        /*0774*/ 	.word	0xffffffff


	//   ....[178]....
        /*0778*/ 	.word	0xffffffff


	//   ....[179]....
        /*077c*/ 	.word	0x0500000f


	//   ....[180]....
        /*0780*/ 	.word	0x0500000f


	//   ....[181]....
        /*0784*/ 	.word	0x0500000f


	//   ....[182]....
        /*0788*/ 	.word	0x0500000f


	//   ....[183]....
        /*078c*/ 	.word	0x0500000f


	//   ....[184]....
        /*0790*/ 	.word	0x0500000f


	//   ....[185]....
        /*0794*/ 	.word	0x0500000f


	//   ....[186]....
        /*0798*/ 	.word	0x0500000f


	//   ....[187]....
        /*079c*/ 	.word	0x0500000f


	//   ....[188]....
        /*07a0*/ 	.word	0x0500000f


	//   ....[189]....
        /*07a4*/ 	.word	0x0500000f


	//   ....[190]....
        /*07a8*/ 	.word	0x0500000f


	//   ....[191]....
        /*07ac*/ 	.word	0x0500000f


	//   ....[192]....
        /*07b0*/ 	.word	0x0500000f


	//   ....[193]....
        /*07b4*/ 	.word	0x0500000f


	//   ....[194]....
        /*07b8*/ 	.word	0x0500000f


	//   ....[195]....
        /*07bc*/ 	.word	0x0500000f


	//   ....[196]....
        /*07c0*/ 	.word	0x0500000f


	//   ....[197]....
        /*07c4*/ 	.word	0x0500000f


	//   ....[198]....
        /*07c8*/ 	.word	0x0500000f


	//   ....[199]....
        /*07cc*/ 	.word	0x0500000f


	//   ....[200]....
        /*07d0*/ 	.word	0x0500000f


	//   ....[201]....
        /*07d4*/ 	.word	0x0500000f


	//   ....[202]....
        /*07d8*/ 	.word	0x0500000f


	//   ....[203]....
        /*07dc*/ 	.word	0x0500000f


	//   ....[204]....
        /*07e0*/ 	.word	0x0500000f


	//   ....[205]....
        /*07e4*/ 	.word	0x0500000f


	//   ....[206]....
        /*07e8*/ 	.word	0x0500000f


	//   ....[207]....
        /*07ec*/ 	.word	0x0500000f


	//   ....[208]....
        /*07f0*/ 	.word	0x0500000f


	//   ....[209]....
        /*07f4*/ 	.word	0x0500000f


	//   ....[210]....
        /*07f8*/ 	.word	0x0500000f


	//   ....[211]....
        /*07fc*/ 	.word	0x0500000f


	//   ....[212]....
        /*0800*/ 	.word	0x0500000f


	//   ....[213]....
        /*0804*/ 	.word	0x0500000f


	//   ....[214]....
        /*0808*/ 	.word	0x0500000f


	//   ....[215]....
        /*080c*/ 	.word	0x0500000f


	//   ....[216]....
        /*0810*/ 	.word	0x0500000f


	//   ....[217]....
        /*0814*/ 	.word	0x0500000f


	//   ....[218]....
        /*0818*/ 	.word	0x0500000f


	//   ....[219]....
        /*081c*/ 	.word	0x0500000f


	//   ....[220]....
        /*0820*/ 	.word	0x0500000f


	//   ....[221]....
        /*0824*/ 	.word	0x0500000f


	//   ....[222]....
        /*0828*/ 	.word	0x0500000f


	//   ....[223]....
        /*082c*/ 	.word	0x0500000f


	//   ....[224]....
        /*0830*/ 	.word	0x0500000f


	//   ....[225]....
        /*0834*/ 	.word	0x0500000f


	//   ....[226]....
        /*0838*/ 	.word	0x0500000f


	//   ....[227]....
        /*083c*/ 	.word	0x0500000f


	//   ....[228]....
        /*0840*/ 	.word	0x0500000f


	//   ....[229]....
        /*0844*/ 	.word	0x0500000f


	//   ....[230]....
        /*0848*/ 	.word	0x0500000f


	//   ....[231]....
        /*084c*/ 	.word	0x0500000f


	//   ....[232]....
        /*0850*/ 	.word	0x0500000f


	//   ....[233]....
        /*0854*/ 	.word	0x0500000f


	//   ....[234]....
        /*0858*/ 	.word	0x0500000f


	//   ....[235]....
        /*085c*/ 	.word	0x0500000f


	//   ....[236]....
        /*0860*/ 	.word	0x0500000f


	//   ....[237]....
        /*0864*/ 	.word	0x0500000f


	//   ....[238]....
        /*0868*/ 	.word	0x0500000f


	//   ....[239]....
        /*086c*/ 	.word	0x0500000f


	//   ....[240]....
        /*0870*/ 	.word	0x0500000f


	//   ....[241]....
        /*0874*/ 	.word	0x0500000f


	//   ....[242]....
        /*0878*/ 	.word	0x0500000f


	//   ....[243]....
        /*087c*/ 	.word	0x0500000f


	//   ....[244]....
        /*0880*/ 	.word	0x0500000f


	//   ....[245]....
        /*0884*/ 	.word	0x0500000f


	//   ....[246]....
        /*0888*/ 	.word	0x0500000f


	//   ....[247]....
        /*088c*/ 	.word	0x0500000f


	//   ....[248]....
        /*0890*/ 	.word	0x0500000f


	//   ....[249]....
        /*0894*/ 	.word	0x0500000f


	//   ....[250]....
        /*0898*/ 	.word	0x0500000f


	//   ....[251]....
        /*089c*/ 	.word	0x0500000f


	//   ....[252]....
        /*08a0*/ 	.word	0x0500000f


	//   ....[253]....
        /*08a4*/ 	.word	0x0500000f


	//   ....[254]....
        /*08a8*/ 	.word	0x0500000f


	//   ....[255]....
        /*08ac*/ 	.word	0x0500000f


	//   ....[0]....
        /*08b0*/ 	.word	0x0500000f


	//   ....[1]....
        /*08b4*/ 	.word	0x0500000f


	//   ....[2]....
        /*08b8*/ 	.word	0x0500000f


	//   ....[3]....
        /*08bc*/ 	.word	0x0500000f


	//   ....[4]....
        /*08c0*/ 	.word	0x0500000f


	//   ....[5]....
        /*08c4*/ 	.word	0x0500000f


	//   ....[6]....
        /*08c8*/ 	.word	0x0500000f


	//   ....[7]....
        /*08cc*/ 	.word	0x0500000f


	//   ....[8]....
        /*08d0*/ 	.word	0x0500000f


	//   ....[9]....
        /*08d4*/ 	.word	0x0500000f


	//   ....[10]....
        /*08d8*/ 	.word	0x0500000f


	//   ....[11]....
        /*08dc*/ 	.word	0x0500000f


	//   ....[12]....
        /*08e0*/ 	.word	0x0500000f


	//   ....[13]....
        /*08e4*/ 	.word	0x0500000f


	//   ....[14]....
        /*08e8*/ 	.word	0x0500000f


	//   ....[15]....
        /*08ec*/ 	.word	0x0500000f


	//   ....[16]....
        /*08f0*/ 	.word	0x0500000f


	//   ....[17]....
        /*08f4*/ 	.word	0x0500000f


	//   ....[18]....
        /*08f8*/ 	.word	0x0500000f


	//   ....[19]....
        /*08fc*/ 	.word	0x0500000f


	//   ....[20]....
        /*0900*/ 	.word	0x0500000f


	//   ....[21]....
        /*0904*/ 	.word	0x0500000f


	//   ....[22]....
        /*0908*/ 	.word	0x0500000f


	//   ....[23]....
        /*090c*/ 	.word	0x0500000f


	//   ....[24]....
        /*0910*/ 	.word	0x0500000f


	//   ....[25]....
        /*0914*/ 	.word	0x0500000f


	//   ....[26]....
        /*0918*/ 	.word	0x0500000f


	//   ....[27]....
        /*091c*/ 	.word	0x0500000f


	//   ....[28]....
        /*0920*/ 	.word	0x0500000f


	//   ....[29]....
        /*0924*/ 	.word	0x0500000f


	//   ....[30]....
        /*0928*/ 	.word	0x0500000f


	//   ....[31]....
        /*092c*/ 	.word	0x0500000f


	//   ....[32]....
        /*0930*/ 	.word	0x0500000f


	//   ....[33]....
        /*0934*/ 	.word	0x0500000f


	//   ....[34]....
        /*0938*/ 	.word	0x0500000f


	//   ....[35]....
        /*093c*/ 	.word	0x0500000f


	//   ....[36]....
        /*0940*/ 	.word	0x0500000f


	//   ....[37]....
        /*0944*/ 	.word	0x0500000f


	//   ....[38]....
        /*0948*/ 	.word	0x0500000f


	//   ....[39]....
        /*094c*/ 	.word	0x0500000f


	//   ....[40]....
        /*0950*/ 	.word	0x0500000f


	//   ....[41]....
        /*0954*/ 	.word	0x0500000f


	//   ....[42]....
        /*0958*/ 	.word	0x0500000f


	//   ....[43]....
        /*095c*/ 	.word	0x0500000f


	//   ....[44]....
        /*0960*/ 	.word	0x0500000f


	//   ....[45]....
        /*0964*/ 	.word	0x0500000f


	//   ....[46]....
        /*0968*/ 	.word	0x0500000f


	//   ....[47]....
        /*096c*/ 	.word	0x0500000f


	//   ....[48]....
        /*0970*/ 	.word	0x0500000f


	//   ....[49]....
        /*0974*/ 	.word	0x0500000f


	//   ....[50]....
        /*0978*/ 	.word	0x0500000f


	//   ....[51]....
        /*097c*/ 	.word	0x0500000f


	//----- nvinfo : EIATTR_COOP_GROUP_INSTR_OFFSETS
	.align		4
.L_293:
        /*0980*/ 	.byte	0x04, 0x28
        /*0982*/ 	.short	(.L_295 - .L_294)


	//   ....[0]....
.L_294:
        /*0984*/ 	.word	0x00000060


	//   ....[1]....
        /*0988*/ 	.word	0x00000130


	//   ....[2]....
        /*098c*/ 	.word	0x000001f0


	//   ....[3]....
        /*0990*/ 	.word	0x000003c0


	//   ....[4]....
        /*0994*/ 	.word	0x00000520


	//   ....[5]....
        /*0998*/ 	.word	0x00000640


	//   ....[6]....
        /*099c*/ 	.word	0x000007a0


	//   ....[7]....
        /*09a0*/ 	.word	0x00002c90


	//   ....[8]....
        /*09a4*/ 	.word	0x00002ca0


	//   ....[9]....
        /*09a8*/ 	.word	0x00003410


	//   ....[10]....
        /*09ac*/ 	.word	0x00003420


	//   ....[11]....
        /*09b0*/ 	.word	0x00004090


	//   ....[12]....
        /*09b4*/ 	.word	0x000040a0


	//   ....[13]....
        /*09b8*/ 	.word	0x00004890


	//   ....[14]....
        /*09bc*/ 	.word	0x000048a0


	//   ....[15]....
        /*09c0*/ 	.word	0x000052f0


	//   ....[16]....
        /*09c4*/ 	.word	0x00005300


	//   ....[17]....
        /*09c8*/ 	.word	0x00005410


	//   ....[18]....
        /*09cc*/ 	.word	0x00005420


	//   ....[19]....
        /*09d0*/ 	.word	0x000057d0


	//   ....[20]....
        /*09d4*/ 	.word	0x00005800


	//   ....[21]....
        /*09d8*/ 	.word	0x00005ad0


	//   ....[22]....
        /*09dc*/ 	.word	0x00005af0


	//   ....[23]....
        /*09e0*/ 	.word	0x00006480


	//   ....[24]....
        /*09e4*/ 	.word	0x00006a00


	//   ....[25]....
        /*09e8*/ 	.word	0x00006a10


	//   ....[26]....
        /*09ec*/ 	.word	0x00006a20


	//   ....[27]....
        /*09f0*/ 	.word	0x00006a30


	//   ....[28]....
        /*09f4*/ 	.word	0x00007a70


	//   ....[29]....
        /*09f8*/ 	.word	0x00007a80


	//   ....[30]....
        /*09fc*/ 	.word	0x00007a90


	//   ....[31]....
        /*0a00*/ 	.word	0x00007aa0


	//   ....[32]....
        /*0a04*/ 	.word	0x0000a9d0


	//   ....[33]....
        /*0a08*/ 	.word	0x0000aab0


	//   ....[34]....
        /*0a0c*/ 	.word	0x0000aae0


	//   ....[35]....
        /*0a10*/ 	.word	0x0000ab60


	//   ....[36]....
        /*0a14*/ 	.word	0x0000cce0


	//   ....[37]....
        /*0a18*/ 	.word	0x0000cd40


	//   ....[38]....
        /*0a1c*/ 	.word	0x0000d7c0


	//   ....[39]....
        /*0a20*/ 	.word	0x0000d830


	//   ....[40]....
        /*0a24*/ 	.word	0x0000e800


	//   ....[41]....
        /*0a28*/ 	.word	0x0000e860


	//   ....[42]....
        /*0a2c*/ 	.word	0x0000e8c0


	//   ....[43]....
        /*0a30*/ 	.word	0x0000e8e0


	//   ....[44]....
        /*0a34*/ 	.word	0x000103b0


	//   ....[45]....
        /*0a38*/ 	.word	0x000104d0


	//   ....[46]....
        /*0a3c*/ 	.word	0x000107d0


	//   ....[47]....
        /*0a40*/ 	.word	0x00010810


	//   ....[48]....
        /*0a44*/ 	.word	0x00010d50


	//   ....[49]....
        /*0a48*/ 	.word	0x00010da0


	//   ....[50]....
        /*0a4c*/ 	.word	0x00010ee0


	//   ....[51]....
        /*0a50*/ 	.word	0x00010f00


	//   ....[52]....
        /*0a54*/ 	.word	0x00011040


	//   ....[53]....
        /*0a58*/ 	.word	0x00011060


	//   ....[54]....
        /*0a5c*/ 	.word	0x000111b0


	//   ....[55]....
        /*0a60*/ 	.word	0x000111d0


	//   ....[56]....
        /*0a64*/ 	.word	0x00011b70


	//   ....[57]....
        /*0a68*/ 	.word	0x00011b80


	//   ....[58]....
        /*0a6c*/ 	.word	0x00011d20


	//   ....[59]....
        /*0a70*/ 	.word	0x00011d30


	//   ....[60]....
        /*0a74*/ 	.word	0x00011ec0


	//   ....[61]....
        /*0a78*/ 	.word	0x00011ed0


	//   ....[62]....
        /*0a7c*/ 	.word	0x00012060


	//   ....[63]....
        /*0a80*/ 	.word	0x00012070


	//   ....[64]....
        /*0a84*/ 	.word	0x00012250


	//   ....[65]....
        /*0a88*/ 	.word	0x00012420


	//   ....[66]....
        /*0a8c*/ 	.word	0x00012450


	//   ....[67]....
        /*0a90*/ 	.word	0x00012480


	//   ....[68]....
        /*0a94*/ 	.word	0x000124b0


	//   ....[69]....
        /*0a98*/ 	.word	0x000124e0


	//   ....[70]....
        /*0a9c*/ 	.word	0x00012510


	//   ....[71]....
        /*0aa0*/ 	.word	0x00012680


	//   ....[72]....
        /*0aa4*/ 	.word	0x000126b0


	//   ....[73]....
        /*0aa8*/ 	.word	0x000126e0


	//   ....[74]....
        /*0aac*/ 	.word	0x00012710


	//   ....[75]....
        /*0ab0*/ 	.word	0x00012740


	//   ....[76]....
        /*0ab4*/ 	.word	0x00012770


	//   ....[77]....
        /*0ab8*/ 	.word	0x00012800


	//   ....[78]....
        /*0abc*/ 	.word	0x00012830


	//   ....[79]....
        /*0ac0*/ 	.word	0x000128b0


	//   ....[80]....
        /*0ac4*/ 	.word	0x000133d0


	//   ....[81]....
        /*0ac8*/ 	.word	0x00015230


	//   ....[82]....
        /*0acc*/ 	.word	0x00015250


	//   ....[83]....
        /*0ad0*/ 	.word	0x000152e0


	//   ....[84]....
        /*0ad4*/ 	.word	0x00015300


	//   ....[85]....
        /*0ad8*/ 	.word	0x00015380


	//   ....[86]....
        /*0adc*/ 	.word	0x000153a0


	//   ....[87]....
        /*0ae0*/ 	.word	0x00015420


	//   ....[88]....
        /*0ae4*/ 	.word	0x00015440


	//   ....[89]....
        /*0ae8*/ 	.word	0x000154c0


	//   ....[90]....
        /*0aec*/ 	.word	0x000154e0


	//   ....[91]....
        /*0af0*/ 	.word	0x000154f0


	//   ....[92]....
        /*0af4*/ 	.word	0x00015500


	//   ....[93]....
        /*0af8*/ 	.word	0x00015cb0


	//   ....[94]....
        /*0afc*/ 	.word	0x00015ce0


	//   ....[95]....
        /*0b00*/ 	.word	0x00015de0


	//   ....[96]....
        /*0b04*/ 	.word	0x00015df0


	//   ....[97]....
        /*0b08*/ 	.word	0x00015e70


	//   ....[98]....
        /*0b0c*/ 	.word	0x00015e80


	//   ....[99]....
        /*0b10*/ 	.word	0x00015e90


	//   ....[100]....
        /*0b14*/ 	.word	0x00015f30


	//   ....[101]....
        /*0b18*/ 	.word	0x00015f60


	//   ....[102]....
        /*0b1c*/ 	.word	0x00015fe0


	//   ....[103]....
        /*0b20*/ 	.word	0x00016010


	//   ....[104]....
        /*0b24*/ 	.word	0x00016090


	//   ....[105]....
        /*0b28*/ 	.word	0x000160c0


	//   ....[106]....
        /*0b2c*/ 	.word	0x000160e0


	//   ....[107]....
        /*0b30*/ 	.word	0x00016130


	//   ....[108]....
        /*0b34*/ 	.word	0x00016140


	//   ....[109]....
        /*0b38*/ 	.word	0x00016810


	//   ....[110]....
        /*0b3c*/ 	.word	0x00016840


	//   ....[111]....
        /*0b40*/ 	.word	0x00016860


	//   ....[112]....
        /*0b44*/ 	.word	0x00016930


	//   ....[113]....
        /*0b48*/ 	.word	0x00016960


	//   ....[114]....
        /*0b4c*/ 	.word	0x000169d0


	//   ....[115]....
        /*0b50*/ 	.word	0x00016a40


	//   ....[116]....
        /*0b54*/ 	.word	0x00016a50


	//   ....[117]....
        /*0b58*/ 	.word	0x00016ad0


	//   ....[118]....
        /*0b5c*/ 	.word	0x00016ae0


	//   ....[119]....
        /*0b60*/ 	.word	0x00016b60


	//   ....[120]....
        /*0b64*/ 	.word	0x00016b70


	//   ....[121]....
        /*0b68*/ 	.word	0x00016bf0


	//   ....[122]....
        /*0b6c*/ 	.word	0x00016c00


	//   ....[123]....
        /*0b70*/ 	.word	0x00016c80


	//   ....[124]....
        /*0b74*/ 	.word	0x00016c90


	//   ....[125]....
        /*0b78*/ 	.word	0x000171c0


	//   ....[126]....
        /*0b7c*/ 	.word	0x000171e0


	//   ....[127]....
        /*0b80*/ 	.word	0x00017210


	//   ....[128]....
        /*0b84*/ 	.word	0x000172f0


	//   ....[129]....
        /*0b88*/ 	.word	0x00017300


	//   ....[130]....
        /*0b8c*/ 	.word	0x00017330


	//   ....[131]....
        /*0b90*/ 	.word	0x000173c0


	//   ....[132]....
        /*0b94*/ 	.word	0x00017470


	//   ....[133]....
        /*0b98*/ 	.word	0x00017480


	//   ....[134]....
        /*0b9c*/ 	.word	0x000174b0


	//   ....[135]....
        /*0ba0*/ 	.word	0x000174c0


	//   ....[136]....
        /*0ba4*/ 	.word	0x00017550


	//   ....[137]....
        /*0ba8*/ 	.word	0x00017c90


	//   ....[138]....
        /*0bac*/ 	.word	0x00017cb0


	//   ....[139]....
        /*0bb0*/ 	.word	0x00017d00


	//   ....[140]....
        /*0bb4*/ 	.word	0x00017d10


	//   ....[141]....
        /*0bb8*/ 	.word	0x00017d50


	//   ....[142]....
        /*0bbc*/ 	.word	0x00017d60


	//   ....[143]....
        /*0bc0*/ 	.word	0x00017da0


	//   ....[144]....
        /*0bc4*/ 	.word	0x00017db0


	//   ....[145]....
        /*0bc8*/ 	.word	0x00017df0


	//   ....[146]....
        /*0bcc*/ 	.word	0x00017e00


	//   ....[147]....
        /*0bd0*/ 	.word	0x00017e10


	//   ....[148]....
        /*0bd4*/ 	.word	0x00017e50


	//   ....[149]....
        /*0bd8*/ 	.word	0x00018190


	//   ....[150]....
        /*0bdc*/ 	.word	0x000181b0


	//   ....[151]....
        /*0be0*/ 	.word	0x000181c0


	//   ....[152]....
        /*0be4*/ 	.word	0x000181e0


	//   ....[153]....
        /*0be8*/ 	.word	0x00018250


	//   ....[154]....
        /*0bec*/ 	.word	0x00018270


	//   ....[155]....
        /*0bf0*/ 	.word	0x000182d0


	//   ....[156]....
        /*0bf4*/ 	.word	0x000182f0


	//   ....[157]....
        /*0bf8*/ 	.word	0x00018350


	//   ....[158]....
        /*0bfc*/ 	.word	0x00018370


	//   ....[159]....
        /*0c00*/ 	.word	0x000183d0


	//   ....[160]....
        /*0c04*/ 	.word	0x000183f0


	//   ....[161]....
        /*0c08*/ 	.word	0x000188e0


	//   ....[162]....
        /*0c0c*/ 	.word	0x00018910


	//   ....[163]....
        /*0c10*/ 	.word	0x00018940


	//   ....[164]....
        /*0c14*/ 	.word	0x00018970


	//   ....[165]....
        /*0c18*/ 	.word	0x000189a0


	//   ....[166]....
        /*0c1c*/ 	.word	0x000189d0


	//   ....[167]....
        /*0c20*/ 	.word	0x00018a00


	//   ....[168]....
        /*0c24*/ 	.word	0x00018a30


	//   ....[169]....
        /*0c28*/ 	.word	0x00018bb0


	//   ....[170]....
        /*0c2c*/ 	.word	0x00018be0


	//   ....[171]....
        /*0c30*/ 	.word	0x00018c10


	//   ....[172]....
        /*0c34*/ 	.word	0x00018c40


	//   ....[173]....
        /*0c38*/ 	.word	0x00018c70


	//   ....[174]....
        /*0c3c*/ 	.word	0x00018ca0


	//   ....[175]....
        /*0c40*/ 	.word	0x00018d60


	//   ....[176]....
        /*0c44*/ 	.word	0x00018d80


	//   ....[177]....
        /*0c48*/ 	.word	0x00018df0


	//   ....[178]....
        /*0c4c*/ 	.word	0x00019260


	//   ....[179]....
        /*0c50*/ 	.word	0x00019580


	//   ....[180]....
        /*0c54*/ 	.word	0x00019610


	//   ....[181]....
        /*0c58*/ 	.word	0x000196b0


	//   ....[182]....
        /*0c5c*/ 	.word	0x00019740


	//   ....[183]....
        /*0c60*/ 	.word	0x00019830


	//   ....[184]....
        /*0c64*/ 	.word	0x000198c0


	//   ....[185]....
        /*0c68*/ 	.word	0x00019960


	//   ....[186]....
        /*0c6c*/ 	.word	0x000199f0


	//   ....[187]....
        /*0c70*/ 	.word	0x00019ae0


	//   ....[188]....
        /*0c74*/ 	.word	0x00019b70


	//   ....[189]....
        /*0c78*/ 	.word	0x00019c00


	//   ....[190]....
        /*0c7c*/ 	.word	0x00019c90


	//   ....[191]....
        /*0c80*/ 	.word	0x00019dc0


	//   ....[192]....
        /*0c84*/ 	.word	0x00019e60


	//   ....[193]....
        /*0c88*/ 	.word	0x00019ef0


	//   ....[194]....
        /*0c8c*/ 	.word	0x00019f40


	//   ....[195]....
        /*0c90*/ 	.word	0x00019f90


	//   ....[196]....
        /*0c94*/ 	.word	0x0001a070


	//   ....[197]....
        /*0c98*/ 	.word	0x0001a100


	//   ....[198]....
        /*0c9c*/ 	.word	0x0001a150


	//   ....[199]....
        /*0ca0*/ 	.word	0x0001a1a0


	//   ....[200]....
        /*0ca4*/ 	.word	0x0001a410


	//   ....[201]....
        /*0ca8*/ 	.word	0x0001a460


	//   ....[202]....
        /*0cac*/ 	.word	0x0001a4f0


	//   ....[203]....
        /*0cb0*/ 	.word	0x0001a580


	//   ....[204]....
        /*0cb4*/ 	.word	0x0001a610


	//   ....[205]....
        /*0cb8*/ 	.word	0x0001a6a0


	//   ....[206]....
        /*0cbc*/ 	.word	0x0001a730


	//   ....[207]....
        /*0cc0*/ 	.word	0x0001a7c0


	//   ....[208]....
        /*0cc4*/ 	.word	0x0001a880


	//   ....[209]....
        /*0cc8*/ 	.word	0x0001ab60


	//   ....[210]....
        /*0ccc*/ 	.word	0x0001ac50


	//   ....[211]....
        /*0cd0*/ 	.word	0x0001acf0


	//   ....[212]....
        /*0cd4*/ 	.word	0x0001ad50


	//   ....[213]....
        /*0cd8*/ 	.word	0x0001ae40


	//   ....[214]....
        /*0cdc*/ 	.word	0x0001aeb0


	//   ....[215]....
        /*0ce0*/ 	.word	0x0001afa0


	//   ....[216]....
        /*0ce4*/ 	.word	0x0001b010


	//   ....[217]....
        /*0ce8*/ 	.word	0x0001b100


	//   ....[218]....
        /*0cec*/ 	.word	0x0001b170


	//   ....[219]....
        /*0cf0*/ 	.word	0x0001b260


	//   ....[220]....
        /*0cf4*/ 	.word	0x0001b2d0


	//   ....[221]....
        /*0cf8*/ 	.word	0x0001b370


	//   ....[222]....
        /*0cfc*/ 	.word	0x0001b460


	//   ....[223]....
        /*0d00*/ 	.word	0x0001b520


	//   ....[224]....
        /*0d04*/ 	.word	0x0001b580


	//   ....[225]....
        /*0d08*/ 	.word	0x0001b670


	//   ....[226]....
        /*0d0c*/ 	.word	0x0001b6d0


	//   ....[227]....
        /*0d10*/ 	.word	0x0001b7c0


	//   ....[228]....
        /*0d14*/ 	.word	0x0001b820


	//   ....[229]....
        /*0d18*/ 	.word	0x0001b8c0


	//   ....[230]....
        /*0d1c*/ 	.word	0x0001b990


	//   ....[231]....
        /*0d20*/ 	.word	0x0001ba30


	//   ....[232]....
        /*0d24*/ 	.word	0x0001bb00


	//   ....[233]....
        /*0d28*/ 	.word	0x0001bba0


	//   ....[234]....
        /*0d2c*/ 	.word	0x0001bc70


	//   ....[235]....
        /*0d30*/ 	.word	0x0001bd10


	//   ....[236]....
        /*0d34*/ 	.word	0x0001bdc0


	//   ....[237]....
        /*0d38*/ 	.word	0x0001bea0


	//   ....[238]....
        /*0d3c*/ 	.word	0x0001c0d0


	//   ....[239]....
        /*0d40*/ 	.word	0x0001c190


	//   ....[240]....
        /*0d44*/ 	.word	0x0001c250


	//   ....[241]....
        /*0d48*/ 	.word	0x0001c340


	//   ....[242]....
        /*0d4c*/ 	.word	0x0001c400


	//   ....[243]....
        /*0d50*/ 	.word	0x0001c4c0


	//   ....[244]....
        /*0d54*/ 	.word	0x0001c580


	//   ....[245]....
        /*0d58*/ 	.word	0x0001c640


	//   ....[246]....
        /*0d5c*/ 	.word	0x0001c700


	//   ....[247]....
        /*0d60*/ 	.word	0x0001c7c0


	//   ....[248]....
        /*0d64*/ 	.word	0x0001c880


	//   ....[249]....
        /*0d68*/ 	.word	0x0001c940


	//   ....[250]....
        /*0d6c*/ 	.word	0x0001ca00


	//   ....[251]....
        /*0d70*/ 	.word	0x0001cab0


	//   ....[252]....
        /*0d74*/ 	.word	0x0001cb10


	//   ....[253]....
        /*0d78*/ 	.word	0x0001cbf0


	//   ....[254]....
        /*0d7c*/ 	.word	0x0001cd30


	//   ....[255]....
        /*0d80*/ 	.word	0x0001ce10


	//   ....[0]....
        /*0d84*/ 	.word	0x0001ce90


	//   ....[1]....
        /*0d88*/ 	.word	0x0001cfc0


	//   ....[2]....
        /*0d8c*/ 	.word	0x0001d020


	//   ....[3]....
        /*0d90*/ 	.word	0x0001d130


	//   ....[4]....
        /*0d94*/ 	.word	0x0001d190


	//   ....[5]....
        /*0d98*/ 	.word	0x0001d2a0


	//   ....[6]....
        /*0d9c*/ 	.word	0x0001d300


	//   ....[7]....
        /*0da0*/ 	.word	0x0001d410


	//   ....[8]....
        /*0da4*/ 	.word	0x0001d470


	//   ....[9]....
        /*0da8*/ 	.word	0x0001d530


	//   ....[10]....
        /*0dac*/ 	.word	0x0001d690


	//   ....[11]....
        /*0db0*/ 	.word	0x0001d730


	//   ....[12]....
        /*0db4*/ 	.word	0x0001d790


	//   ....[13]....
        /*0db8*/ 	.word	0x0001d840


	//   ....[14]....
        /*0dbc*/ 	.word	0x0001d8a0


	//   ....[15]....
        /*0dc0*/ 	.word	0x0001d950


	//   ....[16]....
        /*0dc4*/ 	.word	0x0001d9b0


	//   ....[17]....
        /*0dc8*/ 	.word	0x0001da60


	//   ....[18]....
        /*0dcc*/ 	.word	0x0001dac0


	//   ....[19]....
        /*0dd0*/ 	.word	0x0001db70


	//   ....[20]....
        /*0dd4*/ 	.word	0x0001dbd0


	//   ....[21]....
        /*0dd8*/ 	.word	0x0001dc80


	//   ....[22]....
        /*0ddc*/ 	.word	0x0001dd70


	//   ....[23]....
        /*0de0*/ 	.word	0x0001de10


	//   ....[24]....
        /*0de4*/ 	.word	0x0001de70


	//   ....[25]....
        /*0de8*/ 	.word	0x0001df40


	//   ....[26]....
        /*0dec*/ 	.word	0x0001dfa0


	//   ....[27]....
        /*0df0*/ 	.word	0x0001e070


	//   ....[28]....
        /*0df4*/ 	.word	0x0001e0d0


	//   ....[29]....
        /*0df8*/ 	.word	0x0001e1a0


	//   ....[30]....
        /*0dfc*/ 	.word	0x0001e200


	//   ....[31]....
        /*0e00*/ 	.word	0x0001e2d0


	//   ....[32]....
        /*0e04*/ 	.word	0x0001e330


	//   ....[33]....
        /*0e08*/ 	.word	0x0001e400


	//   ....[34]....
        /*0e0c*/ 	.word	0x0001e490


	//   ....[35]....
        /*0e10*/ 	.word	0x0001e530


	//   ....[36]....
        /*0e14*/ 	.word	0x0001e650


	//   ....[37]....
        /*0e18*/ 	.word	0x0001e6c0


	//   ....[38]....
        /*0e1c*/ 	.word	0x0001e730


	//   ....[39]....
        /*0e20*/ 	.word	0x0001e7a0


	//   ....[40]....
        /*0e24*/ 	.word	0x0001e810


	//   ....[41]....
        /*0e28*/ 	.word	0x0001e890


	//   ....[42]....
        /*0e2c*/ 	.word	0x0001e920


	//   ....[43]....
        /*0e30*/ 	.word	0x0001e9b0


	//   ....[44]....
        /*0e34*/ 	.word	0x0001ea20


	//   ....[45]....
        /*0e38*/ 	.word	0x0001ea90


	//   ....[46]....
        /*0e3c*/ 	.word	0x0001eb00


	//   ....[47]....
        /*0e40*/ 	.word	0x0001eb80


	//   ....[48]....
        /*0e44*/ 	.word	0x0001ebf0


	//   ....[49]....
        /*0e48*/ 	.word	0x0001ec90


	//   ....[50]....
        /*0e4c*/ 	.word	0x0001ed20


	//   ....[51]....
        /*0e50*/ 	.word	0x0001ee40


	//----- nvinfo : EIATTR_REG_RECONFIG
	.align		4
.L_295:
        /*0e54*/ 	.byte	0x01, 0x54
	.zero		2


	//----- nvinfo : EIATTR_SYSCALL_OFFSETS
	.align		4
        /*0e58*/ 	.byte	0x04, 0x46
        /*0e5a*/ 	.short	(.L_297 - .L_296)


	//   ....[0]....
.L_296:
        /*0e5c*/ 	.word	0x00001810


	//   ....[1]....
        /*0e60*/ 	.word	0x00001960


	//   ....[2]....
        /*0e64*/ 	.word	0x000065f0


	//   ....[3]....
        /*0e68*/ 	.word	0x00006970


	//   ....[4]....
        /*0e6c*/ 	.word	0x00014820


	//   ....[5]....
        /*0e70*/ 	.word	0x00014970


	//   ....[6]....
        /*0e74*/ 	.word	0x00014a60


	//   ....[7]....
        /*0e78*/ 	.word	0x000158c0


	//   ....[8]....
        /*0e7c*/ 	.word	0x00016410


	//----- nvinfo : EIATTR_MBARRIER_INSTR_OFFSETS
	.align		4
.L_297:
        /*0e80*/ 	.byte	0x04, 0x39
        /*0e82*/ 	.short	(.L_299 - .L_298)


	//   ....[0]....
.L_298:
        /*0e84*/ 	.word	0x00000260
        /*0e88*/ 	.word	0x000000ff
        /*0e8c*/ 	.word	0x00032400
        /*0e90*/ 	.short	0x0100
        /*0e92*/ 	.byte	0x08
	.zero		1


	//   ....[1]....
        /*0e94*/ 	.word	0x00000270
        /*0e98*/ 	.word	0x000000ff
        /*0e9c*/ 	.word	0x00032410
        /*0ea0*/ 	.short	0x0100
        /*0ea2*/ 	.byte	0x08
	.zero		1


	//   ....[2]....
        /*0ea4*/ 	.word	0x00000280
        /*0ea8*/ 	.word	0x000000ff
        /*0eac*/ 	.word	0x00032420
        /*0eb0*/ 	.short	0x0100
        /*0eb2*/ 	.byte	0x08
	.zero		1


	//   ....[3]....
        /*0eb4*/ 	.word	0x00000370
        /*0eb8*/ 	.word	0x000000ff
        /*0ebc*/ 	.word	0x00032430
        /*0ec0*/ 	.short	0x0100
        /*0ec2*/ 	.byte	0x08
	.zero		1


	//   ....[4]....
        /*0ec4*/ 	.word	0x00000380
        /*0ec8*/ 	.word	0x000000ff
        /*0ecc*/ 	.word	0x00032440
        /*0ed0*/ 	.short	0x0100
        /*0ed2*/ 	.byte	0x08
	.zero		1


	//   ....[5]....
        /*0ed4*/ 	.word	0x00000390
        /*0ed8*/ 	.word	0x000000ff
        /*0edc*/ 	.word	0x00032438
        /*0ee0*/ 	.short	0x0100
        /*0ee2*/ 	.byte	0x08
	.zero		1


	//   ....[6]....
        /*0ee4*/ 	.word	0x000003a0
        /*0ee8*/ 	.word	0x000000ff
        /*0eec*/ 	.word	0x00032448
        /*0ef0*/ 	.short	0x0100
        /*0ef2*/ 	.byte	0x08
	.zero		1


	//   ....[7]....
        /*0ef4*/ 	.word	0x000004d0
        /*0ef8*/ 	.word	0x000000ff
        /*0efc*/ 	.word	0x00032450
        /*0f00*/ 	.short	0x0100
        /*0f02*/ 	.byte	0x08
	.zero		1


	//   ....[8]....
        /*0f04*/ 	.word	0x000004e0
        /*0f08*/ 	.word	0x000000ff
        /*0f0c*/ 	.word	0x00032460
        /*0f10*/ 	.short	0x0100
        /*0f12*/ 	.byte	0x08
	.zero		1


	//   ....[9]....
        /*0f14*/ 	.word	0x000004f0
        /*0f18*/ 	.word	0x000000ff
        /*0f1c*/ 	.word	0x00032458
        /*0f20*/ 	.short	0x0100
        /*0f22*/ 	.byte	0x08
	.zero		1


	//   ....[10]....
        /*0f24*/ 	.word	0x00000500
        /*0f28*/ 	.word	0x000000ff
        /*0f2c*/ 	.word	0x00032468
        /*0f30*/ 	.short	0x0100
        /*0f32*/ 	.byte	0x08
	.zero		1


	//   ....[11]....
        /*0f34*/ 	.word	0x000005f0
        /*0f38*/ 	.word	0x000000ff
        /*0f3c*/ 	.word	0x00032470
        /*0f40*/ 	.short	0x0100
        /*0f42*/ 	.byte	0x06
	.zero		1


	//   ....[12]....
        /*0f44*/ 	.word	0x00000600
        /*0f48*/ 	.word	0x000000ff
        /*0f4c*/ 	.word	0x00032480
        /*0f50*/ 	.short	0x0100
        /*0f52*/ 	.byte	0x06
	.zero		1


	//   ....[13]....
        /*0f54*/ 	.word	0x00000610
        /*0f58*/ 	.word	0x000000ff
        /*0f5c*/ 	.word	0x00032478
        /*0f60*/ 	.short	0x0100
        /*0f62*/ 	.byte	0x06
	.zero		1


	//   ....[14]....
        /*0f64*/ 	.word	0x00000620
        /*0f68*/ 	.word	0x000000ff
        /*0f6c*/ 	.word	0x00032488
        /*0f70*/ 	.short	0x0100
        /*0f72*/ 	.byte	0x06
	.zero		1


	//   ....[15]....
        /*0f74*/ 	.word	0x00000750
        /*0f78*/ 	.word	0x000000ff
        /*0f7c*/ 	.word	0x00032490
        /*0f80*/ 	.short	0x0100
        /*0f82*/ 	.byte	0x08
	.zero		1


	//   ....[16]....
        /*0f84*/ 	.word	0x00000760
        /*0f88*/ 	.word	0x000000ff
        /*0f8c*/ 	.word	0x000324a0
        /*0f90*/ 	.short	0x0100
        /*0f92*/ 	.byte	0x08
	.zero		1


	//   ....[17]....
        /*0f94*/ 	.word	0x00000770
        /*0f98*/ 	.word	0x000000ff
        /*0f9c*/ 	.word	0x00032498
        /*0fa0*/ 	.short	0x0100
        /*0fa2*/ 	.byte	0x08
	.zero		1


	//   ....[18]....
        /*0fa4*/ 	.word	0x00000780
        /*0fa8*/ 	.word	0x000000ff
        /*0fac*/ 	.word	0x000324a8
        /*0fb0*/ 	.short	0x0100
        /*0fb2*/ 	.byte	0x08
	.zero		1


	//   ....[19]....
        /*0fb4*/ 	.word	0x000008b0
        /*0fb8*/ 	.word	0x000000ff
        /*0fbc*/ 	.word	0x000324b0
        /*0fc0*/ 	.short	0x0100
        /*0fc2*/ 	.byte	0x08
	.zero		1


	//   ....[20]....
        /*0fc4*/ 	.word	0x000008c0
        /*0fc8*/ 	.word	0x000000ff
        /*0fcc*/ 	.word	0x000324c0
        /*0fd0*/ 	.short	0x0100
        /*0fd2*/ 	.byte	0x08
	.zero		1


	//   ....[21]....
        /*0fd4*/ 	.word	0x000008d0
        /*0fd8*/ 	.word	0x000000ff
        /*0fdc*/ 	.word	0x000324b8
        /*0fe0*/ 	.short	0x0100
        /*0fe2*/ 	.byte	0x08
	.zero		1


	//   ....[22]....
        /*0fe4*/ 	.word	0x000008e0
        /*0fe8*/ 	.word	0x000000ff
        /*0fec*/ 	.word	0x000324c8
        /*0ff0*/ 	.short	0x0100
        /*0ff2*/ 	.byte	0x08
	.zero		1


	//   ....[23]....
        /*0ff4*/ 	.word	0x00002c40
        /*0ff8*/ 	.word	0x00000004
        /*0ffc*/ 	.word	0x00032490
        /*1000*/ 	.short	0x010a
        /*1002*/ 	.byte	0x3f
	.zero		1


	//   ....[24]....
        /*1004*/ 	.word	0x00004030
        /*1008*/ 	.word	0x00000004
        /*100c*/ 	.word	0x00032490
        /*1010*/ 	.short	0x010a
        /*1012*/ 	.byte	0x3f
	.zero		1


	//   ....[25]....
        /*1014*/ 	.word	0x00005130
        /*1018*/ 	.word	0x00000004
        /*101c*/ 	.word	0x00032490
        /*1020*/ 	.short	0x010a
        /*1022*/ 	.byte	0x3f
	.zero		1


	//   ....[26]....
        /*1024*/ 	.word	0x000055e0
        /*1028*/ 	.word	0x0000000b
        /*102c*/ 	.word	0x00000000
        /*1030*/ 	.short	0x0101
        /*1032*/ 	.byte	0x3f
	.zero		1


	//   ....[27]....
        /*1034*/ 	.word	0x00005620
        /*1038*/ 	.word	0x00000004
        /*103c*/ 	.word	0x000324b0
        /*1040*/ 	.short	0x010a
        /*1042*/ 	.byte	0x3f
	.zero		1


	//   ....[28]....
        /*1044*/ 	.word	0x00005e60
        /*1048*/ 	.word	0x00000004
        /*104c*/ 	.word	0x00000000
        /*1050*/ 	.short	0x0101
        /*1052*/ 	.byte	0x3f
	.zero		1


	//   ....[29]....
        /*1054*/ 	.word	0x00006690
        /*1058*/ 	.word	0x00000013
        /*105c*/ 	.word	0x00032400
        /*1060*/ 	.short	0x010a
        /*1062*/ 	.byte	0x3f
	.zero		1


	//   ....[30]....
        /*1064*/ 	.word	0x000066e0
        /*1068*/ 	.word	0x00000013
        /*106c*/ 	.word	0x00032400
        /*1070*/ 	.short	0x010a
        /*1072*/ 	.byte	0x3f
	.zero		1


	//   ....[31]....
        /*1074*/ 	.word	0x00006cc0
        /*1078*/ 	.word	0x00000013
        /*107c*/ 	.word	0x00032400
        /*1080*/ 	.short	0x010a
        /*1082*/ 	.byte	0x3f
	.zero		1


	//   ....[32]....
        /*1084*/ 	.word	0x00007c70
        /*1088*/ 	.word	0x00000013
        /*108c*/ 	.word	0x00032400
        /*1090*/ 	.short	0x010a
        /*1092*/ 	.byte	0x3f
	.zero		1


	//   ....[33]....
        /*1094*/ 	.word	0x00008b80
        /*1098*/ 	.word	0x00000003
        /*109c*/ 	.word	0x00032430
        /*10a0*/ 	.short	0x010a
        /*10a2*/ 	.byte	0x3f
	.zero		1


	//   ....[34]....
        /*10a4*/ 	.word	0x00008bf0
        /*10a8*/ 	.word	0x00000003
        /*10ac*/ 	.word	0x00032430
        /*10b0*/ 	.short	0x010a
        /*10b2*/ 	.byte	0x3f
	.zero		1


	//   ....[35]....
        /*10b4*/ 	.word	0x00008ff0
        /*10b8*/ 	.word	0x00000013
        /*10bc*/ 	.word	0x00032410
        /*10c0*/ 	.short	0x010a
        /*10c2*/ 	.byte	0x3f
	.zero		1


	//   ....[36]....
        /*10c4*/ 	.word	0x00009040
        /*10c8*/ 	.word	0x00000003
        /*10cc*/ 	.word	0x00032450
        /*10d0*/ 	.short	0x010a
        /*10d2*/ 	.byte	0x3f
	.zero		1


	//   ....[37]....
        /*10d4*/ 	.word	0x00009080
        /*10d8*/ 	.word	0x00000003
        /*10dc*/ 	.word	0x00032450
        /*10e0*/ 	.short	0x010a
        /*10e2*/ 	.byte	0x3f
	.zero		1


	//   ....[38]....
        /*10e4*/ 	.word	0x0000adb0
        /*10e8*/ 	.word	0x00000005
        /*10ec*/ 	.word	0x00000000
        /*10f0*/ 	.short	0x0101
        /*10f2*/ 	.byte	0x3f
	.zero		1


	//   ....[39]....
        /*10f4*/ 	.word	0x0000b930
        /*10f8*/ 	.word	0x00000003
        /*10fc*/ 	.word	0x00000000
        /*1100*/ 	.short	0x0101
        /*1102*/ 	.byte	0x3f
	.zero		1


	//   ....[40]....
        /*1104*/ 	.word	0x0000ba40
        /*1108*/ 	.word	0x00000003
        /*110c*/ 	.word	0x00032430
        /*1110*/ 	.short	0x010a
        /*1112*/ 	.byte	0x3f
	.zero		1


	//   ....[41]....
        /*1114*/ 	.word	0x0000bab0
        /*1118*/ 	.word	0x00000003
        /*111c*/ 	.word	0x00032430
        /*1120*/ 	.short	0x010a
        /*1122*/ 	.byte	0x3f
	.zero		1


	//   ....[42]....
        /*1124*/ 	.word	0x0000bd60
        /*1128*/ 	.word	0x00000003
        /*112c*/ 	.word	0x00032450
        /*1130*/ 	.short	0x010a
        /*1132*/ 	.byte	0x3f
	.zero		1


	//   ....[43]....
        /*1134*/ 	.word	0x0000bda0
        /*1138*/ 	.word	0x00000003
        /*113c*/ 	.word	0x00032450
        /*1140*/ 	.short	0x010a
        /*1142*/ 	.byte	0x3f
	.zero		1


	//   ....[44]....
        /*1144*/ 	.word	0x0000daa0
        /*1148*/ 	.word	0x00000007
        /*114c*/ 	.word	0x00000000
        /*1150*/ 	.short	0x0101
        /*1152*/ 	.byte	0x3f
	.zero		1


	//   ....[45]....
        /*1154*/ 	.word	0x0000e7c0
        /*1158*/ 	.word	0x00000003
        /*115c*/ 	.word	0x00000000
        /*1160*/ 	.short	0x0101
        /*1162*/ 	.byte	0x3f
	.zero		1


	//   ....[46]....
        /*1164*/ 	.word	0x00010d60
        /*1168*/ 	.word	0x00000000
        /*116c*/ 	.word	0x00000000
        /*1170*/ 	.short	0x0101
        /*1172*/ 	.byte	0x3f
	.zero		1


	//   ....[47]....
        /*1174*/ 	.word	0x000134b0
        /*1178*/ 	.word	0x00000017
        /*117c*/ 	.word	0x00032420
        /*1180*/ 	.short	0x010a
        /*1182*/ 	.byte	0x3f
	.zero		1


	//   ....[48]....
        /*1184*/ 	.word	0x00013560
        /*1188*/ 	.word	0x00000003
        /*118c*/ 	.word	0x000324a0
        /*1190*/ 	.short	0x010a
        /*1192*/ 	.byte	0x3f
	.zero		1


	//   ....[49]....
        /*1194*/ 	.word	0x00013790
        /*1198*/ 	.word	0x00000003
        /*119c*/ 	.word	0x000324c0
        /*11a0*/ 	.short	0x010a
        /*11a2*/ 	.byte	0x3f
	.zero		1


	//   ....[50]....
        /*11a4*/ 	.word	0x00013dc0
        /*11a8*/ 	.word	0x00000006
        /*11ac*/ 	.word	0x000324a0
        /*11b0*/ 	.short	0x010a
        /*11b2*/ 	.byte	0x3f
	.zero		1


	//   ....[51]....
        /*11b4*/ 	.word	0x00013fe0
        /*11b8*/ 	.word	0x00000006
        /*11bc*/ 	.word	0x000324c0
        /*11c0*/ 	.short	0x010a
        /*11c2*/ 	.byte	0x3f
	.zero		1


	//   ....[52]....
        /*11c4*/ 	.word	0x00014f70
        /*11c8*/ 	.word	0x0000001e
        /*11cc*/ 	.word	0x00032440
        /*11d0*/ 	.short	0x010a
        /*11d2*/ 	.byte	0x3f
	.zero		1


	//   ....[53]....
        /*11d4*/ 	.word	0x00015600
        /*11d8*/ 	.word	0x0000001e
        /*11dc*/ 	.word	0x00032430
        /*11e0*/ 	.short	0x0107
        /*11e2*/ 	.byte	0x3f
	.zero		1


	//   ....[54]....
        /*11e4*/ 	.word	0x000156d0
        /*11e8*/ 	.word	0x0000001e
        /*11ec*/ 	.word	0x00032430
        /*11f0*/ 	.short	0x0101
        /*11f2*/ 	.byte	0x3f
	.zero		1


	//   ....[55]....
        /*11f4*/ 	.word	0x00016250
        /*11f8*/ 	.word	0x00000017
        /*11fc*/ 	.word	0x00032400
        /*1200*/ 	.short	0x0107
        /*1202*/ 	.byte	0x3f
	.zero		1


	//   ....[56]....
        /*1204*/ 	.word	0x000162e0
        /*1208*/ 	.word	0x00000017
        /*120c*/ 	.word	0x00032400
        /*1210*/ 	.short	0x0101
        /*1212*/ 	.byte	0x3f
	.zero		1


	//   ....[57]....
        /*1214*/ 	.word	0x00016d80
        /*1218*/ 	.word	0x00000017
        /*121c*/ 	.word	0x00032410
        /*1220*/ 	.short	0x0107
        /*1222*/ 	.byte	0x3f
	.zero		1


	//   ....[58]....
        /*1224*/ 	.word	0x00016e80
        /*1228*/ 	.word	0x00000017
        /*122c*/ 	.word	0x00032410
        /*1230*/ 	.short	0x0101
        /*1232*/ 	.byte	0x3f
	.zero		1


	//   ....[59]....
        /*1234*/ 	.word	0x00016ea0
        /*1238*/ 	.word	0x00000017
        /*123c*/ 	.word	0x00032420
        /*1240*/ 	.short	0x010a
        /*1242*/ 	.byte	0x3f
	.zero		1


	//   ....[60]....
        /*1244*/ 	.word	0x00016f80
        /*1248*/ 	.word	0x0000001e
        /*124c*/ 	.word	0x00032460
        /*1250*/ 	.short	0x010a
        /*1252*/ 	.byte	0x3f
	.zero		1


	//   ....[61]....
        /*1254*/ 	.word	0x000176d0
        /*1258*/ 	.word	0x0000001e
        /*125c*/ 	.word	0x00032450
        /*1260*/ 	.short	0x0107
        /*1262*/ 	.byte	0x3f
	.zero		1


	//   ....[62]....
        /*1264*/ 	.word	0x000177a0
        /*1268*/ 	.word	0x0000001e
        /*126c*/ 	.word	0x00032450
        /*1270*/ 	.short	0x0101
        /*1272*/ 	.byte	0x3f
	.zero		1


	//   ....[63]....
        /*1274*/ 	.word	0x00017af0
        /*1278*/ 	.word	0x00000004
        /*127c*/ 	.word	0x00032440
        /*1280*/ 	.short	0x010a
        /*1282*/ 	.byte	0x3f
	.zero		1


	//   ....[64]....
        /*1284*/ 	.word	0x00017ed0
        /*1288*/ 	.word	0x00000004
        /*128c*/ 	.word	0x00032430
        /*1290*/ 	.short	0x0107
        /*1292*/ 	.byte	0x3f
	.zero		1


	//   ....[65]....
        /*1294*/ 	.word	0x00017f90
        /*1298*/ 	.word	0x00000004
        /*129c*/ 	.word	0x00032430
        /*12a0*/ 	.short	0x0101
        /*12a2*/ 	.byte	0x3f
	.zero		1


	//   ....[66]....
        /*12a4*/ 	.word	0x00017fc0
        /*12a8*/ 	.word	0x00000004
        /*12ac*/ 	.word	0x00032460
        /*12b0*/ 	.short	0x010a
        /*12b2*/ 	.byte	0x3f
	.zero		1


	//   ....[67]....
        /*12b4*/ 	.word	0x000184e0
        /*12b8*/ 	.word	0x00000004
        /*12bc*/ 	.word	0x00032450
        /*12c0*/ 	.short	0x0107
        /*12c2*/ 	.byte	0x3f
	.zero		1


	//   ....[68]....
        /*12c4*/ 	.word	0x000185a0
        /*12c8*/ 	.word	0x00000004
        /*12cc*/ 	.word	0x00032450
        /*12d0*/ 	.short	0x0101
        /*12d2*/ 	.byte	0x3f
	.zero		1


	//   ....[69]....
        /*12d4*/ 	.word	0x000191e0
        /*12d8*/ 	.word	0x00000005
        /*12dc*/ 	.word	0x00032420
        /*12e0*/ 	.short	0x010a
        /*12e2*/ 	.byte	0x3f
	.zero		1


	//   ....[70]....
        /*12e4*/ 	.word	0x00019350
        /*12e8*/ 	.word	0x00000003
        /*12ec*/ 	.word	0x00032440
        /*12f0*/ 	.short	0x010a
        /*12f2*/ 	.byte	0x3f
	.zero		1


	//   ....[71]....
        /*12f4*/ 	.word	0x000193f0
        /*12f8*/ 	.word	0x00000019
        /*12fc*/ 	.word	0x00032440
        /*1300*/ 	.short	0x010a
        /*1302*/ 	.byte	0x3f
	.zero		1


	//   ....[72]....
        /*1304*/ 	.word	0x00019430
        /*1308*/ 	.word	0x00000003
        /*130c*/ 	.word	0x00032460
        /*1310*/ 	.short	0x010a
        /*1312*/ 	.byte	0x3f
	.zero		1


	//   ....[73]....
        /*1314*/ 	.word	0x00019470
        /*1318*/ 	.word	0x00000019
        /*131c*/ 	.word	0x00032460
        /*1320*/ 	.short	0x010a
        /*1322*/ 	.byte	0x3f
	.zero		1


	//   ....[74]....
        /*1324*/ 	.word	0x000194d0
        /*1328*/ 	.word	0x00000004
        /*132c*/ 	.word	0x00032490
        /*1330*/ 	.short	0x010a
        /*1332*/ 	.byte	0x3f
	.zero		1


	//   ....[75]....
        /*1334*/ 	.word	0x00019780
        /*1338*/ 	.word	0x00000004
        /*133c*/ 	.word	0x00032490
        /*1340*/ 	.short	0x010a
        /*1342*/ 	.byte	0x3f
	.zero		1


	//   ....[76]....
        /*1344*/ 	.word	0x00019a30
        /*1348*/ 	.word	0x00000004
        /*134c*/ 	.word	0x00032490
        /*1350*/ 	.short	0x010a
        /*1352*/ 	.byte	0x3f
	.zero		1


	//   ....[77]....
        /*1354*/ 	.word	0x00019cc0
        /*1358*/ 	.word	0x00000004
        /*135c*/ 	.word	0x000324b0
        /*1360*/ 	.short	0x010a
        /*1362*/ 	.byte	0x3f
	.zero		1


	//   ....[78]....
        /*1364*/ 	.word	0x00019fc0
        /*1368*/ 	.word	0x00000013
        /*136c*/ 	.word	0x00032400
        /*1370*/ 	.short	0x010a
        /*1372*/ 	.byte	0x3f
	.zero		1


	//   ....[79]....
        /*1374*/ 	.word	0x0001a1e0
        /*1378*/ 	.word	0x00000013
        /*137c*/ 	.word	0x00032400
        /*1380*/ 	.short	0x010a
        /*1382*/ 	.byte	0x3f
	.zero		1


	//   ....[80]....
        /*1384*/ 	.word	0x0001a230
        /*1388*/ 	.word	0x00000003
        /*138c*/ 	.word	0x00032430
        /*1390*/ 	.short	0x010a
        /*1392*/ 	.byte	0x3f
	.zero		1


	//   ....[81]....
        /*1394*/ 	.word	0x0001a280
        /*1398*/ 	.word	0x00000013
        /*139c*/ 	.word	0x00032410
        /*13a0*/ 	.short	0x010a
        /*13a2*/ 	.byte	0x3f
	.zero		1


	//   ....[82]....
        /*13a4*/ 	.word	0x0001a2d0
        /*13a8*/ 	.word	0x00000003
        /*13ac*/ 	.word	0x00032450
        /*13b0*/ 	.short	0x010a
        /*13b2*/ 	.byte	0x3f
	.zero		1


	//   ....[83]....
        /*13b4*/ 	.word	0x0001a320
        /*13b8*/ 	.word	0x00000003
        /*13bc*/ 	.word	0x00032430
        /*13c0*/ 	.short	0x010a
        /*13c2*/ 	.byte	0x3f
	.zero		1


	//   ....[84]....
        /*13c4*/ 	.word	0x0001a370
        /*13c8*/ 	.word	0x00000003
        /*13cc*/ 	.word	0x00032450
        /*13d0*/ 	.short	0x010a
        /*13d2*/ 	.byte	0x3f
	.zero		1


	//   ....[85]....
        /*13d4*/ 	.word	0x0001a940
        /*13d8*/ 	.word	0x00000017
        /*13dc*/ 	.word	0x00032420
        /*13e0*/ 	.short	0x010a
        /*13e2*/ 	.byte	0x3f
	.zero		1


	//   ....[86]....
        /*13e4*/ 	.word	0x0001a990
        /*13e8*/ 	.word	0x00000003
        /*13ec*/ 	.word	0x000324a0
        /*13f0*/ 	.short	0x010a
        /*13f2*/ 	.byte	0x3f
	.zero		1


	//   ....[87]....
        /*13f4*/ 	.word	0x0001a9e0
        /*13f8*/ 	.word	0x00000003
        /*13fc*/ 	.word	0x000324c0
        /*1400*/ 	.short	0x010a
        /*1402*/ 	.byte	0x3f
	.zero		1


	//   ....[88]....
        /*1404*/ 	.word	0x0001aa30
        /*1408*/ 	.word	0x00000006
        /*140c*/ 	.word	0x000324a0
        /*1410*/ 	.short	0x010a
        /*1412*/ 	.byte	0x3f
	.zero		1


	//   ....[89]....
        /*1414*/ 	.word	0x0001aa80
        /*1418*/ 	.word	0x00000006
        /*141c*/ 	.word	0x000324c0
        /*1420*/ 	.short	0x010a
        /*1422*/ 	.byte	0x3f
	.zero		1


	//   ....[90]....
        /*1424*/ 	.word	0x0001aba0
        /*1428*/ 	.word	0x0000001e
        /*142c*/ 	.word	0x00032440
        /*1430*/ 	.short	0x010a
        /*1432*/ 	.byte	0x3f
	.zero		1


	//   ....[91]....
        /*1434*/ 	.word	0x0001cc30
        /*1438*/ 	.word	0x00000017
        /*143c*/ 	.word	0x00032420
        /*1440*/ 	.short	0x010a
        /*1442*/ 	.byte	0x3f
	.zero		1


	//   ....[92]....
        /*1444*/ 	.word	0x0001cc80
        /*1448*/ 	.word	0x0000001e
        /*144c*/ 	.word	0x00032460
        /*1450*/ 	.short	0x010a
        /*1452*/ 	.byte	0x3f
	.zero		1


	//   ....[93]....
        /*1454*/ 	.word	0x0001d5e0
        /*1458*/ 	.word	0x00000004
        /*145c*/ 	.word	0x00032440
        /*1460*/ 	.short	0x010a
        /*1462*/ 	.byte	0x3f
	.zero		1


	//   ....[94]....
        /*1464*/ 	.word	0x0001dcc0
        /*1468*/ 	.word	0x00000004
        /*146c*/ 	.word	0x00032460
        /*1470*/ 	.short	0x010a
        /*1472*/ 	.byte	0x3f
	.zero		1


	//   ....[95]....
        /*1474*/ 	.word	0x0001ed60
        /*1478*/ 	.word	0x00000005
        /*147c*/ 	.word	0x00032420
        /*1480*/ 	.short	0x010a
        /*1482*/ 	.byte	0x3f
	.zero		1


	//   ....[96]....
        /*1484*/ 	.word	0x0001ef00
        /*1488*/ 	.word	0x00000003
        /*148c*/ 	.word	0x00032440
        /*1490*/ 	.short	0x010a
        /*1492*/ 	.byte	0x3f
	.zero		1


	//   ....[97]....
        /*1494*/ 	.word	0x0001ef50
        /*1498*/ 	.word	0x00000019
        /*149c*/ 	.word	0x00032440
        /*14a0*/ 	.short	0x010a
        /*14a2*/ 	.byte	0x3f
	.zero		1


	//   ....[98]....
        /*14a4*/ 	.word	0x0001efa0
        /*14a8*/ 	.word	0x00000003
        /*14ac*/ 	.word	0x00032460
        /*14b0*/ 	.short	0x010a
        /*14b2*/ 	.byte	0x3f
	.zero		1


	//----- nvinfo : EIATTR_NUM_MBARRIERS
	.align		4
.L_299:
        /*14b4*/ 	.byte	0x03, 0x38
        /*14b6*/ 	.short	0x0017


	//----- nvinfo : EIATTR_EXIT_INSTR_OFFSETS
	.align		4
        /*14b8*/ 	.byte	0x04, 0x1c
        /*14ba*/ 	.short	(.L_301 - .L_300)


	//   ....[0]....
.L_300:
        /*14bc*/ 	.word	0x000194c0


	//----- nvinfo : EIATTR_MAX_THREADS
	.align		4
.L_301:
        /*14c0*/ 	.byte	0x04, 0x05
        /*14c2*/ 	.short	(.L_303 - .L_302)
.L_302:
        /*14c4*/ 	.word	0x00000180
        /*14c8*/ 	.word	0x00000001
        /*14cc*/ 	.word	0x00000001


	//----- nvinfo : EIATTR_CRS_STACK_SIZE
	.align		4
.L_303:
        /*14d0*/ 	.byte	0x04, 0x1e
        /*14d2*/ 	.short	(.L_305 - .L_304)
.L_304:
        /*14d4*/ 	.word	0x00000000


	//----- nvinfo : EIATTR_CBANK_PARAM_SIZE
	.align		4
.L_305:
        /*14d8*/ 	.byte	0x03, 0x19
        /*14da*/ 	.short	0x0bf0


	//----- nvinfo : EIATTR_PARAM_CBANK
	.align		4
        /*14dc*/ 	.byte	0x04, 0x0a
        /*14de*/ 	.short	(.L_307 - .L_306)
	.align		4
.L_306:
        /*14e0*/ 	.word	index@(.nv.constant0._ZN7cutlass13device_kernelIN5flash11enable_sm90INS1_16FlashAttnFwdSm90INS1_25CollectiveMainloopFwdSm90ILi2EN4cute5tupleIJNS5_1CILi1EEES8_S8_EEENS6_IJNS7_ILi128EEENS7_ILi96EEENS7_ILi64EEEEEELi256ENS_10bfloat16_tEfNS_4arch4Sm90ELb0ELb0ELb1ELb1ELb1ELb1ELb1ELb1ELb0ELb1ELb0ELb0EEENS1_21CollectiveEpilogueFwdINS6_IJSA_NS7_ILi256EEESB_EEES9_SE_SG_Li256ELb1ELb1ELb0ELb0EEENS1_36VarlenDynamicPersistentTileSchedulerILi128ELi96ELi256ELi128ELb0ELb1ELb1ELb0ELb1ELb1EEEEEEEEEvNT_6ParamsE)
        /*14e4*/ 	.short	0x0210
        /*14e6*/ 	.short	0x0bf0


	//----- nvinfo : EIATTR_SW_WAR
	.align		4
.L_307:
        /*14e8*/ 	.byte	0x04, 0x36
        /*14ea*/ 	.short	(.L_309 - .L_308)
.L_308:
        /*14ec*/ 	.word	0x00000008
.L_309:


//--------------------- .nv.info._ZN7cutlass13device_kernelIN5flash11enable_sm90INS1_16FlashAttnFwdSm90INS1_25CollectiveMainloopFwdSm90ILi2EN4cute5tupleIJNS5_1CILi1EEES8_S8_EEENS6_IJNS7_ILi128EEENS7_ILi96EEENS7_ILi64EEEEEELi256ENS_10bfloat16_tEfNS_4arch4Sm90ELb0ELb1ELb1ELb0ELb1ELb0ELb0ELb1ELb0ELb1ELb0ELb0EEENS1_21CollectiveEpilogueFwdINS6_IJSA_NS7_ILi256EEESB_EEES9_SE_SG_Li256ELb0ELb1ELb0ELb0EEENS1_30DynamicPersistentTileSchedulerILi256ELi128ELb0ELb1ELb1EEEEEEEEEvNT_6ParamsE --------------------------
	.section	.nv.info._ZN7cutlass13device_kernelIN5flash11enable_sm90INS1_16FlashAttnFwdSm90INS1_25CollectiveMainloopFwdSm90ILi2EN4cute5tupleIJNS5_1CILi1EEES8_S8_EEENS6_IJNS7_ILi128EEENS7_ILi96EEENS7_ILi64EEEEEELi256ENS_10bfloat16_tEfNS_4arch4Sm90ELb0ELb1ELb1ELb0ELb1ELb0ELb0ELb1ELb0ELb1ELb0ELb0EEENS1_21CollectiveEpilogueFwdINS6_IJSA_NS7_ILi256EEESB_EEES9_SE_SG_Li256ELb0ELb1ELb0ELb0EEENS1_30DynamicPersistentTileSchedulerILi256ELi128ELb0ELb1ELb1EEEEEEEEEvNT_6ParamsE,"",@"SHT_CUDA_INFO"
	.sectionflags	@""
	.align	4


	//----- nvinfo : EIATTR_CUDA_API_VERSION
	.align		4
        /*0000*/ 	.byte	0x04, 0x37
        /*0002*/ 	.short	(.L_311 - .L_310)
.L_310:
        /*0004*/ 	.word	0x00000082


	//----- nvinfo : EIATTR_KPARAM_INFO
	.align		4
.L_311:
        /*0008*/ 	.byte	0x04, 0x17
        /*000a*/ 	.short	(.L_313 - .L_312)
.L_312:
        /*000c*/ 	.word	0x00000000
        /*0010*/ 	.short	0x0000
        /*0012*/ 	.short	0x0070
        /*0014*/ 	.byte	0x00, 0xf0, 0x01, 0x2a


	//----- nvinfo : EIATTR_SPARSE_MMA_MASK
	.align		4
.L_313:
        /*0018*/ 	.byte	0x03, 0x50
        /*001a*/ 	.short	0x0000


	//----- nvinfo : EIATTR_MAXREG_COUNT
	.align		4
        /*001c*/ 	.byte	0x03, 0x1b
        /*001e*/ 	.short	0x00a8


	//----- nvinfo : EIATTR_NUM_BARRIERS
	.align		4
        /*0020*/ 	.byte	0x02, 0x4c
        /*0022*/ 	.byte	0x10
	.zero		1


	//----- nvinfo : EIATTR_EXTERNS
	.align		4
        /*0024*/ 	.byte	0x04, 0x0f
        /*0026*/ 	.short	(.L_315 - .L_314)


	//   ....[0]....
	.align		4
.L_314:
        /*0028*/ 	.word	index@(__assertfail)


	//----- nvinfo : EIATTR_ANNOTATIONS
	.align		4
.L_315:
        /*002c*/ 	.byte	0x04, 0x55
        /*002e*/ 	.short	(.L_317 - .L_316)


	//   ....[0]....
.L_316:
        /*0030*/ 	.word	0x00000001
        /*0034*/ 	.byte	0x50, 0x12, 0x01, 0x00, 0x01, 0x00, 0x00, 0x00, 0xc0, 0x15, 0x01, 0x00, 0x01, 0x00, 0x00, 0x00
        /*0044*/ 	.byte	0x00, 0x16, 0x01, 0x00, 0x01, 0x00, 0x00, 0x00, 0x60, 0x36, 0x01, 0x00, 0x01, 0x00, 0x00, 0x00
        /*0054*/ 	.byte	0x80, 0x36, 0x01, 0x00, 0x01, 0x00, 0x00, 0x00, 0x20, 0x39, 0x01, 0x00, 0x01, 0x00, 0x00, 0x00
        /*0064*/ 	.byte	0x60, 0x50, 0x01, 0x00, 0x01, 0x00, 0x00, 0x00, 0x00, 0x69, 0x01, 0x00


	//----- nvinfo : EIATTR_MERCURY_ISA_VERSION
	.align		4
.L_317:
        /*0070*/ 	.byte	0x03, 0x5f
        /*0072*/ 	.short	0x0101


	//----- nvinfo : EIATTR_INT_WARP_WIDE_INSTR_OFFSETS
	.align		4
        /*0074*/ 	.byte	0x04, 0x31
        /*0076*/ 	.short	(.L_319 - .L_318)


	//   ....[0]....
.L_318:
        /*0078*/ 	.word	0x000000c0


	//   ....[1]....
        /*007c*/ 	.word	0x000000d0


	//   ....[2]....
        /*0080*/ 	.word	0x00000170


	//   ....[3]....
        /*0084*/ 	.word	0x00011f80


	//   ....[4]....
        /*0088*/ 	.word	0x00012010


	//   ....[5]....
        /*008c*/ 	.word	0x00014df0


	//   ....[6]....
        /*0090*/ 	.word	0x00014e80


	//----- nvinfo : EIATTR_COOP_GROUP_MASK_REGIDS
	.align		4
.L_319:
        /*0094*/ 	.byte	0x04, 0x29
        /*0096*/ 	.short	(.L_321 - .L_320)


	//   ....[0]....
.L_320:
        /*0098*/ 	.word	0xffffffff


	//   ....[1]....
        /*009c*/ 	.word	0xffffffff


	//   ....[2]....
        /*00a0*/ 	.word	0xffffffff


	//   ....[3]....
        /*00a4*/ 	.word	0xffffffff


	//   ....[4]....
        /*00a8*/ 	.word	0xffffffff


	//   ....[5]....
        /*00ac*/ 	.word	0xffffffff


	//   ....[6]....
        /*00b0*/ 	.word	0xffffffff


	//   ....[7]....
        /*00b4*/ 	.word	0xffffffff


	//   ....[8]....
        /*00b8*/ 	.word	0xffffffff


	//   ....[9]....
        /*00bc*/ 	.word	0xffffffff


	//   ....[10]....
        /*00c0*/ 	.word	0xffffffff


	//   ....[11]....
        /*00c4*/ 	.word	0xffffffff


	//   ....[12]....
        /*00c8*/ 	.word	0xffffffff


	//   ....[13]....
        /*00cc*/ 	.word	0xffffffff


	//   ....[14]....
        /*00d0*/ 	.word	0xffffffff


	//   ....[15]....
        /*00d4*/ 	.word	0xffffffff


	//   ....[16]....
        /*00d8*/ 	.word	0xffffffff


	//   ....[17]....
        /*00dc*/ 	.word	0xffffffff


	//   ....[18]....
        /*00e0*/ 	.word	0xffffffff


	//   ....[19]....
        /*00e4*/ 	.word	0xffffffff


	//   ....[20]....
        /*00e8*/ 	.word	0xffffffff


	//   ....[21]....
        /*00ec*/ 	.word	0xffffffff


	//   ....[22]....
        /*00f0*/ 	.word	0xffffffff


	//   ....[23]....
        /*00f4*/ 	.word	0xffffffff


	//   ....[24]....
        /*00f8*/ 	.word	0xffffffff


	//   ....[25]....
        /*00fc*/ 	.word	0xffffffff


	//   ....[26]....
        /*0100*/ 	.word	0xffffffff


	//   ....[27]....
        /*0104*/ 	.word	0xffffffff


	//   ....[28]....
        /*0108*/ 	.word	0xffffffff


	//   ....[29]....
        /*010c*/ 	.word	0xffffffff


	//   ....[30]....
        /*0110*/ 	.word	0xffffffff


	//   ....[31]....
        /*0114*/ 	.word	0xffffffff


	//   ....[32]....
        /*0118*/ 	.word	0xffffffff


	//   ....[33]....
        /*011c*/ 	.word	0xffffffff


	//   ....[34]....
        /*0120*/ 	.word	0xffffffff


	//   ....[35]....
        /*0124*/ 	.word	0xffffffff


	//   ....[36]....
        /*0128*/ 	.word	0xffffffff


	//   ....[37]....
        /*012c*/ 	.word	0xffffffff


	//   ....[38]....
        /*0130*/ 	.word	0xffffffff


	//   ....[39]....
        /*0134*/ 	.word	0xffffffff


	//   ....[40]....
        /*0138*/ 	.word	0xffffffff


	//   ....[41]....
        /*013c*/ 	.word	0xffffffff


	//   ....[42]....
        /*0140*/ 	.word	0xffffffff


	//   ....[43]....
        /*0144*/ 	.word	0xffffffff


	//   ....[44]....
        /*0148*/ 	.word	0xffffffff


	//   ....[45]....
        /*014c*/ 	.word	0xffffffff


	//   ....[46]....
        /*0150*/ 	.word	0xffffffff


	//   ....[47]....
        /*0154*/ 	.word	0xffffffff


	//   ....[48]....
        /*0158*/ 	.word	0xffffffff


	//   ....[49]....
        /*015c*/ 	.word	0xffffffff


	//   ....[50]....
        /*0160*/ 	.word	0xffffffff


	//   ....[51]....
        /*0164*/ 	.word	0xffffffff


	//   ....[52]....
        /*0168*/ 	.word	0xffffffff


	//   ....[53]....
        /*016c*/ 	.word	0xffffffff


	//   ....[54]....
        /*0170*/ 	.word	0xffffffff


	//   ....[55]....
        /*0174*/ 	.word	0xffffffff


	//   ....[56]....
        /*0178*/ 	.word	0xffffffff


	//   ....[57]....
        /*017c*/ 	.word	0xffffffff


	//   ....[58]....
        /*0180*/ 	.word	0xffffffff


	//   ....[59]....
        /*0184*/ 	.word	0xffffffff


	//   ....[60]....
        /*0188*/ 	.word	0xffffffff


	//   ....[61]....
        /*018c*/ 	.word	0xffffffff


	//   ....[62]....
        /*0190*/ 	.word	0xffffffff


	//   ....[63]....
        /*0194*/ 	.word	0xffffffff


	//   ....[64]....
        /*0198*/ 	.word	0xffffffff


	//   ....[65]....
        /*019c*/ 	.word	0xffffffff


	//   ....[66]....
        /*01a0*/ 	.word	0xffffffff


	//   ....[67]....
        /*01a4*/ 	.word	0xffffffff


	//   ....[68]....
        /*01a8*/ 	.word	0xffffffff


	//   ....[69]....
        /*01ac*/ 	.word	0xffffffff


	//   ....[70]....
        /*01b0*/ 	.word	0xffffffff


	//   ....[71]....
        /*01b4*/ 	.word	0xffffffff


	//   ....[72]....
        /*01b8*/ 	.word	0xffffffff


	//   ....[73]....
        /*01bc*/ 	.word	0xffffffff


	//   ....[74]....
        /*01c0*/ 	.word	0xffffffff


	//   ....[75]....
        /*01c4*/ 	.word	0xffffffff


	//   ....[76]....
        /*01c8*/ 	.word	0xffffffff


	//   ....[77]....
        /*01cc*/ 	.word	0xffffffff


	//   ....[78]....
        /*01d0*/ 	.word	0xffffffff


	//   ....[79]....
        /*01d4*/ 	.word	0xffffffff


	//   ....[80]....
        /*01d8*/ 	.word	0xffffffff


	//   ....[81]....
        /*01dc*/ 	.word	0xffffffff


	//   ....[82]....
        /*01e0*/ 	.word	0xffffffff


	//   ....[83]....
        /*01e4*/ 	.word	0xffffffff


	//   ....[84]....
        /*01e8*/ 	.word	0xffffffff


	//   ....[85]....
        /*01ec*/ 	.word	0xffffffff


	//   ....[86]....
        /*01f0*/ 	.word	0xffffffff


	//   ....[87]....
        /*01f4*/ 	.word	0xffffffff


	//   ....[88]....
        /*01f8*/ 	.word	0xffffffff


	//   ....[89]....
        /*01fc*/ 	.word	0xffffffff


	//   ....[90]....
        /*0200*/ 	.word	0xffffffff


	//   ....[91]....
        /*0204*/ 	.word	0xffffffff


	//   ....[92]....
        /*0208*/ 	.word	0xffffffff


	//   ....[93]....
        /*020c*/ 	.word	0xffffffff


	//   ....[94]....
        /*0210*/ 	.word	0xffffffff


	//   ....[95]....
        /*0214*/ 	.word	0xffffffff


	//   ....[96]....
        /*0218*/ 	.word	0xffffffff


	//   ....[97]....
        /*021c*/ 	.word	0xffffffff


	//   ....[98]....
        /*0220*/ 	.word	0xffffffff


	//   ....[99]....
        /*0224*/ 	.word	0xffffffff


	//   ....[100]....
        /*0228*/ 	.word	0xffffffff


	//   ....[101]....
        /*022c*/ 	.word	0xffffffff


	//   ....[102]....
        /*0230*/ 	.word	0xffffffff


	//   ....[103]....
        /*0234*/ 	.word	0xffffffff


	//   ....[104]....
        /*0238*/ 	.word	0xffffffff


	//   ....[105]....
        /*023c*/ 	.word	0xffffffff


	//   ....[106]....
        /*0240*/ 	.word	0xffffffff


	//   ....[107]....
        /*0244*/ 	.word	0xffffffff


	//   ....[108]....
        /*0248*/ 	.word	0xffffffff


	//   ....[109]....
        /*024c*/ 	.word	0xffffffff


	//   ....[110]....
        /*0250*/ 	.word	0xffffffff


	//   ....[111]....
        /*0254*/ 	.word	0xffffffff


	//   ....[112]....
        /*0258*/ 	.word	0xffffffff


	//   ....[113]....
        /*025c*/ 	.word	0xffffffff


	//   ....[114]....
        /*0260*/ 	.word	0xffffffff


	//   ....[115]....
        /*0264*/ 	.word	0xffffffff


	//   ....[116]....
        /*0268*/ 	.word	0xffffffff


	//   ....[117]....
        /*026c*/ 	.word	0xffffffff


	//   ....[118]....
        /*0270*/ 	.word	0xffffffff


	//   ....[119]....
        /*0274*/ 	.word	0xffffffff


	//   ....[120]....
        /*0278*/ 	.word	0x0500000f


	//   ....[121]....
        /*027c*/ 	.word	0x0500000f


	//   ....[122]....
        /*0280*/ 	.word	0x0500000f


	//   ....[123]....
        /*0284*/ 	.word	0x0500000f


	//   ....[124]....
        /*0288*/ 	.word	0x0500000f


	//   ....[125]....
        /*028c*/ 	.word	0x0500000f


	//   ....[126]....
        /*0290*/ 	.word	0x0500000f


	//   ....[127]....
        /*0294*/ 	.word	0x0500000f


	//   ....[128]....
        /*0298*/ 	.word	0x0500000f


	//   ....[129]....
        /*029c*/ 	.word	0x0500000f


	//   ....[130]....
        /*02a0*/ 	.word	0x0500000f


	//   ....[131]....
        /*02a4*/ 	.word	0x0500000f


	//   ....[132]....
        /*02a8*/ 	.word	0x0500000f


	//   ....[133]....
        /*02ac*/ 	.word	0x0500000f


	//   ....[134]....
        /*02b0*/ 	.word	0x0500000f


	//   ....[135]....
        /*02b4*/ 	.word	0x0500000f


	//   ....[136]....
        /*02b8*/ 	.word	0x0500000f


	//   ....[137]....
        /*02bc*/ 	.word	0x0500000f


	//   ....[138]....
        /*02c0*/ 	.word	0x0500000f


	//   ....[139]....
        /*02c4*/ 	.word	0x0500000f


	//   ....[140]....
        /*02c8*/ 	.word	0x0500000f


	//   ....[141]....
        /*02cc*/ 	.word	0x0500000f


	//   ....[142]....
        /*02d0*/ 	.word	0x0500000f


	//   ....[143]....
        /*02d4*/ 	.word	0x0500000f


	//   ....[144]....
        /*02d8*/ 	.word	0x0500000f


	//   ....[145]....
        /*02dc*/ 	.word	0x0500000f


	//   ....[146]....
        /*02e0*/ 	.word	0x0500000f


	//   ....[147]....
        /*02e4*/ 	.word	0x0500000f


	//   ....[148]....
        /*02e8*/ 	.word	0x0500000f


	//   ....[149]....
        /*02ec*/ 	.word	0x0500000f


	//   ....[150]....
        /*02f0*/ 	.word	0x0500000f


	//   ....[151]....
        /*02f4*/ 	.word	0x0500000f


	//   ....[152]....
        /*02f8*/ 	.word	0x0500000f


	//   ....[153]....
        /*02fc*/ 	.word	0x0500000f


	//   ....[154]....
        /*0300*/ 	.word	0x0500000f


	//   ....[155]....
        /*0304*/ 	.word	0x0500000f


	//   ....[156]....
        /*0308*/ 	.word	0x0500000f


	//   ....[157]....
        /*030c*/ 	.word	0x0500000f


	//   ....[158]....
        /*0310*/ 	.word	0x0500000f


	//   ....[159]....
        /*0314*/ 	.word	0x0500000f


	//   ....[160]....
        /*0318*/ 	.word	0x0500000f


	//   ....[161]....
        /*031c*/ 	.word	0x0500000f


	//   ....[162]....
        /*0320*/ 	.word	0x0500000f


	//   ....[163]....
        /*0324*/ 	.word	0x0500000f


	//   ....[164]....
        /*0328*/ 	.word	0x0500000f


	//   ....[165]....
        /*032c*/ 	.word	0x0500000f


	//   ....[166]....
        /*0330*/ 	.word	0x0500000f


	//   ....[167]....
        /*0334*/ 	.word	0x0500000f


	//   ....[168]....
        /*0338*/ 	.word	0x0500000f


	//   ....[169]....
        /*033c*/ 	.word	0x0500000f


	//   ....[170]....
        /*0340*/ 	.word	0x0500000f


	//   ....[171]....
        /*0344*/ 	.word	0x0500000f


	//   ....[172]....
        /*0348*/ 	.word	0x0500000f


	//   ....[173]....
        /*034c*/ 	.word	0x0500000f


	//   ....[174]....
        /*0350*/ 	.word	0x0500000f


	//   ....[175]....
        /*0354*/ 	.word	0x0500000f


	//   ....[176]....
        /*0358*/ 	.word	0x0500000f


	//   ....[177]....
        /*035c*/ 	.word	0x0500000f


	//   ....[178]....
        /*0360*/ 	.word	0x0500000f


	//   ....[179]....
        /*0364*/ 	.word	0x0500000f


	//   ....[180]....
        /*0368*/ 	.word	0x0500000f


	//   ....[181]....
        /*036c*/ 	.word	0x0500000f


	//   ....[182]....
        /*0370*/ 	.word	0x0500000f


	//   ....[183]....
        /*0374*/ 	.word	0x0500000f


	//   ....[184]....
        /*0378*/ 	.word	0x0500000f


	//   ....[185]....
        /*037c*/ 	.word	0x0500000f


	//   ....[186]....
        /*0380*/ 	.word	0x0500000f


	//----- nvinfo : EIATTR_COOP_GROUP_INSTR_OFFSETS
	.align		4
.L_321:
        /*0384*/ 	.byte	0x04, 0x28
        /*0386*/ 	.short	(.L_323 - .L_322)


	//   ....[0]....
.L_322:
        /*0388*/ 	.word	0x00000080


	//   ....[1]....
        /*038c*/ 	.word	0x00000090


	//   ....[2]....
        /*0390*/ 	.word	0x000002d0


	//   ....[3]....
        /*0394*/ 	.word	0x00000430


	//   ....[4]....
        /*0398*/ 	.word	0x00000550


	//   ....[5]....
        /*039c*/ 	.word	0x000006b0


	//   ....[6]....
        /*03a0*/ 	.word	0x00001960


	//   ....[7]....
        /*03a4*/ 	.word	0x000022b0


	//   ....[8]....
        /*03a8*/ 	.word	0x00002b20


	//   ....[9]....
        /*03ac*/ 	.word	0x00003810


	//   ....[10]....
        /*03b0*/ 	.word	0x000038b0


	//   ....[11]....
        /*03b4*/ 	.word	0x00003cb0


	//   ....[12]....
        /*03b8*/ 	.word	0x00003d60


	//   ....[13]....
        /*03bc*/ 	.word	0x00005260


	//   ....[14]....
        /*03c0*/ 	.word	0x00005880


	//   ....[15]....
        /*03c4*/ 	.word	0x000065c0


	//   ....[16]....
        /*03c8*/ 	.word	0x000066e0


	//   ....[17]....
        /*03cc*/ 	.word	0x00006d40


	//   ....[18]....
        /*03d0*/ 	.word	0x00006dd0


	//   ....[19]....
        /*03d4*/ 	.word	0x00008e20


	//   ....[20]....
        /*03d8*/ 	.word	0x00008eb0


	//   ....[21]....
        /*03dc*/ 	.word	0x00009330


	//   ....[22]....
        /*03e0*/ 	.word	0x000094f0


	//   ....[23]....
        /*03e4*/ 	.word	0x0000aea0


	//   ....[24]....
        /*03e8*/ 	.word	0x0000b440


	//   ....[25]....
        /*03ec*/ 	.word	0x0000c210


	//   ....[26]....
        /*03f0*/ 	.word	0x0000c330


	//   ....[27]....
        /*03f4*/ 	.word	0x0000cb40


	//   ....[28]....
        /*03f8*/ 	.word	0x0000cd10


	//   ....[29]....
        /*03fc*/ 	.word	0x0000de60


	//   ....[30]....
        /*0400*/ 	.word	0x0000dee0


	//   ....[31]....
        /*0404*/ 	.word	0x0000df50


	//   ....[32]....
        /*0408*/ 	.word	0x0000dfa0


	//   ....[33]....
        /*040c*/ 	.word	0x0000fad0


	//   ....[34]....
        /*0410*/ 	.word	0x0000fb00


	//   ....[35]....
        /*0414*/ 	.word	0x0000fb30


	//   ....[36]....
        /*0418*/ 	.word	0x0000fb90


	//   ....[37]....
        /*041c*/ 	.word	0x000100a0


	//   ....[38]....
        /*0420*/ 	.word	0x000100d0


	//   ....[39]....
        /*0424*/ 	.word	0x00010210


	//   ....[40]....
        /*0428*/ 	.word	0x00010230


	//   ....[41]....
        /*042c*/ 	.word	0x00010370


	//   ....[42]....
        /*0430*/ 	.word	0x00010390


	//   ....[43]....
        /*0434*/ 	.word	0x000104e0


	//   ....[44]....
        /*0438*/ 	.word	0x00010500


	//   ....[45]....
        /*043c*/ 	.word	0x00010c20


	//   ....[46]....
        /*0440*/ 	.word	0x00010c40


	//   ....[47]....
        /*0444*/ 	.word	0x00010d80


	//   ....[48]....
        /*0448*/ 	.word	0x00010da0


	//   ....[49]....
        /*044c*/ 	.word	0x00010ee0


	//   ....[50]....
        /*0450*/ 	.word	0x00010f00


	//   ....[51]....
        /*0454*/ 	.word	0x00011050


	//   ....[52]....
        /*0458*/ 	.word	0x00011070


	//   ....[53]....
        /*045c*/ 	.word	0x00011280


	//   ....[54]....
        /*0460*/ 	.word	0x000129d0


	//   ....[55]....
        /*0464*/ 	.word	0x000129f0


	//   ....[56]....
        /*0468*/ 	.word	0x00012a00


	//   ....[57]....
        /*046c*/ 	.word	0x00012a40


	//   ....[58]....
        /*0470*/ 	.word	0x00012a90


	//   ....[59]....
        /*0474*/ 	.word	0x00012ab0


	//   ....[60]....
        /*0478*/ 	.word	0x00012b00


	//   ....[61]....
        /*047c*/ 	.word	0x00012b20


	//   ....[62]....
        /*0480*/ 	.word	0x00012b70


	//   ....[63]....
        /*0484*/ 	.word	0x00012b90


	//   ....[64]....
        /*0488*/ 	.word	0x00012bc0


	//   ....[65]....
        /*048c*/ 	.word	0x00012bf0


	//   ....[66]....
        /*0490*/ 	.word	0x00013220


	//   ....[67]....
        /*0494*/ 	.word	0x00013240


	//   ....[68]....
        /*0498*/ 	.word	0x00013270


	//   ....[69]....
        /*049c*/ 	.word	0x000132b0


	//   ....[70]....
        /*04a0*/ 	.word	0x00013300


	//   ....[71]....
        /*04a4*/ 	.word	0x00013320


	//   ....[72]....
        /*04a8*/ 	.word	0x00013370


	//   ....[73]....
        /*04ac*/ 	.word	0x00013390


	//   ....[74]....
        /*04b0*/ 	.word	0x000133e0


	//   ....[75]....
        /*04b4*/ 	.word	0x00013400


	//   ....[76]....
        /*04b8*/ 	.word	0x00013450


	//   ....[77]....
        /*04bc*/ 	.word	0x00013470


	//   ....[78]....
        /*04c0*/ 	.word	0x000134c0


	//   ....[79]....
        /*04c4*/ 	.word	0x000134e0


	//   ....[80]....
        /*04c8*/ 	.word	0x00013510


	//   ....[81]....
        /*04cc*/ 	.word	0x00013530


	//   ....[82]....
        /*04d0*/ 	.word	0x00013960


	//   ....[83]....
        /*04d4*/ 	.word	0x000139b0


	//   ....[84]....
        /*04d8*/ 	.word	0x000139d0


	//   ....[85]....
        /*04dc*/ 	.word	0x00013aa0


	//   ....[86]....
        /*04e0*/ 	.word	0x00013ab0


	//   ....[87]....
        /*04e4*/ 	.word	0x00013ae0


	//   ....[88]....
        /*04e8*/ 	.word	0x00013b70


	//   ....[89]....
        /*04ec*/ 	.word	0x00013c10


	//   ....[90]....
        /*04f0*/ 	.word	0x00013c30


	//   ....[91]....
        /*04f4*/ 	.word	0x00013cd0


	//   ....[92]....
        /*04f8*/ 	.word	0x00013cf0


	//   ....[93]....
        /*04fc*/ 	.word	0x00013d00


	//   ....[94]....
        /*0500*/ 	.word	0x00014420


	//   ....[95]....
        /*0504*/ 	.word	0x00014440


	//   ....[96]....
        /*0508*/ 	.word	0x00014450


	//   ....[97]....
        /*050c*/ 	.word	0x00014460


	//   ....[98]....
        /*0510*/ 	.word	0x00014480


	//   ....[99]....
        /*0514*/ 	.word	0x000144e0


	//   ....[100]....
        /*0518*/ 	.word	0x00014500


	//   ....[101]....
        /*051c*/ 	.word	0x00014510


	//   ....[102]....
        /*0520*/ 	.word	0x00014550


	//   ....[103]....
        /*0524*/ 	.word	0x00014580


	//   ....[104]....
        /*0528*/ 	.word	0x00014590


	//   ....[105]....
        /*052c*/ 	.word	0x000145b0


	//   ....[106]....
        /*0530*/ 	.word	0x00014910


	//   ....[107]....
        /*0534*/ 	.word	0x00014930


	//   ....[108]....
        /*0538*/ 	.word	0x00014940


	//   ....[109]....
        /*053c*/ 	.word	0x00014950


	//   ....[110]....
        /*0540*/ 	.word	0x00014960


	//   ....[111]....
        /*0544*/ 	.word	0x00014980


	//   ....[112]....
        /*0548*/ 	.word	0x000149f0


	//   ....[113]....
        /*054c*/ 	.word	0x00014a10


	//   ....[114]....
        /*0550*/ 	.word	0x00014a70


	//   ....[115]....
        /*0554*/ 	.word	0x00014a80


	//   ....[116]....
        /*0558*/ 	.word	0x00014af0


	//   ....[117]....
        /*055c*/ 	.word	0x00014b60


	//   ....[118]....
        /*0560*/ 	.word	0x00014fa0


	//   ....[119]....
        /*0564*/ 	.word	0x00015180


	//   ....[120]....
        /*0568*/ 	.word	0x000157d0


	//   ....[121]....
        /*056c*/ 	.word	0x000158b0


	//   ....[122]....
        /*0570*/ 	.word	0x00015950


	//   ....[123]....
        /*0574*/ 	.word	0x000159d0


	//   ....[124]....
        /*0578*/ 	.word	0x00015a80


	//   ....[125]....
        /*057c*/ 	.word	0x00015ae0


	//   ....[126]....
        /*0580*/ 	.word	0x00015ba0


	//   ....[127]....
        /*0584*/ 	.word	0x00015c00


	//   ....[128]....
        /*0588*/ 	.word	0x00015cc0


	//   ....[129]....
        /*058c*/ 	.word	0x00015d20


	//   ....[130]....
        /*0590*/ 	.word	0x00015de0


	//   ....[131]....
        /*0594*/ 	.word	0x00015e40


	//   ....[132]....
        /*0598*/ 	.word	0x00015ee0


	//   ....[133]....
        /*059c*/ 	.word	0x00015f70


	//   ....[134]....
        /*05a0*/ 	.word	0x00015fe0


	//   ....[135]....
        /*05a4*/ 	.word	0x00016060


	//   ....[136]....
        /*05a8*/ 	.word	0x00016100


	//   ....[137]....
        /*05ac*/ 	.word	0x00016160


	//   ....[138]....
        /*05b0*/ 	.word	0x00016220


	//   ....[139]....
        /*05b4*/ 	.word	0x00016280


	//   ....[140]....
        /*05b8*/ 	.word	0x00016340


	//   ....[141]....
        /*05bc*/ 	.word	0x000163a0


	//   ....[142]....
        /*05c0*/ 	.word	0x00016460


	//   ....[143]....
        /*05c4*/ 	.word	0x000164c0


	//   ....[144]....
        /*05c8*/ 	.word	0x00016580


	//   ....[145]....
        /*05cc*/ 	.word	0x000165e0


	//   ....[146]....
        /*05d0*/ 	.word	0x000166a0


	//   ....[147]....
        /*05d4*/ 	.word	0x00016700


	//   ....[148]....
        /*05d8*/ 	.word	0x000167a0


	//   ....[149]....
        /*05dc*/ 	.word	0x000168d0


	//   ....[150]....
        /*05e0*/ 	.word	0x000169a0


	//   ....[151]....
        /*05e4*/ 	.word	0x00016a30


	//   ....[152]....
        /*05e8*/ 	.word	0x00016b60


	//   ....[153]....
        /*05ec*/ 	.word	0x00016bc0


	//   ....[154]....
        /*05f0*/ 	.word	0x00016cd0


	//   ....[155]....
        /*05f4*/ 	.word	0x00016d30


	//   ....[156]....
        /*05f8*/ 	.word	0x00016e40


	//   ....[157]....
        /*05fc*/ 	.word	0x00016ea0


	//   ....[158]....
        /*0600*/ 	.word	0x00016fb0


	//   ....[159]....
        /*0604*/ 	.word	0x00017010


	//   ....[160]....
        /*0608*/ 	.word	0x000170d0


	//   ....[161]....
        /*060c*/ 	.word	0x00017230


	//   ....[162]....
        /*0610*/ 	.word	0x000172d0


	//   ....[163]....
        /*0614*/ 	.word	0x00017330


	//   ....[164]....
        /*0618*/ 	.word	0x000173d0


	//   ....[165]....
        /*061c*/ 	.word	0x00017430


	//   ....[166]....
        /*0620*/ 	.word	0x000174e0


	//   ....[167]....
        /*0624*/ 	.word	0x00017540


	//   ....[168]....
        /*0628*/ 	.word	0x000175e0


	//   ....[169]....
        /*062c*/ 	.word	0x00017640


	//   ....[170]....
        /*0630*/ 	.word	0x000176e0


	//   ....[171]....
        /*0634*/ 	.word	0x00017740


	//   ....[172]....
        /*0638*/ 	.word	0x000177e0


	//   ....[173]....
        /*063c*/ 	.word	0x000178c0


	//   ....[174]....
        /*0640*/ 	.word	0x00017960


	//   ....[175]....
        /*0644*/ 	.word	0x000179c0


	//   ....[176]....
        /*0648*/ 	.word	0x00017a90


	//   ....[177]....
        /*064c*/ 	.word	0x00017af0


	//   ....[178]....
        /*0650*/ 	.word	0x00017bc0


	//   ....[179]....
        /*0654*/ 	.word	0x00017c20


	//   ....[180]....
        /*0658*/ 	.word	0x00017cf0


	//   ....[181]....
        /*065c*/ 	.word	0x00017d50


	//   ....[182]....
        /*0660*/ 	.word	0x00017e20


	//   ....[183]....
        /*0664*/ 	.word	0x00017e80


	//   ....[184]....
        /*0668*/ 	.word	0x00017f50


	//   ....[185]....
        /*066c*/ 	.word	0x00017fe0


	//   ....[186]....
        /*0670*/ 	.word	0x00018100


	//----- nvinfo : EIATTR_REG_RECONFIG
	.align		4
.L_323:
        /*0674*/ 	.byte	0x01, 0x54
	.zero		2


	//----- nvinfo : EIATTR_SYSCALL_OFFSETS
	.align		4
        /*0678*/ 	.byte	0x04, 0x46
        /*067a*/ 	.short	(.L_325 - .L_324)


	//   ....[0]....
.L_324:
        /*067c*/ 	.word	0x00001b40


	//   ....[1]....
        /*0680*/ 	.word	0x00012170


	//   ....[2]....
        /*0684*/ 	.word	0x000122c0


	//   ....[3]....
        /*0688*/ 	.word	0x000123b0


	//   ....[4]....
        /*068c*/ 	.word	0x00012ed0


	//----- nvinfo : EIATTR_MBARRIER_INSTR_OFFSETS
	.align		4
.L_325:
        /*0690*/ 	.byte	0x04, 0x39
        /*0692*/ 	.short	(.L_327 - .L_326)


	//   ....[0]....
.L_326:
        /*0694*/ 	.word	0x00000180
        /*0698*/ 	.word	0x000000ff
        /*069c*/ 	.word	0x00022800
        /*06a0*/ 	.short	0x0100
        /*06a2*/ 	.byte	0x08
	.zero		1


	//   ....[1]....
        /*06a4*/ 	.word	0x00000190
        /*06a8*/ 	.word	0x000000ff
        /*06ac*/ 	.word	0x00022820
        /*06b0*/ 	.short	0x0100
        /*06b2*/ 	.byte	0x08
	.zero		1


	//   ....[2]....
        /*06b4*/ 	.word	0x00000280
        /*06b8*/ 	.word	0x000000ff
        /*06bc*/ 	.word	0x00022830
        /*06c0*/ 	.short	0x0100
        /*06c2*/ 	.byte	0x08
	.zero		1


	//   ....[3]....
        /*06c4*/ 	.word	0x00000290
        /*06c8*/ 	.word	0x000000ff
        /*06cc*/ 	.word	0x00022840
        /*06d0*/ 	.short	0x0100
        /*06d2*/ 	.byte	0x08
	.zero		1


	//   ....[4]....
        /*06d4*/ 	.word	0x000002a0
        /*06d8*/ 	.word	0x000000ff
        /*06dc*/ 	.word	0x00022838
        /*06e0*/ 	.short	0x0100
        /*06e2*/ 	.byte	0x08
	.zero		1


	//   ....[5]....
        /*06e4*/ 	.word	0x000002b0
        /*06e8*/ 	.word	0x000000ff
        /*06ec*/ 	.word	0x00022848
        /*06f0*/ 	.short	0x0100
        /*06f2*/ 	.byte	0x08
	.zero		1


	//   ....[6]....
        /*06f4*/ 	.word	0x000003e0
        /*06f8*/ 	.word	0x000000ff
        /*06fc*/ 	.word	0x00022850
        /*0700*/ 	.short	0x0100
        /*0702*/ 	.byte	0x08
	.zero		1


	//   ....[7]....
        /*0704*/ 	.word	0x000003f0
        /*0708*/ 	.word	0x000000ff
        /*070c*/ 	.word	0x00022860
        /*0710*/ 	.short	0x0100
        /*0712*/ 	.byte	0x08
	.zero		1


	//   ....[8]....
        /*0714*/ 	.word	0x00000400
        /*0718*/ 	.word	0x000000ff
        /*071c*/ 	.word	0x00022858
        /*0720*/ 	.short	0x0100
        /*0722*/ 	.byte	0x08
	.zero		1


	//   ....[9]....
        /*0724*/ 	.word	0x00000410
        /*0728*/ 	.word	0x000000ff
        /*072c*/ 	.word	0x00022868
        /*0730*/ 	.short	0x0100
        /*0732*/ 	.byte	0x08
	.zero		1


	//   ....[10]....
        /*0734*/ 	.word	0x00000500
        /*0738*/ 	.word	0x000000ff
        /*073c*/ 	.word	0x00022870
        /*0740*/ 	.short	0x0100
        /*0742*/ 	.byte	0x06
	.zero		1


	//   ....[11]....
        /*0744*/ 	.word	0x00000510
        /*0748*/ 	.word	0x000000ff
        /*074c*/ 	.word	0x00022880
        /*0750*/ 	.short	0x0100
        /*0752*/ 	.byte	0x06
	.zero		1


	//   ....[12]....
        /*0754*/ 	.word	0x00000520
        /*0758*/ 	.word	0x000000ff
        /*075c*/ 	.word	0x00022878
        /*0760*/ 	.short	0x0100
        /*0762*/ 	.byte	0x06
	.zero		1


	//   ....[13]....
        /*0764*/ 	.word	0x00000530
        /*0768*/ 	.word	0x000000ff
        /*076c*/ 	.word	0x00022888
        /*0770*/ 	.short	0x0100
        /*0772*/ 	.byte	0x06
	.zero		1


	//   ....[14]....
        /*0774*/ 	.word	0x00000660
        /*0778*/ 	.word	0x000000ff
        /*077c*/ 	.word	0x00022890
        /*0780*/ 	.short	0x0100
        /*0782*/ 	.byte	0x08
	.zero		1


	//   ....[15]....
        /*0784*/ 	.word	0x00000670
        /*0788*/ 	.word	0x000000ff
        /*078c*/ 	.word	0x000228a0
        /*0790*/ 	.short	0x0100
        /*0792*/ 	.byte	0x08
	.zero		1


	//   ....[16]....
        /*0794*/ 	.word	0x00000680
        /*0798*/ 	.word	0x000000ff
        /*079c*/ 	.word	0x00022898
        /*07a0*/ 	.short	0x0100
        /*07a2*/ 	.byte	0x08
	.zero		1


	//   ....[17]....
        /*07a4*/ 	.word	0x00000690
        /*07a8*/ 	.word	0x000000ff
        /*07ac*/ 	.word	0x000228a8
        /*07b0*/ 	.short	0x0100
        /*07b2*/ 	.byte	0x08
	.zero		1


	//   ....[18]....
        /*07b4*/ 	.word	0x000007d0
        /*07b8*/ 	.word	0x000000ff
        /*07bc*/ 	.word	0x000228b0
        /*07c0*/ 	.short	0x0100
        /*07c2*/ 	.byte	0x08
	.zero		1


	//   ....[19]....
        /*07c4*/ 	.word	0x000007e0
        /*07c8*/ 	.word	0x000000ff
        /*07cc*/ 	.word	0x000228c0
        /*07d0*/ 	.short	0x0100
        /*07d2*/ 	.byte	0x08
	.zero		1


	//   ....[20]....
        /*07d4*/ 	.word	0x000007f0
        /*07d8*/ 	.word	0x000000ff
        /*07dc*/ 	.word	0x000228b8
        /*07e0*/ 	.short	0x0100
        /*07e2*/ 	.byte	0x08
	.zero		1


	//   ....[21]....
        /*07e4*/ 	.word	0x00000800
        /*07e8*/ 	.word	0x000000ff
        /*07ec*/ 	.word	0x000228c8
        /*07f0*/ 	.short	0x0100
        /*07f2*/ 	.byte	0x08
	.zero		1


	//   ....[22]....
        /*07f4*/ 	.word	0x00001bf0
        /*07f8*/ 	.word	0x00000006
        /*07fc*/ 	.word	0x00022800
        /*0800*/ 	.short	0x010a
        /*0802*/ 	.byte	0x3f
	.zero		1


	//   ....[23]....
        /*0804*/ 	.word	0x00001cc0
        /*0808*/ 	.word	0x000000ff
        /*080c*/ 	.word	0x00022830
        /*0810*/ 	.short	0x010a
        /*0812*/ 	.byte	0x18
	.zero		1


	//   ....[24]....
        /*0814*/ 	.word	0x00001d00
        /*0818*/ 	.word	0x000000ff
        /*081c*/ 	.word	0x00022830
        /*0820*/ 	.short	0x010a
        /*0822*/ 	.byte	0x18
	.zero		1


	//   ....[25]....
        /*0824*/ 	.word	0x000023c0
        /*0828*/ 	.word	0x000000ff
        /*082c*/ 	.word	0x00000000
        /*0830*/ 	.short	0x0101
        /*0832*/ 	.byte	0x05
	.zero		1


	//   ....[26]....
        /*0834*/ 	.word	0x000045f0
        /*0838*/ 	.word	0x000000ff
        /*083c*/ 	.word	0x00022850
        /*0840*/ 	.short	0x010a
        /*0842*/ 	.byte	0x18
	.zero		1


	//   ....[27]....
        /*0844*/ 	.word	0x00004630
        /*0848*/ 	.word	0x000000ff
        /*084c*/ 	.word	0x00022850
        /*0850*/ 	.short	0x010a
        /*0852*/ 	.byte	0x18
	.zero		1


	//   ....[28]....
        /*0854*/ 	.word	0x00004980
        /*0858*/ 	.word	0x000000ff
        /*085c*/ 	.word	0x00000000
        /*0860*/ 	.short	0x0101
        /*0862*/ 	.byte	0x18
	.zero		1


	//   ....[29]....
        /*0864*/ 	.word	0x00004d10
        /*0868*/ 	.word	0x000000ff
        /*086c*/ 	.word	0x00022830
        /*0870*/ 	.short	0x010a
        /*0872*/ 	.byte	0x18
	.zero		1


	//   ....[30]....
        /*0874*/ 	.word	0x00004d50
        /*0878*/ 	.word	0x000000ff
        /*087c*/ 	.word	0x00022830
        /*0880*/ 	.short	0x010a
        /*0882*/ 	.byte	0x18
	.zero		1


	//   ....[31]....
        /*0884*/ 	.word	0x00005310
        /*0888*/ 	.word	0x000000ff
        /*088c*/ 	.word	0x00000000
        /*0890*/ 	.short	0x0101
        /*0892*/ 	.byte	0x0a
	.zero		1


	//   ....[32]....
        /*0894*/ 	.word	0x00007eb0
        /*0898*/ 	.word	0x000000ff
        /*089c*/ 	.word	0x00022850
        /*08a0*/ 	.short	0x010a
        /*08a2*/ 	.byte	0x18
	.zero		1


	//   ....[33]....
        /*08a4*/ 	.word	0x00007f00
        /*08a8*/ 	.word	0x000000ff
        /*08ac*/ 	.word	0x00022850
        /*08b0*/ 	.short	0x010a
        /*08b2*/ 	.byte	0x18
	.zero		1


	//   ....[34]....
        /*08b4*/ 	.word	0x000081f0
        /*08b8*/ 	.word	0x000000ff
        /*08bc*/ 	.word	0x00000000
        /*08c0*/ 	.short	0x0101
        /*08c2*/ 	.byte	0x18
	.zero		1


	//   ....[35]....
        /*08c4*/ 	.word	0x000085e0
        /*08c8*/ 	.word	0x000000ff
        /*08cc*/ 	.word	0x00022830
        /*08d0*/ 	.short	0x010a
        /*08d2*/ 	.byte	0x1b
	.zero		1


	//   ....[36]....
        /*08d4*/ 	.word	0x00008620
        /*08d8*/ 	.word	0x000000ff
        /*08dc*/ 	.word	0x00022830
        /*08e0*/ 	.short	0x010a
        /*08e2*/ 	.byte	0x1b
	.zero		1


	//   ....[37]....
        /*08e4*/ 	.word	0x00008b80
        /*08e8*/ 	.word	0x000000ff
        /*08ec*/ 	.word	0x00000000
        /*08f0*/ 	.short	0x0101
        /*08f2*/ 	.byte	0x06
	.zero		1


	//   ....[38]....
        /*08f4*/ 	.word	0x0000a4c0
        /*08f8*/ 	.word	0x000000ff
        /*08fc*/ 	.word	0x00022850
        /*0900*/ 	.short	0x010a
        /*0902*/ 	.byte	0x1b
	.zero		1


	//   ....[39]....
        /*0904*/ 	.word	0x0000a510
        /*0908*/ 	.word	0x000000ff
        /*090c*/ 	.word	0x00022850
        /*0910*/ 	.short	0x010a
        /*0912*/ 	.byte	0x1b
	.zero		1


	//   ....[40]....
        /*0914*/ 	.word	0x0000a7e0
        /*0918*/ 	.word	0x000000ff
        /*091c*/ 	.word	0x00000000
        /*0920*/ 	.short	0x0101
        /*0922*/ 	.byte	0x1b
	.zero		1


	//   ....[41]....
        /*0924*/ 	.word	0x0000a980
        /*0928*/ 	.word	0x000000ff
        /*092c*/ 	.word	0x00022830
        /*0930*/ 	.short	0x010a
        /*0932*/ 	.byte	0x19
	.zero		1


	//   ....[42]....
        /*0934*/ 	.word	0x0000a9c0
        /*0938*/ 	.word	0x000000ff
        /*093c*/ 	.word	0x00022830
        /*0940*/ 	.short	0x010a
        /*0942*/ 	.byte	0x19
	.zero		1


	//   ....[43]....
        /*0944*/ 	.word	0x0000af60
        /*0948*/ 	.word	0x000000ff
        /*094c*/ 	.word	0x00000000
        /*0950*/ 	.short	0x0101
        /*0952*/ 	.byte	0x06
	.zero		1


	//   ....[44]....
        /*0954*/ 	.word	0x0000db00
        /*0958*/ 	.word	0x000000ff
        /*095c*/ 	.word	0x00022850
        /*0960*/ 	.short	0x010a
        /*0962*/ 	.byte	0x19
	.zero		1


	//   ....[45]....
        /*0964*/ 	.word	0x0000db50
        /*0968*/ 	.word	0x000000ff
        /*096c*/ 	.word	0x00022850
        /*0970*/ 	.short	0x010a
        /*0972*/ 	.byte	0x19
	.zero		1


	//   ....[46]....
        /*0974*/ 	.word	0x0000de40
        /*0978*/ 	.word	0x000000ff
        /*097c*/ 	.word	0x00000000
        /*0980*/ 	.short	0x0101
        /*0982*/ 	.byte	0x19
	.zero		1


	//   ....[47]....
        /*0984*/ 	.word	0x000100c0
        /*0988*/ 	.word	0x000000b0
        /*098c*/ 	.word	0x00000000
        /*0990*/ 	.short	0x0101
        /*0992*/ 	.byte	0x3f
	.zero		1


	//   ....[48]....
        /*0994*/ 	.word	0x000127b0
        /*0998*/ 	.word	0x00000016
        /*099c*/ 	.word	0x00022840
        /*09a0*/ 	.short	0x010a
        /*09a2*/ 	.byte	0x3f
	.zero		1


	//   ....[49]....
        /*09a4*/ 	.word	0x00012cb0
        /*09a8*/ 	.word	0x00000016
        /*09ac*/ 	.word	0x00022830
        /*09b0*/ 	.short	0x0107
        /*09b2*/ 	.byte	0x3f
	.zero		1


	//   ....[50]....
        /*09b4*/ 	.word	0x00012d80
        /*09b8*/ 	.word	0x00000016
        /*09bc*/ 	.word	0x00022830
        /*09c0*/ 	.short	0x0101
        /*09c2*/ 	.byte	0x3f
	.zero		1


	//   ....[51]....
        /*09c4*/ 	.word	0x000135f0
        /*09c8*/ 	.word	0x00000011
        /*09cc*/ 	.word	0x00022800
        /*09d0*/ 	.short	0x0107
        /*09d2*/ 	.byte	0x3f
	.zero		1


	//   ....[52]....
        /*09d4*/ 	.word	0x000136e0
        /*09d8*/ 	.word	0x00000011
        /*09dc*/ 	.word	0x00022800
        /*09e0*/ 	.short	0x0101
        /*09e2*/ 	.byte	0x3f
	.zero		1


	//   ....[53]....
        /*09e4*/ 	.word	0x00013700
        /*09e8*/ 	.word	0x00000011
        /*09ec*/ 	.word	0x00022820
        /*09f0*/ 	.short	0x010a
        /*09f2*/ 	.byte	0x3f
	.zero		1


	//   ....[54]....
        /*09f4*/ 	.word	0x00013790
        /*09f8*/ 	.word	0x00000016
        /*09fc*/ 	.word	0x00022860
        /*0a00*/ 	.short	0x010a
        /*0a02*/ 	.byte	0x3f
	.zero		1


	//   ....[55]....
        /*0a04*/ 	.word	0x00013e80
        /*0a08*/ 	.word	0x00000016
        /*0a0c*/ 	.word	0x00022850
        /*0a10*/ 	.short	0x0107
        /*0a12*/ 	.byte	0x3f
	.zero		1


	//   ....[56]....
        /*0a14*/ 	.word	0x00013f50
        /*0a18*/ 	.word	0x00000016
        /*0a1c*/ 	.word	0x00022850
        /*0a20*/ 	.short	0x0101
        /*0a22*/ 	.byte	0x3f
	.zero		1


	//   ....[57]....
        /*0a24*/ 	.word	0x00014280
        /*0a28*/ 	.word	0x0000000a
        /*0a2c*/ 	.word	0x00022840
        /*0a30*/ 	.short	0x010a
        /*0a32*/ 	.byte	0x3f
	.zero		1


	//   ....[58]....
        /*0a34*/ 	.word	0x00014650
        /*0a38*/ 	.word	0x0000000a
        /*0a3c*/ 	.word	0x00022830
        /*0a40*/ 	.short	0x0107
        /*0a42*/ 	.byte	0x3f
	.zero		1


	//   ....[59]....
        /*0a44*/ 	.word	0x00014710
        /*0a48*/ 	.word	0x0000000a
        /*0a4c*/ 	.word	0x00022830
        /*0a50*/ 	.short	0x0101
        /*0a52*/ 	.byte	0x3f
	.zero		1


	//   ....[60]....
        /*0a54*/ 	.word	0x00014740
        /*0a58*/ 	.word	0x0000000a
        /*0a5c*/ 	.word	0x00022860
        /*0a60*/ 	.short	0x010a
        /*0a62*/ 	.byte	0x3f
	.zero		1


	//   ....[61]....
        /*0a64*/ 	.word	0x00014c60
        /*0a68*/ 	.word	0x0000000a
        /*0a6c*/ 	.word	0x00022850
        /*0a70*/ 	.short	0x0107
        /*0a72*/ 	.byte	0x3f
	.zero		1


	//   ....[62]....
        /*0a74*/ 	.word	0x00014d20
        /*0a78*/ 	.word	0x0000000a
        /*0a7c*/ 	.word	0x00022850
        /*0a80*/ 	.short	0x0101
        /*0a82*/ 	.byte	0x3f
	.zero		1


	//   ....[63]....
        /*0a84*/ 	.word	0x00015100
        /*0a88*/ 	.word	0x00000005
        /*0a8c*/ 	.word	0x00022820
        /*0a90*/ 	.short	0x010a
        /*0a92*/ 	.byte	0x3f
	.zero		1


	//   ....[64]....
        /*0a94*/ 	.word	0x00015280
        /*0a98*/ 	.word	0x00000003
        /*0a9c*/ 	.word	0x00022840
        /*0aa0*/ 	.short	0x010a
        /*0aa2*/ 	.byte	0x3f
	.zero		1


	//   ....[65]....
        /*0aa4*/ 	.word	0x00015320
        /*0aa8*/ 	.word	0x00000005
        /*0aac*/ 	.word	0x00022840
        /*0ab0*/ 	.short	0x010a
        /*0ab2*/ 	.byte	0x3f
	.zero		1


	//   ....[66]....
        /*0ab4*/ 	.word	0x00015360
        /*0ab8*/ 	.word	0x00000003
        /*0abc*/ 	.word	0x00022860
        /*0ac0*/ 	.short	0x010a
        /*0ac2*/ 	.byte	0x3f
	.zero		1


	//   ....[67]....
        /*0ac4*/ 	.word	0x000153a0
        /*0ac8*/ 	.word	0x00000005
        /*0acc*/ 	.word	0x00022860
        /*0ad0*/ 	.short	0x010a
        /*0ad2*/ 	.byte	0x3f
	.zero		1


	//   ....[68]....
        /*0ad4*/ 	.word	0x00015400
        /*0ad8*/ 	.word	0x00000006
        /*0adc*/ 	.word	0x00022800
        /*0ae0*/ 	.short	0x010a
        /*0ae2*/ 	.byte	0x3f
	.zero		1


	//   ....[69]....
        /*0ae4*/ 	.word	0x00015460
        /*0ae8*/ 	.word	0x00000000
        /*0aec*/ 	.word	0x00022830
        /*0af0*/ 	.short	0x010a
        /*0af2*/ 	.byte	0x3f
	.zero		1


	//   ....[70]....
        /*0af4*/ 	.word	0x000154c0
        /*0af8*/ 	.word	0x0000000a
        /*0afc*/ 	.word	0x00022850
        /*0b00*/ 	.short	0x010a
        /*0b02*/ 	.byte	0x3f
	.zero		1


	//   ....[71]....
        /*0b04*/ 	.word	0x00015520
        /*0b08*/ 	.word	0x00000004
        /*0b0c*/ 	.word	0x00022830
        /*0b10*/ 	.short	0x010a
        /*0b12*/ 	.byte	0x3f
	.zero		1


	//   ....[72]....
        /*0b14*/ 	.word	0x00015580
        /*0b18*/ 	.word	0x0000000a
        /*0b1c*/ 	.word	0x00022850
        /*0b20*/ 	.short	0x010a
        /*0b22*/ 	.byte	0x3f
	.zero		1


	//   ....[73]....
        /*0b24*/ 	.word	0x000155e0
        /*0b28*/ 	.word	0x00000003
        /*0b2c*/ 	.word	0x00022830
        /*0b30*/ 	.short	0x010a
        /*0b32*/ 	.byte	0x3f
	.zero		1


	//   ....[74]....
        /*0b34*/ 	.word	0x00015640
        /*0b38*/ 	.word	0x00000009
        /*0b3c*/ 	.word	0x00022850
        /*0b40*/ 	.short	0x010a
        /*0b42*/ 	.byte	0x3f
	.zero		1


	//   ....[75]....
        /*0b44*/ 	.word	0x000156a0
        /*0b48*/ 	.word	0x00000004
        /*0b4c*/ 	.word	0x00022830
        /*0b50*/ 	.short	0x010a
        /*0b52*/ 	.byte	0x3f
	.zero		1


	//   ....[76]....
        /*0b54*/ 	.word	0x00015700
        /*0b58*/ 	.word	0x0000000a
        /*0b5c*/ 	.word	0x00022850
        /*0b60*/ 	.short	0x010a
        /*0b62*/ 	.byte	0x3f
	.zero		1


	//   ....[77]....
        /*0b64*/ 	.word	0x00015800
        /*0b68*/ 	.word	0x00000016
        /*0b6c*/ 	.word	0x00022840
        /*0b70*/ 	.short	0x010a
        /*0b72*/ 	.byte	0x3f
	.zero		1


	//   ....[78]....
        /*0b74*/ 	.word	0x000167d0
        /*0b78*/ 	.word	0x00000011
        /*0b7c*/ 	.word	0x00022820
        /*0b80*/ 	.short	0x010a
        /*0b82*/ 	.byte	0x3f
	.zero		1


	//   ....[79]....
        /*0b84*/ 	.word	0x00016820
        /*0b88*/ 	.word	0x00000016
        /*0b8c*/ 	.word	0x00022860
        /*0b90*/ 	.short	0x010a
        /*0b92*/ 	.byte	0x3f
	.zero		1


	//   ....[80]....
        /*0b94*/ 	.word	0x00017180
        /*0b98*/ 	.word	0x0000000a
        /*0b9c*/ 	.word	0x00022840
        /*0ba0*/ 	.short	0x010a
        /*0ba2*/ 	.byte	0x3f
	.zero		1


	//   ....[81]....
        /*0ba4*/ 	.word	0x00017810
        /*0ba8*/ 	.word	0x0000000a
        /*0bac*/ 	.word	0x00022860
        /*0bb0*/ 	.short	0x010a
        /*0bb2*/ 	.byte	0x3f
	.zero		1


	//   ....[82]....
        /*0bb4*/ 	.word	0x00018020
        /*0bb8*/ 	.word	0x00000005
        /*0bbc*/ 	.word	0x00022820
        /*0bc0*/ 	.short	0x010a
        /*0bc2*/ 	.byte	0x3f
	.zero		1


	//   ....[83]....
        /*0bc4*/ 	.word	0x000181c0
        /*0bc8*/ 	.word	0x00000003
        /*0bcc*/ 	.word	0x00022840
        /*0bd0*/ 	.short	0x010a
        /*0bd2*/ 	.byte	0x3f
	.zero		1


	//   ....[84]....
        /*0bd4*/ 	.word	0x00018210
        /*0bd8*/ 	.word	0x00000005
        /*0bdc*/ 	.word	0x00022840
        /*0be0*/ 	.short	0x010a
        /*0be2*/ 	.byte	0x3f
	.zero		1


	//   ....[85]....
        /*0be4*/ 	.word	0x00018260
        /*0be8*/ 	.word	0x00000003
        /*0bec*/ 	.word	0x00022860
        /*0bf0*/ 	.short	0x010a
        /*0bf2*/ 	.byte	0x3f
	.zero		1


	//----- nvinfo : EIATTR_NUM_MBARRIERS
	.align		4
.L_327:
        /*0bf4*/ 	.byte	0x03, 0x38
        /*0bf6*/ 	.short	0x0016


	//----- nvinfo : EIATTR_EXIT_INSTR_OFFSETS
	.align		4
        /*0bf8*/ 	.byte	0x04, 0x1c
        /*0bfa*/ 	.short	(.L_329 - .L_328)


	//   ....[0]....
.L_328:
        /*0bfc*/ 	.word	0x00000960


	//   ....[1]....
        /*0c00*/ 	.word	0x000111f0


	//   ....[2]....
        /*0c04*/ 	.word	0x000153f0


	//----- nvinfo : EIATTR_MAX_THREADS
	.align		4
.L_329:
        /*0c08*/ 	.byte	0x04, 0x05
        /*0c0a*/ 	.short	(.L_331 - .L_330)
.L_330:
        /*0c0c*/ 	.word	0x00000180
        /*0c10*/ 	.word	0x00000001
        /*0c14*/ 	.word	0x00000001


	//----- nvinfo : EIATTR_CRS_STACK_SIZE
	.align		4
.L_331:
        /*0c18*/ 	.byte	0x04, 0x1e
        /*0c1a*/ 	.short	(.L_333 - .L_332)
.L_332:
        /*0c1c*/ 	.word	0x00000000


	//----- nvinfo : EIATTR_CBANK_PARAM_SIZE
	.align		4
.L_333:
        /*0c20*/ 	.byte	0x03, 0x19
        /*0c22*/ 	.short	0x0af0


	//----- nvinfo : EIATTR_PARAM_CBANK
	.align		4
        /*0c24*/ 	.byte	0x04, 0x0a
        /*0c26*/ 	.short	(.L_335 - .L_334)
	.align		4
.L_334:
        /*0c28*/ 	.word	index@(.nv.constant0._ZN7cutlass13device_kernelIN5flash11enable_sm90INS1_16FlashAttnFwdSm90INS1_25CollectiveMainloopFwdSm90ILi2EN4cute5tupleIJNS5_1CILi1EEES8_S8_EEENS6_IJNS7_ILi128EEENS7_ILi96EEENS7_ILi64EEEEEELi256ENS_10bfloat16_tEfNS_4arch4Sm90ELb0ELb1ELb1ELb0ELb1ELb0ELb0ELb1ELb0ELb1ELb0ELb0EEENS1_21CollectiveEpilogueFwdINS6_IJSA_NS7_ILi256EEESB_EEES9_SE_SG_Li256ELb0ELb1ELb0ELb0EEENS1_30DynamicPersistentTileSchedulerILi256ELi128ELb0ELb1ELb1EEEEEEEEEvNT_6ParamsE)
        /*0c2c*/ 	.short	0x0210
        /*0c2e*/ 	.short	0x0af0


	//----- nvinfo : EIATTR_SW_WAR
	.align		4
.L_335:
        /*0c30*/ 	.byte	0x04, 0x36
        /*0c32*/ 	.short	(.L_337 - .L_336)
.L_336:
        /*0c34*/ 	.word	0x00000008
.L_337:


//--------------------- .nv.info._ZN7cutlass13device_kernelIN5flash11enable_sm90INS1_16FlashAttnFwdSm90INS1_25CollectiveMainloopFwdSm90ILi2EN4cute5tupleIJNS5_1CILi1EEES8_S8_EEENS6_IJNS7_ILi128EEENS7_ILi96EEENS7_ILi64EEEEEELi256ENS_10bfloat16_tEfNS_4arch4Sm90ELb0ELb1ELb1ELb0ELb1ELb0ELb1ELb1ELb0ELb1ELb0ELb0EEENS1_21CollectiveEpilogueFwdINS6_IJSA_NS7_ILi256EEESB_EEES9_SE_SG_Li256ELb0ELb1ELb0ELb0EEENS1_30DynamicPersistentTileSchedulerILi256ELi128ELb0ELb1ELb1EEEEEEEEEvNT_6ParamsE --------------------------
	.section	.nv.info._ZN7cutlass13device_kernelIN5flash11enable_sm90INS1_16FlashAttnFwdSm90INS1_25CollectiveMainloopFwdSm90ILi2EN4cute5tupleIJNS5_1CILi1EEES8_S8_EEENS6_IJNS7_ILi128EEENS7_ILi96EEENS7_ILi64EEEEEELi256ENS_10bfloat16_tEfNS_4arch4Sm90ELb0ELb1ELb1ELb0ELb1ELb0ELb1ELb1ELb0ELb1ELb0ELb0EEENS1_21CollectiveEpilogueFwdINS6_IJSA_NS7_ILi256EEESB_EEES9_SE_SG_Li256ELb0ELb1ELb0ELb0EEENS1_30DynamicPersistentTileSchedulerILi256ELi128ELb0ELb1ELb1EEEEEEEEEvNT_6ParamsE,"",@"SHT_CUDA_INFO"
	.sectionflags	@""
	.align	4


	//----- nvinfo : EIATTR_CUDA_API_VERSION
	.align		4
        /*0000*/ 	.byte	0x04, 0x37
        /*0002*/ 	.short	(.L_339 - .L_338)
.L_338:
        /*0004*/ 	.word	0x00000082


	//----- nvinfo : EIATTR_KPARAM_INFO
	.align		4
.L_339:
        /*0008*/ 	.byte	0x04, 0x17
        /*000a*/ 	.short	(.L_341 - .L_340)
.L_340:
        /*000c*/ 	.word	0x00000000
        /*0010*/ 	.short	0x0000
        /*0012*/ 	.short	0x0070
        /*0014*/ 	.byte	0x00, 0xf0, 0x01, 0x2e


	//----- nvinfo : EIATTR_SPARSE_MMA_MASK
	.align		4
.L_341:
        /*0018*/ 	.byte	0x03, 0x50
        /*001a*/ 	.short	0x0000


	//----- nvinfo : EIATTR_MAXREG_COUNT
	.align		4
        /*001c*/ 	.byte	0x03, 0x1b
        /*001e*/ 	.short	0x00a8


	//----- nvinfo : EIATTR_NUM_BARRIERS
	.align		4
        /*0020*/ 	.byte	0x02, 0x4c
        /*0022*/ 	.byte	0x10
	.zero		1


	//----- nvinfo : EIATTR_EXTERNS
	.align		4
        /*0024*/ 	.byte	0x04, 0x0f
        /*0026*/ 	.short	(.L_343 - .L_342)


	//   ....[0]....
	.align		4
.L_342:
        /*0028*/ 	.word	index@(__assertfail)


	//----- nvinfo : EIATTR_ANNOTATIONS
	.align		4
.L_343:
        /*002c*/ 	.byte	0x04, 0x55
        /*002e*/ 	.short	(.L_345 - .L_344)


	//   ....[0]....
.L_344:
        /* <DEDUP_REMOVED lines=10> */


	//----- nvinfo : EIATTR_MERCURY_ISA_VERSION
	.align		4
.L_345:
        /*00c0*/ 	.byte	0x03, 0x5f
        /*00c2*/ 	.short	0x0101


	//----- nvinfo : EIATTR_INT_WARP_WIDE_INSTR_OFFSETS
	.align		4
        /*00c4*/ 	.byte	0x04, 0x31
        /*00c6*/ 	.short	(.L_347 - .L_346)


	//   ....[0]....
.L_346:
        /*00c8*/ 	.word	0x000000c0


	//   ....[1]....
        /*00cc*/ 	.word	0x000000d0


	//   ....[2]....
        /*00d0*/ 	.word	0x000000e0


	//   ....[3]....
        /*00d4*/ 	.word	0x00000180


	//   ....[4]....
        /*00d8*/ 	.word	0x00023810


	//   ....[5]....
        /*00dc*/ 	.word	0x000238a0


	//   ....[6]....
        /*00e0*/ 	.word	0x000273c0


	//   ....[7]....
        /*00e4*/ 	.word	0x00027450


	//----- nvinfo : EIATTR_COOP_GROUP_MASK_REGIDS
	.align		4
.L_347:
        /*00e8*/ 	.byte	0x04, 0x29
        /*00ea*/ 	.short	(.L_349 - .L_348)


	//   ....[0]....
.L_348:
        /*00ec*/ 	.word	0xffffffff


	//   ....[1]....
        /*00f0*/ 	.word	0xffffffff


	//   ....[2]....
        /*00f4*/ 	.word	0xffffffff


	//   ....[3]....
        /*00f8*/ 	.word	0xffffffff


	//   ....[4]....
        /*00fc*/ 	.word	0xffffffff


	//   ....[5]....
        /*0100*/ 	.word	0xffffffff


	//   ....[6]....
        /*0104*/ 	.word	0xffffffff


	//   ....[7]....
        /*0108*/ 	.word	0xffffffff


	//   ....[8]....
        /*010c*/ 	.word	0xffffffff


	//   ....[9]....
        /*0110*/ 	.word	0xffffffff


	//   ....[10]....
        /*0114*/ 	.word	0xffffffff


	//   ....[11]....
        /*0118*/ 	.word	0xffffffff


	//   ....[12]....
        /*011c*/ 	.word	0xffffffff


	//   ....[13]....
        /*0120*/ 	.word	0xffffffff


	//   ....[14]....
        /*0124*/ 	.word	0xffffffff


	//   ....[15]....
        /*0128*/ 	.word	0xffffffff


	//   ....[16]....
        /*012c*/ 	.word	0xffffffff


	//   ....[17]....
        /*0130*/ 	.word	0xffffffff


	//   ....[18]....
        /*0134*/ 	.word	0xffffffff


	//   ....[19]....
        /*0138*/ 	.word	0xffffffff


	//   ....[20]....
        /*013c*/ 	.word	0xffffffff


	//   ....[21]....
        /*0140*/ 	.word	0xffffffff


	//   ....[22]....
        /*0144*/ 	.word	0xffffffff


	//   ....[23]....
        /*0148*/ 	.word	0xffffffff


	//   ....[24]....
        /*014c*/ 	.word	0xffffffff


	//   ....[25]....
        /*0150*/ 	.word	0xffffffff


	//   ....[26]....
        /*0154*/ 	.word	0xffffffff


	//   ....[27]....
        /*0158*/ 	.word	0xffffffff


	//   ....[28]....
        /*015c*/ 	.word	0xffffffff


	//   ....[29]....
        /*0160*/ 	.word	0xffffffff


	//   ....[30]....
        /*0164*/ 	.word	0xffffffff


	//   ....[31]....
        /*0168*/ 	.word	0xffffffff


	//   ....[32]....
        /*016c*/ 	.word	0xffffffff


	//   ....[33]....
        /*0170*/ 	.word	0xffffffff


	//   ....[34]....
        /*0174*/ 	.word	0xffffffff


	//   ....[35]....
        /*0178*/ 	.word	0xffffffff


	//   ....[36]....
        /*017c*/ 	.word	0xffffffff


	//   ....[37]....
        /*0180*/ 	.word	0xffffffff


	//   ....[38]....
        /*0184*/ 	.word	0xffffffff


	//   ....[39]....
        /*0188*/ 	.word	0xffffffff


	//   ....[40]....
        /*018c*/ 	.word	0xffffffff


	//   ....[41]....
        /*0190*/ 	.word	0xffffffff


	//   ....[42]....
        /*0194*/ 	.word	0xffffffff


	//   ....[43]....
        /*0198*/ 	.word	0xffffffff


	//   ....[44]....
        /*019c*/ 	.word	0xffffffff


	//   ....[45]....
        /*01a0*/ 	.word	0xffffffff


	//   ....[46]....
        /*01a4*/ 	.word	0xffffffff


	//   ....[47]....
        /*01a8*/ 	.word	0xffffffff


	//   ....[48]....
        /*01ac*/ 	.word	0xffffffff


	//   ....[49]....
        /*01b0*/ 	.word	0xffffffff


	//   ....[50]....
        /*01b4*/ 	.word	0xffffffff


	//   ....[51]....
        /*01b8*/ 	.word	0xffffffff


	//   ....[52]....
        /*01bc*/ 	.word	0xffffffff


	//   ....[53]....
        /*01c0*/ 	.word	0xffffffff


	//   ....[54]....
        /*01c4*/ 	.word	0xffffffff


	//   ....[55]....
        /*01c8*/ 	.word	0xffffffff


	//   ....[56]....
        /*01cc*/ 	.word	0xffffffff


	//   ....[57]....
        /*01d0*/ 	.word	0xffffffff


	//   ....[58]....
        /*01d4*/ 	.word	0xffffffff


	//   ....[59]....
        /*01d8*/ 	.word	0xffffffff


	//   ....[60]....
        /*01dc*/ 	.word	0xffffffff


	//   ....[61]....
        /*01e0*/ 	.word	0xffffffff


	//   ....[62]....
        /*01e4*/ 	.word	0xffffffff


	//   ....[63]....
        /*01e8*/ 	.word	0xffffffff


	//   ....[64]....
        /*01ec*/ 	.word	0xffffffff


	//   ....[65]....
        /*01f0*/ 	.word	0xffffffff


	//   ....[66]....
        /*01f4*/ 	.word	0xffffffff


	//   ....[67]....
        /*01f8*/ 	.word	0xffffffff


	//   ....[68]....
        /*01fc*/ 	.word	0xffffffff


	//   ....[69]....
        /*0200*/ 	.word	0xffffffff


	//   ....[70]....
        /*0204*/ 	.word	0xffffffff


	//   ....[71]....
        /*0208*/ 	.word	0xffffffff


	//   ....[72]....
        /*020c*/ 	.word	0xffffffff


	//   ....[73]....
        /*0210*/ 	.word	0xffffffff


	//   ....[74]....
        /*0214*/ 	.word	0xffffffff


	//   ....[75]....
        /*0218*/ 	.word	0xffffffff


	//   ....[76]....
        /*021c*/ 	.word	0xffffffff


	//   ....[77]....
        /*0220*/ 	.word	0xffffffff


	//   ....[78]....
        /*0224*/ 	.word	0xffffffff


	//   ....[79]....
        /*0228*/ 	.word	0xffffffff


	//   ....[80]....
        /*022c*/ 	.word	0xffffffff


	//   ....[81]....
        /*0230*/ 	.word	0xffffffff


	//   ....[82]....
        /*0234*/ 	.word	0xffffffff


	//   ....[83]....
        /*0238*/ 	.word	0xffffffff


	//   ....[84]....
        /*023c*/ 	.word	0xffffffff


	//   ....[85]....
        /*0240*/ 	.word	0xffffffff


	//   ....[86]....
        /*0244*/ 	.word	0xffffffff


	//   ....[87]....
        /*0248*/ 	.word	0xffffffff


	//   ....[88]....
        /*024c*/ 	.word	0xffffffff


	//   ....[89]....
        /*0250*/ 	.word	0xffffffff


	//   ....[90]....
        /*0254*/ 	.word	0xffffffff


	//   ....[91]....
        /*0258*/ 	.word	0xffffffff


	//   ....[92]....
        /*025c*/ 	.word	0xffffffff


	//   ....[93]....
        /*0260*/ 	.word	0xffffffff


	//   ....[94]....
        /*0264*/ 	.word	0xffffffff


	//   ....[95]....
        /*0268*/ 	.word	0xffffffff


	//   ....[96]....
        /*026c*/ 	.word	0xffffffff


	//   ....[97]....
        /*0270*/ 	.word	0xffffffff


	//   ....[98]....
        /*0274*/ 	.word	0xffffffff


	//   ....[99]....
        /*0278*/ 	.word	0xffffffff


	//   ....[100]....
        /*027c*/ 	.word	0xffffffff


	//   ....[101]....
        /*0280*/ 	.word	0xffffffff


	//   ....[102]....
        /*0284*/ 	.word	0xffffffff


	//   ....[103]....
        /*0288*/ 	.word	0xffffffff


	//   ....[104]....
        /*028c*/ 	.word	0xffffffff


	//   ....[105]....
        /*0290*/ 	.word	0xffffffff


	//   ....[106]....
        /*0294*/ 	.word	0xffffffff


	//   ....[107]....
        /*0298*/ 	.word	0xffffffff


	//   ....[108]....
        /*029c*/ 	.word	0xffffffff


	//   ....[109]....
        /*02a0*/ 	.word	0xffffffff


	//   ....[110]....
        /*02a4*/ 	.word	0xffffffff


	//   ....[111]....
        /*02a8*/ 	.word	0xffffffff


	//   ....[112]....
        /*02ac*/ 	.word	0xffffffff


	//   ....[113]....
        /*02b0*/ 	.word	0xffffffff


	//   ....[114]....
        /*02b4*/ 	.word	0xffffffff


	//   ....[115]....
        /*02b8*/ 	.word	0xffffffff


	//   ....[116]....
        /*02bc*/ 	.word	0xffffffff


	//   ....[117]....
        /*02c0*/ 	.word	0xffffffff


	//   ....[118]....
        /*02c4*/ 	.word	0xffffffff


	//   ....[119]....
        /*02c8*/ 	.word	0xffffffff


	//   ....[120]....
        /*02cc*/ 	.word	0xffffffff


	//   ....[121]....
        /*02d0*/ 	.word	0xffffffff


	//   ....[122]....
        /*02d4*/ 	.word	0xffffffff


	//   ....[123]....
        /*02d8*/ 	.word	0xffffffff


	//   ....[124]....
        /*02dc*/ 	.word	0xffffffff


	//   ....[125]....
        /*02e0*/ 	.word	0xffffffff


	//   ....[126]....
        /*02e4*/ 	.word	0xffffffff


	//   ....[127]....
        /*02e8*/ 	.word	0xffffffff


	//   ....[128]....
        /*02ec*/ 	.word	0xffffffff


	//   ....[129]....
        /*02f0*/ 	.word	0xffffffff


	//   ....[130]....
        /*02f4*/ 	.word	0x0500000f


	//   ....[131]....
        /*02f8*/ 	.word	0x0500000f


	//   ....[132]....
        /*02fc*/ 	.word	0x0500000f


	//   ....[133]....
        /*0300*/ 	.word	0x0500000f


	//   ....[134]....
        /*0304*/ 	.word	0x0500000f


	//   ....[135]....
        /*0308*/ 	.word	0x0500000f


	//   ....[136]....
        /*030c*/ 	.word	0x0500000f


	//   ....[137]....
        /*0310*/ 	.word	0x0500000f


	//   ....[138]....
        /*0314*/ 	.word	0x0500000f


	//   ....[139]....
        /*0318*/ 	.word	0x0500000f


	//   ....[140]....
        /*031c*/ 	.word	0x0500000f


	//   ....[141]....
        /*0320*/ 	.word	0x0500000f


	//   ....[142]....
        /*0324*/ 	.word	0x0500000f


	//   ....[143]....
        /*0328*/ 	.word	0x0500000f


	//   ....[144]....
        /*032c*/ 	.word	0x0500000f


	//   ....[145]....
        /*0330*/ 	.word	0x0500000f


	//   ....[146]....
        /*0334*/ 	.word	0x0500000f


	//   ....[147]....
        /*0338*/ 	.word	0x0500000f


	//   ....[148]....
        /*033c*/ 	.word	0x0500000f


	//   ....[149]....
        /*0340*/ 	.word	0x0500000f


	//   ....[150]....
        /*0344*/ 	.word	0x0500000f


	//   ....[151]....
        /*0348*/ 	.word	0x0500000f


	//   ....[152]....
        /*034c*/ 	.word	0x0500000f


	//   ....[153]....
        /*0350*/ 	.word	0x0500000f


	//   ....[154]....
        /*0354*/ 	.word	0x0500000f


	//   ....[155]....
        /*0358*/ 	.word	0x0500000f


	//   ....[156]....
        /*035c*/ 	.word	0x0500000f


	//   ....[157]....
        /*0360*/ 	.word	0x0500000f


	//   ....[158]....
        /*0364*/ 	.word	0x0500000f


	//   ....[159]....
        /*0368*/ 	.word	0x0500000f


	//   ....[160]....
        /*036c*/ 	.word	0x0500000f


	//   ....[161]....
        /*0370*/ 	.word	0x0500000f


	//   ....[162]....
        /*0374*/ 	.word	0x0500000f


	//   ....[163]....
        /*0378*/ 	.word	0x0500000f


	//   ....[164]....
        /*037c*/ 	.word	0x0500000f


	//   ....[165]....
        /*0380*/ 	.word	0x0500000f


	//   ....[166]....
        /*0384*/ 	.word	0x0500000f


	//   ....[167]....
        /*0388*/ 	.word	0x0500000f


	//   ....[168]....
        /*038c*/ 	.word	0x0500000f


	//   ....[169]....
        /*0390*/ 	.word	0x0500000f


	//   ....[170]....
        /*0394*/ 	.word	0x0500000f


	//   ....[171]....
        /*0398*/ 	.word	0x0500000f


	//   ....[172]....
        /*039c*/ 	.word	0x0500000f


	//   ....[173]....
        /*03a0*/ 	.word	0x0500000f


	//   ....[174]....
        /*03a4*/ 	.word	0x0500000f


	//   ....[175]....
        /*03a8*/ 	.word	0x0500000f


	//   ....[176]....
        /*03ac*/ 	.word	0x0500000f


	//   ....[177]....
        /*03b0*/ 	.word	0x0500000f


	//   ....[178]....
        /*03b4*/ 	.word	0x0500000f


	//   ....[179]....
        /*03b8*/ 	.word	0x0500000f


	//   ....[180]....
        /*03bc*/ 	.word	0x0500000f


	//   ....[181]....
        /*03c0*/ 	.word	0x0500000f


	//   ....[182]....
        /*03c4*/ 	.word	0x0500000f


	//   ....[183]....
        /*03c8*/ 	.word	0x0500000f


	//   ....[184]....
        /*03cc*/ 	.word	0x0500000f


	//   ....[185]....
        /*03d0*/ 	.word	0x0500000f


	//   ....[186]....
        /*03d4*/ 	.word	0x0500000f


	//   ....[187]....
        /*03d8*/ 	.word	0x0500000f


	//   ....[188]....
        /*03dc*/ 	.word	0x0500000f


	//   ....[189]....
        /*03e0*/ 	.word	0x0500000f


	//   ....[190]....
        /*03e4*/ 	.word	0x0500000f


	//   ....[191]....
        /*03e8*/ 	.word	0x0500000f


	//   ....[192]....
        /*03ec*/ 	.word	0x0500000f


	//   ....[193]....
        /*03f0*/ 	.word	0x0500000f


	//   ....[194]....
        /*03f4*/ 	.word	0x0500000f


	//   ....[195]....
        /*03f8*/ 	.word	0x0500000f


	//   ....[196]....
        /*03fc*/ 	.word	0x0500000f


	//   ....[197]....
        /*0400*/ 	.word	0x0500000f


	//   ....[198]....
        /*0404*/ 	.word	0x0500000f


	//   ....[199]....
        /*0408*/ 	.word	0x0500000f


	//   ....[200]....
        /*040c*/ 	.word	0x0500000f


	//   ....[201]....
        /*0410*/ 	.word	0x0500000f


	//   ....[202]....
        /*0414*/ 	.word	0x0500000f


	//   ....[203]....
        /*0418*/ 	.word	0x0500000f


	//   ....[204]....
        /*041c*/ 	.word	0x0500000f


	//   ....[205]....
        /*0420*/ 	.word	0x0500000f


	//   ....[206]....
        /*0424*/ 	.word	0x0500000f


	//   ....[207]....
        /*0428*/ 	.word	0x0500000f


	//   ....[208]....
        /*042c*/ 	.word	0x0500000f


	//   ....[209]....
        /*0430*/ 	.word	0x0500000f


	//   ....[210]....
        /*0434*/ 	.word	0x0500000f


	//   ....[211]....
        /*0438*/ 	.word	0x0500000f


	//   ....[212]....
        /*043c*/ 	.word	0x0500000f


	//   ....[213]....
        /*0440*/ 	.word	0xffffffff


	//   ....[214]....
        /*0444*/ 	.word	0xffffffff


	//   ....[215]....
        /*0448*/ 	.word	0xffffffff


	//   ....[216]....
        /*044c*/ 	.word	0xffffffff


	//   ....[217]....
        /*0450*/ 	.word	0xffffffff


	//   ....[218]....
        /*0454*/ 	.word	0xffffffff


	//----- nvinfo : EIATTR_COOP_GROUP_INSTR_OFFSETS
	.align		4
.L_349:
        /*0458*/ 	.byte	0x04, 0x28
        /*045a*/ 	.short	(.L_351 - .L_350)


	//   ....[0]....
.L_350:
        /*045c*/ 	.word	0x00000080


	//   ....[1]....
        /*0460*/ 	.word	0x00000090


	//   ....[2]....
        /*0464*/ 	.word	0x000002f0


	//   ....[3]....
        /*0468*/ 	.word	0x00000450


	//   ....[4]....
        /*046c*/ 	.word	0x00000570


	//   ....[5]....
        /*0470*/ 	.word	0x000006d0


	//   ....[6]....
        /*0474*/ 	.word	0x00001e00


	//   ....[7]....
        /*0478*/ 	.word	0x000040a0


	//   ....[8]....
        /*047c*/ 	.word	0x000048c0


	//   ....[9]....
        /*0480*/ 	.word	0x00005ea0


	//   ....[10]....
        /*0484*/ 	.word	0x00005f30


	//   ....[11]....
        /*0488*/ 	.word	0x00006270


	//   ....[12]....
        /*048c*/ 	.word	0x00006290


	//   ....[13]....
        /*0490*/ 	.word	0x0000b750


	//   ....[14]....
        /*0494*/ 	.word	0x0000b8b0


	//   ....[15]....
        /*0498*/ 	.word	0x0000ba10


	//   ....[16]....
        /*049c*/ 	.word	0x0000ba40


	//   ....[17]....
        /*04a0*/ 	.word	0x00015340


	//   ....[18]....
        /*04a4*/ 	.word	0x00015a10


	//   ....[19]....
        /*04a8*/ 	.word	0x00016bd0


	//   ....[20]....
        /*04ac*/ 	.word	0x00016c30


	//   ....[21]....
        /*04b0*/ 	.word	0x00016c70


	//   ....[22]....
        /*04b4*/ 	.word	0x00016c90


	//   ....[23]....
        /*04b8*/ 	.word	0x0001f0b0


	//   ....[24]....
        /*04bc*/ 	.word	0x0001f0d0


	//   ....[25]....
        /*04c0*/ 	.word	0x0001f130


	//   ....[26]....
        /*04c4*/ 	.word	0x0001f170


	//   ....[27]....
        /*04c8*/ 	.word	0x00020e30


	//   ....[28]....
        /*04cc*/ 	.word	0x00020e40


	//   ....[29]....
        /*04d0*/ 	.word	0x00021050


	//   ....[30]....
        /*04d4*/ 	.word	0x00021070


	//   ....[31]....
        /*04d8*/ 	.word	0x00021800


	//   ....[32]....
        /*04dc*/ 	.word	0x00021820


	//   ....[33]....
        /*04e0*/ 	.word	0x00021970


	//   ....[34]....
        /*04e4*/ 	.word	0x00021990


	//   ....[35]....
        /*04e8*/ 	.word	0x00021ad0


	//   ....[36]....
        /*04ec*/ 	.word	0x00021af0


	//   ....[37]....
        /*04f0*/ 	.word	0x00021c40


	//   ....[38]....
        /*04f4*/ 	.word	0x00021c60


	//   ....[39]....
        /*04f8*/ 	.word	0x000223b0


	//   ....[40]....
        /*04fc*/ 	.word	0x000223d0


	//   ....[41]....
        /*0500*/ 	.word	0x00022510


	//   ....[42]....
        /*0504*/ 	.word	0x00022530


	//   ....[43]....
        /*0508*/ 	.word	0x00022670


	//   ....[44]....
        /*050c*/ 	.word	0x00022690


	//   ....[45]....
        /*0510*/ 	.word	0x000227e0


	//   ....[46]....
        /*0514*/ 	.word	0x00022800


	//   ....[47]....
        /*0518*/ 	.word	0x00022a10


	//   ....[48]....
        /*051c*/ 	.word	0x00024270


	//   ....[49]....
        /*0520*/ 	.word	0x00024290


	//   ....[50]....
        /*0524*/ 	.word	0x000242a0


	//   ....[51]....
        /*0528*/ 	.word	0x000242e0


	//   ....[52]....
        /*052c*/ 	.word	0x00024330


	//   ....[53]....
        /*0530*/ 	.word	0x00024350


	//   ....[54]....
        /*0534*/ 	.word	0x000243a0


	//   ....[55]....
        /*0538*/ 	.word	0x000243c0


	//   ....[56]....
        /*053c*/ 	.word	0x00024410


	//   ....[57]....
        /*0540*/ 	.word	0x00024430


	//   ....[58]....
        /*0544*/ 	.word	0x00024460


	//   ....[59]....
        /*0548*/ 	.word	0x00024490


	//   ....[60]....
        /*054c*/ 	.word	0x00024ae0


	//   ....[61]....
        /*0550*/ 	.word	0x00024b20


	//   ....[62]....
        /*0554*/ 	.word	0x00024b30


	//   ....[63]....
        /*0558*/ 	.word	0x00024b50


	//   ....[64]....
        /*055c*/ 	.word	0x00024b70


	//   ....[65]....
        /*0560*/ 	.word	0x00024b90


	//   ....[66]....
        /*0564*/ 	.word	0x00024ba0


	//   ....[67]....
        /*0568*/ 	.word	0x00024bc0


	//   ....[68]....
        /*056c*/ 	.word	0x00024bf0


	//   ....[69]....
        /*0570*/ 	.word	0x00024c20


	//   ....[70]....
        /*0574*/ 	.word	0x00024c60


	//   ....[71]....
        /*0578*/ 	.word	0x00024cc0


	//   ....[72]....
        /*057c*/ 	.word	0x00024de0


	//   ....[73]....
        /*0580*/ 	.word	0x00024e70


	//   ....[74]....
        /*0584*/ 	.word	0x00024e80


	//   ....[75]....
        /*0588*/ 	.word	0x00024f90


	//   ....[76]....
        /*058c*/ 	.word	0x00025610


	//   ....[77]....
        /*0590*/ 	.word	0x00025640


	//   ....[78]....
        /*0594*/ 	.word	0x00025650


	//   ....[79]....
        /*0598*/ 	.word	0x00025690


	//   ....[80]....
        /*059c*/ 	.word	0x00025750


	//   ....[81]....
        /*05a0*/ 	.word	0x000257b0


	//   ....[82]....
        /*05a4*/ 	.word	0x00025830


	//   ....[83]....
        /*05a8*/ 	.word	0x00025850


	//   ....[84]....
        /*05ac*/ 	.word	0x000258e0


	//   ....[85]....
        /*05b0*/ 	.word	0x00025900


	//   ....[86]....
        /*05b4*/ 	.word	0x00025990


	//   ....[87]....
        /*05b8*/ 	.word	0x000259b0


	//   ....[88]....
        /*05bc*/ 	.word	0x00025a40


	//   ....[89]....
        /*05c0*/ 	.word	0x00025a60


	//   ....[90]....
        /*05c4*/ 	.word	0x00025af0


	//   ....[91]....
        /*05c8*/ 	.word	0x00025b40


	//   ....[92]....
        /*05cc*/ 	.word	0x00025f70


	//   ....[93]....
        /*05d0*/ 	.word	0x00025fc0


	//   ....[94]....
        /*05d4*/ 	.word	0x00025fe0


	//   ....[95]....
        /*05d8*/ 	.word	0x000260a0


	//   ....[96]....
        /*05dc*/ 	.word	0x000260c0


	//   ....[97]....
        /*05e0*/ 	.word	0x00026170


	//   ....[98]....
        /*05e4*/ 	.word	0x00026180


	//   ....[99]....
        /*05e8*/ 	.word	0x000261b0


	//   ....[100]....
        /*05ec*/ 	.word	0x00026240


	//   ....[101]....
        /*05f0*/ 	.word	0x000262e0


	//   ....[102]....
        /*05f4*/ 	.word	0x00026300


	//   ....[103]....
        /*05f8*/ 	.word	0x00026310


	//   ....[104]....
        /*05fc*/ 	.word	0x00026a10


	//   ....[105]....
        /*0600*/ 	.word	0x00026a30


	//   ....[106]....
        /*0604*/ 	.word	0x00026a40


	//   ....[107]....
        /*0608*/ 	.word	0x00026a50


	//   ....[108]....
        /*060c*/ 	.word	0x00026a70


	//   ....[109]....
        /*0610*/ 	.word	0x00026ad0


	//   ....[110]....
        /*0614*/ 	.word	0x00026af0


	//   ....[111]....
        /*0618*/ 	.word	0x00026b00


	//   ....[112]....
        /*061c*/ 	.word	0x00026b40


	//   ....[113]....
        /*0620*/ 	.word	0x00026b70


	//   ....[114]....
        /*0624*/ 	.word	0x00026b80


	//   ....[115]....
        /*0628*/ 	.word	0x00026ba0


	//   ....[116]....
        /*062c*/ 	.word	0x00026ef0


	//   ....[117]....
        /*0630*/ 	.word	0x00026f10


	//   ....[118]....
        /*0634*/ 	.word	0x00026f20


	//   ....[119]....
        /*0638*/ 	.word	0x00026f30


	//   ....[120]....
        /*063c*/ 	.word	0x00026f40


	//   ....[121]....
        /*0640*/ 	.word	0x00026f60


	//   ....[122]....
        /*0644*/ 	.word	0x00026fd0


	//   ....[123]....
        /*0648*/ 	.word	0x00026ff0


	//   ....[124]....
        /*064c*/ 	.word	0x00027050


	//   ....[125]....
        /*0650*/ 	.word	0x00027060


	//   ....[126]....
        /*0654*/ 	.word	0x000270d0


	//   ....[127]....
        /*0658*/ 	.word	0x00027140


	//   ....[128]....
        /*065c*/ 	.word	0x00027570


	//   ....[129]....
        /*0660*/ 	.word	0x00027750


	//   ....[130]....
        /*0664*/ 	.word	0x00027d10


	//   ....[131]....
        /*0668*/ 	.word	0x00027df0


	//   ....[132]....
        /*066c*/ 	.word	0x00027e90


	//   ....[133]....
        /*0670*/ 	.word	0x00027f10


	//   ....[134]....
        /*0674*/ 	.word	0x00027fc0


	//   ....[135]....
        /*0678*/ 	.word	0x00028020


	//   ....[136]....
        /*067c*/ 	.word	0x000280e0


	//   ....[137]....
        /*0680*/ 	.word	0x00028140


	//   ....[138]....
        /*0684*/ 	.word	0x00028200


	//   ....[139]....
        /*0688*/ 	.word	0x00028260


	//   ....[140]....
        /*068c*/ 	.word	0x00028320


	//   ....[141]....
        /*0690*/ 	.word	0x00028380


	//   ....[142]....
        /*0694*/ 	.word	0x00028420


	//   ....[143]....
        /*0698*/ 	.word	0x000284d0


	//   ....[144]....
        /*069c*/ 	.word	0x00028570


	//   ....[145]....
        /*06a0*/ 	.word	0x00028600


	//   ....[146]....
        /*06a4*/ 	.word	0x000286d0


	//   ....[147]....
        /*06a8*/ 	.word	0x000287e0


	//   ....[148]....
        /*06ac*/ 	.word	0x00028860


	//   ....[149]....
        /*06b0*/ 	.word	0x000288c0


	//   ....[150]....
        /*06b4*/ 	.word	0x000289a0


	//   ....[151]....
        /*06b8*/ 	.word	0x00028a20


	//   ....[152]....
        /*06bc*/ 	.word	0x00028b20


	//   ....[153]....
        /*06c0*/ 	.word	0x00028c20


	//   ....[154]....
        /*06c4*/ 	.word	0x00028c90


	//   ....[155]....
        /*06c8*/ 	.word	0x00028cf0


	//   ....[156]....
        /*06cc*/ 	.word	0x00028dc0


	//   ....[157]....
        /*06d0*/ 	.word	0x00028ee0


	//   ....[158]....
        /*06d4*/ 	.word	0x00028f30


	//   ....[159]....
        /*06d8*/ 	.word	0x00028fc0


	//   ....[160]....
        /*06dc*/ 	.word	0x00029060


	//   ....[161]....
        /*06e0*/ 	.word	0x000290e0


	//   ....[162]....
        /*06e4*/ 	.word	0x000291b0


	//   ....[163]....
        /*06e8*/ 	.word	0x000292c0


	//   ....[164]....
        /*06ec*/ 	.word	0x00029310


	//   ....[165]....
        /*06f0*/ 	.word	0x00029380


	//   ....[166]....
        /*06f4*/ 	.word	0x00029470


	//   ....[167]....
        /*06f8*/ 	.word	0x00029580


	//   ....[168]....
        /*06fc*/ 	.word	0x000295d0


	//   ....[169]....
        /*0700*/ 	.word	0x00029640


	//   ....[170]....
        /*0704*/ 	.word	0x00029730


	//   ....[171]....
        /*0708*/ 	.word	0x00029840


	//   ....[172]....
        /*070c*/ 	.word	0x00029890


	//   ....[173]....
        /*0710*/ 	.word	0x00029900


	//   ....[174]....
        /*0714*/ 	.word	0x000299e0


	//   ....[175]....
        /*0718*/ 	.word	0x00029b10


	//   ....[176]....
        /*071c*/ 	.word	0x00029be0


	//   ....[177]....
        /*0720*/ 	.word	0x00029c70


	//   ....[178]....
        /*0724*/ 	.word	0x00029da0


	//   ....[179]....
        /*0728*/ 	.word	0x00029e00


	//   ....[180]....
        /*072c*/ 	.word	0x00029f10


	//   ....[181]....
        /*0730*/ 	.word	0x00029f70


	//   ....[182]....
        /*0734*/ 	.word	0x0002a080


	//   ....[183]....
        /*0738*/ 	.word	0x0002a0e0


	//   ....[184]....
        /*073c*/ 	.word	0x0002a1f0


	//   ....[185]....
        /*0740*/ 	.word	0x0002a250


	//   ....[186]....
        /*0744*/ 	.word	0x0002a310


	//   ....[187]....
        /*0748*/ 	.word	0x0002a470


	//   ....[188]....
        /*074c*/ 	.word	0x0002a510


	//   ....[189]....
        /*0750*/ 	.word	0x0002a570


	//   ....[190]....
        /*0754*/ 	.word	0x0002a610


	//   ....[191]....
        /*0758*/ 	.word	0x0002a670


	//   ....[192]....
        /*075c*/ 	.word	0x0002a720


	//   ....[193]....
        /*0760*/ 	.word	0x0002a780


	//   ....[194]....
        /*0764*/ 	.word	0x0002a820


	//   ....[195]....
        /*0768*/ 	.word	0x0002a880


	//   ....[196]....
        /*076c*/ 	.word	0x0002a920


	//   ....[197]....
        /*0770*/ 	.word	0x0002a980


	//   ....[198]....
        /*0774*/ 	.word	0x0002aa20


	//   ....[199]....
        /*0778*/ 	.word	0x0002ab00


	//   ....[200]....
        /*077c*/ 	.word	0x0002aba0


	//   ....[201]....
        /*0780*/ 	.word	0x0002ac00


	//   ....[202]....
        /*0784*/ 	.word	0x0002acd0


	//   ....[203]....
        /*0788*/ 	.word	0x0002ad30


	//   ....[204]....
        /*078c*/ 	.word	0x0002ae00


	//   ....[205]....
        /*0790*/ 	.word	0x0002ae60


	//   ....[206]....
        /*0794*/ 	.word	0x0002af30


	//   ....[207]....
        /*0798*/ 	.word	0x0002af90


	//   ....[208]....
        /*079c*/ 	.word	0x0002b060


	//   ....[209]....
        /*07a0*/ 	.word	0x0002b0c0


	//   ....[210]....
        /*07a4*/ 	.word	0x0002b190


	//   ....[211]....
        /*07a8*/ 	.word	0x0002b220


	//   ....[212]....
        /*07ac*/ 	.word	0x0002b340


	//   ....[213]....
        /*07b0*/ 	.word	0x0002d9b0


	//   ....[214]....
        /*07b4*/ 	.word	0x0002e140


	//   ....[215]....
        /*07b8*/ 	.word	0x0002f3e0


	//   ....[216]....
        /*07bc*/ 	.word	0x0002f440


	//   ....[217]....
        /*07c0*/ 	.word	0x0002f4a0


	//   ....[218]....
        /*07c4*/ 	.word	0x0002f4c0


	//----- nvinfo : EIATTR_REG_RECONFIG
	.align		4
.L_351:
        /*07c8*/ 	.byte	0x01, 0x54
	.zero		2


	//----- nvinfo : EIATTR_SYSCALL_OFFSETS
	.align		4
        /*07cc*/ 	.byte	0x04, 0x46
        /*07ce*/ 	.short	(.L_353 - .L_352)


	//   ....[0]....
.L_352:
        /*07d0*/ 	.word	0x00002370


	//   ....[1]....
        /*07d4*/ 	.word	0x00023a00


	//   ....[2]....
        /*07d8*/ 	.word	0x00023b50


	//   ....[3]....
        /*07dc*/ 	.word	0x00023c40


	//   ....[4]....
        /*07e0*/ 	.word	0x00024770


	//   ....[5]....
        /*07e4*/ 	.word	0x000252e0


	//----- nvinfo : EIATTR_MBARRIER_INSTR_OFFSETS
	.align		4
.L_353:
        /*07e8*/ 	.byte	0x04, 0x39
        /*07ea*/ 	.short	(.L_355 - .L_354)


	//   ....[0]....
.L_354:
        /*07ec*/ 	.word	0x00000190
        /*07f0*/ 	.word	0x000000ff
        /*07f4*/ 	.word	0x00032400
        /*07f8*/ 	.short	0x0100
        /*07fa*/ 	.byte	0x08
	.zero		1


	//   ....[1]....
        /*07fc*/ 	.word	0x000001a0
        /*0800*/ 	.word	0x000000ff
        /*0804*/ 	.word	0x00032410
        /*0808*/ 	.short	0x0100
        /*080a*/ 	.byte	0x08
	.zero		1


	//   ....[2]....
        /*080c*/ 	.word	0x000001b0
        /*0810*/ 	.word	0x000000ff
        /*0814*/ 	.word	0x00032420
        /*0818*/ 	.short	0x0100
        /*081a*/ 	.byte	0x08
	.zero		1


	//   ....[3]....
        /*081c*/ 	.word	0x000002a0
        /*0820*/ 	.word	0x000000ff
        /*0824*/ 	.word	0x00032430
        /*0828*/ 	.short	0x0100
        /*082a*/ 	.byte	0x08
	.zero		1


	//   ....[4]....
        /*082c*/ 	.word	0x000002b0
        /*0830*/ 	.word	0x000000ff
        /*0834*/ 	.word	0x00032440
        /*0838*/ 	.short	0x0100
        /*083a*/ 	.byte	0x08
	.zero		1


	//   ....[5]....
        /*083c*/ 	.word	0x000002c0
        /*0840*/ 	.word	0x000000ff
        /*0844*/ 	.word	0x00032438
        /*0848*/ 	.short	0x0100
        /*084a*/ 	.byte	0x08
	.zero		1


	//   ....[6]....
        /*084c*/ 	.word	0x000002d0
        /*0850*/ 	.word	0x000000ff
        /*0854*/ 	.word	0x00032448
        /*0858*/ 	.short	0x0100
        /*085a*/ 	.byte	0x08
	.zero		1


	//   ....[7]....
        /*085c*/ 	.word	0x00000400
        /*0860*/ 	.word	0x000000ff
        /*0864*/ 	.word	0x00032450
        /*0868*/ 	.short	0x0100
        /*086a*/ 	.byte	0x08
	.zero		1


	//   ....[8]....
        /*086c*/ 	.word	0x00000410
        /*0870*/ 	.word	0x000000ff
        /*0874*/ 	.word	0x00032460
        /*0878*/ 	.short	0x0100
        /*087a*/ 	.byte	0x08
	.zero		1


	//   ....[9]....
        /*087c*/ 	.word	0x00000420
        /*0880*/ 	.word	0x000000ff
        /*0884*/ 	.word	0x00032458
        /*0888*/ 	.short	0x0100
        /*088a*/ 	.byte	0x08
	.zero		1


	//   ....[10]....
        /*088c*/ 	.word	0x00000430
        /*0890*/ 	.word	0x000000ff
        /*0894*/ 	.word	0x00032468
        /*0898*/ 	.short	0x0100
        /*089a*/ 	.byte	0x08
	.zero		1


	//   ....[11]....
        /*089c*/ 	.word	0x00000520
        /*08a0*/ 	.word	0x000000ff
        /*08a4*/ 	.word	0x00032470
        /*08a8*/ 	.short	0x0100
        /*08aa*/ 	.byte	0x06
	.zero		1


	//   ....[12]....
        /*08ac*/ 	.word	0x00000530
        /*08b0*/ 	.word	0x000000ff
        /*08b4*/ 	.word	0x00032480
        /*08b8*/ 	.short	0x0100
        /*08ba*/ 	.byte	0x06
	.zero		1


	//   ....[13]....
        /*08bc*/ 	.word	0x00000540
        /*08c0*/ 	.word	0x000000ff
        /*08c4*/ 	.word	0x00032478
        /*08c8*/ 	.short	0x0100
        /*08ca*/ 	.byte	0x06
	.zero		1


	//   ....[14]....
        /*08cc*/ 	.word	0x00000550
        /*08d0*/ 	.word	0x000000ff
        /*08d4*/ 	.word	0x00032488
        /*08d8*/ 	.short	0x0100
        /*08da*/ 	.byte	0x06
	.zero		1


	//   ....[15]....
        /*08dc*/ 	.word	0x00000680
        /*08e0*/ 	.word	0x000000ff
        /*08e4*/ 	.word	0x00032490
        /*08e8*/ 	.short	0x0100
        /*08ea*/ 	.byte	0x08
	.zero		1


	//   ....[16]....
        /*08ec*/ 	.word	0x00000690
        /*08f0*/ 	.word	0x000000ff
        /*08f4*/ 	.word	0x000324a0
        /*08f8*/ 	.short	0x0100
        /*08fa*/ 	.byte	0x08
	.zero		1


	//   ....[17]....
        /*08fc*/ 	.word	0x000006a0
        /*0900*/ 	.word	0x000000ff
        /*0904*/ 	.word	0x00032498
        /*0908*/ 	.short	0x0100
        /*090a*/ 	.byte	0x08
	.zero		1


	//   ....[18]....
        /*090c*/ 	.word	0x000006b0
        /*0910*/ 	.word	0x000000ff
        /*0914*/ 	.word	0x000324a8
        /*0918*/ 	.short	0x0100
        /*091a*/ 	.byte	0x08
	.zero		1


	//   ....[19]....
        /*091c*/ 	.word	0x000007f0
        /*0920*/ 	.word	0x000000ff
        /*0924*/ 	.word	0x000324b0
        /*0928*/ 	.short	0x0100
        /*092a*/ 	.byte	0x08
	.zero		1


	//   ....[20]....
        /*092c*/ 	.word	0x00000800
        /*0930*/ 	.word	0x000000ff
        /*0934*/ 	.word	0x000324c0
        /*0938*/ 	.short	0x0100
        /*093a*/ 	.byte	0x08
	.zero		1


	//   ....[21]....
        /*093c*/ 	.word	0x00000810
        /*0940*/ 	.word	0x000000ff
        /*0944*/ 	.word	0x000324b8
        /*0948*/ 	.short	0x0100
        /*094a*/ 	.byte	0x08
	.zero		1


	//   ....[22]....
        /*094c*/ 	.word	0x00000820
        /*0950*/ 	.word	0x000000ff
        /*0954*/ 	.word	0x000324c8
        /*0958*/ 	.short	0x0100
        /*095a*/ 	.byte	0x08
	.zero		1


	//   ....[23]....
        /*095c*/ 	.word	0x000025f0
        /*0960*/ 	.word	0x000000ff
        /*0964*/ 	.word	0x00032400
        /*0968*/ 	.short	0x010a
        /*096a*/ 	.byte	0x2a
	.zero		1


	//   ....[24]....
        /*096c*/ 	.word	0x00002a30
        /*0970*/ 	.word	0x00000014
        /*0974*/ 	.word	0x00000000
        /*0978*/ 	.short	0x010a
        /*097a*/ 	.byte	0x3f
	.zero		1


	//   ....[25]....
        /*097c*/ 	.word	0x00002a90
        /*0980*/ 	.word	0x00000014
        /*0984*/ 	.word	0x00000000
        /*0988*/ 	.short	0x010a
        /*098a*/ 	.byte	0x3f
	.zero		1


	//   ....[26]....
        /*098c*/ 	.word	0x00002e40
        /*0990*/ 	.word	0x000000ff
        /*0994*/ 	.word	0x00032410
        /*0998*/ 	.short	0x010a
        /*099a*/ 	.byte	0x2a
	.zero		1


	//   ....[27]....
        /*099c*/ 	.word	0x00002f40
        /*09a0*/ 	.word	0x00000008
        /*09a4*/ 	.word	0x00000000
        /*09a8*/ 	.short	0x010a
        /*09aa*/ 	.byte	0x3f
	.zero		1


	//   ....[28]....
        /*09ac*/ 	.word	0x00002fa0
        /*09b0*/ 	.word	0x00000008
        /*09b4*/ 	.word	0x00000000
        /*09b8*/ 	.short	0x010a
        /*09ba*/ 	.byte	0x3f
	.zero		1


	//   ....[29]....
        /*09bc*/ 	.word	0x00003ce0
        /*09c0*/ 	.word	0x00000006
        /*09c4*/ 	.word	0x00000000
        /*09c8*/ 	.short	0x0101
        /*09ca*/ 	.byte	0x3f
	.zero		1


	//   ....[30]....
        /*09cc*/ 	.word	0x00009610
        /*09d0*/ 	.word	0x00000000
        /*09d4*/ 	.word	0x00000000
        /*09d8*/ 	.short	0x0101
        /*09da*/ 	.byte	0x3f
	.zero		1


	//   ....[31]....
        /*09dc*/ 	.word	0x00009d40
        /*09e0*/ 	.word	0x00000004
        /*09e4*/ 	.word	0x00000000
        /*09e8*/ 	.short	0x010a
        /*09ea*/ 	.byte	0x3f
	.zero		1


	//   ....[32]....
        /*09ec*/ 	.word	0x00009de0
        /*09f0*/ 	.word	0x00000006
        /*09f4*/ 	.word	0x00000000
        /*09f8*/ 	.short	0x010a
        /*09fa*/ 	.byte	0x3f
	.zero		1


	//   ....[33]....
        /*09fc*/ 	.word	0x0000a1f0
        /*0a00*/ 	.word	0x00000003
        /*0a04*/ 	.word	0x00000000
        /*0a08*/ 	.short	0x010a
        /*0a0a*/ 	.byte	0x3f
	.zero		1


	//   ....[34]....
        /*0a0c*/ 	.word	0x0000a2c0
        /*0a10*/ 	.word	0x00000012
        /*0a14*/ 	.word	0x00000000
        /*0a18*/ 	.short	0x010a
        /*0a1a*/ 	.byte	0x3f
	.zero		1


	//   ....[35]....
        /*0a1c*/ 	.word	0x0000b000
        /*0a20*/ 	.word	0x00000003
        /*0a24*/ 	.word	0x00000000
        /*0a28*/ 	.short	0x0101
        /*0a2a*/ 	.byte	0x3f
	.zero		1


	//   ....[36]....
        /*0a2c*/ 	.word	0x00013970
        /*0a30*/ 	.word	0x00000000
        /*0a34*/ 	.word	0x00000000
        /*0a38*/ 	.short	0x0101
        /*0a3a*/ 	.byte	0x3f
	.zero		1


	//   ....[37]....
        /*0a3c*/ 	.word	0x00013b70
        /*0a40*/ 	.word	0x00000007
        /*0a44*/ 	.word	0x00000000
        /*0a48*/ 	.short	0x010a
        /*0a4a*/ 	.byte	0x3f
	.zero		1


	//   ....[38]....
        /*0a4c*/ 	.word	0x00013c20
        /*0a50*/ 	.word	0x00000000
        /*0a54*/ 	.word	0x00000000
        /*0a58*/ 	.short	0x010a
        /*0a5a*/ 	.byte	0x3f
	.zero		1


	//   ....[39]....
        /*0a5c*/ 	.word	0x00014050
        /*0a60*/ 	.word	0x00000007
        /*0a64*/ 	.word	0x00000000
        /*0a68*/ 	.short	0x010a
        /*0a6a*/ 	.byte	0x3f
	.zero		1


	//   ....[40]....
        /*0a6c*/ 	.word	0x00014150
        /*0a70*/ 	.word	0x00000007
        /*0a74*/ 	.word	0x00000000
        /*0a78*/ 	.short	0x010a
        /*0a7a*/ 	.byte	0x3f
	.zero		1


	//   ....[41]....
        /*0a7c*/ 	.word	0x00014e90
        /*0a80*/ 	.word	0x00000004
        /*0a84*/ 	.word	0x00000000
        /*0a88*/ 	.short	0x0101
        /*0a8a*/ 	.byte	0x3f
	.zero		1


	//   ....[42]....
        /*0a8c*/ 	.word	0x0001ec70
        /*0a90*/ 	.word	0x00000007
        /*0a94*/ 	.word	0x00000000
        /*0a98*/ 	.short	0x0101
        /*0a9a*/ 	.byte	0x3f
	.zero		1


	//   ....[43]....
        /*0a9c*/ 	.word	0x00021810
        /*0aa0*/ 	.word	0x000000ff
        /*0aa4*/ 	.word	0x00000000
        /*0aa8*/ 	.short	0x0101
        /*0aaa*/ 	.byte	0x05
	.zero		1


	//   ....[44]....
        /*0aac*/ 	.word	0x00024040
        /*0ab0*/ 	.word	0x00000018
        /*0ab4*/ 	.word	0x00032440
        /*0ab8*/ 	.short	0x010a
        /*0aba*/ 	.byte	0x3f
	.zero		1


	//   ....[45]....
        /*0abc*/ 	.word	0x00024550
        /*0ac0*/ 	.word	0x00000018
        /*0ac4*/ 	.word	0x00032430
        /*0ac8*/ 	.short	0x0107
        /*0aca*/ 	.byte	0x3f
	.zero		1


	//   ....[46]....
        /*0acc*/ 	.word	0x00024600
        /*0ad0*/ 	.word	0x00000018
        /*0ad4*/ 	.word	0x00032430
        /*0ad8*/ 	.short	0x0101
        /*0ada*/ 	.byte	0x3f
	.zero		1


	//   ....[47]....
        /*0adc*/ 	.word	0x00025120
        /*0ae0*/ 	.word	0x00000011
        /*0ae4*/ 	.word	0x00032400
        /*0ae8*/ 	.short	0x0107
        /*0aea*/ 	.byte	0x3f
	.zero		1


	//   ....[48]....
        /*0aec*/ 	.word	0x000251b0
        /*0af0*/ 	.word	0x00000011
        /*0af4*/ 	.word	0x00032400
        /*0af8*/ 	.short	0x0101
        /*0afa*/ 	.byte	0x3f
	.zero		1


	//   ....[49]....
        /*0afc*/ 	.word	0x00025c00
        /*0b00*/ 	.word	0x00000011
        /*0b04*/ 	.word	0x00032410
        /*0b08*/ 	.short	0x0107
        /*0b0a*/ 	.byte	0x3f
	.zero		1


	//   ....[50]....
        /*0b0c*/ 	.word	0x00025cf0
        /*0b10*/ 	.word	0x00000011
        /*0b14*/ 	.word	0x00032410
        /*0b18*/ 	.short	0x0101
        /*0b1a*/ 	.byte	0x3f
	.zero		1


	//   ....[51]....
        /*0b1c*/ 	.word	0x00025d10
        /*0b20*/ 	.word	0x00000011
        /*0b24*/ 	.word	0x00032420
        /*0b28*/ 	.short	0x010a
        /*0b2a*/ 	.byte	0x3f
	.zero		1


	//   ....[52]....
        /*0b2c*/ 	.word	0x00025d90
        /*0b30*/ 	.word	0x00000018
        /*0b34*/ 	.word	0x00032460
        /*0b38*/ 	.short	0x010a
        /*0b3a*/ 	.byte	0x3f
	.zero		1


	//   ....[53]....
        /*0b3c*/ 	.word	0x00026490
        /*0b40*/ 	.word	0x00000018
        /*0b44*/ 	.word	0x00032450
        /*0b48*/ 	.short	0x0107
        /*0b4a*/ 	.byte	0x3f
	.zero		1


	//   ....[54]....
        /*0b4c*/ 	.word	0x00026550
        /*0b50*/ 	.word	0x00000018
        /*0b54*/ 	.word	0x00032450
        /*0b58*/ 	.short	0x0101
        /*0b5a*/ 	.byte	0x3f
	.zero		1


	//   ....[55]....
        /*0b5c*/ 	.word	0x00026870
        /*0b60*/ 	.word	0x0000000a
        /*0b64*/ 	.word	0x00032440
        /*0b68*/ 	.short	0x010a
        /*0b6a*/ 	.byte	0x3f
	.zero		1


	//   ....[56]....
        /*0b6c*/ 	.word	0x00026c40
        /*0b70*/ 	.word	0x0000000a
        /*0b74*/ 	.word	0x00032430
        /*0b78*/ 	.short	0x0107
        /*0b7a*/ 	.byte	0x3f
	.zero		1


	//   ....[57]....
        /*0b7c*/ 	.word	0x00026cf0
        /*0b80*/ 	.word	0x0000000a
        /*0b84*/ 	.word	0x00032430
        /*0b88*/ 	.short	0x0101
        /*0b8a*/ 	.byte	0x3f
	.zero		1


	//   ....[58]....
        /*0b8c*/ 	.word	0x00026d20
        /*0b90*/ 	.word	0x0000000a
        /*0b94*/ 	.word	0x00032460
        /*0b98*/ 	.short	0x010a
        /*0b9a*/ 	.byte	0x3f
	.zero		1


	//   ....[59]....
        /*0b9c*/ 	.word	0x00027240
        /*0ba0*/ 	.word	0x0000000a
        /*0ba4*/ 	.word	0x00032450
        /*0ba8*/ 	.short	0x0107
        /*0baa*/ 	.byte	0x3f
	.zero		1


	//   ....[60]....
        /*0bac*/ 	.word	0x000272f0
        /*0bb0*/ 	.word	0x0000000a
        /*0bb4*/ 	.word	0x00032450
        /*0bb8*/ 	.short	0x0101
        /*0bba*/ 	.byte	0x3f
	.zero		1


	//   ....[61]....
        /*0bbc*/ 	.word	0x000276d0
        /*0bc0*/ 	.word	0x00000007
        /*0bc4*/ 	.word	0x00032420
        /*0bc8*/ 	.short	0x010a
        /*0bca*/ 	.byte	0x3f
	.zero		1


	//   ....[62]....
        /*0bcc*/ 	.word	0x00027870
        /*0bd0*/ 	.word	0x00000005
        /*0bd4*/ 	.word	0x00032440
        /*0bd8*/ 	.short	0x010a
        /*0bda*/ 	.byte	0x3f
	.zero		1


	//   ....[63]....
        /*0bdc*/ 	.word	0x00027910
        /*0be0*/ 	.word	0x00000003
        /*0be4*/ 	.word	0x00032440
        /*0be8*/ 	.short	0x010a
        /*0bea*/ 	.byte	0x3f
	.zero		1


	//   ....[64]....
        /*0bec*/ 	.word	0x00027950
        /*0bf0*/ 	.word	0x00000005
        /*0bf4*/ 	.word	0x00032460
        /*0bf8*/ 	.short	0x010a
        /*0bfa*/ 	.byte	0x3f
	.zero		1


	//   ....[65]....
        /*0bfc*/ 	.word	0x00027990
        /*0c00*/ 	.word	0x00000003
        /*0c04*/ 	.word	0x00032460
        /*0c08*/ 	.short	0x010a
        /*0c0a*/ 	.byte	0x3f
	.zero		1


	//   ....[66]....
        /*0c0c*/ 	.word	0x00027a00
        /*0c10*/ 	.word	0x00000009
        /*0c14*/ 	.word	0x00032400
        /*0c18*/ 	.short	0x010a
        /*0c1a*/ 	.byte	0x3f
	.zero		1


	//   ....[67]....
        /*0c1c*/ 	.word	0x00027a50
        /*0c20*/ 	.word	0x00000014
        /*0c24*/ 	.word	0x00000000
        /*0c28*/ 	.short	0x010a
        /*0c2a*/ 	.byte	0x3f
	.zero		1


	//   ....[68]....
        /*0c2c*/ 	.word	0x00027ab0
        /*0c30*/ 	.word	0x00000009
        /*0c34*/ 	.word	0x00032410
        /*0c38*/ 	.short	0x010a
        /*0c3a*/ 	.byte	0x3f
	.zero		1


	//   ....[69]....
        /*0c3c*/ 	.word	0x00027b00
        /*0c40*/ 	.word	0x00000008
        /*0c44*/ 	.word	0x00000000
        /*0c48*/ 	.short	0x010a
        /*0c4a*/ 	.byte	0x3f
	.zero		1


	//   ....[70]....
        /*0c4c*/ 	.word	0x00027b50
        /*0c50*/ 	.word	0x00000006
        /*0c54*/ 	.word	0x00000000
        /*0c58*/ 	.short	0x010a
        /*0c5a*/ 	.byte	0x3f
	.zero		1


	//   ....[71]....
        /*0c5c*/ 	.word	0x00027ba0
        /*0c60*/ 	.word	0x00000012
        /*0c64*/ 	.word	0x00000000
        /*0c68*/ 	.short	0x010a
        /*0c6a*/ 	.byte	0x3f
	.zero		1


	//   ....[72]....
        /*0c6c*/ 	.word	0x00027bf0
        /*0c70*/ 	.word	0x00000000
        /*0c74*/ 	.word	0x00000000
        /*0c78*/ 	.short	0x010a
        /*0c7a*/ 	.byte	0x3f
	.zero		1


	//   ....[73]....
        /*0c7c*/ 	.word	0x00027c40
        /*0c80*/ 	.word	0x00000007
        /*0c84*/ 	.word	0x00000000
        /*0c88*/ 	.short	0x010a
        /*0c8a*/ 	.byte	0x3f
	.zero		1


	//   ....[74]....
        /*0c8c*/ 	.word	0x00027d40
        /*0c90*/ 	.word	0x00000018
        /*0c94*/ 	.word	0x00032440
        /*0c98*/ 	.short	0x010a
        /*0c9a*/ 	.byte	0x3f
	.zero		1


	//   ....[75]....
        /*0c9c*/ 	.word	0x00029a10
        /*0ca0*/ 	.word	0x00000011
        /*0ca4*/ 	.word	0x00032420
        /*0ca8*/ 	.short	0x010a
        /*0caa*/ 	.byte	0x3f
	.zero		1


	//   ....[76]....
        /*0cac*/ 	.word	0x00029a60
        /*0cb0*/ 	.word	0x00000018
        /*0cb4*/ 	.word	0x00032460
        /*0cb8*/ 	.short	0x010a
        /*0cba*/ 	.byte	0x3f
	.zero		1


	//   ....[77]....
        /*0cbc*/ 	.word	0x0002a3c0
        /*0cc0*/ 	.word	0x0000000a
        /*0cc4*/ 	.word	0x00032440
        /*0cc8*/ 	.short	0x010a
        /*0cca*/ 	.byte	0x3f
	.zero		1


	//   ....[78]....
        /*0ccc*/ 	.word	0x0002aa50
        /*0cd0*/ 	.word	0x0000000a
        /*0cd4*/ 	.word	0x00032460
        /*0cd8*/ 	.short	0x010a
        /*0cda*/ 	.byte	0x3f
	.zero		1


	//   ....[79]....
        /*0cdc*/ 	.word	0x0002b260
        /*0ce0*/ 	.word	0x00000007
        /*0ce4*/ 	.word	0x00032420
        /*0ce8*/ 	.short	0x010a
        /*0cea*/ 	.byte	0x3f
	.zero		1


	//   ....[80]....
        /*0cec*/ 	.word	0x0002b400
        /*0cf0*/ 	.word	0x00000005
        /*0cf4*/ 	.word	0x00032440
        /*0cf8*/ 	.short	0x010a
        /*0cfa*/ 	.byte	0x3f
	.zero		1


	//   ....[81]....
        /*0cfc*/ 	.word	0x0002b450
        /*0d00*/ 	.word	0x00000003
        /*0d04*/ 	.word	0x00032440
        /*0d08*/ 	.short	0x010a
        /*0d0a*/ 	.byte	0x3f
	.zero		1


	//   ....[82]....
        /*0d0c*/ 	.word	0x0002b4a0
        /*0d10*/ 	.word	0x00000005
        /*0d14*/ 	.word	0x00032460
        /*0d18*/ 	.short	0x010a
        /*0d1a*/ 	.byte	0x3f
	.zero		1


	//   ....[83]....
        /*0d1c*/ 	.word	0x0002b840
        /*0d20*/ 	.word	0x0000000c
        /*0d24*/ 	.word	0x00000000
        /*0d28*/ 	.short	0x010a
        /*0d2a*/ 	.byte	0x3f
	.zero		1


	//   ....[84]....
        /*0d2c*/ 	.word	0x0002b980
        /*0d30*/ 	.word	0x00000002
        /*0d34*/ 	.word	0x00000000
        /*0d38*/ 	.short	0x010a
        /*0d3a*/ 	.byte	0x3f
	.zero		1


	//   ....[85]....
        /*0d3c*/ 	.word	0x0002bfe0
        /*0d40*/ 	.word	0x0000000b
        /*0d44*/ 	.word	0x00000000
        /*0d48*/ 	.short	0x010a
        /*0d4a*/ 	.byte	0x3f
	.zero		1


	//   ....[86]....
        /*0d4c*/ 	.word	0x0002c120
        /*0d50*/ 	.word	0x00000008
        /*0d54*/ 	.word	0x00000000
        /*0d58*/ 	.short	0x010a
        /*0d5a*/ 	.byte	0x3f
	.zero		1


	//   ....[87]....
        /*0d5c*/ 	.word	0x0002d410
        /*0d60*/ 	.word	0x00000007
        /*0d64*/ 	.word	0x00000000
        /*0d68*/ 	.short	0x0101
        /*0d6a*/ 	.byte	0x3f
	.zero		1


	//   ....[88]....
        /*0d6c*/ 	.word	0x000471b0
        /*0d70*/ 	.word	0x00000000
        /*0d74*/ 	.word	0x00000000
        /*0d78*/ 	.short	0x0101
        /*0d7a*/ 	.byte	0x3f
	.zero		1


	//   ....[89]....
        /*0d7c*/ 	.word	0x000471d0
        /*0d80*/ 	.word	0x00000002
        /*0d84*/ 	.word	0x00000000
        /*0d88*/ 	.short	0x010a
        /*0d8a*/ 	.byte	0x3f
	.zero		1


	//   ....[90]....
        /*0d8c*/ 	.word	0x00047220
        /*0d90*/ 	.word	0x00000008
        /*0d94*/ 	.word	0x00000000
        /*0d98*/ 	.short	0x010a
        /*0d9a*/ 	.byte	0x3f
	.zero		1


	//----- nvinfo : EIATTR_NUM_MBARRIERS
	.align		4
.L_355:
        /*0d9c*/ 	.byte	0x03, 0x38
        /*0d9e*/ 	.short	0x0017


	//----- nvinfo : EIATTR_EXIT_INSTR_OFFSETS
	.align		4
        /*0da0*/ 	.byte	0x04, 0x1c
        /*0da2*/ 	.short	(.L_357 - .L_356)


	//   ....[0]....
.L_356:
        /*0da4*/ 	.word	0x00000a80


	//   ....[1]....
        /*0da8*/ 	.word	0x00022980


	//   ....[2]....
        /*0dac*/ 	.word	0x000279e0


	//----- nvinfo : EIATTR_MAX_THREADS
	.align		4
.L_357:
        /*0db0*/ 	.byte	0x04, 0x05
        /*0db2*/ 	.short	(.L_359 - .L_358)
.L_358:
        /*0db4*/ 	.word	0x00000180
        /*0db8*/ 	.word	0x00000001
        /*0dbc*/ 	.word	0x00000001


	//----- nvinfo : EIATTR_CRS_STACK_SIZE
	.align		4
.L_359:
        /*0dc0*/ 	.byte	0x04, 0x1e
        /*0dc2*/ 	.short	(.L_361 - .L_360)
.L_360:
        /*0dc4*/ 	.word	0x00000000


	//----- nvinfo : EIATTR_CBANK_PARAM_SIZE
	.align		4
.L_361:
        /*0dc8*/ 	.byte	0x03, 0x19
        /*0dca*/ 	.short	0x0bf0


	//----- nvinfo : EIATTR_PARAM_CBANK
	.align		4
        /*0dcc*/ 	.byte	0x04, 0x0a
        /*0dce*/ 	.short	(.L_363 - .L_362)
	.align		4
.L_362:
        /*0dd0*/ 	.word	index@(.nv.constant0._ZN7cutlass13device_kernelIN5flash11enable_sm90INS1_16FlashAttnFwdSm90INS1_25CollectiveMainloopFwdSm90ILi2EN4cute5tupleIJNS5_1CILi1EEES8_S8_EEENS6_IJNS7_ILi128EEENS7_ILi96EEENS7_ILi64EEEEEELi256ENS_10bfloat16_tEfNS_4arch4Sm90ELb0ELb1ELb1ELb0ELb1ELb0ELb1ELb1ELb0ELb1ELb0ELb0EEENS1_21CollectiveEpilogueFwdINS6_IJSA_NS7_ILi256EEESB_EEES9_SE_SG_Li256ELb0ELb1ELb0ELb0EEENS1_30DynamicPersistentTileSchedulerILi256ELi128ELb0ELb1ELb1EEEEEEEEEvNT_6ParamsE)
        /*0dd4*/ 	.short	0x0210
        /*0dd6*/ 	.short	0x0bf0


	//----- nvinfo : EIATTR_SW_WAR
	.align		4
.L_363:
        /*0dd8*/ 	.byte	0x04, 0x36
        /*0dda*/ 	.short	(.L_365 - .L_364)
.L_364:
        /*0ddc*/ 	.word	0x00000008
.L_365:


//--------------------- .nv.info._ZN7cutlass13device_kernelIN5flash11enable_sm90INS1_16FlashAttnFwdSm90INS1_25CollectiveMainloopFwdSm90ILi2EN4cute5tupleIJNS5_1CILi1EEES8_S8_EEENS6_IJNS7_ILi128EEENS7_ILi96EEENS7_ILi64EEEEEELi256ENS_10bfloat16_tEfNS_4arch4Sm90ELb0ELb1ELb1ELb1ELb1ELb0ELb0ELb1ELb0ELb1ELb0ELb0EEENS1_21CollectiveEpilogueFwdINS6_IJSA_NS7_ILi256EEESB_EEES9_SE_SG_Li256ELb1ELb1ELb0ELb0EEENS1_36VarlenDynamicPersistentTileSchedulerILi128ELi96ELi256ELi128ELb0ELb1ELb1ELb1ELb0ELb1EEEEEEEEEvNT_6ParamsE --------------------------
	.section	.nv.info._ZN7cutlass13device_kernelIN5flash11enable_sm90INS1_16FlashAttnFwdSm90INS1_25CollectiveMainloopFwdSm90ILi2EN4cute5tupleIJNS5_1CILi1EEES8_S8_EEENS6_IJNS7_ILi128EEENS7_ILi96EEENS7_ILi64EEEEEELi256ENS_10bfloat16_tEfNS_4arch4Sm90ELb0ELb1ELb1ELb1ELb1ELb0ELb0ELb1ELb0ELb1ELb0ELb0EEENS1_21CollectiveEpilogueFwdINS6_IJSA_NS7_ILi256EEESB_EEES9_SE_SG_Li256ELb1ELb1ELb0ELb0EEENS1_36VarlenDynamicPersistentTileSchedulerILi128ELi96ELi256ELi128ELb0ELb1ELb1ELb1ELb0ELb1EEEEEEEEEvNT_6ParamsE,"",@"SHT_CUDA_INFO"
	.sectionflags	@""
	.align	4


	//----- nvinfo : EIATTR_CUDA_API_VERSION
	.align		4
        /*0000*/ 	.byte	0x04, 0x37
        /*0002*/ 	.short	(.L_367 - .L_366)
.L_366:
        /*0004*/ 	.word	0x00000082


	//----- nvinfo : EIATTR_KPARAM_INFO
	.align		4
.L_367:
        /*0008*/ 	.byte	0x04, 0x17
        /*000a*/ 	.short	(.L_369 - .L_368)
.L_368:
        /*000c*/ 	.word	0x00000000
        /*0010*/ 	.short	0x0000
        /*0012*/ 	.short	0x0070
        /*0014*/ 	.byte	0x00, 0xf0, 0x01, 0x2a


	//----- nvinfo : EIATTR_SPARSE_MMA_MASK
	.align		4
.L_369:
        /*0018*/ 	.byte	0x03, 0x50
        /*001a*/ 	.short	0x0000


	//----- nvinfo : EIATTR_MAXREG_COUNT
	.align		4
        /*001c*/ 	.byte	0x03, 0x1b
        /*001e*/ 	.short	0x00a8


	//----- nvinfo : EIATTR_NUM_BARRIERS
	.align		4
        /*0020*/ 	.byte	0x02, 0x4c
        /*0022*/ 	.byte	0x10
	.zero		1


	//----- nvinfo : EIATTR_EXTERNS
	.align		4
        /*0024*/ 	.byte	0x04, 0x0f
        /*0026*/ 	.short	(.L_371 - .L_370)


	//   ....[0]....
	.align		4
.L_370:
        /*0028*/ 	.word	index@(__assertfail)


	//----- nvinfo : EIATTR_ANNOTATIONS
	.align		4
.L_371:
        /*002c*/ 	.byte	0x04, 0x55
        /*002e*/ 	.short	(.L_373 - .L_372)


	//   ....[0]....
.L_372:
        /* <DEDUP_REMOVED lines=9> */


	//----- nvinfo : EIATTR_MERCURY_ISA_VERSION
	.align		4
.L_373:
        /*00a8*/ 	.byte	0x03, 0x5f
        /*00aa*/ 	.short	0x0101


	//----- nvinfo : EIATTR_UNUSED_LOAD_BYTE_OFFSET
	.align		4
        /*00ac*/ 	.byte	0x04, 0x44
        /*00ae*/ 	.short	(.L_375 - .L_374)


	//   ....[0]....
.L_374:
        /*00b0*/ 	.word	0x00000960
        /*00b4*/ 	.word	0x0000fff0


	//   ....[1]....
        /*00b8*/ 	.word	0x0000e9b0
        /*00bc*/ 	.word	0x0000fff0


	//----- nvinfo : EIATTR_INT_WARP_WIDE_INSTR_OFFSETS
	.align		4
.L_375:
        /*00c0*/ 	.byte	0x04, 0x31
        /*00c2*/ 	.short	(.L_377 - .L_376)


	//   ....[0]....
.L_376:
        /*00c4*/ 	.word	0x000000c0


	//   ....[1]....
        /*00c8*/ 	.word	0x000000d0


	//   ....[2]....
        /*00cc*/ 	.word	0x00000170


	//   ....[3]....
        /*00d0*/ 	.word	0x00012cd0


	//   ....[4]....
        /*00d4*/ 	.word	0x00012d60


	//   ....[5]....
        /*00d8*/ 	.word	0x00016060


	//   ....[6]....
        /*00dc*/ 	.word	0x000160f0


	//----- nvinfo : EIATTR_COOP_GROUP_MASK_REGIDS
	.align		4
.L_377:
        /*00e0*/ 	.byte	0x04, 0x29
        /*00e2*/ 	.short	(.L_379 - .L_378)


	//   ....[0]....
.L_378:
        /*00e4*/ 	.word	0xffffffff


	//   ....[1]....
        /*00e8*/ 	.word	0xffffffff


	//   ....[2]....
        /*00ec*/ 	.word	0xffffffff


	//   ....[3]....
        /*00f0*/ 	.word	0xffffffff


	//   ....[4]....
        /*00f4*/ 	.word	0xffffffff


	//   ....[5]....
        /*00f8*/ 	.word	0xffffffff


	//   ....[6]....
        /*00fc*/ 	.word	0xffffffff


	//   ....[7]....
        /*0100*/ 	.word	0xffffffff


	//   ....[8]....
        /*0104*/ 	.word	0xffffffff


	//   ....[9]....
        /*0108*/ 	.word	0xffffffff


	//   ....[10]....
        /*010c*/ 	.word	0xffffffff


	//   ....[11]....
        /*0110*/ 	.word	0xffffffff


	//   ....[12]....
        /*0114*/ 	.word	0xffffffff


	//   ....[13]....
        /*0118*/ 	.word	0xffffffff


	//   ....[14]....
        /*011c*/ 	.word	0xffffffff


	//   ....[15]....
        /*0120*/ 	.word	0xffffffff


	//   ....[16]....
        /*0124*/ 	.word	0xffffffff


	//   ....[17]....
        /*0128*/ 	.word	0xffffffff


	//   ....[18]....
        /*012c*/ 	.word	0xffffffff


	//   ....[19]....
        /*0130*/ 	.word	0xffffffff


	//   ....[20]....
        /*0134*/ 	.word	0xffffffff


	//   ....[21]....
        /*0138*/ 	.word	0xffffffff


	//   ....[22]....
        /*013c*/ 	.word	0xffffffff


	//   ....[23]....
        /*0140*/ 	.word	0xffffffff


	//   ....[24]....
        /*0144*/ 	.word	0xffffffff


	//   ....[25]....
        /*0148*/ 	.word	0xffffffff


	//   ....[26]....
        /*014c*/ 	.word	0xffffffff


	//   ....[27]....
        /*0150*/ 	.word	0xffffffff


	//   ....[28]....
        /*0154*/ 	.word	0xffffffff


	//   ....[29]....
        /*0158*/ 	.word	0xffffffff


	//   ....[30]....
        /*015c*/ 	.word	0xffffffff


	//   ....[31]....
        /*0160*/ 	.word	0xffffffff


	//   ....[32]....
        /*0164*/ 	.word	0xffffffff


	//   ....[33]....
        /*0168*/ 	.word	0xffffffff


	//   ....[34]....
        /*016c*/ 	.word	0xffffffff


	//   ....[35]....
        /*0170*/ 	.word	0xffffffff


	//   ....[36]....
        /*0174*/ 	.word	0xffffffff


	//   ....[37]....
        /*0178*/ 	.word	0xffffffff


	//   ....[38]....
        /*017c*/ 	.word	0xffffffff


	//   ....[39]....
        /*0180*/ 	.word	0xffffffff


	//   ....[40]....
        /*0184*/ 	.word	0xffffffff


	//   ....[41]....
        /*0188*/ 	.word	0xffffffff


	//   ....[42]....
        /*018c*/ 	.word	0xffffffff


	//   ....[43]....
        /*0190*/ 	.word	0xffffffff


	//   ....[44]....
        /*0194*/ 	.word	0xffffffff


	//   ....[45]....
        /*0198*/ 	.word	0xffffffff


	//   ....[46]....
        /*019c*/ 	.word	0xffffffff


	//   ....[47]....
        /*01a0*/ 	.word	0xffffffff


	//   ....[48]....
        /*01a4*/ 	.word	0xffffffff


	//   ....[49]....
        /*01a8*/ 	.word	0xffffffff


	//   ....[50]....
        /*01ac*/ 	.word	0xffffffff


	//   ....[51]....
        /*01b0*/ 	.word	0xffffffff


	//   ....[52]....
        /*01b4*/ 	.word	0xffffffff


	//   ....[53]....
        /*01b8*/ 	.word	0xffffffff


	//   ....[54]....
        /*01bc*/ 	.word	0xffffffff


	//   ....[55]....
        /*01c0*/ 	.word	0xffffffff


	//   ....[56]....
        /*01c4*/ 	.word	0xffffffff


	//   ....[57]....
        /*01c8*/ 	.word	0xffffffff


	//   ....[58]....
        /*01cc*/ 	.word	0xffffffff


	//   ....[59]....
        /*01d0*/ 	.word	0xffffffff


	//   ....[60]....
        /*01d4*/ 	.word	0xffffffff


	//   ....[61]....
        /*01d8*/ 	.word	0xffffffff


	//   ....[62]....
        /*01dc*/ 	.word	0xffffffff


	//   ....[63]....
        /*01e0*/ 	.word	0xffffffff


	//   ....[64]....
        /*01e4*/ 	.word	0xffffffff


	//   ....[65]....
        /*01e8*/ 	.word	0xffffffff


	//   ....[66]....
        /*01ec*/ 	.word	0xffffffff


	//   ....[67]....
        /*01f0*/ 	.word	0xffffffff


	//   ....[68]....
        /*01f4*/ 	.word	0xffffffff


	//   ....[69]....
        /*01f8*/ 	.word	0xffffffff


	//   ....[70]....
        /*01fc*/ 	.word	0xffffffff


	//   ....[71]....
        /*0200*/ 	.word	0xffffffff


	//   ....[72]....
        /*0204*/ 	.word	0xffffffff


	//   ....[73]....
        /*0208*/ 	.word	0xffffffff


	//   ....[74]....
        /*020c*/ 	.word	0xffffffff


	//   ....[75]....
        /*0210*/ 	.word	0xffffffff


	//   ....[76]....
        /*0214*/ 	.word	0xffffffff


	//   ....[77]....
        /*0218*/ 	.word	0xffffffff


	//   ....[78]....
        /*021c*/ 	.word	0xffffffff


	//   ....[79]....
        /*0220*/ 	.word	0xffffffff


	//   ....[80]....
        /*0224*/ 	.word	0xffffffff


	//   ....[81]....
        /*0228*/ 	.word	0xffffffff


	//   ....[82]....
        /*022c*/ 	.word	0xffffffff


	//   ....[83]....
        /*0230*/ 	.word	0xffffffff


	//   ....[84]....
        /*0234*/ 	.word	0xffffffff


	//   ....[85]....
        /*0238*/ 	.word	0xffffffff


	//   ....[86]....
        /*023c*/ 	.word	0xffffffff


	//   ....[87]....
        /*0240*/ 	.word	0xffffffff


	//   ....[88]....
        /*0244*/ 	.word	0xffffffff


	//   ....[89]....
        /*0248*/ 	.word	0xffffffff


	//   ....[90]....
        /*024c*/ 	.word	0xffffffff


	//   ....[91]....
        /*0250*/ 	.word	0xffffffff


	//   ....[92]....
        /*0254*/ 	.word	0xffffffff


	//   ....[93]....
        /*0258*/ 	.word	0xffffffff


	//   ....[94]....
        /*025c*/ 	.word	0xffffffff


	//   ....[95]....
        /*0260*/ 	.word	0xffffffff


	//   ....[96]....
        /*0264*/ 	.word	0xffffffff


	//   ....[97]....
        /*0268*/ 	.word	0xffffffff


	//   ....[98]....
        /*026c*/ 	.word	0xffffffff


	//   ....[99]....
        /*0270*/ 	.word	0xffffffff


	//   ....[100]....
        /*0274*/ 	.word	0xffffffff


	//   ....[101]....
        /*0278*/ 	.word	0xffffffff


	//   ....[102]....
        /*027c*/ 	.word	0xffffffff


	//   ....[103]....
        /*0280*/ 	.word	0xffffffff


	//   ....[104]....
        /*0284*/ 	.word	0xffffffff


	//   ....[105]....
        /*0288*/ 	.word	0xffffffff


	//   ....[106]....
        /*028c*/ 	.word	0xffffffff


	//   ....[107]....
        /*0290*/ 	.word	0xffffffff


	//   ....[108]....
        /*0294*/ 	.word	0xffffffff


	//   ....[109]....
        /*0298*/ 	.word	0xffffffff


	//   ....[110]....
        /*029c*/ 	.word	0xffffffff


	//   ....[111]....
        /*02a0*/ 	.word	0xffffffff


	//   ....[112]....
        /*02a4*/ 	.word	0xffffffff


	//   ....[113]....
        /*02a8*/ 	.word	0xffffffff


	//   ....[114]....
        /*02ac*/ 	.word	0xffffffff


	//   ....[115]....
        /*02b0*/ 	.word	0xffffffff


	//   ....[116]....
        /*02b4*/ 	.word	0xffffffff


	//   ....[117]....
        /*02b8*/ 	.word	0xffffffff


	//   ....[118]....
        /*02bc*/ 	.word	0xffffffff


	//   ....[119]....
        /*02c0*/ 	.word	0xffffffff


	//   ....[120]....
        /*02c4*/ 	.word	0xffffffff


	//   ....[121]....
        /*02c8*/ 	.word	0xffffffff


	//   ....[122]....
        /*02cc*/ 	.word	0xffffffff


	//   ....[123]....
        /*02d0*/ 	.word	0xffffffff


	//   ....[124]....
        /*02d4*/ 	.word	0xffffffff


	//   ....[125]....
        /*02d8*/ 	.word	0xffffffff


	//   ....[126]....
        /*02dc*/ 	.word	0xffffffff


	//   ....[127]....
        /*02e0*/ 	.word	0xffffffff


	//   ....[128]....
        /*02e4*/ 	.word	0xffffffff


	//   ....[129]....
        /*02e8*/ 	.word	0xffffffff


	//   ....[130]....
        /*02ec*/ 	.word	0xffffffff


	//   ....[131]....
        /*02f0*/ 	.word	0xffffffff


	//   ....[132]....
        /*02f4*/ 	.word	0xffffffff


	//   ....[133]....
        /*02f8*/ 	.word	0xffffffff


	//   ....[134]....
        /*02fc*/ 	.word	0xffffffff


	//   ....[135]....
        /*0300*/ 	.word	0xffffffff


	//   ....[136]....
        /*0304*/ 	.word	0xffffffff


	//   ....[137]....
        /*0308*/ 	.word	0xffffffff


	//   ....[138]....
        /*030c*/ 	.word	0xffffffff


	//   ....[139]....
        /*0310*/ 	.word	0xffffffff


	//   ....[140]....
        /*0314*/ 	.word	0xffffffff


	//   ....[141]....
        /*0318*/ 	.word	0xffffffff


	//   ....[142]....
        /*031c*/ 	.word	0xffffffff


	//   ....[143]....
        /*0320*/ 	.word	0xffffffff


	//   ....[144]....
        /*0324*/ 	.word	0xffffffff


	//   ....[145]....
        /*0328*/ 	.word	0xffffffff


	//   ....[146]....
        /*032c*/ 	.word	0xffffffff


	//   ....[147]....
        /*0330*/ 	.word	0xffffffff


	//   ....[148]....
        /*0334*/ 	.word	0xffffffff


	//   ....[149]....
        /*0338*/ 	.word	0xffffffff


	//   ....[150]....
        /*033c*/ 	.word	0xffffffff


	//   ....[151]....
        /*0340*/ 	.word	0x0500000f


	//   ....[152]....
        /*0344*/ 	.word	0x0500000f


	//   ....[153]....
        /*0348*/ 	.word	0x0500000f


	//   ....[154]....
        /*034c*/ 	.word	0x0500000f


	//   ....[155]....
        /*0350*/ 	.word	0x0500000f


	//   ....[156]....
        /*0354*/ 	.word	0x0500000f


	//   ....[157]....
        /*0358*/ 	.word	0x0500000f


	//   ....[158]....
        /*035c*/ 	.word	0x0500000f


	//   ....[159]....
        /*0360*/ 	.word	0x0500000f


	//   ....[160]....
        /*0364*/ 	.word	0x0500000f


	//   ....[161]....
        /*0368*/ 	.word	0x0500000f


	//   ....[162]....
        /*036c*/ 	.word	0x0500000f


	//   ....[163]....
        /*0370*/ 	.word	0x0500000f


	//   ....[164]....
        /*0374*/ 	.word	0x0500000f


	//   ....[165]....
        /*0378*/ 	.word	0x0500000f


	//   ....[166]....
        /*037c*/ 	.word	0x0500000f


	//   ....[167]....
        /*0380*/ 	.word	0x0500000f


	//   ....[168]....
        /*0384*/ 	.word	0x0500000f


	//   ....[169]....
        /*0388*/ 	.word	0x0500000f


	//   ....[170]....
        /*038c*/ 	.word	0x0500000f


	//   ....[171]....
        /*0390*/ 	.word	0x0500000f


	//   ....[172]....
        /*0394*/ 	.word	0x0500000f


	//   ....[173]....
        /*0398*/ 	.word	0x0500000f


	//   ....[174]....
        /*039c*/ 	.word	0x0500000f


	//   ....[175]....
        /*03a0*/ 	.word	0x0500000f


	//   ....[176]....
        /*03a4*/ 	.word	0x0500000f


	//   ....[177]....
        /*03a8*/ 	.word	0x0500000f


	//   ....[178]....
        /*03ac*/ 	.word	0x0500000f


	//   ....[179]....
        /*03b0*/ 	.word	0x0500000f


	//   ....[180]....
        /*03b4*/ 	.word	0x0500000f


	//   ....[181]....
        /*03b8*/ 	.word	0x0500000f


	//   ....[182]....
        /*03bc*/ 	.word	0x0500000f


	//   ....[183]....
        /*03c0*/ 	.word	0x0500000f


	//   ....[184]....
        /*03c4*/ 	.word	0x0500000f


	//   ....[185]....
        /*03c8*/ 	.word	0x0500000f


	//   ....[186]....
        /*03cc*/ 	.word	0x0500000f


	//   ....[187]....
        /*03d0*/ 	.word	0x0500000f


	//   ....[188]....
        /*03d4*/ 	.word	0x0500000f


	//   ....[189]....
        /*03d8*/ 	.word	0x0500000f


	//   ....[190]....
        /*03dc*/ 	.word	0x0500000f


	//   ....[191]....
        /*03e0*/ 	.word	0x0500000f


	//   ....[192]....
        /*03e4*/ 	.word	0x0500000f


	//   ....[193]....
        /*03e8*/ 	.word	0x0500000f


	//   ....[194]....
        /*03ec*/ 	.word	0x0500000f


	//   ....[195]....
        /*03f0*/ 	.word	0x0500000f


	//   ....[196]....
        /*03f4*/ 	.word	0x0500000f


	//   ....[197]....
        /*03f8*/ 	.word	0x0500000f


	//   ....[198]....
        /*03fc*/ 	.word	0x0500000f


	//   ....[199]....
        /*0400*/ 	.word	0x0500000f


	//   ....[200]....
        /*0404*/ 	.word	0x0500000f


	//   ....[201]....
        /*0408*/ 	.word	0x0500000f


	//   ....[202]....
        /*040c*/ 	.word	0x0500000f


	//   ....[203]....
        /*0410*/ 	.word	0x0500000f


	//   ....[204]....
        /*0414*/ 	.word	0x0500000f


	//   ....[205]....
        /*0418*/ 	.word	0x0500000f


	//   ....[206]....
        /*041c*/ 	.word	0x0500000f


	//   ....[207]....
        /*0420*/ 	.word	0x0500000f


	//   ....[208]....
        /*0424*/ 	.word	0x0500000f


	//   ....[209]....
        /*0428*/ 	.word	0x0500000f


	//   ....[210]....
        /*042c*/ 	.word	0x0500000f


	//   ....[211]....
        /*0430*/ 	.word	0x0500000f


	//   ....[212]....
        /*0434*/ 	.word	0x0500000f


	//   ....[213]....
        /*0438*/ 	.word	0x0500000f


	//   ....[214]....
        /*043c*/ 	.word	0x0500000f


	//   ....[215]....
        /*0440*/ 	.word	0x0500000f


	//   ....[216]....
        /*0444*/ 	.word	0x0500000f


	//   ....[217]....
        /*0448*/ 	.word	0x0500000f


	//   ....[218]....
        /*044c*/ 	.word	0x0500000f


	//   ....[219]....
        /*0450*/ 	.word	0x0500000f


	//   ....[220]....
        /*0454*/ 	.word	0x0500000f


	//   ....[221]....
        /*0458*/ 	.word	0x0500000f


	//   ....[222]....
        /*045c*/ 	.word	0x0500000f


	//   ....[223]....
        /*0460*/ 	.word	0x0500000f


	//   ....[224]....
        /*0464*/ 	.word	0x0500000f


	//   ....[225]....
        /*0468*/ 	.word	0x0500000f


	//   ....[226]....
        /*046c*/ 	.word	0x0500000f


	//   ....[227]....
        /*0470*/ 	.word	0x0500000f


	//   ....[228]....
        /*0474*/ 	.word	0x0500000f


	//   ....[229]....
        /*0478*/ 	.word	0x0500000f


	//   ....[230]....
        /*047c*/ 	.word	0x0500000f


	//   ....[231]....
        /*0480*/ 	.word	0x0500000f


	//   ....[232]....
        /*0484*/ 	.word	0x0500000f


	//   ....[233]....
        /*0488*/ 	.word	0x0500000f


	//----- nvinfo : EIATTR_COOP_GROUP_INSTR_OFFSETS
	.align		4
.L_379:
        /*048c*/ 	.byte	0x04, 0x28
        /*048e*/ 	.short	(.L_381 - .L_380)


	//   ....[0]....
.L_380:
        /*0490*/ 	.word	0x00000080


	//   ....[1]....
        /*0494*/ 	.word	0x00000090


	//   ....[2]....
        /*0498*/ 	.word	0x000002d0


	//   ....[3]....
        /*049c*/ 	.word	0x00000430


	//   ....[4]....
        /*04a0*/ 	.word	0x00000550


	//   ....[5]....
        /*04a4*/ 	.word	0x000006b0


	//   ....[6]....
        /*04a8*/ 	.word	0x00001a80


	//   ....[7]....
        /*04ac*/ 	.word	0x000023d0


	//   ....[8]....
        /*04b0*/ 	.word	0x00002a20


	//   ....[9]....
        /*04b4*/ 	.word	0x00003850


	//   ....[10]....
        /*04b8*/ 	.word	0x00003910


	//   ....[11]....
        /*04bc*/ 	.word	0x00003da0


	//   ....[12]....
        /*04c0*/ 	.word	0x00003e70


	//   ....[13]....
        /*04c4*/ 	.word	0x00005340


	//   ....[14]....
        /*04c8*/ 	.word	0x000058f0


	//   ....[15]....
        /*04cc*/ 	.word	0x000066c0


	//   ....[16]....
        /*04d0*/ 	.word	0x000067e0


	//   ....[17]....
        /*04d4*/ 	.word	0x00006fc0


	//   ....[18]....
        /*04d8*/ 	.word	0x00007190


	//   ....[19]....
        /*04dc*/ 	.word	0x00008f10


	//   ....[20]....
        /*04e0*/ 	.word	0x00008f90


	//   ....[21]....
        /*04e4*/ 	.word	0x00009430


	//   ....[22]....
        /*04e8*/ 	.word	0x000095f0


	//   ....[23]....
        /*04ec*/ 	.word	0x0000af70


	//   ....[24]....
        /*04f0*/ 	.word	0x0000b510


	//   ....[25]....
        /*04f4*/ 	.word	0x0000c2e0


	//   ....[26]....
        /*04f8*/ 	.word	0x0000c400


	//   ....[27]....
        /*04fc*/ 	.word	0x0000caf0


	//   ....[28]....
        /*0500*/ 	.word	0x0000ccc0


	//   ....[29]....
        /*0504*/ 	.word	0x0000df30


	//   ....[30]....
        /*0508*/ 	.word	0x0000df70


	//   ....[31]....
        /*050c*/ 	.word	0x0000e020


	//   ....[32]....
        /*0510*/ 	.word	0x0000e080


	//   ....[33]....
        /*0514*/ 	.word	0x0000fa50


	//   ....[34]....
        /*0518*/ 	.word	0x0000fa90


	//   ....[35]....
        /*051c*/ 	.word	0x0000fad0


	//   ....[36]....
        /*0520*/ 	.word	0x0000fb00


	//   ....[37]....
        /*0524*/ 	.word	0x000103a0


	//   ....[38]....
        /*0528*/ 	.word	0x000103d0


	//   ....[39]....
        /*052c*/ 	.word	0x00010510


	//   ....[40]....
        /*0530*/ 	.word	0x00010530


	//   ....[41]....
        /*0534*/ 	.word	0x00010670


	//   ....[42]....
        /*0538*/ 	.word	0x00010690


	//   ....[43]....
        /*053c*/ 	.word	0x000107e0


	//   ....[44]....
        /*0540*/ 	.word	0x00010800


	//   ....[45]....
        /*0544*/ 	.word	0x00011130


	//   ....[46]....
        /*0548*/ 	.word	0x00011160


	//   ....[47]....
        /*054c*/ 	.word	0x000112b0


	//   ....[48]....
        /*0550*/ 	.word	0x000112d0


	//   ....[49]....
        /*0554*/ 	.word	0x00011410


	//   ....[50]....
        /*0558*/ 	.word	0x00011430


	//   ....[51]....
        /*055c*/ 	.word	0x00011580


	//   ....[52]....
        /*0560*/ 	.word	0x000115a0


	//   ....[53]....
        /*0564*/ 	.word	0x00011780


	//   ....[54]....
        /*0568*/ 	.word	0x00011930


	//   ....[55]....
        /*056c*/ 	.word	0x00011960


	//   ....[56]....
        /*0570*/ 	.word	0x00011990


	//   ....[57]....
        /*0574*/ 	.word	0x000119c0


	//   ....[58]....
        /*0578*/ 	.word	0x000119f0


	//   ....[59]....
        /*057c*/ 	.word	0x00011a20


	//   ....[60]....
        /*0580*/ 	.word	0x00011b70


	//   ....[61]....
        /*0584*/ 	.word	0x00011ba0


	//   ....[62]....
        /*0588*/ 	.word	0x00011bd0


	//   ....[63]....
        /*058c*/ 	.word	0x00011c00


	//   ....[64]....
        /*0590*/ 	.word	0x00011c30


	//   ....[65]....
        /*0594*/ 	.word	0x00011c60


	//   ....[66]....
        /*0598*/ 	.word	0x00011cf0


	//   ....[67]....
        /*059c*/ 	.word	0x00011d50


	//   ....[68]....
        /*05a0*/ 	.word	0x00011de0


	//   ....[69]....
        /*05a4*/ 	.word	0x00013880


	//   ....[70]....
        /*05a8*/ 	.word	0x000138a0


	//   ....[71]....
        /*05ac*/ 	.word	0x00013930


	//   ....[72]....
        /*05b0*/ 	.word	0x00013950


	//   ....[73]....
        /*05b4*/ 	.word	0x000139d0


	//   ....[74]....
        /*05b8*/ 	.word	0x000139f0


	//   ....[75]....
        /*05bc*/ 	.word	0x00013a70


	//   ....[76]....
        /*05c0*/ 	.word	0x00013a90


	//   ....[77]....
        /*05c4*/ 	.word	0x00013b10


	//   ....[78]....
        /*05c8*/ 	.word	0x00013b30


	//   ....[79]....
        /*05cc*/ 	.word	0x00013b40


	//   ....[80]....
        /*05d0*/ 	.word	0x00013b50


	//   ....[81]....
        /*05d4*/ 	.word	0x00014280


	//   ....[82]....
        /*05d8*/ 	.word	0x000142b0


	//   ....[83]....
        /*05dc*/ 	.word	0x00014370


	//   ....[84]....
        /*05e0*/ 	.word	0x00014380


	//   ....[85]....
        /*05e4*/ 	.word	0x00014410


	//   ....[86]....
        /*05e8*/ 	.word	0x00014420


	//   ....[87]....
        /*05ec*/ 	.word	0x000144b0


	//   ....[88]....
        /*05f0*/ 	.word	0x000144c0


	//   ....[89]....
        /*05f4*/ 	.word	0x00014550


	//   ....[90]....
        /*05f8*/ 	.word	0x00014560


	//   ....[91]....
        /*05fc*/ 	.word	0x000145f0


	//   ....[92]....
        /*0600*/ 	.word	0x00014600


	//   ....[93]....
        /*0604*/ 	.word	0x00014680


	//   ....[94]....
        /*0608*/ 	.word	0x00014690


	//   ....[95]....
        /*060c*/ 	.word	0x000146a0


	//   ....[96]....
        /*0610*/ 	.word	0x000146b0


	//   ....[97]....
        /*0614*/ 	.word	0x00014bc0


	//   ....[98]....
        /*0618*/ 	.word	0x00014be0


	//   ....[99]....
        /*061c*/ 	.word	0x00014c30


	//   ....[100]....
        /*0620*/ 	.word	0x00014cf0


	//   ....[101]....
        /*0624*/ 	.word	0x00014d00


	//   ....[102]....
        /*0628*/ 	.word	0x00014d30


	//   ....[103]....
        /*062c*/ 	.word	0x00014dc0


	//   ....[104]....
        /*0630*/ 	.word	0x00014e70


	//   ....[105]....
        /*0634*/ 	.word	0x00014e80


	//   ....[106]....
        /*0638*/ 	.word	0x00014eb0


	//   ....[107]....
        /*063c*/ 	.word	0x00014ec0


	//   ....[108]....
        /*0640*/ 	.word	0x00014f50


	//   ....[109]....
        /*0644*/ 	.word	0x00015690


	//   ....[110]....
        /*0648*/ 	.word	0x000156b0


	//   ....[111]....
        /*064c*/ 	.word	0x00015700


	//   ....[112]....
        /*0650*/ 	.word	0x00015710


	//   ....[113]....
        /*0654*/ 	.word	0x00015750


	//   ....[114]....
        /*0658*/ 	.word	0x00015760


	//   ....[115]....
        /*065c*/ 	.word	0x000157a0


	//   ....[116]....
        /*0660*/ 	.word	0x000157b0


	//   ....[117]....
        /*0664*/ 	.word	0x000157f0


	//   ....[118]....
        /*0668*/ 	.word	0x00015800


	//   ....[119]....
        /*066c*/ 	.word	0x00015810


	//   ....[120]....
        /*0670*/ 	.word	0x00015850


	//   ....[121]....
        /*0674*/ 	.word	0x00015b90


	//   ....[122]....
        /*0678*/ 	.word	0x00015bb0


	//   ....[123]....
        /*067c*/ 	.word	0x00015bc0


	//   ....[124]....
        /*0680*/ 	.word	0x00015bd0


	//   ....[125]....
        /*0684*/ 	.word	0x00015bf0


	//   ....[126]....
        /*0688*/ 	.word	0x00015c60


	//   ....[127]....
        /*068c*/ 	.word	0x00015cd0


	//   ....[128]....
        /*0690*/ 	.word	0x00015cf0


	//   ....[129]....
        /*0694*/ 	.word	0x00015d00


	//   ....[130]....
        /*0698*/ 	.word	0x00015d60


	//   ....[131]....
        /*069c*/ 	.word	0x00015d80


	//   ....[132]....
        /*06a0*/ 	.word	0x00015de0


	//   ....[133]....
        /*06a4*/ 	.word	0x000162e0


	//   ....[134]....
        /*06a8*/ 	.word	0x00016310


	//   ....[135]....
        /*06ac*/ 	.word	0x00016340


	//   ....[136]....
        /*06b0*/ 	.word	0x00016370


	//   ....[137]....
        /*06b4*/ 	.word	0x000163a0


	//   ....[138]....
        /*06b8*/ 	.word	0x000163d0


	//   ....[139]....
        /*06bc*/ 	.word	0x00016400


	//   ....[140]....
        /*06c0*/ 	.word	0x00016430


	//   ....[141]....
        /*06c4*/ 	.word	0x000165b0


	//   ....[142]....
        /*06c8*/ 	.word	0x000165e0


	//   ....[143]....
        /*06cc*/ 	.word	0x00016610


	//   ....[144]....
        /*06d0*/ 	.word	0x00016640


	//   ....[145]....
        /*06d4*/ 	.word	0x00016670


	//   ....[146]....
        /*06d8*/ 	.word	0x000166a0


	//   ....[147]....
        /*06dc*/ 	.word	0x00016760


	//   ....[148]....
        /*06e0*/ 	.word	0x00016780


	//   ....[149]....
        /*06e4*/ 	.word	0x000167f0


	//   ....[150]....
        /*06e8*/ 	.word	0x00016e90


	//   ....[151]....
        /*06ec*/ 	.word	0x000174f0


	//   ....[152]....
        /*06f0*/ 	.word	0x000175e0


	//   ....[153]....
        /*06f4*/ 	.word	0x00017680


	//   ....[154]....
        /*06f8*/ 	.word	0x000176e0


	//   ....[155]....
        /*06fc*/ 	.word	0x000177d0


	//   ....[156]....
        /*0700*/ 	.word	0x00017840


	//   ....[157]....
        /*0704*/ 	.word	0x00017930


	//   ....[158]....
        /*0708*/ 	.word	0x000179a0


	//   ....[159]....
        /*070c*/ 	.word	0x00017a90


	//   ....[160]....
        /*0710*/ 	.word	0x00017b00


	//   ....[161]....
        /*0714*/ 	.word	0x00017bf0


	//   ....[162]....
        /*0718*/ 	.word	0x00017c60


	//   ....[163]....
        /*071c*/ 	.word	0x00017d00


	//   ....[164]....
        /*0720*/ 	.word	0x00017df0


	//   ....[165]....
        /*0724*/ 	.word	0x00017e60


	//   ....[166]....
        /*0728*/ 	.word	0x00017ec0


	//   ....[167]....
        /*072c*/ 	.word	0x00017fb0


	//   ....[168]....
        /*0730*/ 	.word	0x00018010


	//   ....[169]....
        /*0734*/ 	.word	0x00018110


	//   ....[170]....
        /*0738*/ 	.word	0x00018170


	//   ....[171]....
        /*073c*/ 	.word	0x00018270


	//   ....[172]....
        /*0740*/ 	.word	0x000182d0


	//   ....[173]....
        /*0744*/ 	.word	0x000183d0


	//   ....[174]....
        /*0748*/ 	.word	0x00018430


	//   ....[175]....
        /*074c*/ 	.word	0x00018530


	//   ....[176]....
        /*0750*/ 	.word	0x00018590


	//   ....[177]....
        /*0754*/ 	.word	0x00018690


	//   ....[178]....
        /*0758*/ 	.word	0x000186f0


	//   ....[179]....
        /*075c*/ 	.word	0x00018790


	//   ....[180]....
        /*0760*/ 	.word	0x00018910


	//   ....[181]....
        /*0764*/ 	.word	0x000189f0


	//   ....[182]....
        /*0768*/ 	.word	0x00018a80


	//   ....[183]....
        /*076c*/ 	.word	0x00018b90


	//   ....[184]....
        /*0770*/ 	.word	0x00018bf0


	//   ....[185]....
        /*0774*/ 	.word	0x00018d00


	//   ....[186]....
        /*0778*/ 	.word	0x00018d60


	//   ....[187]....
        /*077c*/ 	.word	0x00018e70


	//   ....[188]....
        /*0780*/ 	.word	0x00018ed0


	//   ....[189]....
        /*0784*/ 	.word	0x00018fe0


	//   ....[190]....
        /*0788*/ 	.word	0x00019040


	//   ....[191]....
        /*078c*/ 	.word	0x00019100


	//   ....[192]....
        /*0790*/ 	.word	0x00019260


	//   ....[193]....
        /*0794*/ 	.word	0x00019300


	//   ....[194]....
        /*0798*/ 	.word	0x00019360


	//   ....[195]....
        /*079c*/ 	.word	0x00019410


	//   ....[196]....
        /*07a0*/ 	.word	0x00019470


	//   ....[197]....
        /*07a4*/ 	.word	0x00019520


	//   ....[198]....
        /*07a8*/ 	.word	0x00019580


	//   ....[199]....
        /*07ac*/ 	.word	0x00019630


	//   ....[200]....
        /*07b0*/ 	.word	0x00019690


	//   ....[201]....
        /*07b4*/ 	.word	0x00019740


	//   ....[202]....
        /*07b8*/ 	.word	0x000197a0


	//   ....[203]....
        /*07bc*/ 	.word	0x00019850


	//   ....[204]....
        /*07c0*/ 	.word	0x00019940


	//   ....[205]....
        /*07c4*/ 	.word	0x000199e0


	//   ....[206]....
        /*07c8*/ 	.word	0x00019a40


	//   ....[207]....
        /*07cc*/ 	.word	0x00019b10


	//   ....[208]....
        /*07d0*/ 	.word	0x00019b70


	//   ....[209]....
        /*07d4*/ 	.word	0x00019c40


	//   ....[210]....
        /*07d8*/ 	.word	0x00019ca0


	//   ....[211]....
        /*07dc*/ 	.word	0x00019d70


	//   ....[212]....
        /*07e0*/ 	.word	0x00019dd0


	//   ....[213]....
        /*07e4*/ 	.word	0x00019ea0


	//   ....[214]....
        /*07e8*/ 	.word	0x00019f00


	//   ....[215]....
        /*07ec*/ 	.word	0x00019fd0


	//   ....[216]....
        /*07f0*/ 	.word	0x0001a060


	//   ....[217]....
        /*07f4*/ 	.word	0x0001a100


	//   ....[218]....
        /*07f8*/ 	.word	0x0001a220


	//   ....[219]....
        /*07fc*/ 	.word	0x0001a290


	//   ....[220]....
        /*0800*/ 	.word	0x0001a300


	//   ....[221]....
        /*0804*/ 	.word	0x0001a370


	//   ....[222]....
        /*0808*/ 	.word	0x0001a3e0


	//   ....[223]....
        /*080c*/ 	.word	0x0001a460


	//   ....[224]....
        /*0810*/ 	.word	0x0001a4f0


	//   ....[225]....
        /*0814*/ 	.word	0x0001a580


	//   ....[226]....
        /*0818*/ 	.word	0x0001a5f0


	//   ....[227]....
        /*081c*/ 	.word	0x0001a660


	//   ....[228]....
        /*0820*/ 	.word	0x0001a6d0


	//   ....[229]....
        /*0824*/ 	.word	0x0001a750


	//   ....[230]....
        /*0828*/ 	.word	0x0001a7c0


	//   ....[231]....
        /*082c*/ 	.word	0x0001a860


	//   ....[232]....
        /*0830*/ 	.word	0x0001a8f0


	//   ....[233]....
        /*0834*/ 	.word	0x0001aa10


	//----- nvinfo : EIATTR_REG_RECONFIG
	.align		4
.L_381:
        /*0838*/ 	.byte	0x01, 0x54
	.zero		2


	//----- nvinfo : EIATTR_SYSCALL_OFFSETS
	.align		4
        /*083c*/ 	.byte	0x04, 0x46
        /*083e*/ 	.short	(.L_383 - .L_382)


	//   ....[0]....
.L_382:
        /*0840*/ 	.word	0x00001c60


	//   ....[1]....
        /*0844*/ 	.word	0x00012ec0


	//   ....[2]....
        /*0848*/ 	.word	0x00013010


	//   ....[3]....
        /*084c*/ 	.word	0x00013100


	//   ....[4]....
        /*0850*/ 	.word	0x00013e70


	//----- nvinfo : EIATTR_MBARRIER_INSTR_OFFSETS
	.align		4
.L_383:
        /*0854*/ 	.byte	0x04, 0x39
        /*0856*/ 	.short	(.L_385 - .L_384)


	//   ....[0]....
.L_384:
        /*0858*/ 	.word	0x00000180
        /*085c*/ 	.word	0x000000ff
        /*0860*/ 	.word	0x00022800
        /*0864*/ 	.short	0x0100
        /*0866*/ 	.byte	0x08
	.zero		1


	//   ....[1]....
        /*0868*/ 	.word	0x00000190
        /*086c*/ 	.word	0x000000ff
        /*0870*/ 	.word	0x00022820
        /*0874*/ 	.short	0x0100
        /*0876*/ 	.byte	0x08
	.zero		1


	//   ....[2]....
        /*0878*/ 	.word	0x00000280
        /*087c*/ 	.word	0x000000ff
        /*0880*/ 	.word	0x00022830
        /*0884*/ 	.short	0x0100
        /*0886*/ 	.byte	0x08
	.zero		1


	//   ....[3]....
        /*0888*/ 	.word	0x00000290
        /*088c*/ 	.word	0x000000ff
        /*0890*/ 	.word	0x00022840
        /*0894*/ 	.short	0x0100
        /*0896*/ 	.byte	0x08
	.zero		1


	//   ....[4]....
        /*0898*/ 	.word	0x000002a0
        /*089c*/ 	.word	0x000000ff
        /*08a0*/ 	.word	0x00022838
        /*08a4*/ 	.short	0x0100
        /*08a6*/ 	.byte	0x08
	.zero		1


	//   ....[5]....
        /*08a8*/ 	.word	0x000002b0
        /*08ac*/ 	.word	0x000000ff
        /*08b0*/ 	.word	0x00022848
        /*08b4*/ 	.short	0x0100
        /*08b6*/ 	.byte	0x08
	.zero		1


	//   ....[6]....
        /*08b8*/ 	.word	0x000003e0
        /*08bc*/ 	.word	0x000000ff
        /*08c0*/ 	.word	0x00022850
        /*08c4*/ 	.short	0x0100
        /*08c6*/ 	.byte	0x08
	.zero		1


	//   ....[7]....
        /*08c8*/ 	.word	0x000003f0
        /*08cc*/ 	.word	0x000000ff
        /*08d0*/ 	.word	0x00022860
        /*08d4*/ 	.short	0x0100
        /*08d6*/ 	.byte	0x08
	.zero		1


	//   ....[8]....
        /*08d8*/ 	.word	0x00000400
        /*08dc*/ 	.word	0x000000ff
        /*08e0*/ 	.word	0x00022858
        /*08e4*/ 	.short	0x0100
        /*08e6*/ 	.byte	0x08
	.zero		1


	//   ....[9]....
        /*08e8*/ 	.word	0x00000410
        /*08ec*/ 	.word	0x000000ff
        /*08f0*/ 	.word	0x00022868
        /*08f4*/ 	.short	0x0100
        /*08f6*/ 	.byte	0x08
	.zero		1


	//   ....[10]....
        /*08f8*/ 	.word	0x00000500
        /*08fc*/ 	.word	0x000000ff
        /*0900*/ 	.word	0x00022870
        /*0904*/ 	.short	0x0100
        /*0906*/ 	.byte	0x06
	.zero		1


	//   ....[11]....
        /*0908*/ 	.word	0x00000510
        /*090c*/ 	.word	0x000000ff
        /*0910*/ 	.word	0x00022880
        /*0914*/ 	.short	0x0100
        /*0916*/ 	.byte	0x06
	.zero		1


	//   ....[12]....
        /*0918*/ 	.word	0x00000520
        /*091c*/ 	.word	0x000000ff
        /*0920*/ 	.word	0x00022878
        /*0924*/ 	.short	0x0100
        /*0926*/ 	.byte	0x06
	.zero		1


	//   ....[13]....
        /*0928*/ 	.word	0x00000530
        /*092c*/ 	.word	0x000000ff
        /*0930*/ 	.word	0x00022888
        /*0934*/ 	.short	0x0100
        /*0936*/ 	.byte	0x06
	.zero		1


	//   ....[14]....
        /*0938*/ 	.word	0x00000660
        /*093c*/ 	.word	0x000000ff
        /*0940*/ 	.word	0x00022890
        /*0944*/ 	.short	0x0100
        /*0946*/ 	.byte	0x08
	.zero		1


	//   ....[15]....
        /*0948*/ 	.word	0x00000670
        /*094c*/ 	.word	0x000000ff
        /*0950*/ 	.word	0x000228a0
        /*0954*/ 	.short	0x0100
        /*0956*/ 	.byte	0x08
	.zero		1


	//   ....[16]....
        /*0958*/ 	.word	0x00000680
        /*095c*/ 	.word	0x000000ff
        /*0960*/ 	.word	0x00022898
        /*0964*/ 	.short	0x0100
        /*0966*/ 	.byte	0x08
	.zero		1


	//   ....[17]....
        /*0968*/ 	.word	0x00000690
        /*096c*/ 	.word	0x000000ff
        /*0970*/ 	.word	0x000228a8
        /*0974*/ 	.short	0x0100
        /*0976*/ 	.byte	0x08
	.zero		1


	//   ....[18]....
        /*0978*/ 	.word	0x000007d0
        /*097c*/ 	.word	0x000000ff
        /*0980*/ 	.word	0x000228b0
        /*0984*/ 	.short	0x0100
        /*0986*/ 	.byte	0x08
	.zero		1


	//   ....[19]....
        /*0988*/ 	.word	0x000007e0
        /*098c*/ 	.word	0x000000ff
        /*0990*/ 	.word	0x000228c0
        /*0994*/ 	.short	0x0100
        /*0996*/ 	.byte	0x08
	.zero		1


	//   ....[20]....
        /*0998*/ 	.word	0x000007f0
        /*099c*/ 	.word	0x000000ff
        /*09a0*/ 	.word	0x000228b8
        /*09a4*/ 	.short	0x0100
        /*09a6*/ 	.byte	0x08
	.zero		1


	//   ....[21]....
        /*09a8*/ 	.word	0x00000800
        /*09ac*/ 	.word	0x000000ff
        /*09b0*/ 	.word	0x000228c8
        /*09b4*/ 	.short	0x0100
        /*09b6*/ 	.byte	0x08
	.zero		1


	//   ....[22]....
        /*09b8*/ 	.word	0x00001d10
        /*09bc*/ 	.word	0x00000006
        /*09c0*/ 	.word	0x00022800
        /*09c4*/ 	.short	0x010a
        /*09c6*/ 	.byte	0x3f
	.zero		1


	//   ....[23]....
        /*09c8*/ 	.word	0x00001de0
        /*09cc*/ 	.word	0x000000ff
        /*09d0*/ 	.word	0x00022830
        /*09d4*/ 	.short	0x010a
        /*09d6*/ 	.byte	0x18
	.zero		1


	//   ....[24]....
        /*09d8*/ 	.word	0x00001e20
        /*09dc*/ 	.word	0x000000ff
        /*09e0*/ 	.word	0x00022830
        /*09e4*/ 	.short	0x010a
        /*09e6*/ 	.byte	0x18
	.zero		1


	//   ....[25]....
        /*09e8*/ 	.word	0x000024e0
        /*09ec*/ 	.word	0x000000ff
        /*09f0*/ 	.word	0x00000000
        /*09f4*/ 	.short	0x0101
        /*09f6*/ 	.byte	0x05
	.zero		1


	//   ....[26]....
        /*09f8*/ 	.word	0x00004700
        /*09fc*/ 	.word	0x000000ff
        /*0a00*/ 	.word	0x00022850
        /*0a04*/ 	.short	0x010a
        /*0a06*/ 	.byte	0x18
	.zero		1


	//   ....[27]....
        /*0a08*/ 	.word	0x00004740
        /*0a0c*/ 	.word	0x000000ff
        /*0a10*/ 	.word	0x00022850
        /*0a14*/ 	.short	0x010a
        /*0a16*/ 	.byte	0x18
	.zero		1


	//   ....[28]....
        /*0a18*/ 	.word	0x00004a90
        /*0a1c*/ 	.word	0x000000ff
        /*0a20*/ 	.word	0x00000000
        /*0a24*/ 	.short	0x0101
        /*0a26*/ 	.byte	0x18
	.zero		1


	//   ....[29]....
        /*0a28*/ 	.word	0x00004e20
        /*0a2c*/ 	.word	0x000000ff
        /*0a30*/ 	.word	0x00022830
        /*0a34*/ 	.short	0x010a
        /*0a36*/ 	.byte	0x18
	.zero		1


	//   ....[30]....
        /*0a38*/ 	.word	0x00004e60
        /*0a3c*/ 	.word	0x000000ff
        /*0a40*/ 	.word	0x00022830
        /*0a44*/ 	.short	0x010a
        /*0a46*/ 	.byte	0x18
	.zero		1


	//   ....[31]....
        /*0a48*/ 	.word	0x00005410
        /*0a4c*/ 	.word	0x000000ff
        /*0a50*/ 	.word	0x00000000
        /*0a54*/ 	.short	0x0101
        /*0a56*/ 	.byte	0x0a
	.zero		1


	//   ....[32]....
        /*0a58*/ 	.word	0x00007fb0
        /*0a5c*/ 	.word	0x000000ff
        /*0a60*/ 	.word	0x00022850
        /*0a64*/ 	.short	0x010a
        /*0a66*/ 	.byte	0x18
	.zero		1


	//   ....[33]....
        /*0a68*/ 	.word	0x00008000
        /*0a6c*/ 	.word	0x000000ff
        /*0a70*/ 	.word	0x00022850
        /*0a74*/ 	.short	0x010a
        /*0a76*/ 	.byte	0x18
	.zero		1


	//   ....[34]....
        /*0a78*/ 	.word	0x000082f0
        /*0a7c*/ 	.word	0x000000ff
        /*0a80*/ 	.word	0x00000000
        /*0a84*/ 	.short	0x0101
        /*0a86*/ 	.byte	0x18
	.zero		1


	//   ....[35]....
        /*0a88*/ 	.word	0x000086d0
        /*0a8c*/ 	.word	0x000000ff
        /*0a90*/ 	.word	0x00022830
        /*0a94*/ 	.short	0x010a
        /*0a96*/ 	.byte	0x1b
	.zero		1


	//   ....[36]....
        /*0a98*/ 	.word	0x00008710
        /*0a9c*/ 	.word	0x000000ff
        /*0aa0*/ 	.word	0x00022830
        /*0aa4*/ 	.short	0x010a
        /*0aa6*/ 	.byte	0x1b
	.zero		1


	//   ....[37]....
        /*0aa8*/ 	.word	0x00008c70
        /*0aac*/ 	.word	0x000000ff
        /*0ab0*/ 	.word	0x00000000
        /*0ab4*/ 	.short	0x0101
        /*0ab6*/ 	.byte	0x06
	.zero		1


	//   ....[38]....
        /*0ab8*/ 	.word	0x0000a5b0
        /*0abc*/ 	.word	0x000000ff
        /*0ac0*/ 	.word	0x00022850
        /*0ac4*/ 	.short	0x010a
        /*0ac6*/ 	.byte	0x1b
	.zero		1


	//   ....[39]....
        /*0ac8*/ 	.word	0x0000a600
        /*0acc*/ 	.word	0x000000ff
        /*0ad0*/ 	.word	0x00022850
        /*0ad4*/ 	.short	0x010a
        /*0ad6*/ 	.byte	0x1b
	.zero		1


	//   ....[40]....
        /*0ad8*/ 	.word	0x0000a8d0
        /*0adc*/ 	.word	0x000000ff
        /*0ae0*/ 	.word	0x00000000
        /*0ae4*/ 	.short	0x0101
        /*0ae6*/ 	.byte	0x1b
	.zero		1


	//   ....[41]....
        /*0ae8*/ 	.word	0x0000aa50
        /*0aec*/ 	.word	0x000000ff
        /*0af0*/ 	.word	0x00022830
        /*0af4*/ 	.short	0x010a
        /*0af6*/ 	.byte	0x19
	.zero		1


	//   ....[42]....
        /*0af8*/ 	.word	0x0000aa90
        /*0afc*/ 	.word	0x000000ff
        /*0b00*/ 	.word	0x00022830
        /*0b04*/ 	.short	0x010a
        /*0b06*/ 	.byte	0x19
	.zero		1


	//   ....[43]....
        /*0b08*/ 	.word	0x0000b030
        /*0b0c*/ 	.word	0x000000ff
        /*0b10*/ 	.word	0x00000000
        /*0b14*/ 	.short	0x0101
        /*0b16*/ 	.byte	0x06
	.zero		1


	//   ....[44]....
        /*0b18*/ 	.word	0x0000dbd0
        /*0b1c*/ 	.word	0x000000ff
        /*0b20*/ 	.word	0x00022850
        /*0b24*/ 	.short	0x010a
        /*0b26*/ 	.byte	0x19
	.zero		1


	//   ....[45]....
        /*0b28*/ 	.word	0x0000dc20
        /*0b2c*/ 	.word	0x000000ff
        /*0b30*/ 	.word	0x00022850
        /*0b34*/ 	.short	0x010a
        /*0b36*/ 	.byte	0x19
	.zero		1


	//   ....[46]....
        /*0b38*/ 	.word	0x0000df10
        /*0b3c*/ 	.word	0x000000ff
        /*0b40*/ 	.word	0x00000000
        /*0b44*/ 	.short	0x0101
        /*0b46*/ 	.byte	0x19
	.zero		1


	//   ....[47]....
        /*0b48*/ 	.word	0x00010390
        /*0b4c*/ 	.word	0x00000011
        /*0b50*/ 	.word	0x00000000
        /*0b54*/ 	.short	0x0101
        /*0b56*/ 	.byte	0x3f
	.zero		1


	//   ....[48]....
        /*0b58*/ 	.word	0x00013600
        /*0b5c*/ 	.word	0x00000013
        /*0b60*/ 	.word	0x00022840
        /*0b64*/ 	.short	0x010a
        /*0b66*/ 	.byte	0x3f
	.zero		1


	//   ....[49]....
        /*0b68*/ 	.word	0x00013c50
        /*0b6c*/ 	.word	0x00000013
        /*0b70*/ 	.word	0x00022830
        /*0b74*/ 	.short	0x0107
        /*0b76*/ 	.byte	0x3f
	.zero		1


	//   ....[50]....
        /*0b78*/ 	.word	0x00013d20
        /*0b7c*/ 	.word	0x00000013
        /*0b80*/ 	.word	0x00022830
        /*0b84*/ 	.short	0x0101
        /*0b86*/ 	.byte	0x3f
	.zero		1


	//   ....[51]....
        /*0b88*/ 	.word	0x000147b0
        /*0b8c*/ 	.word	0x00000011
        /*0b90*/ 	.word	0x00022800
        /*0b94*/ 	.short	0x0107
        /*0b96*/ 	.byte	0x3f
	.zero		1


	//   ....[52]....
        /*0b98*/ 	.word	0x000148a0
        /*0b9c*/ 	.word	0x00000011
        /*0ba0*/ 	.word	0x00022800
        /*0ba4*/ 	.short	0x0101
        /*0ba6*/ 	.byte	0x3f
	.zero		1


	//   ....[53]....
        /*0ba8*/ 	.word	0x000148c0
        /*0bac*/ 	.word	0x00000011
        /*0bb0*/ 	.word	0x00022820
        /*0bb4*/ 	.short	0x010a
        /*0bb6*/ 	.byte	0x3f
	.zero		1


	//   ....[54]....
        /*0bb8*/ 	.word	0x00014950
        /*0bbc*/ 	.word	0x00000013
        /*0bc0*/ 	.word	0x00022860
        /*0bc4*/ 	.short	0x010a
        /*0bc6*/ 	.byte	0x3f
	.zero		1


	//   ....[55]....
        /*0bc8*/ 	.word	0x000150d0
        /*0bcc*/ 	.word	0x00000013
        /*0bd0*/ 	.word	0x00022850
        /*0bd4*/ 	.short	0x0107
        /*0bd6*/ 	.byte	0x3f
	.zero		1


	//   ....[56]....
        /*0bd8*/ 	.word	0x000151a0
        /*0bdc*/ 	.word	0x00000013
        /*0be0*/ 	.word	0x00022850
        /*0be4*/ 	.short	0x0101
        /*0be6*/ 	.byte	0x3f
	.zero		1


	//   ....[57]....
        /*0be8*/ 	.word	0x000154f0
        /*0bec*/ 	.word	0x00000006
        /*0bf0*/ 	.word	0x00022840
        /*0bf4*/ 	.short	0x010a
        /*0bf6*/ 	.byte	0x3f
	.zero		1


	//   ....[58]....
        /*0bf8*/ 	.word	0x000158d0
        /*0bfc*/ 	.word	0x00000006
        /*0c00*/ 	.word	0x00022830
        /*0c04*/ 	.short	0x0107
        /*0c06*/ 	.byte	0x3f
	.zero		1


	//   ....[59]....
        /*0c08*/ 	.word	0x00015990
        /*0c0c*/ 	.word	0x00000006
        /*0c10*/ 	.word	0x00022830
        /*0c14*/ 	.short	0x0101
        /*0c16*/ 	.byte	0x3f
	.zero		1


	//   ....[60]....
        /*0c18*/ 	.word	0x000159c0
        /*0c1c*/ 	.word	0x00000006
        /*0c20*/ 	.word	0x00022860
        /*0c24*/ 	.short	0x010a
        /*0c26*/ 	.byte	0x3f
	.zero		1


	//   ....[61]....
        /*0c28*/ 	.word	0x00015ee0
        /*0c2c*/ 	.word	0x00000006
        /*0c30*/ 	.word	0x00022850
        /*0c34*/ 	.short	0x0107
        /*0c36*/ 	.byte	0x3f
	.zero		1


	//   ....[62]....
        /*0c38*/ 	.word	0x00015fa0
        /*0c3c*/ 	.word	0x00000006
        /*0c40*/ 	.word	0x00022850
        /*0c44*/ 	.short	0x0101
        /*0c46*/ 	.byte	0x3f
	.zero		1


	//   ....[63]....
        /*0c48*/ 	.word	0x00016e10
        /*0c4c*/ 	.word	0x00000007
        /*0c50*/ 	.word	0x00022820
        /*0c54*/ 	.short	0x010a
        /*0c56*/ 	.byte	0x3f
	.zero		1


	//   ....[64]....
        /*0c58*/ 	.word	0x00016f90
        /*0c5c*/ 	.word	0x00000005
        /*0c60*/ 	.word	0x00022840
        /*0c64*/ 	.short	0x010a
        /*0c66*/ 	.byte	0x3f
	.zero		1


	//   ....[65]....
        /*0c68*/ 	.word	0x00017030
        /*0c6c*/ 	.word	0x00000003
        /*0c70*/ 	.word	0x00022840
        /*0c74*/ 	.short	0x010a
        /*0c76*/ 	.byte	0x3f
	.zero		1


	//   ....[66]....
        /*0c78*/ 	.word	0x00017070
        /*0c7c*/ 	.word	0x00000005
        /*0c80*/ 	.word	0x00022860
        /*0c84*/ 	.short	0x010a
        /*0c86*/ 	.byte	0x3f
	.zero		1


	//   ....[67]....
        /*0c88*/ 	.word	0x000170b0
        /*0c8c*/ 	.word	0x00000003
        /*0c90*/ 	.word	0x00022860
        /*0c94*/ 	.short	0x010a
        /*0c96*/ 	.byte	0x3f
	.zero		1


	//   ....[68]....
        /*0c98*/ 	.word	0x00017110
        /*0c9c*/ 	.word	0x00000006
        /*0ca0*/ 	.word	0x00022800
        /*0ca4*/ 	.short	0x010a
        /*0ca6*/ 	.byte	0x3f
	.zero		1


	//   ....[69]....
        /*0ca8*/ 	.word	0x00017170
        /*0cac*/ 	.word	0x00000003
        /*0cb0*/ 	.word	0x00022830
        /*0cb4*/ 	.short	0x010a
        /*0cb6*/ 	.byte	0x3f
	.zero		1


	//   ....[70]....
        /*0cb8*/ 	.word	0x000171d0
        /*0cbc*/ 	.word	0x00000009
        /*0cc0*/ 	.word	0x00022850
        /*0cc4*/ 	.short	0x010a
        /*0cc6*/ 	.byte	0x3f
	.zero		1


	//   ....[71]....
        /*0cc8*/ 	.word	0x00017230
        /*0ccc*/ 	.word	0x00000003
        /*0cd0*/ 	.word	0x00022830
        /*0cd4*/ 	.short	0x010a
        /*0cd6*/ 	.byte	0x3f
	.zero		1


	//   ....[72]....
        /*0cd8*/ 	.word	0x00017290
        /*0cdc*/ 	.word	0x00000009
        /*0ce0*/ 	.word	0x00022850
        /*0ce4*/ 	.short	0x010a
        /*0ce6*/ 	.byte	0x3f
	.zero		1


	//   ....[73]....
        /*0ce8*/ 	.word	0x000172f0
        /*0cec*/ 	.word	0x00000003
        /*0cf0*/ 	.word	0x00022830
        /*0cf4*/ 	.short	0x010a
        /*0cf6*/ 	.byte	0x3f
	.zero		1


	//   ....[74]....
        /*0cf8*/ 	.word	0x00017350
        /*0cfc*/ 	.word	0x00000009
        /*0d00*/ 	.word	0x00022850
        /*0d04*/ 	.short	0x010a
        /*0d06*/ 	.byte	0x3f
	.zero		1


	//   ....[75]....
        /*0d08*/ 	.word	0x000173b0
        /*0d0c*/ 	.word	0x00000003
        /*0d10*/ 	.word	0x00022830
        /*0d14*/ 	.short	0x010a
        /*0d16*/ 	.byte	0x3f
	.zero		1


	//   ....[76]....
        /*0d18*/ 	.word	0x00017410
        /*0d1c*/ 	.word	0x00000009
        /*0d20*/ 	.word	0x00022850
        /*0d24*/ 	.short	0x010a
        /*0d26*/ 	.byte	0x3f
	.zero		1


	//   ....[77]....
        /*0d28*/ 	.word	0x00017530
        /*0d2c*/ 	.word	0x00000013
        /*0d30*/ 	.word	0x00022840
        /*0d34*/ 	.short	0x010a
        /*0d36*/ 	.byte	0x3f
	.zero		1


	//   ....[78]....
        /*0d38*/ 	.word	0x00018810
        /*0d3c*/ 	.word	0x00000011
        /*0d40*/ 	.word	0x00022820
        /*0d44*/ 	.short	0x010a
        /*0d46*/ 	.byte	0x3f
	.zero		1


	//   ....[79]....
        /*0d48*/ 	.word	0x00018860
        /*0d4c*/ 	.word	0x00000013
        /*0d50*/ 	.word	0x00022860
        /*0d54*/ 	.short	0x010a
        /*0d56*/ 	.byte	0x3f
	.zero		1


	//   ....[80]....
        /*0d58*/ 	.word	0x000191b0
        /*0d5c*/ 	.word	0x00000006
        /*0d60*/ 	.word	0x00022840
        /*0d64*/ 	.short	0x010a
        /*0d66*/ 	.byte	0x3f
	.zero		1


	//   ....[81]....
        /*0d68*/ 	.word	0x00019890
        /*0d6c*/ 	.word	0x00000006
        /*0d70*/ 	.word	0x00022860
        /*0d74*/ 	.short	0x010a
        /*0d76*/ 	.byte	0x3f
	.zero		1


	//   ....[82]....
        /*0d78*/ 	.word	0x0001a930
        /*0d7c*/ 	.word	0x00000007
        /*0d80*/ 	.word	0x00022820
        /*0d84*/ 	.short	0x010a
        /*0d86*/ 	.byte	0x3f
	.zero		1


	//   ....[83]....
        /*0d88*/ 	.word	0x0001aad0
        /*0d8c*/ 	.word	0x00000005
        /*0d90*/ 	.word	0x00022840
        /*0d94*/ 	.short	0x010a
        /*0d96*/ 	.byte	0x3f
	.zero		1


	//   ....[84]....
        /*0d98*/ 	.word	0x0001ab20
        /*0d9c*/ 	.word	0x00000003
        /*0da0*/ 	.word	0x00022840
        /*0da4*/ 	.short	0x010a
        /*0da6*/ 	.byte	0x3f
	.zero		1


	//   ....[85]....
        /*0da8*/ 	.word	0x0001ab70
        /*0dac*/ 	.word	0x00000005
        /*0db0*/ 	.word	0x00022860
        /*0db4*/ 	.short	0x010a
        /*0db6*/ 	.byte	0x3f
	.zero		1


	//----- nvinfo : EIATTR_NUM_MBARRIERS
	.align		4
.L_385:
        /*0db8*/ 	.byte	0x03, 0x38
        /*0dba*/ 	.short	0x0016


	//----- nvinfo : EIATTR_EXIT_INSTR_OFFSETS
	.align		4
        /*0dbc*/ 	.byte	0x04, 0x1c
        /*0dbe*/ 	.short	(.L_387 - .L_386)


	//   ....[0]....
.L_386:
        /*0dc0*/ 	.word	0x000009a0


	//   ....[1]....
        /*0dc4*/ 	.word	0x00011720


	//   ....[2]....
        /*0dc8*/ 	.word	0x00017100


	//----- nvinfo : EIATTR_MAX_THREADS
	.align		4
.L_387:
        /*0dcc*/ 	.byte	0x04, 0x05
        /*0dce*/ 	.short	(.L_389 - .L_388)
.L_388:
        /*0dd0*/ 	.word	0x00000180
        /*0dd4*/ 	.word	0x00000001
        /*0dd8*/ 	.word	0x00000001


	//----- nvinfo : EIATTR_CRS_STACK_SIZE
	.align		4
.L_389:
        /*0ddc*/ 	.byte	0x04, 0x1e
        /*0dde*/ 	.short	(.L_391 - .L_390)
.L_390:
        /*0de0*/ 	.word	0x00000000


	//----- nvinfo : EIATTR_CBANK_PARAM_SIZE
	.align		4
.L_391:
        /*0de4*/ 	.byte	0x03, 0x19
        /*0de6*/ 	.short	0x0af0


	//----- nvinfo : EIATTR_PARAM_CBANK
	.align		4
        /*0de8*/ 	.byte	0x04, 0x0a
        /*0dea*/ 	.short	(.L_393 - .L_392)
	.align		4
.L_392:
        /*0dec*/ 	.word	index@(.nv.constant0._ZN7cutlass13device_kernelIN5flash11enable_sm90INS1_16FlashAttnFwdSm90INS1_25CollectiveMainloopFwdSm90ILi2EN4cute5tupleIJNS5_1CILi1EEES8_S8_EEENS6_IJNS7_ILi128EEENS7_ILi96EEENS7_ILi64EEEEEELi256ENS_10bfloat16_tEfNS_4arch4Sm90ELb0ELb1ELb1ELb1ELb1ELb0ELb0ELb1ELb0ELb1ELb0ELb0EEENS1_21CollectiveEpilogueFwdINS6_IJSA_NS7_ILi256EEESB_EEES9_SE_SG_Li256ELb1ELb1ELb0ELb0EEENS1_36VarlenDynamicPersistentTileSchedulerILi128ELi96ELi256ELi128ELb0ELb1ELb1ELb1ELb0ELb1EEEEEEEEEvNT_6ParamsE)
        /*0df0*/ 	.short	0x0210
        /*0df2*/ 	.short	0x0af0


	//----- nvinfo : EIATTR_SW_WAR
	.align		4
.L_393:
        /*0df4*/ 	.byte	0x04, 0x36
        /*0df6*/ 	.short	(.L_395 - .L_394)
.L_394:
        /*0df8*/ 	.word	0x00000008
.L_395:


//--------------------- .nv.info._ZN7cutlass13device_kernelIN5flash11enable_sm90INS1_16FlashAttnFwdSm90INS1_25CollectiveMainloopFwdSm90ILi2EN4cute5tupleIJNS5_1CILi1EEES8_S8_EEENS6_IJNS7_ILi128EEENS7_ILi96EEENS7_ILi64EEEEEELi256ENS_10bfloat16_tEfNS_4arch4Sm90ELb0ELb1ELb1ELb1ELb1ELb1ELb0ELb1ELb0ELb1ELb0ELb0EEENS1_21CollectiveEpilogueFwdINS6_IJSA_NS7_ILi256EEESB_EEES9_SE_SG_Li256ELb1ELb1ELb0ELb0EEENS1_36VarlenDynamicPersistentTileSchedulerILi128ELi96ELi256ELi128ELb0ELb1ELb1ELb1ELb0ELb1EEEEEEEEEvNT_6ParamsE --------------------------
	.section	.nv.info._ZN7cutlass13device_kernelIN5flash11enable_sm90INS1_16FlashAttnFwdSm90INS1_25CollectiveMainloopFwdSm90ILi2EN4cute5tupleIJNS5_1CILi1EEES8_S8_EEENS6_IJNS7_ILi128EEENS7_ILi96EEENS7_ILi64EEEEEELi256ENS_10bfloat16_tEfNS_4arch4Sm90ELb0ELb1ELb1ELb1ELb1ELb1ELb0ELb1ELb0ELb1ELb0ELb0EEENS1_21CollectiveEpilogueFwdINS6_IJSA_NS7_ILi256EEESB_EEES9_SE_SG_Li256ELb1ELb1ELb0ELb0EEENS1_36VarlenDynamicPersistentTileSchedulerILi128ELi96ELi256ELi128ELb0ELb1ELb1ELb1ELb0ELb1EEEEEEEEEvNT_6ParamsE,"",@"SHT_CUDA_INFO"
	.sectionflags	@""
	.align	4


	//----- nvinfo : EIATTR_CUDA_API_VERSION
	.align		4
        /*0000*/ 	.byte	0x04, 0x37
        /*0002*/ 	.short	(.L_397 - .L_396)
.L_396:
        /*0004*/ 	.word	0x00000082


	//----- nvinfo : EIATTR_KPARAM_INFO
	.align		4
.L_397:
        /*0008*/ 	.byte	0x04, 0x17
        /*000a*/ 	.short	(.L_399 - .L_398)
.L_398:
        /*000c*/ 	.word	0x00000000
        /*0010*/ 	.short	0x0000
        /*0012*/ 	.short	0x0070
        /*0014*/ 	.byte	0x00, 0xf0, 0x01, 0x2a


	//----- nvinfo : EIATTR_SPARSE_MMA_MASK
	.align		4
.L_399:
        /*0018*/ 	.byte	0x03, 0x50
        /*001a*/ 	.short	0x0000


	//----- nvinfo : EIATTR_MAXREG_COUNT
	.align		4
        /*001c*/ 	.byte	0x03, 0x1b
        /*001e*/ 	.short	0x00a8


	//----- nvinfo : EIATTR_NUM_BARRIERS
	.align		4
        /*0020*/ 	.byte	0x02, 0x4c
        /*0022*/ 	.byte	0x10
	.zero		1


	//----- nvinfo : EIATTR_EXTERNS
	.align		4
        /*0024*/ 	.byte	0x04, 0x0f
        /*0026*/ 	.short	(.L_401 - .L_400)


	//   ....[0]....
	.align		4
.L_400:
        /*0028*/ 	.word	index@(__assertfail)


	//----- nvinfo : EIATTR_ANNOTATIONS
	.align		4
.L_401:
        /*002c*/ 	.byte	0x04, 0x55
        /*002e*/ 	.short	(.L_403 - .L_402)


	//   ....[0]....
.L_402:
        /* <DEDUP_REMOVED lines=31> */


	//----- nvinfo : EIATTR_MERCURY_ISA_VERSION
	.align		4
.L_403:
        /*0208*/ 	.byte	0x03, 0x5f
        /*020a*/ 	.short	0x0101


	//----- nvinfo : EIATTR_UNUSED_LOAD_BYTE_OFFSET
	.align		4
        /*020c*/ 	.byte	0x04, 0x44
        /*020e*/ 	.short	(.L_405 - .L_404)


	//   ....[0]....
.L_404:
        /*0210*/ 	.word	0x00000a80
        /*0214*/ 	.word	0x0000fff0


	//   ....[1]....
        /*0218*/ 	.word	0x000176b0
        /*021c*/ 	.word	0x0000fff0


	//----- nvinfo : EIATTR_INT_WARP_WIDE_INSTR_OFFSETS
	.align		4
.L_405:
        /*0220*/ 	.byte	0x04, 0x31
        /*0222*/ 	.short	(.L_407 - .L_406)


	//   ....[0]....
.L_406:
        /*0224*/ 	.word	0x00000130


	//   ....[1]....
        /*0228*/ 	.word	0x00000170


	//   ....[2]....
        /*022c*/ 	.word	0x000001e0


	//   ....[3]....
        /*0230*/ 	.word	0x0001d440


	//   ....[4]....
        /*0234*/ 	.word	0x0001d4d0


	//   ....[5]....
        /*0238*/ 	.word	0x00020890


	//   ....[6]....
        /*023c*/ 	.word	0x00020920


	//----- nvinfo : EIATTR_COOP_GROUP_MASK_REGIDS
	.align		4
.L_407:
        /*0240*/ 	.byte	0x04, 0x29
        /*0242*/ 	.short	(.L_409 - .L_408)


	//   ....[0]....
.L_408:
        /*0244*/ 	.word	0xffffffff


	//   ....[1]....
        /*0248*/ 	.word	0xffffffff


	//   ....[2]....
        /*024c*/ 	.word	0xffffffff


	//   ....[3]....
        /*0250*/ 	.word	0xffffffff


	//   ....[4]....
        /*0254*/ 	.word	0xffffffff


	//   ....[5]....
        /*0258*/ 	.word	0xffffffff


	//   ....[6]....
        /*025c*/ 	.word	0xffffffff


	//   ....[7]....
        /*0260*/ 	.word	0xffffffff


	//   ....[8]....
        /*0264*/ 	.word	0xffffffff


	//   ....[9]....
        /*0268*/ 	.word	0xffffffff


	//   ....[10]....
        /*026c*/ 	.word	0xffffffff


	//   ....[11]....
        /*0270*/ 	.word	0xffffffff


	//   ....[12]....
        /*0274*/ 	.word	0xffffffff


	//   ....[13]....
        /*0278*/ 	.word	0xffffffff


	//   ....[14]....
        /*027c*/ 	.word	0xffffffff


	//   ....[15]....
        /*0280*/ 	.word	0xffffffff


	//   ....[16]....
        /*0284*/ 	.word	0xffffffff


	//   ....[17]....
        /*0288*/ 	.word	0xffffffff


	//   ....[18]....
        /*028c*/ 	.word	0xffffffff


	//   ....[19]....
        /*0290*/ 	.word	0xffffffff


	//   ....[20]....
        /*0294*/ 	.word	0xffffffff


	//   ....[21]....
        /*0298*/ 	.word	0xffffffff


	//   ....[22]....
        /*029c*/ 	.word	0xffffffff


	//   ....[23]....
        /*02a0*/ 	.word	0xffffffff


	//   ....[24]....
        /*02a4*/ 	.word	0xffffffff


	//   ....[25]....
        /*02a8*/ 	.word	0xffffffff


	//   ....[26]....
        /*02ac*/ 	.word	0xffffffff


	//   ....[27]....
        /*02b0*/ 	.word	0xffffffff


	//   ....[28]....
        /*02b4*/ 	.word	0xffffffff


	//   ....[29]....
        /*02b8*/ 	.word	0xffffffff


	//   ....[30]....
        /*02bc*/ 	.word	0xffffffff


	//   ....[31]....
        /*02c0*/ 	.word	0xffffffff


	//   ....[32]....
        /*02c4*/ 	.word	0xffffffff


	//   ....[33]....
        /*02c8*/ 	.word	0xffffffff


	//   ....[34]....
        /*02cc*/ 	.word	0xffffffff


	//   ....[35]....
        /*02d0*/ 	.word	0xffffffff


	//   ....[36]....
        /*02d4*/ 	.word	0xffffffff


	//   ....[37]....
        /*02d8*/ 	.word	0xffffffff


	//   ....[38]....
        /*02dc*/ 	.word	0xffffffff


	//   ....[39]....
        /*02e0*/ 	.word	0xffffffff


	//   ....[40]....
        /*02e4*/ 	.word	0xffffffff


	//   ....[41]....
        /*02e8*/ 	.word	0xffffffff


	//   ....[42]....
        /*02ec*/ 	.word	0xffffffff


	//   ....[43]....
        /*02f0*/ 	.word	0xffffffff


	//   ....[44]....
        /*02f4*/ 	.word	0xffffffff


	//   ....[45]....
        /*02f8*/ 	.word	0xffffffff


	//   ....[46]....
        /*02fc*/ 	.word	0xffffffff


	//   ....[47]....
        /*0300*/ 	.word	0xffffffff


	//   ....[48]....
        /*0304*/ 	.word	0xffffffff


	//   ....[49]....
        /*0308*/ 	.word	0xffffffff


	//   ....[50]....
        /*030c*/ 	.word	0xffffffff


	//   ....[51]....
        /*0310*/ 	.word	0xffffffff


	//   ....[52]....
        /*0314*/ 	.word	0xffffffff


	//   ....[53]....
        /*0318*/ 	.word	0xffffffff


	//   ....[54]....
        /*031c*/ 	.word	0xffffffff


	//   ....[55]....
        /*0320*/ 	.word	0xffffffff


	//   ....[56]....
        /*0324*/ 	.word	0xffffffff


	//   ....[57]....
        /*0328*/ 	.word	0xffffffff


	//   ....[58]....
        /*032c*/ 	.word	0xffffffff


	//   ....[59]....
        /*0330*/ 	.word	0xffffffff


	//   ....[60]....
        /*0334*/ 	.word	0xffffffff


	//   ....[61]....
        /*0338*/ 	.word	0xffffffff


	//   ....[62]....
        /*033c*/ 	.word	0xffffffff


	//   ....[63]....
        /*0340*/ 	.word	0xffffffff


	//   ....[64]....
        /*0344*/ 	.word	0xffffffff


	//   ....[65]....
        /*0348*/ 	.word	0xffffffff


	//   ....[66]....
        /*034c*/ 	.word	0xffffffff


	//   ....[67]....
        /*0350*/ 	.word	0xffffffff


	//   ....[68]....
        /*0354*/ 	.word	0xffffffff


	//   ....[69]....
        /*0358*/ 	.word	0xffffffff


	//   ....[70]....
        /*035c*/ 	.word	0xffffffff


	//   ....[71]....
        /*0360*/ 	.word	0xffffffff


	//   ....[72]....
        /*0364*/ 	.word	0xffffffff


	//   ....[73]....
        /*0368*/ 	.word	0xffffffff


	//   ....[74]....
        /*036c*/ 	.word	0xffffffff


	//   ....[75]....
        /*0370*/ 	.word	0xffffffff


	//   ....[76]....
        /*0374*/ 	.word	0xffffffff


	//   ....[77]....
        /*0378*/ 	.word	0xffffffff


	//   ....[78]....
        /*037c*/ 	.word	0xffffffff


	//   ....[79]....
        /*0380*/ 	.word	0xffffffff


	//   ....[80]....
        /*0384*/ 	.word	0xffffffff


	//   ....[81]....
        /*0388*/ 	.word	0xffffffff


	//   ....[82]....
        /*038c*/ 	.word	0xffffffff


	//   ....[83]....
        /*0390*/ 	.word	0xffffffff


	//   ....[84]....
        /*0394*/ 	.word	0xffffffff


	//   ....[85]....
        /*0398*/ 	.word	0xffffffff


	//   ....[86]....
        /*039c*/ 	.word	0xffffffff


	//   ....[87]....
        /*03a0*/ 	.word	0xffffffff


	//   ....[88]....
        /*03a4*/ 	.word	0xffffffff


	//   ....[89]....
        /*03a8*/ 	.word	0xffffffff


	//   ....[90]....
        /*03ac*/ 	.word	0xffffffff


	//   ....[91]....
        /*03b0*/ 	.word	0xffffffff


	//   ....[92]....
        /*03b4*/ 	.word	0xffffffff


	//   ....[93]....
        /*03b8*/ 	.word	0xffffffff


	//   ....[94]....
        /*03bc*/ 	.word	0xffffffff


	//   ....[95]....
        /*03c0*/ 	.word	0xffffffff


	//   ....[96]....
        /*03c4*/ 	.word	0xffffffff


	//   ....[97]....
        /*03c8*/ 	.word	0xffffffff


	//   ....[98]....
        /*03cc*/ 	.word	0xffffffff


	//   ....[99]....
        /*03d0*/ 	.word	0xffffffff


	//   ....[100]....
        /*03d4*/ 	.word	0xffffffff


	//   ....[101]....
        /*03d8*/ 	.word	0xffffffff


	//   ....[102]....
        /*03dc*/ 	.word	0xffffffff


	//   ....[103]....
        /*03e0*/ 	.word	0xffffffff


	//   ....[104]....
        /*03e4*/ 	.word	0xffffffff


	//   ....[105]....
        /*03e8*/ 	.word	0xffffffff


	//   ....[106]....
        /*03ec*/ 	.word	0xffffffff


	//   ....[107]....
        /*03f0*/ 	.word	0xffffffff


	//   ....[108]....
        /*03f4*/ 	.word	0xffffffff


	//   ....[109]....
        /*03f8*/ 	.word	0xffffffff


	//   ....[110]....
        /*03fc*/ 	.word	0xffffffff


	//   ....[111]....
        /*0400*/ 	.word	0xffffffff


	//   ....[112]....
        /*0404*/ 	.word	0xffffffff


	//   ....[113]....
        /*0408*/ 	.word	0xffffffff


	//   ....[114]....
        /*040c*/ 	.word	0xffffffff


	//   ....[115]....
        /*0410*/ 	.word	0xffffffff


	//   ....[116]....
        /*0414*/ 	.word	0xffffffff


	//   ....[117]....
        /*0418*/ 	.word	0xffffffff


	//   ....[118]....
        /*041c*/ 	.word	0xffffffff


	//   ....[119]....
        /*0420*/ 	.word	0xffffffff


	//   ....[120]....
        /*0424*/ 	.word	0xffffffff


	//   ....[121]....
        /*0428*/ 	.word	0xffffffff


	//   ....[122]....
        /*042c*/ 	.word	0xffffffff


	//   ....[123]....
        /*0430*/ 	.word	0xffffffff


	//   ....[124]....
        /*0434*/ 	.word	0xffffffff


	//   ....[125]....
        /*0438*/ 	.word	0xffffffff


	//   ....[126]....
        /*043c*/ 	.word	0xffffffff


	//   ....[127]....
        /*0440*/ 	.word	0xffffffff


	//   ....[128]....
        /*0444*/ 	.word	0xffffffff


	//   ....[129]....
        /*0448*/ 	.word	0xffffffff


	//   ....[130]....
        /*044c*/ 	.word	0xffffffff


	//   ....[131]....
        /*0450*/ 	.word	0xffffffff


	//   ....[132]....
        /*0454*/ 	.word	0xffffffff


	//   ....[133]....
        /*0458*/ 	.word	0xffffffff


	//   ....[134]....
        /*045c*/ 	.word	0xffffffff


	//   ....[135]....
        /*0460*/ 	.word	0xffffffff


	//   ....[136]....
        /*0464*/ 	.word	0xffffffff


	//   ....[137]....
        /*0468*/ 	.word	0xffffffff


	//   ....[138]....
        /*046c*/ 	.word	0xffffffff


	//   ....[139]....
        /*0470*/ 	.word	0xffffffff


	//   ....[140]....
        /*0474*/ 	.word	0xffffffff


	//   ....[141]....
        /*0478*/ 	.word	0xffffffff


	//   ....[142]....
        /*047c*/ 	.word	0xffffffff


	//   ....[143]....
        /*0480*/ 	.word	0xffffffff


	//   ....[144]....
        /*0484*/ 	.word	0xffffffff


	//   ....[145]....
        /*0488*/ 	.word	0xffffffff


	//   ....[146]....
        /*048c*/ 	.word	0xffffffff


	//   ....[147]....
        /*0490*/ 	.word	0xffffffff


	//   ....[148]....
        /*0494*/ 	.word	0xffffffff


	//   ....[149]....
        /*0498*/ 	.word	0xffffffff


	//   ....[150]....
        /*049c*/ 	.word	0xffffffff


	//   ....[151]....
        /*04a0*/ 	.word	0xffffffff


	//   ....[152]....
        /*04a4*/ 	.word	0xffffffff


	//   ....[153]....
        /*04a8*/ 	.word	0xffffffff


	//   ....[154]....
        /*04ac*/ 	.word	0xffffffff


	//   ....[155]....
        /*04b0*/ 	.word	0xffffffff


	//   ....[156]....
        /*04b4*/ 	.word	0xffffffff


	//   ....[157]....
        /*04b8*/ 	.word	0xffffffff


	//   ....[158]....
        /*04bc*/ 	.word	0xffffffff


	//   ....[159]....
        /*04c0*/ 	.word	0xffffffff


	//   ....[160]....
        /*04c4*/ 	.word	0xffffffff


	//   ....[161]....
        /*04c8*/ 	.word	0xffffffff


	//   ....[162]....
        /*04cc*/ 	.word	0xffffffff


	//   ....[163]....
        /*04d0*/ 	.word	0xffffffff


	//   ....[164]....
        /*04d4*/ 	.word	0xffffffff


	//   ....[165]....
        /*04d8*/ 	.word	0xffffffff


	//   ....[166]....
        /*04dc*/ 	.word	0xffffffff


	//   ....[167]....
        /*04e0*/ 	.word	0xffffffff


	//   ....[168]....
        /*04e4*/ 	.word	0xffffffff


	//   ....[169]....
        /*04e8*/ 	.word	0xffffffff


	//   ....[170]....
        /*04ec*/ 	.word	0xffffffff


	//   ....[171]....
        /*04f0*/ 	.word	0xffffffff


	//   ....[172]....
        /*04f4*/ 	.word	0xffffffff


	//   ....[173]....
        /*04f8*/ 	.word	0xffffffff


	//   ....[174]....
        /*04fc*/ 	.word	0xffffffff


	//   ....[175]....
        /*0500*/ 	.word	0xffffffff


	//   ....[176]....
        /*0504*/ 	.word	0xffffffff


	//   ....[177]....
        /*0508*/ 	.word	0xffffffff


	//   ....[178]....
        /*050c*/ 	.word	0xffffffff


	//   ....[179]....
        /*0510*/ 	.word	0xffffffff


	//   ....[180]....
        /*0514*/ 	.word	0xffffffff


	//   ....[181]....
        /*0518*/ 	.word	0xffffffff


	//   ....[182]....
        /*051c*/ 	.word	0xffffffff


	//   ....[183]....
        /*0520*/ 	.word	0xffffffff


	//   ....[184]....
        /*0524*/ 	.word	0xffffffff


	//   ....[185]....
        /*0528*/ 	.word	0x0500000f


	//   ....[186]....
        /*052c*/ 	.word	0x0500000f


	//   ....[187]....
        /*0530*/ 	.word	0x0500000f


	//   ....[188]....
        /*0534*/ 	.word	0x0500000f


	//   ....[189]....
        /*0538*/ 	.word	0x0500000f


	//   ....[190]....
        /*053c*/ 	.word	0x0500000f


	//   ....[191]....
        /*0540*/ 	.word	0x0500000f


	//   ....[192]....
        /*0544*/ 	.word	0x0500000f


	//   ....[193]....
        /*0548*/ 	.word	0x0500000f


	//   ....[194]....
        /*054c*/ 	.word	0x0500000f


	//   ....[195]....
        /*0550*/ 	.word	0x0500000f


	//   ....[196]....
        /*0554*/ 	.word	0x0500000f


	//   ....[197]....
        /*0558*/ 	.word	0x0500000f


	//   ....[198]....
        /*055c*/ 	.word	0x0500000f


	//   ....[199]....
        /*0560*/ 	.word	0x0500000f


	//   ....[200]....
        /*0564*/ 	.word	0x0500000f


	//   ....[201]....
        /*0568*/ 	.word	0x0500000f


	//   ....[202]....
        /*056c*/ 	.word	0x0500000f


	//   ....[203]....
        /*0570*/ 	.word	0x0500000f


	//   ....[204]....
        /*0574*/ 	.word	0x0500000f


	//   ....[205]....
        /*0578*/ 	.word	0x0500000f


	//   ....[206]....
        /*057c*/ 	.word	0x0500000f


	//   ....[207]....
        /*0580*/ 	.word	0x0500000f


	//   ....[208]....
        /*0584*/ 	.word	0x0500000f


	//   ....[209]....
        /*0588*/ 	.word	0x0500000f


	//   ....[210]....
        /*058c*/ 	.word	0x0500000f


	//   ....[211]....
        /*0590*/ 	.word	0x0500000f


	//   ....[212]....
        /*0594*/ 	.word	0x0500000f


	//   ....[213]....
        /*0598*/ 	.word	0x0500000f


	//   ....[214]....
        /*059c*/ 	.word	0x0500000f


	//   ....[215]....
        /*05a0*/ 	.word	0x0500000f


	//   ....[216]....
        /*05a4*/ 	.word	0x0500000f


	//   ....[217]....
        /*05a8*/ 	.word	0x0500000f


	//   ....[218]....
        /*05ac*/ 	.word	0x0500000f


	//   ....[219]....
        /*05b0*/ 	.word	0x0500000f


	//   ....[220]....
        /*05b4*/ 	.word	0x0500000f


	//   ....[221]....
        /*05b8*/ 	.word	0x0500000f


	//   ....[222]....
        /*05bc*/ 	.word	0x0500000f


	//   ....[223]....
        /*05c0*/ 	.word	0x0500000f


	//   ....[224]....
        /*05c4*/ 	.word	0x0500000f


	//   ....[225]....
        /*05c8*/ 	.word	0x0500000f


	//   ....[226]....
        /*05cc*/ 	.word	0x0500000f


	//   ....[227]....
        /*05d0*/ 	.word	0x0500000f


	//   ....[228]....
        /*05d4*/ 	.word	0x0500000f


	//   ....[229]....
        /*05d8*/ 	.word	0x0500000f


	//   ....[230]....
        /*05dc*/ 	.word	0x0500000f


	//   ....[231]....
        /*05e0*/ 	.word	0x0500000f


	//   ....[232]....
        /*05e4*/ 	.word	0x0500000f


	//   ....[233]....
        /*05e8*/ 	.word	0x0500000f


	//   ....[234]....
        /*05ec*/ 	.word	0x0500000f


	//   ....[235]....
        /*05f0*/ 	.word	0x0500000f


	//   ....[236]....
        /*05f4*/ 	.word	0x0500000f


	//   ....[237]....
        /*05f8*/ 	.word	0x0500000f


	//   ....[238]....
        /*05fc*/ 	.word	0x0500000f


	//   ....[239]....
        /*0600*/ 	.word	0x0500000f


	//   ....[240]....
        /*0604*/ 	.word	0x0500000f


	//   ....[241]....
        /*0608*/ 	.word	0x0500000f


	//   ....[242]....
        /*060c*/ 	.word	0x0500000f


	//   ....[243]....
        /*0610*/ 	.word	0x0500000f


	//   ....[244]....
        /*0614*/ 	.word	0x0500000f


	//   ....[245]....
        /*0618*/ 	.word	0x0500000f


	//   ....[246]....
        /*061c*/ 	.word	0x0500000f


	//   ....[247]....
        /*0620*/ 	.word	0x0500000f


	//   ....[248]....
        /*0624*/ 	.word	0x0500000f


	//   ....[249]....
        /*0628*/ 	.word	0x0500000f


	//   ....[250]....
        /*062c*/ 	.word	0x0500000f


	//   ....[251]....
        /*0630*/ 	.word	0x0500000f


	//   ....[252]....
        /*0634*/ 	.word	0x0500000f


	//   ....[253]....
        /*0638*/ 	.word	0x0500000f


	//   ....[254]....
        /*063c*/ 	.word	0x0500000f


	//   ....[255]....
        /*0640*/ 	.word	0x0500000f


	//   ....[0]....
        /*0644*/ 	.word	0x0500000f


	//   ....[1]....
        /*0648*/ 	.word	0x0500000f


	//   ....[2]....
        /*064c*/ 	.word	0x0500000f


	//   ....[3]....
        /*0650*/ 	.word	0x0500000f


	//   ....[4]....
        /*0654*/ 	.word	0x0500000f


	//   ....[5]....
        /*0658*/ 	.word	0x0500000f


	//   ....[6]....
        /*065c*/ 	.word	0x0500000f


	//   ....[7]....
        /*0660*/ 	.word	0x0500000f


	//   ....[8]....
        /*0664*/ 	.word	0x0500000f


	//   ....[9]....
        /*0668*/ 	.word	0x0500000f


	//   ....[10]....
        /*066c*/ 	.word	0x0500000f


	//   ....[11]....
        /*0670*/ 	.word	0x0500000f


	//   ....[12]....
        /*0674*/ 	.word	0x0500000f


	//   ....[13]....
        /*0678*/ 	.word	0x0500000f


	//   ....[14]....
        /*067c*/ 	.word	0x0500000f


	//   ....[15]....
        /*0680*/ 	.word	0x0500000f


	//   ....[16]....
        /*0684*/ 	.word	0x0500000f


	//   ....[17]....
        /*0688*/ 	.word	0x0500000f


	//   ....[18]....
        /*068c*/ 	.word	0x0500000f


	//   ....[19]....
        /*0690*/ 	.word	0x0500000f


	//   ....[20]....
        /*0694*/ 	.word	0x0500000f


	//   ....[21]....
        /*0698*/ 	.word	0x0500000f


	//   ....[22]....
        /*069c*/ 	.word	0x0500000f


	//   ....[23]....
        /*06a0*/ 	.word	0x0500000f


	//   ....[24]....
        /*06a4*/ 	.word	0x0500000f


	//   ....[25]....
        /*06a8*/ 	.word	0x0500000f


	//   ....[26]....
        /*06ac*/ 	.word	0x0500000f


	//   ....[27]....
        /*06b0*/ 	.word	0x0500000f


	//   ....[28]....
        /*06b4*/ 	.word	0x0500000f


	//   ....[29]....
        /*06b8*/ 	.word	0x0500000f


	//   ....[30]....
        /*06bc*/ 	.word	0x0500000f


	//   ....[31]....
        /*06c0*/ 	.word	0x0500000f


	//   ....[32]....
        /*06c4*/ 	.word	0x0500000f


	//   ....[33]....
        /*06c8*/ 	.word	0x0500000f


	//   ....[34]....
        /*06cc*/ 	.word	0x0500000f


	//   ....[35]....
        /*06d0*/ 	.word	0x0500000f


	//   ....[36]....
        /*06d4*/ 	.word	0x0500000f


	//   ....[37]....
        /*06d8*/ 	.word	0x0500000f


	//   ....[38]....
        /*06dc*/ 	.word	0x0500000f


	//   ....[39]....
        /*06e0*/ 	.word	0x0500000f


	//   ....[40]....
        /*06e4*/ 	.word	0x0500000f


	//   ....[41]....
        /*06e8*/ 	.word	0x0500000f


	//   ....[42]....
        /*06ec*/ 	.word	0x0500000f


	//   ....[43]....
        /*06f0*/ 	.word	0x0500000f


	//   ....[44]....
        /*06f4*/ 	.word	0x0500000f


	//   ....[45]....
        /*06f8*/ 	.word	0x0500000f


	//   ....[46]....
        /*06fc*/ 	.word	0x0500000f


	//   ....[47]....
        /*0700*/ 	.word	0x0500000f


	//   ....[48]....
        /*0704*/ 	.word	0x0500000f


	//   ....[49]....
        /*0708*/ 	.word	0x0500000f


	//----- nvinfo : EIATTR_COOP_GROUP_INSTR_OFFSETS
	.align		4
.L_409:
        /*070c*/ 	.byte	0x04, 0x28
        /*070e*/ 	.short	(.L_411 - .L_410)


	//   ....[0]....
.L_410:
        /*0710*/ 	.word	0x00000070


	//   ....[1]....
        /*0714*/ 	.word	0x00000140


	//   ....[2]....
        /*0718*/ 	.word	0x00000190


	//   ....[3]....
        /*071c*/ 	.word	0x000003c0


	//   ....[4]....
        /*0720*/ 	.word	0x00000520


	//   ....[5]....
        /*0724*/ 	.word	0x00000640


	//   ....[6]....
        /*0728*/ 	.word	0x000007a0


	//   ....[7]....
        /*072c*/ 	.word	0x00003000


	//   ....[8]....
        /*0730*/ 	.word	0x00003010


	//   ....[9]....
        /*0734*/ 	.word	0x00003770


	//   ....[10]....
        /*0738*/ 	.word	0x00003780


	//   ....[11]....
        /*073c*/ 	.word	0x000043f0


	//   ....[12]....
        /*0740*/ 	.word	0x00004400


	//   ....[13]....
        /*0744*/ 	.word	0x00004c00


	//   ....[14]....
        /*0748*/ 	.word	0x00004c10


	//   ....[15]....
        /*074c*/ 	.word	0x00005670


	//   ....[16]....
        /*0750*/ 	.word	0x00005680


	//   ....[17]....
        /*0754*/ 	.word	0x00005790


	//   ....[18]....
        /*0758*/ 	.word	0x000057a0


	//   ....[19]....
        /*075c*/ 	.word	0x00005bc0


	//   ....[20]....
        /*0760*/ 	.word	0x00005bf0


	//   ....[21]....
        /*0764*/ 	.word	0x00005ec0


	//   ....[22]....
        /*0768*/ 	.word	0x00005ee0


	//   ....[23]....
        /*076c*/ 	.word	0x00006cd0


	//   ....[24]....
        /*0770*/ 	.word	0x00007450


	//   ....[25]....
        /*0774*/ 	.word	0x00007460


	//   ....[26]....
        /*0778*/ 	.word	0x00007470


	//   ....[27]....
        /*077c*/ 	.word	0x00007480


	//   ....[28]....
        /*0780*/ 	.word	0x000077b0


	//   ....[29]....
        /*0784*/ 	.word	0x000077c0


	//   ....[30]....
        /*0788*/ 	.word	0x000077d0


	//   ....[31]....
        /*078c*/ 	.word	0x000077e0


	//   ....[32]....
        /*0790*/ 	.word	0x00008bb0


	//   ....[33]....
        /*0794*/ 	.word	0x00008bd0


	//   ....[34]....
        /*0798*/ 	.word	0x00008be0


	//   ....[35]....
        /*079c*/ 	.word	0x00008bf0


	//   ....[36]....
        /*07a0*/ 	.word	0x00008cd0


	//   ....[37]....
        /*07a4*/ 	.word	0x00008ce0


	//   ....[38]....
        /*07a8*/ 	.word	0x00008d70


	//   ....[39]....
        /*07ac*/ 	.word	0x00008dc0


	//   ....[40]....
        /*07b0*/ 	.word	0x0000a940


	//   ....[41]....
        /*07b4*/ 	.word	0x0000b550


	//   ....[42]....
        /*07b8*/ 	.word	0x0000bde0


	//   ....[43]....
        /*07bc*/ 	.word	0x0000be20


	//   ....[44]....
        /*07c0*/ 	.word	0x0000c240


	//   ....[45]....
        /*07c4*/ 	.word	0x0000c2a0


	//   ....[46]....
        /*07c8*/ 	.word	0x0000d9d0


	//   ....[47]....
        /*07cc*/ 	.word	0x0000e790


	//   ....[48]....
        /*07d0*/ 	.word	0x0000ee90


	//   ....[49]....
        /*07d4*/ 	.word	0x0000efb0


	//   ....[50]....
        /*07d8*/ 	.word	0x0000f9d0


	//   ....[51]....
        /*07dc*/ 	.word	0x0000fae0


	//   ....[52]....
        /*07e0*/ 	.word	0x000117a0


	//   ....[53]....
        /*07e4*/ 	.word	0x00011860


	//   ....[54]....
        /*07e8*/ 	.word	0x000121e0


	//   ....[55]....
        /*07ec*/ 	.word	0x00012240


	//   ....[56]....
        /*07f0*/ 	.word	0x00013bb0


	//   ....[57]....
        /*07f4*/ 	.word	0x000140a0


	//   ....[58]....
        /*07f8*/ 	.word	0x00014e50


	//   ....[59]....
        /*07fc*/ 	.word	0x00014f70


	//   ....[60]....
        /*0800*/ 	.word	0x00015910


	//   ....[61]....
        /*0804*/ 	.word	0x00015ae0


	//   ....[62]....
        /*0808*/ 	.word	0x00016c00


	//   ....[63]....
        /*080c*/ 	.word	0x00016c40


	//   ....[64]....
        /*0810*/ 	.word	0x00016cf0


	//   ....[65]....
        /*0814*/ 	.word	0x00016d10


	//   ....[66]....
        /*0818*/ 	.word	0x00018780


	//   ....[67]....
        /*081c*/ 	.word	0x00018830


	//   ....[68]....
        /*0820*/ 	.word	0x000189e0


	//   ....[69]....
        /*0824*/ 	.word	0x00018a40


	//   ....[70]....
        /*0828*/ 	.word	0x000191b0


	//   ....[71]....
        /*082c*/ 	.word	0x000191f0


	//   ....[72]....
        /*0830*/ 	.word	0x00019370


	//   ....[73]....
        /*0834*/ 	.word	0x00019390


	//   ....[74]....
        /*0838*/ 	.word	0x000194d0


	//   ....[75]....
        /*083c*/ 	.word	0x000194f0


	//   ....[76]....
        /*0840*/ 	.word	0x00019640


	//   ....[77]....
        /*0844*/ 	.word	0x00019660


	//   ....[78]....
        /*0848*/ 	.word	0x00019fb0


	//   ....[79]....
        /*084c*/ 	.word	0x00019fc0


	//   ....[80]....
        /*0850*/ 	.word	0x0001a160


	//   ....[81]....
        /*0854*/ 	.word	0x0001a170


	//   ....[82]....
        /*0858*/ 	.word	0x0001a300


	//   ....[83]....
        /*085c*/ 	.word	0x0001a310


	//   ....[84]....
        /*0860*/ 	.word	0x0001a4a0


	//   ....[85]....
        /*0864*/ 	.word	0x0001a4b0


	//   ....[86]....
        /*0868*/ 	.word	0x0001a6a0


	//   ....[87]....
        /*086c*/ 	.word	0x0001a850


	//   ....[88]....
        /*0870*/ 	.word	0x0001a880


	//   ....[89]....
        /*0874*/ 	.word	0x0001a8b0


	//   ....[90]....
        /*0878*/ 	.word	0x0001a8e0


	//   ....[91]....
        /*087c*/ 	.word	0x0001a910


	//   ....[92]....
        /*0880*/ 	.word	0x0001a940


	//   ....[93]....
        /*0884*/ 	.word	0x0001aab0


	//   ....[94]....
        /*0888*/ 	.word	0x0001aae0


	//   ....[95]....
        /*088c*/ 	.word	0x0001ab10


	//   ....[96]....
        /*0890*/ 	.word	0x0001ab40


	//   ....[97]....
        /*0894*/ 	.word	0x0001ab70


	//   ....[98]....
        /*0898*/ 	.word	0x0001aba0


	//   ....[99]....
        /*089c*/ 	.word	0x0001ac30


	//   ....[100]....
        /*08a0*/ 	.word	0x0001ac90


	//   ....[101]....
        /*08a4*/ 	.word	0x0001ad20


	//   ....[102]....
        /*08a8*/ 	.word	0x0001bdd0


	//   ....[103]....
        /*08ac*/ 	.word	0x0001dff0


	//   ....[104]....
        /*08b0*/ 	.word	0x0001e010


	//   ....[105]....
        /*08b4*/ 	.word	0x0001e0a0


	//   ....[106]....
        /*08b8*/ 	.word	0x0001e0c0


	//   ....[107]....
        /*08bc*/ 	.word	0x0001e140


	//   ....[108]....
        /*08c0*/ 	.word	0x0001e160


	//   ....[109]....
        /*08c4*/ 	.word	0x0001e1e0


	//   ....[110]....
        /*08c8*/ 	.word	0x0001e200


	//   ....[111]....
        /*08cc*/ 	.word	0x0001e280


	//   ....[112]....
        /*08d0*/ 	.word	0x0001e2a0


	//   ....[113]....
        /*08d4*/ 	.word	0x0001e2b0


	//   ....[114]....
        /*08d8*/ 	.word	0x0001e2c0


	//   ....[115]....
        /*08dc*/ 	.word	0x0001eb30


	//   ....[116]....
        /*08e0*/ 	.word	0x0001eb60


	//   ....[117]....
        /*08e4*/ 	.word	0x0001ec20


	//   ....[118]....
        /*08e8*/ 	.word	0x0001ec30


	//   ....[119]....
        /*08ec*/ 	.word	0x0001ecc0


	//   ....[120]....
        /*08f0*/ 	.word	0x0001ecd0


	//   ....[121]....
        /*08f4*/ 	.word	0x0001ed60


	//   ....[122]....
        /*08f8*/ 	.word	0x0001ed70


	//   ....[123]....
        /*08fc*/ 	.word	0x0001ee00


	//   ....[124]....
        /*0900*/ 	.word	0x0001ee10


	//   ....[125]....
        /*0904*/ 	.word	0x0001eea0


	//   ....[126]....
        /*0908*/ 	.word	0x0001eeb0


	//   ....[127]....
        /*090c*/ 	.word	0x0001ef30


	//   ....[128]....
        /*0910*/ 	.word	0x0001ef40


	//   ....[129]....
        /*0914*/ 	.word	0x0001ef50


	//   ....[130]....
        /*0918*/ 	.word	0x0001ef60


	//   ....[131]....
        /*091c*/ 	.word	0x0001f3f0


	//   ....[132]....
        /*0920*/ 	.word	0x0001f420


	//   ....[133]....
        /*0924*/ 	.word	0x0001f480


	//   ....[134]....
        /*0928*/ 	.word	0x0001f530


	//   ....[135]....
        /*092c*/ 	.word	0x0001f540


	//   ....[136]....
        /*0930*/ 	.word	0x0001f570


	//   ....[137]....
        /*0934*/ 	.word	0x0001f600


	//   ....[138]....
        /*0938*/ 	.word	0x0001f6b0


	//   ....[139]....
        /*093c*/ 	.word	0x0001f6c0


	//   ....[140]....
        /*0940*/ 	.word	0x0001f6f0


	//   ....[141]....
        /*0944*/ 	.word	0x0001f700


	//   ....[142]....
        /*0948*/ 	.word	0x0001f790


	//   ....[143]....
        /*094c*/ 	.word	0x0001fec0


	//   ....[144]....
        /*0950*/ 	.word	0x0001fee0


	//   ....[145]....
        /*0954*/ 	.word	0x0001ff30


	//   ....[146]....
        /*0958*/ 	.word	0x0001ff40


	//   ....[147]....
        /*095c*/ 	.word	0x0001ff80


	//   ....[148]....
        /*0960*/ 	.word	0x0001ff90


	//   ....[149]....
        /*0964*/ 	.word	0x0001ffd0


	//   ....[150]....
        /*0968*/ 	.word	0x0001ffe0


	//   ....[151]....
        /*096c*/ 	.word	0x00020020


	//   ....[152]....
        /*0970*/ 	.word	0x00020030


	//   ....[153]....
        /*0974*/ 	.word	0x00020040


	//   ....[154]....
        /*0978*/ 	.word	0x00020080


	//   ....[155]....
        /*097c*/ 	.word	0x000203c0


	//   ....[156]....
        /*0980*/ 	.word	0x000203e0


	//   ....[157]....
        /*0984*/ 	.word	0x000203f0


	//   ....[158]....
        /*0988*/ 	.word	0x00020410


	//   ....[159]....
        /*098c*/ 	.word	0x00020480


	//   ....[160]....
        /*0990*/ 	.word	0x000204a0


	//   ....[161]....
        /*0994*/ 	.word	0x00020500


	//   ....[162]....
        /*0998*/ 	.word	0x00020520


	//   ....[163]....
        /*099c*/ 	.word	0x00020580


	//   ....[164]....
        /*09a0*/ 	.word	0x000205a0


	//   ....[165]....
        /*09a4*/ 	.word	0x00020600


	//   ....[166]....
        /*09a8*/ 	.word	0x00020620


	//   ....[167]....
        /*09ac*/ 	.word	0x00020b10


	//   ....[168]....
        /*09b0*/ 	.word	0x00020b40


	//   ....[169]....
        /*09b4*/ 	.word	0x00020b70


	//   ....[170]....
        /*09b8*/ 	.word	0x00020ba0


	//   ....[171]....
        /*09bc*/ 	.word	0x00020bd0


	//   ....[172]....
        /*09c0*/ 	.word	0x00020c00


	//   ....[173]....
        /*09c4*/ 	.word	0x00020c30


	//   ....[174]....
        /*09c8*/ 	.word	0x00020c60


	//   ....[175]....
        /*09cc*/ 	.word	0x00020de0


	//   ....[176]....
        /*09d0*/ 	.word	0x00020e10


	//   ....[177]....
        /*09d4*/ 	.word	0x00020e40


	//   ....[178]....
        /*09d8*/ 	.word	0x00020e70


	//   ....[179]....
        /*09dc*/ 	.word	0x00020ea0


	//   ....[180]....
        /*09e0*/ 	.word	0x00020ed0


	//   ....[181]....
        /*09e4*/ 	.word	0x00020f90


	//   ....[182]....
        /*09e8*/ 	.word	0x00020fb0


	//   ....[183]....
        /*09ec*/ 	.word	0x00021020


	//   ....[184]....
        /*09f0*/ 	.word	0x000216c0


	//   ....[185]....
        /*09f4*/ 	.word	0x000219e0


	//   ....[186]....
        /*09f8*/ 	.word	0x00021a70


	//   ....[187]....
        /*09fc*/ 	.word	0x00021b10


	//   ....[188]....
        /*0a00*/ 	.word	0x00021ba0


	//   ....[189]....
        /*0a04*/ 	.word	0x00021c90


	//   ....[190]....
        /*0a08*/ 	.word	0x00021d20


	//   ....[191]....
        /*0a0c*/ 	.word	0x00021db0


	//   ....[192]....
        /*0a10*/ 	.word	0x00021e40


	//   ....[193]....
        /*0a14*/ 	.word	0x00021f30


	//   ....[194]....
        /*0a18*/ 	.word	0x00021fc0


	//   ....[195]....
        /*0a1c*/ 	.word	0x00022050


	//   ....[196]....
        /*0a20*/ 	.word	0x000220e0


	//   ....[197]....
        /*0a24*/ 	.word	0x000221b0


	//   ....[198]....
        /*0a28*/ 	.word	0x00022250


	//   ....[199]....
        /*0a2c*/ 	.word	0x000222e0


	//   ....[200]....
        /*0a30*/ 	.word	0x00022330


	//   ....[201]....
        /*0a34*/ 	.word	0x00022380


	//   ....[202]....
        /*0a38*/ 	.word	0x00022410


	//   ....[203]....
        /*0a3c*/ 	.word	0x000224a0


	//   ....[204]....
        /*0a40*/ 	.word	0x000224f0


	//   ....[205]....
        /*0a44*/ 	.word	0x00022540


	//   ....[206]....
        /*0a48*/ 	.word	0x00022630


	//   ....[207]....
        /*0a4c*/ 	.word	0x000226e0


	//   ....[208]....
        /*0a50*/ 	.word	0x00022760


	//   ....[209]....
        /*0a54*/ 	.word	0x000227e0


	//   ....[210]....
        /*0a58*/ 	.word	0x00022880


	//   ....[211]....
        /*0a5c*/ 	.word	0x00022920


	//   ....[212]....
        /*0a60*/ 	.word	0x000229a0


	//   ....[213]....
        /*0a64*/ 	.word	0x00022ab0


	//   ....[214]....
        /*0a68*/ 	.word	0x00022e80


	//   ....[215]....
        /*0a6c*/ 	.word	0x00022ed0


	//   ....[216]....
        /*0a70*/ 	.word	0x00022f60


	//   ....[217]....
        /*0a74*/ 	.word	0x00022ff0


	//   ....[218]....
        /*0a78*/ 	.word	0x00023080


	//   ....[219]....
        /*0a7c*/ 	.word	0x00023110


	//   ....[220]....
        /*0a80*/ 	.word	0x000231a0


	//   ....[221]....
        /*0a84*/ 	.word	0x00023230


	//   ....[222]....
        /*0a88*/ 	.word	0x000232f0


	//   ....[223]....
        /*0a8c*/ 	.word	0x000235d0


	//   ....[224]....
        /*0a90*/ 	.word	0x000236c0


	//   ....[225]....
        /*0a94*/ 	.word	0x00023760


	//   ....[226]....
        /*0a98*/ 	.word	0x000237c0


	//   ....[227]....
        /*0a9c*/ 	.word	0x000238b0


	//   ....[228]....
        /*0aa0*/ 	.word	0x00023920


	//   ....[229]....
        /*0aa4*/ 	.word	0x00023a10


	//   ....[230]....
        /*0aa8*/ 	.word	0x00023a80


	//   ....[231]....
        /*0aac*/ 	.word	0x00023b70


	//   ....[232]....
        /*0ab0*/ 	.word	0x00023be0


	//   ....[233]....
        /*0ab4*/ 	.word	0x00023cd0


	//   ....[234]....
        /*0ab8*/ 	.word	0x00023d40


	//   ....[235]....
        /*0abc*/ 	.word	0x00023de0


	//   ....[236]....
        /*0ac0*/ 	.word	0x00023ed0


	//   ....[237]....
        /*0ac4*/ 	.word	0x00023f40


	//   ....[238]....
        /*0ac8*/ 	.word	0x00023fa0


	//   ....[239]....
        /*0acc*/ 	.word	0x00024090


	//   ....[240]....
        /*0ad0*/ 	.word	0x000240f0


	//   ....[241]....
        /*0ad4*/ 	.word	0x000241f0


	//   ....[242]....
        /*0ad8*/ 	.word	0x00024250


	//   ....[243]....
        /*0adc*/ 	.word	0x00024350


	//   ....[244]....
        /*0ae0*/ 	.word	0x000243b0


	//   ....[245]....
        /*0ae4*/ 	.word	0x000244b0


	//   ....[246]....
        /*0ae8*/ 	.word	0x00024510


	//   ....[247]....
        /*0aec*/ 	.word	0x00024610


	//   ....[248]....
        /*0af0*/ 	.word	0x00024670


	//   ....[249]....
        /*0af4*/ 	.word	0x00024770


	//   ....[250]....
        /*0af8*/ 	.word	0x000247d0


	//   ....[251]....
        /*0afc*/ 	.word	0x00024870


	//   ....[252]....
        /*0b00*/ 	.word	0x000249f0


	//   ....[253]....
        /*0b04*/ 	.word	0x00024ad0


	//   ....[254]....
        /*0b08*/ 	.word	0x00024b80


	//   ....[255]....
        /*0b0c*/ 	.word	0x00024c90


	//   ....[0]....
        /*0b10*/ 	.word	0x00024cf0


	//   ....[1]....
        /*0b14*/ 	.word	0x00024e00


	//   ....[2]....
        /*0b18*/ 	.word	0x00024e60


	//   ....[3]....
        /*0b1c*/ 	.word	0x00024f70


	//   ....[4]....
        /*0b20*/ 	.word	0x00024fd0


	//   ....[5]....
        /*0b24*/ 	.word	0x000250e0


	//   ....[6]....
        /*0b28*/ 	.word	0x00025140


	//   ....[7]....
        /*0b2c*/ 	.word	0x00025200


	//   ....[8]....
        /*0b30*/ 	.word	0x00025360


	//   ....[9]....
        /*0b34*/ 	.word	0x00025400


	//   ....[10]....
        /*0b38*/ 	.word	0x00025460


	//   ....[11]....
        /*0b3c*/ 	.word	0x00025510


	//   ....[12]....
        /*0b40*/ 	.word	0x00025570


	//   ....[13]....
        /*0b44*/ 	.word	0x00025620


	//   ....[14]....
        /*0b48*/ 	.word	0x00025680


	//   ....[15]....
        /*0b4c*/ 	.word	0x00025730


	//   ....[16]....
        /*0b50*/ 	.word	0x00025790


	//   ....[17]....
        /*0b54*/ 	.word	0x00025840


	//   ....[18]....
        /*0b58*/ 	.word	0x000258a0


	//   ....[19]....
        /*0b5c*/ 	.word	0x00025950


	//   ....[20]....
        /*0b60*/ 	.word	0x00025a40


	//   ....[21]....
        /*0b64*/ 	.word	0x00025ae0


	//   ....[22]....
        /*0b68*/ 	.word	0x00025b40


	//   ....[23]....
        /*0b6c*/ 	.word	0x00025c10


	//   ....[24]....
        /*0b70*/ 	.word	0x00025c70


	//   ....[25]....
        /*0b74*/ 	.word	0x00025d40


	//   ....[26]....
        /*0b78*/ 	.word	0x00025da0


	//   ....[27]....
        /*0b7c*/ 	.word	0x00025e70


	//   ....[28]....
        /*0b80*/ 	.word	0x00025ed0


	//   ....[29]....
        /*0b84*/ 	.word	0x00025fa0


	//   ....[30]....
        /*0b88*/ 	.word	0x00026000


	//   ....[31]....
        /*0b8c*/ 	.word	0x000260d0


	//   ....[32]....
        /*0b90*/ 	.word	0x00026160


	//   ....[33]....
        /*0b94*/ 	.word	0x00026200


	//   ....[34]....
        /*0b98*/ 	.word	0x00026320


	//   ....[35]....
        /*0b9c*/ 	.word	0x00026390


	//   ....[36]....
        /*0ba0*/ 	.word	0x00026400


	//   ....[37]....
        /*0ba4*/ 	.word	0x00026470


	//   ....[38]....
        /*0ba8*/ 	.word	0x000264e0


	//   ....[39]....
        /*0bac*/ 	.word	0x00026560


	//   ....[40]....
        /*0bb0*/ 	.word	0x000265f0


	//   ....[41]....
        /*0bb4*/ 	.word	0x00026680


	//   ....[42]....
        /*0bb8*/ 	.word	0x000266f0


	//   ....[43]....
        /*0bbc*/ 	.word	0x00026760


	//   ....[44]....
        /*0bc0*/ 	.word	0x000267d0


	//   ....[45]....
        /*0bc4*/ 	.word	0x00026850


	//   ....[46]....
        /*0bc8*/ 	.word	0x000268c0


	//   ....[47]....
        /*0bcc*/ 	.word	0x00026960


	//   ....[48]....
        /*0bd0*/ 	.word	0x000269f0


	//   ....[49]....
        /*0bd4*/ 	.word	0x00026b10


	//----- nvinfo : EIATTR_REG_RECONFIG
	.align		4
.L_411:
        /*0bd8*/ 	.byte	0x01, 0x54
	.zero		2


	//----- nvinfo : EIATTR_SYSCALL_OFFSETS
	.align		4
        /*0bdc*/ 	.byte	0x04, 0x46
        /*0bde*/ 	.short	(.L_413 - .L_412)


	//   ....[0]....
.L_412:
        /*0be0*/ 	.word	0x00001ae0


	//   ....[1]....
        /*0be4*/ 	.word	0x00001c30


	//   ....[2]....
        /*0be8*/ 	.word	0x00006e70


	//   ....[3]....
        /*0bec*/ 	.word	0x00007190


	//   ....[4]....
        /*0bf0*/ 	.word	0x0001d630


	//   ....[5]....
        /*0bf4*/ 	.word	0x0001d780


	//   ....[6]....
        /*0bf8*/ 	.word	0x0001d870


	//   ....[7]....
        /*0bfc*/ 	.word	0x0001e770


	//----- nvinfo : EIATTR_MBARRIER_INSTR_OFFSETS
	.align		4
.L_413:
        /*0c00*/ 	.byte	0x04, 0x39
        /*0c02*/ 	.short	(.L_415 - .L_414)


	//   ....[0]....
.L_414:
        /*0c04*/ 	.word	0x00000270
        /*0c08*/ 	.word	0x000000ff
        /*0c0c*/ 	.word	0x00022800
        /*0c10*/ 	.short	0x0100
        /*0c12*/ 	.byte	0x08
	.zero		1


	//   ....[1]....
        /*0c14*/ 	.word	0x00000280
        /*0c18*/ 	.word	0x000000ff
        /*0c1c*/ 	.word	0x00022820
        /*0c20*/ 	.short	0x0100
        /*0c22*/ 	.byte	0x08
	.zero		1


	//   ....[2]....
        /*0c24*/ 	.word	0x00000370
        /*0c28*/ 	.word	0x000000ff
        /*0c2c*/ 	.word	0x00022830
        /*0c30*/ 	.short	0x0100
        /*0c32*/ 	.byte	0x08
	.zero		1


	//   ....[3]....
        /*0c34*/ 	.word	0x00000380
        /*0c38*/ 	.word	0x000000ff
        /*0c3c*/ 	.word	0x00022840
        /*0c40*/ 	.short	0x0100
        /*0c42*/ 	.byte	0x08
	.zero		1


	//   ....[4]....
        /*0c44*/ 	.word	0x00000390
        /*0c48*/ 	.word	0x000000ff
        /*0c4c*/ 	.word	0x00022838
        /*0c50*/ 	.short	0x0100
        /*0c52*/ 	.byte	0x08
	.zero		1


	//   ....[5]....
        /*0c54*/ 	.word	0x000003a0
        /*0c58*/ 	.word	0x000000ff
        /*0c5c*/ 	.word	0x00022848
        /*0c60*/ 	.short	0x0100
        /*0c62*/ 	.byte	0x08
	.zero		1


	//   ....[6]....
        /*0c64*/ 	.word	0x000004d0
        /*0c68*/ 	.word	0x000000ff
        /*0c6c*/ 	.word	0x00022850
        /*0c70*/ 	.short	0x0100
        /*0c72*/ 	.byte	0x08
	.zero		1


	//   ....[7]....
        /*0c74*/ 	.word	0x000004e0
        /*0c78*/ 	.word	0x000000ff
        /*0c7c*/ 	.word	0x00022860
        /*0c80*/ 	.short	0x0100
        /*0c82*/ 	.byte	0x08
	.zero		1


	//   ....[8]....
        /*0c84*/ 	.word	0x000004f0
        /*0c88*/ 	.word	0x000000ff
        /*0c8c*/ 	.word	0x00022858
        /*0c90*/ 	.short	0x0100
        /*0c92*/ 	.byte	0x08
	.zero		1


	//   ....[9]....
        /*0c94*/ 	.word	0x00000500
        /*0c98*/ 	.word	0x000000ff
        /*0c9c*/ 	.word	0x00022868
        /*0ca0*/ 	.short	0x0100
        /*0ca2*/ 	.byte	0x08
	.zero		1


	//   ....[10]....
        /*0ca4*/ 	.word	0x000005f0
        /*0ca8*/ 	.word	0x000000ff
        /*0cac*/ 	.word	0x00022870
        /*0cb0*/ 	.short	0x0100
        /*0cb2*/ 	.byte	0x06
	.zero		1


	//   ....[11]....
        /*0cb4*/ 	.word	0x00000600
        /*0cb8*/ 	.word	0x000000ff
        /*0cbc*/ 	.word	0x00022880
        /*0cc0*/ 	.short	0x0100
        /*0cc2*/ 	.byte	0x06
	.zero		1


	//   ....[12]....
        /*0cc4*/ 	.word	0x00000610
        /*0cc8*/ 	.word	0x000000ff
        /*0ccc*/ 	.word	0x00022878
        /*0cd0*/ 	.short	0x0100
        /*0cd2*/ 	.byte	0x06
	.zero		1


	//   ....[13]....
        /*0cd4*/ 	.word	0x00000620
        /*0cd8*/ 	.word	0x000000ff
        /*0cdc*/ 	.word	0x00022888
        /*0ce0*/ 	.short	0x0100
        /*0ce2*/ 	.byte	0x06
	.zero		1


	//   ....[14]....
        /*0ce4*/ 	.word	0x00000750
        /*0ce8*/ 	.word	0x000000ff
        /*0cec*/ 	.word	0x00022890
        /*0cf0*/ 	.short	0x0100
        /*0cf2*/ 	.byte	0x08
	.zero		1


	//   ....[15]....
        /*0cf4*/ 	.word	0x00000760
        /*0cf8*/ 	.word	0x000000ff
        /*0cfc*/ 	.word	0x000228a0
        /*0d00*/ 	.short	0x0100
        /*0d02*/ 	.byte	0x08
	.zero		1


	//   ....[16]....
        /*0d04*/ 	.word	0x00000770
        /*0d08*/ 	.word	0x000000ff
        /*0d0c*/ 	.word	0x00022898
        /*0d10*/ 	.short	0x0100
        /*0d12*/ 	.byte	0x08
	.zero		1


	//   ....[17]....
        /*0d14*/ 	.word	0x00000780
        /*0d18*/ 	.word	0x000000ff
        /*0d1c*/ 	.word	0x000228a8
        /*0d20*/ 	.short	0x0100
        /*0d22*/ 	.byte	0x08
	.zero		1


	//   ....[18]....
        /*0d24*/ 	.word	0x000008b0
        /*0d28*/ 	.word	0x000000ff
        /*0d2c*/ 	.word	0x000228b0
        /*0d30*/ 	.short	0x0100
        /*0d32*/ 	.byte	0x08
	.zero		1


	//   ....[19]....
        /*0d34*/ 	.word	0x000008c0
        /*0d38*/ 	.word	0x000000ff
        /*0d3c*/ 	.word	0x000228c0
        /*0d40*/ 	.short	0x0100
        /*0d42*/ 	.byte	0x08
	.zero		1


	//   ....[20]....
        /*0d44*/ 	.word	0x000008d0
        /*0d48*/ 	.word	0x000000ff
        /*0d4c*/ 	.word	0x000228b8
        /*0d50*/ 	.short	0x0100
        /*0d52*/ 	.byte	0x08
	.zero		1


	//   ....[21]....
        /*0d54*/ 	.word	0x000008e0
        /*0d58*/ 	.word	0x000000ff
        /*0d5c*/ 	.word	0x000228c8
        /*0d60*/ 	.short	0x0100
        /*0d62*/ 	.byte	0x08
	.zero		1


	//   ....[22]....
        /*0d64*/ 	.word	0x00002fb0
        /*0d68*/ 	.word	0x00000059
        /*0d6c*/ 	.word	0x00022890
        /*0d70*/ 	.short	0x010a
        /*0d72*/ 	.byte	0x3f
	.zero		1


	//   ....[23]....
        /*0d74*/ 	.word	0x00004390
        /*0d78*/ 	.word	0x00000059
        /*0d7c*/ 	.word	0x00022890
        /*0d80*/ 	.short	0x010a
        /*0d82*/ 	.byte	0x3f
	.zero		1


	//   ....[24]....
        /*0d84*/ 	.word	0x000054b0
        /*0d88*/ 	.word	0x00000059
        /*0d8c*/ 	.word	0x00022890
        /*0d90*/ 	.short	0x010a
        /*0d92*/ 	.byte	0x3f
	.zero		1


	//   ....[25]....
        /*0d94*/ 	.word	0x00005970
        /*0d98*/ 	.word	0x0000000b
        /*0d9c*/ 	.word	0x00000000
        /*0da0*/ 	.short	0x0101
        /*0da2*/ 	.byte	0x3f
	.zero		1


	//   ....[26]....
        /*0da4*/ 	.word	0x000059b0
        /*0da8*/ 	.word	0x00000059
        /*0dac*/ 	.word	0x000228b0
        /*0db0*/ 	.short	0x010a
        /*0db2*/ 	.byte	0x3f
	.zero		1


	//   ....[27]....
        /*0db4*/ 	.word	0x000062c0
        /*0db8*/ 	.word	0x00000059
        /*0dbc*/ 	.word	0x00000000
        /*0dc0*/ 	.short	0x0101
        /*0dc2*/ 	.byte	0x3f
	.zero		1


	//   ....[28]....
        /*0dc4*/ 	.word	0x00006f10
        /*0dc8*/ 	.word	0x00000017
        /*0dcc*/ 	.word	0x00022800
        /*0dd0*/ 	.short	0x010a
        /*0dd2*/ 	.byte	0x3f
	.zero		1


	//   ....[29]....
        /*0dd4*/ 	.word	0x00006f60
        /*0dd8*/ 	.word	0x00000017
        /*0ddc*/ 	.word	0x00022800
        /*0de0*/ 	.short	0x010a
        /*0de2*/ 	.byte	0x3f
	.zero		1


	//   ....[30]....
        /*0de4*/ 	.word	0x00007a50
        /*0de8*/ 	.word	0x00000017
        /*0dec*/ 	.word	0x00022800
        /*0df0*/ 	.short	0x010a
        /*0df2*/ 	.byte	0x3f
	.zero		1


	//   ....[31]....
        /*0df4*/ 	.word	0x00009030
        /*0df8*/ 	.word	0x00000017
        /*0dfc*/ 	.word	0x00022800
        /*0e00*/ 	.short	0x010a
        /*0e02*/ 	.byte	0x3f
	.zero		1


	//   ....[32]....
        /*0e04*/ 	.word	0x0000a0c0
        /*0e08*/ 	.word	0x00000000
        /*0e0c*/ 	.word	0x00022830
        /*0e10*/ 	.short	0x010a
        /*0e12*/ 	.byte	0x3f
	.zero		1


	//   ....[33]....
        /*0e14*/ 	.word	0x0000a160
        /*0e18*/ 	.word	0x00000000
        /*0e1c*/ 	.word	0x00022830
        /*0e20*/ 	.short	0x010a
        /*0e22*/ 	.byte	0x3f
	.zero		1


	//   ....[34]....
        /*0e24*/ 	.word	0x0000a980
        /*0e28*/ 	.word	0x00000023
        /*0e2c*/ 	.word	0x00000000
        /*0e30*/ 	.short	0x0101
        /*0e32*/ 	.byte	0x3f
	.zero		1


	//   ....[35]....
        /*0e34*/ 	.word	0x0000cb30
        /*0e38*/ 	.word	0x00000000
        /*0e3c*/ 	.word	0x00022850
        /*0e40*/ 	.short	0x010a
        /*0e42*/ 	.byte	0x3f
	.zero		1


	//   ....[36]....
        /*0e44*/ 	.word	0x0000cb80
        /*0e48*/ 	.word	0x00000000
        /*0e4c*/ 	.word	0x00022850
        /*0e50*/ 	.short	0x010a
        /*0e52*/ 	.byte	0x3f
	.zero		1


	//   ....[37]....
        /*0e54*/ 	.word	0x0000cfa0
        /*0e58*/ 	.word	0x00000000
        /*0e5c*/ 	.word	0x00000000
        /*0e60*/ 	.short	0x0101
        /*0e62*/ 	.byte	0x3f
	.zero		1


	//   ....[38]....
        /*0e64*/ 	.word	0x0000d370
        /*0e68*/ 	.word	0x00000014
        /*0e6c*/ 	.word	0x00022830
        /*0e70*/ 	.short	0x010a
        /*0e72*/ 	.byte	0x3f
	.zero		1


	//   ....[39]....
        /*0e74*/ 	.word	0x0000d3d0
        /*0e78*/ 	.word	0x00000014
        /*0e7c*/ 	.word	0x00022830
        /*0e80*/ 	.short	0x010a
        /*0e82*/ 	.byte	0x3f
	.zero		1


	//   ....[40]....
        /*0e84*/ 	.word	0x0000da50
        /*0e88*/ 	.word	0x000000a8
        /*0e8c*/ 	.word	0x00000000
        /*0e90*/ 	.short	0x0101
        /*0e92*/ 	.byte	0x3f
	.zero		1


	//   ....[41]....
        /*0e94*/ 	.word	0x00010630
        /*0e98*/ 	.word	0x00000014
        /*0e9c*/ 	.word	0x00022850
        /*0ea0*/ 	.short	0x010a
        /*0ea2*/ 	.byte	0x3f
	.zero		1


	//   ....[42]....
        /*0ea4*/ 	.word	0x000106a0
        /*0ea8*/ 	.word	0x00000014
        /*0eac*/ 	.word	0x00022850
        /*0eb0*/ 	.short	0x010a
        /*0eb2*/ 	.byte	0x3f
	.zero		1


	//   ....[43]....
        /*0eb4*/ 	.word	0x00010ac0
        /*0eb8*/ 	.word	0x00000014
        /*0ebc*/ 	.word	0x00000000
        /*0ec0*/ 	.short	0x0101
        /*0ec2*/ 	.byte	0x3f
	.zero		1


	//   ....[44]....
        /*0ec4*/ 	.word	0x00010ee0
        /*0ec8*/ 	.word	0x00000000
        /*0ecc*/ 	.word	0x00022830
        /*0ed0*/ 	.short	0x010a
        /*0ed2*/ 	.byte	0x3f
	.zero		1


	//   ....[45]....
        /*0ed4*/ 	.word	0x00010f40
        /*0ed8*/ 	.word	0x00000000
        /*0edc*/ 	.word	0x00022830
        /*0ee0*/ 	.short	0x010a
        /*0ee2*/ 	.byte	0x3f
	.zero		1


	//   ....[46]....
        /*0ee4*/ 	.word	0x00012550
        /*0ee8*/ 	.word	0x0000009e
        /*0eec*/ 	.word	0x00000000
        /*0ef0*/ 	.short	0x0101
        /*0ef2*/ 	.byte	0x3f
	.zero		1


	//   ....[47]....
        /*0ef4*/ 	.word	0x00012f00
        /*0ef8*/ 	.word	0x00000000
        /*0efc*/ 	.word	0x00022850
        /*0f00*/ 	.short	0x010a
        /*0f02*/ 	.byte	0x3f
	.zero		1


	//   ....[48]....
        /*0f04*/ 	.word	0x00012f70
        /*0f08*/ 	.word	0x00000000
        /*0f0c*/ 	.word	0x00022850
        /*0f10*/ 	.short	0x010a
        /*0f12*/ 	.byte	0x3f
	.zero		1


	//   ....[49]....
        /*0f14*/ 	.word	0x00013350
        /*0f18*/ 	.word	0x00000000
        /*0f1c*/ 	.word	0x00000000
        /*0f20*/ 	.short	0x0101
        /*0f22*/ 	.byte	0x3f
	.zero		1


	//   ....[50]....
        /*0f24*/ 	.word	0x00013490
        /*0f28*/ 	.word	0x00000014
        /*0f2c*/ 	.word	0x00022830
        /*0f30*/ 	.short	0x010a
        /*0f32*/ 	.byte	0x3f
	.zero		1


	//   ....[51]....
        /*0f34*/ 	.word	0x000134f0
        /*0f38*/ 	.word	0x00000014
        /*0f3c*/ 	.word	0x00022830
        /*0f40*/ 	.short	0x010a
        /*0f42*/ 	.byte	0x3f
	.zero		1


	//   ....[52]....
        /*0f44*/ 	.word	0x00013c00
        /*0f48*/ 	.word	0x000000a8
        /*0f4c*/ 	.word	0x00000000
        /*0f50*/ 	.short	0x0101
        /*0f52*/ 	.byte	0x3f
	.zero		1


	//   ....[53]....
        /*0f54*/ 	.word	0x00016740
        /*0f58*/ 	.word	0x00000014
        /*0f5c*/ 	.word	0x00022850
        /*0f60*/ 	.short	0x010a
        /*0f62*/ 	.byte	0x3f
	.zero		1


	//   ....[54]....
        /*0f64*/ 	.word	0x000167b0
        /*0f68*/ 	.word	0x00000014
        /*0f6c*/ 	.word	0x00022850
        /*0f70*/ 	.short	0x010a
        /*0f72*/ 	.byte	0x3f
	.zero		1


	//   ....[55]....
        /*0f74*/ 	.word	0x00016ba0
        /*0f78*/ 	.word	0x00000014
        /*0f7c*/ 	.word	0x00000000
        /*0f80*/ 	.short	0x0101
        /*0f82*/ 	.byte	0x3f
	.zero		1


	//   ....[56]....
        /*0f84*/ 	.word	0x000191a0
        /*0f88*/ 	.word	0x00000003
        /*0f8c*/ 	.word	0x00000000
        /*0f90*/ 	.short	0x0101
        /*0f92*/ 	.byte	0x3f
	.zero		1


	//   ....[57]....
        /*0f94*/ 	.word	0x0001beb0
        /*0f98*/ 	.word	0x00000017
        /*0f9c*/ 	.word	0x00022820
        /*0fa0*/ 	.short	0x010a
        /*0fa2*/ 	.byte	0x3f
	.zero		1


	//   ....[58]....
        /*0fa4*/ 	.word	0x0001bf40
        /*0fa8*/ 	.word	0x0000000c
        /*0fac*/ 	.word	0x000228a0
        /*0fb0*/ 	.short	0x010a
        /*0fb2*/ 	.byte	0x3f
	.zero		1


	//   ....[59]....
        /*0fb4*/ 	.word	0x0001c190
        /*0fb8*/ 	.word	0x0000000c
        /*0fbc*/ 	.word	0x000228c0
        /*0fc0*/ 	.short	0x010a
        /*0fc2*/ 	.byte	0x3f
	.zero		1


	//   ....[60]....
        /*0fc4*/ 	.word	0x0001c7a0
        /*0fc8*/ 	.word	0x0000000a
        /*0fcc*/ 	.word	0x000228a0
        /*0fd0*/ 	.short	0x010a
        /*0fd2*/ 	.byte	0x3f
	.zero		1


	//   ....[61]....
        /*0fd4*/ 	.word	0x0001c9e0
        /*0fd8*/ 	.word	0x0000000a
        /*0fdc*/ 	.word	0x000228c0
        /*0fe0*/ 	.short	0x010a
        /*0fe2*/ 	.byte	0x3f
	.zero		1


	//   ....[62]....
        /*0fe4*/ 	.word	0x0001dd60
        /*0fe8*/ 	.word	0x00000011
        /*0fec*/ 	.word	0x00022840
        /*0ff0*/ 	.short	0x010a
        /*0ff2*/ 	.byte	0x3f
	.zero		1


	//   ....[63]....
        /*0ff4*/ 	.word	0x0001e3c0
        /*0ff8*/ 	.word	0x00000011
        /*0ffc*/ 	.word	0x00022830
        /*1000*/ 	.short	0x0107
        /*1002*/ 	.byte	0x3f
	.zero		1


	//   ....[64]....
        /*1004*/ 	.word	0x0001e4a0
        /*1008*/ 	.word	0x00000011
        /*100c*/ 	.word	0x00022830
        /*1010*/ 	.short	0x0101
        /*1012*/ 	.byte	0x3f
	.zero		1


	//   ....[65]....
        /*1014*/ 	.word	0x0001f060
        /*1018*/ 	.word	0x00000017
        /*101c*/ 	.word	0x00022800
        /*1020*/ 	.short	0x0107
        /*1022*/ 	.byte	0x3f
	.zero		1


	//   ....[66]....
        /*1024*/ 	.word	0x0001f150
        /*1028*/ 	.word	0x00000017
        /*102c*/ 	.word	0x00022800
        /*1030*/ 	.short	0x0101
        /*1032*/ 	.byte	0x3f
	.zero		1


	//   ....[67]....
        /*1034*/ 	.word	0x0001f170
        /*1038*/ 	.word	0x00000017
        /*103c*/ 	.word	0x00022820
        /*1040*/ 	.short	0x010a
        /*1042*/ 	.byte	0x3f
	.zero		1


	//   ....[68]....
        /*1044*/ 	.word	0x0001f200
        /*1048*/ 	.word	0x00000011
        /*104c*/ 	.word	0x00022860
        /*1050*/ 	.short	0x010a
        /*1052*/ 	.byte	0x3f
	.zero		1


	//   ....[69]....
        /*1054*/ 	.word	0x0001f910
        /*1058*/ 	.word	0x00000011
        /*105c*/ 	.word	0x00022850
        /*1060*/ 	.short	0x0107
        /*1062*/ 	.byte	0x3f
	.zero		1


	//   ....[70]....
        /*1064*/ 	.word	0x0001f9e0
        /*1068*/ 	.word	0x00000011
        /*106c*/ 	.word	0x00022850
        /*1070*/ 	.short	0x0101
        /*1072*/ 	.byte	0x3f
	.zero		1


	//   ....[71]....
        /*1074*/ 	.word	0x0001fd20
        /*1078*/ 	.word	0x00000004
        /*107c*/ 	.word	0x00022840
        /*1080*/ 	.short	0x010a
        /*1082*/ 	.byte	0x3f
	.zero		1


	//   ....[72]....
        /*1084*/ 	.word	0x00020100
        /*1088*/ 	.word	0x00000004
        /*108c*/ 	.word	0x00022830
        /*1090*/ 	.short	0x0107
        /*1092*/ 	.byte	0x3f
	.zero		1


	//   ....[73]....
        /*1094*/ 	.word	0x000201c0
        /*1098*/ 	.word	0x00000004
        /*109c*/ 	.word	0x00022830
        /*10a0*/ 	.short	0x0101
        /*10a2*/ 	.byte	0x3f
	.zero		1


	//   ....[74]....
        /*10a4*/ 	.word	0x000201f0
        /*10a8*/ 	.word	0x00000004
        /*10ac*/ 	.word	0x00022860
        /*10b0*/ 	.short	0x010a
        /*10b2*/ 	.byte	0x3f
	.zero		1


	//   ....[75]....
        /*10b4*/ 	.word	0x00020710
        /*10b8*/ 	.word	0x00000004
        /*10bc*/ 	.word	0x00022850
        /*10c0*/ 	.short	0x0107
        /*10c2*/ 	.byte	0x3f
	.zero		1


	//   ....[76]....
        /*10c4*/ 	.word	0x000207d0
        /*10c8*/ 	.word	0x00000004
        /*10cc*/ 	.word	0x00022850
        /*10d0*/ 	.short	0x0101
        /*10d2*/ 	.byte	0x3f
	.zero		1


	//   ....[77]....
        /*10d4*/ 	.word	0x00021640
        /*10d8*/ 	.word	0x00000004
        /*10dc*/ 	.word	0x00022820
        /*10e0*/ 	.short	0x010a
        /*10e2*/ 	.byte	0x3f
	.zero		1


	//   ....[78]....
        /*10e4*/ 	.word	0x000217b0
        /*10e8*/ 	.word	0x00000005
        /*10ec*/ 	.word	0x00022840
        /*10f0*/ 	.short	0x010a
        /*10f2*/ 	.byte	0x3f
	.zero		1


	//   ....[79]....
        /*10f4*/ 	.word	0x00021850
        /*10f8*/ 	.word	0x00000019
        /*10fc*/ 	.word	0x00022840
        /*1100*/ 	.short	0x010a
        /*1102*/ 	.byte	0x3f
	.zero		1


	//   ....[80]....
        /*1104*/ 	.word	0x00021890
        /*1108*/ 	.word	0x00000005
        /*110c*/ 	.word	0x00022860
        /*1110*/ 	.short	0x010a
        /*1112*/ 	.byte	0x3f
	.zero		1


	//   ....[81]....
        /*1114*/ 	.word	0x000218d0
        /*1118*/ 	.word	0x00000019
        /*111c*/ 	.word	0x00022860
        /*1120*/ 	.short	0x010a
        /*1122*/ 	.byte	0x3f
	.zero		1


	//   ....[82]....
        /*1124*/ 	.word	0x00021930
        /*1128*/ 	.word	0x00000059
        /*112c*/ 	.word	0x00022890
        /*1130*/ 	.short	0x010a
        /*1132*/ 	.byte	0x3f
	.zero		1


	//   ....[83]....
        /*1134*/ 	.word	0x00021be0
        /*1138*/ 	.word	0x00000059
        /*113c*/ 	.word	0x00022890
        /*1140*/ 	.short	0x010a
        /*1142*/ 	.byte	0x3f
	.zero		1


	//   ....[84]....
        /*1144*/ 	.word	0x00021e80
        /*1148*/ 	.word	0x00000059
        /*114c*/ 	.word	0x00022890
        /*1150*/ 	.short	0x010a
        /*1152*/ 	.byte	0x3f
	.zero		1


	//   ....[85]....
        /*1154*/ 	.word	0x00022110
        /*1158*/ 	.word	0x00000059
        /*115c*/ 	.word	0x000228b0
        /*1160*/ 	.short	0x010a
        /*1162*/ 	.byte	0x3f
	.zero		1


	//   ....[86]....
        /*1164*/ 	.word	0x00022570
        /*1168*/ 	.word	0x00000017
        /*116c*/ 	.word	0x00022800
        /*1170*/ 	.short	0x010a
        /*1172*/ 	.byte	0x3f
	.zero		1


	//   ....[87]....
        /*1174*/ 	.word	0x00022b60
        /*1178*/ 	.word	0x00000017
        /*117c*/ 	.word	0x00022800
        /*1180*/ 	.short	0x010a
        /*1182*/ 	.byte	0x3f
	.zero		1


	//   ....[88]....
        /*1184*/ 	.word	0x00022bb0
        /*1188*/ 	.word	0x00000000
        /*118c*/ 	.word	0x00022830
        /*1190*/ 	.short	0x010a
        /*1192*/ 	.byte	0x3f
	.zero		1


	//   ....[89]....
        /*1194*/ 	.word	0x00022c00
        /*1198*/ 	.word	0x00000000
        /*119c*/ 	.word	0x00022850
        /*11a0*/ 	.short	0x010a
        /*11a2*/ 	.byte	0x3f
	.zero		1


	//   ....[90]....
        /*11a4*/ 	.word	0x00022c50
        /*11a8*/ 	.word	0x00000014
        /*11ac*/ 	.word	0x00022830
        /*11b0*/ 	.short	0x010a
        /*11b2*/ 	.byte	0x3f
	.zero		1


	//   ....[91]....
        /*11b4*/ 	.word	0x00022ca0
        /*11b8*/ 	.word	0x00000014
        /*11bc*/ 	.word	0x00022850
        /*11c0*/ 	.short	0x010a
        /*11c2*/ 	.byte	0x3f
	.zero		1


	//   ....[92]....
        /*11c4*/ 	.word	0x00022cf0
        /*11c8*/ 	.word	0x00000000
        /*11cc*/ 	.word	0x00022830
        /*11d0*/ 	.short	0x010a
        /*11d2*/ 	.byte	0x3f
	.zero		1


	//   ....[93]....
        /*11d4*/ 	.word	0x00022d40
        /*11d8*/ 	.word	0x00000000
        /*11dc*/ 	.word	0x00022850
        /*11e0*/ 	.short	0x010a
        /*11e2*/ 	.byte	0x3f
	.zero		1


	//   ....[94]....
        /*11e4*/ 	.word	0x00022d90
        /*11e8*/ 	.word	0x00000014
        /*11ec*/ 	.word	0x00022830
        /*11f0*/ 	.short	0x010a
        /*11f2*/ 	.byte	0x3f
	.zero		1


	//   ....[95]....
        /*11f4*/ 	.word	0x00022de0
        /*11f8*/ 	.word	0x00000014
        /*11fc*/ 	.word	0x00022850
        /*1200*/ 	.short	0x010a
        /*1202*/ 	.byte	0x3f
	.zero		1


	//   ....[96]....
        /*1204*/ 	.word	0x000233b0
        /*1208*/ 	.word	0x00000017
        /*120c*/ 	.word	0x00022820
        /*1210*/ 	.short	0x010a
        /*1212*/ 	.byte	0x3f
	.zero		1


	//   ....[97]....
        /*1214*/ 	.word	0x00023400
        /*1218*/ 	.word	0x0000000c
        /*121c*/ 	.word	0x000228a0
        /*1220*/ 	.short	0x010a
        /*1222*/ 	.byte	0x3f
	.zero		1


	//   ....[98]....
        /*1224*/ 	.word	0x00023450
        /*1228*/ 	.word	0x0000000c
        /*122c*/ 	.word	0x000228c0
        /*1230*/ 	.short	0x010a
        /*1232*/ 	.byte	0x3f
	.zero		1


	//   ....[99]....
        /*1234*/ 	.word	0x000234a0
        /*1238*/ 	.word	0x0000000a
        /*123c*/ 	.word	0x000228a0
        /*1240*/ 	.short	0x010a
        /*1242*/ 	.byte	0x3f
	.zero		1


	//   ....[100]....
        /*1244*/ 	.word	0x000234f0
        /*1248*/ 	.word	0x0000000a
        /*124c*/ 	.word	0x000228c0
        /*1250*/ 	.short	0x010a
        /*1252*/ 	.byte	0x3f
	.zero		1


	//   ....[101]....
        /*1254*/ 	.word	0x00023610
        /*1258*/ 	.word	0x00000011
        /*125c*/ 	.word	0x00022840
        /*1260*/ 	.short	0x010a
        /*1262*/ 	.byte	0x3f
	.zero		1


	//   ....[102]....
        /*1264*/ 	.word	0x000248f0
        /*1268*/ 	.word	0x00000017
        /*126c*/ 	.word	0x00022820
        /*1270*/ 	.short	0x010a
        /*1272*/ 	.byte	0x3f
	.zero		1


	//   ....[103]....
        /*1274*/ 	.word	0x00024940
        /*1278*/ 	.word	0x00000011
        /*127c*/ 	.word	0x00022860
        /*1280*/ 	.short	0x010a
        /*1282*/ 	.byte	0x3f
	.zero		1


	//   ....[104]....
        /*1284*/ 	.word	0x000252b0
        /*1288*/ 	.word	0x00000004
        /*128c*/ 	.word	0x00022840
        /*1290*/ 	.short	0x010a
        /*1292*/ 	.byte	0x3f
	.zero		1


	//   ....[105]....
        /*1294*/ 	.word	0x00025990
        /*1298*/ 	.word	0x00000004
        /*129c*/ 	.word	0x00022860
        /*12a0*/ 	.short	0x010a
        /*12a2*/ 	.byte	0x3f
	.zero		1


	//   ....[106]....
        /*12a4*/ 	.word	0x00026a30
        /*12a8*/ 	.word	0x00000004
        /*12ac*/ 	.word	0x00022820
        /*12b0*/ 	.short	0x010a
        /*12b2*/ 	.byte	0x3f
	.zero		1


	//   ....[107]....
        /*12b4*/ 	.word	0x00026bd0
        /*12b8*/ 	.word	0x00000005
        /*12bc*/ 	.word	0x00022840
        /*12c0*/ 	.short	0x010a
        /*12c2*/ 	.byte	0x3f
	.zero		1


	//   ....[108]....
        /*12c4*/ 	.word	0x00026c20
        /*12c8*/ 	.word	0x00000019
        /*12cc*/ 	.word	0x00022840
        /*12d0*/ 	.short	0x010a
        /*12d2*/ 	.byte	0x3f
	.zero		1


	//   ....[109]....
        /*12d4*/ 	.word	0x00026c70
        /*12d8*/ 	.word	0x00000005
        /*12dc*/ 	.word	0x00022860
        /*12e0*/ 	.short	0x010a
        /*12e2*/ 	.byte	0x3f
	.zero		1


	//----- nvinfo : EIATTR_NUM_MBARRIERS
	.align		4
.L_415:
        /*12e4*/ 	.byte	0x03, 0x38
        /*12e6*/ 	.short	0x0016


	//----- nvinfo : EIATTR_EXIT_INSTR_OFFSETS
	.align		4
        /*12e8*/ 	.byte	0x04, 0x1c
        /*12ea*/ 	.short	(.L_417 - .L_416)


	//   ....[0]....
.L_416:
        /*12ec*/ 	.word	0x00021920


	//----- nvinfo : EIATTR_MAX_THREADS
	.align		4
.L_417:
        /*12f0*/ 	.byte	0x04, 0x05
        /*12f2*/ 	.short	(.L_419 - .L_418)
.L_418:
        /*12f4*/ 	.word	0x00000180
        /*12f8*/ 	.word	0x00000001
        /*12fc*/ 	.word	0x00000001


	//----- nvinfo : EIATTR_CRS_STACK_SIZE
	.align		4
.L_419:
        /*1300*/ 	.byte	0x04, 0x1e
        /*1302*/ 	.short	(.L_421 - .L_420)
.L_420:
        /*1304*/ 	.word	0x00000000


	//----- nvinfo : EIATTR_CBANK_PARAM_SIZE
	.align		4
.L_421:
        /*1308*/ 	.byte	0x03, 0x19
        /*130a*/ 	.short	0x0af0


	//----- nvinfo : EIATTR_PARAM_CBANK
	.align		4
        /*130c*/ 	.byte	0x04, 0x0a
        /*130e*/ 	.short	(.L_423 - .L_422)
	.align		4
.L_422:
        /*1310*/ 	.word	index@(.nv.constant0._ZN7cutlass13device_kernelIN5flash11enable_sm90INS1_16FlashAttnFwdSm90INS1_25CollectiveMainloopFwdSm90ILi2EN4cute5tupleIJNS5_1CILi1EEES8_S8_EEENS6_IJNS7_ILi128EEENS7_ILi96EEENS7_ILi64EEEEEELi256ENS_10bfloat16_tEfNS_4arch4Sm90ELb0ELb1ELb1ELb1ELb1ELb1ELb0ELb1ELb0ELb1ELb0ELb0EEENS1_21CollectiveEpilogueFwdINS6_IJSA_NS7_ILi256EEESB_EEES9_SE_SG_Li256ELb1ELb1ELb0ELb0EEENS1_36VarlenDynamicPersistentTileSchedulerILi128ELi96ELi256ELi128ELb0ELb1ELb1ELb1ELb0ELb1EEEEEEEEEvNT_6ParamsE)
        /*1314*/ 	.short	0x0210
        /*1316*/ 	.short	0x0af0


	//----- nvinfo : EIATTR_SW_WAR
	.align		4
.L_423:
        /*1318*/ 	.byte	0x04, 0x36
        /*131a*/ 	.short	(.L_425 - .L_424)
.L_424:
        /*131c*/ 	.word	0x00000008
.L_425:


//--------------------- .nv.info._ZN7cutlass13device_kernelIN5flash11enable_sm90INS1_16FlashAttnFwdSm90INS1_25CollectiveMainloopFwdSm90ILi2EN4cute5tupleIJNS5_1CILi1EEES8_S8_EEENS6_IJNS7_ILi128EEENS7_ILi96EEENS7_ILi64EEEEEELi256ENS_10bfloat16_tEfNS_4arch4Sm90ELb0ELb1ELb1ELb1ELb1ELb0ELb1ELb1ELb0ELb1ELb0ELb0EEENS1_21CollectiveEpilogueFwdINS6_IJSA_NS7_ILi256EEESB_EEES9_SE_SG_Li256ELb1ELb1ELb0ELb0EEENS1_36VarlenDynamicPersistentTileSchedulerILi128ELi96ELi256ELi128ELb0ELb1ELb1ELb1ELb0ELb1EEEEEEEEEvNT_6ParamsE --------------------------
	.section	.nv.info._ZN7cutlass13device_kernelIN5flash11enable_sm90INS1_16FlashAttnFwdSm90INS1_25CollectiveMainloopFwdSm90ILi2EN4cute5tupleIJNS5_1CILi1EEES8_S8_EEENS6_IJNS7_ILi128EEENS7_ILi96EEENS7_ILi64EEEEEELi256ENS_10bfloat16_tEfNS_4arch4Sm90ELb0ELb1ELb1ELb1ELb1ELb0ELb1ELb1ELb0ELb1ELb0ELb0EEENS1_21CollectiveEpilogueFwdINS6_IJSA_NS7_ILi256EEESB_EEES9_SE_SG_Li256ELb1ELb1ELb0ELb0EEENS1_36VarlenDynamicPersistentTileSchedulerILi128ELi96ELi256ELi128ELb0ELb1ELb1ELb1ELb0ELb1EEEEEEEEEvNT_6ParamsE,"",@"SHT_CUDA_INFO"
	.sectionflags	@""
	.align	4


	//----- nvinfo : EIATTR_CUDA_API_VERSION
	.align		4
        /*0000*/ 	.byte	0x04, 0x37
        /*0002*/ 	.short	(.L_427 - .L_426)
.L_426:
        /*0004*/ 	.word	0x00000082


	//----- nvinfo : EIATTR_KPARAM_INFO
	.align		4
.L_427:
        /*0008*/ 	.byte	0x04, 0x17
        /*000a*/ 	.short	(.L_429 - .L_428)
.L_428:
        /*000c*/ 	.word	0x00000000
        /*0010*/ 	.short	0x0000
        /*0012*/ 	.short	0x0070
        /*0014*/ 	.byte	0x00, 0xf0, 0x01, 0x2e


	//----- nvinfo : EIATTR_SPARSE_MMA_MASK
	.align		4
.L_429:
        /*0018*/ 	.byte	0x03, 0x50
        /*001a*/ 	.short	0x0000


	//----- nvinfo : EIATTR_MAXREG_COUNT
	.align		4
        /*001c*/ 	.byte	0x03, 0x1b
        /*001e*/ 	.short	0x00a8


	//----- nvinfo : EIATTR_NUM_BARRIERS
	.align		4
        /*0020*/ 	.byte	0x02, 0x4c
        /*0022*/ 	.byte	0x10
	.zero		1


	//----- nvinfo : EIATTR_EXTERNS
	.align		4
        /*0024*/ 	.byte	0x04, 0x0f
        /*0026*/ 	.short	(.L_431 - .L_430)


	//   ....[0]....
	.align		4
.L_430:
        /*0028*/ 	.word	index@(__assertfail)


	//----- nvinfo : EIATTR_ANNOTATIONS
	.align		4
.L_431:
        /*002c*/ 	.byte	0x04, 0x55
        /*002e*/ 	.short	(.L_433 - .L_432)


	//   ....[0]....
.L_432:
        /* <DEDUP_REMOVED lines=20> */


	//----- nvinfo : EIATTR_MERCURY_ISA_VERSION
	.align		4
.L_433:
        /*0160*/ 	.byte	0x03, 0x5f
        /*0162*/ 	.short	0x0101


	//----- nvinfo : EIATTR_UNUSED_LOAD_BYTE_OFFSET
	.align		4
        /*0164*/ 	.byte	0x04, 0x44
        /*0166*/ 	.short	(.L_435 - .L_434)


	//   ....[0]....
.L_434:
        /*0168*/ 	.word	0x00000a90
        /*016c*/ 	.word	0x0000fff0


	//   ....[1]....
        /*0170*/ 	.word	0x000202b0
        /*0174*/ 	.word	0x0000fff0


	//----- nvinfo : EIATTR_INT_WARP_WIDE_INSTR_OFFSETS
	.align		4
.L_435:
        /*0178*/ 	.byte	0x04, 0x31
        /*017a*/ 	.short	(.L_437 - .L_436)


	//   ....[0]....
.L_436:
        /*017c*/ 	.word	0x000000c0


	//   ....[1]....
        /*0180*/ 	.word	0x000000d0


	//   ....[2]....
        /*0184*/ 	.word	0x000000e0


	//   ....[3]....
        /*0188*/ 	.word	0x00000180


	//   ....[4]....
        /*018c*/ 	.word	0x00024580


	//   ....[5]....
        /*0190*/ 	.word	0x00024610


	//   ....[6]....
        /*0194*/ 	.word	0x000284e0


	//   ....[7]....
        /*0198*/ 	.word	0x00028570


	//----- nvinfo : EIATTR_COOP_GROUP_MASK_REGIDS
	.align		4
.L_437:
        /*019c*/ 	.byte	0x04, 0x29
        /*019e*/ 	.short	(.L_439 - .L_438)


	//   ....[0]....
.L_438:
        /*01a0*/ 	.word	0xffffffff


	//   ....[1]....
        /*01a4*/ 	.word	0xffffffff


	//   ....[2]....
        /*01a8*/ 	.word	0xffffffff


	//   ....[3]....
        /*01ac*/ 	.word	0xffffffff


	//   ....[4]....
        /*01b0*/ 	.word	0xffffffff


	//   ....[5]....
        /*01b4*/ 	.word	0xffffffff


	//   ....[6]....
        /*01b8*/ 	.word	0xffffffff


	//   ....[7]....
        /*01bc*/ 	.word	0xffffffff


	//   ....[8]....
        /*01c0*/ 	.word	0xffffffff


	//   ....[9]....
        /*01c4*/ 	.word	0xffffffff


	//   ....[10]....
        /*01c8*/ 	.word	0xffffffff


	//   ....[11]....
        /*01cc*/ 	.word	0xffffffff


	//   ....[12]....
        /*01d0*/ 	.word	0xffffffff


	//   ....[13]....
        /*01d4*/ 	.word	0xffffffff


	//   ....[14]....
        /*01d8*/ 	.word	0xffffffff


	//   ....[15]....
        /*01dc*/ 	.word	0xffffffff


	//   ....[16]....
        /*01e0*/ 	.word	0xffffffff


	//   ....[17]....
        /*01e4*/ 	.word	0xffffffff


	//   ....[18]....
        /*01e8*/ 	.word	0xffffffff


	//   ....[19]....
        /*01ec*/ 	.word	0xffffffff


	//   ....[20]....
        /*01f0*/ 	.word	0xffffffff


	//   ....[21]....
        /*01f4*/ 	.word	0xffffffff


	//   ....[22]....
        /*01f8*/ 	.word	0xffffffff


	//   ....[23]....
        /*01fc*/ 	.word	0xffffffff


	//   ....[24]....
        /*0200*/ 	.word	0xffffffff


	//   ....[25]....
        /*0204*/ 	.word	0xffffffff


	//   ....[26]....
        /*0208*/ 	.word	0xffffffff


	//   ....[27]....
        /*020c*/ 	.word	0xffffffff


	//   ....[28]....
        /*0210*/ 	.word	0xffffffff


	//   ....[29]....
        /*0214*/ 	.word	0xffffffff


	//   ....[30]....
        /*0218*/ 	.word	0xffffffff


	//   ....[31]....
        /*021c*/ 	.word	0xffffffff


	//   ....[32]....
        /*0220*/ 	.word	0xffffffff


	//   ....[33]....
        /*0224*/ 	.word	0xffffffff


	//   ....[34]....
        /*0228*/ 	.word	0xffffffff


	//   ....[35]....
        /*022c*/ 	.word	0xffffffff


	//   ....[36]....
        /*0230*/ 	.word	0xffffffff


	//   ....[37]....
        /*0234*/ 	.word	0xffffffff


	//   ....[38]....
        /*0238*/ 	.word	0xffffffff


	//   ....[39]....
        /*023c*/ 	.word	0xffffffff


	//   ....[40]....
        /*0240*/ 	.word	0xffffffff


	//   ....[41]....
        /*0244*/ 	.word	0xffffffff


	//   ....[42]....
        /*0248*/ 	.word	0xffffffff


	//   ....[43]....
        /*024c*/ 	.word	0xffffffff


	//   ....[44]....
        /*0250*/ 	.word	0xffffffff


	//   ....[45]....
        /*0254*/ 	.word	0xffffffff


	//   ....[46]....
        /*0258*/ 	.word	0xffffffff


	//   ....[47]....
        /*025c*/ 	.word	0xffffffff


	//   ....[48]....
        /*0260*/ 	.word	0xffffffff


	//   ....[49]....
        /*0264*/ 	.word	0xffffffff


	//   ....[50]....
        /*0268*/ 	.word	0xffffffff


	//   ....[51]....
        /*026c*/ 	.word	0xffffffff


	//   ....[52]....
        /*0270*/ 	.word	0xffffffff


	//   ....[53]....
        /*0274*/ 	.word	0xffffffff


	//   ....[54]....
        /*0278*/ 	.word	0xffffffff


	//   ....[55]....
        /*027c*/ 	.word	0xffffffff


	//   ....[56]....
        /*0280*/ 	.word	0xffffffff


	//   ....[57]....
        /*0284*/ 	.word	0xffffffff


	//   ....[58]....
        /*0288*/ 	.word	0xffffffff


	//   ....[59]....
        /*028c*/ 	.word	0xffffffff


	//   ....[60]....
        /*0290*/ 	.word	0xffffffff


	//   ....[61]....
        /*0294*/ 	.word	0xffffffff


	//   ....[62]....
        /*0298*/ 	.word	0xffffffff


	//   ....[63]....
        /*029c*/ 	.word	0xffffffff


	//   ....[64]....
        /*02a0*/ 	.word	0xffffffff


	//   ....[65]....
        /*02a4*/ 	.word	0xffffffff


	//   ....[66]....
        /*02a8*/ 	.word	0xffffffff


	//   ....[67]....
        /*02ac*/ 	.word	0xffffffff


	//   ....[68]....
        /*02b0*/ 	.word	0xffffffff


	//   ....[69]....
        /*02b4*/ 	.word	0xffffffff


	//   ....[70]....
        /*02b8*/ 	.word	0xffffffff


	//   ....[71]....
        /*02bc*/ 	.word	0xffffffff


	//   ....[72]....
        /*02c0*/ 	.word	0xffffffff


	//   ....[73]....
        /*02c4*/ 	.word	0xffffffff


	//   ....[74]....
        /*02c8*/ 	.word	0xffffffff


	//   ....[75]....
        /*02cc*/ 	.word	0xffffffff


	//   ....[76]....
        /*02d0*/ 	.word	0xffffffff


	//   ....[77]....
        /*02d4*/ 	.word	0xffffffff


	//   ....[78]....
        /*02d8*/ 	.word	0xffffffff


	//   ....[79]....
        /*02dc*/ 	.word	0xffffffff


	//   ....[80]....
        /*02e0*/ 	.word	0xffffffff


	//   ....[81]....
        /*02e4*/ 	.word	0xffffffff


	//   ....[82]....
        /*02e8*/ 	.word	0xffffffff


	//   ....[83]....
        /*02ec*/ 	.word	0xffffffff


	//   ....[84]....
        /*02f0*/ 	.word	0xffffffff


	//   ....[85]....
        /*02f4*/ 	.word	0xffffffff


	//   ....[86]....
        /*02f8*/ 	.word	0xffffffff


	//   ....[87]....
        /*02fc*/ 	.word	0xffffffff


	//   ....[88]....
        /*0300*/ 	.word	0xffffffff


	//   ....[89]....
        /*0304*/ 	.word	0xffffffff


	//   ....[90]....
        /*0308*/ 	.word	0xffffffff


	//   ....[91]....
        /*030c*/ 	.word	0xffffffff


	//   ....[92]....
        /*0310*/ 	.word	0xffffffff


	//   ....[93]....
        /*0314*/ 	.word	0xffffffff


	//   ....[94]....
        /*0318*/ 	.word	0xffffffff


	//   ....[95]....
        /*031c*/ 	.word	0xffffffff


	//   ....[96]....
        /*0320*/ 	.word	0xffffffff


	//   ....[97]....
        /*0324*/ 	.word	0xffffffff


	//   ....[98]....
        /*0328*/ 	.word	0xffffffff


	//   ....[99]....
        /*032c*/ 	.word	0xffffffff


	//   ....[100]....
        /*0330*/ 	.word	0xffffffff


	//   ....[101]....
        /*0334*/ 	.word	0xffffffff


	//   ....[102]....
        /*0338*/ 	.word	0xffffffff


	//   ....[103]....
        /*033c*/ 	.word	0xffffffff


	//   ....[104]....
        /*0340*/ 	.word	0xffffffff


	//   ....[105]....
        /*0344*/ 	.word	0xffffffff


	//   ....[106]....
        /*0348*/ 	.word	0xffffffff


	//   ....[107]....
        /*034c*/ 	.word	0xffffffff


	//   ....[108]....
        /*0350*/ 	.word	0xffffffff


	//   ....[109]....
        /*0354*/ 	.word	0xffffffff


	//   ....[110]....
        /*0358*/ 	.word	0xffffffff


	//   ....[111]....
        /*035c*/ 	.word	0xffffffff


	//   ....[112]....
        /*0360*/ 	.word	0xffffffff


	//   ....[113]....
        /*0364*/ 	.word	0xffffffff


	//   ....[114]....
        /*0368*/ 	.word	0xffffffff


	//   ....[115]....
        /*036c*/ 	.word	0xffffffff


	//   ....[116]....
        /*0370*/ 	.word	0xffffffff


	//   ....[117]....
        /*0374*/ 	.word	0xffffffff


	//   ....[118]....
        /*0378*/ 	.word	0xffffffff


	//   ....[119]....
        /*037c*/ 	.word	0xffffffff


	//   ....[120]....
        /*0380*/ 	.word	0xffffffff


	//   ....[121]....
        /*0384*/ 	.word	0xffffffff


	//   ....[122]....
        /*0388*/ 	.word	0xffffffff


	//   ....[123]....
        /*038c*/ 	.word	0xffffffff


	//   ....[124]....
        /*0390*/ 	.word	0xffffffff


	//   ....[125]....
        /*0394*/ 	.word	0xffffffff


	//   ....[126]....
        /*0398*/ 	.word	0xffffffff


	//   ....[127]....
        /*039c*/ 	.word	0xffffffff


	//   ....[128]....
        /*03a0*/ 	.word	0xffffffff


	//   ....[129]....
        /*03a4*/ 	.word	0xffffffff


	//   ....[130]....
        /*03a8*/ 	.word	0xffffffff


	//   ....[131]....
        /*03ac*/ 	.word	0xffffffff


	//   ....[132]....
        /*03b0*/ 	.word	0xffffffff


	//   ....[133]....
        /*03b4*/ 	.word	0xffffffff


	//   ....[134]....
        /*03b8*/ 	.word	0xffffffff


	//   ....[135]....
        /*03bc*/ 	.word	0xffffffff


	//   ....[136]....
        /*03c0*/ 	.word	0xffffffff


	//   ....[137]....
        /*03c4*/ 	.word	0xffffffff


	//   ....[138]....
        /*03c8*/ 	.word	0xffffffff


	//   ....[139]....
        /*03cc*/ 	.word	0xffffffff


	//   ....[140]....
        /*03d0*/ 	.word	0xffffffff


	//   ....[141]....
        /*03d4*/ 	.word	0xffffffff


	//   ....[142]....
        /*03d8*/ 	.word	0xffffffff


	//   ....[143]....
        /*03dc*/ 	.word	0xffffffff


	//   ....[144]....
        /*03e0*/ 	.word	0xffffffff


	//   ....[145]....
        /*03e4*/ 	.word	0xffffffff


	//   ....[146]....
        /*03e8*/ 	.word	0xffffffff


	//   ....[147]....
        /*03ec*/ 	.word	0xffffffff


	//   ....[148]....
        /*03f0*/ 	.word	0xffffffff


	//   ....[149]....
        /*03f4*/ 	.word	0xffffffff


	//   ....[150]....
        /*03f8*/ 	.word	0xffffffff


	//   ....[151]....
        /*03fc*/ 	.word	0xffffffff


	//   ....[152]....
        /*0400*/ 	.word	0xffffffff


	//   ....[153]....
        /*0404*/ 	.word	0xffffffff


	//   ....[154]....
        /*0408*/ 	.word	0xffffffff


	//   ....[155]....
        /*040c*/ 	.word	0xffffffff


	//   ....[156]....
        /*0410*/ 	.word	0xffffffff


	//   ....[157]....
        /*0414*/ 	.word	0xffffffff


	//   ....[158]....
        /*0418*/ 	.word	0xffffffff


	//   ....[159]....
        /*041c*/ 	.word	0xffffffff


	//   ....[160]....
        /*0420*/ 	.word	0xffffffff


	//   ....[161]....
        /*0424*/ 	.word	0x0500000f


	//   ....[162]....
        /*0428*/ 	.word	0x0500000f


	//   ....[163]....
        /*042c*/ 	.word	0x0500000f


	//   ....[164]....
        /*0430*/ 	.word	0x0500000f


	//   ....[165]....
        /*0434*/ 	.word	0x0500000f


	//   ....[166]....
        /*0438*/ 	.word	0x0500000f


	//   ....[167]....
        /*043c*/ 	.word	0x0500000f


	//   ....[168]....
        /*0440*/ 	.word	0x0500000f


	//   ....[169]....
        /*0444*/ 	.word	0x0500000f


	//   ....[170]....
        /*0448*/ 	.word	0x0500000f


	//   ....[171]....
        /*044c*/ 	.word	0x0500000f


	//   ....[172]....
        /*0450*/ 	.word	0x0500000f


	//   ....[173]....
        /*0454*/ 	.word	0x0500000f


	//   ....[174]....
        /*0458*/ 	.word	0x0500000f


	//   ....[175]....
        /*045c*/ 	.word	0x0500000f


	//   ....[176]....
        /*0460*/ 	.word	0x0500000f


	//   ....[177]....
        /*0464*/ 	.word	0x0500000f


	//   ....[178]....
        /*0468*/ 	.word	0x0500000f


	//   ....[179]....
        /*046c*/ 	.word	0x0500000f


	//   ....[180]....
        /*0470*/ 	.word	0x0500000f


	//   ....[181]....
        /*0474*/ 	.word	0x0500000f


	//   ....[182]....
        /*0478*/ 	.word	0x0500000f


	//   ....[183]....
        /*047c*/ 	.word	0x0500000f


	//   ....[184]....
        /*0480*/ 	.word	0x0500000f


	//   ....[185]....
        /*0484*/ 	.word	0x0500000f


	//   ....[186]....
        /*0488*/ 	.word	0x0500000f


	//   ....[187]....
        /*048c*/ 	.word	0x0500000f


	//   ....[188]....
        /*0490*/ 	.word	0x0500000f


	//   ....[189]....
        /*0494*/ 	.word	0x0500000f


	//   ....[190]....
        /*0498*/ 	.word	0x0500000f


	//   ....[191]....
        /*049c*/ 	.word	0x0500000f


	//   ....[192]....
        /*04a0*/ 	.word	0x0500000f


	//   ....[193]....
        /*04a4*/ 	.word	0x0500000f


	//   ....[194]....
        /*04a8*/ 	.word	0x0500000f


	//   ....[195]....
        /*04ac*/ 	.word	0x0500000f


	//   ....[196]....
        /*04b0*/ 	.word	0x0500000f


	//   ....[197]....
        /*04b4*/ 	.word	0x0500000f


	//   ....[198]....
        /*04b8*/ 	.word	0x0500000f


	//   ....[199]....
        /*04bc*/ 	.word	0x0500000f


	//   ....[200]....
        /*04c0*/ 	.word	0x0500000f


	//   ....[201]....
        /*04c4*/ 	.word	0x0500000f


	//   ....[202]....
        /*04c8*/ 	.word	0x0500000f


	//   ....[203]....
        /*04cc*/ 	.word	0x0500000f


	//   ....[204]....
        /*04d0*/ 	.word	0x0500000f


	//   ....[205]....
        /*04d4*/ 	.word	0x0500000f


	//   ....[206]....
        /*04d8*/ 	.word	0x0500000f


	//   ....[207]....
        /*04dc*/ 	.word	0x0500000f


	//   ....[208]....
        /*04e0*/ 	.word	0x0500000f


	//   ....[209]....
        /*04e4*/ 	.word	0x0500000f


	//   ....[210]....
        /*04e8*/ 	.word	0x0500000f


	//   ....[211]....
        /*04ec*/ 	.word	0x0500000f


	//   ....[212]....
        /*04f0*/ 	.word	0x0500000f


	//   ....[213]....
        /*04f4*/ 	.word	0x0500000f


	//   ....[214]....
        /*04f8*/ 	.word	0x0500000f


	//   ....[215]....
        /*04fc*/ 	.word	0x0500000f


	//   ....[216]....
        /*0500*/ 	.word	0x0500000f


	//   ....[217]....
        /*0504*/ 	.word	0x0500000f


	//   ....[218]....
        /*0508*/ 	.word	0x0500000f


	//   ....[219]....
        /*050c*/ 	.word	0x0500000f


	//   ....[220]....
        /*0510*/ 	.word	0x0500000f


	//   ....[221]....
        /*0514*/ 	.word	0x0500000f


	//   ....[222]....
        /*0518*/ 	.word	0x0500000f


	//   ....[223]....
        /*051c*/ 	.word	0x0500000f


	//   ....[224]....
        /*0520*/ 	.word	0x0500000f


	//   ....[225]....
        /*0524*/ 	.word	0x0500000f


	//   ....[226]....
        /*0528*/ 	.word	0x0500000f


	//   ....[227]....
        /*052c*/ 	.word	0x0500000f


	//   ....[228]....
        /*0530*/ 	.word	0x0500000f


	//   ....[229]....
        /*0534*/ 	.word	0x0500000f


	//   ....[230]....
        /*0538*/ 	.word	0x0500000f


	//   ....[231]....
        /*053c*/ 	.word	0x0500000f


	//   ....[232]....
        /*0540*/ 	.word	0x0500000f


	//   ....[233]....
        /*0544*/ 	.word	0x0500000f


	//   ....[234]....
        /*0548*/ 	.word	0x0500000f


	//   ....[235]....
        /*054c*/ 	.word	0x0500000f


	//   ....[236]....
        /*0550*/ 	.word	0x0500000f


	//   ....[237]....
        /*0554*/ 	.word	0x0500000f


	//   ....[238]....
        /*0558*/ 	.word	0x0500000f


	//   ....[239]....
        /*055c*/ 	.word	0x0500000f


	//   ....[240]....
        /*0560*/ 	.word	0x0500000f


	//   ....[241]....
        /*0564*/ 	.word	0x0500000f


	//   ....[242]....
        /*0568*/ 	.word	0x0500000f


	//   ....[243]....
        /*056c*/ 	.word	0x0500000f


	//   ....[244]....
        /*0570*/ 	.word	0x0500000f


	//   ....[245]....
        /*0574*/ 	.word	0x0500000f


	//   ....[246]....
        /*0578*/ 	.word	0x0500000f


	//   ....[247]....
        /*057c*/ 	.word	0x0500000f


	//   ....[248]....
        /*0580*/ 	.word	0x0500000f


	//   ....[249]....
        /*0584*/ 	.word	0x0500000f


	//   ....[250]....
        /*0588*/ 	.word	0x0500000f


	//   ....[251]....
        /*058c*/ 	.word	0x0500000f


	//   ....[252]....
        /*0590*/ 	.word	0x0500000f


	//   ....[253]....
        /*0594*/ 	.word	0x0500000f


	//   ....[254]....
        /*0598*/ 	.word	0x0500000f


	//   ....[255]....
        /*059c*/ 	.word	0x0500000f


	//   ....[0]....
        /*05a0*/ 	.word	0x0500000f


	//   ....[1]....
        /*05a4*/ 	.word	0x0500000f


	//   ....[2]....
        /*05a8*/ 	.word	0x0500000f


	//   ....[3]....
        /*05ac*/ 	.word	0x0500000f


	//   ....[4]....
        /*05b0*/ 	.word	0xffffffff


	//   ....[5]....
        /*05b4*/ 	.word	0xffffffff


	//   ....[6]....
        /*05b8*/ 	.word	0xffffffff


	//   ....[7]....
        /*05bc*/ 	.word	0xffffffff


	//   ....[8]....
        /*05c0*/ 	.word	0xffffffff


	//   ....[9]....
        /*05c4*/ 	.word	0xffffffff


	//----- nvinfo : EIATTR_COOP_GROUP_INSTR_OFFSETS
	.align		4
.L_439:
        /*05c8*/ 	.byte	0x04, 0x28
        /*05ca*/ 	.short	(.L_441 - .L_440)


	//   ....[0]....
.L_440:
        /*05cc*/ 	.word	0x00000080


	//   ....[1]....
        /*05d0*/ 	.word	0x00000090


	//   ....[2]....
        /*05d4*/ 	.word	0x000002f0


	//   ....[3]....
        /*05d8*/ 	.word	0x00000450


	//   ....[4]....
        /*05dc*/ 	.word	0x00000570


	//   ....[5]....
        /*05e0*/ 	.word	0x000006d0


	//   ....[6]....
        /*05e4*/ 	.word	0x00002070


	//   ....[7]....
        /*05e8*/ 	.word	0x000042f0


	//   ....[8]....
        /*05ec*/ 	.word	0x00004b40


	//   ....[9]....
        /*05f0*/ 	.word	0x00006170


	//   ....[10]....
        /*05f4*/ 	.word	0x00006200


	//   ....[11]....
        /*05f8*/ 	.word	0x000064c0


	//   ....[12]....
        /*05fc*/ 	.word	0x000064f0


	//   ....[13]....
        /*0600*/ 	.word	0x0000b9e0


	//   ....[14]....
        /*0604*/ 	.word	0x0000bb40


	//   ....[15]....
        /*0608*/ 	.word	0x0000bca0


	//   ....[16]....
        /*060c*/ 	.word	0x0000bcd0


	//   ....[17]....
        /*0610*/ 	.word	0x000155d0


	//   ....[18]....
        /*0614*/ 	.word	0x00015c90


	//   ....[19]....
        /*0618*/ 	.word	0x00016e50


	//   ....[20]....
        /*061c*/ 	.word	0x00016eb0


	//   ....[21]....
        /*0620*/ 	.word	0x00016ef0


	//   ....[22]....
        /*0624*/ 	.word	0x00016f10


	//   ....[23]....
        /*0628*/ 	.word	0x0001f330


	//   ....[24]....
        /*062c*/ 	.word	0x0001f350


	//   ....[25]....
        /*0630*/ 	.word	0x0001f3b0


	//   ....[26]....
        /*0634*/ 	.word	0x0001f3f0


	//   ....[27]....
        /*0638*/ 	.word	0x000211b0


	//   ....[28]....
        /*063c*/ 	.word	0x000211d0


	//   ....[29]....
        /*0640*/ 	.word	0x00021230


	//   ....[30]....
        /*0644*/ 	.word	0x00021250


	//   ....[31]....
        /*0648*/ 	.word	0x00021bc0


	//   ....[32]....
        /*064c*/ 	.word	0x00021bf0


	//   ....[33]....
        /*0650*/ 	.word	0x00021d30


	//   ....[34]....
        /*0654*/ 	.word	0x00021d50


	//   ....[35]....
        /*0658*/ 	.word	0x00021e90


	//   ....[36]....
        /*065c*/ 	.word	0x00021eb0


	//   ....[37]....
        /*0660*/ 	.word	0x00022000


	//   ....[38]....
        /*0664*/ 	.word	0x00022020


	//   ....[39]....
        /*0668*/ 	.word	0x00022990


	//   ....[40]....
        /*066c*/ 	.word	0x000229b0


	//   ....[41]....
        /*0670*/ 	.word	0x00022af0


	//   ....[42]....
        /*0674*/ 	.word	0x00022b10


	//   ....[43]....
        /*0678*/ 	.word	0x00022c50


	//   ....[44]....
        /*067c*/ 	.word	0x00022c70


	//   ....[45]....
        /*0680*/ 	.word	0x00022dc0


	//   ....[46]....
        /*0684*/ 	.word	0x00022de0


	//   ....[47]....
        /*0688*/ 	.word	0x00022fb0


	//   ....[48]....
        /*068c*/ 	.word	0x00023180


	//   ....[49]....
        /*0690*/ 	.word	0x000231b0


	//   ....[50]....
        /*0694*/ 	.word	0x000231e0


	//   ....[51]....
        /*0698*/ 	.word	0x00023210


	//   ....[52]....
        /*069c*/ 	.word	0x00023240


	//   ....[53]....
        /*06a0*/ 	.word	0x00023270


	//   ....[54]....
        /*06a4*/ 	.word	0x000233c0


	//   ....[55]....
        /*06a8*/ 	.word	0x000233f0


	//   ....[56]....
        /*06ac*/ 	.word	0x00023420


	//   ....[57]....
        /*06b0*/ 	.word	0x00023450


	//   ....[58]....
        /*06b4*/ 	.word	0x00023480


	//   ....[59]....
        /*06b8*/ 	.word	0x000234b0


	//   ....[60]....
        /*06bc*/ 	.word	0x00023540


	//   ....[61]....
        /*06c0*/ 	.word	0x000235a0


	//   ....[62]....
        /*06c4*/ 	.word	0x00023630


	//   ....[63]....
        /*06c8*/ 	.word	0x00025150


	//   ....[64]....
        /*06cc*/ 	.word	0x00025170


	//   ....[65]....
        /*06d0*/ 	.word	0x00025200


	//   ....[66]....
        /*06d4*/ 	.word	0x00025220


	//   ....[67]....
        /*06d8*/ 	.word	0x000252a0


	//   ....[68]....
        /*06dc*/ 	.word	0x000252c0


	//   ....[69]....
        /*06e0*/ 	.word	0x00025340


	//   ....[70]....
        /*06e4*/ 	.word	0x00025360


	//   ....[71]....
        /*06e8*/ 	.word	0x000253e0


	//   ....[72]....
        /*06ec*/ 	.word	0x00025400


	//   ....[73]....
        /*06f0*/ 	.word	0x00025410


	//   ....[74]....
        /*06f4*/ 	.word	0x00025420


	//   ....[75]....
        /*06f8*/ 	.word	0x00025bc0


	//   ....[76]....
        /*06fc*/ 	.word	0x00025be0


	//   ....[77]....
        /*0700*/ 	.word	0x00025bf0


	//   ....[78]....
        /*0704*/ 	.word	0x00025c00


	//   ....[79]....
        /*0708*/ 	.word	0x00025c20


	//   ....[80]....
        /*070c*/ 	.word	0x00025cc0


	//   ....[81]....
        /*0710*/ 	.word	0x00025d30


	//   ....[82]....
        /*0714*/ 	.word	0x00025d90


	//   ....[83]....
        /*0718*/ 	.word	0x00025db0


	//   ....[84]....
        /*071c*/ 	.word	0x00025e10


	//   ....[85]....
        /*0720*/ 	.word	0x00025e30


	//   ....[86]....
        /*0724*/ 	.word	0x00025e70


	//   ....[87]....
        /*0728*/ 	.word	0x00025eb0


	//   ....[88]....
        /*072c*/ 	.word	0x00025ed0


	//   ....[89]....
        /*0730*/ 	.word	0x00025f00


	//   ....[90]....
        /*0734*/ 	.word	0x00025f20


	//   ....[91]....
        /*0738*/ 	.word	0x000266d0


	//   ....[92]....
        /*073c*/ 	.word	0x00026700


	//   ....[93]....
        /*0740*/ 	.word	0x00026710


	//   ....[94]....
        /*0744*/ 	.word	0x00026720


	//   ....[95]....
        /*0748*/ 	.word	0x000267e0


	//   ....[96]....
        /*074c*/ 	.word	0x00026830


	//   ....[97]....
        /*0750*/ 	.word	0x000268a0


	//   ....[98]....
        /*0754*/ 	.word	0x00026920


	//   ....[99]....
        /*0758*/ 	.word	0x00026980


	//   ....[100]....
        /*075c*/ 	.word	0x000269b0


	//   ....[101]....
        /*0760*/ 	.word	0x00026a10


	//   ....[102]....
        /*0764*/ 	.word	0x00026a40


	//   ....[103]....
        /*0768*/ 	.word	0x00026aa0


	//   ....[104]....
        /*076c*/ 	.word	0x00026ad0


	//   ....[105]....
        /*0770*/ 	.word	0x00026b20


	//   ....[106]....
        /*0774*/ 	.word	0x00026b50


	//   ....[107]....
        /*0778*/ 	.word	0x00027090


	//   ....[108]....
        /*077c*/ 	.word	0x000270b0


	//   ....[109]....
        /*0780*/ 	.word	0x00027100


	//   ....[110]....
        /*0784*/ 	.word	0x000271c0


	//   ....[111]....
        /*0788*/ 	.word	0x000271d0


	//   ....[112]....
        /*078c*/ 	.word	0x00027200


	//   ....[113]....
        /*0790*/ 	.word	0x00027290


	//   ....[114]....
        /*0794*/ 	.word	0x00027340


	//   ....[115]....
        /*0798*/ 	.word	0x00027350


	//   ....[116]....
        /*079c*/ 	.word	0x00027380


	//   ....[117]....
        /*07a0*/ 	.word	0x00027390


	//   ....[118]....
        /*07a4*/ 	.word	0x00027420


	//   ....[119]....
        /*07a8*/ 	.word	0x00027b30


	//   ....[120]....
        /*07ac*/ 	.word	0x00027b50


	//   ....[121]....
        /*07b0*/ 	.word	0x00027ba0


	//   ....[122]....
        /*07b4*/ 	.word	0x00027bb0


	//   ....[123]....
        /*07b8*/ 	.word	0x00027bf0


	//   ....[124]....
        /*07bc*/ 	.word	0x00027c00


	//   ....[125]....
        /*07c0*/ 	.word	0x00027c40


	//   ....[126]....
        /*07c4*/ 	.word	0x00027c50


	//   ....[127]....
        /*07c8*/ 	.word	0x00027c90


	//   ....[128]....
        /*07cc*/ 	.word	0x00027ca0


	//   ....[129]....
        /*07d0*/ 	.word	0x00027cb0


	//   ....[130]....
        /*07d4*/ 	.word	0x00027cf0


	//   ....[131]....
        /*07d8*/ 	.word	0x00028020


	//   ....[132]....
        /*07dc*/ 	.word	0x00028040


	//   ....[133]....
        /*07e0*/ 	.word	0x00028050


	//   ....[134]....
        /*07e4*/ 	.word	0x00028060


	//   ....[135]....
        /*07e8*/ 	.word	0x00028080


	//   ....[136]....
        /*07ec*/ 	.word	0x000280f0


	//   ....[137]....
        /*07f0*/ 	.word	0x00028160


	//   ....[138]....
        /*07f4*/ 	.word	0x00028180


	//   ....[139]....
        /*07f8*/ 	.word	0x00028190


	//   ....[140]....
        /*07fc*/ 	.word	0x000281f0


	//   ....[141]....
        /*0800*/ 	.word	0x00028210


	//   ....[142]....
        /*0804*/ 	.word	0x00028270


	//   ....[143]....
        /*0808*/ 	.word	0x00028760


	//   ....[144]....
        /*080c*/ 	.word	0x00028790


	//   ....[145]....
        /*0810*/ 	.word	0x000287c0


	//   ....[146]....
        /*0814*/ 	.word	0x000287f0


	//   ....[147]....
        /*0818*/ 	.word	0x00028820


	//   ....[148]....
        /*081c*/ 	.word	0x00028850


	//   ....[149]....
        /*0820*/ 	.word	0x00028880


	//   ....[150]....
        /*0824*/ 	.word	0x000288b0


	//   ....[151]....
        /*0828*/ 	.word	0x00028a30


	//   ....[152]....
        /*082c*/ 	.word	0x00028a60


	//   ....[153]....
        /*0830*/ 	.word	0x00028a90


	//   ....[154]....
        /*0834*/ 	.word	0x00028ac0


	//   ....[155]....
        /*0838*/ 	.word	0x00028af0


	//   ....[156]....
        /*083c*/ 	.word	0x00028b20


	//   ....[157]....
        /*0840*/ 	.word	0x00028be0


	//   ....[158]....
        /*0844*/ 	.word	0x00028c00


	//   ....[159]....
        /*0848*/ 	.word	0x00028c70


	//   ....[160]....
        /*084c*/ 	.word	0x00029310


	//   ....[161]....
        /*0850*/ 	.word	0x000298e0


	//   ....[162]....
        /*0854*/ 	.word	0x000299d0


	//   ....[163]....
        /*0858*/ 	.word	0x00029a70


	//   ....[164]....
        /*085c*/ 	.word	0x00029ad0


	//   ....[165]....
        /*0860*/ 	.word	0x00029bc0


	//   ....[166]....
        /*0864*/ 	.word	0x00029c30


	//   ....[167]....
        /*0868*/ 	.word	0x00029d20


	//   ....[168]....
        /*086c*/ 	.word	0x00029d90


	//   ....[169]....
        /*0870*/ 	.word	0x00029e80


	//   ....[170]....
        /*0874*/ 	.word	0x00029ef0


	//   ....[171]....
        /*0878*/ 	.word	0x00029fe0


	//   ....[172]....
        /*087c*/ 	.word	0x0002a050


	//   ....[173]....
        /*0880*/ 	.word	0x0002a0f0


	//   ....[174]....
        /*0884*/ 	.word	0x0002a1f0


	//   ....[175]....
        /*0888*/ 	.word	0x0002a240


	//   ....[176]....
        /*088c*/ 	.word	0x0002a2a0


	//   ....[177]....
        /*0890*/ 	.word	0x0002a3d0


	//   ....[178]....
        /*0894*/ 	.word	0x0002a490


	//   ....[179]....
        /*0898*/ 	.word	0x0002a540


	//   ....[180]....
        /*089c*/ 	.word	0x0002a5c0


	//   ....[181]....
        /*08a0*/ 	.word	0x0002a6b0


	//   ....[182]....
        /*08a4*/ 	.word	0x0002a7c0


	//   ....[183]....
        /*08a8*/ 	.word	0x0002a830


	//   ....[184]....
        /*08ac*/ 	.word	0x0002a900


	//   ....[185]....
        /*08b0*/ 	.word	0x0002a9b0


	//   ....[186]....
        /*08b4*/ 	.word	0x0002aa30


	//   ....[187]....
        /*08b8*/ 	.word	0x0002ab00


	//   ....[188]....
        /*08bc*/ 	.word	0x0002ab90


	//   ....[189]....
        /*08c0*/ 	.word	0x0002ac60


	//   ....[190]....
        /*08c4*/ 	.word	0x0002ad00


	//   ....[191]....
        /*08c8*/ 	.word	0x0002ada0


	//   ....[192]....
        /*08cc*/ 	.word	0x0002ae00


	//   ....[193]....
        /*08d0*/ 	.word	0x0002aea0


	//   ....[194]....
        /*08d4*/ 	.word	0x0002aff0


	//   ....[195]....
        /*08d8*/ 	.word	0x0002b040


	//   ....[196]....
        /*08dc*/ 	.word	0x0002b0a0


	//   ....[197]....
        /*08e0*/ 	.word	0x0002b190


	//   ....[198]....
        /*08e4*/ 	.word	0x0002b290


	//   ....[199]....
        /*08e8*/ 	.word	0x0002b2e0


	//   ....[200]....
        /*08ec*/ 	.word	0x0002b340


	//   ....[201]....
        /*08f0*/ 	.word	0x0002b430


	//   ....[202]....
        /*08f4*/ 	.word	0x0002b530


	//   ....[203]....
        /*08f8*/ 	.word	0x0002b580


	//   ....[204]....
        /*08fc*/ 	.word	0x0002b5e0


	//   ....[205]....
        /*0900*/ 	.word	0x0002b6c0


	//   ....[206]....
        /*0904*/ 	.word	0x0002b7f0


	//   ....[207]....
        /*0908*/ 	.word	0x0002b8d0


	//   ....[208]....
        /*090c*/ 	.word	0x0002b960


	//   ....[209]....
        /*0910*/ 	.word	0x0002ba70


	//   ....[210]....
        /*0914*/ 	.word	0x0002bad0


	//   ....[211]....
        /*0918*/ 	.word	0x0002bbe0


	//   ....[212]....
        /*091c*/ 	.word	0x0002bc40


	//   ....[213]....
        /*0920*/ 	.word	0x0002bd50


	//   ....[214]....
        /*0924*/ 	.word	0x0002bdb0


	//   ....[215]....
        /*0928*/ 	.word	0x0002bec0


	//   ....[216]....
        /*092c*/ 	.word	0x0002bf20


	//   ....[217]....
        /*0930*/ 	.word	0x0002bfe0


	//   ....[218]....
        /*0934*/ 	.word	0x0002c140


	//   ....[219]....
        /*0938*/ 	.word	0x0002c1e0


	//   ....[220]....
        /*093c*/ 	.word	0x0002c240


	//   ....[221]....
        /*0940*/ 	.word	0x0002c2f0


	//   ....[222]....
        /*0944*/ 	.word	0x0002c350


	//   ....[223]....
        /*0948*/ 	.word	0x0002c400


	//   ....[224]....
        /*094c*/ 	.word	0x0002c460


	//   ....[225]....
        /*0950*/ 	.word	0x0002c510


	//   ....[226]....
        /*0954*/ 	.word	0x0002c570


	//   ....[227]....
        /*0958*/ 	.word	0x0002c620


	//   ....[228]....
        /*095c*/ 	.word	0x0002c680


	//   ....[229]....
        /*0960*/ 	.word	0x0002c730


	//   ....[230]....
        /*0964*/ 	.word	0x0002c820


	//   ....[231]....
        /*0968*/ 	.word	0x0002c8c0


	//   ....[232]....
        /*096c*/ 	.word	0x0002c920


	//   ....[233]....
        /*0970*/ 	.word	0x0002c9f0


	//   ....[234]....
        /*0974*/ 	.word	0x0002ca50


	//   ....[235]....
        /*0978*/ 	.word	0x0002cb20


	//   ....[236]....
        /*097c*/ 	.word	0x0002cb80


	//   ....[237]....
        /*0980*/ 	.word	0x0002cc50


	//   ....[238]....
        /*0984*/ 	.word	0x0002ccb0


	//   ....[239]....
        /*0988*/ 	.word	0x0002cd80


	//   ....[240]....
        /*098c*/ 	.word	0x0002cde0


	//   ....[241]....
        /*0990*/ 	.word	0x0002ceb0


	//   ....[242]....
        /*0994*/ 	.word	0x0002cf40


	//   ....[243]....
        /*0998*/ 	.word	0x0002cfe0


	//   ....[244]....
        /*099c*/ 	.word	0x0002d100


	//   ....[245]....
        /*09a0*/ 	.word	0x0002d170


	//   ....[246]....
        /*09a4*/ 	.word	0x0002d1e0


	//   ....[247]....
        /*09a8*/ 	.word	0x0002d250


	//   ....[248]....
        /*09ac*/ 	.word	0x0002d2c0


	//   ....[249]....
        /*09b0*/ 	.word	0x0002d340


	//   ....[250]....
        /*09b4*/ 	.word	0x0002d3d0


	//   ....[251]....
        /*09b8*/ 	.word	0x0002d460


	//   ....[252]....
        /*09bc*/ 	.word	0x0002d4d0


	//   ....[253]....
        /*09c0*/ 	.word	0x0002d540


	//   ....[254]....
        /*09c4*/ 	.word	0x0002d5b0


	//   ....[255]....
        /*09c8*/ 	.word	0x0002d630


	//   ....[0]....
        /*09cc*/ 	.word	0x0002d6a0


	//   ....[1]....
        /*09d0*/ 	.word	0x0002d740


	//   ....[2]....
        /*09d4*/ 	.word	0x0002d7d0


	//   ....[3]....
        /*09d8*/ 	.word	0x0002d8f0


	//   ....[4]....
        /*09dc*/ 	.word	0x0002ff60


	//   ....[5]....
        /*09e0*/ 	.word	0x000306f0


	//   ....[6]....
        /*09e4*/ 	.word	0x00031990


	//   ....[7]....
        /*09e8*/ 	.word	0x000319f0


	//   ....[8]....
        /*09ec*/ 	.word	0x00031a50


	//   ....[9]....
        /*09f0*/ 	.word	0x00031a70


	//----- nvinfo : EIATTR_REG_RECONFIG
	.align		4
.L_441:
        /*09f4*/ 	.byte	0x01, 0x54
	.zero		2


	//----- nvinfo : EIATTR_SYSCALL_OFFSETS
	.align		4
        /*09f8*/ 	.byte	0x04, 0x46
        /*09fa*/ 	.short	(.L_443 - .L_442)


	//   ....[0]....
.L_442:
        /*09fc*/ 	.word	0x000025e0


	//   ....[1]....
        /*0a00*/ 	.word	0x00024770


	//   ....[2]....
        /*0a04*/ 	.word	0x000248c0


	//   ....[3]....
        /*0a08*/ 	.word	0x000249b0


	//   ....[4]....
        /*0a0c*/ 	.word	0x000257b0


	//   ....[5]....
        /*0a10*/ 	.word	0x00026310


	//----- nvinfo : EIATTR_MBARRIER_INSTR_OFFSETS
	.align		4
.L_443:
        /*0a14*/ 	.byte	0x04, 0x39
        /*0a16*/ 	.short	(.L_445 - .L_444)


	//   ....[0]....
.L_444:
        /*0a18*/ 	.word	0x00000190
        /*0a1c*/ 	.word	0x000000ff
        /*0a20*/ 	.word	0x00032400
        /*0a24*/ 	.short	0x0100
        /*0a26*/ 	.byte	0x08
	.zero		1


	//   ....[1]....
        /*0a28*/ 	.word	0x000001a0
        /*0a2c*/ 	.word	0x000000ff
        /*0a30*/ 	.word	0x00032410
        /*0a34*/ 	.short	0x0100
        /*0a36*/ 	.byte	0x08
	.zero		1


	//   ....[2]....
        /*0a38*/ 	.word	0x000001b0
        /*0a3c*/ 	.word	0x000000ff
        /*0a40*/ 	.word	0x00032420
        /*0a44*/ 	.short	0x0100
        /*0a46*/ 	.byte	0x08
	.zero		1


	//   ....[3]....
        /*0a48*/ 	.word	0x000002a0
        /*0a4c*/ 	.word	0x000000ff
        /*0a50*/ 	.word	0x00032430
        /*0a54*/ 	.short	0x0100
        /*0a56*/ 	.byte	0x08
	.zero		1


	//   ....[4]....
        /*0a58*/ 	.word	0x000002b0
        /*0a5c*/ 	.word	0x000000ff
        /*0a60*/ 	.word	0x00032440
        /*0a64*/ 	.short	0x0100
        /*0a66*/ 	.byte	0x08
	.zero		1


	//   ....[5]....
        /*0a68*/ 	.word	0x000002c0
        /*0a6c*/ 	.word	0x000000ff
        /*0a70*/ 	.word	0x00032438
        /*0a74*/ 	.short	0x0100
        /*0a76*/ 	.byte	0x08
	.zero		1


	//   ....[6]....
        /*0a78*/ 	.word	0x000002d0
        /*0a7c*/ 	.word	0x000000ff
        /*0a80*/ 	.word	0x00032448
        /*0a84*/ 	.short	0x0100
        /*0a86*/ 	.byte	0x08
	.zero		1


	//   ....[7]....
        /*0a88*/ 	.word	0x00000400
        /*0a8c*/ 	.word	0x000000ff
        /*0a90*/ 	.word	0x00032450
        /*0a94*/ 	.short	0x0100
        /*0a96*/ 	.byte	0x08
	.zero		1


	//   ....[8]....
        /*0a98*/ 	.word	0x00000410
        /*0a9c*/ 	.word	0x000000ff
        /*0aa0*/ 	.word	0x00032460
        /*0aa4*/ 	.short	0x0100
        /*0aa6*/ 	.byte	0x08
	.zero		1


	//   ....[9]....
        /*0aa8*/ 	.word	0x00000420
        /*0aac*/ 	.word	0x000000ff
        /*0ab0*/ 	.word	0x00032458
        /*0ab4*/ 	.short	0x0100
        /*0ab6*/ 	.byte	0x08
	.zero		1


	//   ....[10]....
        /*0ab8*/ 	.word	0x00000430
        /*0abc*/ 	.word	0x000000ff
        /*0ac0*/ 	.word	0x00032468
        /*0ac4*/ 	.short	0x0100
        /*0ac6*/ 	.byte	0x08
	.zero		1


	//   ....[11]....
        /*0ac8*/ 	.word	0x00000520
        /*0acc*/ 	.word	0x000000ff
        /*0ad0*/ 	.word	0x00032470
        /*0ad4*/ 	.short	0x0100
        /*0ad6*/ 	.byte	0x06
	.zero		1


	//   ....[12]....
        /*0ad8*/ 	.word	0x00000530
        /*0adc*/ 	.word	0x000000ff
        /*0ae0*/ 	.word	0x00032480
        /*0ae4*/ 	.short	0x0100
        /*0ae6*/ 	.byte	0x06
	.zero		1


	//   ....[13]....
        /*0ae8*/ 	.word	0x00000540
        /*0aec*/ 	.word	0x000000ff
        /*0af0*/ 	.word	0x00032478
        /*0af4*/ 	.short	0x0100
        /*0af6*/ 	.byte	0x06
	.zero		1


	//   ....[14]....
        /*0af8*/ 	.word	0x00000550
        /*0afc*/ 	.word	0x000000ff
        /*0b00*/ 	.word	0x00032488
        /*0b04*/ 	.short	0x0100
        /*0b06*/ 	.byte	0x06
	.zero		1


	//   ....[15]....
        /*0b08*/ 	.word	0x00000680
        /*0b0c*/ 	.word	0x000000ff
        /*0b10*/ 	.word	0x00032490
        /*0b14*/ 	.short	0x0100
        /*0b16*/ 	.byte	0x08
	.zero		1


	//   ....[16]....
        /*0b18*/ 	.word	0x00000690
        /*0b1c*/ 	.word	0x000000ff
        /*0b20*/ 	.word	0x000324a0
        /*0b24*/ 	.short	0x0100
        /*0b26*/ 	.byte	0x08
	.zero		1


	//   ....[17]....
        /*0b28*/ 	.word	0x000006a0
        /*0b2c*/ 	.word	0x000000ff
        /*0b30*/ 	.word	0x00032498
        /*0b34*/ 	.short	0x0100
        /*0b36*/ 	.byte	0x08
	.zero		1


	//   ....[18]....
        /*0b38*/ 	.word	0x000006b0
        /*0b3c*/ 	.word	0x000000ff
        /*0b40*/ 	.word	0x000324a8
        /*0b44*/ 	.short	0x0100
        /*0b46*/ 	.byte	0x08
	.zero		1


	//   ....[19]....
        /*0b48*/ 	.word	0x000007f0
        /*0b4c*/ 	.word	0x000000ff
        /*0b50*/ 	.word	0x000324b0
        /*0b54*/ 	.short	0x0100
        /*0b56*/ 	.byte	0x08
	.zero		1


	//   ....[20]....
        /*0b58*/ 	.word	0x00000800
        /*0b5c*/ 	.word	0x000000ff
        /*0b60*/ 	.word	0x000324c0
        /*0b64*/ 	.short	0x0100
        /*0b66*/ 	.byte	0x08
	.zero		1


	//   ....[21]....
        /*0b68*/ 	.word	0x00000810
        /*0b6c*/ 	.word	0x000000ff
        /*0b70*/ 	.word	0x000324b8
        /*0b74*/ 	.short	0x0100
        /*0b76*/ 	.byte	0x08
	.zero		1


	//   ....[22]....
        /*0b78*/ 	.word	0x00000820
        /*0b7c*/ 	.word	0x000000ff
        /*0b80*/ 	.word	0x000324c8
        /*0b84*/ 	.short	0x0100
        /*0b86*/ 	.byte	0x08
	.zero		1


	//   ....[23]....
        /*0b88*/ 	.word	0x00002860
        /*0b8c*/ 	.word	0x000000ff
        /*0b90*/ 	.word	0x00032400
        /*0b94*/ 	.short	0x010a
        /*0b96*/ 	.byte	0x2a
	.zero		1


	//   ....[24]....
        /*0b98*/ 	.word	0x00002cb0
        /*0b9c*/ 	.word	0x00000014
        /*0ba0*/ 	.word	0x00000000
        /*0ba4*/ 	.short	0x010a
        /*0ba6*/ 	.byte	0x3f
	.zero		1


	//   ....[25]....
        /*0ba8*/ 	.word	0x00002d10
        /*0bac*/ 	.word	0x00000014
        /*0bb0*/ 	.word	0x00000000
        /*0bb4*/ 	.short	0x010a
        /*0bb6*/ 	.byte	0x3f
	.zero		1


	//   ....[26]....
        /*0bb8*/ 	.word	0x000030c0
        /*0bbc*/ 	.word	0x000000ff
        /*0bc0*/ 	.word	0x00032410
        /*0bc4*/ 	.short	0x010a
        /*0bc6*/ 	.byte	0x2a
	.zero		1


	//   ....[27]....
        /*0bc8*/ 	.word	0x000031c0
        /*0bcc*/ 	.word	0x00000008
        /*0bd0*/ 	.word	0x00000000
        /*0bd4*/ 	.short	0x010a
        /*0bd6*/ 	.byte	0x3f
	.zero		1


	//   ....[28]....
        /*0bd8*/ 	.word	0x00003220
        /*0bdc*/ 	.word	0x00000008
        /*0be0*/ 	.word	0x00000000
        /*0be4*/ 	.short	0x010a
        /*0be6*/ 	.byte	0x3f
	.zero		1


	//   ....[29]....
        /*0be8*/ 	.word	0x00003f60
        /*0bec*/ 	.word	0x00000006
        /*0bf0*/ 	.word	0x00000000
        /*0bf4*/ 	.short	0x0101
        /*0bf6*/ 	.byte	0x3f
	.zero		1


	//   ....[30]....
        /*0bf8*/ 	.word	0x00009890
        /*0bfc*/ 	.word	0x00000000
        /*0c00*/ 	.word	0x00000000
        /*0c04*/ 	.short	0x0101
        /*0c06*/ 	.byte	0x3f
	.zero		1


	//   ....[31]....
        /*0c08*/ 	.word	0x00009fc0
        /*0c0c*/ 	.word	0x00000004
        /*0c10*/ 	.word	0x00000000
        /*0c14*/ 	.short	0x010a
        /*0c16*/ 	.byte	0x3f
	.zero		1


	//   ....[32]....
        /*0c18*/ 	.word	0x0000a060
        /*0c1c*/ 	.word	0x00000006
        /*0c20*/ 	.word	0x00000000
        /*0c24*/ 	.short	0x010a
        /*0c26*/ 	.byte	0x3f
	.zero		1


	//   ....[33]....
        /*0c28*/ 	.word	0x0000a470
        /*0c2c*/ 	.word	0x00000003
        /*0c30*/ 	.word	0x00000000
        /*0c34*/ 	.short	0x010a
        /*0c36*/ 	.byte	0x3f
	.zero		1


	//   ....[34]....
        /*0c38*/ 	.word	0x0000a540
        /*0c3c*/ 	.word	0x00000012
        /*0c40*/ 	.word	0x00000000
        /*0c44*/ 	.short	0x010a
        /*0c46*/ 	.byte	0x3f
	.zero		1


	//   ....[35]....
        /*0c48*/ 	.word	0x0000b280
        /*0c4c*/ 	.word	0x00000003
        /*0c50*/ 	.word	0x00000000
        /*0c54*/ 	.short	0x0101
        /*0c56*/ 	.byte	0x3f
	.zero		1


	//   ....[36]....
        /*0c58*/ 	.word	0x00013bf0
        /*0c5c*/ 	.word	0x00000000
        /*0c60*/ 	.word	0x00000000
        /*0c64*/ 	.short	0x0101
        /*0c66*/ 	.byte	0x3f
	.zero		1


	//   ....[37]....
        /*0c68*/ 	.word	0x00013df0
        /*0c6c*/ 	.word	0x00000007
        /*0c70*/ 	.word	0x00000000
        /*0c74*/ 	.short	0x010a
        /*0c76*/ 	.byte	0x3f
	.zero		1


	//   ....[38]....
        /*0c78*/ 	.word	0x00013ea0
        /*0c7c*/ 	.word	0x00000000
        /*0c80*/ 	.word	0x00000000
        /*0c84*/ 	.short	0x010a
        /*0c86*/ 	.byte	0x3f
	.zero		1


	//   ....[39]....
        /*0c88*/ 	.word	0x000142d0
        /*0c8c*/ 	.word	0x00000007
        /*0c90*/ 	.word	0x00000000
        /*0c94*/ 	.short	0x010a
        /*0c96*/ 	.byte	0x3f
	.zero		1


	//   ....[40]....
        /*0c98*/ 	.word	0x000143d0
        /*0c9c*/ 	.word	0x00000007
        /*0ca0*/ 	.word	0x00000000
        /*0ca4*/ 	.short	0x010a
        /*0ca6*/ 	.byte	0x3f
	.zero		1


	//   ....[41]....
        /*0ca8*/ 	.word	0x00015110
        /*0cac*/ 	.word	0x00000004
        /*0cb0*/ 	.word	0x00000000
        /*0cb4*/ 	.short	0x0101
        /*0cb6*/ 	.byte	0x3f
	.zero		1


	//   ....[42]....
        /*0cb8*/ 	.word	0x0001eef0
        /*0cbc*/ 	.word	0x00000007
        /*0cc0*/ 	.word	0x00000000
        /*0cc4*/ 	.short	0x0101
        /*0cc6*/ 	.byte	0x3f
	.zero		1


	//   ....[43]....
        /*0cc8*/ 	.word	0x00021be0
        /*0ccc*/ 	.word	0x000000ff
        /*0cd0*/ 	.word	0x00000000
        /*0cd4*/ 	.short	0x0101
        /*0cd6*/ 	.byte	0x04
	.zero		1


	//   ....[44]....
        /*0cd8*/ 	.word	0x00024ec0
        /*0cdc*/ 	.word	0x00000011
        /*0ce0*/ 	.word	0x00032440
        /*0ce4*/ 	.short	0x010a
        /*0ce6*/ 	.byte	0x3f
	.zero		1


	//   ....[45]....
        /*0ce8*/ 	.word	0x00025520
        /*0cec*/ 	.word	0x00000011
        /*0cf0*/ 	.word	0x00032430
        /*0cf4*/ 	.short	0x0107
        /*0cf6*/ 	.byte	0x3f
	.zero		1


	//   ....[46]....
        /*0cf8*/ 	.word	0x000255f0
        /*0cfc*/ 	.word	0x00000011
        /*0d00*/ 	.word	0x00032430
        /*0d04*/ 	.short	0x0101
        /*0d06*/ 	.byte	0x3f
	.zero		1


	//   ....[47]....
        /*0d08*/ 	.word	0x00026150
        /*0d0c*/ 	.word	0x00000016
        /*0d10*/ 	.word	0x00032400
        /*0d14*/ 	.short	0x0107
        /*0d16*/ 	.byte	0x3f
	.zero		1


	//   ....[48]....
        /*0d18*/ 	.word	0x000261e0
        /*0d1c*/ 	.word	0x00000016
        /*0d20*/ 	.word	0x00032400
        /*0d24*/ 	.short	0x0101
        /*0d26*/ 	.byte	0x3f
	.zero		1


	//   ....[49]....
        /*0d28*/ 	.word	0x00026c70
        /*0d2c*/ 	.word	0x00000016
        /*0d30*/ 	.word	0x00032410
        /*0d34*/ 	.short	0x0107
        /*0d36*/ 	.byte	0x3f
	.zero		1


	//   ....[50]....
        /*0d38*/ 	.word	0x00026d70
        /*0d3c*/ 	.word	0x00000016
        /*0d40*/ 	.word	0x00032410
        /*0d44*/ 	.short	0x0101
        /*0d46*/ 	.byte	0x3f
	.zero		1


	//   ....[51]....
        /*0d48*/ 	.word	0x00026d90
        /*0d4c*/ 	.word	0x00000016
        /*0d50*/ 	.word	0x00032420
        /*0d54*/ 	.short	0x010a
        /*0d56*/ 	.byte	0x3f
	.zero		1


	//   ....[52]....
        /*0d58*/ 	.word	0x00026e10
        /*0d5c*/ 	.word	0x00000011
        /*0d60*/ 	.word	0x00032460
        /*0d64*/ 	.short	0x010a
        /*0d66*/ 	.byte	0x3f
	.zero		1


	//   ....[53]....
        /*0d68*/ 	.word	0x000275a0
        /*0d6c*/ 	.word	0x00000011
        /*0d70*/ 	.word	0x00032450
        /*0d74*/ 	.short	0x0107
        /*0d76*/ 	.byte	0x3f
	.zero		1


	//   ....[54]....
        /*0d78*/ 	.word	0x00027660
        /*0d7c*/ 	.word	0x00000011
        /*0d80*/ 	.word	0x00032450
        /*0d84*/ 	.short	0x0101
        /*0d86*/ 	.byte	0x3f
	.zero		1


	//   ....[55]....
        /*0d88*/ 	.word	0x00027990
        /*0d8c*/ 	.word	0x00000006
        /*0d90*/ 	.word	0x00032440
        /*0d94*/ 	.short	0x010a
        /*0d96*/ 	.byte	0x3f
	.zero		1


	//   ....[56]....
        /*0d98*/ 	.word	0x00027d70
        /*0d9c*/ 	.word	0x00000006
        /*0da0*/ 	.word	0x00032430
        /*0da4*/ 	.short	0x0107
        /*0da6*/ 	.byte	0x3f
	.zero		1


	//   ....[57]....
        /*0da8*/ 	.word	0x00027e20
        /*0dac*/ 	.word	0x00000006
        /*0db0*/ 	.word	0x00032430
        /*0db4*/ 	.short	0x0101
        /*0db6*/ 	.byte	0x3f
	.zero		1


	//   ....[58]....
        /*0db8*/ 	.word	0x00027e50
        /*0dbc*/ 	.word	0x00000006
        /*0dc0*/ 	.word	0x00032460
        /*0dc4*/ 	.short	0x010a
        /*0dc6*/ 	.byte	0x3f
	.zero		1


	//   ....[59]....
        /*0dc8*/ 	.word	0x00028370
        /*0dcc*/ 	.word	0x00000006
        /*0dd0*/ 	.word	0x00032450
        /*0dd4*/ 	.short	0x0107
        /*0dd6*/ 	.byte	0x3f
	.zero		1


	//   ....[60]....
        /*0dd8*/ 	.word	0x00028420
        /*0ddc*/ 	.word	0x00000006
        /*0de0*/ 	.word	0x00032450
        /*0de4*/ 	.short	0x0101
        /*0de6*/ 	.byte	0x3f
	.zero		1


	//   ....[61]....
        /*0de8*/ 	.word	0x00029290
        /*0dec*/ 	.word	0x00000007
        /*0df0*/ 	.word	0x00032420
        /*0df4*/ 	.short	0x010a
        /*0df6*/ 	.byte	0x3f
	.zero		1


	//   ....[62]....
        /*0df8*/ 	.word	0x00029430
        /*0dfc*/ 	.word	0x00000005
        /*0e00*/ 	.word	0x00032440
        /*0e04*/ 	.short	0x010a
        /*0e06*/ 	.byte	0x3f
	.zero		1


	//   ....[63]....
        /*0e08*/ 	.word	0x000294d0
        /*0e0c*/ 	.word	0x00000003
        /*0e10*/ 	.word	0x00032440
        /*0e14*/ 	.short	0x010a
        /*0e16*/ 	.byte	0x3f
	.zero		1


	//   ....[64]....
        /*0e18*/ 	.word	0x00029510
        /*0e1c*/ 	.word	0x00000005
        /*0e20*/ 	.word	0x00032460
        /*0e24*/ 	.short	0x010a
        /*0e26*/ 	.byte	0x3f
	.zero		1


	//   ....[65]....
        /*0e28*/ 	.word	0x00029550
        /*0e2c*/ 	.word	0x00000003
        /*0e30*/ 	.word	0x00032460
        /*0e34*/ 	.short	0x010a
        /*0e36*/ 	.byte	0x3f
	.zero		1


	//   ....[66]....
        /*0e38*/ 	.word	0x000295c0
        /*0e3c*/ 	.word	0x00000009
        /*0e40*/ 	.word	0x00032400
        /*0e44*/ 	.short	0x010a
        /*0e46*/ 	.byte	0x3f
	.zero		1


	//   ....[67]....
        /*0e48*/ 	.word	0x00029610
        /*0e4c*/ 	.word	0x00000014
        /*0e50*/ 	.word	0x00000000
        /*0e54*/ 	.short	0x010a
        /*0e56*/ 	.byte	0x3f
	.zero		1


	//   ....[68]....
        /*0e58*/ 	.word	0x00029670
        /*0e5c*/ 	.word	0x00000009
        /*0e60*/ 	.word	0x00032410
        /*0e64*/ 	.short	0x010a
        /*0e66*/ 	.byte	0x3f
	.zero		1


	//   ....[69]....
        /*0e68*/ 	.word	0x000296c0
        /*0e6c*/ 	.word	0x00000008
        /*0e70*/ 	.word	0x00000000
        /*0e74*/ 	.short	0x010a
        /*0e76*/ 	.byte	0x3f
	.zero		1


	//   ....[70]....
        /*0e78*/ 	.word	0x00029710
        /*0e7c*/ 	.word	0x00000006
        /*0e80*/ 	.word	0x00000000
        /*0e84*/ 	.short	0x010a
        /*0e86*/ 	.byte	0x3f
	.zero		1


	//   ....[71]....
        /*0e88*/ 	.word	0x00029760
        /*0e8c*/ 	.word	0x00000012
        /*0e90*/ 	.word	0x00000000
        /*0e94*/ 	.short	0x010a
        /*0e96*/ 	.byte	0x3f
	.zero		1


	//   ....[72]....
        /*0e98*/ 	.word	0x000297b0
        /*0e9c*/ 	.word	0x00000000
        /*0ea0*/ 	.word	0x00000000
        /*0ea4*/ 	.short	0x010a
        /*0ea6*/ 	.byte	0x3f
	.zero		1


	//   ....[73]....
        /*0ea8*/ 	.word	0x00029800
        /*0eac*/ 	.word	0x00000007
        /*0eb0*/ 	.word	0x00000000
        /*0eb4*/ 	.short	0x010a
        /*0eb6*/ 	.byte	0x3f
	.zero		1


	//   ....[74]....
        /*0eb8*/ 	.word	0x00029920
        /*0ebc*/ 	.word	0x00000011
        /*0ec0*/ 	.word	0x00032440
        /*0ec4*/ 	.short	0x010a
        /*0ec6*/ 	.byte	0x3f
	.zero		1


	//   ....[75]....
        /*0ec8*/ 	.word	0x0002b6f0
        /*0ecc*/ 	.word	0x00000016
        /*0ed0*/ 	.word	0x00032420
        /*0ed4*/ 	.short	0x010a
        /*0ed6*/ 	.byte	0x3f
	.zero		1


	//   ....[76]....
        /*0ed8*/ 	.word	0x0002b740
        /*0edc*/ 	.word	0x00000011
        /*0ee0*/ 	.word	0x00032460
        /*0ee4*/ 	.short	0x010a
        /*0ee6*/ 	.byte	0x3f
	.zero		1


	//   ....[77]....
        /*0ee8*/ 	.word	0x0002c090
        /*0eec*/ 	.word	0x00000006
        /*0ef0*/ 	.word	0x00032440
        /*0ef4*/ 	.short	0x010a
        /*0ef6*/ 	.byte	0x3f
	.zero		1


	//   ....[78]....
        /*0ef8*/ 	.word	0x0002c770
        /*0efc*/ 	.word	0x00000006
        /*0f00*/ 	.word	0x00032460
        /*0f04*/ 	.short	0x010a
        /*0f06*/ 	.byte	0x3f
	.zero		1


	//   ....[79]....
        /*0f08*/ 	.word	0x0002d810
        /*0f0c*/ 	.word	0x00000007
        /*0f10*/ 	.word	0x00032420
        /*0f14*/ 	.short	0x010a
        /*0f16*/ 	.byte	0x3f
	.zero		1


	//   ....[80]....
        /*0f18*/ 	.word	0x0002d9b0
        /*0f1c*/ 	.word	0x00000005
        /*0f20*/ 	.word	0x00032440
        /*0f24*/ 	.short	0x010a
        /*0f26*/ 	.byte	0x3f
	.zero		1


	//   ....[81]....
        /*0f28*/ 	.word	0x0002da00
        /*0f2c*/ 	.word	0x00000003
        /*0f30*/ 	.word	0x00032440
        /*0f34*/ 	.short	0x010a
        /*0f36*/ 	.byte	0x3f
	.zero		1


	//   ....[82]....
        /*0f38*/ 	.word	0x0002da50
        /*0f3c*/ 	.word	0x00000005
        /*0f40*/ 	.word	0x00032460
        /*0f44*/ 	.short	0x010a
        /*0f46*/ 	.byte	0x3f
	.zero		1


	//   ....[83]....
        /*0f48*/ 	.word	0x0002ddf0
        /*0f4c*/ 	.word	0x0000000c
        /*0f50*/ 	.word	0x00000000
        /*0f54*/ 	.short	0x010a
        /*0f56*/ 	.byte	0x3f
	.zero		1


	//   ....[84]....
        /*0f58*/ 	.word	0x0002df30
        /*0f5c*/ 	.word	0x00000002
        /*0f60*/ 	.word	0x00000000
        /*0f64*/ 	.short	0x010a
        /*0f66*/ 	.byte	0x3f
	.zero		1


	//   ....[85]....
        /*0f68*/ 	.word	0x0002e590
        /*0f6c*/ 	.word	0x0000000b
        /*0f70*/ 	.word	0x00000000
        /*0f74*/ 	.short	0x010a
        /*0f76*/ 	.byte	0x3f
	.zero		1


	//   ....[86]....
        /*0f78*/ 	.word	0x0002e6d0
        /*0f7c*/ 	.word	0x00000008
        /*0f80*/ 	.word	0x00000000
        /*0f84*/ 	.short	0x010a
        /*0f86*/ 	.byte	0x3f
	.zero		1


	//   ....[87]....
        /*0f88*/ 	.word	0x0002f9c0
        /*0f8c*/ 	.word	0x00000007
        /*0f90*/ 	.word	0x00000000
        /*0f94*/ 	.short	0x0101
        /*0f96*/ 	.byte	0x3f
	.zero		1


	//   ....[88]....
        /*0f98*/ 	.word	0x00049770
        /*0f9c*/ 	.word	0x00000000
        /*0fa0*/ 	.word	0x00000000
        /*0fa4*/ 	.short	0x0101
        /*0fa6*/ 	.byte	0x3f
	.zero		1


	//   ....[89]....
        /*0fa8*/ 	.word	0x00049790
        /*0fac*/ 	.word	0x00000002
        /*0fb0*/ 	.word	0x00000000
        /*0fb4*/ 	.short	0x010a
        /*0fb6*/ 	.byte	0x3f
	.zero		1


	//   ....[90]....
        /*0fb8*/ 	.word	0x000497e0
        /*0fbc*/ 	.word	0x00000008
        /*0fc0*/ 	.word	0x00000000
        /*0fc4*/ 	.short	0x010a
        /*0fc6*/ 	.byte	0x3f
	.zero		1


	//----- nvinfo : EIATTR_NUM_MBARRIERS
	.align		4
.L_445:
        /*0fc8*/ 	.byte	0x03, 0x38
        /*0fca*/ 	.short	0x0017


	//----- nvinfo : EIATTR_EXIT_INSTR_OFFSETS
	.align		4
        /*0fcc*/ 	.byte	0x04, 0x1c
        /*0fce*/ 	.short	(.L_447 - .L_446)


	//   ....[0]....
.L_446:
        /*0fd0*/ 	.word	0x00000ac0


	//   ....[1]....
        /*0fd4*/ 	.word	0x00022f60


	//   ....[2]....
        /*0fd8*/ 	.word	0x000295a0


	//----- nvinfo : EIATTR_MAX_THREADS
	.align		4
.L_447:
        /*0fdc*/ 	.byte	0x04, 0x05
        /*0fde*/ 	.short	(.L_449 - .L_448)
.L_448:
        /*0fe0*/ 	.word	0x00000180
        /*0fe4*/ 	.word	0x00000001
        /*0fe8*/ 	.word	0x00000001


	//----- nvinfo : EIATTR_CRS_STACK_SIZE
	.align		4
.L_449:
        /*0fec*/ 	.byte	0x04, 0x1e
        /*0fee*/ 	.short	(.L_451 - .L_450)
.L_450:
        /*0ff0*/ 	.word	0x00000000


	//----- nvinfo : EIATTR_CBANK_PARAM_SIZE
	.align		4
.L_451:
        /*0ff4*/ 	.byte	0x03, 0x19
        /*0ff6*/ 	.short	0x0bf0


	//----- nvinfo : EIATTR_PARAM_CBANK
	.align		4
        /*0ff8*/ 	.byte	0x04, 0x0a
        /*0ffa*/ 	.short	(.L_453 - .L_452)
	.align		4
.L_452:
        /*0ffc*/ 	.word	index@(.nv.constant0._ZN7cutlass13device_kernelIN5flash11enable_sm90INS1_16FlashAttnFwdSm90INS1_25CollectiveMainloopFwdSm90ILi2EN4cute5tupleIJNS5_1CILi1EEES8_S8_EEENS6_IJNS7_ILi128EEENS7_ILi96EEENS7_ILi64EEEEEELi256ENS_10bfloat16_tEfNS_4arch4Sm90ELb0ELb1ELb1ELb1ELb1ELb0ELb1ELb1ELb0ELb1ELb0ELb0EEENS1_21CollectiveEpilogueFwdINS6_IJSA_NS7_ILi256EEESB_EEES9_SE_SG_Li256ELb1ELb1ELb0ELb0EEENS1_36VarlenDynamicPersistentTileSchedulerILi128ELi96ELi256ELi128ELb0ELb1ELb1ELb1ELb0ELb1EEEEEEEEEvNT_6ParamsE)
        /*1000*/ 	.short	0x0210
        /*1002*/ 	.short	0x0bf0


	//----- nvinfo : EIATTR_SW_WAR
	.align		4
.L_453:
        /*1004*/ 	.byte	0x04, 0x36
        /*1006*/ 	.short	(.L_455 - .L_454)
.L_454:
        /*1008*/ 	.word	0x00000008
.L_455:


//--------------------- .nv.info._ZN7cutlass13device_kernelIN5flash11enable_sm90INS1_16FlashAttnFwdSm90INS1_25CollectiveMainloopFwdSm90ILi2EN4cute5tupleIJNS5_1CILi1EEES8_S8_EEENS6_IJNS7_ILi128EEENS7_ILi96EEENS7_ILi64EEEEEELi256ENS_10bfloat16_tEfNS_4arch4Sm90ELb0ELb1ELb1ELb1ELb1ELb1ELb1ELb1ELb0ELb1ELb0ELb0EEENS1_21CollectiveEpilogueFwdINS6_IJSA_NS7_ILi256EEESB_EEES9_SE_SG_Li256ELb1ELb1ELb0ELb0EEENS1_36VarlenDynamicPersistentTileSchedulerILi128ELi96ELi256ELi128ELb0ELb1ELb1ELb1ELb0ELb1EEEEEEEEEvNT_6ParamsE --------------------------
	.section	.nv.info._ZN7cutlass13device_kernelIN5flash11enable_sm90INS1_16FlashAttnFwdSm90INS1_25CollectiveMainloopFwdSm90ILi2EN4cute5tupleIJNS5_1CILi1EEES8_S8_EEENS6_IJNS7_ILi128EEENS7_ILi96EEENS7_ILi64EEEEEELi256ENS_10bfloat16_tEfNS_4arch4Sm90ELb0ELb1ELb1ELb1ELb1ELb1ELb1ELb1ELb0ELb1ELb0ELb0EEENS1_21CollectiveEpilogueFwdINS6_IJSA_NS7_ILi256EEESB_EEES9_SE_SG_Li256ELb1ELb1ELb0ELb0EEENS1_36VarlenDynamicPersistentTileSchedulerILi128ELi96ELi256ELi128ELb0ELb1ELb1ELb1ELb0ELb1EEEEEEEEEvNT_6ParamsE,"",@"SHT_CUDA_INFO"
	.sectionflags	@""
	.align	4


	//----- nvinfo : EIATTR_CUDA_API_VERSION
	.align		4
        /*0000*/ 	.byte	0x04, 0x37
        /*0002*/ 	.short	(.L_457 - .L_456)
.L_456:
        /*0004*/ 	.word	0x00000082


	//----- nvinfo : EIATTR_KPARAM_INFO
	.align		4
.L_457:
        /*0008*/ 	.byte	0x04, 0x17
        /*000a*/ 	.short	(.L_459 - .L_458)
.L_458:
        /*000c*/ 	.word	0x00000000
        /*0010*/ 	.short	0x0000
        /*0012*/ 	.short	0x0070
        /*0014*/ 	.byte	0x00, 0xf0, 0x01, 0x2e


	//----- nvinfo : EIATTR_SPARSE_MMA_MASK
	.align		4
.L_459:
        /*0018*/ 	.byte	0x03, 0x50
        /*001a*/ 	.short	0x0000


	//----- nvinfo : EIATTR_MAXREG_COUNT
	.align		4
        /*001c*/ 	.byte	0x03, 0x1b
        /*001e*/ 	.short	0x00a8


	//----- nvinfo : EIATTR_NUM_BARRIERS
	.align		4
        /*0020*/ 	.byte	0x02, 0x4c
        /*0022*/ 	.byte	0x10
	.zero		1


	//----- nvinfo : EIATTR_EXTERNS
	.align		4
        /*0024*/ 	.byte	0x04, 0x0f
        /*0026*/ 	.short	(.L_461 - .L_460)


	//   ....[0]....
	.align		4
.L_460:
        /*0028*/ 	.word	index@(__assertfail)


	//----- nvinfo : EIATTR_ANNOTATIONS
	.align		4
.L_461:
        /*002c*/ 	.byte	0x04, 0x55
        /*002e*/ 	.short	(.L_463 - .L_462)


	//   ....[0]....
.L_462:
        /* <DEDUP_REMOVED lines=45> */


	//----- nvinfo : EIATTR_MERCURY_ISA_VERSION
	.align		4
.L_463:
        /*02f0*/ 	.byte	0x03, 0x5f
        /*02f2*/ 	.short	0x0101


	//----- nvinfo : EIATTR_UNUSED_LOAD_BYTE_OFFSET
	.align		4
        /*02f4*/ 	.byte	0x04, 0x44
        /*02f6*/ 	.short	(.L_465 - .L_464)


	//   ....[0]....
.L_464:
        /*02f8*/ 	.word	0x00000b70
        /*02fc*/ 	.word	0x0000fff0


	//   ....[1]....
        /*0300*/ 	.word	0x0002c800
        /*0304*/ 	.word	0x0000fff0


	//----- nvinfo : EIATTR_INT_WARP_WIDE_INSTR_OFFSETS
	.align		4
.L_465:
        /*0308*/ 	.byte	0x04, 0x31
        /*030a*/ 	.short	(.L_467 - .L_466)


	//   ....[0]....
.L_466:
        /*030c*/ 	.word	0x00000180


	//   ....[1]....
        /*0310*/ 	.word	0x000001c0


	//   ....[2]....
        /*0314*/ 	.word	0x00000230


	//   ....[3]....
        /*0318*/ 	.word	0x00000240


	//   ....[4]....
        /*031c*/ 	.word	0x000324c0


	//   ....[5]....
        /*0320*/ 	.word	0x00032550


	//   ....[6]....
        /*0324*/ 	.word	0x000364f0


	//   ....[7]....
        /*0328*/ 	.word	0x00036580


	//----- nvinfo : EIATTR_COOP_GROUP_MASK_REGIDS
	.align		4
.L_467:
        /*032c*/ 	.byte	0x04, 0x29
        /*032e*/ 	.short	(.L_469 - .L_468)


	//   ....[0]....
.L_468:
        /*0330*/ 	.word	0xffffffff


	//   ....[1]....
        /*0334*/ 	.word	0xffffffff


	//   ....[2]....
        /*0338*/ 	.word	0xffffffff


	//   ....[3]....
        /*033c*/ 	.word	0xffffffff


	//   ....[4]....
        /*0340*/ 	.word	0xffffffff


	//   ....[5]....
        /*0344*/ 	.word	0xffffffff


	//   ....[6]....
        /*0348*/ 	.word	0xffffffff


	//   ....[7]....
        /*034c*/ 	.word	0xffffffff


	//   ....[8]....
        /*0350*/ 	.word	0xffffffff


	//   ....[9]....
        /*0354*/ 	.word	0xffffffff


	//   ....[10]....
        /*0358*/ 	.word	0xffffffff


	//   ....[11]....
        /*035c*/ 	.word	0xffffffff


	//   ....[12]....
        /*0360*/ 	.word	0xffffffff


	//   ....[13]....
        /*0364*/ 	.word	0xffffffff


	//   ....[14]....
        /*0368*/ 	.word	0xffffffff


	//   ....[15]....
        /*036c*/ 	.word	0xffffffff


	//   ....[16]....
        /*0370*/ 	.word	0xffffffff


	//   ....[17]....
        /*0374*/ 	.word	0xffffffff


	//   ....[18]....
        /*0378*/ 	.word	0xffffffff


	//   ....[19]....
        /*037c*/ 	.word	0xffffffff


	//   ....[20]....
        /*0380*/ 	.word	0xffffffff


	//   ....[21]....
        /*0384*/ 	.word	0xffffffff


	//   ....[22]....
        /*0388*/ 	.word	0xffffffff


	//   ....[23]....
        /*038c*/ 	.word	0xffffffff


	//   ....[24]....
        /*0390*/ 	.word	0xffffffff


	//   ....[25]....
        /*0394*/ 	.word	0xffffffff


	//   ....[26]....
        /*0398*/ 	.word	0xffffffff


	//   ....[27]....
        /*039c*/ 	.word	0xffffffff


	//   ....[28]....
        /*03a0*/ 	.word	0xffffffff


	//   ....[29]....
        /*03a4*/ 	.word	0xffffffff


	//   ....[30]....
        /*03a8*/ 	.word	0xffffffff


	//   ....[31]....
        /*03ac*/ 	.word	0xffffffff


	//   ....[32]....
        /*03b0*/ 	.word	0xffffffff


	//   ....[33]....
        /*03b4*/ 	.word	0xffffffff


	//   ....[34]....
        /*03b8*/ 	.word	0xffffffff


	//   ....[35]....
        /*03bc*/ 	.word	0xffffffff


	//   ....[36]....
        /*03c0*/ 	.word	0xffffffff


	//   ....[37]....
        /*03c4*/ 	.word	0xffffffff


	//   ....[38]....
        /*03c8*/ 	.word	0xffffffff


	//   ....[39]....
        /*03cc*/ 	.word	0xffffffff


	//   ....[40]....
        /*03d0*/ 	.word	0xffffffff


	//   ....[41]....
        /*03d4*/ 	.word	0xffffffff


	//   ....[42]....
        /*03d8*/ 	.word	0xffffffff


	//   ....[43]....
        /*03dc*/ 	.word	0xffffffff


	//   ....[44]....
        /*03e0*/ 	.word	0xffffffff


	//   ....[45]....
        /*03e4*/ 	.word	0xffffffff


	//   ....[46]....
        /*03e8*/ 	.word	0xffffffff


	//   ....[47]....
        /*03ec*/ 	.word	0xffffffff


	//   ....[48]....
        /*03f0*/ 	.word	0xffffffff


	//   ....[49]....
        /*03f4*/ 	.word	0xffffffff


	//   ....[50]....
        /*03f8*/ 	.word	0xffffffff


	//   ....[51]....
        /*03fc*/ 	.word	0xffffffff


	//   ....[52]....
        /*0400*/ 	.word	0xffffffff


	//   ....[53]....
        /*0404*/ 	.word	0xffffffff


	//   ....[54]....
        /*0408*/ 	.word	0xffffffff


	//   ....[55]....
        /*040c*/ 	.word	0xffffffff


	//   ....[56]....
        /*0410*/ 	.word	0xffffffff


	//   ....[57]....
        /*0414*/ 	.word	0xffffffff


	//   ....[58]....
        /*0418*/ 	.word	0xffffffff


	//   ....[59]....
        /*041c*/ 	.word	0xffffffff


	//   ....[60]....
        /*0420*/ 	.word	0xffffffff


	//   ....[61]....
        /*0424*/ 	.word	0xffffffff


	//   ....[62]....
        /*0428*/ 	.word	0xffffffff


	//   ....[63]....
        /*042c*/ 	.word	0xffffffff


	//   ....[64]....
        /*0430*/ 	.word	0xffffffff


	//   ....[65]....
        /*0434*/ 	.word	0xffffffff


	//   ....[66]....
        /*0438*/ 	.word	0xffffffff


	//   ....[67]....
        /*043c*/ 	.word	0xffffffff


	//   ....[68]....
        /*0440*/ 	.word	0xffffffff


	//   ....[69]....
        /*0444*/ 	.word	0xffffffff


	//   ....[70]....
        /*0448*/ 	.word	0xffffffff


	//   ....[71]....
        /*044c*/ 	.word	0xffffffff


	//   ....[72]....
        /*0450*/ 	.word	0xffffffff


	//   ....[73]....
        /*0454*/ 	.word	0xffffffff


	//   ....[74]....
        /*0458*/ 	.word	0xffffffff


	//   ....[75]....
        /*045c*/ 	.word	0xffffffff


	//   ....[76]....
        /*0460*/ 	.word	0xffffffff


	//   ....[77]....
        /*0464*/ 	.word	0xffffffff


	//   ....[78]....
        /*0468*/ 	.word	0xffffffff


	//   ....[79]....
        /*046c*/ 	.word	0xffffffff


	//   ....[80]....
        /*0470*/ 	.word	0xffffffff


	//   ....[81]....
        /*0474*/ 	.word	0xffffffff


	//   ....[82]....
        /*0478*/ 	.word	0xffffffff


	//   ....[83]....
        /*047c*/ 	.word	0xffffffff


	//   ....[84]....
        /*0480*/ 	.word	0xffffffff


	//   ....[85]....
        /*0484*/ 	.word	0xffffffff


	//   ....[86]....
        /*0488*/ 	.word	0xffffffff


	//   ....[87]....
        /*048c*/ 	.word	0xffffffff


	//   ....[88]....
        /*0490*/ 	.word	0xffffffff


	//   ....[89]....
        /*0494*/ 	.word	0xffffffff


	//   ....[90]....
        /*0498*/ 	.word	0xffffffff


	//   ....[91]....
        /*049c*/ 	.word	0xffffffff


	//   ....[92]....
        /*04a0*/ 	.word	0xffffffff


	//   ....[93]....
        /*04a4*/ 	.word	0xffffffff


	//   ....[94]....
        /*04a8*/ 	.word	0xffffffff


	//   ....[95]....
        /*04ac*/ 	.word	0xffffffff


	//   ....[96]....
        /*04b0*/ 	.word	0xffffffff


	//   ....[97]....
        /*04b4*/ 	.word	0xffffffff


	//   ....[98]....
        /*04b8*/ 	.word	0xffffffff


	//   ....[99]....
        /*04bc*/ 	.word	0xffffffff


	//   ....[100]....
        /*04c0*/ 	.word	0xffffffff


	//   ....[101]....
        /*04c4*/ 	.word	0xffffffff


	//   ....[102]....
        /*04c8*/ 	.word	0xffffffff


	//   ....[103]....
        /*04cc*/ 	.word	0xffffffff


	//   ....[104]....
        /*04d0*/ 	.word	0xffffffff


	//   ....[105]....
        /*04d4*/ 	.word	0xffffffff


	//   ....[106]....
        /*04d8*/ 	.word	0xffffffff


	//   ....[107]....
        /*04dc*/ 	.word	0xffffffff


	//   ....[108]....
        /*04e0*/ 	.word	0xffffffff


	//   ....[109]....
        /*04e4*/ 	.word	0xffffffff


	//   ....[110]....
        /*04e8*/ 	.word	0xffffffff


	//   ....[111]....
        /*04ec*/ 	.word	0xffffffff


	//   ....[112]....
        /*04f0*/ 	.word	0xffffffff


	//   ....[113]....
        /*04f4*/ 	.word	0xffffffff


	//   ....[114]....
        /*04f8*/ 	.word	0xffffffff


	//   ....[115]....
        /*04fc*/ 	.word	0xffffffff


	//   ....[116]....
        /*0500*/ 	.word	0xffffffff


	//   ....[117]....
        /*0504*/ 	.word	0xffffffff


	//   ....[118]....
        /*0508*/ 	.word	0xffffffff


	//   ....[119]....
        /*050c*/ 	.word	0xffffffff


	//   ....[120]....
        /*0510*/ 	.word	0xffffffff


	//   ....[121]....
        /*0514*/ 	.word	0xffffffff


	//   ....[122]....
        /*0518*/ 	.word	0xffffffff


	//   ....[123]....
        /*051c*/ 	.word	0xffffffff


	//   ....[124]....
        /*0520*/ 	.word	0xffffffff


	//   ....[125]....
        /*0524*/ 	.word	0xffffffff


	//   ....[126]....
        /*0528*/ 	.word	0xffffffff


	//   ....[127]....
        /*052c*/ 	.word	0xffffffff


	//   ....[128]....
        /*0530*/ 	.word	0xffffffff


	//   ....[129]....
        /*0534*/ 	.word	0xffffffff


	//   ....[130]....
        /*0538*/ 	.word	0xffffffff


	//   ....[131]....
        /*053c*/ 	.word	0xffffffff


	//   ....[132]....
        /*0540*/ 	.word	0xffffffff


	//   ....[133]....
        /*0544*/ 	.word	0xffffffff


	//   ....[134]....
        /*0548*/ 	.word	0xffffffff


	//   ....[135]....
        /*054c*/ 	.word	0xffffffff


	//   ....[136]....
        /*0550*/ 	.word	0xffffffff


	//   ....[137]....
        /*0554*/ 	.word	0xffffffff


	//   ....[138]....
        /*0558*/ 	.word	0xffffffff


	//   ....[139]....
        /*055c*/ 	.word	0xffffffff


	//   ....[140]....
        /*0560*/ 	.word	0xffffffff


	//   ....[141]....
        /*0564*/ 	.word	0xffffffff


	//   ....[142]....
        /*0568*/ 	.word	0xffffffff


	//   ....[143]....
        /*056c*/ 	.word	0xffffffff


	//   ....[144]....
        /*0570*/ 	.word	0xffffffff


	//   ....[145]....
        /*0574*/ 	.word	0xffffffff


	//   ....[146]....
        /*0578*/ 	.word	0xffffffff


	//   ....[147]....
        /*057c*/ 	.word	0xffffffff


	//   ....[148]....
        /*0580*/ 	.word	0xffffffff


	//   ....[149]....
        /*0584*/ 	.word	0xffffffff


	//   ....[150]....
        /*0588*/ 	.word	0xffffffff


	//   ....[151]....
        /*058c*/ 	.word	0xffffffff


	//   ....[152]....
        /*0590*/ 	.word	0xffffffff


	//   ....[153]....
        /*0594*/ 	.word	0xffffffff


	//   ....[154]....
        /*0598*/ 	.word	0xffffffff


	//   ....[155]....
        /*059c*/ 	.word	0xffffffff


	//   ....[156]....
        /*05a0*/ 	.word	0xffffffff


	//   ....[157]....
        /*05a4*/ 	.word	0xffffffff


	//   ....[158]....
        /*05a8*/ 	.word	0xffffffff


	//   ....[159]....
        /*05ac*/ 	.word	0xffffffff


	//   ....[160]....
        /*05b0*/ 	.word	0xffffffff


	//   ....[161]....
        /*05b4*/ 	.word	0xffffffff


	//   ....[162]....
        /*05b8*/ 	.word	0xffffffff


	//   ....[163]....
        /*05bc*/ 	.word	0xffffffff


	//   ....[164]....
        /*05c0*/ 	.word	0xffffffff


	//   ....[165]....
        /*05c4*/ 	.word	0xffffffff


	//   ....[166]....
        /*05c8*/ 	.word	0xffffffff


	//   ....[167]....
        /*05cc*/ 	.word	0xffffffff


	//   ....[168]....
        /*05d0*/ 	.word	0xffffffff


	//   ....[169]....
        /*05d4*/ 	.word	0xffffffff


	//   ....[170]....
        /*05d8*/ 	.word	0xffffffff


	//   ....[171]....
        /*05dc*/ 	.word	0xffffffff


	//   ....[172]....
        /*05e0*/ 	.word	0xffffffff


	//   ....[173]....
        /*05e4*/ 	.word	0xffffffff


	//   ....[174]....
        /*05e8*/ 	.word	0xffffffff


	//   ....[175]....
        /*05ec*/ 	.word	0xffffffff


	//   ....[176]....
        /*05f0*/ 	.word	0xffffffff


	//   ....[177]....
        /*05f4*/ 	.word	0xffffffff


	//   ....[178]....
        /*05f8*/ 	.word	0xffffffff


	//   ....[179]....
        /*05fc*/ 	.word	0xffffffff


	//   ....[180]....
        /*0600*/ 	.word	0xffffffff


	//   ....[181]....
        /*0604*/ 	.word	0xffffffff


	//   ....[182]....
        /*0608*/ 	.word	0xffffffff


	//   ....[183]....
        /*060c*/ 	.word	0xffffffff


	//   ....[184]....
        /*0610*/ 	.word	0xffffffff


	//   ....[185]....
        /*0614*/ 	.word	0xffffffff


	//   ....[186]....
        /*0618*/ 	.word	0xffffffff


	//   ....[187]....
        /*061c*/ 	.word	0xffffffff


	//   ....[188]....
        /*0620*/ 	.word	0xffffffff


	//   ....[189]....
        /*0624*/ 	.word	0xffffffff


	//   ....[190]....
        /*0628*/ 	.word	0xffffffff


	//   ....[191]....
        /*062c*/ 	.word	0xffffffff


	//   ....[192]....
        /*0630*/ 	.word	0xffffffff


	//   ....[193]....
        /*0634*/ 	.word	0xffffffff


	//   ....[194]....
        /*0638*/ 	.word	0xffffffff


	//   ....[195]....
        /*063c*/ 	.word	0x0500000f


	//   ....[196]....
        /*0640*/ 	.word	0x0500000f


	//   ....[197]....
        /*0644*/ 	.word	0x0500000f


	//   ....[198]....
        /*0648*/ 	.word	0x0500000f


	//   ....[199]....
        /*064c*/ 	.word	0x0500000f


	//   ....[200]....
        /*0650*/ 	.word	0x0500000f


	//   ....[201]....
        /*0654*/ 	.word	0x0500000f


	//   ....[202]....
        /*0658*/ 	.word	0x0500000f


	//   ....[203]....
        /*065c*/ 	.word	0x0500000f


	//   ....[204]....
        /*0660*/ 	.word	0x0500000f


	//   ....[205]....
        /*0664*/ 	.word	0x0500000f


	//   ....[206]....
        /*0668*/ 	.word	0x0500000f


	//   ....[207]....
        /*066c*/ 	.word	0x0500000f


	//   ....[208]....
        /*0670*/ 	.word	0x0500000f


	//   ....[209]....
        /*0674*/ 	.word	0x0500000f


	//   ....[210]....
        /*0678*/ 	.word	0x0500000f


	//   ....[211]....
        /*067c*/ 	.word	0x0500000f


	//   ....[212]....
        /*0680*/ 	.word	0x0500000f


	//   ....[213]....
        /*0684*/ 	.word	0x0500000f


	//   ....[214]....
        /*0688*/ 	.word	0x0500000f


	//   ....[215]....
        /*068c*/ 	.word	0x0500000f


	//   ....[216]....
        /*0690*/ 	.word	0x0500000f


	//   ....[217]....
        /*0694*/ 	.word	0x0500000f


	//   ....[218]....
        /*0698*/ 	.word	0x0500000f


	//   ....[219]....
        /*069c*/ 	.word	0x0500000f


	//   ....[220]....
        /*06a0*/ 	.word	0x0500000f


	//   ....[221]....
        /*06a4*/ 	.word	0x0500000f


	//   ....[222]....
        /*06a8*/ 	.word	0x0500000f


	//   ....[223]....
        /*06ac*/ 	.word	0x0500000f


	//   ....[224]....
        /*06b0*/ 	.word	0x0500000f


	//   ....[225]....
        /*06b4*/ 	.word	0x0500000f


	//   ....[226]....
        /*06b8*/ 	.word	0x0500000f


	//   ....[227]....
        /*06bc*/ 	.word	0x0500000f


	//   ....[228]....
        /*06c0*/ 	.word	0x0500000f


	//   ....[229]....
        /*06c4*/ 	.word	0x0500000f


	//   ....[230]....
        /*06c8*/ 	.word	0x0500000f


	//   ....[231]....
        /*06cc*/ 	.word	0x0500000f


	//   ....[232]....
        /*06d0*/ 	.word	0x0500000f


	//   ....[233]....
        /*06d4*/ 	.word	0x0500000f


	//   ....[234]....
        /*06d8*/ 	.word	0x0500000f


	//   ....[235]....
        /*06dc*/ 	.word	0x0500000f


	//   ....[236]....
        /*06e0*/ 	.word	0x0500000f


	//   ....[237]....
        /*06e4*/ 	.word	0x0500000f


	//   ....[238]....
        /*06e8*/ 	.word	0x0500000f


	//   ....[239]....
        /*06ec*/ 	.word	0x0500000f


	//   ....[240]....
        /*06f0*/ 	.word	0x0500000f


	//   ....[241]....
        /*06f4*/ 	.word	0x0500000f


	//   ....[242]....
        /*06f8*/ 	.word	0x0500000f


	//   ....[243]....
        /*06fc*/ 	.word	0x0500000f


	//   ....[244]....
        /*0700*/ 	.word	0x0500000f


	//   ....[245]....
        /*0704*/ 	.word	0x0500000f


	//   ....[246]....
        /*0708*/ 	.word	0x0500000f


	//   ....[247]....
        /*070c*/ 	.word	0x0500000f


	//   ....[248]....
        /*0710*/ 	.word	0x0500000f


	//   ....[249]....
        /*0714*/ 	.word	0x0500000f


	//   ....[250]....
        /*0718*/ 	.word	0x0500000f


	//   ....[251]....
        /*071c*/ 	.word	0x0500000f


	//   ....[252]....
        /*0720*/ 	.word	0x0500000f


	//   ....[253]....
        /*0724*/ 	.word	0x0500000f


	//   ....[254]....
        /*0728*/ 	.word	0x0500000f


	//   ....[255]....
        /*072c*/ 	.word	0x0500000f


	//   ....[0]....
        /*0730*/ 	.word	0x0500000f


	//   ....[1]....
        /*0734*/ 	.word	0x0500000f


	//   ....[2]....
        /*0738*/ 	.word	0x0500000f


	//   ....[3]....
        /*073c*/ 	.word	0x0500000f


	//   ....[4]....
        /*0740*/ 	.word	0x0500000f


	//   ....[5]....
        /*0744*/ 	.word	0x0500000f


	//   ....[6]....
        /*0748*/ 	.word	0x0500000f


	//   ....[7]....
        /*074c*/ 	.word	0x0500000f


	//   ....[8]....
        /*0750*/ 	.word	0x0500000f


	//   ....[9]....
        /*0754*/ 	.word	0x0500000f


	//   ....[10]....
        /*0758*/ 	.word	0x0500000f


	//   ....[11]....
        /*075c*/ 	.word	0x0500000f


	//   ....[12]....
        /*0760*/ 	.word	0x0500000f


	//   ....[13]....
        /*0764*/ 	.word	0x0500000f


	//   ....[14]....
        /*0768*/ 	.word	0x0500000f


	//   ....[15]....
        /*076c*/ 	.word	0x0500000f


	//   ....[16]....
        /*0770*/ 	.word	0x0500000f


	//   ....[17]....
        /*0774*/ 	.word	0x0500000f


	//   ....[18]....
        /*0778*/ 	.word	0x0500000f


	//   ....[19]....
        /*077c*/ 	.word	0x0500000f


	//   ....[20]....
        /*0780*/ 	.word	0x0500000f


	//   ....[21]....
        /*0784*/ 	.word	0x0500000f


	//   ....[22]....
        /*0788*/ 	.word	0x0500000f


	//   ....[23]....
        /*078c*/ 	.word	0x0500000f


	//   ....[24]....
        /*0790*/ 	.word	0x0500000f


	//   ....[25]....
        /*0794*/ 	.word	0x0500000f


	//   ....[26]....
        /*0798*/ 	.word	0x0500000f


	//   ....[27]....
        /*079c*/ 	.word	0x0500000f


	//   ....[28]....
        /*07a0*/ 	.word	0x0500000f


	//   ....[29]....
        /*07a4*/ 	.word	0x0500000f


	//   ....[30]....
        /*07a8*/ 	.word	0x0500000f


	//   ....[31]....
        /*07ac*/ 	.word	0x0500000f


	//   ....[32]....
        /*07b0*/ 	.word	0x0500000f


	//   ....[33]....
        /*07b4*/ 	.word	0x0500000f


	//   ....[34]....
        /*07b8*/ 	.word	0x0500000f


	//   ....[35]....
        /*07bc*/ 	.word	0x0500000f


	//   ....[36]....
        /*07c0*/ 	.word	0x0500000f


	//   ....[37]....
        /*07c4*/ 	.word	0x0500000f


	//   ....[38]....
        /*07c8*/ 	.word	0x0500000f


	//   ....[39]....
        /*07cc*/ 	.word	0x0500000f


	//   ....[40]....
        /*07d0*/ 	.word	0x0500000f


	//   ....[41]....
        /*07d4*/ 	.word	0x0500000f


	//   ....[42]....
        /*07d8*/ 	.word	0x0500000f


	//   ....[43]....
        /*07dc*/ 	.word	0x0500000f


	//   ....[44]....
        /*07e0*/ 	.word	0x0500000f


	//   ....[45]....
        /*07e4*/ 	.word	0x0500000f


	//   ....[46]....
        /*07e8*/ 	.word	0x0500000f


	//   ....[47]....
        /*07ec*/ 	.word	0x0500000f


	//   ....[48]....
        /*07f0*/ 	.word	0x0500000f


	//   ....[49]....
        /*07f4*/ 	.word	0x0500000f


	//   ....[50]....
        /*07f8*/ 	.word	0x0500000f


	//   ....[51]....
        /*07fc*/ 	.word	0x0500000f


	//   ....[52]....
        /*0800*/ 	.word	0x0500000f


	//   ....[53]....
        /*0804*/ 	.word	0x0500000f


	//   ....[54]....
        /*0808*/ 	.word	0x0500000f


	//   ....[55]....
        /*080c*/ 	.word	0x0500000f


	//   ....[56]....
        /*0810*/ 	.word	0x0500000f


	//   ....[57]....
        /*0814*/ 	.word	0x0500000f


	//   ....[58]....
        /*0818*/ 	.word	0x0500000f


	//   ....[59]....
        /*081c*/ 	.word	0x0500000f


	//   ....[60]....
        /*0820*/ 	.word	0x0500000f


	//   ....[61]....
        /*0824*/ 	.word	0x0500000f


	//   ....[62]....
        /*0828*/ 	.word	0x0500000f


	//   ....[63]....
        /*082c*/ 	.word	0x0500000f


	//   ....[64]....
        /*0830*/ 	.word	0x0500000f


	//   ....[65]....
        /*0834*/ 	.word	0x0500000f


	//   ....[66]....
        /*0838*/ 	.word	0x0500000f


	//   ....[67]....
        /*083c*/ 	.word	0x0500000f


	//   ....[68]....
        /*0840*/ 	.word	0x0500000f


	//   ....[69]....
        /*0844*/ 	.word	0x0500000f


	//   ....[70]....
        /*0848*/ 	.word	0x0500000f


	//   ....[71]....
        /*084c*/ 	.word	0x0500000f


	//   ....[72]....
        /*0850*/ 	.word	0x0500000f


	//   ....[73]....
        /*0854*/ 	.word	0x0500000f


	//   ....[74]....
        /*0858*/ 	.word	0x0500000f


	//   ....[75]....
        /*085c*/ 	.word	0x0500000f


	//   ....[76]....
        /*0860*/ 	.word	0xffffffff


	//   ....[77]....
        /*0864*/ 	.word	0xffffffff


	//   ....[78]....
        /*0868*/ 	.word	0xffffffff


	//   ....[79]....
        /*086c*/ 	.word	0xffffffff


	//   ....[80]....
        /*0870*/ 	.word	0xffffffff


	//   ....[81]....
        /*0874*/ 	.word	0xffffffff


	//----- nvinfo : EIATTR_COOP_GROUP_INSTR_OFFSETS
	.align		4
.L_469:
        /*0878*/ 	.byte	0x04, 0x28
        /*087a*/ 	.short	(.L_471 - .L_470)


	//   ....[0]....
.L_470:
        /*087c*/ 	.word	0x000000c0


	//   ....[1]....
        /*0880*/ 	.word	0x00000190


	//   ....[2]....
        /*0884*/ 	.word	0x000001e0


	//   ....[3]....
        /*0888*/ 	.word	0x00000430


	//   ....[4]....
        /*088c*/ 	.word	0x00000590


	//   ....[5]....
        /*0890*/ 	.word	0x000006b0


	//   ....[6]....
        /*0894*/ 	.word	0x00000810


	//   ....[7]....
        /*0898*/ 	.word	0x00003120


	//   ....[8]....
        /*089c*/ 	.word	0x00003130


	//   ....[9]....
        /*08a0*/ 	.word	0x000038a0


	//   ....[10]....
        /*08a4*/ 	.word	0x000038b0


	//   ....[11]....
        /*08a8*/ 	.word	0x00004790


	//   ....[12]....
        /*08ac*/ 	.word	0x000047a0


	//   ....[13]....
        /*08b0*/ 	.word	0x00004f40


	//   ....[14]....
        /*08b4*/ 	.word	0x00004f50


	//   ....[15]....
        /*08b8*/ 	.word	0x00005920


	//   ....[16]....
        /*08bc*/ 	.word	0x00005930


	//   ....[17]....
        /*08c0*/ 	.word	0x00005a40


	//   ....[18]....
        /*08c4*/ 	.word	0x00005a50


	//   ....[19]....
        /*08c8*/ 	.word	0x00005e10


	//   ....[20]....
        /*08cc*/ 	.word	0x00005e30


	//   ....[21]....
        /*08d0*/ 	.word	0x00006100


	//   ....[22]....
        /*08d4*/ 	.word	0x00006120


	//   ....[23]....
        /*08d8*/ 	.word	0x00006ee0


	//   ....[24]....
        /*08dc*/ 	.word	0x00007c20


	//   ....[25]....
        /*08e0*/ 	.word	0x00007c30


	//   ....[26]....
        /*08e4*/ 	.word	0x00007c40


	//   ....[27]....
        /*08e8*/ 	.word	0x00007c50


	//   ....[28]....
        /*08ec*/ 	.word	0x00007f50


	//   ....[29]....
        /*08f0*/ 	.word	0x00007f60


	//   ....[30]....
        /*08f4*/ 	.word	0x00007f70


	//   ....[31]....
        /*08f8*/ 	.word	0x00007f80


	//   ....[32]....
        /*08fc*/ 	.word	0x00009260


	//   ....[33]....
        /*0900*/ 	.word	0x00009280


	//   ....[34]....
        /*0904*/ 	.word	0x00009290


	//   ....[35]....
        /*0908*/ 	.word	0x000092a0


	//   ....[36]....
        /*090c*/ 	.word	0x00009390


	//   ....[37]....
        /*0910*/ 	.word	0x000093a0


	//   ....[38]....
        /*0914*/ 	.word	0x000093b0


	//   ....[39]....
        /*0918*/ 	.word	0x000093c0


	//   ....[40]....
        /*091c*/ 	.word	0x0000c5d0


	//   ....[41]....
        /*0920*/ 	.word	0x0000cbd0


	//   ....[42]....
        /*0924*/ 	.word	0x0000dd10


	//   ....[43]....
        /*0928*/ 	.word	0x0000dd70


	//   ....[44]....
        /*092c*/ 	.word	0x0000ddb0


	//   ....[45]....
        /*0930*/ 	.word	0x0000ddd0


	//   ....[46]....
        /*0934*/ 	.word	0x00017db0


	//   ....[47]....
        /*0938*/ 	.word	0x00017f10


	//   ....[48]....
        /*093c*/ 	.word	0x00018040


	//   ....[49]....
        /*0940*/ 	.word	0x00018060


	//   ....[50]....
        /*0944*/ 	.word	0x00021a90


	//   ....[51]....
        /*0948*/ 	.word	0x00022130


	//   ....[52]....
        /*094c*/ 	.word	0x00023000


	//   ....[53]....
        /*0950*/ 	.word	0x000231a0


	//   ....[54]....
        /*0954*/ 	.word	0x00023370


	//   ....[55]....
        /*0958*/ 	.word	0x00023390


	//   ....[56]....
        /*095c*/ 	.word	0x0002b830


	//   ....[57]....
        /*0960*/ 	.word	0x0002b850


	//   ....[58]....
        /*0964*/ 	.word	0x0002b8b0


	//   ....[59]....
        /*0968*/ 	.word	0x0002b8f0


	//   ....[60]....
        /*096c*/ 	.word	0x0002d9b0


	//   ....[61]....
        /*0970*/ 	.word	0x0002d9d0


	//   ....[62]....
        /*0974*/ 	.word	0x0002dcb0


	//   ....[63]....
        /*0978*/ 	.word	0x0002dcd0


	//   ....[64]....
        /*097c*/ 	.word	0x0002e380


	//   ....[65]....
        /*0980*/ 	.word	0x0002e3a0


	//   ....[66]....
        /*0984*/ 	.word	0x0002e4e0


	//   ....[67]....
        /*0988*/ 	.word	0x0002e500


	//   ....[68]....
        /*098c*/ 	.word	0x0002e640


	//   ....[69]....
        /*0990*/ 	.word	0x0002e660


	//   ....[70]....
        /*0994*/ 	.word	0x0002e7b0


	//   ....[71]....
        /*0998*/ 	.word	0x0002e7d0


	//   ....[72]....
        /*099c*/ 	.word	0x0002f020


	//   ....[73]....
        /*09a0*/ 	.word	0x0002f030


	//   ....[74]....
        /*09a4*/ 	.word	0x0002f1d0


	//   ....[75]....
        /*09a8*/ 	.word	0x0002f1e0


	//   ....[76]....
        /*09ac*/ 	.word	0x0002f370


	//   ....[77]....
        /*09b0*/ 	.word	0x0002f380


	//   ....[78]....
        /*09b4*/ 	.word	0x0002f510


	//   ....[79]....
        /*09b8*/ 	.word	0x0002f520


	//   ....[80]....
        /*09bc*/ 	.word	0x0002f700


	//   ....[81]....
        /*09c0*/ 	.word	0x0002f8d0


	//   ....[82]....
        /*09c4*/ 	.word	0x0002f900


	//   ....[83]....
        /*09c8*/ 	.word	0x0002f930


	//   ....[84]....
        /*09cc*/ 	.word	0x0002f960


	//   ....[85]....
        /*09d0*/ 	.word	0x0002f990


	//   ....[86]....
        /*09d4*/ 	.word	0x0002f9c0


	//   ....[87]....
        /*09d8*/ 	.word	0x0002fb30


	//   ....[88]....
        /*09dc*/ 	.word	0x0002fb60


	//   ....[89]....
        /*09e0*/ 	.word	0x0002fb90


	//   ....[90]....
        /*09e4*/ 	.word	0x0002fbc0


	//   ....[91]....
        /*09e8*/ 	.word	0x0002fbf0


	//   ....[92]....
        /*09ec*/ 	.word	0x0002fc20


	//   ....[93]....
        /*09f0*/ 	.word	0x0002fcb0


	//   ....[94]....
        /*09f4*/ 	.word	0x0002fd10


	//   ....[95]....
        /*09f8*/ 	.word	0x0002fda0


	//   ....[96]....
        /*09fc*/ 	.word	0x00030e50


	//   ....[97]....
        /*0a00*/ 	.word	0x00033090


	//   ....[98]....
        /*0a04*/ 	.word	0x000330b0


	//   ....[99]....
        /*0a08*/ 	.word	0x00033140


	//   ....[100]....
        /*0a0c*/ 	.word	0x00033160


	//   ....[101]....
        /*0a10*/ 	.word	0x000331e0


	//   ....[102]....
        /*0a14*/ 	.word	0x00033200


	//   ....[103]....
        /*0a18*/ 	.word	0x00033280


	//   ....[104]....
        /*0a1c*/ 	.word	0x000332a0


	//   ....[105]....
        /*0a20*/ 	.word	0x00033320


	//   ....[106]....
        /*0a24*/ 	.word	0x00033340


	//   ....[107]....
        /*0a28*/ 	.word	0x00033350


	//   ....[108]....
        /*0a2c*/ 	.word	0x00033360


	//   ....[109]....
        /*0a30*/ 	.word	0x00033b40


	//   ....[110]....
        /*0a34*/ 	.word	0x00033b70


	//   ....[111]....
        /*0a38*/ 	.word	0x00033c70


	//   ....[112]....
        /*0a3c*/ 	.word	0x00033c80


	//   ....[113]....
        /*0a40*/ 	.word	0x00033d00


	//   ....[114]....
        /*0a44*/ 	.word	0x00033d10


	//   ....[115]....
        /*0a48*/ 	.word	0x00033d20


	//   ....[116]....
        /*0a4c*/ 	.word	0x00033dc0


	//   ....[117]....
        /*0a50*/ 	.word	0x00033df0


	//   ....[118]....
        /*0a54*/ 	.word	0x00033e70


	//   ....[119]....
        /*0a58*/ 	.word	0x00033ea0


	//   ....[120]....
        /*0a5c*/ 	.word	0x00033f20


	//   ....[121]....
        /*0a60*/ 	.word	0x00033f50


	//   ....[122]....
        /*0a64*/ 	.word	0x00033f70


	//   ....[123]....
        /*0a68*/ 	.word	0x00033fc0


	//   ....[124]....
        /*0a6c*/ 	.word	0x00033fd0


	//   ....[125]....
        /*0a70*/ 	.word	0x000346a0


	//   ....[126]....
        /*0a74*/ 	.word	0x000346c0


	//   ....[127]....
        /*0a78*/ 	.word	0x000347c0


	//   ....[128]....
        /*0a7c*/ 	.word	0x000347d0


	//   ....[129]....
        /*0a80*/ 	.word	0x00034860


	//   ....[130]....
        /*0a84*/ 	.word	0x00034870


	//   ....[131]....
        /*0a88*/ 	.word	0x000348e0


	//   ....[132]....
        /*0a8c*/ 	.word	0x000348f0


	//   ....[133]....
        /*0a90*/ 	.word	0x00034970


	//   ....[134]....
        /*0a94*/ 	.word	0x00034980


	//   ....[135]....
        /*0a98*/ 	.word	0x00034a00


	//   ....[136]....
        /*0a9c*/ 	.word	0x00034a10


	//   ....[137]....
        /*0aa0*/ 	.word	0x00034a90


	//   ....[138]....
        /*0aa4*/ 	.word	0x00034aa0


	//   ....[139]....
        /*0aa8*/ 	.word	0x00034b20


	//   ....[140]....
        /*0aac*/ 	.word	0x00034b30


	//   ....[141]....
        /*0ab0*/ 	.word	0x00035060


	//   ....[142]....
        /*0ab4*/ 	.word	0x00035080


	//   ....[143]....
        /*0ab8*/ 	.word	0x000350e0


	//   ....[144]....
        /*0abc*/ 	.word	0x00035190


	//   ....[145]....
        /*0ac0*/ 	.word	0x000351a0


	//   ....[146]....
        /*0ac4*/ 	.word	0x000351d0


	//   ....[147]....
        /*0ac8*/ 	.word	0x00035260


	//   ....[148]....
        /*0acc*/ 	.word	0x00035310


	//   ....[149]....
        /*0ad0*/ 	.word	0x00035320


	//   ....[150]....
        /*0ad4*/ 	.word	0x00035350


	//   ....[151]....
        /*0ad8*/ 	.word	0x00035360


	//   ....[152]....
        /*0adc*/ 	.word	0x000353f0


	//   ....[153]....
        /*0ae0*/ 	.word	0x00035b20


	//   ....[154]....
        /*0ae4*/ 	.word	0x00035b40


	//   ....[155]....
        /*0ae8*/ 	.word	0x00035b90


	//   ....[156]....
        /*0aec*/ 	.word	0x00035ba0


	//   ....[157]....
        /*0af0*/ 	.word	0x00035be0


	//   ....[158]....
        /*0af4*/ 	.word	0x00035bf0


	//   ....[159]....
        /*0af8*/ 	.word	0x00035c30


	//   ....[160]....
        /*0afc*/ 	.word	0x00035c40


	//   ....[161]....
        /*0b00*/ 	.word	0x00035c80


	//   ....[162]....
        /*0b04*/ 	.word	0x00035c90


	//   ....[163]....
        /*0b08*/ 	.word	0x00035ca0


	//   ....[164]....
        /*0b0c*/ 	.word	0x00035ce0


	//   ....[165]....
        /*0b10*/ 	.word	0x00036020


	//   ....[166]....
        /*0b14*/ 	.word	0x00036040


	//   ....[167]....
        /*0b18*/ 	.word	0x00036050


	//   ....[168]....
        /*0b1c*/ 	.word	0x00036070


	//   ....[169]....
        /*0b20*/ 	.word	0x000360e0


	//   ....[170]....
        /*0b24*/ 	.word	0x00036100


	//   ....[171]....
        /*0b28*/ 	.word	0x00036160


	//   ....[172]....
        /*0b2c*/ 	.word	0x00036180


	//   ....[173]....
        /*0b30*/ 	.word	0x000361e0


	//   ....[174]....
        /*0b34*/ 	.word	0x00036200


	//   ....[175]....
        /*0b38*/ 	.word	0x00036260


	//   ....[176]....
        /*0b3c*/ 	.word	0x00036280


	//   ....[177]....
        /*0b40*/ 	.word	0x00036770


	//   ....[178]....
        /*0b44*/ 	.word	0x000367a0


	//   ....[179]....
        /*0b48*/ 	.word	0x000367d0


	//   ....[180]....
        /*0b4c*/ 	.word	0x00036800


	//   ....[181]....
        /*0b50*/ 	.word	0x00036830


	//   ....[182]....
        /*0b54*/ 	.word	0x00036860


	//   ....[183]....
        /*0b58*/ 	.word	0x00036890


	//   ....[184]....
        /*0b5c*/ 	.word	0x000368c0


	//   ....[185]....
        /*0b60*/ 	.word	0x00036a40


	//   ....[186]....
        /*0b64*/ 	.word	0x00036a70


	//   ....[187]....
        /*0b68*/ 	.word	0x00036aa0


	//   ....[188]....
        /*0b6c*/ 	.word	0x00036ad0


	//   ....[189]....
        /*0b70*/ 	.word	0x00036b00


	//   ....[190]....
        /*0b74*/ 	.word	0x00036b30


	//   ....[191]....
        /*0b78*/ 	.word	0x00036bf0


	//   ....[192]....
        /*0b7c*/ 	.word	0x00036c10


	//   ....[193]....
        /*0b80*/ 	.word	0x00036c80


	//   ....[194]....
        /*0b84*/ 	.word	0x00037320


	//   ....[195]....
        /*0b88*/ 	.word	0x00037640


	//   ....[196]....
        /*0b8c*/ 	.word	0x000376d0


	//   ....[197]....
        /*0b90*/ 	.word	0x00037760


	//   ....[198]....
        /*0b94*/ 	.word	0x000377f0


	//   ....[199]....
        /*0b98*/ 	.word	0x000378d0


	//   ....[200]....
        /*0b9c*/ 	.word	0x00037960


	//   ....[201]....
        /*0ba0*/ 	.word	0x00037a00


	//   ....[202]....
        /*0ba4*/ 	.word	0x00037a90


	//   ....[203]....
        /*0ba8*/ 	.word	0x00037b70


	//   ....[204]....
        /*0bac*/ 	.word	0x00037c00


	//   ....[205]....
        /*0bb0*/ 	.word	0x00037c90


	//   ....[206]....
        /*0bb4*/ 	.word	0x00037d20


	//   ....[207]....
        /*0bb8*/ 	.word	0x00037e00


	//   ....[208]....
        /*0bbc*/ 	.word	0x00037ea0


	//   ....[209]....
        /*0bc0*/ 	.word	0x00037f30


	//   ....[210]....
        /*0bc4*/ 	.word	0x00037f80


	//   ....[211]....
        /*0bc8*/ 	.word	0x00037fd0


	//   ....[212]....
        /*0bcc*/ 	.word	0x00038060


	//   ....[213]....
        /*0bd0*/ 	.word	0x000380f0


	//   ....[214]....
        /*0bd4*/ 	.word	0x00038140


	//   ....[215]....
        /*0bd8*/ 	.word	0x00038190


	//   ....[216]....
        /*0bdc*/ 	.word	0x00038280


	//   ....[217]....
        /*0be0*/ 	.word	0x00038330


	//   ....[218]....
        /*0be4*/ 	.word	0x000383b0


	//   ....[219]....
        /*0be8*/ 	.word	0x00038420


	//   ....[220]....
        /*0bec*/ 	.word	0x00038540


	//   ....[221]....
        /*0bf0*/ 	.word	0x00038670


	//   ....[222]....
        /*0bf4*/ 	.word	0x00038750


	//   ....[223]....
        /*0bf8*/ 	.word	0x000387a0


	//   ....[224]....
        /*0bfc*/ 	.word	0x00038a50


	//   ....[225]....
        /*0c00*/ 	.word	0x00038aa0


	//   ....[226]....
        /*0c04*/ 	.word	0x00038b30


	//   ....[227]....
        /*0c08*/ 	.word	0x00038bc0


	//   ....[228]....
        /*0c0c*/ 	.word	0x00038c50


	//   ....[229]....
        /*0c10*/ 	.word	0x00038ce0


	//   ....[230]....
        /*0c14*/ 	.word	0x00038d70


	//   ....[231]....
        /*0c18*/ 	.word	0x00038e00


	//   ....[232]....
        /*0c1c*/ 	.word	0x00038ec0


	//   ....[233]....
        /*0c20*/ 	.word	0x000391a0


	//   ....[234]....
        /*0c24*/ 	.word	0x00039290


	//   ....[235]....
        /*0c28*/ 	.word	0x00039330


	//   ....[236]....
        /*0c2c*/ 	.word	0x00039390


	//   ....[237]....
        /*0c30*/ 	.word	0x00039480


	//   ....[238]....
        /*0c34*/ 	.word	0x000394f0


	//   ....[239]....
        /*0c38*/ 	.word	0x000395e0


	//   ....[240]....
        /*0c3c*/ 	.word	0x00039650


	//   ....[241]....
        /*0c40*/ 	.word	0x00039740


	//   ....[242]....
        /*0c44*/ 	.word	0x000397b0


	//   ....[243]....
        /*0c48*/ 	.word	0x000398a0


	//   ....[244]....
        /*0c4c*/ 	.word	0x00039910


	//   ....[245]....
        /*0c50*/ 	.word	0x000399b0


	//   ....[246]....
        /*0c54*/ 	.word	0x00039aa0


	//   ....[247]....
        /*0c58*/ 	.word	0x00039b60


	//   ....[248]....
        /*0c5c*/ 	.word	0x00039bc0


	//   ....[249]....
        /*0c60*/ 	.word	0x00039cb0


	//   ....[250]....
        /*0c64*/ 	.word	0x00039d10


	//   ....[251]....
        /*0c68*/ 	.word	0x00039e00


	//   ....[252]....
        /*0c6c*/ 	.word	0x00039e60


	//   ....[253]....
        /*0c70*/ 	.word	0x00039f00


	//   ....[254]....
        /*0c74*/ 	.word	0x00039fd0


	//   ....[255]....
        /*0c78*/ 	.word	0x0003a070


	//   ....[0]....
        /*0c7c*/ 	.word	0x0003a140


	//   ....[1]....
        /*0c80*/ 	.word	0x0003a1e0


	//   ....[2]....
        /*0c84*/ 	.word	0x0003a2b0


	//   ....[3]....
        /*0c88*/ 	.word	0x0003a350


	//   ....[4]....
        /*0c8c*/ 	.word	0x0003a400


	//   ....[5]....
        /*0c90*/ 	.word	0x0003a4a0


	//   ....[6]....
        /*0c94*/ 	.word	0x0003a710


	//   ....[7]....
        /*0c98*/ 	.word	0x0003a7d0


	//   ....[8]....
        /*0c9c*/ 	.word	0x0003a890


	//   ....[9]....
        /*0ca0*/ 	.word	0x0003a980


	//   ....[10]....
        /*0ca4*/ 	.word	0x0003aa40


	//   ....[11]....
        /*0ca8*/ 	.word	0x0003ab00


	//   ....[12]....
        /*0cac*/ 	.word	0x0003abc0


	//   ....[13]....
        /*0cb0*/ 	.word	0x0003ac80


	//   ....[14]....
        /*0cb4*/ 	.word	0x0003ad40


	//   ....[15]....
        /*0cb8*/ 	.word	0x0003ae00


	//   ....[16]....
        /*0cbc*/ 	.word	0x0003aec0


	//   ....[17]....
        /*0cc0*/ 	.word	0x0003af80


	//   ....[18]....
        /*0cc4*/ 	.word	0x0003b040


	//   ....[19]....
        /*0cc8*/ 	.word	0x0003b0f0


	//   ....[20]....
        /*0ccc*/ 	.word	0x0003b150


	//   ....[21]....
        /*0cd0*/ 	.word	0x0003b230


	//   ....[22]....
        /*0cd4*/ 	.word	0x0003b370


	//   ....[23]....
        /*0cd8*/ 	.word	0x0003b450


	//   ....[24]....
        /*0cdc*/ 	.word	0x0003b4e0


	//   ....[25]....
        /*0ce0*/ 	.word	0x0003b5f0


	//   ....[26]....
        /*0ce4*/ 	.word	0x0003b650


	//   ....[27]....
        /*0ce8*/ 	.word	0x0003b760


	//   ....[28]....
        /*0cec*/ 	.word	0x0003b7c0


	//   ....[29]....
        /*0cf0*/ 	.word	0x0003b8d0


	//   ....[30]....
        /*0cf4*/ 	.word	0x0003b930


	//   ....[31]....
        /*0cf8*/ 	.word	0x0003ba40


	//   ....[32]....
        /*0cfc*/ 	.word	0x0003baa0


	//   ....[33]....
        /*0d00*/ 	.word	0x0003bb60


	//   ....[34]....
        /*0d04*/ 	.word	0x0003bcc0


	//   ....[35]....
        /*0d08*/ 	.word	0x0003bd60


	//   ....[36]....
        /*0d0c*/ 	.word	0x0003bdc0


	//   ....[37]....
        /*0d10*/ 	.word	0x0003be70


	//   ....[38]....
        /*0d14*/ 	.word	0x0003bed0


	//   ....[39]....
        /*0d18*/ 	.word	0x0003bf80


	//   ....[40]....
        /*0d1c*/ 	.word	0x0003bfe0


	//   ....[41]....
        /*0d20*/ 	.word	0x0003c090


	//   ....[42]....
        /*0d24*/ 	.word	0x0003c0f0


	//   ....[43]....
        /*0d28*/ 	.word	0x0003c1a0


	//   ....[44]....
        /*0d2c*/ 	.word	0x0003c200


	//   ....[45]....
        /*0d30*/ 	.word	0x0003c2b0


	//   ....[46]....
        /*0d34*/ 	.word	0x0003c3a0


	//   ....[47]....
        /*0d38*/ 	.word	0x0003c440


	//   ....[48]....
        /*0d3c*/ 	.word	0x0003c4a0


	//   ....[49]....
        /*0d40*/ 	.word	0x0003c570


	//   ....[50]....
        /*0d44*/ 	.word	0x0003c5d0


	//   ....[51]....
        /*0d48*/ 	.word	0x0003c6a0


	//   ....[52]....
        /*0d4c*/ 	.word	0x0003c700


	//   ....[53]....
        /*0d50*/ 	.word	0x0003c7d0


	//   ....[54]....
        /*0d54*/ 	.word	0x0003c830


	//   ....[55]....
        /*0d58*/ 	.word	0x0003c900


	//   ....[56]....
        /*0d5c*/ 	.word	0x0003c960


	//   ....[57]....
        /*0d60*/ 	.word	0x0003ca30


	//   ....[58]....
        /*0d64*/ 	.word	0x0003cac0


	//   ....[59]....
        /*0d68*/ 	.word	0x0003cb60


	//   ....[60]....
        /*0d6c*/ 	.word	0x0003cc80


	//   ....[61]....
        /*0d70*/ 	.word	0x0003ccf0


	//   ....[62]....
        /*0d74*/ 	.word	0x0003cd60


	//   ....[63]....
        /*0d78*/ 	.word	0x0003cdd0


	//   ....[64]....
        /*0d7c*/ 	.word	0x0003ce40


	//   ....[65]....
        /*0d80*/ 	.word	0x0003cec0


	//   ....[66]....
        /*0d84*/ 	.word	0x0003cf50


	//   ....[67]....
        /*0d88*/ 	.word	0x0003cfe0


	//   ....[68]....
        /*0d8c*/ 	.word	0x0003d050


	//   ....[69]....
        /*0d90*/ 	.word	0x0003d0c0


	//   ....[70]....
        /*0d94*/ 	.word	0x0003d130


	//   ....[71]....
        /*0d98*/ 	.word	0x0003d1b0


	//   ....[72]....
        /*0d9c*/ 	.word	0x0003d220


	//   ....[73]....
        /*0da0*/ 	.word	0x0003d2c0


	//   ....[74]....
        /*0da4*/ 	.word	0x0003d350


	//   ....[75]....
        /*0da8*/ 	.word	0x0003d470


	//   ....[76]....
        /*0dac*/ 	.word	0x0003f110


	//   ....[77]....
        /*0db0*/ 	.word	0x0003f850


	//   ....[78]....
        /*0db4*/ 	.word	0x00040a20


	//   ....[79]....
        /*0db8*/ 	.word	0x00040a50


	//   ....[80]....
        /*0dbc*/ 	.word	0x00040a70


	//   ....[81]....
        /*0dc0*/ 	.word	0x00040a80


	//----- nvinfo : EIATTR_REG_RECONFIG
	.align		4
.L_471:
        /*0dc4*/ 	.byte	0x01, 0x54
	.zero		2


	//----- nvinfo : EIATTR_SYSCALL_OFFSETS
	.align		4
        /*0dc8*/ 	.byte	0x04, 0x46
        /*0dca*/ 	.short	(.L_473 - .L_472)


	//   ....[0]....
.L_472:
        /*0dcc*/ 	.word	0x00001dc0


	//   ....[1]....
        /*0dd0*/ 	.word	0x00001f10


	//   ....[2]....
        /*0dd4*/ 	.word	0x000073f0


	//   ....[3]....
        /*0dd8*/ 	.word	0x000079c0


	//   ....[4]....
        /*0ddc*/ 	.word	0x000326b0


	//   ....[5]....
        /*0de0*/ 	.word	0x00032800


	//   ....[6]....
        /*0de4*/ 	.word	0x000328f0


	//   ....[7]....
        /*0de8*/ 	.word	0x00033730


	//   ....[8]....
        /*0dec*/ 	.word	0x000342a0


	//----- nvinfo : EIATTR_MBARRIER_INSTR_OFFSETS
	.align		4
.L_473:
        /*0df0*/ 	.byte	0x04, 0x39
        /*0df2*/ 	.short	(.L_475 - .L_474)


	//   ....[0]....
.L_474:
        /*0df4*/ 	.word	0x000002d0
        /*0df8*/ 	.word	0x000000ff
        /*0dfc*/ 	.word	0x00032400
        /*0e00*/ 	.short	0x0100
        /*0e02*/ 	.byte	0x08
	.zero		1


	//   ....[1]....
        /*0e04*/ 	.word	0x000002e0
        /*0e08*/ 	.word	0x000000ff
        /*0e0c*/ 	.word	0x00032410
        /*0e10*/ 	.short	0x0100
        /*0e12*/ 	.byte	0x08
	.zero		1


	//   ....[2]....
        /*0e14*/ 	.word	0x000002f0
        /*0e18*/ 	.word	0x000000ff
        /*0e1c*/ 	.word	0x00032420
        /*0e20*/ 	.short	0x0100
        /*0e22*/ 	.byte	0x08
	.zero		1


	//   ....[3]....
        /*0e24*/ 	.word	0x000003e0
        /*0e28*/ 	.word	0x000000ff
        /*0e2c*/ 	.word	0x00032430
        /*0e30*/ 	.short	0x0100
        /*0e32*/ 	.byte	0x08
	.zero		1


	//   ....[4]....
        /*0e34*/ 	.word	0x000003f0
        /*0e38*/ 	.word	0x000000ff
        /*0e3c*/ 	.word	0x00032440
        /*0e40*/ 	.short	0x0100
        /*0e42*/ 	.byte	0x08
	.zero		1


	//   ....[5]....
        /*0e44*/ 	.word	0x00000400
        /*0e48*/ 	.word	0x000000ff
        /*0e4c*/ 	.word	0x00032438
        /*0e50*/ 	.short	0x0100
        /*0e52*/ 	.byte	0x08
	.zero		1


	//   ....[6]....
        /*0e54*/ 	.word	0x00000410
        /*0e58*/ 	.word	0x000000ff
        /*0e5c*/ 	.word	0x00032448
        /*0e60*/ 	.short	0x0100
        /*0e62*/ 	.byte	0x08
	.zero		1


	//   ....[7]....
        /*0e64*/ 	.word	0x00000540
        /*0e68*/ 	.word	0x000000ff
        /*0e6c*/ 	.word	0x00032450
        /*0e70*/ 	.short	0x0100
        /*0e72*/ 	.byte	0x08
	.zero		1


	//   ....[8]....
        /*0e74*/ 	.word	0x00000550
        /*0e78*/ 	.word	0x000000ff
        /*0e7c*/ 	.word	0x00032460
        /*0e80*/ 	.short	0x0100
        /*0e82*/ 	.byte	0x08
	.zero		1


	//   ....[9]....
        /*0e84*/ 	.word	0x00000560
        /*0e88*/ 	.word	0x000000ff
        /*0e8c*/ 	.word	0x00032458
        /*0e90*/ 	.short	0x0100
        /*0e92*/ 	.byte	0x08
	.zero		1


	//   ....[10]....
        /*0e94*/ 	.word	0x00000570
        /*0e98*/ 	.word	0x000000ff
        /*0e9c*/ 	.word	0x00032468
        /*0ea0*/ 	.short	0x0100
        /*0ea2*/ 	.byte	0x08
	.zero		1


	//   ....[11]....
        /*0ea4*/ 	.word	0x00000660
        /*0ea8*/ 	.word	0x000000ff
        /*0eac*/ 	.word	0x00032470
        /*0eb0*/ 	.short	0x0100
        /*0eb2*/ 	.byte	0x06
	.zero		1


	//   ....[12]....
        /*0eb4*/ 	.word	0x00000670
        /*0eb8*/ 	.word	0x000000ff
        /*0ebc*/ 	.word	0x00032480
        /*0ec0*/ 	.short	0x0100
        /*0ec2*/ 	.byte	0x06
	.zero		1


	//   ....[13]....
        /*0ec4*/ 	.word	0x00000680
        /*0ec8*/ 	.word	0x000000ff
        /*0ecc*/ 	.word	0x00032478
        /*0ed0*/ 	.short	0x0100
        /*0ed2*/ 	.byte	0x06
	.zero		1


	//   ....[14]....
        /*0ed4*/ 	.word	0x00000690
        /*0ed8*/ 	.word	0x000000ff
        /*0edc*/ 	.word	0x00032488
        /*0ee0*/ 	.short	0x0100
        /*0ee2*/ 	.byte	0x06
	.zero		1


	//   ....[15]....
        /*0ee4*/ 	.word	0x000007c0
        /*0ee8*/ 	.word	0x000000ff
        /*0eec*/ 	.word	0x00032490
        /*0ef0*/ 	.short	0x0100
        /*0ef2*/ 	.byte	0x08
	.zero		1


	//   ....[16]....
        /*0ef4*/ 	.word	0x000007d0
        /*0ef8*/ 	.word	0x000000ff
        /*0efc*/ 	.word	0x000324a0
        /*0f00*/ 	.short	0x0100
        /*0f02*/ 	.byte	0x08
	.zero		1


	//   ....[17]....
        /*0f04*/ 	.word	0x000007e0
        /*0f08*/ 	.word	0x000000ff
        /*0f0c*/ 	.word	0x00032498
        /*0f10*/ 	.short	0x0100
        /*0f12*/ 	.byte	0x08
	.zero		1


	//   ....[18]....
        /*0f14*/ 	.word	0x000007f0
        /*0f18*/ 	.word	0x000000ff
        /*0f1c*/ 	.word	0x000324a8
        /*0f20*/ 	.short	0x0100
        /*0f22*/ 	.byte	0x08
	.zero		1


	//   ....[19]....
        /*0f24*/ 	.word	0x00000920
        /*0f28*/ 	.word	0x000000ff
        /*0f2c*/ 	.word	0x000324b0
        /*0f30*/ 	.short	0x0100
        /*0f32*/ 	.byte	0x08
	.zero		1


	//   ....[20]....
        /*0f34*/ 	.word	0x00000930
        /*0f38*/ 	.word	0x000000ff
        /*0f3c*/ 	.word	0x000324c0
        /*0f40*/ 	.short	0x0100
        /*0f42*/ 	.byte	0x08
	.zero		1


	//   ....[21]....
        /*0f44*/ 	.word	0x00000940
        /*0f48*/ 	.word	0x000000ff
        /*0f4c*/ 	.word	0x000324b8
        /*0f50*/ 	.short	0x0100
        /*0f52*/ 	.byte	0x08
	.zero		1


	//   ....[22]....
        /*0f54*/ 	.word	0x00000950
        /*0f58*/ 	.word	0x000000ff
        /*0f5c*/ 	.word	0x000324c8
        /*0f60*/ 	.short	0x0100
        /*0f62*/ 	.byte	0x08
	.zero		1


	//   ....[23]....
        /*0f64*/ 	.word	0x000030d0
        /*0f68*/ 	.word	0x00000046
        /*0f6c*/ 	.word	0x00032490
        /*0f70*/ 	.short	0x010a
        /*0f72*/ 	.byte	0x3f
	.zero		1


	//   ....[24]....
        /*0f74*/ 	.word	0x00004730
        /*0f78*/ 	.word	0x00000046
        /*0f7c*/ 	.word	0x00032490
        /*0f80*/ 	.short	0x010a
        /*0f82*/ 	.byte	0x3f
	.zero		1


	//   ....[25]....
        /*0f84*/ 	.word	0x00005760
        /*0f88*/ 	.word	0x00000046
        /*0f8c*/ 	.word	0x00032490
        /*0f90*/ 	.short	0x010a
        /*0f92*/ 	.byte	0x3f
	.zero		1


	//   ....[26]....
        /*0f94*/ 	.word	0x00005c10
        /*0f98*/ 	.word	0x00000004
        /*0f9c*/ 	.word	0x00000000
        /*0fa0*/ 	.short	0x0101
        /*0fa2*/ 	.byte	0x3f
	.zero		1


	//   ....[27]....
        /*0fa4*/ 	.word	0x00005c50
        /*0fa8*/ 	.word	0x00000046
        /*0fac*/ 	.word	0x000324b0
        /*0fb0*/ 	.short	0x010a
        /*0fb2*/ 	.byte	0x3f
	.zero		1


	//   ....[28]....
        /*0fb4*/ 	.word	0x00006480
        /*0fb8*/ 	.word	0x00000046
        /*0fbc*/ 	.word	0x00000000
        /*0fc0*/ 	.short	0x0101
        /*0fc2*/ 	.byte	0x3f
	.zero		1


	//   ....[29]....
        /*0fc4*/ 	.word	0x00007740
        /*0fc8*/ 	.word	0x00000094
        /*0fcc*/ 	.word	0x00032400
        /*0fd0*/ 	.short	0x010a
        /*0fd2*/ 	.byte	0x3f
	.zero		1


	//   ....[30]....
        /*0fd4*/ 	.word	0x00007790
        /*0fd8*/ 	.word	0x00000094
        /*0fdc*/ 	.word	0x00032400
        /*0fe0*/ 	.short	0x010a
        /*0fe2*/ 	.byte	0x3f
	.zero		1


	//   ....[31]....
        /*0fe4*/ 	.word	0x000081b0
        /*0fe8*/ 	.word	0x00000094
        /*0fec*/ 	.word	0x00032400
        /*0ff0*/ 	.short	0x010a
        /*0ff2*/ 	.byte	0x3f
	.zero		1


	//   ....[32]....
        /*0ff4*/ 	.word	0x00009700
        /*0ff8*/ 	.word	0x00000094
        /*0ffc*/ 	.word	0x00032400
        /*1000*/ 	.short	0x010a
        /*1002*/ 	.byte	0x3f
	.zero		1


	//   ....[33]....
        /*1004*/ 	.word	0x0000ade0
        /*1008*/ 	.word	0x00000004
        /*100c*/ 	.word	0x00000000
        /*1010*/ 	.short	0x010a
        /*1012*/ 	.byte	0x3f
	.zero		1


	//   ....[34]....
        /*1014*/ 	.word	0x0000aed0
        /*1018*/ 	.word	0x00000002
        /*101c*/ 	.word	0x00000000
        /*1020*/ 	.short	0x010a
        /*1022*/ 	.byte	0x3f
	.zero		1


	//   ....[35]....
        /*1024*/ 	.word	0x0000b2e0
        /*1028*/ 	.word	0x00000004
        /*102c*/ 	.word	0x00000000
        /*1030*/ 	.short	0x010a
        /*1032*/ 	.byte	0x3f
	.zero		1


	//   ....[36]....
        /*1034*/ 	.word	0x0000b3b0
        /*1038*/ 	.word	0x0000000e
        /*103c*/ 	.word	0x00000000
        /*1040*/ 	.short	0x010a
        /*1042*/ 	.byte	0x3f
	.zero		1


	//   ....[37]....
        /*1044*/ 	.word	0x0000c120
        /*1048*/ 	.word	0x00000004
        /*104c*/ 	.word	0x00000000
        /*1050*/ 	.short	0x0101
        /*1052*/ 	.byte	0x3f
	.zero		1


	//   ....[38]....
        /*1054*/ 	.word	0x00015e50
        /*1058*/ 	.word	0x00000002
        /*105c*/ 	.word	0x00000000
        /*1060*/ 	.short	0x0101
        /*1062*/ 	.byte	0x3f
	.zero		1


	//   ....[39]....
        /*1064*/ 	.word	0x000162d0
        /*1068*/ 	.word	0x00000005
        /*106c*/ 	.word	0x00000000
        /*1070*/ 	.short	0x010a
        /*1072*/ 	.byte	0x3f
	.zero		1


	//   ....[40]....
        /*1074*/ 	.word	0x000163d0
        /*1078*/ 	.word	0x0000000a
        /*107c*/ 	.word	0x00000000
        /*1080*/ 	.short	0x010a
        /*1082*/ 	.byte	0x3f
	.zero		1


	//   ....[41]....
        /*1084*/ 	.word	0x00016810
        /*1088*/ 	.word	0x0000000b
        /*108c*/ 	.word	0x00000000
        /*1090*/ 	.short	0x010a
        /*1092*/ 	.byte	0x3f
	.zero		1


	//   ....[42]....
        /*1094*/ 	.word	0x00016910
        /*1098*/ 	.word	0x00000008
        /*109c*/ 	.word	0x00000000
        /*10a0*/ 	.short	0x010a
        /*10a2*/ 	.byte	0x3f
	.zero		1


	//   ....[43]....
        /*10a4*/ 	.word	0x00017630
        /*10a8*/ 	.word	0x00000006
        /*10ac*/ 	.word	0x00000000
        /*10b0*/ 	.short	0x0101
        /*10b2*/ 	.byte	0x3f
	.zero		1


	//   ....[44]....
        /*10b4*/ 	.word	0x000200e0
        /*10b8*/ 	.word	0x00000005
        /*10bc*/ 	.word	0x00000000
        /*10c0*/ 	.short	0x0101
        /*10c2*/ 	.byte	0x3f
	.zero		1


	//   ....[45]....
        /*10c4*/ 	.word	0x000202d0
        /*10c8*/ 	.word	0x00000005
        /*10cc*/ 	.word	0x00000000
        /*10d0*/ 	.short	0x010a
        /*10d2*/ 	.byte	0x3f
	.zero		1


	//   ....[46]....
        /*10d4*/ 	.word	0x000203d0
        /*10d8*/ 	.word	0x00000008
        /*10dc*/ 	.word	0x00000000
        /*10e0*/ 	.short	0x010a
        /*10e2*/ 	.byte	0x3f
	.zero		1


	//   ....[47]....
        /*10e4*/ 	.word	0x00020810
        /*10e8*/ 	.word	0x00000005
        /*10ec*/ 	.word	0x00000000
        /*10f0*/ 	.short	0x010a
        /*10f2*/ 	.byte	0x3f
	.zero		1


	//   ....[48]....
        /*10f4*/ 	.word	0x00020910
        /*10f8*/ 	.word	0x00000008
        /*10fc*/ 	.word	0x00000000
        /*1100*/ 	.short	0x010a
        /*1102*/ 	.byte	0x3f
	.zero		1


	//   ....[49]....
        /*1104*/ 	.word	0x00021680
        /*1108*/ 	.word	0x00000005
        /*110c*/ 	.word	0x00000000
        /*1110*/ 	.short	0x0101
        /*1112*/ 	.byte	0x3f
	.zero		1


	//   ....[50]....
        /*1114*/ 	.word	0x0002b3f0
        /*1118*/ 	.word	0x00000004
        /*111c*/ 	.word	0x00000000
        /*1120*/ 	.short	0x0101
        /*1122*/ 	.byte	0x3f
	.zero		1


	//   ....[51]....
        /*1124*/ 	.word	0x0002e370
        /*1128*/ 	.word	0x00000000
        /*112c*/ 	.word	0x00000000
        /*1130*/ 	.short	0x0101
        /*1132*/ 	.byte	0x3f
	.zero		1


	//   ....[52]....
        /*1134*/ 	.word	0x00030f30
        /*1138*/ 	.word	0x00000017
        /*113c*/ 	.word	0x00032420
        /*1140*/ 	.short	0x010a
        /*1142*/ 	.byte	0x3f
	.zero		1


	//   ....[53]....
        /*1144*/ 	.word	0x00030fe0
        /*1148*/ 	.word	0x00000003
        /*114c*/ 	.word	0x000324a0
        /*1150*/ 	.short	0x010a
        /*1152*/ 	.byte	0x3f
	.zero		1


	//   ....[54]....
        /*1154*/ 	.word	0x00031210
        /*1158*/ 	.word	0x00000003
        /*115c*/ 	.word	0x000324c0
        /*1160*/ 	.short	0x010a
        /*1162*/ 	.byte	0x3f
	.zero		1


	//   ....[55]....
        /*1164*/ 	.word	0x00031840
        /*1168*/ 	.word	0x0000000a
        /*116c*/ 	.word	0x000324a0
        /*1170*/ 	.short	0x010a
        /*1172*/ 	.byte	0x3f
	.zero		1


	//   ....[56]....
        /*1174*/ 	.word	0x00031a60
        /*1178*/ 	.word	0x0000000a
        /*117c*/ 	.word	0x000324c0
        /*1180*/ 	.short	0x010a
        /*1182*/ 	.byte	0x3f
	.zero		1


	//   ....[57]....
        /*1184*/ 	.word	0x00032df0
        /*1188*/ 	.word	0x00000011
        /*118c*/ 	.word	0x00032440
        /*1190*/ 	.short	0x010a
        /*1192*/ 	.byte	0x3f
	.zero		1


	//   ....[58]....
        /*1194*/ 	.word	0x00033460
        /*1198*/ 	.word	0x00000011
        /*119c*/ 	.word	0x00032430
        /*11a0*/ 	.short	0x0107
        /*11a2*/ 	.byte	0x3f
	.zero		1


	//   ....[59]....
        /*11a4*/ 	.word	0x00033530
        /*11a8*/ 	.word	0x00000011
        /*11ac*/ 	.word	0x00032430
        /*11b0*/ 	.short	0x0101
        /*11b2*/ 	.byte	0x3f
	.zero		1


	//   ....[60]....
        /*11b4*/ 	.word	0x000340e0
        /*11b8*/ 	.word	0x00000017
        /*11bc*/ 	.word	0x00032400
        /*11c0*/ 	.short	0x0107
        /*11c2*/ 	.byte	0x3f
	.zero		1


	//   ....[61]....
        /*11c4*/ 	.word	0x00034170
        /*11c8*/ 	.word	0x00000017
        /*11cc*/ 	.word	0x00032400
        /*11d0*/ 	.short	0x0101
        /*11d2*/ 	.byte	0x3f
	.zero		1


	//   ....[62]....
        /*11d4*/ 	.word	0x00034c20
        /*11d8*/ 	.word	0x00000017
        /*11dc*/ 	.word	0x00032410
        /*11e0*/ 	.short	0x0107
        /*11e2*/ 	.byte	0x3f
	.zero		1


	//   ....[63]....
        /*11e4*/ 	.word	0x00034d20
        /*11e8*/ 	.word	0x00000017
        /*11ec*/ 	.word	0x00032410
        /*11f0*/ 	.short	0x0101
        /*11f2*/ 	.byte	0x3f
	.zero		1


	//   ....[64]....
        /*11f4*/ 	.word	0x00034d40
        /*11f8*/ 	.word	0x00000017
        /*11fc*/ 	.word	0x00032420
        /*1200*/ 	.short	0x010a
        /*1202*/ 	.byte	0x3f
	.zero		1


	//   ....[65]....
        /*1204*/ 	.word	0x00034dd0
        /*1208*/ 	.word	0x00000011
        /*120c*/ 	.word	0x00032460
        /*1210*/ 	.short	0x010a
        /*1212*/ 	.byte	0x3f
	.zero		1


	//   ....[66]....
        /*1214*/ 	.word	0x00035570
        /*1218*/ 	.word	0x00000011
        /*121c*/ 	.word	0x00032450
        /*1220*/ 	.short	0x0107
        /*1222*/ 	.byte	0x3f
	.zero		1


	//   ....[67]....
        /*1224*/ 	.word	0x00035640
        /*1228*/ 	.word	0x00000011
        /*122c*/ 	.word	0x00032450
        /*1230*/ 	.short	0x0101
        /*1232*/ 	.byte	0x3f
	.zero		1


	//   ....[68]....
        /*1234*/ 	.word	0x00035980
        /*1238*/ 	.word	0x00000004
        /*123c*/ 	.word	0x00032440
        /*1240*/ 	.short	0x010a
        /*1242*/ 	.byte	0x3f
	.zero		1


	//   ....[69]....
        /*1244*/ 	.word	0x00035d60
        /*1248*/ 	.word	0x00000004
        /*124c*/ 	.word	0x00032430
        /*1250*/ 	.short	0x0107
        /*1252*/ 	.byte	0x3f
	.zero		1


	//   ....[70]....
        /*1254*/ 	.word	0x00035e20
        /*1258*/ 	.word	0x00000004
        /*125c*/ 	.word	0x00032430
        /*1260*/ 	.short	0x0101
        /*1262*/ 	.byte	0x3f
	.zero		1


	//   ....[71]....
        /*1264*/ 	.word	0x00035e50
        /*1268*/ 	.word	0x00000004
        /*126c*/ 	.word	0x00032460
        /*1270*/ 	.short	0x010a
        /*1272*/ 	.byte	0x3f
	.zero		1


	//   ....[72]....
        /*1274*/ 	.word	0x00036370
        /*1278*/ 	.word	0x00000004
        /*127c*/ 	.word	0x00032450
        /*1280*/ 	.short	0x0107
        /*1282*/ 	.byte	0x3f
	.zero		1


	//   ....[73]....
        /*1284*/ 	.word	0x00036430
        /*1288*/ 	.word	0x00000004
        /*128c*/ 	.word	0x00032450
        /*1290*/ 	.short	0x0101
        /*1292*/ 	.byte	0x3f
	.zero		1


	//   ....[74]....
        /*1294*/ 	.word	0x000372a0
        /*1298*/ 	.word	0x00000005
        /*129c*/ 	.word	0x00032420
        /*12a0*/ 	.short	0x010a
        /*12a2*/ 	.byte	0x3f
	.zero		1


	//   ....[75]....
        /*12a4*/ 	.word	0x00037410
        /*12a8*/ 	.word	0x00000003
        /*12ac*/ 	.word	0x00032440
        /*12b0*/ 	.short	0x010a
        /*12b2*/ 	.byte	0x3f
	.zero		1


	//   ....[76]....
        /*12b4*/ 	.word	0x000374b0
        /*12b8*/ 	.word	0x00000019
        /*12bc*/ 	.word	0x00032440
        /*12c0*/ 	.short	0x010a
        /*12c2*/ 	.byte	0x3f
	.zero		1


	//   ....[77]....
        /*12c4*/ 	.word	0x000374f0
        /*12c8*/ 	.word	0x00000003
        /*12cc*/ 	.word	0x00032460
        /*12d0*/ 	.short	0x010a
        /*12d2*/ 	.byte	0x3f
	.zero		1


	//   ....[78]....
        /*12d4*/ 	.word	0x00037530
        /*12d8*/ 	.word	0x00000019
        /*12dc*/ 	.word	0x00032460
        /*12e0*/ 	.short	0x010a
        /*12e2*/ 	.byte	0x3f
	.zero		1


	//   ....[79]....
        /*12e4*/ 	.word	0x00037590
        /*12e8*/ 	.word	0x00000046
        /*12ec*/ 	.word	0x00032490
        /*12f0*/ 	.short	0x010a
        /*12f2*/ 	.byte	0x3f
	.zero		1


	//   ....[80]....
        /*12f4*/ 	.word	0x00037820
        /*12f8*/ 	.word	0x00000046
        /*12fc*/ 	.word	0x00032490
        /*1300*/ 	.short	0x010a
        /*1302*/ 	.byte	0x3f
	.zero		1


	//   ....[81]....
        /*1304*/ 	.word	0x00037ac0
        /*1308*/ 	.word	0x00000046
        /*130c*/ 	.word	0x00032490
        /*1310*/ 	.short	0x010a
        /*1312*/ 	.byte	0x3f
	.zero		1


	//   ....[82]....
        /*1314*/ 	.word	0x00037d50
        /*1318*/ 	.word	0x00000046
        /*131c*/ 	.word	0x000324b0
        /*1320*/ 	.short	0x010a
        /*1322*/ 	.byte	0x3f
	.zero		1


	//   ....[83]....
        /*1324*/ 	.word	0x000381c0
        /*1328*/ 	.word	0x00000094
        /*132c*/ 	.word	0x00032400
        /*1330*/ 	.short	0x010a
        /*1332*/ 	.byte	0x3f
	.zero		1


	//   ....[84]....
        /*1334*/ 	.word	0x000387d0
        /*1338*/ 	.word	0x00000094
        /*133c*/ 	.word	0x00032400
        /*1340*/ 	.short	0x010a
        /*1342*/ 	.byte	0x3f
	.zero		1


	//   ....[85]....
        /*1344*/ 	.word	0x00038820
        /*1348*/ 	.word	0x00000002
        /*134c*/ 	.word	0x00000000
        /*1350*/ 	.short	0x010a
        /*1352*/ 	.byte	0x3f
	.zero		1


	//   ....[86]....
        /*1354*/ 	.word	0x00038870
        /*1358*/ 	.word	0x0000000e
        /*135c*/ 	.word	0x00000000
        /*1360*/ 	.short	0x010a
        /*1362*/ 	.byte	0x3f
	.zero		1


	//   ....[87]....
        /*1364*/ 	.word	0x000388c0
        /*1368*/ 	.word	0x0000000a
        /*136c*/ 	.word	0x00000000
        /*1370*/ 	.short	0x010a
        /*1372*/ 	.byte	0x3f
	.zero		1


	//   ....[88]....
        /*1374*/ 	.word	0x00038910
        /*1378*/ 	.word	0x00000008
        /*137c*/ 	.word	0x00000000
        /*1380*/ 	.short	0x010a
        /*1382*/ 	.byte	0x3f
	.zero		1


	//   ....[89]....
        /*1384*/ 	.word	0x00038960
        /*1388*/ 	.word	0x00000008
        /*138c*/ 	.word	0x00000000
        /*1390*/ 	.short	0x010a
        /*1392*/ 	.byte	0x3f
	.zero		1


	//   ....[90]....
        /*1394*/ 	.word	0x000389b0
        /*1398*/ 	.word	0x00000008
        /*139c*/ 	.word	0x00000000
        /*13a0*/ 	.short	0x010a
        /*13a2*/ 	.byte	0x3f
	.zero		1


	//   ....[91]....
        /*13a4*/ 	.word	0x00038f80
        /*13a8*/ 	.word	0x00000017
        /*13ac*/ 	.word	0x00032420
        /*13b0*/ 	.short	0x010a
        /*13b2*/ 	.byte	0x3f
	.zero		1


	//   ....[92]....
        /*13b4*/ 	.word	0x00038fd0
        /*13b8*/ 	.word	0x00000003
        /*13bc*/ 	.word	0x000324a0
        /*13c0*/ 	.short	0x010a
        /*13c2*/ 	.byte	0x3f
	.zero		1


	//   ....[93]....
        /*13c4*/ 	.word	0x00039020
        /*13c8*/ 	.word	0x00000003
        /*13cc*/ 	.word	0x000324c0
        /*13d0*/ 	.short	0x010a
        /*13d2*/ 	.byte	0x3f
	.zero		1


	//   ....[94]....
        /*13d4*/ 	.word	0x00039070
        /*13d8*/ 	.word	0x0000000a
        /*13dc*/ 	.word	0x000324a0
        /*13e0*/ 	.short	0x010a
        /*13e2*/ 	.byte	0x3f
	.zero		1


	//   ....[95]....
        /*13e4*/ 	.word	0x000390c0
        /*13e8*/ 	.word	0x0000000a
        /*13ec*/ 	.word	0x000324c0
        /*13f0*/ 	.short	0x010a
        /*13f2*/ 	.byte	0x3f
	.zero		1


	//   ....[96]....
        /*13f4*/ 	.word	0x000391e0
        /*13f8*/ 	.word	0x00000011
        /*13fc*/ 	.word	0x00032440
        /*1400*/ 	.short	0x010a
        /*1402*/ 	.byte	0x3f
	.zero		1


	//   ....[97]....
        /*1404*/ 	.word	0x0003b270
        /*1408*/ 	.word	0x00000017
        /*140c*/ 	.word	0x00032420
        /*1410*/ 	.short	0x010a
        /*1412*/ 	.byte	0x3f
	.zero		1


	//   ....[98]....
        /*1414*/ 	.word	0x0003b2c0
        /*1418*/ 	.word	0x00000011
        /*141c*/ 	.word	0x00032460
        /*1420*/ 	.short	0x010a
        /*1422*/ 	.byte	0x3f
	.zero		1


	//   ....[99]....
        /*1424*/ 	.word	0x0003bc10
        /*1428*/ 	.word	0x00000004
        /*142c*/ 	.word	0x00032440
        /*1430*/ 	.short	0x010a
        /*1432*/ 	.byte	0x3f
	.zero		1


	//   ....[100]....
        /*1434*/ 	.word	0x0003c2f0
        /*1438*/ 	.word	0x00000004
        /*143c*/ 	.word	0x00032460
        /*1440*/ 	.short	0x010a
        /*1442*/ 	.byte	0x3f
	.zero		1


	//   ....[101]....
        /*1444*/ 	.word	0x0003d390
        /*1448*/ 	.word	0x00000005
        /*144c*/ 	.word	0x00032420
        /*1450*/ 	.short	0x010a
        /*1452*/ 	.byte	0x3f
	.zero		1


	//   ....[102]....
        /*1454*/ 	.word	0x0003d530
        /*1458*/ 	.word	0x00000003
        /*145c*/ 	.word	0x00032440
        /*1460*/ 	.short	0x010a
        /*1462*/ 	.byte	0x3f
	.zero		1


	//   ....[103]....
        /*1464*/ 	.word	0x0003d580
        /*1468*/ 	.word	0x00000019
        /*146c*/ 	.word	0x00032440
        /*1470*/ 	.short	0x010a
        /*1472*/ 	.byte	0x3f
	.zero		1


	//   ....[104]....
        /*1474*/ 	.word	0x0003d5d0
        /*1478*/ 	.word	0x00000003
        /*147c*/ 	.word	0x00032460
        /*1480*/ 	.short	0x010a
        /*1482*/ 	.byte	0x3f
	.zero		1


	//   ....[105]....
        /*1484*/ 	.word	0x0003d760
        /*1488*/ 	.word	0x0000000a
        /*148c*/ 	.word	0x00000000
        /*1490*/ 	.short	0x010a
        /*1492*/ 	.byte	0x3f
	.zero		1


	//   ....[106]....
        /*1494*/ 	.word	0x0003d860
        /*1498*/ 	.word	0x00000008
        /*149c*/ 	.word	0x00000000
        /*14a0*/ 	.short	0x010a
        /*14a2*/ 	.byte	0x3f
	.zero		1


	//   ....[107]....
        /*14a4*/ 	.word	0x0003dc80
        /*14a8*/ 	.word	0x00000004
        /*14ac*/ 	.word	0x00032410
        /*14b0*/ 	.short	0x010a
        /*14b2*/ 	.byte	0x3f
	.zero		1


	//   ....[108]....
        /*14b4*/ 	.word	0x0003dda0
        /*14b8*/ 	.word	0x0000000a
        /*14bc*/ 	.word	0x00000000
        /*14c0*/ 	.short	0x010a
        /*14c2*/ 	.byte	0x3f
	.zero		1


	//   ....[109]....
        /*14c4*/ 	.word	0x0003dea0
        /*14c8*/ 	.word	0x00000008
        /*14cc*/ 	.word	0x00000000
        /*14d0*/ 	.short	0x010a
        /*14d2*/ 	.byte	0x3f
	.zero		1


	//   ....[110]....
        /*14d4*/ 	.word	0x0003eca0
        /*14d8*/ 	.word	0x00000005
        /*14dc*/ 	.word	0x00000000
        /*14e0*/ 	.short	0x0101
        /*14e2*/ 	.byte	0x3f
	.zero		1


	//   ....[111]....
        /*14e4*/ 	.word	0x00049310
        /*14e8*/ 	.word	0x00000000
        /*14ec*/ 	.word	0x00000000
        /*14f0*/ 	.short	0x0101
        /*14f2*/ 	.byte	0x3f
	.zero		1


	//   ....[112]....
        /*14f4*/ 	.word	0x00049330
        /*14f8*/ 	.word	0x00000008
        /*14fc*/ 	.word	0x00000000
        /*1500*/ 	.short	0x010a
        /*1502*/ 	.byte	0x3f
	.zero		1


	//   ....[113]....
        /*1504*/ 	.word	0x00049380
        /*1508*/ 	.word	0x00000004
        /*150c*/ 	.word	0x00032410
        /*1510*/ 	.short	0x010a
        /*1512*/ 	.byte	0x3f
	.zero		1


	//   ....[114]....
        /*1514*/ 	.word	0x000493d0
        /*1518*/ 	.word	0x00000008
        /*151c*/ 	.word	0x00000000
        /*1520*/ 	.short	0x010a
        /*1522*/ 	.byte	0x3f
	.zero		1


	//----- nvinfo : EIATTR_NUM_MBARRIERS
	.align		4
.L_475:
        /*1524*/ 	.byte	0x03, 0x38
        /*1526*/ 	.short	0x0017


	//----- nvinfo : EIATTR_EXIT_INSTR_OFFSETS
	.align		4
        /*1528*/ 	.byte	0x04, 0x1c
        /*152a*/ 	.short	(.L_477 - .L_476)


	//   ....[0]....
.L_476:
        /*152c*/ 	.word	0x00037580


	//----- nvinfo : EIATTR_MAX_THREADS
	.align		4
.L_477:
        /*1530*/ 	.byte	0x04, 0x05
        /*1532*/ 	.short	(.L_479 - .L_478)
.L_478:
        /*1534*/ 	.word	0x00000180
        /*1538*/ 	.word	0x00000001
        /*153c*/ 	.word	0x00000001


	//----- nvinfo : EIATTR_CRS_STACK_SIZE
	.align		4
.L_479:
        /*1540*/ 	.byte	0x04, 0x1e
        /*1542*/ 	.short	(.L_481 - .L_480)
.L_480:
        /*1544*/ 	.word	0x00000000


	//----- nvinfo : EIATTR_CBANK_PARAM_SIZE
	.align		4
.L_481:
        /*1548*/ 	.byte	0x03, 0x19
        /*154a*/ 	.short	0x0bf0


	//----- nvinfo : EIATTR_PARAM_CBANK
	.align		4
        /*154c*/ 	.byte	0x04, 0x0a
        /*154e*/ 	.short	(.L_483 - .L_482)
	.align		4
.L_482:
        /*1550*/ 	.word	index@(.nv.constant0._ZN7cutlass13device_kernelIN5flash11enable_sm90INS1_16FlashAttnFwdSm90INS1_25CollectiveMainloopFwdSm90ILi2EN4cute5tupleIJNS5_1CILi1EEES8_S8_EEENS6_IJNS7_ILi128EEENS7_ILi96EEENS7_ILi64EEEEEELi256ENS_10bfloat16_tEfNS_4arch4Sm90ELb0ELb1ELb1ELb1ELb1ELb1ELb1ELb1ELb0ELb1ELb0ELb0EEENS1_21CollectiveEpilogueFwdINS6_IJSA_NS7_ILi256EEESB_EEES9_SE_SG_Li256ELb1ELb1ELb0ELb0EEENS1_36VarlenDynamicPersistentTileSchedulerILi128ELi96ELi256ELi128ELb0ELb1ELb1ELb1ELb0ELb1EEEEEEEEEvNT_6ParamsE)
        /*1554*/ 	.short	0x0210
        /*1556*/ 	.short	0x0bf0


	//----- nvinfo : EIATTR_SW_WAR
	.align		4
.L_483:
        /*1558*/ 	.byte	0x04, 0x36
        /*155a*/ 	.short	(.L_485 - .L_484)
.L_484:
        /*155c*/ 	.word	0x00000008
.L_485:


//--------------------- .nv.info._ZN7cutlass13device_kernelIN5flash11enable_sm90INS1_16FlashAttnFwdSm90INS1_25CollectiveMainloopFwdSm90ILi2EN4cute5tupleIJNS5_1CILi1EEES8_S8_EEENS6_IJNS7_ILi128EEENS7_ILi96EEENS7_ILi64EEEEEELi256ENS_10bfloat16_tEfNS_4arch4Sm90ELb1ELb0ELb1ELb0ELb1ELb0ELb0ELb1ELb0ELb1ELb0ELb0EEENS1_21CollectiveEpilogueFwdINS6_IJSA_NS7_ILi256EEESB_EEES9_SE_SG_Li256ELb0ELb1ELb0ELb0EEENS1_30DynamicPersistentTileSchedulerILi256ELi128ELb0ELb1ELb1EEEEEEEEEvNT_6ParamsE --------------------------
	.section	.nv.info._ZN7cutlass13device_kernelIN5flash11enable_sm90INS1_16FlashAttnFwdSm90INS1_25CollectiveMainloopFwdSm90ILi2EN4cute5tupleIJNS5_1CILi1EEES8_S8_EEENS6_IJNS7_ILi128EEENS7_ILi96EEENS7_ILi64EEEEEELi256ENS_10bfloat16_tEfNS_4arch4Sm90ELb1ELb0ELb1ELb0ELb1ELb0ELb0ELb1ELb0ELb1ELb0ELb0EEENS1_21CollectiveEpilogueFwdINS6_IJSA_NS7_ILi256EEESB_EEES9_SE_SG_Li256ELb0ELb1ELb0ELb0EEENS1_30DynamicPersistentTileSchedulerILi256ELi128ELb0ELb1ELb1EEEEEEEEEvNT_6ParamsE,"",@"SHT_CUDA_INFO"
	.sectionflags	@""
	.align	4


	//----- nvinfo : EIATTR_CUDA_API_VERSION
	.align		4
        /*0000*/ 	.byte	0x04, 0x37
        /*0002*/ 	.short	(.L_487 - .L_486)
.L_486:
        /*0004*/ 	.word	0x00000082


	//----- nvinfo : EIATTR_KPARAM_INFO
	.align		4
.L_487:
        /*0008*/ 	.byte	0x04, 0x17
        /*000a*/ 	.short	(.L_489 - .L_488)
.L_488:
        /*000c*/ 	.word	0x00000000
        /*0010*/ 	.short	0x0000
        /*0012*/ 	.short	0x0070
        /*0014*/ 	.byte	0x00, 0xf0, 0x01, 0x2a


	//----- nvinfo : EIATTR_SPARSE_MMA_MASK
	.align		4
.L_489:
        /*0018*/ 	.byte	0x03, 0x50
        /*001a*/ 	.short	0x0000


	//----- nvinfo : EIATTR_MAXREG_COUNT
	.align		4
        /*001c*/ 	.byte	0x03, 0x1b
        /*001e*/ 	.short	0x00a8


	//----- nvinfo : EIATTR_NUM_BARRIERS
	.align		4
        /*0020*/ 	.byte	0x02, 0x4c
        /*0022*/ 	.byte	0x10
	.zero		1


	//----- nvinfo : EIATTR_EXTERNS
	.align		4
        /*0024*/ 	.byte	0x04, 0x0f
        /*0026*/ 	.short	(.L_491 - .L_490)


	//   ....[0]....
	.align		4
.L_490:
        /*0028*/ 	.word	index@(__assertfail)


	//----- nvinfo : EIATTR_ANNOTATIONS
	.align		4
.L_491:
        /*002c*/ 	.byte	0x04, 0x55
        /*002e*/ 	.short	(.L_493 - .L_492)


	//   ....[0]....
.L_492:
        /*0030*/ 	.word	0x00000001
        /*0034*/ 	.byte	0x90, 0xbe, 0x00, 0x00, 0x01, 0x00, 0x00, 0x00, 0x80, 0xc2, 0x00, 0x00, 0x01, 0x00, 0x00, 0x00
        /*0044*/ 	.byte	0xc0, 0xc2, 0x00, 0x00, 0x01, 0x00, 0x00, 0x00, 0x20, 0xdf, 0x00, 0x00, 0x01, 0x00, 0x00, 0x00
        /*0054*/ 	.byte	0x40, 0xdf, 0x00, 0x00, 0x01, 0x00, 0x00, 0x00, 0xe0, 0xe1, 0x00, 0x00, 0x01, 0x00, 0x00, 0x00
        /*0064*/ 	.byte	0x20, 0xf9, 0x00, 0x00, 0x01, 0x00, 0x00, 0x00, 0x20, 0x11, 0x01, 0x00


	//----- nvinfo : EIATTR_MERCURY_ISA_VERSION
	.align		4
.L_493:
        /*0070*/ 	.byte	0x03, 0x5f
        /*0072*/ 	.short	0x0101


	//----- nvinfo : EIATTR_INT_WARP_WIDE_INSTR_OFFSETS
	.align		4
        /*0074*/ 	.byte	0x04, 0x31
        /*0076*/ 	.short	(.L_495 - .L_494)


	//   ....[0]....
.L_494:
        /*0078*/ 	.word	0x000000c0


	//   ....[1]....
        /*007c*/ 	.word	0x000000d0


	//   ....[2]....
        /*0080*/ 	.word	0x00000170


	//   ....[3]....
        /*0084*/ 	.word	0x0000c820


	//   ....[4]....
        /*0088*/ 	.word	0x0000c8b0


	//   ....[5]....
        /*008c*/ 	.word	0x0000f6b0


	//   ....[6]....
        /*0090*/ 	.word	0x0000f740


	//----- nvinfo : EIATTR_COOP_GROUP_MASK_REGIDS
	.align		4
.L_495:
        /*0094*/ 	.byte	0x04, 0x29
        /*0096*/ 	.short	(.L_497 - .L_496)


	//   ....[0]....
.L_496:
        /*0098*/ 	.word	0xffffffff


	//   ....[1]....
        /*009c*/ 	.word	0xffffffff


	//   ....[2]....
        /*00a0*/ 	.word	0xffffffff


	//   ....[3]....
        /*00a4*/ 	.word	0xffffffff


	//   ....[4]....
        /*00a8*/ 	.word	0xffffffff


	//   ....[5]....
        /*00ac*/ 	.word	0xffffffff


	//   ....[6]....
        /*00b0*/ 	.word	0xffffffff


	//   ....[7]....
        /*00b4*/ 	.word	0xffffffff


	//   ....[8]....
        /*00b8*/ 	.word	0xffffffff


	//   ....[9]....
        /*00bc*/ 	.word	0xffffffff


	//   ....[10]....
        /*00c0*/ 	.word	0xffffffff


	//   ....[11]....
        /*00c4*/ 	.word	0xffffffff


	//   ....[12]....
        /*00c8*/ 	.word	0xffffffff


	//   ....[13]....
        /*00cc*/ 	.word	0xffffffff


	//   ....[14]....
        /*00d0*/ 	.word	0xffffffff


	//   ....[15]....
        /*00d4*/ 	.word	0xffffffff


	//   ....[16]....
        /*00d8*/ 	.word	0xffffffff


	//   ....[17]....
        /*00dc*/ 	.word	0xffffffff


	//   ....[18]....
        /*00e0*/ 	.word	0xffffffff


	//   ....[19]....
        /*00e4*/ 	.word	0xffffffff


	//   ....[20]....
        /*00e8*/ 	.word	0xffffffff


	//   ....[21]....
        /*00ec*/ 	.word	0xffffffff


	//   ....[22]....
        /*00f0*/ 	.word	0xffffffff


	//   ....[23]....
        /*00f4*/ 	.word	0xffffffff


	//   ....[24]....
        /*00f8*/ 	.word	0xffffffff


	//   ....[25]....
        /*00fc*/ 	.word	0xffffffff


	//   ....[26]....
        /*0100*/ 	.word	0xffffffff


	//   ....[27]....
        /*0104*/ 	.word	0xffffffff


	//   ....[28]....
        /*0108*/ 	.word	0xffffffff


	//   ....[29]....
        /*010c*/ 	.word	0xffffffff


	//   ....[30]....
        /*0110*/ 	.word	0xffffffff


	//   ....[31]....
        /*0114*/ 	.word	0xffffffff


	//   ....[32]....
        /*0118*/ 	.word	0xffffffff


	//   ....[33]....
        /*011c*/ 	.word	0xffffffff


	//   ....[34]....
        /*0120*/ 	.word	0xffffffff


	//   ....[35]....
        /*0124*/ 	.word	0xffffffff


	//   ....[36]....
        /*0128*/ 	.word	0xffffffff


	//   ....[37]....
        /*012c*/ 	.word	0xffffffff


	//   ....[38]....
        /*0130*/ 	.word	0xffffffff


	//   ....[39]....
        /*0134*/ 	.word	0xffffffff


	//   ....[40]....
        /*0138*/ 	.word	0xffffffff


	//   ....[41]....
        /*013c*/ 	.word	0xffffffff


	//   ....[42]....
        /*0140*/ 	.word	0xffffffff


	//   ....[43]....
        /*0144*/ 	.word	0xffffffff


	//   ....[44]....
        /*0148*/ 	.word	0xffffffff


	//   ....[45]....
        /*014c*/ 	.word	0xffffffff


	//   ....[46]....
        /*0150*/ 	.word	0xffffffff


	//   ....[47]....
        /*0154*/ 	.word	0xffffffff


	//   ....[48]....
        /*0158*/ 	.word	0xffffffff


	//   ....[49]....
        /*015c*/ 	.word	0xffffffff


	//   ....[50]....
        /*0160*/ 	.word	0xffffffff


	//   ....[51]....
        /*0164*/ 	.word	0xffffffff


	//   ....[52]....
        /*0168*/ 	.word	0xffffffff


	//   ....[53]....
        /*016c*/ 	.word	0xffffffff


	//   ....[54]....
        /*0170*/ 	.word	0xffffffff


	//   ....[55]....
        /*0174*/ 	.word	0xffffffff


	//   ....[56]....
        /*0178*/ 	.word	0xffffffff


	//   ....[57]....
        /*017c*/ 	.word	0xffffffff


	//   ....[58]....
        /*0180*/ 	.word	0xffffffff


	//   ....[59]....
        /*0184*/ 	.word	0xffffffff


	//   ....[60]....
        /*0188*/ 	.word	0xffffffff


	//   ....[61]....
        /*018c*/ 	.word	0xffffffff


	//   ....[62]....
        /*0190*/ 	.word	0xffffffff


	//   ....[63]....
        /*0194*/ 	.word	0xffffffff


	//   ....[64]....
        /*0198*/ 	.word	0xffffffff


	//   ....[65]....
        /*019c*/ 	.word	0xffffffff


	//   ....[66]....
        /*01a0*/ 	.word	0xffffffff


	//   ....[67]....
        /*01a4*/ 	.word	0xffffffff


	//   ....[68]....
        /*01a8*/ 	.word	0xffffffff


	//   ....[69]....
        /*01ac*/ 	.word	0xffffffff


	//   ....[70]....
        /*01b0*/ 	.word	0xffffffff


	//   ....[71]....
        /*01b4*/ 	.word	0xffffffff


	//   ....[72]....
        /*01b8*/ 	.word	0xffffffff


	//   ....[73]....
        /*01bc*/ 	.word	0xffffffff


	//   ....[74]....
        /*01c0*/ 	.word	0xffffffff


	//   ....[75]....
        /*01c4*/ 	.word	0xffffffff


	//   ....[76]....
        /*01c8*/ 	.word	0xffffffff


	//   ....[77]....
        /*01cc*/ 	.word	0xffffffff


	//   ....[78]....
        /*01d0*/ 	.word	0xffffffff


	//   ....[79]....
        /*01d4*/ 	.word	0xffffffff


	//   ....[80]....
        /*01d8*/ 	.word	0xffffffff


	//   ....[81]....
        /*01dc*/ 	.word	0xffffffff


	//   ....[82]....
        /*01e0*/ 	.word	0xffffffff


	//   ....[83]....
        /*01e4*/ 	.word	0xffffffff


	//   ....[84]....
        /*01e8*/ 	.word	0xffffffff


	//   ....[85]....
        /*01ec*/ 	.word	0xffffffff


	//   ....[86]....
        /*01f0*/ 	.word	0xffffffff


	//   ....[87]....
        /*01f4*/ 	.word	0xffffffff


	//   ....[88]....
        /*01f8*/ 	.word	0xffffffff


	//   ....[89]....
        /*01fc*/ 	.word	0xffffffff


	//   ....[90]....
        /*0200*/ 	.word	0xffffffff


	//   ....[91]....
        /*0204*/ 	.word	0xffffffff


	//   ....[92]....
        /*0208*/ 	.word	0xffffffff


	//   ....[93]....
        /*020c*/ 	.word	0xffffffff


	//   ....[94]....
        /*0210*/ 	.word	0xffffffff


	//   ....[95]....
        /*0214*/ 	.word	0xffffffff


	//   ....[96]....
        /*0218*/ 	.word	0xffffffff


	//   ....[97]....
        /*021c*/ 	.word	0xffffffff


	//   ....[98]....
        /*0220*/ 	.word	0xffffffff


	//   ....[99]....
        /*0224*/ 	.word	0xffffffff


	//   ....[100]....
        /*0228*/ 	.word	0xffffffff


	//   ....[101]....
        /*022c*/ 	.word	0xffffffff


	//   ....[102]....
        /*0230*/ 	.word	0xffffffff


	//   ....[103]....
        /*0234*/ 	.word	0xffffffff


	//   ....[104]....
        /*0238*/ 	.word	0xffffffff


	//   ....[105]....
        /*023c*/ 	.word	0xffffffff


	//   ....[106]....
        /*0240*/ 	.word	0xffffffff


	//   ....[107]....
        /*0244*/ 	.word	0xffffffff


	//   ....[108]....
        /*0248*/ 	.word	0xffffffff


	//   ....[109]....
        /*024c*/ 	.word	0xffffffff


	//   ....[110]....
        /*0250*/ 	.word	0xffffffff


	//   ....[111]....
        /*0254*/ 	.word	0xffffffff


	//   ....[112]....
        /*0258*/ 	.word	0xffffffff


	//   ....[113]....
        /*025c*/ 	.word	0xffffffff


	//   ....[114]....
        /*0260*/ 	.word	0x0500000f


	//   ....[115]....
        /*0264*/ 	.word	0x0500000f


	//   ....[116]....
        /*0268*/ 	.word	0x0500000f


	//   ....[117]....
        /*026c*/ 	.word	0x0500000f


	//   ....[118]....
        /*0270*/ 	.word	0x0500000f


	//   ....[119]....
        /*0274*/ 	.word	0x0500000f


	//   ....[120]....
        /*0278*/ 	.word	0x0500000f


	//   ....[121]....
        /*027c*/ 	.word	0x0500000f


	//   ....[122]....
        /*0280*/ 	.word	0x0500000f


	//   ....[123]....
        /*0284*/ 	.word	0x0500000f


	//   ....[124]....
        /*0288*/ 	.word	0x0500000f


	//   ....[125]....
        /*028c*/ 	.word	0x0500000f


	//   ....[126]....
        /*0290*/ 	.word	0x0500000f


	//   ....[127]....
        /*0294*/ 	.word	0x0500000f


	//   ....[128]....
        /*0298*/ 	.word	0x0500000f


	//   ....[129]....
        /*029c*/ 	.word	0x0500000f


	//   ....[130]....
        /*02a0*/ 	.word	0x0500000f


	//   ....[131]....
        /*02a4*/ 	.word	0x0500000f


	//   ....[132]....
        /*02a8*/ 	.word	0x0500000f


	//   ....[133]....
        /*02ac*/ 	.word	0x0500000f


	//   ....[134]....
        /*02b0*/ 	.word	0x0500000f


	//   ....[135]....
        /*02b4*/ 	.word	0x0500000f


	//   ....[136]....
        /*02b8*/ 	.word	0x0500000f


	//   ....[137]....
        /*02bc*/ 	.word	0x0500000f


	//   ....[138]....
        /*02c0*/ 	.word	0x0500000f


	//   ....[139]....
        /*02c4*/ 	.word	0x0500000f


	//   ....[140]....
        /*02c8*/ 	.word	0x0500000f


	//   ....[141]....
        /*02cc*/ 	.word	0x0500000f


	//   ....[142]....
        /*02d0*/ 	.word	0x0500000f


	//   ....[143]....
        /*02d4*/ 	.word	0x0500000f


	//   ....[144]....
        /*02d8*/ 	.word	0x0500000f


	//   ....[145]....
        /*02dc*/ 	.word	0x0500000f


	//   ....[146]....
        /*02e0*/ 	.word	0x0500000f


	//   ....[147]....
        /*02e4*/ 	.word	0x0500000f


	//   ....[148]....
        /*02e8*/ 	.word	0x0500000f


	//   ....[149]....
        /*02ec*/ 	.word	0x0500000f


	//   ....[150]....
        /*02f0*/ 	.word	0x0500000f


	//   ....[151]....
        /*02f4*/ 	.word	0x0500000f


	//   ....[152]....
        /*02f8*/ 	.word	0x0500000f


	//   ....[153]....
        /*02fc*/ 	.word	0x0500000f


	//   ....[154]....
        /*0300*/ 	.word	0x0500000f


	//   ....[155]....
        /*0304*/ 	.word	0x0500000f


	//   ....[156]....
        /*0308*/ 	.word	0x0500000f


	//   ....[157]....
        /*030c*/ 	.word	0x0500000f


	//   ....[158]....
        /*0310*/ 	.word	0x0500000f


	//   ....[159]....
        /*0314*/ 	.word	0x0500000f


	//   ....[160]....
        /*0318*/ 	.word	0x0500000f


	//   ....[161]....
        /*031c*/ 	.word	0x0500000f


	//   ....[162]....
        /*0320*/ 	.word	0x0500000f


	//   ....[163]....
        /*0324*/ 	.word	0x0500000f


	//   ....[164]....
        /*0328*/ 	.word	0x0500000f


	//   ....[165]....
        /*032c*/ 	.word	0x0500000f


	//   ....[166]....
        /*0330*/ 	.word	0x0500000f


	//   ....[167]....
        /*0334*/ 	.word	0x0500000f


	//   ....[168]....
        /*0338*/ 	.word	0x0500000f


	//   ....[169]....
        /*033c*/ 	.word	0x0500000f


	//   ....[170]....
        /*0340*/ 	.word	0x0500000f


	//   ....[171]....
        /*0344*/ 	.word	0x0500000f


	//   ....[172]....
        /*0348*/ 	.word	0x0500000f


	//   ....[173]....
        /*034c*/ 	.word	0x0500000f


	//   ....[174]....
        /*0350*/ 	.word	0x0500000f


	//   ....[175]....
        /*0354*/ 	.word	0x0500000f


	//   ....[176]....
        /*0358*/ 	.word	0x0500000f


	//   ....[177]....
        /*035c*/ 	.word	0x0500000f


	//   ....[178]....
        /*0360*/ 	.word	0x0500000f


	//   ....[179]....
        /*0364*/ 	.word	0x0500000f


	//   ....[180]....
        /*0368*/ 	.word	0x0500000f


	//----- nvinfo : EIATTR_COOP_GROUP_INSTR_OFFSETS
	.align		4
.L_497:
        /*036c*/ 	.byte	0x04, 0x28
        /*036e*/ 	.short	(.L_499 - .L_498)


	//   ....[0]....
.L_498:
        /*0370*/ 	.word	0x00000080


	//   ....[1]....
        /*0374*/ 	.word	0x00000090


	//   ....[2]....
        /*0378*/ 	.word	0x000002d0


	//   ....[3]....
        /*037c*/ 	.word	0x00000430


	//   ....[4]....
        /*0380*/ 	.word	0x00000550


	//   ....[5]....
        /*0384*/ 	.word	0x000006b0


	//   ....[6]....
        /*0388*/ 	.word	0x00001610


	//   ....[7]....
        /*038c*/ 	.word	0x00001dc0


	//   ....[8]....
        /*0390*/ 	.word	0x00001f70


	//   ....[9]....
        /*0394*/ 	.word	0x00002750


	//   ....[10]....
        /*0398*/ 	.word	0x000027b0


	//   ....[11]....
        /*039c*/ 	.word	0x00002f10


	//   ....[12]....
        /*03a0*/ 	.word	0x00002f70


	//   ....[13]....
        /*03a4*/ 	.word	0x00004120


	//   ....[14]....
        /*03a8*/ 	.word	0x00004280


	//   ....[15]....
        /*03ac*/ 	.word	0x000049c0


	//   ....[16]....
        /*03b0*/ 	.word	0x00004aa0


	//   ....[17]....
        /*03b4*/ 	.word	0x000051a0


	//   ....[18]....
        /*03b8*/ 	.word	0x00005220


	//   ....[19]....
        /*03bc*/ 	.word	0x000070a0


	//   ....[20]....
        /*03c0*/ 	.word	0x00007110


	//   ....[21]....
        /*03c4*/ 	.word	0x000075a0


	//   ....[22]....
        /*03c8*/ 	.word	0x000076f0


	//   ....[23]....
        /*03cc*/ 	.word	0x00008a90


	//   ....[24]....
        /*03d0*/ 	.word	0x00008b10


	//   ....[25]....
        /*03d4*/ 	.word	0x00008b80


	//   ....[26]....
        /*03d8*/ 	.word	0x00008bb0


	//   ....[27]....
        /*03dc*/ 	.word	0x0000a5a0


	//   ....[28]....
        /*03e0*/ 	.word	0x0000a5d0


	//   ....[29]....
        /*03e4*/ 	.word	0x0000a650


	//   ....[30]....
        /*03e8*/ 	.word	0x0000a680


	//   ....[31]....
        /*03ec*/ 	.word	0x0000acd0


	//   ....[32]....
        /*03f0*/ 	.word	0x0000ad10


	//   ....[33]....
        /*03f4*/ 	.word	0x0000ae50


	//   ....[34]....
        /*03f8*/ 	.word	0x0000ae70


	//   ....[35]....
        /*03fc*/ 	.word	0x0000afb0


	//   ....[36]....
        /*0400*/ 	.word	0x0000afd0


	//   ....[37]....
        /*0404*/ 	.word	0x0000b120


	//   ....[38]....
        /*0408*/ 	.word	0x0000b140


	//   ....[39]....
        /*040c*/ 	.word	0x0000b860


	//   ....[40]....
        /*0410*/ 	.word	0x0000b880


	//   ....[41]....
        /*0414*/ 	.word	0x0000b9c0


	//   ....[42]....
        /*0418*/ 	.word	0x0000b9e0


	//   ....[43]....
        /*041c*/ 	.word	0x0000bb20


	//   ....[44]....
        /*0420*/ 	.word	0x0000bb40


	//   ....[45]....
        /*0424*/ 	.word	0x0000bc90


	//   ....[46]....
        /*0428*/ 	.word	0x0000bcb0


	//   ....[47]....
        /*042c*/ 	.word	0x0000bec0


	//   ....[48]....
        /*0430*/ 	.word	0x0000d270


	//   ....[49]....
        /*0434*/ 	.word	0x0000d290


	//   ....[50]....
        /*0438*/ 	.word	0x0000d2a0


	//   ....[51]....
        /*043c*/ 	.word	0x0000d2e0


	//   ....[52]....
        /*0440*/ 	.word	0x0000d330


	//   ....[53]....
        /*0444*/ 	.word	0x0000d350


	//   ....[54]....
        /*0448*/ 	.word	0x0000d3a0


	//   ....[55]....
        /*044c*/ 	.word	0x0000d3c0


	//   ....[56]....
        /*0450*/ 	.word	0x0000d410


	//   ....[57]....
        /*0454*/ 	.word	0x0000d430


	//   ....[58]....
        /*0458*/ 	.word	0x0000d460


	//   ....[59]....
        /*045c*/ 	.word	0x0000d490


	//   ....[60]....
        /*0460*/ 	.word	0x0000dad0


	//   ....[61]....
        /*0464*/ 	.word	0x0000daf0


	//   ....[62]....
        /*0468*/ 	.word	0x0000db10


	//   ....[63]....
        /*046c*/ 	.word	0x0000db70


	//   ....[64]....
        /*0470*/ 	.word	0x0000dbc0


	//   ....[65]....
        /*0474*/ 	.word	0x0000dbe0


	//   ....[66]....
        /*0478*/ 	.word	0x0000dc30


	//   ....[67]....
        /*047c*/ 	.word	0x0000dc50


	//   ....[68]....
        /*0480*/ 	.word	0x0000dca0


	//   ....[69]....
        /*0484*/ 	.word	0x0000dcc0


	//   ....[70]....
        /*0488*/ 	.word	0x0000dd10


	//   ....[71]....
        /*048c*/ 	.word	0x0000dd30


	//   ....[72]....
        /*0490*/ 	.word	0x0000dd80


	//   ....[73]....
        /*0494*/ 	.word	0x0000dda0


	//   ....[74]....
        /*0498*/ 	.word	0x0000ddd0


	//   ....[75]....
        /*049c*/ 	.word	0x0000ddf0


	//   ....[76]....
        /*04a0*/ 	.word	0x0000e220


	//   ....[77]....
        /*04a4*/ 	.word	0x0000e270


	//   ....[78]....
        /*04a8*/ 	.word	0x0000e290


	//   ....[79]....
        /*04ac*/ 	.word	0x0000e360


	//   ....[80]....
        /*04b0*/ 	.word	0x0000e370


	//   ....[81]....
        /*04b4*/ 	.word	0x0000e3a0


	//   ....[82]....
        /*04b8*/ 	.word	0x0000e430


	//   ....[83]....
        /*04bc*/ 	.word	0x0000e4d0


	//   ....[84]....
        /*04c0*/ 	.word	0x0000e4f0


	//   ....[85]....
        /*04c4*/ 	.word	0x0000e590


	//   ....[86]....
        /*04c8*/ 	.word	0x0000e5b0


	//   ....[87]....
        /*04cc*/ 	.word	0x0000e5c0


	//   ....[88]....
        /*04d0*/ 	.word	0x0000ece0


	//   ....[89]....
        /*04d4*/ 	.word	0x0000ed00


	//   ....[90]....
        /*04d8*/ 	.word	0x0000ed10


	//   ....[91]....
        /*04dc*/ 	.word	0x0000ed20


	//   ....[92]....
        /*04e0*/ 	.word	0x0000ed40


	//   ....[93]....
        /*04e4*/ 	.word	0x0000eda0


	//   ....[94]....
        /*04e8*/ 	.word	0x0000edc0


	//   ....[95]....
        /*04ec*/ 	.word	0x0000edd0


	//   ....[96]....
        /*04f0*/ 	.word	0x0000ee10


	//   ....[97]....
        /*04f4*/ 	.word	0x0000ee40


	//   ....[98]....
        /*04f8*/ 	.word	0x0000ee50


	//   ....[99]....
        /*04fc*/ 	.word	0x0000ee70


	//   ....[100]....
        /*0500*/ 	.word	0x0000f1d0


	//   ....[101]....
        /*0504*/ 	.word	0x0000f1f0


	//   ....[102]....
        /*0508*/ 	.word	0x0000f200


	//   ....[103]....
        /*050c*/ 	.word	0x0000f210


	//   ....[104]....
        /*0510*/ 	.word	0x0000f220


	//   ....[105]....
        /*0514*/ 	.word	0x0000f240


	//   ....[106]....
        /*0518*/ 	.word	0x0000f2b0


	//   ....[107]....
        /*051c*/ 	.word	0x0000f2d0


	//   ....[108]....
        /*0520*/ 	.word	0x0000f330


	//   ....[109]....
        /*0524*/ 	.word	0x0000f340


	//   ....[110]....
        /*0528*/ 	.word	0x0000f3b0


	//   ....[111]....
        /*052c*/ 	.word	0x0000f420


	//   ....[112]....
        /*0530*/ 	.word	0x0000f860


	//   ....[113]....
        /*0534*/ 	.word	0x0000fa40


	//   ....[114]....
        /*0538*/ 	.word	0x0000ffe0


	//   ....[115]....
        /*053c*/ 	.word	0x000100c0


	//   ....[116]....
        /*0540*/ 	.word	0x00010160


	//   ....[117]....
        /*0544*/ 	.word	0x000101e0


	//   ....[118]....
        /*0548*/ 	.word	0x00010290


	//   ....[119]....
        /*054c*/ 	.word	0x000102f0


	//   ....[120]....
        /*0550*/ 	.word	0x000103b0


	//   ....[121]....
        /*0554*/ 	.word	0x00010410


	//   ....[122]....
        /*0558*/ 	.word	0x000104d0


	//   ....[123]....
        /*055c*/ 	.word	0x00010530


	//   ....[124]....
        /*0560*/ 	.word	0x000105f0


	//   ....[125]....
        /*0564*/ 	.word	0x00010650


	//   ....[126]....
        /*0568*/ 	.word	0x000106f0


	//   ....[127]....
        /*056c*/ 	.word	0x00010790


	//   ....[128]....
        /*0570*/ 	.word	0x00010800


	//   ....[129]....
        /*0574*/ 	.word	0x00010880


	//   ....[130]....
        /*0578*/ 	.word	0x00010920


	//   ....[131]....
        /*057c*/ 	.word	0x00010980


	//   ....[132]....
        /*0580*/ 	.word	0x00010a40


	//   ....[133]....
        /*0584*/ 	.word	0x00010aa0


	//   ....[134]....
        /*0588*/ 	.word	0x00010b60


	//   ....[135]....
        /*058c*/ 	.word	0x00010bc0


	//   ....[136]....
        /*0590*/ 	.word	0x00010c80


	//   ....[137]....
        /*0594*/ 	.word	0x00010ce0


	//   ....[138]....
        /*0598*/ 	.word	0x00010da0


	//   ....[139]....
        /*059c*/ 	.word	0x00010e00


	//   ....[140]....
        /*05a0*/ 	.word	0x00010ec0


	//   ....[141]....
        /*05a4*/ 	.word	0x00010f20


	//   ....[142]....
        /*05a8*/ 	.word	0x00010fc0


	//   ....[143]....
        /*05ac*/ 	.word	0x000110f0


	//   ....[144]....
        /*05b0*/ 	.word	0x000111c0


	//   ....[145]....
        /*05b4*/ 	.word	0x00011250


	//   ....[146]....
        /*05b8*/ 	.word	0x00011380


	//   ....[147]....
        /*05bc*/ 	.word	0x000113e0


	//   ....[148]....
        /*05c0*/ 	.word	0x000114f0


	//   ....[149]....
        /*05c4*/ 	.word	0x00011550


	//   ....[150]....
        /*05c8*/ 	.word	0x00011660


	//   ....[151]....
        /*05cc*/ 	.word	0x000116c0


	//   ....[152]....
        /*05d0*/ 	.word	0x000117d0


	//   ....[153]....
        /*05d4*/ 	.word	0x00011830


	//   ....[154]....
        /*05d8*/ 	.word	0x000118f0


	//   ....[155]....
        /*05dc*/ 	.word	0x00011a50


	//   ....[156]....
        /*05e0*/ 	.word	0x00011af0


	//   ....[157]....
        /*05e4*/ 	.word	0x00011b50


	//   ....[158]....
        /*05e8*/ 	.word	0x00011bf0


	//   ....[159]....
        /*05ec*/ 	.word	0x00011c50


	//   ....[160]....
        /*05f0*/ 	.word	0x00011d00


	//   ....[161]....
        /*05f4*/ 	.word	0x00011d60


	//   ....[162]....
        /*05f8*/ 	.word	0x00011e00


	//   ....[163]....
        /*05fc*/ 	.word	0x00011e60


	//   ....[164]....
        /*0600*/ 	.word	0x00011f00


	//   ....[165]....
        /*0604*/ 	.word	0x00011f60


	//   ....[166]....
        /*0608*/ 	.word	0x00012000


	//   ....[167]....
        /*060c*/ 	.word	0x000120e0


	//   ....[168]....
        /*0610*/ 	.word	0x00012180


	//   ....[169]....
        /*0614*/ 	.word	0x000121e0


	//   ....[170]....
        /*0618*/ 	.word	0x000122b0


	//   ....[171]....
        /*061c*/ 	.word	0x00012310


	//   ....[172]....
        /*0620*/ 	.word	0x000123e0


	//   ....[173]....
        /*0624*/ 	.word	0x00012440


	//   ....[174]....
        /*0628*/ 	.word	0x00012510


	//   ....[175]....
        /*062c*/ 	.word	0x00012570


	//   ....[176]....
        /*0630*/ 	.word	0x00012640


	//   ....[177]....
        /*0634*/ 	.word	0x000126a0


	//   ....[178]....
        /*0638*/ 	.word	0x00012770


	//   ....[179]....
        /*063c*/ 	.word	0x00012800


	//   ....[180]....
        /*0640*/ 	.word	0x00012920


	//----- nvinfo : EIATTR_REG_RECONFIG
	.align		4
.L_499:
        /*0644*/ 	.byte	0x01, 0x54
	.zero		2


	//----- nvinfo : EIATTR_SYSCALL_OFFSETS
	.align		4
        /*0648*/ 	.byte	0x04, 0x46
        /*064a*/ 	.short	(.L_501 - .L_500)


	//   ....[0]....
.L_500:
        /*064c*/ 	.word	0x000017f0


	//   ....[1]....
        /*0650*/ 	.word	0x0000ca10


	//   ....[2]....
        /*0654*/ 	.word	0x0000cb60


	//   ....[3]....
        /*0658*/ 	.word	0x0000cc50


	//   ....[4]....
        /*065c*/ 	.word	0x0000d770


	//----- nvinfo : EIATTR_MBARRIER_INSTR_OFFSETS
	.align		4
.L_501:
        /*0660*/ 	.byte	0x04, 0x39
        /*0662*/ 	.short	(.L_503 - .L_502)


	//   ....[0]....
.L_502:
        /*0664*/ 	.word	0x00000180
        /*0668*/ 	.word	0x000000ff
        /*066c*/ 	.word	0x00022800
        /*0670*/ 	.short	0x0100
        /*0672*/ 	.byte	0x08
	.zero		1


	//   ....[1]....
        /*0674*/ 	.word	0x00000190
        /*0678*/ 	.word	0x000000ff
        /*067c*/ 	.word	0x00022820
        /*0680*/ 	.short	0x0100
        /*0682*/ 	.byte	0x08
	.zero		1


	//   ....[2]....
        /*0684*/ 	.word	0x00000280
        /*0688*/ 	.word	0x000000ff
        /*068c*/ 	.word	0x00022830
        /*0690*/ 	.short	0x0100
        /*0692*/ 	.byte	0x08
	.zero		1


	//   ....[3]....
        /*0694*/ 	.word	0x00000290
        /*0698*/ 	.word	0x000000ff
        /*069c*/ 	.word	0x00022840
        /*06a0*/ 	.short	0x0100
        /*06a2*/ 	.byte	0x08
	.zero		1


	//   ....[4]....
        /*06a4*/ 	.word	0x000002a0
        /*06a8*/ 	.word	0x000000ff
        /*06ac*/ 	.word	0x00022838
        /*06b0*/ 	.short	0x0100
        /*06b2*/ 	.byte	0x08
	.zero		1


	//   ....[5]....
        /*06b4*/ 	.word	0x000002b0
        /*06b8*/ 	.word	0x000000ff
        /*06bc*/ 	.word	0x00022848
        /*06c0*/ 	.short	0x0100
        /*06c2*/ 	.byte	0x08
	.zero		1


	//   ....[6]....
        /*06c4*/ 	.word	0x000003e0
        /*06c8*/ 	.word	0x000000ff
        /*06cc*/ 	.word	0x00022850
        /*06d0*/ 	.short	0x0100
        /*06d2*/ 	.byte	0x08
	.zero		1


	//   ....[7]....
        /*06d4*/ 	.word	0x000003f0
        /*06d8*/ 	.word	0x000000ff
        /*06dc*/ 	.word	0x00022860
        /*06e0*/ 	.short	0x0100
        /*06e2*/ 	.byte	0x08
	.zero		1


	//   ....[8]....
        /*06e4*/ 	.word	0x00000400
        /*06e8*/ 	.word	0x000000ff
        /*06ec*/ 	.word	0x00022858
        /*06f0*/ 	.short	0x0100
        /*06f2*/ 	.byte	0x08
	.zero		1


	//   ....[9]....
        /*06f4*/ 	.word	0x00000410
        /*06f8*/ 	.word	0x000000ff
        /*06fc*/ 	.word	0x00022868
        /*0700*/ 	.short	0x0100
        /*0702*/ 	.byte	0x08
	.zero		1


	//   ....[10]....
        /*0704*/ 	.word	0x00000500
        /*0708*/ 	.word	0x000000ff
        /*070c*/ 	.word	0x00022870
        /*0710*/ 	.short	0x0100
        /*0712*/ 	.byte	0x06
	.zero		1


	//   ....[11]....
        /*0714*/ 	.word	0x00000510
        /*0718*/ 	.word	0x000000ff
        /*071c*/ 	.word	0x00022880
        /*0720*/ 	.short	0x0100
        /*0722*/ 	.byte	0x06
	.zero		1


	//   ....[12]....
        /*0724*/ 	.word	0x00000520
        /*0728*/ 	.word	0x000000ff
        /*072c*/ 	.word	0x00022878
        /*0730*/ 	.short	0x0100
        /*0732*/ 	.byte	0x06
	.zero		1


	//   ....[13]....
        /*0734*/ 	.word	0x00000530
        /*0738*/ 	.word	0x000000ff
        /*073c*/ 	.word	0x00022888
        /*0740*/ 	.short	0x0100
        /*0742*/ 	.byte	0x06
	.zero		1


	//   ....[14]....
        /*0744*/ 	.word	0x00000660
        /*0748*/ 	.word	0x000000ff
        /*074c*/ 	.word	0x00022890
        /*0750*/ 	.short	0x0100
        /*0752*/ 	.byte	0x08
	.zero		1


	//   ....[15]....
        /*0754*/ 	.word	0x00000670
        /*0758*/ 	.word	0x000000ff
        /*075c*/ 	.word	0x000228a0
        /*0760*/ 	.short	0x0100
        /*0762*/ 	.byte	0x08
	.zero		1


	//   ....[16]....
        /*0764*/ 	.word	0x00000680
        /*0768*/ 	.word	0x000000ff
        /*076c*/ 	.word	0x00022898
        /*0770*/ 	.short	0x0100
        /*0772*/ 	.byte	0x08
	.zero		1


	//   ....[17]....
        /*0774*/ 	.word	0x00000690
        /*0778*/ 	.word	0x000000ff
        /*077c*/ 	.word	0x000228a8
        /*0780*/ 	.short	0x0100
        /*0782*/ 	.byte	0x08
	.zero		1


	//   ....[18]....
        /*0784*/ 	.word	0x000007d0
        /*0788*/ 	.word	0x000000ff
        /*078c*/ 	.word	0x000228b0
        /*0790*/ 	.short	0x0100
        /*0792*/ 	.byte	0x08
	.zero		1


	//   ....[19]....
        /*0794*/ 	.word	0x000007e0
        /*0798*/ 	.word	0x000000ff
        /*079c*/ 	.word	0x000228c0
        /*07a0*/ 	.short	0x0100
        /*07a2*/ 	.byte	0x08
	.zero		1


	//   ....[20]....
        /*07a4*/ 	.word	0x000007f0
        /*07a8*/ 	.word	0x000000ff
        /*07ac*/ 	.word	0x000228b8
        /*07b0*/ 	.short	0x0100
        /*07b2*/ 	.byte	0x08
	.zero		1


	//   ....[21]....
        /*07b4*/ 	.word	0x00000800
        /*07b8*/ 	.word	0x000000ff
        /*07bc*/ 	.word	0x000228c8
        /*07c0*/ 	.short	0x0100
        /*07c2*/ 	.byte	0x08
	.zero		1


	//   ....[22]....
        /*07c4*/ 	.word	0x00001860
        /*07c8*/ 	.word	0x000000ff
        /*07cc*/ 	.word	0x00022800
        /*07d0*/ 	.short	0x010a
        /*07d2*/ 	.byte	0x2f
	.zero		1


	//   ....[23]....
        /*07d4*/ 	.word	0x00001930
        /*07d8*/ 	.word	0x000000ff
        /*07dc*/ 	.word	0x00022830
        /*07e0*/ 	.short	0x010a
        /*07e2*/ 	.byte	0x16
	.zero		1


	//   ....[24]....
        /*07e4*/ 	.word	0x00001970
        /*07e8*/ 	.word	0x000000ff
        /*07ec*/ 	.word	0x00022830
        /*07f0*/ 	.short	0x010a
        /*07f2*/ 	.byte	0x16
	.zero		1


	//   ....[25]....
        /*07f4*/ 	.word	0x000022a0
        /*07f8*/ 	.word	0x000000ff
        /*07fc*/ 	.word	0x00000000
        /*0800*/ 	.short	0x0101
        /*0802*/ 	.byte	0x06
	.zero		1


	//   ....[26]....
        /*0804*/ 	.word	0x000037d0
        /*0808*/ 	.word	0x000000ff
        /*080c*/ 	.word	0x00022850
        /*0810*/ 	.short	0x010a
        /*0812*/ 	.byte	0x16
	.zero		1


	//   ....[27]....
        /*0814*/ 	.word	0x00003810
        /*0818*/ 	.word	0x000000ff
        /*081c*/ 	.word	0x00022850
        /*0820*/ 	.short	0x010a
        /*0822*/ 	.byte	0x16
	.zero		1


	//   ....[28]....
        /*0824*/ 	.word	0x00003bd0
        /*0828*/ 	.word	0x000000ff
        /*082c*/ 	.word	0x00000000
        /*0830*/ 	.short	0x0101
        /*0832*/ 	.byte	0x16
	.zero		1


	//   ....[29]....
        /*0834*/ 	.word	0x00003d50
        /*0838*/ 	.word	0x000000ff
        /*083c*/ 	.word	0x00022830
        /*0840*/ 	.short	0x010a
        /*0842*/ 	.byte	0x1a
	.zero		1


	//   ....[30]....
        /*0844*/ 	.word	0x00003d90
        /*0848*/ 	.word	0x000000ff
        /*084c*/ 	.word	0x00022830
        /*0850*/ 	.short	0x010a
        /*0852*/ 	.byte	0x1a
	.zero		1


	//   ....[31]....
        /*0854*/ 	.word	0x00004460
        /*0858*/ 	.word	0x000000ff
        /*085c*/ 	.word	0x00000000
        /*0860*/ 	.short	0x0101
        /*0862*/ 	.byte	0x06
	.zero		1


	//   ....[32]....
        /*0864*/ 	.word	0x000063b0
        /*0868*/ 	.word	0x000000ff
        /*086c*/ 	.word	0x00022850
        /*0870*/ 	.short	0x010a
        /*0872*/ 	.byte	0x1a
	.zero		1


	//   ....[33]....
        /*0874*/ 	.word	0x00006400
        /*0878*/ 	.word	0x000000ff
        /*087c*/ 	.word	0x00022850
        /*0880*/ 	.short	0x010a
        /*0882*/ 	.byte	0x1a
	.zero		1


	//   ....[34]....
        /*0884*/ 	.word	0x00006700
        /*0888*/ 	.word	0x000000ff
        /*088c*/ 	.word	0x00000000
        /*0890*/ 	.short	0x0101
        /*0892*/ 	.byte	0x1a
	.zero		1


	//   ....[35]....
        /*0894*/ 	.word	0x00006850
        /*0898*/ 	.word	0x000000ff
        /*089c*/ 	.word	0x00022830
        /*08a0*/ 	.short	0x010a
        /*08a2*/ 	.byte	0x19
	.zero		1


	//   ....[36]....
        /*08a4*/ 	.word	0x00006890
        /*08a8*/ 	.word	0x000000ff
        /*08ac*/ 	.word	0x00022830
        /*08b0*/ 	.short	0x010a
        /*08b2*/ 	.byte	0x19
	.zero		1


	//   ....[37]....
        /*08b4*/ 	.word	0x00006e00
        /*08b8*/ 	.word	0x000000ff
        /*08bc*/ 	.word	0x00000000
        /*08c0*/ 	.short	0x0101
        /*08c2*/ 	.byte	0x06
	.zero		1


	//   ....[38]....
        /*08c4*/ 	.word	0x00008730
        /*08c8*/ 	.word	0x000000ff
        /*08cc*/ 	.word	0x00022850
        /*08d0*/ 	.short	0x010a
        /*08d2*/ 	.byte	0x19
	.zero		1


	//   ....[39]....
        /*08d4*/ 	.word	0x00008780
        /*08d8*/ 	.word	0x000000ff
        /*08dc*/ 	.word	0x00022850
        /*08e0*/ 	.short	0x010a
        /*08e2*/ 	.byte	0x19
	.zero		1


	//   ....[40]....
        /*08e4*/ 	.word	0x00008a70
        /*08e8*/ 	.word	0x000000ff
        /*08ec*/ 	.word	0x00000000
        /*08f0*/ 	.short	0x0101
        /*08f2*/ 	.byte	0x19
	.zero		1


	//   ....[41]....
        /*08f4*/ 	.word	0x0000acf0
        /*08f8*/ 	.word	0x000000ff
        /*08fc*/ 	.word	0x00000000
        /*0900*/ 	.short	0x0101
        /*0902*/ 	.byte	0x05
	.zero		1


	//   ....[42]....
        /*0904*/ 	.word	0x0000d050
        /*0908*/ 	.word	0x00000016
        /*090c*/ 	.word	0x00022840
        /*0910*/ 	.short	0x010a
        /*0912*/ 	.byte	0x3f
	.zero		1


	//   ....[43]....
        /*0914*/ 	.word	0x0000d550
        /*0918*/ 	.word	0x00000016
        /*091c*/ 	.word	0x00022830
        /*0920*/ 	.short	0x0107
        /*0922*/ 	.byte	0x3f
	.zero		1


	//   ....[44]....
        /*0924*/ 	.word	0x0000d620
        /*0928*/ 	.word	0x00000016
        /*092c*/ 	.word	0x00022830
        /*0930*/ 	.short	0x0101
        /*0932*/ 	.byte	0x3f
	.zero		1


	//   ....[45]....
        /*0934*/ 	.word	0x0000deb0
        /*0938*/ 	.word	0x00000010
        /*093c*/ 	.word	0x00022800
        /*0940*/ 	.short	0x0107
        /*0942*/ 	.byte	0x3f
	.zero		1


	//   ....[46]....
        /*0944*/ 	.word	0x0000dfa0
        /*0948*/ 	.word	0x00000010
        /*094c*/ 	.word	0x00022800
        /*0950*/ 	.short	0x0101
        /*0952*/ 	.byte	0x3f
	.zero		1


	//   ....[47]....
        /*0954*/ 	.word	0x0000dfc0
        /*0958*/ 	.word	0x00000010
        /*095c*/ 	.word	0x00022820
        /*0960*/ 	.short	0x010a
        /*0962*/ 	.byte	0x3f
	.zero		1


	//   ....[48]....
        /*0964*/ 	.word	0x0000e050
        /*0968*/ 	.word	0x00000016
        /*096c*/ 	.word	0x00022860
        /*0970*/ 	.short	0x010a
        /*0972*/ 	.byte	0x3f
	.zero		1


	//   ....[49]....
        /*0974*/ 	.word	0x0000e740
        /*0978*/ 	.word	0x00000016
        /*097c*/ 	.word	0x00022850
        /*0980*/ 	.short	0x0107
        /*0982*/ 	.byte	0x3f
	.zero		1


	//   ....[50]....
        /*0984*/ 	.word	0x0000e810
        /*0988*/ 	.word	0x00000016
        /*098c*/ 	.word	0x00022850
        /*0990*/ 	.short	0x0101
        /*0992*/ 	.byte	0x3f
	.zero		1


	//   ....[51]....
        /*0994*/ 	.word	0x0000eb40
        /*0998*/ 	.word	0x0000000a
        /*099c*/ 	.word	0x00022840
        /*09a0*/ 	.short	0x010a
        /*09a2*/ 	.byte	0x3f
	.zero		1


	//   ....[52]....
        /*09a4*/ 	.word	0x0000ef10
        /*09a8*/ 	.word	0x0000000a
        /*09ac*/ 	.word	0x00022830
        /*09b0*/ 	.short	0x0107
        /*09b2*/ 	.byte	0x3f
	.zero		1


	//   ....[53]....
        /*09b4*/ 	.word	0x0000efd0
        /*09b8*/ 	.word	0x0000000a
        /*09bc*/ 	.word	0x00022830
        /*09c0*/ 	.short	0x0101
        /*09c2*/ 	.byte	0x3f
	.zero		1


	//   ....[54]....
        /*09c4*/ 	.word	0x0000f000
        /*09c8*/ 	.word	0x0000000a
        /*09cc*/ 	.word	0x00022860
        /*09d0*/ 	.short	0x010a
        /*09d2*/ 	.byte	0x3f
	.zero		1


	//   ....[55]....
        /*09d4*/ 	.word	0x0000f520
        /*09d8*/ 	.word	0x0000000a
        /*09dc*/ 	.word	0x00022850
        /*09e0*/ 	.short	0x0107
        /*09e2*/ 	.byte	0x3f
	.zero		1


	//   ....[56]....
        /*09e4*/ 	.word	0x0000f5e0
        /*09e8*/ 	.word	0x0000000a
        /*09ec*/ 	.word	0x00022850
        /*09f0*/ 	.short	0x0101
        /*09f2*/ 	.byte	0x3f
	.zero		1


	//   ....[57]....
        /*09f4*/ 	.word	0x0000f9c0
        /*09f8*/ 	.word	0x00000005
        /*09fc*/ 	.word	0x00022820
        /*0a00*/ 	.short	0x010a
        /*0a02*/ 	.byte	0x3f
	.zero		1


	//   ....[58]....
        /*0a04*/ 	.word	0x0000fb40
        /*0a08*/ 	.word	0x00000003
        /*0a0c*/ 	.word	0x00022840
        /*0a10*/ 	.short	0x010a
        /*0a12*/ 	.byte	0x3f
	.zero		1


	//   ....[59]....
        /*0a14*/ 	.word	0x0000fbe0
        /*0a18*/ 	.word	0x00000005
        /*0a1c*/ 	.word	0x00022840
        /*0a20*/ 	.short	0x010a
        /*0a22*/ 	.byte	0x3f
	.zero		1


	//   ....[60]....
        /*0a24*/ 	.word	0x0000fc20
        /*0a28*/ 	.word	0x00000003
        /*0a2c*/ 	.word	0x00022860
        /*0a30*/ 	.short	0x010a
        /*0a32*/ 	.byte	0x3f
	.zero		1


	//   ....[61]....
        /*0a34*/ 	.word	0x0000fc60
        /*0a38*/ 	.word	0x00000005
        /*0a3c*/ 	.word	0x00022860
        /*0a40*/ 	.short	0x010a
        /*0a42*/ 	.byte	0x3f
	.zero		1


	//   ....[62]....
        /*0a44*/ 	.word	0x0000fcd0
        /*0a48*/ 	.word	0x00000003
        /*0a4c*/ 	.word	0x00022800
        /*0a50*/ 	.short	0x010a
        /*0a52*/ 	.byte	0x3f
	.zero		1


	//   ....[63]....
        /*0a54*/ 	.word	0x0000fd30
        /*0a58*/ 	.word	0x00000003
        /*0a5c*/ 	.word	0x00022830
        /*0a60*/ 	.short	0x010a
        /*0a62*/ 	.byte	0x3f
	.zero		1


	//   ....[64]....
        /*0a64*/ 	.word	0x0000fd90
        /*0a68*/ 	.word	0x00000009
        /*0a6c*/ 	.word	0x00022850
        /*0a70*/ 	.short	0x010a
        /*0a72*/ 	.byte	0x3f
	.zero		1


	//   ....[65]....
        /*0a74*/ 	.word	0x0000fdf0
        /*0a78*/ 	.word	0x00000000
        /*0a7c*/ 	.word	0x00022830
        /*0a80*/ 	.short	0x010a
        /*0a82*/ 	.byte	0x3f
	.zero		1


	//   ....[66]....
        /*0a84*/ 	.word	0x0000fe50
        /*0a88*/ 	.word	0x0000000a
        /*0a8c*/ 	.word	0x00022850
        /*0a90*/ 	.short	0x010a
        /*0a92*/ 	.byte	0x3f
	.zero		1


	//   ....[67]....
        /*0a94*/ 	.word	0x0000feb0
        /*0a98*/ 	.word	0x00000000
        /*0a9c*/ 	.word	0x00022830
        /*0aa0*/ 	.short	0x010a
        /*0aa2*/ 	.byte	0x3f
	.zero		1


	//   ....[68]....
        /*0aa4*/ 	.word	0x0000ff10
        /*0aa8*/ 	.word	0x0000000a
        /*0aac*/ 	.word	0x00022850
        /*0ab0*/ 	.short	0x010a
        /*0ab2*/ 	.byte	0x3f
	.zero		1


	//   ....[69]....
        /*0ab4*/ 	.word	0x00010010
        /*0ab8*/ 	.word	0x00000016
        /*0abc*/ 	.word	0x00022840
        /*0ac0*/ 	.short	0x010a
        /*0ac2*/ 	.byte	0x3f
	.zero		1


	//   ....[70]....
        /*0ac4*/ 	.word	0x00010ff0
        /*0ac8*/ 	.word	0x00000010
        /*0acc*/ 	.word	0x00022820
        /*0ad0*/ 	.short	0x010a
        /*0ad2*/ 	.byte	0x3f
	.zero		1


	//   ....[71]....
        /*0ad4*/ 	.word	0x00011040
        /*0ad8*/ 	.word	0x00000016
        /*0adc*/ 	.word	0x00022860
        /*0ae0*/ 	.short	0x010a
        /*0ae2*/ 	.byte	0x3f
	.zero		1


	//   ....[72]....
        /*0ae4*/ 	.word	0x000119a0
        /*0ae8*/ 	.word	0x0000000a
        /*0aec*/ 	.word	0x00022840
        /*0af0*/ 	.short	0x010a
        /*0af2*/ 	.byte	0x3f
	.zero		1


	//   ....[73]....
        /*0af4*/ 	.word	0x00012030
        /*0af8*/ 	.word	0x0000000a
        /*0afc*/ 	.word	0x00022860
        /*0b00*/ 	.short	0x010a
        /*0b02*/ 	.byte	0x3f
	.zero		1


	//   ....[74]....
        /*0b04*/ 	.word	0x00012840
        /*0b08*/ 	.word	0x00000005
        /*0b0c*/ 	.word	0x00022820
        /*0b10*/ 	.short	0x010a
        /*0b12*/ 	.byte	0x3f
	.zero		1


	//   ....[75]....
        /*0b14*/ 	.word	0x000129e0
        /*0b18*/ 	.word	0x00000003
        /*0b1c*/ 	.word	0x00022840
        /*0b20*/ 	.short	0x010a
        /*0b22*/ 	.byte	0x3f
	.zero		1


	//   ....[76]....
        /*0b24*/ 	.word	0x00012a30
        /*0b28*/ 	.word	0x00000005
        /*0b2c*/ 	.word	0x00022840
        /*0b30*/ 	.short	0x010a
        /*0b32*/ 	.byte	0x3f
	.zero		1


	//   ....[77]....
        /*0b34*/ 	.word	0x00012a80
        /*0b38*/ 	.word	0x00000003
        /*0b3c*/ 	.word	0x00022860
        /*0b40*/ 	.short	0x010a
        /*0b42*/ 	.byte	0x3f
	.zero		1


	//----- nvinfo : EIATTR_NUM_MBARRIERS
	.align		4
.L_503:
        /*0b44*/ 	.byte	0x03, 0x38
        /*0b46*/ 	.short	0x0016


	//----- nvinfo : EIATTR_EXIT_INSTR_OFFSETS
	.align		4
        /*0b48*/ 	.byte	0x04, 0x1c
        /*0b4a*/ 	.short	(.L_505 - .L_504)


	//   ....[0]....
.L_504:
        /*0b4c*/ 	.word	0x00000970


	//   ....[1]....
        /*0b50*/ 	.word	0x0000be30


	//   ....[2]....
        /*0b54*/ 	.word	0x0000fcb0


	//----- nvinfo : EIATTR_MAX_THREADS
	.align		4
.L_505:
        /*0b58*/ 	.byte	0x04, 0x05
        /*0b5a*/ 	.short	(.L_507 - .L_506)
.L_506:
        /*0b5c*/ 	.word	0x00000180
        /*0b60*/ 	.word	0x00000001
        /*0b64*/ 	.word	0x00000001


	//----- nvinfo : EIATTR_CRS_STACK_SIZE
	.align		4
.L_507:
        /*0b68*/ 	.byte	0x04, 0x1e
        /*0b6a*/ 	.short	(.L_509 - .L_508)
.L_508:
        /*0b6c*/ 	.word	0x00000000


	//----- nvinfo : EIATTR_CBANK_PARAM_SIZE
	.align		4
.L_509:
        /*0b70*/ 	.byte	0x03, 0x19
        /*0b72*/ 	.short	0x0af0


	//----- nvinfo : EIATTR_PARAM_CBANK
	.align		4
        /*0b74*/ 	.byte	0x04, 0x0a
        /*0b76*/ 	.short	(.L_511 - .L_510)
	.align		4
.L_510:
        /*0b78*/ 	.word	index@(.nv.constant0._ZN7cutlass13device_kernelIN5flash11enable_sm90INS1_16FlashAttnFwdSm90INS1_25CollectiveMainloopFwdSm90ILi2EN4cute5tupleIJNS5_1CILi1EEES8_S8_EEENS6_IJNS7_ILi128EEENS7_ILi96EEENS7_ILi64EEEEEELi256ENS_10bfloat16_tEfNS_4arch4Sm90ELb1ELb0ELb1ELb0ELb1ELb0ELb0ELb1ELb0ELb1ELb0ELb0EEENS1_21CollectiveEpilogueFwdINS6_IJSA_NS7_ILi256EEESB_EEES9_SE_SG_Li256ELb0ELb1ELb0ELb0EEENS1_30DynamicPersistentTileSchedulerILi256ELi128ELb0ELb1ELb1EEEEEEEEEvNT_6ParamsE)
        /*0b7c*/ 	.short	0x0210
        /*0b7e*/ 	.short	0x0af0


	//----- nvinfo : EIATTR_SW_WAR
	.align		4
.L_511:
        /*0b80*/ 	.byte	0x04, 0x36
        /*0b82*/ 	.short	(.L_513 - .L_512)
.L_512:
        /*0b84*/ 	.word	0x00000008
.L_513:


//--------------------- .nv.info._ZN7cutlass13device_kernelIN5flash11enable_sm90INS1_16FlashAttnFwdSm90INS1_25CollectiveMainloopFwdSm90ILi2EN4cute5tupleIJNS5_1CILi1EEES8_S8_EEENS6_IJNS7_ILi128EEENS7_ILi96EEENS7_ILi64EEEEEELi256ENS_10bfloat16_tEfNS_4arch4Sm90ELb1ELb0ELb1ELb0ELb1ELb0ELb1ELb1ELb0ELb1ELb0ELb0EEENS1_21CollectiveEpilogueFwdINS6_IJSA_NS7_ILi256EEESB_EEES9_SE_SG_Li256ELb0ELb1ELb0ELb0EEENS1_30DynamicPersistentTileSchedulerILi256ELi128ELb0ELb1ELb1EEEEEEEEEvNT_6ParamsE --------------------------
	.section	.nv.info._ZN7cutlass13device_kernelIN5flash11enable_sm90INS1_16FlashAttnFwdSm90INS1_25CollectiveMainloopFwdSm90ILi2EN4cute5tupleIJNS5_1CILi1EEES8_S8_EEENS6_IJNS7_ILi128EEENS7_ILi96EEENS7_ILi64EEEEEELi256ENS_10bfloat16_tEfNS_4arch4Sm90ELb1ELb0ELb1ELb0ELb1ELb0ELb1ELb1ELb0ELb1ELb0ELb0EEENS1_21CollectiveEpilogueFwdINS6_IJSA_NS7_ILi256EEESB_EEES9_SE_SG_Li256ELb0ELb1ELb0ELb0EEENS1_30DynamicPersistentTileSchedulerILi256ELi128ELb0ELb1ELb1EEEEEEEEEvNT_6ParamsE,"",@"SHT_CUDA_INFO"
	.sectionflags	@""
	.align	4


	//----- nvinfo : EIATTR_CUDA_API_VERSION
	.align		4
        /*0000*/ 	.byte	0x04, 0x37
        /*0002*/ 	.short	(.L_515 - .L_514)
.L_514:
        /*0004*/ 	.word	0x00000082


	//----- nvinfo : EIATTR_KPARAM_INFO
	.align		4
.L_515:
        /*0008*/ 	.byte	0x04, 0x17
        /*000a*/ 	.short	(.L_517 - .L_516)
.L_516:
        /*000c*/ 	.word	0x00000000
        /*0010*/ 	.short	0x0000
        /*0012*/ 	.short	0x0070
        /*0014*/ 	.byte	0x00, 0xf0, 0x01, 0x2e


	//----- nvinfo : EIATTR_SPARSE_MMA_MASK
	.align		4
.L_517:
        /*0018*/ 	.byte	0x03, 0x50
        /*001a*/ 	.short	0x0000


	//----- nvinfo : EIATTR_MAXREG_COUNT
	.align		4
        /*001c*/ 	.byte	0x03, 0x1b
        /*001e*/ 	.short	0x00a8


	//----- nvinfo : EIATTR_NUM_BARRIERS
	.align		4
        /*0020*/ 	.byte	0x02, 0x4c
        /*0022*/ 	.byte	0x10
	.zero		1


	//----- nvinfo : EIATTR_EXTERNS
	.align		4
        /*0024*/ 	.byte	0x04, 0x0f
        /*0026*/ 	.short	(.L_519 - .L_518)


	//   ....[0]....
	.align		4
.L_518:
        /*0028*/ 	.word	index@(__assertfail)


	//----- nvinfo : EIATTR_ANNOTATIONS
	.align		4
.L_519:
        /*002c*/ 	.byte	0x04, 0x55
        /*002e*/ 	.short	(.L_521 - .L_520)


	//   ....[0]....
.L_520:
        /*0030*/ 	.word	0x00000001
        /*0034*/ 	.byte	0xc0, 0x08, 0x00, 0x00, 0x01, 0x00, 0x00, 0x00, 0xc0, 0x09, 0x00, 0x00, 0x01, 0x00, 0x00, 0x00
        /*0044*/ 	.byte	0x50, 0xd5, 0x00, 0x00, 0x01, 0x00, 0x00, 0x00, 0xf0, 0xd5, 0x00, 0x00, 0x01, 0x00, 0x00, 0x00
        /*0054*/ 	.byte	0xe0, 0xd9, 0x00, 0x00, 0x01, 0x00, 0x00, 0x00, 0x10, 0xda, 0x00, 0x00, 0x01, 0x00, 0x00, 0x00
        /*0064*/ 	.byte	0x90, 0xe8, 0x00, 0x00, 0x01, 0x00, 0x00, 0x00, 0x50, 0x04, 0x01, 0x00, 0x01, 0x00, 0x00, 0x00
        /*0074*/ 	.byte	0x70, 0x04, 0x01, 0x00, 0x01, 0x00, 0x00, 0x00, 0xa0, 0x05, 0x01, 0x00, 0x01, 0x00, 0x00, 0x00
        /*0084*/ 	.byte	0x10, 0x07, 0x01, 0x00, 0x01, 0x00, 0x00, 0x00, 0x10, 0x1e, 0x01, 0x00, 0x01, 0x00, 0x00, 0x00
        /*0094*/ 	.byte	0xb0, 0x1f, 0x01, 0x00, 0x01, 0x00, 0x00, 0x00, 0x90, 0x43, 0x01, 0x00


	//----- nvinfo : EIATTR_MERCURY_ISA_VERSION
	.align		4
.L_521:
        /*00a0*/ 	.byte	0x03, 0x5f
        /*00a2*/ 	.short	0x0101


	//----- nvinfo : EIATTR_INT_WARP_WIDE_INSTR_OFFSETS
	.align		4
        /*00a4*/ 	.byte	0x04, 0x31
        /*00a6*/ 	.short	(.L_523 - .L_522)


	//   ....[0]....
.L_522:
        /*00a8*/ 	.word	0x000000c0


	//   ....[1]....
        /*00ac*/ 	.word	0x000000d0


	//   ....[2]....
        /*00b0*/ 	.word	0x000000e0


	//   ....[3]....
        /*00b4*/ 	.word	0x00000180


	//   ....[4]....
        /*00b8*/ 	.word	0x0000dfd0


	//   ....[5]....
        /*00bc*/ 	.word	0x0000e060


	//   ....[6]....
        /*00c0*/ 	.word	0x00011ba0


	//   ....[7]....
        /*00c4*/ 	.word	0x00011c30


	//----- nvinfo : EIATTR_COOP_GROUP_MASK_REGIDS
	.align		4
.L_523:
        /*00c8*/ 	.byte	0x04, 0x29
        /*00ca*/ 	.short	(.L_525 - .L_524)


	//   ....[0]....
.L_524:
        /*00cc*/ 	.word	0xffffffff


	//   ....[1]....
        /*00d0*/ 	.word	0xffffffff


	//   ....[2]....
        /*00d4*/ 	.word	0xffffffff


	//   ....[3]....
        /*00d8*/ 	.word	0xffffffff


	//   ....[4]....
        /*00dc*/ 	.word	0xffffffff


	//   ....[5]....
        /*00e0*/ 	.word	0xffffffff


	//   ....[6]....
        /*00e4*/ 	.word	0xffffffff


	//   ....[7]....
        /*00e8*/ 	.word	0xffffffff


	//   ....[8]....
        /*00ec*/ 	.word	0xffffffff


	//   ....[9]....
        /*00f0*/ 	.word	0xffffffff


	//   ....[10]....
        /*00f4*/ 	.word	0xffffffff


	//   ....[11]....
        /*00f8*/ 	.word	0xffffffff


	//   ....[12]....
        /*00fc*/ 	.word	0xffffffff


	//   ....[13]....
        /*0100*/ 	.word	0xffffffff


	//   ....[14]....
        /*0104*/ 	.word	0xffffffff


	//   ....[15]....
        /*0108*/ 	.word	0xffffffff


	//   ....[16]....
        /*010c*/ 	.word	0xffffffff


	//   ....[17]....
        /*0110*/ 	.word	0xffffffff


	//   ....[18]....
        /*0114*/ 	.word	0xffffffff


	//   ....[19]....
        /*0118*/ 	.word	0xffffffff


	//   ....[20]....
        /*011c*/ 	.word	0xffffffff


	//   ....[21]....
        /*0120*/ 	.word	0xffffffff


	//   ....[22]....
        /*0124*/ 	.word	0xffffffff


	//   ....[23]....
        /*0128*/ 	.word	0xffffffff


	//   ....[24]....
        /*012c*/ 	.word	0xffffffff


	//   ....[25]....
        /*0130*/ 	.word	0xffffffff


	//   ....[26]....
        /*0134*/ 	.word	0xffffffff


	//   ....[27]....
        /*0138*/ 	.word	0xffffffff


	//   ....[28]....
        /*013c*/ 	.word	0xffffffff


	//   ....[29]....
        /*0140*/ 	.word	0xffffffff


	//   ....[30]....
        /*0144*/ 	.word	0xffffffff


	//   ....[31]....
        /*0148*/ 	.word	0xffffffff


	//   ....[32]....
        /*014c*/ 	.word	0xffffffff


	//   ....[33]....
        /*0150*/ 	.word	0xffffffff


	//   ....[34]....
        /*0154*/ 	.word	0xffffffff


	//   ....[35]....
        /*0158*/ 	.word	0xffffffff


	//   ....[36]....
        /*015c*/ 	.word	0xffffffff


	//   ....[37]....
        /*0160*/ 	.word	0xffffffff


	//   ....[38]....
        /*0164*/ 	.word	0xffffffff


	//   ....[39]....
        /*0168*/ 	.word	0xffffffff


	//   ....[40]....
        /*016c*/ 	.word	0xffffffff


	//   ....[41]....
        /*0170*/ 	.word	0xffffffff


	//   ....[42]....
        /*0174*/ 	.word	0xffffffff


	//   ....[43]....
        /*0178*/ 	.word	0xffffffff


	//   ....[44]....
        /*017c*/ 	.word	0xffffffff


	//   ....[45]....
        /*0180*/ 	.word	0xffffffff


	//   ....[46]....
        /*0184*/ 	.word	0xffffffff


	//   ....[47]....
        /*0188*/ 	.word	0xffffffff


	//   ....[48]....
        /*018c*/ 	.word	0xffffffff


	//   ....[49]....
        /*0190*/ 	.word	0xffffffff


	//   ....[50]....
        /*0194*/ 	.word	0xffffffff


	//   ....[51]....
        /*0198*/ 	.word	0xffffffff


	//   ....[52]....
        /*019c*/ 	.word	0xffffffff


	//   ....[53]....
        /*01a0*/ 	.word	0xffffffff


	//   ....[54]....
        /*01a4*/ 	.word	0xffffffff


	//   ....[55]....
        /*01a8*/ 	.word	0xffffffff


	//   ....[56]....
        /*01ac*/ 	.word	0xffffffff


	//   ....[57]....
        /*01b0*/ 	.word	0xffffffff


	//   ....[58]....
        /*01b4*/ 	.word	0xffffffff


	//   ....[59]....
        /*01b8*/ 	.word	0xffffffff


	//   ....[60]....
        /*01bc*/ 	.word	0xffffffff


	//   ....[61]....
        /*01c0*/ 	.word	0xffffffff


	//   ....[62]....
        /*01c4*/ 	.word	0xffffffff


	//   ....[63]....
        /*01c8*/ 	.word	0xffffffff


	//   ....[64]....
        /*01cc*/ 	.word	0xffffffff


	//   ....[65]....
        /*01d0*/ 	.word	0xffffffff


	//   ....[66]....
        /*01d4*/ 	.word	0xffffffff


	//   ....[67]....
        /*01d8*/ 	.word	0xffffffff


	//   ....[68]....
        /*01dc*/ 	.word	0xffffffff


	//   ....[69]....
        /*01e0*/ 	.word	0xffffffff


	//   ....[70]....
        /*01e4*/ 	.word	0xffffffff


	//   ....[71]....
        /*01e8*/ 	.word	0xffffffff


	//   ....[72]....
        /*01ec*/ 	.word	0xffffffff


	//   ....[73]....
        /*01f0*/ 	.word	0xffffffff


	//   ....[74]....
        /*01f4*/ 	.word	0xffffffff


	//   ....[75]....
        /*01f8*/ 	.word	0xffffffff


	//   ....[76]....
        /*01fc*/ 	.word	0xffffffff


	//   ....[77]....
        /*0200*/ 	.word	0xffffffff


	//   ....[78]....
        /*0204*/ 	.word	0xffffffff


	//   ....[79]....
        /*0208*/ 	.word	0xffffffff


	//   ....[80]....
        /*020c*/ 	.word	0xffffffff


	//   ....[81]....
        /*0210*/ 	.word	0xffffffff


	//   ....[82]....
        /*0214*/ 	.word	0xffffffff


	//   ....[83]....
        /*0218*/ 	.word	0xffffffff


	//   ....[84]....
        /*021c*/ 	.word	0xffffffff


	//   ....[85]....
        /*0220*/ 	.word	0xffffffff


	//   ....[86]....
        /*0224*/ 	.word	0xffffffff


	//   ....[87]....
        /*0228*/ 	.word	0xffffffff


	//   ....[88]....
        /*022c*/ 	.word	0xffffffff


	//   ....[89]....
        /*0230*/ 	.word	0xffffffff


	//   ....[90]....
        /*0234*/ 	.word	0xffffffff


	//   ....[91]....
        /*0238*/ 	.word	0xffffffff


	//   ....[92]....
        /*023c*/ 	.word	0xffffffff


	//   ....[93]....
        /*0240*/ 	.word	0xffffffff


	//   ....[94]....
        /*0244*/ 	.word	0xffffffff


	//   ....[95]....
        /*0248*/ 	.word	0xffffffff


	//   ....[96]....
        /*024c*/ 	.word	0xffffffff


	//   ....[97]....
        /*0250*/ 	.word	0xffffffff


	//   ....[98]....
        /*0254*/ 	.word	0xffffffff


	//   ....[99]....
        /*0258*/ 	.word	0xffffffff


	//   ....[100]....
        /*025c*/ 	.word	0xffffffff


	//   ....[101]....
        /*0260*/ 	.word	0xffffffff


	//   ....[102]....
        /*0264*/ 	.word	0xffffffff


	//   ....[103]....
        /*0268*/ 	.word	0xffffffff


	//   ....[104]....
        /*026c*/ 	.word	0xffffffff


	//   ....[105]....
        /*0270*/ 	.word	0xffffffff


	//   ....[106]....
        /*0274*/ 	.word	0xffffffff


	//   ....[107]....
        /*0278*/ 	.word	0xffffffff


	//   ....[108]....
        /*027c*/ 	.word	0xffffffff


	//   ....[109]....
        /*0280*/ 	.word	0xffffffff


	//   ....[110]....
        /*0284*/ 	.word	0xffffffff


	//   ....[111]....
        /*0288*/ 	.word	0xffffffff


	//   ....[112]....
        /*028c*/ 	.word	0xffffffff


	//   ....[113]....
        /*0290*/ 	.word	0xffffffff


	//   ....[114]....
        /*0294*/ 	.word	0xffffffff


	//   ....[115]....
        /*0298*/ 	.word	0xffffffff


	//   ....[116]....
        /*029c*/ 	.word	0xffffffff


	//   ....[117]....
        /*02a0*/ 	.word	0xffffffff


	//   ....[118]....
        /*02a4*/ 	.word	0xffffffff


	//   ....[119]....
        /*02a8*/ 	.word	0xffffffff


	//   ....[120]....
        /*02ac*/ 	.word	0xffffffff


	//   ....[121]....
        /*02b0*/ 	.word	0xffffffff


	//   ....[122]....
        /*02b4*/ 	.word	0xffffffff


	//   ....[123]....
        /*02b8*/ 	.word	0xffffffff


	//   ....[124]....
        /*02bc*/ 	.word	0xffffffff


	//   ....[125]....
        /*02c0*/ 	.word	0xffffffff


	//   ....[126]....
        /*02c4*/ 	.word	0xffffffff


	//   ....[127]....
        /*02c8*/ 	.word	0xffffffff


	//   ....[128]....
        /*02cc*/ 	.word	0xffffffff


	//   ....[129]....
        /*02d0*/ 	.word	0xffffffff


	//   ....[130]....
        /*02d4*/ 	.word	0x0500000f


	//   ....[131]....
        /*02d8*/ 	.word	0x0500000f


	//   ....[132]....
        /*02dc*/ 	.word	0x0500000f


	//   ....[133]....
        /*02e0*/ 	.word	0x0500000f


	//   ....[134]....
        /*02e4*/ 	.word	0x0500000f


	//   ....[135]....
        /*02e8*/ 	.word	0x0500000f


	//   ....[136]....
        /*02ec*/ 	.word	0x0500000f


	//   ....[137]....
        /*02f0*/ 	.word	0x0500000f


	//   ....[138]....
        /*02f4*/ 	.word	0x0500000f


	//   ....[139]....
        /*02f8*/ 	.word	0x0500000f


	//   ....[140]....
        /*02fc*/ 	.word	0x0500000f


	//   ....[141]....
        /*0300*/ 	.word	0x0500000f


	//   ....[142]....
        /*0304*/ 	.word	0x0500000f


	//   ....[143]....
        /*0308*/ 	.word	0x0500000f


	//   ....[144]....
        /*030c*/ 	.word	0x0500000f


	//   ....[145]....
        /*0310*/ 	.word	0x0500000f


	//   ....[146]....
        /*0314*/ 	.word	0x0500000f


	//   ....[147]....
        /*0318*/ 	.word	0x0500000f


	//   ....[148]....
        /*031c*/ 	.word	0x0500000f


	//   ....[149]....
        /*0320*/ 	.word	0x0500000f


	//   ....[150]....
        /*0324*/ 	.word	0x0500000f


	//   ....[151]....
        /*0328*/ 	.word	0x0500000f


	//   ....[152]....
        /*032c*/ 	.word	0x0500000f


	//   ....[153]....
        /*0330*/ 	.word	0x0500000f


	//   ....[154]....
        /*0334*/ 	.word	0x0500000f


	//   ....[155]....
        /*0338*/ 	.word	0x0500000f


	//   ....[156]....
        /*033c*/ 	.word	0x0500000f


	//   ....[157]....
        /*0340*/ 	.word	0x0500000f


	//   ....[158]....
        /*0344*/ 	.word	0x0500000f


	//   ....[159]....
        /*0348*/ 	.word	0x0500000f


	//   ....[160]....
        /*034c*/ 	.word	0x0500000f


	//   ....[161]....
        /*0350*/ 	.word	0x0500000f


	//   ....[162]....
        /*0354*/ 	.word	0x0500000f


	//   ....[163]....
        /*0358*/ 	.word	0x0500000f


	//   ....[164]....
        /*035c*/ 	.word	0x0500000f


	//   ....[165]....
        /*0360*/ 	.word	0x0500000f


	//   ....[166]....
        /*0364*/ 	.word	0x0500000f


	//   ....[167]....
        /*0368*/ 	.word	0x0500000f


	//   ....[168]....
        /*036c*/ 	.word	0x0500000f


	//   ....[169]....
        /*0370*/ 	.word	0x0500000f


	//   ....[170]....
        /*0374*/ 	.word	0x0500000f


	//   ....[171]....
        /*0378*/ 	.word	0x0500000f


	//   ....[172]....
        /*037c*/ 	.word	0x0500000f


	//   ....[173]....
        /*0380*/ 	.word	0x0500000f


	//   ....[174]....
        /*0384*/ 	.word	0x0500000f


	//   ....[175]....
        /*0388*/ 	.word	0x0500000f


	//   ....[176]....
        /*038c*/ 	.word	0x0500000f


	//   ....[177]....
        /*0390*/ 	.word	0x0500000f


	//   ....[178]....
        /*0394*/ 	.word	0x0500000f


	//   ....[179]....
        /*0398*/ 	.word	0x0500000f


	//   ....[180]....
        /*039c*/ 	.word	0x0500000f


	//   ....[181]....
        /*03a0*/ 	.word	0x0500000f


	//   ....[182]....
        /*03a4*/ 	.word	0x0500000f


	//   ....[183]....
        /*03a8*/ 	.word	0x0500000f


	//   ....[184]....
        /*03ac*/ 	.word	0x0500000f


	//   ....[185]....
        /*03b0*/ 	.word	0x0500000f


	//   ....[186]....
        /*03b4*/ 	.word	0x0500000f


	//   ....[187]....
        /*03b8*/ 	.word	0x0500000f


	//   ....[188]....
        /*03bc*/ 	.word	0x0500000f


	//   ....[189]....
        /*03c0*/ 	.word	0x0500000f


	//   ....[190]....
        /*03c4*/ 	.word	0x0500000f


	//   ....[191]....
        /*03c8*/ 	.word	0x0500000f


	//   ....[192]....
        /*03cc*/ 	.word	0x0500000f


	//   ....[193]....
        /*03d0*/ 	.word	0x0500000f


	//   ....[194]....
        /*03d4*/ 	.word	0x0500000f


	//   ....[195]....
        /*03d8*/ 	.word	0x0500000f


	//   ....[196]....
        /*03dc*/ 	.word	0x0500000f


	//   ....[197]....
        /*03e0*/ 	.word	0x0500000f


	//   ....[198]....
        /*03e4*/ 	.word	0x0500000f


	//   ....[199]....
        /*03e8*/ 	.word	0x0500000f


	//   ....[200]....
        /*03ec*/ 	.word	0x0500000f


	//   ....[201]....
        /*03f0*/ 	.word	0x0500000f


	//   ....[202]....
        /*03f4*/ 	.word	0x0500000f


	//   ....[203]....
        /*03f8*/ 	.word	0x0500000f


	//   ....[204]....
        /*03fc*/ 	.word	0x0500000f


	//   ....[205]....
        /*0400*/ 	.word	0x0500000f


	//   ....[206]....
        /*0404*/ 	.word	0x0500000f


	//   ....[207]....
        /*0408*/ 	.word	0x0500000f


	//   ....[208]....
        /*040c*/ 	.word	0x0500000f


	//   ....[209]....
        /*0410*/ 	.word	0x0500000f


	//   ....[210]....
        /*0414*/ 	.word	0x0500000f


	//   ....[211]....
        /*0418*/ 	.word	0x0500000f


	//   ....[212]....
        /*041c*/ 	.word	0x0500000f


	//----- nvinfo : EIATTR_COOP_GROUP_INSTR_OFFSETS
	.align		4
.L_525:
        /*0420*/ 	.byte	0x04, 0x28
        /*0422*/ 	.short	(.L_527 - .L_526)


	//   ....[0]....
.L_526:
        /*0424*/ 	.word	0x00000080


	//   ....[1]....
        /*0428*/ 	.word	0x00000090


	//   ....[2]....
        /*042c*/ 	.word	0x000002f0


	//   ....[3]....
        /*0430*/ 	.word	0x00000450


	//   ....[4]....
        /*0434*/ 	.word	0x00000570


	//   ....[5]....
        /*0438*/ 	.word	0x000006d0


	//   ....[6]....
        /*043c*/ 	.word	0x00001670


	//   ....[7]....
        /*0440*/ 	.word	0x00002a60


	//   ....[8]....
        /*0444*/ 	.word	0x00002aa0


	//   ....[9]....
        /*0448*/ 	.word	0x00003690


	//   ....[10]....
        /*044c*/ 	.word	0x00003770


	//   ....[11]....
        /*0450*/ 	.word	0x000037a0


	//   ....[12]....
        /*0454*/ 	.word	0x00003800


	//   ....[13]....
        /*0458*/ 	.word	0x000052e0


	//   ....[14]....
        /*045c*/ 	.word	0x00005320


	//   ....[15]....
        /*0460*/ 	.word	0x00005fe0


	//   ....[16]....
        /*0464*/ 	.word	0x00006060


	//   ....[17]....
        /*0468*/ 	.word	0x00006080


	//   ....[18]....
        /*046c*/ 	.word	0x000060a0


	//   ....[19]....
        /*0470*/ 	.word	0x000089e0


	//   ....[20]....
        /*0474*/ 	.word	0x00008a80


	//   ....[21]....
        /*0478*/ 	.word	0x00008ab0


	//   ....[22]....
        /*047c*/ 	.word	0x00008be0


	//   ....[23]....
        /*0480*/ 	.word	0x0000a060


	//   ....[24]....
        /*0484*/ 	.word	0x0000a0e0


	//   ....[25]....
        /*0488*/ 	.word	0x0000a150


	//   ....[26]....
        /*048c*/ 	.word	0x0000a170


	//   ....[27]....
        /*0490*/ 	.word	0x0000bc90


	//   ....[28]....
        /*0494*/ 	.word	0x0000bcc0


	//   ....[29]....
        /*0498*/ 	.word	0x0000bcf0


	//   ....[30]....
        /*049c*/ 	.word	0x0000bd50


	//   ....[31]....
        /*04a0*/ 	.word	0x0000c2d0


	//   ....[32]....
        /*04a4*/ 	.word	0x0000c310


	//   ....[33]....
        /*04a8*/ 	.word	0x0000c460


	//   ....[34]....
        /*04ac*/ 	.word	0x0000c480


	//   ....[35]....
        /*04b0*/ 	.word	0x0000c5c0


	//   ....[36]....
        /*04b4*/ 	.word	0x0000c5e0


	//   ....[37]....
        /*04b8*/ 	.word	0x0000c730


	//   ....[38]....
        /*04bc*/ 	.word	0x0000c750


	//   ....[39]....
        /*04c0*/ 	.word	0x0000cf20


	//   ....[40]....
        /*04c4*/ 	.word	0x0000cf40


	//   ....[41]....
        /*04c8*/ 	.word	0x0000d080


	//   ....[42]....
        /*04cc*/ 	.word	0x0000d0a0


	//   ....[43]....
        /*04d0*/ 	.word	0x0000d1e0


	//   ....[44]....
        /*04d4*/ 	.word	0x0000d200


	//   ....[45]....
        /*04d8*/ 	.word	0x0000d350


	//   ....[46]....
        /*04dc*/ 	.word	0x0000d370


	//   ....[47]....
        /*04e0*/ 	.word	0x0000d580


	//   ....[48]....
        /*04e4*/ 	.word	0x0000ea30


	//   ....[49]....
        /*04e8*/ 	.word	0x0000ea50


	//   ....[50]....
        /*04ec*/ 	.word	0x0000ea60


	//   ....[51]....
        /*04f0*/ 	.word	0x0000eaa0


	//   ....[52]....
        /*04f4*/ 	.word	0x0000eaf0


	//   ....[53]....
        /*04f8*/ 	.word	0x0000eb10


	//   ....[54]....
        /*04fc*/ 	.word	0x0000eb60


	//   ....[55]....
        /*0500*/ 	.word	0x0000eb80


	//   ....[56]....
        /*0504*/ 	.word	0x0000ebd0


	//   ....[57]....
        /*0508*/ 	.word	0x0000ebf0


	//   ....[58]....
        /*050c*/ 	.word	0x0000ec20


	//   ....[59]....
        /*0510*/ 	.word	0x0000ec50


	//   ....[60]....
        /*0514*/ 	.word	0x0000f2b0


	//   ....[61]....
        /*0518*/ 	.word	0x0000f2d0


	//   ....[62]....
        /*051c*/ 	.word	0x0000f310


	//   ....[63]....
        /*0520*/ 	.word	0x0000f320


	//   ....[64]....
        /*0524*/ 	.word	0x0000f340


	//   ....[65]....
        /*0528*/ 	.word	0x0000f360


	//   ....[66]....
        /*052c*/ 	.word	0x0000f380


	//   ....[67]....
        /*0530*/ 	.word	0x0000f3a0


	//   ....[68]....
        /*0534*/ 	.word	0x0000f3d0


	//   ....[69]....
        /*0538*/ 	.word	0x0000f400


	//   ....[70]....
        /*053c*/ 	.word	0x0000f440


	//   ....[71]....
        /*0540*/ 	.word	0x0000f4a0


	//   ....[72]....
        /*0544*/ 	.word	0x0000f5c0


	//   ....[73]....
        /*0548*/ 	.word	0x0000f650


	//   ....[74]....
        /*054c*/ 	.word	0x0000f660


	//   ....[75]....
        /*0550*/ 	.word	0x0000f770


	//   ....[76]....
        /*0554*/ 	.word	0x0000fdf0


	//   ....[77]....
        /*0558*/ 	.word	0x0000fe20


	//   ....[78]....
        /*055c*/ 	.word	0x0000fe30


	//   ....[79]....
        /*0560*/ 	.word	0x0000fe70


	//   ....[80]....
        /*0564*/ 	.word	0x0000ff20


	//   ....[81]....
        /*0568*/ 	.word	0x0000ff40


	//   ....[82]....
        /*056c*/ 	.word	0x00010010


	//   ....[83]....
        /*0570*/ 	.word	0x00010030


	//   ....[84]....
        /*0574*/ 	.word	0x000100c0


	//   ....[85]....
        /*0578*/ 	.word	0x000100e0


	//   ....[86]....
        /*057c*/ 	.word	0x00010170


	//   ....[87]....
        /*0580*/ 	.word	0x00010190


	//   ....[88]....
        /*0584*/ 	.word	0x00010220


	//   ....[89]....
        /*0588*/ 	.word	0x00010240


	//   ....[90]....
        /*058c*/ 	.word	0x000102d0


	//   ....[91]....
        /*0590*/ 	.word	0x00010320


	//   ....[92]....
        /*0594*/ 	.word	0x00010750


	//   ....[93]....
        /*0598*/ 	.word	0x000107a0


	//   ....[94]....
        /*059c*/ 	.word	0x000107c0


	//   ....[95]....
        /*05a0*/ 	.word	0x00010880


	//   ....[96]....
        /*05a4*/ 	.word	0x000108a0


	//   ....[97]....
        /*05a8*/ 	.word	0x00010950


	//   ....[98]....
        /*05ac*/ 	.word	0x00010960


	//   ....[99]....
        /*05b0*/ 	.word	0x00010990


	//   ....[100]....
        /*05b4*/ 	.word	0x00010a20


	//   ....[101]....
        /*05b8*/ 	.word	0x00010ac0


	//   ....[102]....
        /*05bc*/ 	.word	0x00010ae0


	//   ....[103]....
        /*05c0*/ 	.word	0x00010af0


	//   ....[104]....
        /*05c4*/ 	.word	0x000111f0


	//   ....[105]....
        /*05c8*/ 	.word	0x00011210


	//   ....[106]....
        /*05cc*/ 	.word	0x00011220


	//   ....[107]....
        /*05d0*/ 	.word	0x00011230


	//   ....[108]....
        /*05d4*/ 	.word	0x00011250


	//   ....[109]....
        /*05d8*/ 	.word	0x000112b0


	//   ....[110]....
        /*05dc*/ 	.word	0x000112d0


	//   ....[111]....
        /*05e0*/ 	.word	0x000112e0


	//   ....[112]....
        /*05e4*/ 	.word	0x00011320


	//   ....[113]....
        /*05e8*/ 	.word	0x00011350


	//   ....[114]....
        /*05ec*/ 	.word	0x00011360


	//   ....[115]....
        /*05f0*/ 	.word	0x00011380


	//   ....[116]....
        /*05f4*/ 	.word	0x000116d0


	//   ....[117]....
        /*05f8*/ 	.word	0x000116f0


	//   ....[118]....
        /*05fc*/ 	.word	0x00011700


	//   ....[119]....
        /*0600*/ 	.word	0x00011710


	//   ....[120]....
        /*0604*/ 	.word	0x00011720


	//   ....[121]....
        /*0608*/ 	.word	0x00011740


	//   ....[122]....
        /*060c*/ 	.word	0x000117b0


	//   ....[123]....
        /*0610*/ 	.word	0x000117d0


	//   ....[124]....
        /*0614*/ 	.word	0x00011830


	//   ....[125]....
        /*0618*/ 	.word	0x00011840


	//   ....[126]....
        /*061c*/ 	.word	0x000118b0


	//   ....[127]....
        /*0620*/ 	.word	0x00011920


	//   ....[128]....
        /*0624*/ 	.word	0x00011d50


	//   ....[129]....
        /*0628*/ 	.word	0x00011f30


	//   ....[130]....
        /*062c*/ 	.word	0x00012550


	//   ....[131]....
        /*0630*/ 	.word	0x00012630


	//   ....[132]....
        /*0634*/ 	.word	0x000126d0


	//   ....[133]....
        /*0638*/ 	.word	0x00012750


	//   ....[134]....
        /*063c*/ 	.word	0x00012800


	//   ....[135]....
        /*0640*/ 	.word	0x00012860


	//   ....[136]....
        /*0644*/ 	.word	0x00012920


	//   ....[137]....
        /*0648*/ 	.word	0x00012980


	//   ....[138]....
        /*064c*/ 	.word	0x00012a40


	//   ....[139]....
        /*0650*/ 	.word	0x00012aa0


	//   ....[140]....
        /*0654*/ 	.word	0x00012b60


	//   ....[141]....
        /*0658*/ 	.word	0x00012bc0


	//   ....[142]....
        /*065c*/ 	.word	0x00012c60


	//   ....[143]....
        /*0660*/ 	.word	0x00012d10


	//   ....[144]....
        /*0664*/ 	.word	0x00012dc0


	//   ....[145]....
        /*0668*/ 	.word	0x00012e50


	//   ....[146]....
        /*066c*/ 	.word	0x00012f20


	//   ....[147]....
        /*0670*/ 	.word	0x00013040


	//   ....[148]....
        /*0674*/ 	.word	0x000130b0


	//   ....[149]....
        /*0678*/ 	.word	0x00013110


	//   ....[150]....
        /*067c*/ 	.word	0x000131f0


	//   ....[151]....
        /*0680*/ 	.word	0x00013270


	//   ....[152]....
        /*0684*/ 	.word	0x00013370


	//   ....[153]....
        /*0688*/ 	.word	0x00013470


	//   ....[154]....
        /*068c*/ 	.word	0x000134e0


	//   ....[155]....
        /*0690*/ 	.word	0x00013540


	//   ....[156]....
        /*0694*/ 	.word	0x00013610


	//   ....[157]....
        /*0698*/ 	.word	0x00013730


	//   ....[158]....
        /*069c*/ 	.word	0x00013780


	//   ....[159]....
        /*06a0*/ 	.word	0x00013810


	//   ....[160]....
        /*06a4*/ 	.word	0x000138b0


	//   ....[161]....
        /*06a8*/ 	.word	0x00013930


	//   ....[162]....
        /*06ac*/ 	.word	0x00013a00


	//   ....[163]....
        /*06b0*/ 	.word	0x00013b10


	//   ....[164]....
        /*06b4*/ 	.word	0x00013b60


	//   ....[165]....
        /*06b8*/ 	.word	0x00013bd0


	//   ....[166]....
        /*06bc*/ 	.word	0x00013cc0


	//   ....[167]....
        /*06c0*/ 	.word	0x00013dd0


	//   ....[168]....
        /*06c4*/ 	.word	0x00013e20


	//   ....[169]....
        /*06c8*/ 	.word	0x00013ea0


	//   ....[170]....
        /*06cc*/ 	.word	0x00013f80


	//   ....[171]....
        /*06d0*/ 	.word	0x00014090


	//   ....[172]....
        /*06d4*/ 	.word	0x000140e0


	//   ....[173]....
        /*06d8*/ 	.word	0x00014150


	//   ....[174]....
        /*06dc*/ 	.word	0x00014230


	//   ....[175]....
        /*06e0*/ 	.word	0x00014360


	//   ....[176]....
        /*06e4*/ 	.word	0x00014430


	//   ....[177]....
        /*06e8*/ 	.word	0x000144c0


	//   ....[178]....
        /*06ec*/ 	.word	0x000145f0


	//   ....[179]....
        /*06f0*/ 	.word	0x00014650


	//   ....[180]....
        /*06f4*/ 	.word	0x00014760


	//   ....[181]....
        /*06f8*/ 	.word	0x000147c0


	//   ....[182]....
        /*06fc*/ 	.word	0x000148d0


	//   ....[183]....
        /*0700*/ 	.word	0x00014930


	//   ....[184]....
        /*0704*/ 	.word	0x00014a40


	//   ....[185]....
        /*0708*/ 	.word	0x00014aa0


	//   ....[186]....
        /*070c*/ 	.word	0x00014b60


	//   ....[187]....
        /*0710*/ 	.word	0x00014cc0


	//   ....[188]....
        /*0714*/ 	.word	0x00014d60


	//   ....[189]....
        /*0718*/ 	.word	0x00014dc0


	//   ....[190]....
        /*071c*/ 	.word	0x00014e60


	//   ....[191]....
        /*0720*/ 	.word	0x00014ec0


	//   ....[192]....
        /*0724*/ 	.word	0x00014f70


	//   ....[193]....
        /*0728*/ 	.word	0x00014fd0


	//   ....[194]....
        /*072c*/ 	.word	0x00015070


	//   ....[195]....
        /*0730*/ 	.word	0x000150d0


	//   ....[196]....
        /*0734*/ 	.word	0x00015170


	//   ....[197]....
        /*0738*/ 	.word	0x000151d0


	//   ....[198]....
        /*073c*/ 	.word	0x00015270


	//   ....[199]....
        /*0740*/ 	.word	0x00015350


	//   ....[200]....
        /*0744*/ 	.word	0x000153f0


	//   ....[201]....
        /*0748*/ 	.word	0x00015450


	//   ....[202]....
        /*074c*/ 	.word	0x00015520


	//   ....[203]....
        /*0750*/ 	.word	0x00015580


	//   ....[204]....
        /*0754*/ 	.word	0x00015650


	//   ....[205]....
        /*0758*/ 	.word	0x000156b0


	//   ....[206]....
        /*075c*/ 	.word	0x00015780


	//   ....[207]....
        /*0760*/ 	.word	0x000157e0


	//   ....[208]....
        /*0764*/ 	.word	0x000158b0


	//   ....[209]....
        /*0768*/ 	.word	0x00015910


	//   ....[210]....
        /*076c*/ 	.word	0x000159e0


	//   ....[211]....
        /*0770*/ 	.word	0x00015a70


	//   ....[212]....
        /*0774*/ 	.word	0x00015b90


	//----- nvinfo : EIATTR_REG_RECONFIG
	.align		4
.L_527:
        /*0778*/ 	.byte	0x01, 0x54
	.zero		2


	//----- nvinfo : EIATTR_SYSCALL_OFFSETS
	.align		4
        /*077c*/ 	.byte	0x04, 0x46
        /*077e*/ 	.short	(.L_529 - .L_528)


	//   ....[0]....
.L_528:
        /*0780*/ 	.word	0x000018d0


	//   ....[1]....
        /*0784*/ 	.word	0x0000e1c0


	//   ....[2]....
        /*0788*/ 	.word	0x0000e310


	//   ....[3]....
        /*078c*/ 	.word	0x0000e400


	//   ....[4]....
        /*0790*/ 	.word	0x0000ef30


	//   ....[5]....
        /*0794*/ 	.word	0x0000fac0


	//----- nvinfo : EIATTR_MBARRIER_INSTR_OFFSETS
	.align		4
.L_529:
        /*0798*/ 	.byte	0x04, 0x39
        /*079a*/ 	.short	(.L_531 - .L_530)


	//   ....[0]....
.L_530:
        /*079c*/ 	.word	0x00000190
        /*07a0*/ 	.word	0x000000ff
        /*07a4*/ 	.word	0x00032400
        /*07a8*/ 	.short	0x0100
        /*07aa*/ 	.byte	0x08
	.zero		1


	//   ....[1]....
        /*07ac*/ 	.word	0x000001a0
        /*07b0*/ 	.word	0x000000ff
        /*07b4*/ 	.word	0x00032410
        /*07b8*/ 	.short	0x0100
        /*07ba*/ 	.byte	0x08
	.zero		1


	//   ....[2]....
        /*07bc*/ 	.word	0x000001b0
        /*07c0*/ 	.word	0x000000ff
        /*07c4*/ 	.word	0x00032420
        /*07c8*/ 	.short	0x0100
        /*07ca*/ 	.byte	0x08
	.zero		1


	//   ....[3]....
        /*07cc*/ 	.word	0x000002a0
        /*07d0*/ 	.word	0x000000ff
        /*07d4*/ 	.word	0x00032430
        /*07d8*/ 	.short	0x0100
        /*07da*/ 	.byte	0x08
	.zero		1


	//   ....[4]....
        /*07dc*/ 	.word	0x000002b0
        /*07e0*/ 	.word	0x000000ff
        /*07e4*/ 	.word	0x00032440
        /*07e8*/ 	.short	0x0100
        /*07ea*/ 	.byte	0x08
	.zero		1


	//   ....[5]....
        /*07ec*/ 	.word	0x000002c0
        /*07f0*/ 	.word	0x000000ff
        /*07f4*/ 	.word	0x00032438
        /*07f8*/ 	.short	0x0100
        /*07fa*/ 	.byte	0x08
	.zero		1


	//   ....[6]....
        /*07fc*/ 	.word	0x000002d0
        /*0800*/ 	.word	0x000000ff
        /*0804*/ 	.word	0x00032448
        /*0808*/ 	.short	0x0100
        /*080a*/ 	.byte	0x08
	.zero		1


	//   ....[7]....
        /*080c*/ 	.word	0x00000400
        /*0810*/ 	.word	0x000000ff
        /*0814*/ 	.word	0x00032450
        /*0818*/ 	.short	0x0100
        /*081a*/ 	.byte	0x08
	.zero		1


	//   ....[8]....
        /*081c*/ 	.word	0x00000410
        /*0820*/ 	.word	0x000000ff
        /*0824*/ 	.word	0x00032460
        /*0828*/ 	.short	0x0100
        /*082a*/ 	.byte	0x08
	.zero		1


	//   ....[9]....
        /*082c*/ 	.word	0x00000420
        /*0830*/ 	.word	0x000000ff
        /*0834*/ 	.word	0x00032458
        /*0838*/ 	.short	0x0100
        /*083a*/ 	.byte	0x08
	.zero		1


	//   ....[10]....
        /*083c*/ 	.word	0x00000430
        /*0840*/ 	.word	0x000000ff
        /*0844*/ 	.word	0x00032468
        /*0848*/ 	.short	0x0100
        /*084a*/ 	.byte	0x08
	.zero		1


	//   ....[11]....
        /*084c*/ 	.word	0x00000520
        /*0850*/ 	.word	0x000000ff
        /*0854*/ 	.word	0x00032470
        /*0858*/ 	.short	0x0100
        /*085a*/ 	.byte	0x06
	.zero		1


	//   ....[12]....
        /*085c*/ 	.word	0x00000530
        /*0860*/ 	.word	0x000000ff
        /*0864*/ 	.word	0x00032480
        /*0868*/ 	.short	0x0100
        /*086a*/ 	.byte	0x06
	.zero		1


	//   ....[13]....
        /*086c*/ 	.word	0x00000540
        /*0870*/ 	.word	0x000000ff
        /*0874*/ 	.word	0x00032478
        /*0878*/ 	.short	0x0100
        /*087a*/ 	.byte	0x06
	.zero		1


	//   ....[14]....
        /*087c*/ 	.word	0x00000550
        /*0880*/ 	.word	0x000000ff
        /*0884*/ 	.word	0x00032488
        /*0888*/ 	.short	0x0100
        /*088a*/ 	.byte	0x06
	.zero		1


	//   ....[15]....
        /*088c*/ 	.word	0x00000680
        /*0890*/ 	.word	0x000000ff
        /*0894*/ 	.word	0x00032490
        /*0898*/ 	.short	0x0100
        /*089a*/ 	.byte	0x08
	.zero		1


	//   ....[16]....
        /*089c*/ 	.word	0x00000690
        /*08a0*/ 	.word	0x000000ff
        /*08a4*/ 	.word	0x000324a0
        /*08a8*/ 	.short	0x0100
        /*08aa*/ 	.byte	0x08
	.zero		1


	//   ....[17]....
        /*08ac*/ 	.word	0x000006a0
        /*08b0*/ 	.word	0x000000ff
        /*08b4*/ 	.word	0x00032498
        /*08b8*/ 	.short	0x0100
        /*08ba*/ 	.byte	0x08
	.zero		1


	//   ....[18]....
        /*08bc*/ 	.word	0x000006b0
        /*08c0*/ 	.word	0x000000ff
        /*08c4*/ 	.word	0x000324a8
        /*08c8*/ 	.short	0x0100
        /*08ca*/ 	.byte	0x08
	.zero		1


	//   ....[19]....
        /*08cc*/ 	.word	0x000007f0
        /*08d0*/ 	.word	0x000000ff
        /*08d4*/ 	.word	0x000324b0
        /*08d8*/ 	.short	0x0100
        /*08da*/ 	.byte	0x08
	.zero		1


	//   ....[20]....
        /*08dc*/ 	.word	0x00000800
        /*08e0*/ 	.word	0x000000ff
        /*08e4*/ 	.word	0x000324c0
        /*08e8*/ 	.short	0x0100
        /*08ea*/ 	.byte	0x08
	.zero		1


	//   ....[21]....
        /*08ec*/ 	.word	0x00000810
        /*08f0*/ 	.word	0x000000ff
        /*08f4*/ 	.word	0x000324b8
        /*08f8*/ 	.short	0x0100
        /*08fa*/ 	.byte	0x08
	.zero		1


	//   ....[22]....
        /*08fc*/ 	.word	0x00000820
        /*0900*/ 	.word	0x000000ff
        /*0904*/ 	.word	0x000324c8
        /*0908*/ 	.short	0x0100
        /*090a*/ 	.byte	0x08
	.zero		1


	//   ....[23]....
        /*090c*/ 	.word	0x00001930
        /*0910*/ 	.word	0x000000ff
        /*0914*/ 	.word	0x00032400
        /*0918*/ 	.short	0x010a
        /*091a*/ 	.byte	0x28
	.zero		1


	//   ....[24]....
        /*091c*/ 	.word	0x00001a10
        /*0920*/ 	.word	0x000000ff
        /*0924*/ 	.word	0x00032430
        /*0928*/ 	.short	0x010a
        /*092a*/ 	.byte	0x06
	.zero		1


	//   ....[25]....
        /*092c*/ 	.word	0x00001a50
        /*0930*/ 	.word	0x000000ff
        /*0934*/ 	.word	0x00032430
        /*0938*/ 	.short	0x010a
        /*093a*/ 	.byte	0x06
	.zero		1


	//   ....[26]....
        /*093c*/ 	.word	0x00001d50
        /*0940*/ 	.word	0x000000ff
        /*0944*/ 	.word	0x00032410
        /*0948*/ 	.short	0x010a
        /*094a*/ 	.byte	0x28
	.zero		1


	//   ....[27]....
        /*094c*/ 	.word	0x00001d90
        /*0950*/ 	.word	0x000000ff
        /*0954*/ 	.word	0x00032450
        /*0958*/ 	.short	0x010a
        /*095a*/ 	.byte	0x06
	.zero		1


	//   ....[28]....
        /*095c*/ 	.word	0x00001dd0
        /*0960*/ 	.word	0x000000ff
        /*0964*/ 	.word	0x00032450
        /*0968*/ 	.short	0x010a
        /*096a*/ 	.byte	0x06
	.zero		1


	//   ....[29]....
        /*096c*/ 	.word	0x00002c30
        /*0970*/ 	.word	0x000000ff
        /*0974*/ 	.word	0x00000000
        /*0978*/ 	.short	0x0101
        /*097a*/ 	.byte	0x0a
	.zero		1


	//   ....[30]....
        /*097c*/ 	.word	0x00004510
        /*0980*/ 	.word	0x000000ff
        /*0984*/ 	.word	0x00000000
        /*0988*/ 	.short	0x0101
        /*098a*/ 	.byte	0x06
	.zero		1


	//   ....[31]....
        /*098c*/ 	.word	0x000046b0
        /*0990*/ 	.word	0x000000ff
        /*0994*/ 	.word	0x00032430
        /*0998*/ 	.short	0x010a
        /*099a*/ 	.byte	0x04
	.zero		1


	//   ....[32]....
        /*099c*/ 	.word	0x000046f0
        /*09a0*/ 	.word	0x000000ff
        /*09a4*/ 	.word	0x00032430
        /*09a8*/ 	.short	0x010a
        /*09aa*/ 	.byte	0x04
	.zero		1


	//   ....[33]....
        /*09ac*/ 	.word	0x00004910
        /*09b0*/ 	.word	0x000000ff
        /*09b4*/ 	.word	0x00032450
        /*09b8*/ 	.short	0x010a
        /*09ba*/ 	.byte	0x04
	.zero		1


	//   ....[34]....
        /*09bc*/ 	.word	0x00004950
        /*09c0*/ 	.word	0x000000ff
        /*09c4*/ 	.word	0x00032450
        /*09c8*/ 	.short	0x010a
        /*09ca*/ 	.byte	0x04
	.zero		1


	//   ....[35]....
        /*09cc*/ 	.word	0x00005550
        /*09d0*/ 	.word	0x000000ff
        /*09d4*/ 	.word	0x00000000
        /*09d8*/ 	.short	0x0101
        /*09da*/ 	.byte	0x0a
	.zero		1


	//   ....[36]....
        /*09dc*/ 	.word	0x000076b0
        /*09e0*/ 	.word	0x000000ff
        /*09e4*/ 	.word	0x00000000
        /*09e8*/ 	.short	0x0101
        /*09ea*/ 	.byte	0x04
	.zero		1


	//   ....[37]....
        /*09ec*/ 	.word	0x000077e0
        /*09f0*/ 	.word	0x000000ff
        /*09f4*/ 	.word	0x00032430
        /*09f8*/ 	.short	0x010a
        /*09fa*/ 	.byte	0x04
	.zero		1


	//   ....[38]....
        /*09fc*/ 	.word	0x00007820
        /*0a00*/ 	.word	0x000000ff
        /*0a04*/ 	.word	0x00032430
        /*0a08*/ 	.short	0x010a
        /*0a0a*/ 	.byte	0x04
	.zero		1


	//   ....[39]....
        /*0a0c*/ 	.word	0x00007a40
        /*0a10*/ 	.word	0x000000ff
        /*0a14*/ 	.word	0x00032450
        /*0a18*/ 	.short	0x010a
        /*0a1a*/ 	.byte	0x04
	.zero		1


	//   ....[40]....
        /*0a1c*/ 	.word	0x00007a80
        /*0a20*/ 	.word	0x000000ff
        /*0a24*/ 	.word	0x00032450
        /*0a28*/ 	.short	0x010a
        /*0a2a*/ 	.byte	0x04
	.zero		1


	//   ....[41]....
        /*0a2c*/ 	.word	0x00008490
        /*0a30*/ 	.word	0x000000ff
        /*0a34*/ 	.word	0x00000000
        /*0a38*/ 	.short	0x0101
        /*0a3a*/ 	.byte	0x0b
	.zero		1


	//   ....[42]....
        /*0a3c*/ 	.word	0x0000a040
        /*0a40*/ 	.word	0x000000ff
        /*0a44*/ 	.word	0x00000000
        /*0a48*/ 	.short	0x0101
        /*0a4a*/ 	.byte	0x04
	.zero		1


	//   ....[43]....
        /*0a4c*/ 	.word	0x0000c320
        /*0a50*/ 	.word	0x000000bd
        /*0a54*/ 	.word	0x00000000
        /*0a58*/ 	.short	0x0101
        /*0a5a*/ 	.byte	0x3f
	.zero		1


	//   ....[44]....
        /*0a5c*/ 	.word	0x0000e800
        /*0a60*/ 	.word	0x00000018
        /*0a64*/ 	.word	0x00032440
        /*0a68*/ 	.short	0x010a
        /*0a6a*/ 	.byte	0x3f
	.zero		1


	//   ....[45]....
        /*0a6c*/ 	.word	0x0000ed10
        /*0a70*/ 	.word	0x00000018
        /*0a74*/ 	.word	0x00032430
        /*0a78*/ 	.short	0x0107
        /*0a7a*/ 	.byte	0x3f
	.zero		1


	//   ....[46]....
        /*0a7c*/ 	.word	0x0000edc0
        /*0a80*/ 	.word	0x00000018
        /*0a84*/ 	.word	0x00032430
        /*0a88*/ 	.short	0x0101
        /*0a8a*/ 	.byte	0x3f
	.zero		1


	//   ....[47]....
        /*0a8c*/ 	.word	0x0000f900
        /*0a90*/ 	.word	0x00000011
        /*0a94*/ 	.word	0x00032400
        /*0a98*/ 	.short	0x0107
        /*0a9a*/ 	.byte	0x3f
	.zero		1


	//   ....[48]....
        /*0a9c*/ 	.word	0x0000f990
        /*0aa0*/ 	.word	0x00000011
        /*0aa4*/ 	.word	0x00032400
        /*0aa8*/ 	.short	0x0101
        /*0aaa*/ 	.byte	0x3f
	.zero		1


	//   ....[49]....
        /*0aac*/ 	.word	0x000103e0
        /*0ab0*/ 	.word	0x00000011
        /*0ab4*/ 	.word	0x00032410
        /*0ab8*/ 	.short	0x0107
        /*0aba*/ 	.byte	0x3f
	.zero		1


	//   ....[50]....
        /*0abc*/ 	.word	0x000104d0
        /*0ac0*/ 	.word	0x00000011
        /*0ac4*/ 	.word	0x00032410
        /*0ac8*/ 	.short	0x0101
        /*0aca*/ 	.byte	0x3f
	.zero		1


	//   ....[51]....
        /*0acc*/ 	.word	0x000104f0
        /*0ad0*/ 	.word	0x00000011
        /*0ad4*/ 	.word	0x00032420
        /*0ad8*/ 	.short	0x010a
        /*0ada*/ 	.byte	0x3f
	.zero		1


	//   ....[52]....
        /*0adc*/ 	.word	0x00010570
        /*0ae0*/ 	.word	0x00000018
        /*0ae4*/ 	.word	0x00032460
        /*0ae8*/ 	.short	0x010a
        /*0aea*/ 	.byte	0x3f
	.zero		1


	//   ....[53]....
        /*0aec*/ 	.word	0x00010c70
        /*0af0*/ 	.word	0x00000018
        /*0af4*/ 	.word	0x00032450
        /*0af8*/ 	.short	0x0107
        /*0afa*/ 	.byte	0x3f
	.zero		1


	//   ....[54]....
        /*0afc*/ 	.word	0x00010d30
        /*0b00*/ 	.word	0x00000018
        /*0b04*/ 	.word	0x00032450
        /*0b08*/ 	.short	0x0101
        /*0b0a*/ 	.byte	0x3f
	.zero		1


	//   ....[55]....
        /*0b0c*/ 	.word	0x00011050
        /*0b10*/ 	.word	0x0000000a
        /*0b14*/ 	.word	0x00032440
        /*0b18*/ 	.short	0x010a
        /*0b1a*/ 	.byte	0x3f
	.zero		1


	//   ....[56]....
        /*0b1c*/ 	.word	0x00011420
        /*0b20*/ 	.word	0x0000000a
        /*0b24*/ 	.word	0x00032430
        /*0b28*/ 	.short	0x0107
        /*0b2a*/ 	.byte	0x3f
	.zero		1


	//   ....[57]....
        /*0b2c*/ 	.word	0x000114d0
        /*0b30*/ 	.word	0x0000000a
        /*0b34*/ 	.word	0x00032430
        /*0b38*/ 	.short	0x0101
        /*0b3a*/ 	.byte	0x3f
	.zero		1


	//   ....[58]....
        /*0b3c*/ 	.word	0x00011500
        /*0b40*/ 	.word	0x0000000a
        /*0b44*/ 	.word	0x00032460
        /*0b48*/ 	.short	0x010a
        /*0b4a*/ 	.byte	0x3f
	.zero		1


	//   ....[59]....
        /*0b4c*/ 	.word	0x00011a20
        /*0b50*/ 	.word	0x0000000a
        /*0b54*/ 	.word	0x00032450
        /*0b58*/ 	.short	0x0107
        /*0b5a*/ 	.byte	0x3f
	.zero		1


	//   ....[60]....
        /*0b5c*/ 	.word	0x00011ad0
        /*0b60*/ 	.word	0x0000000a
        /*0b64*/ 	.word	0x00032450
        /*0b68*/ 	.short	0x0101
        /*0b6a*/ 	.byte	0x3f
	.zero		1


	//   ....[61]....
        /*0b6c*/ 	.word	0x00011eb0
        /*0b70*/ 	.word	0x00000007
        /*0b74*/ 	.word	0x00032420
        /*0b78*/ 	.short	0x010a
        /*0b7a*/ 	.byte	0x3f
	.zero		1


	//   ....[62]....
        /*0b7c*/ 	.word	0x00012050
        /*0b80*/ 	.word	0x00000005
        /*0b84*/ 	.word	0x00032440
        /*0b88*/ 	.short	0x010a
        /*0b8a*/ 	.byte	0x3f
	.zero		1


	//   ....[63]....
        /*0b8c*/ 	.word	0x000120f0
        /*0b90*/ 	.word	0x00000003
        /*0b94*/ 	.word	0x00032440
        /*0b98*/ 	.short	0x010a
        /*0b9a*/ 	.byte	0x3f
	.zero		1


	//   ....[64]....
        /*0b9c*/ 	.word	0x00012130
        /*0ba0*/ 	.word	0x00000005
        /*0ba4*/ 	.word	0x00032460
        /*0ba8*/ 	.short	0x010a
        /*0baa*/ 	.byte	0x3f
	.zero		1


	//   ....[65]....
        /*0bac*/ 	.word	0x00012170
        /*0bb0*/ 	.word	0x00000003
        /*0bb4*/ 	.word	0x00032460
        /*0bb8*/ 	.short	0x010a
        /*0bba*/ 	.byte	0x3f
	.zero		1


	//   ....[66]....
        /*0bbc*/ 	.word	0x000121e0
        /*0bc0*/ 	.word	0x00000003
        /*0bc4*/ 	.word	0x00032400
        /*0bc8*/ 	.short	0x010a
        /*0bca*/ 	.byte	0x3f
	.zero		1


	//   ....[67]....
        /*0bcc*/ 	.word	0x00012240
        /*0bd0*/ 	.word	0x00000003
        /*0bd4*/ 	.word	0x00032430
        /*0bd8*/ 	.short	0x010a
        /*0bda*/ 	.byte	0x3f
	.zero		1


	//   ....[68]....
        /*0bdc*/ 	.word	0x000122a0
        /*0be0*/ 	.word	0x00000003
        /*0be4*/ 	.word	0x00032410
        /*0be8*/ 	.short	0x010a
        /*0bea*/ 	.byte	0x3f
	.zero		1


	//   ....[69]....
        /*0bec*/ 	.word	0x00012300
        /*0bf0*/ 	.word	0x00000003
        /*0bf4*/ 	.word	0x00032450
        /*0bf8*/ 	.short	0x010a
        /*0bfa*/ 	.byte	0x3f
	.zero		1


	//   ....[70]....
        /*0bfc*/ 	.word	0x00012360
        /*0c00*/ 	.word	0x00000099
        /*0c04*/ 	.word	0x00032430
        /*0c08*/ 	.short	0x010a
        /*0c0a*/ 	.byte	0x3f
	.zero		1


	//   ....[71]....
        /*0c0c*/ 	.word	0x000123c0
        /*0c10*/ 	.word	0x000000cb
        /*0c14*/ 	.word	0x00032450
        /*0c18*/ 	.short	0x010a
        /*0c1a*/ 	.byte	0x3f
	.zero		1


	//   ....[72]....
        /*0c1c*/ 	.word	0x00012420
        /*0c20*/ 	.word	0x00000099
        /*0c24*/ 	.word	0x00032430
        /*0c28*/ 	.short	0x010a
        /*0c2a*/ 	.byte	0x3f
	.zero		1


	//   ....[73]....
        /*0c2c*/ 	.word	0x00012480
        /*0c30*/ 	.word	0x000000cb
        /*0c34*/ 	.word	0x00032450
        /*0c38*/ 	.short	0x010a
        /*0c3a*/ 	.byte	0x3f
	.zero		1


	//   ....[74]....
        /*0c3c*/ 	.word	0x00012580
        /*0c40*/ 	.word	0x00000018
        /*0c44*/ 	.word	0x00032440
        /*0c48*/ 	.short	0x010a
        /*0c4a*/ 	.byte	0x3f
	.zero		1


	//   ....[75]....
        /*0c4c*/ 	.word	0x00014260
        /*0c50*/ 	.word	0x00000011
        /*0c54*/ 	.word	0x00032420
        /*0c58*/ 	.short	0x010a
        /*0c5a*/ 	.byte	0x3f
	.zero		1


	//   ....[76]....
        /*0c5c*/ 	.word	0x000142b0
        /*0c60*/ 	.word	0x00000018
        /*0c64*/ 	.word	0x00032460
        /*0c68*/ 	.short	0x010a
        /*0c6a*/ 	.byte	0x3f
	.zero		1


	//   ....[77]....
        /*0c6c*/ 	.word	0x00014c10
        /*0c70*/ 	.word	0x0000000a
        /*0c74*/ 	.word	0x00032440
        /*0c78*/ 	.short	0x010a
        /*0c7a*/ 	.byte	0x3f
	.zero		1


	//   ....[78]....
        /*0c7c*/ 	.word	0x000152a0
        /*0c80*/ 	.word	0x0000000a
        /*0c84*/ 	.word	0x00032460
        /*0c88*/ 	.short	0x010a
        /*0c8a*/ 	.byte	0x3f
	.zero		1


	//   ....[79]....
        /*0c8c*/ 	.word	0x00015ab0
        /*0c90*/ 	.word	0x00000007
        /*0c94*/ 	.word	0x00032420
        /*0c98*/ 	.short	0x010a
        /*0c9a*/ 	.byte	0x3f
	.zero		1


	//   ....[80]....
        /*0c9c*/ 	.word	0x00015c50
        /*0ca0*/ 	.word	0x00000005
        /*0ca4*/ 	.word	0x00032440
        /*0ca8*/ 	.short	0x010a
        /*0caa*/ 	.byte	0x3f
	.zero		1


	//   ....[81]....
        /*0cac*/ 	.word	0x00015ca0
        /*0cb0*/ 	.word	0x00000003
        /*0cb4*/ 	.word	0x00032440
        /*0cb8*/ 	.short	0x010a
        /*0cba*/ 	.byte	0x3f
	.zero		1


	//   ....[82]....
        /*0cbc*/ 	.word	0x00015cf0
        /*0cc0*/ 	.word	0x00000005
        /*0cc4*/ 	.word	0x00032460
        /*0cc8*/ 	.short	0x010a
        /*0cca*/ 	.byte	0x3f
	.zero		1


	//----- nvinfo : EIATTR_NUM_MBARRIERS
	.align		4
.L_531:
        /*0ccc*/ 	.byte	0x03, 0x38
        /*0cce*/ 	.short	0x0017


	//----- nvinfo : EIATTR_EXIT_INSTR_OFFSETS
	.align		4
        /*0cd0*/ 	.byte	0x04, 0x1c
        /*0cd2*/ 	.short	(.L_533 - .L_532)


	//   ....[0]....
.L_532:
        /*0cd4*/ 	.word	0x000009b0


	//   ....[1]....
        /*0cd8*/ 	.word	0x0000d4f0


	//   ....[2]....
        /*0cdc*/ 	.word	0x000121c0


	//----- nvinfo : EIATTR_MAX_THREADS
	.align		4
.L_533:
        /*0ce0*/ 	.byte	0x04, 0x05
        /*0ce2*/ 	.short	(.L_535 - .L_534)
.L_534:
        /*0ce4*/ 	.word	0x00000180
        /*0ce8*/ 	.word	0x00000001
        /*0cec*/ 	.word	0x00000001


	//----- nvinfo : EIATTR_CRS_STACK_SIZE
	.align		4
.L_535:
        /*0cf0*/ 	.byte	0x04, 0x1e
        /*0cf2*/ 	.short	(.L_537 - .L_536)
.L_536:
        /*0cf4*/ 	.word	0x00000000


	//----- nvinfo : EIATTR_CBANK_PARAM_SIZE
	.align		4
.L_537:
        /*0cf8*/ 	.byte	0x03, 0x19
        /*0cfa*/ 	.short	0x0bf0


	//----- nvinfo : EIATTR_PARAM_CBANK
	.align		4
        /*0cfc*/ 	.byte	0x04, 0x0a
        /*0cfe*/ 	.short	(.L_539 - .L_538)
	.align		4
.L_538:
        /*0d00*/ 	.word	index@(.nv.constant0._ZN7cutlass13device_kernelIN5flash11enable_sm90INS1_16FlashAttnFwdSm90INS1_25CollectiveMainloopFwdSm90ILi2EN4cute5tupleIJNS5_1CILi1EEES8_S8_EEENS6_IJNS7_ILi128EEENS7_ILi96EEENS7_ILi64EEEEEELi256ENS_10bfloat16_tEfNS_4arch4Sm90ELb1ELb0ELb1ELb0ELb1ELb0ELb1ELb1ELb0ELb1ELb0ELb0EEENS1_21CollectiveEpilogueFwdINS6_IJSA_NS7_ILi256EEESB_EEES9_SE_SG_Li256ELb0ELb1ELb0ELb0EEENS1_30DynamicPersistentTileSchedulerILi256ELi128ELb0ELb1ELb1EEEEEEEEEvNT_6ParamsE)
        /*0d04*/ 	.short	0x0210
        /*0d06*/ 	.short	0x0bf0


	//----- nvinfo : EIATTR_SW_WAR
	.align		4
.L_539:
        /*0d08*/ 	.byte	0x04, 0x36
        /*0d0a*/ 	.short	(.L_541 - .L_540)
.L_540:
        /*0d0c*/ 	.word	0x00000008
.L_541:


//--------------------- .nv.info._ZN7cutlass13device_kernelIN5flash11enable_sm90INS1_16FlashAttnFwdSm90INS1_25CollectiveMainloopFwdSm90ILi2EN4cute5tupleIJNS5_1CILi1EEES8_S8_EEENS6_IJNS7_ILi128EEENS7_ILi96EEENS7_ILi64EEEEEELi256ENS_10bfloat16_tEfNS_4arch4Sm90ELb1ELb0ELb1ELb1ELb1ELb0ELb0ELb1ELb0ELb1ELb0ELb0EEENS1_21CollectiveEpilogueFwdINS6_IJSA_NS7_ILi256EEESB_EEES9_SE_SG_Li256ELb1ELb1ELb0ELb0EEENS1_36VarlenDynamicPersistentTileSchedulerILi128ELi96ELi256ELi128ELb0ELb1ELb1ELb1ELb1ELb1EEEEEEEEEvNT_6ParamsE --------------------------
	.section	.nv.info._ZN7cutlass13device_kernelIN5flash11enable_sm90INS1_16FlashAttnFwdSm90INS1_25CollectiveMainloopFwdSm90ILi2EN4cute5tupleIJNS5_1CILi1EEES8_S8_EEENS6_IJNS7_ILi128EEENS7_ILi96EEENS7_ILi64EEEEEELi256ENS_10bfloat16_tEfNS_4arch4Sm90ELb1ELb0ELb1ELb1ELb1ELb0ELb0ELb1ELb0ELb1ELb0ELb0EEENS1_21CollectiveEpilogueFwdINS6_IJSA_NS7_ILi256EEESB_EEES9_SE_SG_Li256ELb1ELb1ELb0ELb0EEENS1_36VarlenDynamicPersistentTileSchedulerILi128ELi96ELi256ELi128ELb0ELb1ELb1ELb1ELb1ELb1EEEEEEEEEvNT_6ParamsE,"",@"SHT_CUDA_INFO"
	.sectionflags	@""
	.align	4


	//----- nvinfo : EIATTR_CUDA_API_VERSION
	.align		4
        /*0000*/ 	.byte	0x04, 0x37
        /*0002*/ 	.short	(.L_543 - .L_542)
.L_542:
        /*0004*/ 	.word	0x00000082


	//----- nvinfo : EIATTR_KPARAM_INFO
	.align		4
.L_543:
        /*0008*/ 	.byte	0x04, 0x17
        /*000a*/ 	.short	(.L_545 - .L_544)
.L_544:
        /*000c*/ 	.word	0x00000000
        /*0010*/ 	.short	0x0000
        /*0012*/ 	.short	0x0070
        /*0014*/ 	.byte	0x00, 0xf0, 0x01, 0x2a


	//----- nvinfo : EIATTR_SPARSE_MMA_MASK
	.align		4
.L_545:
        /*0018*/ 	.byte	0x03, 0x50
        /*001a*/ 	.short	0x0000


	//----- nvinfo : EIATTR_MAXREG_COUNT
	.align		4
        /*001c*/ 	.byte	0x03, 0x1b
        /*001e*/ 	.short	0x00a8


	//----- nvinfo : EIATTR_NUM_BARRIERS
	.align		4
        /*0020*/ 	.byte	0x02, 0x4c
        /*0022*/ 	.byte	0x10
	.zero		1


	//----- nvinfo : EIATTR_EXTERNS
	.align		4
        /*0024*/ 	.byte	0x04, 0x0f
        /*0026*/ 	.short	(.L_547 - .L_546)


	//   ....[0]....
	.align		4
.L_546:
        /*0028*/ 	.word	index@(__assertfail)


	//----- nvinfo : EIATTR_ANNOTATIONS
	.align		4
.L_547:
        /*002c*/ 	.byte	0x04, 0x55
        /*002e*/ 	.short	(.L_549 - .L_548)


	//   ....[0]....
.L_548:
        /* <DEDUP_REMOVED lines=13> */


	//----- nvinfo : EIATTR_MERCURY_ISA_VERSION
	.align		4
.L_549:
        /*00f0*/ 	.byte	0x03, 0x5f
        /*00f2*/ 	.short	0x0101


	//----- nvinfo : EIATTR_UNUSED_LOAD_BYTE_OFFSET
	.align		4
        /*00f4*/ 	.byte	0x04, 0x44
        /*00f6*/ 	.short	(.L_551 - .L_550)


	//   ....[0]....
.L_550:
        /*00f8*/ 	.word	0x00000970
        /*00fc*/ 	.word	0x0000fff0


	//   ....[1]....
        /*0100*/ 	.word	0x000096b0
        /*0104*/ 	.word	0x0000fff0


	//----- nvinfo : EIATTR_INT_WARP_WIDE_INSTR_OFFSETS
	.align		4
.L_551:
        /*0108*/ 	.byte	0x04, 0x31
        /*010a*/ 	.short	(.L_553 - .L_552)


	//   ....[0]....
.L_552:
        /*010c*/ 	.word	0x000000c0


	//   ....[1]....
        /*0110*/ 	.word	0x000000d0


	//   ....[2]....
        /*0114*/ 	.word	0x00000170


	//   ....[3]....
        /*0118*/ 	.word	0x0000d770


	//   ....[4]....
        /*011c*/ 	.word	0x0000d800


	//   ....[5]....
        /*0120*/ 	.word	0x00010b30


	//   ....[6]....
        /*0124*/ 	.word	0x00010bc0


	//----- nvinfo : EIATTR_COOP_GROUP_MASK_REGIDS
	.align		4
.L_553:
        /*0128*/ 	.byte	0x04, 0x29
        /*012a*/ 	.short	(.L_555 - .L_554)


	//   ....[0]....
.L_554:
        /*012c*/ 	.word	0xffffffff


	//   ....[1]....
        /*0130*/ 	.word	0xffffffff


	//   ....[2]....
        /*0134*/ 	.word	0xffffffff


	//   ....[3]....
        /*0138*/ 	.word	0xffffffff


	//   ....[4]....
        /*013c*/ 	.word	0xffffffff


	//   ....[5]....
        /*0140*/ 	.word	0xffffffff


	//   ....[6]....
        /*0144*/ 	.word	0xffffffff


	//   ....[7]....
        /*0148*/ 	.word	0xffffffff


	//   ....[8]....
        /*014c*/ 	.word	0xffffffff


	//   ....[9]....
        /*0150*/ 	.word	0xffffffff


	//   ....[10]....
        /*0154*/ 	.word	0xffffffff


	//   ....[11]....
        /*0158*/ 	.word	0xffffffff


	//   ....[12]....
        /*015c*/ 	.word	0xffffffff


	//   ....[13]....
        /*0160*/ 	.word	0xffffffff


	//   ....[14]....
        /*0164*/ 	.word	0xffffffff


	//   ....[15]....
        /*0168*/ 	.word	0xffffffff


	//   ....[16]....
        /*016c*/ 	.word	0xffffffff


	//   ....[17]....
        /*0170*/ 	.word	0xffffffff


	//   ....[18]....
        /*0174*/ 	.word	0xffffffff


	//   ....[19]....
        /*0178*/ 	.word	0xffffffff


	//   ....[20]....
        /*017c*/ 	.word	0xffffffff


	//   ....[21]....
        /*0180*/ 	.word	0xffffffff


	//   ....[22]....
        /*0184*/ 	.word	0xffffffff


	//   ....[23]....
        /*0188*/ 	.word	0xffffffff


	//   ....[24]....
        /*018c*/ 	.word	0xffffffff


	//   ....[25]....
        /*0190*/ 	.word	0xffffffff


	//   ....[26]....
        /*0194*/ 	.word	0xffffffff


	//   ....[27]....
        /*0198*/ 	.word	0xffffffff


	//   ....[28]....
        /*019c*/ 	.word	0xffffffff


	//   ....[29]....
        /*01a0*/ 	.word	0xffffffff


	//   ....[30]....
        /*01a4*/ 	.word	0xffffffff


	//   ....[31]....
        /*01a8*/ 	.word	0xffffffff


	//   ....[32]....
        /*01ac*/ 	.word	0xffffffff


	//   ....[33]....
        /*01b0*/ 	.word	0xffffffff


	//   ....[34]....
        /*01b4*/ 	.word	0xffffffff


	//   ....[35]....
        /*01b8*/ 	.word	0xffffffff


	//   ....[36]....
        /*01bc*/ 	.word	0xffffffff


	//   ....[37]....
        /*01c0*/ 	.word	0xffffffff


	//   ....[38]....
        /*01c4*/ 	.word	0xffffffff


	//   ....[39]....
        /*01c8*/ 	.word	0xffffffff


	//   ....[40]....
        /*01cc*/ 	.word	0xffffffff


	//   ....[41]....
        /*01d0*/ 	.word	0xffffffff


	//   ....[42]....
        /*01d4*/ 	.word	0xffffffff


	//   ....[43]....
        /*01d8*/ 	.word	0xffffffff


	//   ....[44]....
        /*01dc*/ 	.word	0xffffffff


	//   ....[45]....
        /*01e0*/ 	.word	0xffffffff


	//   ....[46]....
        /*01e4*/ 	.word	0xffffffff


	//   ....[47]....
        /*01e8*/ 	.word	0xffffffff


	//   ....[48]....
        /*01ec*/ 	.word	0xffffffff


	//   ....[49]....
        /*01f0*/ 	.word	0xffffffff


	//   ....[50]....
        /*01f4*/ 	.word	0xffffffff


	//   ....[51]....
        /*01f8*/ 	.word	0xffffffff


	//   ....[52]....
        /*01fc*/ 	.word	0xffffffff


	//   ....[53]....
        /*0200*/ 	.word	0xffffffff


	//   ....[54]....
        /*0204*/ 	.word	0xffffffff


	//   ....[55]....
        /*0208*/ 	.word	0xffffffff


	//   ....[56]....
        /*020c*/ 	.word	0xffffffff


	//   ....[57]....
        /*0210*/ 	.word	0xffffffff


	//   ....[58]....
        /*0214*/ 	.word	0xffffffff


	//   ....[59]....
        /*0218*/ 	.word	0xffffffff


	//   ....[60]....
        /*021c*/ 	.word	0xffffffff


	//   ....[61]....
        /*0220*/ 	.word	0xffffffff


	//   ....[62]....
        /*0224*/ 	.word	0xffffffff


	//   ....[63]....
        /*0228*/ 	.word	0xffffffff


	//   ....[64]....
        /*022c*/ 	.word	0xffffffff


	//   ....[65]....
        /*0230*/ 	.word	0xffffffff


	//   ....[66]....
        /*0234*/ 	.word	0xffffffff


	//   ....[67]....
        /*0238*/ 	.word	0xffffffff


	//   ....[68]....
        /*023c*/ 	.word	0xffffffff


	//   ....[69]....
        /*0240*/ 	.word	0xffffffff


	//   ....[70]....
        /*0244*/ 	.word	0xffffffff


	//   ....[71]....
        /*0248*/ 	.word	0xffffffff


	//   ....[72]....
        /*024c*/ 	.word	0xffffffff


	//   ....[73]....
        /*0250*/ 	.word	0xffffffff


	//   ....[74]....
        /*0254*/ 	.word	0xffffffff


	//   ....[75]....
        /*0258*/ 	.word	0xffffffff


	//   ....[76]....
        /*025c*/ 	.word	0xffffffff


	//   ....[77]....
        /*0260*/ 	.word	0xffffffff


	//   ....[78]....
        /*0264*/ 	.word	0xffffffff


	//   ....[79]....
        /*0268*/ 	.word	0xffffffff


	//   ....[80]....
        /*026c*/ 	.word	0xffffffff


	//   ....[81]....
        /*0270*/ 	.word	0xffffffff


	//   ....[82]....
        /*0274*/ 	.word	0xffffffff


	//   ....[83]....
        /*0278*/ 	.word	0xffffffff


	//   ....[84]....
        /*027c*/ 	.word	0xffffffff


	//   ....[85]....
        /*0280*/ 	.word	0xffffffff


	//   ....[86]....
        /*0284*/ 	.word	0xffffffff


	//   ....[87]....
        /*0288*/ 	.word	0xffffffff


	//   ....[88]....
        /*028c*/ 	.word	0xffffffff


	//   ....[89]....
        /*0290*/ 	.word	0xffffffff


	//   ....[90]....
        /*0294*/ 	.word	0xffffffff


	//   ....[91]....
        /*0298*/ 	.word	0xffffffff


	//   ....[92]....
        /*029c*/ 	.word	0xffffffff


	//   ....[93]....
        /*02a0*/ 	.word	0xffffffff


	//   ....[94]....
        /*02a4*/ 	.word	0xffffffff


	//   ....[95]....
        /*02a8*/ 	.word	0xffffffff


	//   ....[96]....
        /*02ac*/ 	.word	0xffffffff


	//   ....[97]....
        /*02b0*/ 	.word	0xffffffff


	//   ....[98]....
        /*02b4*/ 	.word	0xffffffff


	//   ....[99]....
        /*02b8*/ 	.word	0xffffffff


	//   ....[100]....
        /*02bc*/ 	.word	0xffffffff


	//   ....[101]....
        /*02c0*/ 	.word	0xffffffff


	//   ....[102]....
        /*02c4*/ 	.word	0xffffffff


	//   ....[103]....
        /*02c8*/ 	.word	0xffffffff


	//   ....[104]....
        /*02cc*/ 	.word	0xffffffff


	//   ....[105]....
        /*02d0*/ 	.word	0xffffffff


	//   ....[106]....
        /*02d4*/ 	.word	0xffffffff


	//   ....[107]....
        /*02d8*/ 	.word	0xffffffff


	//   ....[108]....
        /*02dc*/ 	.word	0xffffffff


	//   ....[109]....
        /*02e0*/ 	.word	0xffffffff


	//   ....[110]....
        /*02e4*/ 	.word	0xffffffff


	//   ....[111]....
        /*02e8*/ 	.word	0xffffffff


	//   ....[112]....
        /*02ec*/ 	.word	0xffffffff


	//   ....[113]....
        /*02f0*/ 	.word	0xffffffff


	//   ....[114]....
        /*02f4*/ 	.word	0xffffffff


	//   ....[115]....
        /*02f8*/ 	.word	0xffffffff


	//   ....[116]....
        /*02fc*/ 	.word	0xffffffff


	//   ....[117]....
        /*0300*/ 	.word	0xffffffff


	//   ....[118]....
        /*0304*/ 	.word	0xffffffff


	//   ....[119]....
        /*0308*/ 	.word	0xffffffff


	//   ....[120]....
        /*030c*/ 	.word	0xffffffff


	//   ....[121]....
        /*0310*/ 	.word	0xffffffff


	//   ....[122]....
        /*0314*/ 	.word	0xffffffff


	//   ....[123]....
        /*0318*/ 	.word	0xffffffff


	//   ....[124]....
        /*031c*/ 	.word	0xffffffff


	//   ....[125]....
        /*0320*/ 	.word	0xffffffff


	//   ....[126]....
        /*0324*/ 	.word	0xffffffff


	//   ....[127]....
        /*0328*/ 	.word	0xffffffff


	//   ....[128]....
        /*032c*/ 	.word	0xffffffff


	//   ....[129]....
        /*0330*/ 	.word	0xffffffff


	//   ....[130]....
        /*0334*/ 	.word	0xffffffff


	//   ....[131]....
        /*0338*/ 	.word	0xffffffff


	//   ....[132]....
        /*033c*/ 	.word	0xffffffff


	//   ....[133]....
        /*0340*/ 	.word	0xffffffff


	//   ....[134]....
        /*0344*/ 	.word	0xffffffff


	//   ....[135]....
        /*0348*/ 	.word	0xffffffff


	//   ....[136]....
        /*034c*/ 	.word	0xffffffff


	//   ....[137]....
        /*0350*/ 	.word	0xffffffff


	//   ....[138]....
        /*0354*/ 	.word	0xffffffff


	//   ....[139]....
        /*0358*/ 	.word	0xffffffff


	//   ....[140]....
        /*035c*/ 	.word	0xffffffff


	//   ....[141]....
        /*0360*/ 	.word	0xffffffff


	//   ....[142]....
        /*0364*/ 	.word	0xffffffff


	//   ....[143]....
        /*0368*/ 	.word	0xffffffff


	//   ....[144]....
        /*036c*/ 	.word	0xffffffff


	//   ....[145]....
        /*0370*/ 	.word	0x0500000f


	//   ....[146]....
        /*0374*/ 	.word	0x0500000f


	//   ....[147]....
        /*0378*/ 	.word	0x0500000f


	//   ....[148]....
        /*037c*/ 	.word	0x0500000f


	//   ....[149]....
        /*0380*/ 	.word	0x0500000f


	//   ....[150]....
        /*0384*/ 	.word	0x0500000f


	//   ....[151]....
        /*0388*/ 	.word	0x0500000f


	//   ....[152]....
        /*038c*/ 	.word	0x0500000f


	//   ....[153]....
        /*0390*/ 	.word	0x0500000f


	//   ....[154]....
        /*0394*/ 	.word	0x0500000f


	//   ....[155]....
        /*0398*/ 	.word	0x0500000f


	//   ....[156]....
        /*039c*/ 	.word	0x0500000f


	//   ....[157]....
        /*03a0*/ 	.word	0x0500000f


	//   ....[158]....
        /*03a4*/ 	.word	0x0500000f


	//   ....[159]....
        /*03a8*/ 	.word	0x0500000f


	//   ....[160]....
        /*03ac*/ 	.word	0x0500000f


	//   ....[161]....
        /*03b0*/ 	.word	0x0500000f


	//   ....[162]....
        /*03b4*/ 	.word	0x0500000f


	//   ....[163]....
        /*03b8*/ 	.word	0x0500000f


	//   ....[164]....
        /*03bc*/ 	.word	0x0500000f


	//   ....[165]....
        /*03c0*/ 	.word	0x0500000f


	//   ....[166]....
        /*03c4*/ 	.word	0x0500000f


	//   ....[167]....
        /*03c8*/ 	.word	0x0500000f


	//   ....[168]....
        /*03cc*/ 	.word	0x0500000f


	//   ....[169]....
        /*03d0*/ 	.word	0x0500000f


	//   ....[170]....
        /*03d4*/ 	.word	0x0500000f


	//   ....[171]....
        /*03d8*/ 	.word	0x0500000f


	//   ....[172]....
        /*03dc*/ 	.word	0x0500000f


	//   ....[173]....
        /*03e0*/ 	.word	0x0500000f


	//   ....[174]....
        /*03e4*/ 	.word	0x0500000f


	//   ....[175]....
        /*03e8*/ 	.word	0x0500000f


	//   ....[176]....
        /*03ec*/ 	.word	0x0500000f


	//   ....[177]....
        /*03f0*/ 	.word	0x0500000f


	//   ....[178]....
        /*03f4*/ 	.word	0x0500000f


	//   ....[179]....
        /*03f8*/ 	.word	0x0500000f


	//   ....[180]....
        /*03fc*/ 	.word	0x0500000f


	//   ....[181]....
        /*0400*/ 	.word	0x0500000f


	//   ....[182]....
        /*0404*/ 	.word	0x0500000f


	//   ....[183]....
        /*0408*/ 	.word	0x0500000f


	//   ....[184]....
        /*040c*/ 	.word	0x0500000f


	//   ....[185]....
        /*0410*/ 	.word	0x0500000f


	//   ....[186]....
        /*0414*/ 	.word	0x0500000f


	//   ....[187]....
        /*0418*/ 	.word	0x0500000f


	//   ....[188]....
        /*041c*/ 	.word	0x0500000f


	//   ....[189]....
        /*0420*/ 	.word	0x0500000f


	//   ....[190]....
        /*0424*/ 	.word	0x0500000f


	//   ....[191]....
        /*0428*/ 	.word	0x0500000f


	//   ....[192]....
        /*042c*/ 	.word	0x0500000f


	//   ....[193]....
        /*0430*/ 	.word	0x0500000f


	//   ....[194]....
        /*0434*/ 	.word	0x0500000f


	//   ....[195]....
        /*0438*/ 	.word	0x0500000f


	//   ....[196]....
        /*043c*/ 	.word	0x0500000f


	//   ....[197]....
        /*0440*/ 	.word	0x0500000f


	//   ....[198]....
        /*0444*/ 	.word	0x0500000f


	//   ....[199]....
        /*0448*/ 	.word	0x0500000f


	//   ....[200]....
        /*044c*/ 	.word	0x0500000f


	//   ....[201]....
        /*0450*/ 	.word	0x0500000f


	//   ....[202]....
        /*0454*/ 	.word	0x0500000f


	//   ....[203]....
        /*0458*/ 	.word	0x0500000f


	//   ....[204]....
        /*045c*/ 	.word	0x0500000f


	//   ....[205]....
        /*0460*/ 	.word	0x0500000f


	//   ....[206]....
        /*0464*/ 	.word	0x0500000f


	//   ....[207]....
        /*0468*/ 	.word	0x0500000f


	//   ....[208]....
        /*046c*/ 	.word	0x0500000f


	//   ....[209]....
        /*0470*/ 	.word	0x0500000f


	//   ....[210]....
        /*0474*/ 	.word	0x0500000f


	//   ....[211]....
        /*0478*/ 	.word	0x0500000f


	//   ....[212]....
        /*047c*/ 	.word	0x0500000f


	//   ....[213]....
        /*0480*/ 	.word	0x0500000f


	//   ....[214]....
        /*0484*/ 	.word	0x0500000f


	//   ....[215]....
        /*0488*/ 	.word	0x0500000f


	//   ....[216]....
        /*048c*/ 	.word	0x0500000f


	//   ....[217]....
        /*0490*/ 	.word	0x0500000f


	//   ....[218]....
        /*0494*/ 	.word	0x0500000f


	//   ....[219]....
        /*0498*/ 	.word	0x0500000f


	//   ....[220]....
        /*049c*/ 	.word	0x0500000f


	//   ....[221]....
        /*04a0*/ 	.word	0x0500000f


	//   ....[222]....
        /*04a4*/ 	.word	0x0500000f


	//   ....[223]....
        /*04a8*/ 	.word	0x0500000f


	//   ....[224]....
        /*04ac*/ 	.word	0x0500000f


	//   ....[225]....
        /*04b0*/ 	.word	0x0500000f


	//   ....[226]....
        /*04b4*/ 	.word	0x0500000f


	//   ....[227]....
        /*04b8*/ 	.word	0x0500000f


	//----- nvinfo : EIATTR_COOP_GROUP_INSTR_OFFSETS
	.align		4
.L_555:
        /*04bc*/ 	.byte	0x04, 0x28
        /*04be*/ 	.short	(.L_557 - .L_556)


	//   ....[0]....
.L_556:
        /*04c0*/ 	.word	0x00000080


	//   ....[1]....
        /*04c4*/ 	.word	0x00000090


	//   ....[2]....
        /*04c8*/ 	.word	0x000002d0


	//   ....[3]....
        /*04cc*/ 	.word	0x00000430


	//   ....[4]....
        /*04d0*/ 	.word	0x00000550


	//   ....[5]....
        /*04d4*/ 	.word	0x000006b0


	//   ....[6]....
        /*04d8*/ 	.word	0x00001800


	//   ....[7]....
        /*04dc*/ 	.word	0x00001fb0


	//   ....[8]....
        /*04e0*/ 	.word	0x00002140


	//   ....[9]....
        /*04e4*/ 	.word	0x00002910


	//   ....[10]....
        /*04e8*/ 	.word	0x00002970


	//   ....[11]....
        /*04ec*/ 	.word	0x000030d0


	//   ....[12]....
        /*04f0*/ 	.word	0x00003130


	//   ....[13]....
        /*04f4*/ 	.word	0x000042c0


	//   ....[14]....
        /*04f8*/ 	.word	0x00004420


	//   ....[15]....
        /*04fc*/ 	.word	0x00004b60


	//   ....[16]....
        /*0500*/ 	.word	0x00004c40


	//   ....[17]....
        /*0504*/ 	.word	0x00005340


	//   ....[18]....
        /*0508*/ 	.word	0x000053c0


	//   ....[19]....
        /*050c*/ 	.word	0x00007240


	//   ....[20]....
        /*0510*/ 	.word	0x000072b0


	//   ....[21]....
        /*0514*/ 	.word	0x00007740


	//   ....[22]....
        /*0518*/ 	.word	0x00007890


	//   ....[23]....
        /*051c*/ 	.word	0x00008c30


	//   ....[24]....
        /*0520*/ 	.word	0x00008cb0


	//   ....[25]....
        /*0524*/ 	.word	0x00008d20


	//   ....[26]....
        /*0528*/ 	.word	0x00008d40


	//   ....[27]....
        /*052c*/ 	.word	0x0000a770


	//   ....[28]....
        /*0530*/ 	.word	0x0000a7b0


	//   ....[29]....
        /*0534*/ 	.word	0x0000a7e0


	//   ....[30]....
        /*0538*/ 	.word	0x0000a810


	//   ....[31]....
        /*053c*/ 	.word	0x0000b0b0


	//   ....[32]....
        /*0540*/ 	.word	0x0000b0f0


	//   ....[33]....
        /*0544*/ 	.word	0x0000b240


	//   ....[34]....
        /*0548*/ 	.word	0x0000b260


	//   ....[35]....
        /*054c*/ 	.word	0x0000b3a0


	//   ....[36]....
        /*0550*/ 	.word	0x0000b3c0


	//   ....[37]....
        /*0554*/ 	.word	0x0000b510


	//   ....[38]....
        /*0558*/ 	.word	0x0000b530


	//   ....[39]....
        /*055c*/ 	.word	0x0000be50


	//   ....[40]....
        /*0560*/ 	.word	0x0000be80


	//   ....[41]....
        /*0564*/ 	.word	0x0000bfd0


	//   ....[42]....
        /*0568*/ 	.word	0x0000bff0


	//   ....[43]....
        /*056c*/ 	.word	0x0000c130


	//   ....[44]....
        /*0570*/ 	.word	0x0000c150


	//   ....[45]....
        /*0574*/ 	.word	0x0000c2a0


	//   ....[46]....
        /*0578*/ 	.word	0x0000c2c0


	//   ....[47]....
        /*057c*/ 	.word	0x0000c490


	//   ....[48]....
        /*0580*/ 	.word	0x0000c660


	//   ....[49]....
        /*0584*/ 	.word	0x0000c690


	//   ....[50]....
        /*0588*/ 	.word	0x0000c6c0


	//   ....[51]....
        /*058c*/ 	.word	0x0000c6f0


	//   ....[52]....
        /*0590*/ 	.word	0x0000c720


	//   ....[53]....
        /*0594*/ 	.word	0x0000c750


	//   ....[54]....
        /*0598*/ 	.word	0x0000c8a0


	//   ....[55]....
        /*059c*/ 	.word	0x0000c8d0


	//   ....[56]....
        /*05a0*/ 	.word	0x0000c900


	//   ....[57]....
        /*05a4*/ 	.word	0x0000c930


	//   ....[58]....
        /*05a8*/ 	.word	0x0000c960


	//   ....[59]....
        /*05ac*/ 	.word	0x0000c990


	//   ....[60]....
        /*05b0*/ 	.word	0x0000ca20


	//   ....[61]....
        /*05b4*/ 	.word	0x0000ca80


	//   ....[62]....
        /*05b8*/ 	.word	0x0000cb10


	//   ....[63]....
        /*05bc*/ 	.word	0x0000e310


	//   ....[64]....
        /*05c0*/ 	.word	0x0000e330


	//   ....[65]....
        /*05c4*/ 	.word	0x0000e3c0


	//   ....[66]....
        /*05c8*/ 	.word	0x0000e3e0


	//   ....[67]....
        /*05cc*/ 	.word	0x0000e460


	//   ....[68]....
        /*05d0*/ 	.word	0x0000e480


	//   ....[69]....
        /*05d4*/ 	.word	0x0000e500


	//   ....[70]....
        /*05d8*/ 	.word	0x0000e520


	//   ....[71]....
        /*05dc*/ 	.word	0x0000e5a0


	//   ....[72]....
        /*05e0*/ 	.word	0x0000e5c0


	//   ....[73]....
        /*05e4*/ 	.word	0x0000e5d0


	//   ....[74]....
        /*05e8*/ 	.word	0x0000e5e0


	//   ....[75]....
        /*05ec*/ 	.word	0x0000ee00


	//   ....[76]....
        /*05f0*/ 	.word	0x0000ee30


	//   ....[77]....
        /*05f4*/ 	.word	0x0000ee60


	//   ....[78]....
        /*05f8*/ 	.word	0x0000eef0


	//   ....[79]....
        /*05fc*/ 	.word	0x0000ef00


	//   ....[80]....
        /*0600*/ 	.word	0x0000ef90


	//   ....[81]....
        /*0604*/ 	.word	0x0000efa0


	//   ....[82]....
        /*0608*/ 	.word	0x0000f030


	//   ....[83]....
        /*060c*/ 	.word	0x0000f040


	//   ....[84]....
        /*0610*/ 	.word	0x0000f0d0


	//   ....[85]....
        /*0614*/ 	.word	0x0000f0e0


	//   ....[86]....
        /*0618*/ 	.word	0x0000f170


	//   ....[87]....
        /*061c*/ 	.word	0x0000f180


	//   ....[88]....
        /*0620*/ 	.word	0x0000f200


	//   ....[89]....
        /*0624*/ 	.word	0x0000f210


	//   ....[90]....
        /*0628*/ 	.word	0x0000f220


	//   ....[91]....
        /*062c*/ 	.word	0x0000f690


	//   ....[92]....
        /*0630*/ 	.word	0x0000f6c0


	//   ....[93]....
        /*0634*/ 	.word	0x0000f720


	//   ....[94]....
        /*0638*/ 	.word	0x0000f7d0


	//   ....[95]....
        /*063c*/ 	.word	0x0000f7f0


	//   ....[96]....
        /*0640*/ 	.word	0x0000f8a0


	//   ....[97]....
        /*0644*/ 	.word	0x0000f8b0


	//   ....[98]....
        /*0648*/ 	.word	0x0000f8e0


	//   ....[99]....
        /*064c*/ 	.word	0x0000f970


	//   ....[100]....
        /*0650*/ 	.word	0x0000fa10


	//   ....[101]....
        /*0654*/ 	.word	0x0000fa30


	//   ....[102]....
        /*0658*/ 	.word	0x0000fa40


	//   ....[103]....
        /*065c*/ 	.word	0x00010170


	//   ....[104]....
        /*0660*/ 	.word	0x00010190


	//   ....[105]....
        /*0664*/ 	.word	0x000101a0


	//   ....[106]....
        /*0668*/ 	.word	0x000101e0


	//   ....[107]....
        /*066c*/ 	.word	0x000101f0


	//   ....[108]....
        /*0670*/ 	.word	0x00010230


	//   ....[109]....
        /*0674*/ 	.word	0x00010240


	//   ....[110]....
        /*0678*/ 	.word	0x00010280


	//   ....[111]....
        /*067c*/ 	.word	0x00010290


	//   ....[112]....
        /*0680*/ 	.word	0x000102d0


	//   ....[113]....
        /*0684*/ 	.word	0x000102e0


	//   ....[114]....
        /*0688*/ 	.word	0x000102f0


	//   ....[115]....
        /*068c*/ 	.word	0x00010660


	//   ....[116]....
        /*0690*/ 	.word	0x00010680


	//   ....[117]....
        /*0694*/ 	.word	0x00010690


	//   ....[118]....
        /*0698*/ 	.word	0x000106a0


	//   ....[119]....
        /*069c*/ 	.word	0x000106b0


	//   ....[120]....
        /*06a0*/ 	.word	0x000106d0


	//   ....[121]....
        /*06a4*/ 	.word	0x00010740


	//   ....[122]....
        /*06a8*/ 	.word	0x00010760


	//   ....[123]....
        /*06ac*/ 	.word	0x00010780


	//   ....[124]....
        /*06b0*/ 	.word	0x000107f0


	//   ....[125]....
        /*06b4*/ 	.word	0x00010800


	//   ....[126]....
        /*06b8*/ 	.word	0x00010900


	//   ....[127]....
        /*06bc*/ 	.word	0x00010db0


	//   ....[128]....
        /*06c0*/ 	.word	0x00010de0


	//   ....[129]....
        /*06c4*/ 	.word	0x00010e10


	//   ....[130]....
        /*06c8*/ 	.word	0x00010e40


	//   ....[131]....
        /*06cc*/ 	.word	0x00010e70


	//   ....[132]....
        /*06d0*/ 	.word	0x00010ea0


	//   ....[133]....
        /*06d4*/ 	.word	0x00010ed0


	//   ....[134]....
        /*06d8*/ 	.word	0x00010f00


	//   ....[135]....
        /*06dc*/ 	.word	0x00011080


	//   ....[136]....
        /*06e0*/ 	.word	0x000110b0


	//   ....[137]....
        /*06e4*/ 	.word	0x000110e0


	//   ....[138]....
        /*06e8*/ 	.word	0x00011110


	//   ....[139]....
        /*06ec*/ 	.word	0x00011140


	//   ....[140]....
        /*06f0*/ 	.word	0x00011170


	//   ....[141]....
        /*06f4*/ 	.word	0x00011230


	//   ....[142]....
        /*06f8*/ 	.word	0x00011250


	//   ....[143]....
        /*06fc*/ 	.word	0x000112c0


	//   ....[144]....
        /*0700*/ 	.word	0x00011960


	//   ....[145]....
        /*0704*/ 	.word	0x00011f10


	//   ....[146]....
        /*0708*/ 	.word	0x00012000


	//   ....[147]....
        /*070c*/ 	.word	0x000120a0


	//   ....[148]....
        /*0710*/ 	.word	0x00012100


	//   ....[149]....
        /*0714*/ 	.word	0x000121f0


	//   ....[150]....
        /*0718*/ 	.word	0x00012260


	//   ....[151]....
        /*071c*/ 	.word	0x00012350


	//   ....[152]....
        /*0720*/ 	.word	0x000123c0


	//   ....[153]....
        /*0724*/ 	.word	0x000124b0


	//   ....[154]....
        /*0728*/ 	.word	0x00012520


	//   ....[155]....
        /*072c*/ 	.word	0x00012610


	//   ....[156]....
        /*0730*/ 	.word	0x00012680


	//   ....[157]....
        /*0734*/ 	.word	0x00012720


	//   ....[158]....
        /*0738*/ 	.word	0x00012810


	//   ....[159]....
        /*073c*/ 	.word	0x00012880


	//   ....[160]....
        /*0740*/ 	.word	0x000128e0


	//   ....[161]....
        /*0744*/ 	.word	0x000129d0


	//   ....[162]....
        /*0748*/ 	.word	0x00012a30


	//   ....[163]....
        /*074c*/ 	.word	0x00012b30


	//   ....[164]....
        /*0750*/ 	.word	0x00012b90


	//   ....[165]....
        /*0754*/ 	.word	0x00012c90


	//   ....[166]....
        /*0758*/ 	.word	0x00012cf0


	//   ....[167]....
        /*075c*/ 	.word	0x00012df0


	//   ....[168]....
        /*0760*/ 	.word	0x00012e50


	//   ....[169]....
        /*0764*/ 	.word	0x00012f50


	//   ....[170]....
        /*0768*/ 	.word	0x00012fb0


	//   ....[171]....
        /*076c*/ 	.word	0x000130b0


	//   ....[172]....
        /*0770*/ 	.word	0x00013110


	//   ....[173]....
        /*0774*/ 	.word	0x000131f0


	//   ....[174]....
        /*0778*/ 	.word	0x00013320


	//   ....[175]....
        /*077c*/ 	.word	0x000133f0


	//   ....[176]....
        /*0780*/ 	.word	0x000134b0


	//   ....[177]....
        /*0784*/ 	.word	0x000135c0


	//   ....[178]....
        /*0788*/ 	.word	0x00013620


	//   ....[179]....
        /*078c*/ 	.word	0x00013730


	//   ....[180]....
        /*0790*/ 	.word	0x00013790


	//   ....[181]....
        /*0794*/ 	.word	0x000138a0


	//   ....[182]....
        /*0798*/ 	.word	0x00013900


	//   ....[183]....
        /*079c*/ 	.word	0x00013a10


	//   ....[184]....
        /*07a0*/ 	.word	0x00013a70


	//   ....[185]....
        /*07a4*/ 	.word	0x00013b30


	//   ....[186]....
        /*07a8*/ 	.word	0x00013c90


	//   ....[187]....
        /*07ac*/ 	.word	0x00013d30


	//   ....[188]....
        /*07b0*/ 	.word	0x00013d90


	//   ....[189]....
        /*07b4*/ 	.word	0x00013e40


	//   ....[190]....
        /*07b8*/ 	.word	0x00013ea0


	//   ....[191]....
        /*07bc*/ 	.word	0x00013f50


	//   ....[192]....
        /*07c0*/ 	.word	0x00013fb0


	//   ....[193]....
        /*07c4*/ 	.word	0x00014060


	//   ....[194]....
        /*07c8*/ 	.word	0x000140c0


	//   ....[195]....
        /*07cc*/ 	.word	0x00014170


	//   ....[196]....
        /*07d0*/ 	.word	0x000141d0


	//   ....[197]....
        /*07d4*/ 	.word	0x00014280


	//   ....[198]....
        /*07d8*/ 	.word	0x00014360


	//   ....[199]....
        /*07dc*/ 	.word	0x00014400


	//   ....[200]....
        /*07e0*/ 	.word	0x00014460


	//   ....[201]....
        /*07e4*/ 	.word	0x00014530


	//   ....[202]....
        /*07e8*/ 	.word	0x00014590


	//   ....[203]....
        /*07ec*/ 	.word	0x00014660


	//   ....[204]....
        /*07f0*/ 	.word	0x000146c0


	//   ....[205]....
        /*07f4*/ 	.word	0x000147a0


	//   ....[206]....
        /*07f8*/ 	.word	0x00014800


	//   ....[207]....
        /*07fc*/ 	.word	0x000148d0


	//   ....[208]....
        /*0800*/ 	.word	0x00014930


	//   ....[209]....
        /*0804*/ 	.word	0x00014a00


	//   ....[210]....
        /*0808*/ 	.word	0x00014a90


	//   ....[211]....
        /*080c*/ 	.word	0x00014b30


	//   ....[212]....
        /*0810*/ 	.word	0x00014c50


	//   ....[213]....
        /*0814*/ 	.word	0x00014cc0


	//   ....[214]....
        /*0818*/ 	.word	0x00014d30


	//   ....[215]....
        /*081c*/ 	.word	0x00014da0


	//   ....[216]....
        /*0820*/ 	.word	0x00014e10


	//   ....[217]....
        /*0824*/ 	.word	0x00014e90


	//   ....[218]....
        /*0828*/ 	.word	0x00014f20


	//   ....[219]....
        /*082c*/ 	.word	0x00014fb0


	//   ....[220]....
        /*0830*/ 	.word	0x00015020


	//   ....[221]....
        /*0834*/ 	.word	0x00015090


	//   ....[222]....
        /*0838*/ 	.word	0x00015100


	//   ....[223]....
        /*083c*/ 	.word	0x00015180


	//   ....[224]....
        /*0840*/ 	.word	0x000151f0


	//   ....[225]....
        /*0844*/ 	.word	0x00015290


	//   ....[226]....
        /*0848*/ 	.word	0x00015320


	//   ....[227]....
        /*084c*/ 	.word	0x00015440


	//----- nvinfo : EIATTR_REG_RECONFIG
	.align		4
.L_557:
        /*0850*/ 	.byte	0x01, 0x54
	.zero		2


	//----- nvinfo : EIATTR_SYSCALL_OFFSETS
	.align		4
        /*0854*/ 	.byte	0x04, 0x46
        /*0856*/ 	.short	(.L_559 - .L_558)


	//   ....[0]....
.L_558:
        /*0858*/ 	.word	0x000019e0


	//   ....[1]....
        /*085c*/ 	.word	0x0000d960


	//   ....[2]....
        /*0860*/ 	.word	0x0000dab0


	//   ....[3]....
        /*0864*/ 	.word	0x0000dba0


	//   ....[4]....
        /*0868*/ 	.word	0x0000ea50


	//----- nvinfo : EIATTR_MBARRIER_INSTR_OFFSETS
	.align		4
.L_559:
        /*086c*/ 	.byte	0x04, 0x39
        /*086e*/ 	.short	(.L_561 - .L_560)


	//   ....[0]....
.L_560:
        /*0870*/ 	.word	0x00000180
        /*0874*/ 	.word	0x000000ff
        /*0878*/ 	.word	0x00022800
        /*087c*/ 	.short	0x0100
        /*087e*/ 	.byte	0x08
	.zero		1


	//   ....[1]....
        /*0880*/ 	.word	0x00000190
        /*0884*/ 	.word	0x000000ff
        /*0888*/ 	.word	0x00022820
        /*088c*/ 	.short	0x0100
        /*088e*/ 	.byte	0x08
	.zero		1


	//   ....[2]....
        /*0890*/ 	.word	0x00000280
        /*0894*/ 	.word	0x000000ff
        /*0898*/ 	.word	0x00022830
        /*089c*/ 	.short	0x0100
        /*089e*/ 	.byte	0x08
	.zero		1


	//   ....[3]....
        /*08a0*/ 	.word	0x00000290
        /*08a4*/ 	.word	0x000000ff
        /*08a8*/ 	.word	0x00022840
        /*08ac*/ 	.short	0x0100
        /*08ae*/ 	.byte	0x08
	.zero		1


	//   ....[4]....
        /*08b0*/ 	.word	0x000002a0
        /*08b4*/ 	.word	0x000000ff
        /*08b8*/ 	.word	0x00022838
        /*08bc*/ 	.short	0x0100
        /*08be*/ 	.byte	0x08
	.zero		1


	//   ....[5]....
        /*08c0*/ 	.word	0x000002b0
        /*08c4*/ 	.word	0x000000ff
        /*08c8*/ 	.word	0x00022848
        /*08cc*/ 	.short	0x0100
        /*08ce*/ 	.byte	0x08
	.zero		1


	//   ....[6]....
        /*08d0*/ 	.word	0x000003e0
        /*08d4*/ 	.word	0x000000ff
        /*08d8*/ 	.word	0x00022850
        /*08dc*/ 	.short	0x0100
        /*08de*/ 	.byte	0x08
	.zero		1


	//   ....[7]....
        /*08e0*/ 	.word	0x000003f0
        /*08e4*/ 	.word	0x000000ff
        /*08e8*/ 	.word	0x00022860
        /*08ec*/ 	.short	0x0100
        /*08ee*/ 	.byte	0x08
	.zero		1


	//   ....[8]....
        /*08f0*/ 	.word	0x00000400
        /*08f4*/ 	.word	0x000000ff
        /*08f8*/ 	.word	0x00022858
        /*08fc*/ 	.short	0x0100
        /*08fe*/ 	.byte	0x08
	.zero		1


	//   ....[9]....
        /*0900*/ 	.word	0x00000410
        /*0904*/ 	.word	0x000000ff
        /*0908*/ 	.word	0x00022868
        /*090c*/ 	.short	0x0100
        /*090e*/ 	.byte	0x08
	.zero		1


	//   ....[10]....
        /*0910*/ 	.word	0x00000500
        /*0914*/ 	.word	0x000000ff
        /*0918*/ 	.word	0x00022870
        /*091c*/ 	.short	0x0100
        /*091e*/ 	.byte	0x06
	.zero		1


	//   ....[11]....
        /*0920*/ 	.word	0x00000510
        /*0924*/ 	.word	0x000000ff
        /*0928*/ 	.word	0x00022880
        /*092c*/ 	.short	0x0100
        /*092e*/ 	.byte	0x06
	.zero		1


	//   ....[12]....
        /*0930*/ 	.word	0x00000520
        /*0934*/ 	.word	0x000000ff
        /*0938*/ 	.word	0x00022878
        /*093c*/ 	.short	0x0100
        /*093e*/ 	.byte	0x06
	.zero		1


	//   ....[13]....
        /*0940*/ 	.word	0x00000530
        /*0944*/ 	.word	0x000000ff
        /*0948*/ 	.word	0x00022888
        /*094c*/ 	.short	0x0100
        /*094e*/ 	.byte	0x06
	.zero		1


	//   ....[14]....
        /*0950*/ 	.word	0x00000660
        /*0954*/ 	.word	0x000000ff
        /*0958*/ 	.word	0x00022890
        /*095c*/ 	.short	0x0100
        /*095e*/ 	.byte	0x08
	.zero		1


	//   ....[15]....
        /*0960*/ 	.word	0x00000670
        /*0964*/ 	.word	0x000000ff
        /*0968*/ 	.word	0x000228a0
        /*096c*/ 	.short	0x0100
        /*096e*/ 	.byte	0x08
	.zero		1


	//   ....[16]....
        /*0970*/ 	.word	0x00000680
        /*0974*/ 	.word	0x000000ff
        /*0978*/ 	.word	0x00022898
        /*097c*/ 	.short	0x0100
        /*097e*/ 	.byte	0x08
	.zero		1


	//   ....[17]....
        /*0980*/ 	.word	0x00000690
        /*0984*/ 	.word	0x000000ff
        /*0988*/ 	.word	0x000228a8
        /*098c*/ 	.short	0x0100
        /*098e*/ 	.byte	0x08
	.zero		1


	//   ....[18]....
        /*0990*/ 	.word	0x000007d0
        /*0994*/ 	.word	0x000000ff
        /*0998*/ 	.word	0x000228b0
        /*099c*/ 	.short	0x0100
        /*099e*/ 	.byte	0x08
	.zero		1


	//   ....[19]....
        /*09a0*/ 	.word	0x000007e0
        /*09a4*/ 	.word	0x000000ff
        /*09a8*/ 	.word	0x000228c0
        /*09ac*/ 	.short	0x0100
        /*09ae*/ 	.byte	0x08
	.zero		1


	//   ....[20]....
        /*09b0*/ 	.word	0x000007f0
        /*09b4*/ 	.word	0x000000ff
        /*09b8*/ 	.word	0x000228b8
        /*09bc*/ 	.short	0x0100
        /*09be*/ 	.byte	0x08
	.zero		1


	//   ....[21]....
        /*09c0*/ 	.word	0x00000800
        /*09c4*/ 	.word	0x000000ff
        /*09c8*/ 	.word	0x000228c8
        /*09cc*/ 	.short	0x0100
        /*09ce*/ 	.byte	0x08
	.zero		1


	//   ....[22]....
        /*09d0*/ 	.word	0x00001a50
        /*09d4*/ 	.word	0x000000ff
        /*09d8*/ 	.word	0x00022800
        /*09dc*/ 	.short	0x010a
        /*09de*/ 	.byte	0x33
	.zero		1


	//   ....[23]....
        /*09e0*/ 	.word	0x00001b20
        /*09e4*/ 	.word	0x000000ff
        /*09e8*/ 	.word	0x00022830
        /*09ec*/ 	.short	0x010a
        /*09ee*/ 	.byte	0x16
	.zero		1


	//   ....[24]....
        /*09f0*/ 	.word	0x00001b60
        /*09f4*/ 	.word	0x000000ff
        /*09f8*/ 	.word	0x00022830
        /*09fc*/ 	.short	0x010a
        /*09fe*/ 	.byte	0x16
	.zero		1


	//   ....[25]....
        /*0a00*/ 	.word	0x00002460
        /*0a04*/ 	.word	0x000000ff
        /*0a08*/ 	.word	0x00000000
        /*0a0c*/ 	.short	0x0101
        /*0a0e*/ 	.byte	0x06
	.zero		1


	//   ....[26]....
        /*0a10*/ 	.word	0x00003990
        /*0a14*/ 	.word	0x000000ff
        /*0a18*/ 	.word	0x00022850
        /*0a1c*/ 	.short	0x010a
        /*0a1e*/ 	.byte	0x16
	.zero		1


	//   ....[27]....
        /*0a20*/ 	.word	0x000039d0
        /*0a24*/ 	.word	0x000000ff
        /*0a28*/ 	.word	0x00022850
        /*0a2c*/ 	.short	0x010a
        /*0a2e*/ 	.byte	0x16
	.zero		1


	//   ....[28]....
        /*0a30*/ 	.word	0x00003d80
        /*0a34*/ 	.word	0x000000ff
        /*0a38*/ 	.word	0x00000000
        /*0a3c*/ 	.short	0x0101
        /*0a3e*/ 	.byte	0x16
	.zero		1


	//   ....[29]....
        /*0a40*/ 	.word	0x00003ef0
        /*0a44*/ 	.word	0x000000ff
        /*0a48*/ 	.word	0x00022830
        /*0a4c*/ 	.short	0x010a
        /*0a4e*/ 	.byte	0x19
	.zero		1


	//   ....[30]....
        /*0a50*/ 	.word	0x00003f30
        /*0a54*/ 	.word	0x000000ff
        /*0a58*/ 	.word	0x00022830
        /*0a5c*/ 	.short	0x010a
        /*0a5e*/ 	.byte	0x19
	.zero		1


	//   ....[31]....
        /*0a60*/ 	.word	0x000045f0
        /*0a64*/ 	.word	0x000000ff
        /*0a68*/ 	.word	0x00000000
        /*0a6c*/ 	.short	0x0101
        /*0a6e*/ 	.byte	0x06
	.zero		1


	//   ....[32]....
        /*0a70*/ 	.word	0x00006550
        /*0a74*/ 	.word	0x000000ff
        /*0a78*/ 	.word	0x00022850
        /*0a7c*/ 	.short	0x010a
        /*0a7e*/ 	.byte	0x19
	.zero		1


	//   ....[33]....
        /*0a80*/ 	.word	0x000065a0
        /*0a84*/ 	.word	0x000000ff
        /*0a88*/ 	.word	0x00022850
        /*0a8c*/ 	.short	0x010a
        /*0a8e*/ 	.byte	0x19
	.zero		1


	//   ....[34]....
        /*0a90*/ 	.word	0x000068a0
        /*0a94*/ 	.word	0x000000ff
        /*0a98*/ 	.word	0x00000000
        /*0a9c*/ 	.short	0x0101
        /*0a9e*/ 	.byte	0x19
	.zero		1


	//   ....[35]....
        /*0aa0*/ 	.word	0x000069f0
        /*0aa4*/ 	.word	0x000000ff
        /*0aa8*/ 	.word	0x00022830
        /*0aac*/ 	.short	0x010a
        /*0aae*/ 	.byte	0x19
	.zero		1


	//   ....[36]....
        /*0ab0*/ 	.word	0x00006a30
        /*0ab4*/ 	.word	0x000000ff
        /*0ab8*/ 	.word	0x00022830
        /*0abc*/ 	.short	0x010a
        /*0abe*/ 	.byte	0x19
	.zero		1


	//   ....[37]....
        /*0ac0*/ 	.word	0x00006fa0
        /*0ac4*/ 	.word	0x000000ff
        /*0ac8*/ 	.word	0x00000000
        /*0acc*/ 	.short	0x0101
        /*0ace*/ 	.byte	0x06
	.zero		1


	//   ....[38]....
        /*0ad0*/ 	.word	0x000088d0
        /*0ad4*/ 	.word	0x000000ff
        /*0ad8*/ 	.word	0x00022850
        /*0adc*/ 	.short	0x010a
        /*0ade*/ 	.byte	0x19
	.zero		1


	//   ....[39]....
        /*0ae0*/ 	.word	0x00008920
        /*0ae4*/ 	.word	0x000000ff
        /*0ae8*/ 	.word	0x00022850
        /*0aec*/ 	.short	0x010a
        /*0aee*/ 	.byte	0x19
	.zero		1


	//   ....[40]....
        /*0af0*/ 	.word	0x00008c10
        /*0af4*/ 	.word	0x000000ff
        /*0af8*/ 	.word	0x00000000
        /*0afc*/ 	.short	0x0101
        /*0afe*/ 	.byte	0x19
	.zero		1


	//   ....[41]....
        /*0b00*/ 	.word	0x0000b0e0
        /*0b04*/ 	.word	0x000000ff
        /*0b08*/ 	.word	0x00000000
        /*0b0c*/ 	.short	0x0101
        /*0b0e*/ 	.byte	0x0a
	.zero		1


	//   ....[42]....
        /*0b10*/ 	.word	0x0000e090
        /*0b14*/ 	.word	0x00000021
        /*0b18*/ 	.word	0x00022840
        /*0b1c*/ 	.short	0x010a
        /*0b1e*/ 	.byte	0x3f
	.zero		1


	//   ....[43]....
        /*0b20*/ 	.word	0x0000e6e0
        /*0b24*/ 	.word	0x00000021
        /*0b28*/ 	.word	0x00022830
        /*0b2c*/ 	.short	0x0107
        /*0b2e*/ 	.byte	0x3f
	.zero		1


	//   ....[44]....
        /*0b30*/ 	.word	0x0000e7c0
        /*0b34*/ 	.word	0x00000021
        /*0b38*/ 	.word	0x00022830
        /*0b3c*/ 	.short	0x0101
        /*0b3e*/ 	.byte	0x3f
	.zero		1


	//   ....[45]....
        /*0b40*/ 	.word	0x0000f320
        /*0b44*/ 	.word	0x00000016
        /*0b48*/ 	.word	0x00022800
        /*0b4c*/ 	.short	0x0107
        /*0b4e*/ 	.byte	0x3f
	.zero		1


	//   ....[46]....
        /*0b50*/ 	.word	0x0000f410
        /*0b54*/ 	.word	0x00000016
        /*0b58*/ 	.word	0x00022800
        /*0b5c*/ 	.short	0x0101
        /*0b5e*/ 	.byte	0x3f
	.zero		1


	//   ....[47]....
        /*0b60*/ 	.word	0x0000f430
        /*0b64*/ 	.word	0x00000016
        /*0b68*/ 	.word	0x00022820
        /*0b6c*/ 	.short	0x010a
        /*0b6e*/ 	.byte	0x3f
	.zero		1


	//   ....[48]....
        /*0b70*/ 	.word	0x0000f4c0
        /*0b74*/ 	.word	0x00000021
        /*0b78*/ 	.word	0x00022860
        /*0b7c*/ 	.short	0x010a
        /*0b7e*/ 	.byte	0x3f
	.zero		1


	//   ....[49]....
        /*0b80*/ 	.word	0x0000fbc0
        /*0b84*/ 	.word	0x00000021
        /*0b88*/ 	.word	0x00022850
        /*0b8c*/ 	.short	0x0107
        /*0b8e*/ 	.byte	0x3f
	.zero		1


	//   ....[50]....
        /*0b90*/ 	.word	0x0000fc90
        /*0b94*/ 	.word	0x00000021
        /*0b98*/ 	.word	0x00022850
        /*0b9c*/ 	.short	0x0101
        /*0b9e*/ 	.byte	0x3f
	.zero		1


	//   ....[51]....
        /*0ba0*/ 	.word	0x0000ffd0
        /*0ba4*/ 	.word	0x0000000a
        /*0ba8*/ 	.word	0x00022840
        /*0bac*/ 	.short	0x010a
        /*0bae*/ 	.byte	0x3f
	.zero		1


	//   ....[52]....
        /*0bb0*/ 	.word	0x000103a0
        /*0bb4*/ 	.word	0x0000000a
        /*0bb8*/ 	.word	0x00022830
        /*0bbc*/ 	.short	0x0107
        /*0bbe*/ 	.byte	0x3f
	.zero		1


	//   ....[53]....
        /*0bc0*/ 	.word	0x00010460
        /*0bc4*/ 	.word	0x0000000a
        /*0bc8*/ 	.word	0x00022830
        /*0bcc*/ 	.short	0x0101
        /*0bce*/ 	.byte	0x3f
	.zero		1


	//   ....[54]....
        /*0bd0*/ 	.word	0x00010490
        /*0bd4*/ 	.word	0x0000000a
        /*0bd8*/ 	.word	0x00022860
        /*0bdc*/ 	.short	0x010a
        /*0bde*/ 	.byte	0x3f
	.zero		1


	//   ....[55]....
        /*0be0*/ 	.word	0x000109b0
        /*0be4*/ 	.word	0x0000000a
        /*0be8*/ 	.word	0x00022850
        /*0bec*/ 	.short	0x0107
        /*0bee*/ 	.byte	0x3f
	.zero		1


	//   ....[56]....
        /*0bf0*/ 	.word	0x00010a70
        /*0bf4*/ 	.word	0x0000000a
        /*0bf8*/ 	.word	0x00022850
        /*0bfc*/ 	.short	0x0101
        /*0bfe*/ 	.byte	0x3f
	.zero		1


	//   ....[57]....
        /*0c00*/ 	.word	0x000118e0
        /*0c04*/ 	.word	0x00000007
        /*0c08*/ 	.word	0x00022820
        /*0c0c*/ 	.short	0x010a
        /*0c0e*/ 	.byte	0x3f
	.zero		1


	//   ....[58]....
        /*0c10*/ 	.word	0x00011a60
        /*0c14*/ 	.word	0x00000005
        /*0c18*/ 	.word	0x00022840
        /*0c1c*/ 	.short	0x010a
        /*0c1e*/ 	.byte	0x3f
	.zero		1


	//   ....[59]....
        /*0c20*/ 	.word	0x00011b00
        /*0c24*/ 	.word	0x00000003
        /*0c28*/ 	.word	0x00022840
        /*0c2c*/ 	.short	0x010a
        /*0c2e*/ 	.byte	0x3f
	.zero		1


	//   ....[60]....
        /*0c30*/ 	.word	0x00011b40
        /*0c34*/ 	.word	0x00000005
        /*0c38*/ 	.word	0x00022860
        /*0c3c*/ 	.short	0x010a
        /*0c3e*/ 	.byte	0x3f
	.zero		1


	//   ....[61]....
        /*0c40*/ 	.word	0x00011b80
        /*0c44*/ 	.word	0x00000003
        /*0c48*/ 	.word	0x00022860
        /*0c4c*/ 	.short	0x010a
        /*0c4e*/ 	.byte	0x3f
	.zero		1


	//   ....[62]....
        /*0c50*/ 	.word	0x00011bf0
        /*0c54*/ 	.word	0x00000003
        /*0c58*/ 	.word	0x00022800
        /*0c5c*/ 	.short	0x010a
        /*0c5e*/ 	.byte	0x3f
	.zero		1


	//   ....[63]....
        /*0c60*/ 	.word	0x00011c50
        /*0c64*/ 	.word	0x00000003
        /*0c68*/ 	.word	0x00022830
        /*0c6c*/ 	.short	0x010a
        /*0c6e*/ 	.byte	0x3f
	.zero		1


	//   ....[64]....
        /*0c70*/ 	.word	0x00011cb0
        /*0c74*/ 	.word	0x00000009
        /*0c78*/ 	.word	0x00022850
        /*0c7c*/ 	.short	0x010a
        /*0c7e*/ 	.byte	0x3f
	.zero		1


	//   ....[65]....
        /*0c80*/ 	.word	0x00011d10
        /*0c84*/ 	.word	0x00000000
        /*0c88*/ 	.word	0x00022830
        /*0c8c*/ 	.short	0x010a
        /*0c8e*/ 	.byte	0x3f
	.zero		1


	//   ....[66]....
        /*0c90*/ 	.word	0x00011d70
        /*0c94*/ 	.word	0x0000000a
        /*0c98*/ 	.word	0x00022850
        /*0c9c*/ 	.short	0x010a
        /*0c9e*/ 	.byte	0x3f
	.zero		1


	//   ....[67]....
        /*0ca0*/ 	.word	0x00011dd0
        /*0ca4*/ 	.word	0x00000000
        /*0ca8*/ 	.word	0x00022830
        /*0cac*/ 	.short	0x010a
        /*0cae*/ 	.byte	0x3f
	.zero		1


	//   ....[68]....
        /*0cb0*/ 	.word	0x00011e30
        /*0cb4*/ 	.word	0x0000000a
        /*0cb8*/ 	.word	0x00022850
        /*0cbc*/ 	.short	0x010a
        /*0cbe*/ 	.byte	0x3f
	.zero		1


	//   ....[69]....
        /*0cc0*/ 	.word	0x00011f50
        /*0cc4*/ 	.word	0x00000021
        /*0cc8*/ 	.word	0x00022840
        /*0ccc*/ 	.short	0x010a
        /*0cce*/ 	.byte	0x3f
	.zero		1


	//   ....[70]....
        /*0cd0*/ 	.word	0x00013220
        /*0cd4*/ 	.word	0x00000016
        /*0cd8*/ 	.word	0x00022820
        /*0cdc*/ 	.short	0x010a
        /*0cde*/ 	.byte	0x3f
	.zero		1


	//   ....[71]....
        /*0ce0*/ 	.word	0x00013270
        /*0ce4*/ 	.word	0x00000021
        /*0ce8*/ 	.word	0x00022860
        /*0cec*/ 	.short	0x010a
        /*0cee*/ 	.byte	0x3f
	.zero		1


	//   ....[72]....
        /*0cf0*/ 	.word	0x00013be0
        /*0cf4*/ 	.word	0x0000000a
        /*0cf8*/ 	.word	0x00022840
        /*0cfc*/ 	.short	0x010a
        /*0cfe*/ 	.byte	0x3f
	.zero		1


	//   ....[73]....
        /*0d00*/ 	.word	0x000142b0
        /*0d04*/ 	.word	0x0000000a
        /*0d08*/ 	.word	0x00022860
        /*0d0c*/ 	.short	0x010a
        /*0d0e*/ 	.byte	0x3f
	.zero		1


	//   ....[74]....
        /*0d10*/ 	.word	0x00015360
        /*0d14*/ 	.word	0x00000007
        /*0d18*/ 	.word	0x00022820
        /*0d1c*/ 	.short	0x010a
        /*0d1e*/ 	.byte	0x3f
	.zero		1


	//   ....[75]....
        /*0d20*/ 	.word	0x00015500
        /*0d24*/ 	.word	0x00000005
        /*0d28*/ 	.word	0x00022840
        /*0d2c*/ 	.short	0x010a
        /*0d2e*/ 	.byte	0x3f
	.zero		1


	//   ....[76]....
        /*0d30*/ 	.word	0x00015550
        /*0d34*/ 	.word	0x00000003
        /*0d38*/ 	.word	0x00022840
        /*0d3c*/ 	.short	0x010a
        /*0d3e*/ 	.byte	0x3f
	.zero		1


	//   ....[77]....
        /*0d40*/ 	.word	0x000155a0
        /*0d44*/ 	.word	0x00000005
        /*0d48*/ 	.word	0x00022860
        /*0d4c*/ 	.short	0x010a
        /*0d4e*/ 	.byte	0x3f
	.zero		1


	//----- nvinfo : EIATTR_NUM_MBARRIERS
	.align		4
.L_561:
        /*0d50*/ 	.byte	0x03, 0x38
        /*0d52*/ 	.short	0x0016


	//----- nvinfo : EIATTR_EXIT_INSTR_OFFSETS
	.align		4
        /*0d54*/ 	.byte	0x04, 0x1c
        /*0d56*/ 	.short	(.L_563 - .L_562)


	//   ....[0]....
.L_562:
        /*0d58*/ 	.word	0x000009b0


	//   ....[1]....
        /*0d5c*/ 	.word	0x0000c440


	//   ....[2]....
        /*0d60*/ 	.word	0x00011bd0


	//----- nvinfo : EIATTR_MAX_THREADS
	.align		4
.L_563:
        /*0d64*/ 	.byte	0x04, 0x05
        /*0d66*/ 	.short	(.L_565 - .L_564)
.L_564:
        /*0d68*/ 	.word	0x00000180
        /*0d6c*/ 	.word	0x00000001
        /*0d70*/ 	.word	0x00000001


	//----- nvinfo : EIATTR_CRS_STACK_SIZE
	.align		4
.L_565:
        /*0d74*/ 	.byte	0x04, 0x1e
        /*0d76*/ 	.short	(.L_567 - .L_566)
.L_566:
        /*0d78*/ 	.word	0x00000000


	//----- nvinfo : EIATTR_CBANK_PARAM_SIZE
	.align		4
.L_567:
        /*0d7c*/ 	.byte	0x03, 0x19
        /*0d7e*/ 	.short	0x0af0


	//----- nvinfo : EIATTR_PARAM_CBANK
	.align		4
        /*0d80*/ 	.byte	0x04, 0x0a
        /*0d82*/ 	.short	(.L_569 - .L_568)
	.align		4
.L_568:
        /*0d84*/ 	.word	index@(.nv.constant0._ZN7cutlass13device_kernelIN5flash11enable_sm90INS1_16FlashAttnFwdSm90INS1_25CollectiveMainloopFwdSm90ILi2EN4cute5tupleIJNS5_1CILi1EEES8_S8_EEENS6_IJNS7_ILi128EEENS7_ILi96EEENS7_ILi64EEEEEELi256ENS_10bfloat16_tEfNS_4arch4Sm90ELb1ELb0ELb1ELb1ELb1ELb0ELb0ELb1ELb0ELb1ELb0ELb0EEENS1_21CollectiveEpilogueFwdINS6_IJSA_NS7_ILi256EEESB_EEES9_SE_SG_Li256ELb1ELb1ELb0ELb0EEENS1_36VarlenDynamicPersistentTileSchedulerILi128ELi96ELi256ELi128ELb0ELb1ELb1ELb1ELb1ELb1EEEEEEEEEvNT_6ParamsE)
        /*0d88*/ 	.short	0x0210
        /*0d8a*/ 	.short	0x0af0


	//----- nvinfo : EIATTR_SW_WAR
	.align		4
.L_569:
        /*0d8c*/ 	.byte	0x04, 0x36
        /*0d8e*/ 	.short	(.L_571 - .L_570)
.L_570:
        /*0d90*/ 	.word	0x00000008
.L_571:


//--------------------- .nv.info._ZN7cutlass13device_kernelIN5flash11enable_sm90INS1_16FlashAttnFwdSm90INS1_25CollectiveMainloopFwdSm90ILi2EN4cute5tupleIJNS5_1CILi1EEES8_S8_EEENS6_IJNS7_ILi128EEENS7_ILi96EEENS7_ILi64EEEEEELi256ENS_10bfloat16_tEfNS_4arch4Sm90ELb1ELb0ELb1ELb1ELb1ELb1ELb0ELb1ELb0ELb1ELb0ELb0EEENS1_21CollectiveEpilogueFwdINS6_IJSA_NS7_ILi256EEESB_EEES9_SE_SG_Li256ELb1ELb1ELb0ELb0EEENS1_36VarlenDynamicPersistentTileSchedulerILi128ELi96ELi256ELi128ELb0ELb1ELb1ELb1ELb1ELb1EEEEEEEEEvNT_6ParamsE --------------------------
	.section	.nv.info._ZN7cutlass13device_kernelIN5flash11enable_sm90INS1_16FlashAttnFwdSm90INS1_25CollectiveMainloopFwdSm90ILi2EN4cute5tupleIJNS5_1CILi1EEES8_S8_EEENS6_IJNS7_ILi128EEENS7_ILi96EEENS7_ILi64EEEEEELi256ENS_10bfloat16_tEfNS_4arch4Sm90ELb1ELb0ELb1ELb1ELb1ELb1ELb0ELb1ELb0ELb1ELb0ELb0EEENS1_21CollectiveEpilogueFwdINS6_IJSA_NS7_ILi256EEESB_EEES9_SE_SG_Li256ELb1ELb1ELb0ELb0EEENS1_36VarlenDynamicPersistentTileSchedulerILi128ELi96ELi256ELi128ELb0ELb1ELb1ELb1ELb1ELb1EEEEEEEEEvNT_6ParamsE,"",@"SHT_CUDA_INFO"
	.sectionflags	@""
	.align	4


	//----- nvinfo : EIATTR_CUDA_API_VERSION
	.align		4
        /*0000*/ 	.byte	0x04, 0x37
        /*0002*/ 	.short	(.L_573 - .L_572)
.L_572:
        /*0004*/ 	.word	0x00000082


	//----- nvinfo : EIATTR_KPARAM_INFO
	.align		4
.L_573:
        /*0008*/ 	.byte	0x04, 0x17
        /*000a*/ 	.short	(.L_575 - .L_574)
.L_574:
        /*000c*/ 	.word	0x00000000
        /*0010*/ 	.short	0x0000
        /*0012*/ 	.short	0x0070
        /*0014*/ 	.byte	0x00, 0xf0, 0x01, 0x2a


	//----- nvinfo : EIATTR_SPARSE_MMA_MASK
	.align		4
.L_575:
        /*0018*/ 	.byte	0x03, 0x50
        /*001a*/ 	.short	0x0000


	//----- nvinfo : EIATTR_MAXREG_COUNT
	.align		4
        /*001c*/ 	.byte	0x03, 0x1b
        /*001e*/ 	.short	0x00a8


	//----- nvinfo : EIATTR_NUM_BARRIERS
	.align		4
        /*0020*/ 	.byte	0x02, 0x4c
        /*0022*/ 	.byte	0x10
	.zero		1


	//----- nvinfo : EIATTR_EXTERNS
	.align		4
        /*0024*/ 	.byte	0x04, 0x0f
        /*0026*/ 	.short	(.L_577 - .L_576)


	//   ....[0]....
	.align		4
.L_576:
        /*0028*/ 	.word	index@(__assertfail)


	//----- nvinfo : EIATTR_ANNOTATIONS
	.align		4
.L_577:
        /*002c*/ 	.byte	0x04, 0x55
        /*002e*/ 	.short	(.L_579 - .L_578)


	//   ....[0]....
.L_578:
        /* <DEDUP_REMOVED lines=51> */


	//----- nvinfo : EIATTR_MERCURY_ISA_VERSION
	.align		4
.L_579:
        /*0350*/ 	.byte	0x03, 0x5f
        /*0352*/ 	.short	0x0101


	//----- nvinfo : EIATTR_UNUSED_LOAD_BYTE_OFFSET
	.align		4
        /*0354*/ 	.byte	0x04, 0x44
        /*0356*/ 	.short	(.L_581 - .L_580)


	//   ....[0]....
.L_580:
        /*0358*/ 	.word	0x00000a40
        /*035c*/ 	.word	0x0000fff0


	//   ....[1]....
        /*0360*/ 	.word	0x00011c40
        /*0364*/ 	.word	0x0000fff0


	//----- nvinfo : EIATTR_INT_WARP_WIDE_INSTR_OFFSETS
	.align		4
.L_581:
        /*0368*/ 	.byte	0x04, 0x31
        /*036a*/ 	.short	(.L_583 - .L_582)


	//   ....[0]....
.L_582:
        /*036c*/ 	.word	0x00000120


	//   ....[1]....
        /*0370*/ 	.word	0x000001c0


	//   ....[2]....
        /*0374*/ 	.word	0x00000230


	//   ....[3]....
        /*0378*/ 	.word	0x000175e0


	//   ....[4]....
        /*037c*/ 	.word	0x00017670


	//   ....[5]....
        /*0380*/ 	.word	0x0001aaa0


	//   ....[6]....
        /*0384*/ 	.word	0x0001ab30


	//----- nvinfo : EIATTR_COOP_GROUP_MASK_REGIDS
	.align		4
.L_583:
        /*0388*/ 	.byte	0x04, 0x29
        /*038a*/ 	.short	(.L_585 - .L_584)


	//   ....[0]....
.L_584:
        /*038c*/ 	.word	0xffffffff


	//   ....[1]....
        /*0390*/ 	.word	0xffffffff


	//   ....[2]....
        /*0394*/ 	.word	0xffffffff


	//   ....[3]....
        /*0398*/ 	.word	0xffffffff


	//   ....[4]....
        /*039c*/ 	.word	0xffffffff


	//   ....[5]....
        /*03a0*/ 	.word	0xffffffff


	//   ....[6]....
        /*03a4*/ 	.word	0xffffffff


	//   ....[7]....
        /*03a8*/ 	.word	0xffffffff


	//   ....[8]....
        /*03ac*/ 	.word	0xffffffff


	//   ....[9]....
        /*03b0*/ 	.word	0xffffffff


	//   ....[10]....
        /*03b4*/ 	.word	0xffffffff


	//   ....[11]....
        /*03b8*/ 	.word	0xffffffff


	//   ....[12]....
        /*03bc*/ 	.word	0xffffffff


	//   ....[13]....
        /*03c0*/ 	.word	0xffffffff


	//   ....[14]....
        /*03c4*/ 	.word	0xffffffff


	//   ....[15]....
        /*03c8*/ 	.word	0xffffffff


	//   ....[16]....
        /*03cc*/ 	.word	0xffffffff


	//   ....[17]....
        /*03d0*/ 	.word	0xffffffff


	//   ....[18]....
        /*03d4*/ 	.word	0xffffffff


	//   ....[19]....
        /*03d8*/ 	.word	0xffffffff


	//   ....[20]....
        /*03dc*/ 	.word	0xffffffff


	//   ....[21]....
        /*03e0*/ 	.word	0xffffffff


	//   ....[22]....
        /*03e4*/ 	.word	0xffffffff


	//   ....[23]....
        /*03e8*/ 	.word	0xffffffff


	//   ....[24]....
        /*03ec*/ 	.word	0xffffffff


	//   ....[25]....
        /*03f0*/ 	.word	0xffffffff


	//   ....[26]....
        /*03f4*/ 	.word	0xffffffff


	//   ....[27]....
        /*03f8*/ 	.word	0xffffffff


	//   ....[28]....
        /*03fc*/ 	.word	0xffffffff


	//   ....[29]....
        /*0400*/ 	.word	0xffffffff


	//   ....[30]....
        /*0404*/ 	.word	0xffffffff


	//   ....[31]....
        /*0408*/ 	.word	0xffffffff


	//   ....[32]....
        /*040c*/ 	.word	0xffffffff


	//   ....[33]....
        /*0410*/ 	.word	0xffffffff


	//   ....[34]....
        /*0414*/ 	.word	0xffffffff


	//   ....[35]....
        /*0418*/ 	.word	0xffffffff


	//   ....[36]....
        /*041c*/ 	.word	0xffffffff


	//   ....[37]....
        /*0420*/ 	.word	0xffffffff


	//   ....[38]....
        /*0424*/ 	.word	0xffffffff


	//   ....[39]....
        /*0428*/ 	.word	0xffffffff


	//   ....[40]....
        /*042c*/ 	.word	0xffffffff


	//   ....[41]....
        /*0430*/ 	.word	0xffffffff


	//   ....[42]....
        /*0434*/ 	.word	0xffffffff


	//   ....[43]....
        /*0438*/ 	.word	0xffffffff


	//   ....[44]....
        /*043c*/ 	.word	0xffffffff


	//   ....[45]....
        /*0440*/ 	.word	0xffffffff


	//   ....[46]....
        /*0444*/ 	.word	0xffffffff


	//   ....[47]....
        /*0448*/ 	.word	0xffffffff


	//   ....[48]....
        /*044c*/ 	.word	0xffffffff


	//   ....[49]....
        /*0450*/ 	.word	0xffffffff


	//   ....[50]....
        /*0454*/ 	.word	0xffffffff


	//   ....[51]....
        /*0458*/ 	.word	0xffffffff


	//   ....[52]....
        /*045c*/ 	.word	0xffffffff


	//   ....[53]....
        /*0460*/ 	.word	0xffffffff


	//   ....[54]....
        /*0464*/ 	.word	0xffffffff


	//   ....[55]....
        /*0468*/ 	.word	0xffffffff


	//   ....[56]....
        /*046c*/ 	.word	0xffffffff


	//   ....[57]....
        /*0470*/ 	.word	0xffffffff


	//   ....[58]....
        /*0474*/ 	.word	0xffffffff


	//   ....[59]....
        /*0478*/ 	.word	0xffffffff


	//   ....[60]....
        /*047c*/ 	.word	0xffffffff


	//   ....[61]....
        /*0480*/ 	.word	0xffffffff


	//   ....[62]....
        /*0484*/ 	.word	0xffffffff


	//   ....[63]....
        /*0488*/ 	.word	0xffffffff


	//   ....[64]....
        /*048c*/ 	.word	0xffffffff


	//   ....[65]....
        /*0490*/ 	.word	0xffffffff


	//   ....[66]....
        /*0494*/ 	.word	0xffffffff


	//   ....[67]....
        /*0498*/ 	.word	0xffffffff


	//   ....[68]....
        /*049c*/ 	.word	0xffffffff


	//   ....[69]....
        /*04a0*/ 	.word	0xffffffff


	//   ....[70]....
        /*04a4*/ 	.word	0xffffffff


	//   ....[71]....
        /*04a8*/ 	.word	0xffffffff


	//   ....[72]....
        /*04ac*/ 	.word	0xffffffff


	//   ....[73]....
        /*04b0*/ 	.word	0xffffffff


	//   ....[74]....
        /*04b4*/ 	.word	0xffffffff


	//   ....[75]....
        /*04b8*/ 	.word	0xffffffff


	//   ....[76]....
        /*04bc*/ 	.word	0xffffffff


	//   ....[77]....
        /*04c0*/ 	.word	0xffffffff


	//   ....[78]....
        /*04c4*/ 	.word	0xffffffff


	//   ....[79]....
        /*04c8*/ 	.word	0xffffffff


	//   ....[80]....
        /*04cc*/ 	.word	0xffffffff


	//   ....[81]....
        /*04d0*/ 	.word	0xffffffff


	//   ....[82]....
        /*04d4*/ 	.word	0xffffffff


	//   ....[83]....
        /*04d8*/ 	.word	0xffffffff


	//   ....[84]....
        /*04dc*/ 	.word	0xffffffff


	//   ....[85]....
        /*04e0*/ 	.word	0xffffffff


	//   ....[86]....
        /*04e4*/ 	.word	0xffffffff


	//   ....[87]....
        /*04e8*/ 	.word	0xffffffff


	//   ....[88]....
        /*04ec*/ 	.word	0xffffffff


	//   ....[89]....
        /*04f0*/ 	.word	0xffffffff


	//   ....[90]....
        /*04f4*/ 	.word	0xffffffff


	//   ....[91]....
        /*04f8*/ 	.word	0xffffffff


	//   ....[92]....
        /*04fc*/ 	.word	0xffffffff


	//   ....[93]....
        /*0500*/ 	.word	0xffffffff


	//   ....[94]....
        /*0504*/ 	.word	0xffffffff


	//   ....[95]....
        /*0508*/ 	.word	0xffffffff


	//   ....[96]....
        /*050c*/ 	.word	0xffffffff


	//   ....[97]....
        /*0510*/ 	.word	0xffffffff


	//   ....[98]....
        /*0514*/ 	.word	0xffffffff


	//   ....[99]....
        /*0518*/ 	.word	0xffffffff


	//   ....[100]....
        /*051c*/ 	.word	0xffffffff


	//   ....[101]....
        /*0520*/ 	.word	0xffffffff


	//   ....[102]....
        /*0524*/ 	.word	0xffffffff


	//   ....[103]....
        /*0528*/ 	.word	0xffffffff


	//   ....[104]....
        /*052c*/ 	.word	0xffffffff


	//   ....[105]....
        /*0530*/ 	.word	0xffffffff


	//   ....[106]....
        /*0534*/ 	.word	0xffffffff


	//   ....[107]....
        /*0538*/ 	.word	0xffffffff


	//   ....[108]....
        /*053c*/ 	.word	0xffffffff


	//   ....[109]....
        /*0540*/ 	.word	0xffffffff


	//   ....[110]....
        /*0544*/ 	.word	0xffffffff


	//   ....[111]....
        /*0548*/ 	.word	0xffffffff


	//   ....[112]....
        /*054c*/ 	.word	0xffffffff


	//   ....[113]....
        /*0550*/ 	.word	0xffffffff


	//   ....[114]....
        /*0554*/ 	.word	0xffffffff


	//   ....[115]....
        /*0558*/ 	.word	0xffffffff


	//   ....[116]....
        /*055c*/ 	.word	0xffffffff


	//   ....[117]....
        /*0560*/ 	.word	0xffffffff


	//   ....[118]....
        /*0564*/ 	.word	0xffffffff


	//   ....[119]....
        /*0568*/ 	.word	0xffffffff


	//   ....[120]....
        /*056c*/ 	.word	0xffffffff


	//   ....[121]....
        /*0570*/ 	.word	0xffffffff


	//   ....[122]....
        /*0574*/ 	.word	0xffffffff


	//   ....[123]....
        /*0578*/ 	.word	0xffffffff


	//   ....[124]....
        /*057c*/ 	.word	0xffffffff


	//   ....[125]....
        /*0580*/ 	.word	0xffffffff


	//   ....[126]....
        /*0584*/ 	.word	0xffffffff


	//   ....[127]....
        /*0588*/ 	.word	0xffffffff


	//   ....[128]....
        /*058c*/ 	.word	0xffffffff


	//   ....[129]....
        /*0590*/ 	.word	0xffffffff


	//   ....[130]....
        /*0594*/ 	.word	0xffffffff


	//   ....[131]....
        /*0598*/ 	.word	0xffffffff


	//   ....[132]....
        /*059c*/ 	.word	0xffffffff


	//   ....[133]....
        /*05a0*/ 	.word	0xffffffff


	//   ....[134]....
        /*05a4*/ 	.word	0xffffffff


	//   ....[135]....
        /*05a8*/ 	.word	0xffffffff


	//   ....[136]....
        /*05ac*/ 	.word	0xffffffff


	//   ....[137]....
        /*05b0*/ 	.word	0xffffffff


	//   ....[138]....
        /*05b4*/ 	.word	0xffffffff


	//   ....[139]....
        /*05b8*/ 	.word	0xffffffff


	//   ....[140]....
        /*05bc*/ 	.word	0xffffffff


	//   ....[141]....
        /*05c0*/ 	.word	0xffffffff


	//   ....[142]....
        /*05c4*/ 	.word	0xffffffff


	//   ....[143]....
        /*05c8*/ 	.word	0xffffffff


	//   ....[144]....
        /*05cc*/ 	.word	0xffffffff


	//   ....[145]....
        /*05d0*/ 	.word	0xffffffff


	//   ....[146]....
        /*05d4*/ 	.word	0xffffffff


	//   ....[147]....
        /*05d8*/ 	.word	0xffffffff


	//   ....[148]....
        /*05dc*/ 	.word	0xffffffff


	//   ....[149]....
        /*05e0*/ 	.word	0xffffffff


	//   ....[150]....
        /*05e4*/ 	.word	0xffffffff


	//   ....[151]....
        /*05e8*/ 	.word	0xffffffff


	//   ....[152]....
        /*05ec*/ 	.word	0xffffffff


	//   ....[153]....
        /*05f0*/ 	.word	0xffffffff


	//   ....[154]....
        /*05f4*/ 	.word	0xffffffff


	//   ....[155]....
        /*05f8*/ 	.word	0xffffffff


	//   ....[156]....
        /*05fc*/ 	.word	0xffffffff


	//   ....[157]....
        /*0600*/ 	.word	0xffffffff


	//   ....[158]....
        /*0604*/ 	.word	0xffffffff


	//   ....[159]....
        /*0608*/ 	.word	0xffffffff


	//   ....[160]....
        /*060c*/ 	.word	0xffffffff


	//   ....[161]....
        /*0610*/ 	.word	0xffffffff


	//   ....[162]....
        /*0614*/ 	.word	0xffffffff


	//   ....[163]....
        /*0618*/ 	.word	0xffffffff


	//   ....[164]....
        /*061c*/ 	.word	0xffffffff


	//   ....[165]....
        /*0620*/ 	.word	0xffffffff


	//   ....[166]....
        /*0624*/ 	.word	0xffffffff


	//   ....[167]....
        /*0628*/ 	.word	0xffffffff


	//   ....[168]....
        /*062c*/ 	.word	0xffffffff


	//   ....[169]....
        /*0630*/ 	.word	0xffffffff


	//   ....[170]....
        /*0634*/ 	.word	0xffffffff


	//   ....[171]....
        /*0638*/ 	.word	0xffffffff


	//   ....[172]....
        /*063c*/ 	.word	0xffffffff


	//   ....[173]....
        /*0640*/ 	.word	0xffffffff


	//   ....[174]....
        /*0644*/ 	.word	0xffffffff


	//   ....[175]....
        /*0648*/ 	.word	0xffffffff


	//   ....[176]....
        /*064c*/ 	.word	0xffffffff


	//   ....[177]....
        /*0650*/ 	.word	0xffffffff


	//   ....[178]....
        /*0654*/ 	.word	0xffffffff


	//   ....[179]....
        /*0658*/ 	.word	0x0500000f


	//   ....[180]....
        /*065c*/ 	.word	0x0500000f


	//   ....[181]....
        /*0660*/ 	.word	0x0500000f


	//   ....[182]....
        /*0664*/ 	.word	0x0500000f


	//   ....[183]....
        /*0668*/ 	.word	0x0500000f


	//   ....[184]....
        /*066c*/ 	.word	0x0500000f


	//   ....[185]....
        /*0670*/ 	.word	0x0500000f


	//   ....[186]....
        /*0674*/ 	.word	0x0500000f


	//   ....[187]....
        /*0678*/ 	.word	0x0500000f


	//   ....[188]....
        /*067c*/ 	.word	0x0500000f


	//   ....[189]....
        /*0680*/ 	.word	0x0500000f


	//   ....[190]....
        /*0684*/ 	.word	0x0500000f


	//   ....[191]....
        /*0688*/ 	.word	0x0500000f


	//   ....[192]....
        /*068c*/ 	.word	0x0500000f


	//   ....[193]....
        /*0690*/ 	.word	0x0500000f


	//   ....[194]....
        /*0694*/ 	.word	0x0500000f


	//   ....[195]....
        /*0698*/ 	.word	0x0500000f


	//   ....[196]....
        /*069c*/ 	.word	0x0500000f


	//   ....[197]....
        /*06a0*/ 	.word	0x0500000f


	//   ....[198]....
        /*06a4*/ 	.word	0x0500000f


	//   ....[199]....
        /*06a8*/ 	.word	0x0500000f


	//   ....[200]....
        /*06ac*/ 	.word	0x0500000f


	//   ....[201]....
        /*06b0*/ 	.word	0x0500000f


	//   ....[202]....
        /*06b4*/ 	.word	0x0500000f


	//   ....[203]....
        /*06b8*/ 	.word	0x0500000f


	//   ....[204]....
        /*06bc*/ 	.word	0x0500000f


	//   ....[205]....
        /*06c0*/ 	.word	0x0500000f


	//   ....[206]....
        /*06c4*/ 	.word	0x0500000f


	//   ....[207]....
        /*06c8*/ 	.word	0x0500000f


	//   ....[208]....
        /*06cc*/ 	.word	0x0500000f


	//   ....[209]....
        /*06d0*/ 	.word	0x0500000f


	//   ....[210]....
        /*06d4*/ 	.word	0x0500000f


	//   ....[211]....
        /*06d8*/ 	.word	0x0500000f


	//   ....[212]....
        /*06dc*/ 	.word	0x0500000f


	//   ....[213]....
        /*06e0*/ 	.word	0x0500000f


	//   ....[214]....
        /*06e4*/ 	.word	0x0500000f


	//   ....[215]....
        /*06e8*/ 	.word	0x0500000f


	//   ....[216]....
        /*06ec*/ 	.word	0x0500000f


	//   ....[217]....
        /*06f0*/ 	.word	0x0500000f


	//   ....[218]....
        /*06f4*/ 	.word	0x0500000f


	//   ....[219]....
        /*06f8*/ 	.word	0x0500000f


	//   ....[220]....
        /*06fc*/ 	.word	0x0500000f


	//   ....[221]....
        /*0700*/ 	.word	0x0500000f


	//   ....[222]....
        /*0704*/ 	.word	0x0500000f


	//   ....[223]....
        /*0708*/ 	.word	0x0500000f


	//   ....[224]....
        /*070c*/ 	.word	0x0500000f


	//   ....[225]....
        /*0710*/ 	.word	0x0500000f


	//   ....[226]....
        /*0714*/ 	.word	0x0500000f


	//   ....[227]....
        /*0718*/ 	.word	0x0500000f


	//   ....[228]....
        /*071c*/ 	.word	0x0500000f


	//   ....[229]....
        /*0720*/ 	.word	0x0500000f


	//   ....[230]....
        /*0724*/ 	.word	0x0500000f


	//   ....[231]....
        /*0728*/ 	.word	0x0500000f


	//   ....[232]....
        /*072c*/ 	.word	0x0500000f


	//   ....[233]....
        /*0730*/ 	.word	0x0500000f


	//   ....[234]....
        /*0734*/ 	.word	0x0500000f


	//   ....[235]....
        /*0738*/ 	.word	0x0500000f


	//   ....[236]....
        /*073c*/ 	.word	0x0500000f


	//   ....[237]....
        /*0740*/ 	.word	0x0500000f


	//   ....[238]....
        /*0744*/ 	.word	0x0500000f


	//   ....[239]....
        /*0748*/ 	.word	0x0500000f


	//   ....[240]....
        /*074c*/ 	.word	0x0500000f


	//   ....[241]....
        /*0750*/ 	.word	0x0500000f


	//   ....[242]....
        /*0754*/ 	.word	0x0500000f


	//   ....[243]....
        /*0758*/ 	.word	0x0500000f


	//   ....[244]....
        /*075c*/ 	.word	0x0500000f


	//   ....[245]....
        /*0760*/ 	.word	0x0500000f


	//   ....[246]....
        /*0764*/ 	.word	0x0500000f


	//   ....[247]....
        /*0768*/ 	.word	0x0500000f


	//   ....[248]....
        /*076c*/ 	.word	0x0500000f


	//   ....[249]....
        /*0770*/ 	.word	0x0500000f


	//   ....[250]....
        /*0774*/ 	.word	0x0500000f


	//   ....[251]....
        /*0778*/ 	.word	0x0500000f


	//   ....[252]....
        /*077c*/ 	.word	0x0500000f


	//   ....[253]....
        /*0780*/ 	.word	0x0500000f


	//   ....[254]....
        /*0784*/ 	.word	0x0500000f


	//   ....[255]....
        /*0788*/ 	.word	0x0500000f


	//   ....[0]....
        /*078c*/ 	.word	0x0500000f


	//   ....[1]....
        /*0790*/ 	.word	0x0500000f


	//   ....[2]....
        /*0794*/ 	.word	0x0500000f


	//   ....[3]....
        /*0798*/ 	.word	0x0500000f


	//   ....[4]....
        /*079c*/ 	.word	0x0500000f


	//   ....[5]....
        /*07a0*/ 	.word	0x0500000f


	//   ....[6]....
        /*07a4*/ 	.word	0x0500000f


	//   ....[7]....
        /*07a8*/ 	.word	0x0500000f


	//   ....[8]....
        /*07ac*/ 	.word	0x0500000f


	//   ....[9]....
        /*07b0*/ 	.word	0x0500000f


	//   ....[10]....
        /*07b4*/ 	.word	0x0500000f


	//   ....[11]....
        /*07b8*/ 	.word	0x0500000f


	//   ....[12]....
        /*07bc*/ 	.word	0x0500000f


	//   ....[13]....
        /*07c0*/ 	.word	0x0500000f


	//   ....[14]....
        /*07c4*/ 	.word	0x0500000f


	//   ....[15]....
        /*07c8*/ 	.word	0x0500000f


	//   ....[16]....
        /*07cc*/ 	.word	0x0500000f


	//   ....[17]....
        /*07d0*/ 	.word	0x0500000f


	//   ....[18]....
        /*07d4*/ 	.word	0x0500000f


	//   ....[19]....
        /*07d8*/ 	.word	0x0500000f


	//   ....[20]....
        /*07dc*/ 	.word	0x0500000f


	//   ....[21]....
        /*07e0*/ 	.word	0x0500000f


	//   ....[22]....
        /*07e4*/ 	.word	0x0500000f


	//   ....[23]....
        /*07e8*/ 	.word	0x0500000f


	//   ....[24]....
        /*07ec*/ 	.word	0x0500000f


	//   ....[25]....
        /*07f0*/ 	.word	0x0500000f


	//   ....[26]....
        /*07f4*/ 	.word	0x0500000f


	//   ....[27]....
        /*07f8*/ 	.word	0x0500000f


	//   ....[28]....
        /*07fc*/ 	.word	0x0500000f


	//   ....[29]....
        /*0800*/ 	.word	0x0500000f


	//   ....[30]....
        /*0804*/ 	.word	0x0500000f


	//   ....[31]....
        /*0808*/ 	.word	0x0500000f


	//   ....[32]....
        /*080c*/ 	.word	0x0500000f


	//   ....[33]....
        /*0810*/ 	.word	0x0500000f


	//   ....[34]....
        /*0814*/ 	.word	0x0500000f


	//   ....[35]....
        /*0818*/ 	.word	0x0500000f


	//   ....[36]....
        /*081c*/ 	.word	0x0500000f


	//   ....[37]....
        /*0820*/ 	.word	0x0500000f


	//   ....[38]....
        /*0824*/ 	.word	0x0500000f


	//   ....[39]....
        /*0828*/ 	.word	0x0500000f


	//   ....[40]....
        /*082c*/ 	.word	0x0500000f


	//   ....[41]....
        /*0830*/ 	.word	0x0500000f


	//   ....[42]....
        /*0834*/ 	.word	0x0500000f


	//   ....[43]....
        /*0838*/ 	.word	0x0500000f


	//----- nvinfo : EIATTR_COOP_GROUP_INSTR_OFFSETS
	.align		4
.L_585:
        /*083c*/ 	.byte	0x04, 0x28
        /*083e*/ 	.short	(.L_587 - .L_586)


	//   ....[0]....
.L_586:
        /*0840*/ 	.word	0x00000060


	//   ....[1]....
        /*0844*/ 	.word	0x00000130


	//   ....[2]....
        /*0848*/ 	.word	0x000001e0


	//   ....[3]....
        /*084c*/ 	.word	0x000003a0


	//   ....[4]....
        /*0850*/ 	.word	0x00000500


	//   ....[5]....
        /*0854*/ 	.word	0x00000620


	//   ....[6]....
        /*0858*/ 	.word	0x00000780


	//   ....[7]....
        /*085c*/ 	.word	0x00002ea0


	//   ....[8]....
        /*0860*/ 	.word	0x00002eb0


	//   ....[9]....
        /*0864*/ 	.word	0x00003620


	//   ....[10]....
        /*0868*/ 	.word	0x00003630


	//   ....[11]....
        /*086c*/ 	.word	0x000042a0


	//   ....[12]....
        /*0870*/ 	.word	0x000042b0


	//   ....[13]....
        /*0874*/ 	.word	0x00004a90


	//   ....[14]....
        /*0878*/ 	.word	0x00004aa0


	//   ....[15]....
        /*087c*/ 	.word	0x00005500


	//   ....[16]....
        /*0880*/ 	.word	0x00005510


	//   ....[17]....
        /*0884*/ 	.word	0x00005620


	//   ....[18]....
        /*0888*/ 	.word	0x00005630


	//   ....[19]....
        /*088c*/ 	.word	0x00005a50


	//   ....[20]....
        /*0890*/ 	.word	0x00005a80


	//   ....[21]....
        /*0894*/ 	.word	0x00005d50


	//   ....[22]....
        /*0898*/ 	.word	0x00005d70


	//   ....[23]....
        /*089c*/ 	.word	0x00006770


	//   ....[24]....
        /*08a0*/ 	.word	0x00006ee0


	//   ....[25]....
        /*08a4*/ 	.word	0x00006ef0


	//   ....[26]....
        /*08a8*/ 	.word	0x00006f00


	//   ....[27]....
        /*08ac*/ 	.word	0x00006f10


	//   ....[28]....
        /*08b0*/ 	.word	0x00007230


	//   ....[29]....
        /*08b4*/ 	.word	0x00007240


	//   ....[30]....
        /*08b8*/ 	.word	0x00007250


	//   ....[31]....
        /*08bc*/ 	.word	0x00007260


	//   ....[32]....
        /*08c0*/ 	.word	0x00008630


	//   ....[33]....
        /*08c4*/ 	.word	0x00008650


	//   ....[34]....
        /*08c8*/ 	.word	0x00008660


	//   ....[35]....
        /*08cc*/ 	.word	0x00008670


	//   ....[36]....
        /*08d0*/ 	.word	0x00008760


	//   ....[37]....
        /*08d4*/ 	.word	0x00008780


	//   ....[38]....
        /*08d8*/ 	.word	0x00008810


	//   ....[39]....
        /*08dc*/ 	.word	0x00008840


	//   ....[40]....
        /*08e0*/ 	.word	0x0000a510


	//   ....[41]....
        /*08e4*/ 	.word	0x0000a530


	//   ....[42]....
        /*08e8*/ 	.word	0x0000aab0


	//   ....[43]....
        /*08ec*/ 	.word	0x0000abd0


	//   ....[44]....
        /*08f0*/ 	.word	0x0000b1f0


	//   ....[45]....
        /*08f4*/ 	.word	0x0000b240


	//   ....[46]....
        /*08f8*/ 	.word	0x0000c6e0


	//   ....[47]....
        /*08fc*/ 	.word	0x0000c6f0


	//   ....[48]....
        /*0900*/ 	.word	0x0000d140


	//   ....[49]....
        /*0904*/ 	.word	0x0000d160


	//   ....[50]....
        /*0908*/ 	.word	0x0000d5d0


	//   ....[51]....
        /*090c*/ 	.word	0x0000d5f0


	//   ....[52]....
        /*0910*/ 	.word	0x0000f610


	//   ....[53]....
        /*0914*/ 	.word	0x0000f670


	//   ....[54]....
        /*0918*/ 	.word	0x00010070


	//   ....[55]....
        /*091c*/ 	.word	0x000100e0


	//   ....[56]....
        /*0920*/ 	.word	0x000111c0


	//   ....[57]....
        /*0924*/ 	.word	0x00011210


	//   ....[58]....
        /*0928*/ 	.word	0x00011260


	//   ....[59]....
        /*092c*/ 	.word	0x000112a0


	//   ....[60]....
        /*0930*/ 	.word	0x00012ee0


	//   ....[61]....
        /*0934*/ 	.word	0x00012f20


	//   ....[62]....
        /*0938*/ 	.word	0x000130d0


	//   ....[63]....
        /*093c*/ 	.word	0x00013130


	//   ....[64]....
        /*0940*/ 	.word	0x00013760


	//   ....[65]....
        /*0944*/ 	.word	0x00013780


	//   ....[66]....
        /*0948*/ 	.word	0x000138d0


	//   ....[67]....
        /*094c*/ 	.word	0x000138f0


	//   ....[68]....
        /*0950*/ 	.word	0x00013a30


	//   ....[69]....
        /*0954*/ 	.word	0x00013a50


	//   ....[70]....
        /*0958*/ 	.word	0x00013ba0


	//   ....[71]....
        /*095c*/ 	.word	0x00013bc0


	//   ....[72]....
        /*0960*/ 	.word	0x000144d0


	//   ....[73]....
        /*0964*/ 	.word	0x000144e0


	//   ....[74]....
        /*0968*/ 	.word	0x00014720


	//   ....[75]....
        /*096c*/ 	.word	0x00014730


	//   ....[76]....
        /*0970*/ 	.word	0x00014960


	//   ....[77]....
        /*0974*/ 	.word	0x00014970


	//   ....[78]....
        /*0978*/ 	.word	0x00014ba0


	//   ....[79]....
        /*097c*/ 	.word	0x00014bb0


	//   ....[80]....
        /*0980*/ 	.word	0x00014e40


	//   ....[81]....
        /*0984*/ 	.word	0x00015010


	//   ....[82]....
        /*0988*/ 	.word	0x00015040


	//   ....[83]....
        /*098c*/ 	.word	0x00015070


	//   ....[84]....
        /*0990*/ 	.word	0x000150a0


	//   ....[85]....
        /*0994*/ 	.word	0x000150d0


	//   ....[86]....
        /*0998*/ 	.word	0x00015100


	//   ....[87]....
        /*099c*/ 	.word	0x00015270


	//   ....[88]....
        /*09a0*/ 	.word	0x000152a0


	//   ....[89]....
        /*09a4*/ 	.word	0x000152d0


	//   ....[90]....
        /*09a8*/ 	.word	0x00015300


	//   ....[91]....
        /*09ac*/ 	.word	0x00015330


	//   ....[92]....
        /*09b0*/ 	.word	0x00015360


	//   ....[93]....
        /*09b4*/ 	.word	0x000153f0


	//   ....[94]....
        /*09b8*/ 	.word	0x00015450


	//   ....[95]....
        /*09bc*/ 	.word	0x000154e0


	//   ....[96]....
        /*09c0*/ 	.word	0x000162c0


	//   ....[97]....
        /*09c4*/ 	.word	0x000181d0


	//   ....[98]....
        /*09c8*/ 	.word	0x000181f0


	//   ....[99]....
        /*09cc*/ 	.word	0x00018280


	//   ....[100]....
        /*09d0*/ 	.word	0x000182a0


	//   ....[101]....
        /*09d4*/ 	.word	0x00018320


	//   ....[102]....
        /*09d8*/ 	.word	0x00018340


	//   ....[103]....
        /*09dc*/ 	.word	0x000183c0


	//   ....[104]....
        /*09e0*/ 	.word	0x000183e0


	//   ....[105]....
        /*09e4*/ 	.word	0x00018460


	//   ....[106]....
        /*09e8*/ 	.word	0x00018480


	//   ....[107]....
        /*09ec*/ 	.word	0x00018490


	//   ....[108]....
        /*09f0*/ 	.word	0x000184a0


	//   ....[109]....
        /*09f4*/ 	.word	0x00018d20


	//   ....[110]....
        /*09f8*/ 	.word	0x00018d50


	//   ....[111]....
        /*09fc*/ 	.word	0x00018e10


	//   ....[112]....
        /*0a00*/ 	.word	0x00018e20


	//   ....[113]....
        /*0a04*/ 	.word	0x00018eb0


	//   ....[114]....
        /*0a08*/ 	.word	0x00018ec0


	//   ....[115]....
        /*0a0c*/ 	.word	0x00018f50


	//   ....[116]....
        /*0a10*/ 	.word	0x00018f60


	//   ....[117]....
        /*0a14*/ 	.word	0x00018ff0


	//   ....[118]....
        /*0a18*/ 	.word	0x00019000


	//   ....[119]....
        /*0a1c*/ 	.word	0x00019090


	//   ....[120]....
        /*0a20*/ 	.word	0x000190a0


	//   ....[121]....
        /*0a24*/ 	.word	0x00019120


	//   ....[122]....
        /*0a28*/ 	.word	0x00019130


	//   ....[123]....
        /*0a2c*/ 	.word	0x00019140


	//   ....[124]....
        /*0a30*/ 	.word	0x00019150


	//   ....[125]....
        /*0a34*/ 	.word	0x000195d0


	//   ....[126]....
        /*0a38*/ 	.word	0x00019600


	//   ....[127]....
        /*0a3c*/ 	.word	0x00019660


	//   ....[128]....
        /*0a40*/ 	.word	0x00019710


	//   ....[129]....
        /*0a44*/ 	.word	0x00019720


	//   ....[130]....
        /*0a48*/ 	.word	0x00019750


	//   ....[131]....
        /*0a4c*/ 	.word	0x000197e0


	//   ....[132]....
        /*0a50*/ 	.word	0x00019890


	//   ....[133]....
        /*0a54*/ 	.word	0x000198a0


	//   ....[134]....
        /*0a58*/ 	.word	0x000198d0


	//   ....[135]....
        /*0a5c*/ 	.word	0x000198e0


	//   ....[136]....
        /*0a60*/ 	.word	0x00019970


	//   ....[137]....
        /*0a64*/ 	.word	0x0001a0b0


	//   ....[138]....
        /*0a68*/ 	.word	0x0001a0d0


	//   ....[139]....
        /*0a6c*/ 	.word	0x0001a120


	//   ....[140]....
        /*0a70*/ 	.word	0x0001a130


	//   ....[141]....
        /*0a74*/ 	.word	0x0001a170


	//   ....[142]....
        /*0a78*/ 	.word	0x0001a180


	//   ....[143]....
        /*0a7c*/ 	.word	0x0001a1c0


	//   ....[144]....
        /*0a80*/ 	.word	0x0001a1d0


	//   ....[145]....
        /*0a84*/ 	.word	0x0001a210


	//   ....[146]....
        /*0a88*/ 	.word	0x0001a220


	//   ....[147]....
        /*0a8c*/ 	.word	0x0001a230


	//   ....[148]....
        /*0a90*/ 	.word	0x0001a270


	//   ....[149]....
        /*0a94*/ 	.word	0x0001a5c0


	//   ....[150]....
        /*0a98*/ 	.word	0x0001a5e0


	//   ....[151]....
        /*0a9c*/ 	.word	0x0001a5f0


	//   ....[152]....
        /*0aa0*/ 	.word	0x0001a610


	//   ....[153]....
        /*0aa4*/ 	.word	0x0001a680


	//   ....[154]....
        /*0aa8*/ 	.word	0x0001a6a0


	//   ....[155]....
        /*0aac*/ 	.word	0x0001a700


	//   ....[156]....
        /*0ab0*/ 	.word	0x0001a720


	//   ....[157]....
        /*0ab4*/ 	.word	0x0001a780


	//   ....[158]....
        /*0ab8*/ 	.word	0x0001a7a0


	//   ....[159]....
        /*0abc*/ 	.word	0x0001a800


	//   ....[160]....
        /*0ac0*/ 	.word	0x0001a820


	//   ....[161]....
        /*0ac4*/ 	.word	0x0001ad10


	//   ....[162]....
        /*0ac8*/ 	.word	0x0001ad70


	//   ....[163]....
        /*0acc*/ 	.word	0x0001ada0


	//   ....[164]....
        /*0ad0*/ 	.word	0x0001add0


	//   ....[165]....
        /*0ad4*/ 	.word	0x0001ade0


	//   ....[166]....
        /*0ad8*/ 	.word	0x0001ae10


	//   ....[167]....
        /*0adc*/ 	.word	0x0001ae40


	//   ....[168]....
        /*0ae0*/ 	.word	0x0001ae70


	//   ....[169]....
        /*0ae4*/ 	.word	0x0001aff0


	//   ....[170]....
        /*0ae8*/ 	.word	0x0001b020


	//   ....[171]....
        /*0aec*/ 	.word	0x0001b050


	//   ....[172]....
        /*0af0*/ 	.word	0x0001b080


	//   ....[173]....
        /*0af4*/ 	.word	0x0001b0b0


	//   ....[174]....
        /*0af8*/ 	.word	0x0001b0e0


	//   ....[175]....
        /*0afc*/ 	.word	0x0001b1a0


	//   ....[176]....
        /*0b00*/ 	.word	0x0001b1c0


	//   ....[177]....
        /*0b04*/ 	.word	0x0001b230


	//   ....[178]....
        /*0b08*/ 	.word	0x0001b8d0


	//   ....[179]....
        /*0b0c*/ 	.word	0x0001bbe0


	//   ....[180]....
        /*0b10*/ 	.word	0x0001bc70


	//   ....[181]....
        /*0b14*/ 	.word	0x0001bd00


	//   ....[182]....
        /*0b18*/ 	.word	0x0001bd90


	//   ....[183]....
        /*0b1c*/ 	.word	0x0001be70


	//   ....[184]....
        /*0b20*/ 	.word	0x0001bf00


	//   ....[185]....
        /*0b24*/ 	.word	0x0001bfa0


	//   ....[186]....
        /*0b28*/ 	.word	0x0001c030


	//   ....[187]....
        /*0b2c*/ 	.word	0x0001c120


	//   ....[188]....
        /*0b30*/ 	.word	0x0001c1b0


	//   ....[189]....
        /*0b34*/ 	.word	0x0001c250


	//   ....[190]....
        /*0b38*/ 	.word	0x0001c2e0


	//   ....[191]....
        /*0b3c*/ 	.word	0x0001c420


	//   ....[192]....
        /*0b40*/ 	.word	0x0001c4c0


	//   ....[193]....
        /*0b44*/ 	.word	0x0001c550


	//   ....[194]....
        /*0b48*/ 	.word	0x0001c5a0


	//   ....[195]....
        /*0b4c*/ 	.word	0x0001c5f0


	//   ....[196]....
        /*0b50*/ 	.word	0x0001c680


	//   ....[197]....
        /*0b54*/ 	.word	0x0001c710


	//   ....[198]....
        /*0b58*/ 	.word	0x0001c760


	//   ....[199]....
        /*0b5c*/ 	.word	0x0001c7b0


	//   ....[200]....
        /*0b60*/ 	.word	0x0001c8a0


	//   ....[201]....
        /*0b64*/ 	.word	0x0001c950


	//   ....[202]....
        /*0b68*/ 	.word	0x0001c9d0


	//   ....[203]....
        /*0b6c*/ 	.word	0x0001ca40


	//   ....[204]....
        /*0b70*/ 	.word	0x0001cb70


	//   ....[205]....
        /*0b74*/ 	.word	0x0001cca0


	//   ....[206]....
        /*0b78*/ 	.word	0x0001cd60


	//   ....[207]....
        /*0b7c*/ 	.word	0x0001cdb0


	//   ....[208]....
        /*0b80*/ 	.word	0x0001d060


	//   ....[209]....
        /*0b84*/ 	.word	0x0001d0b0


	//   ....[210]....
        /*0b88*/ 	.word	0x0001d140


	//   ....[211]....
        /*0b8c*/ 	.word	0x0001d1d0


	//   ....[212]....
        /*0b90*/ 	.word	0x0001d260


	//   ....[213]....
        /*0b94*/ 	.word	0x0001d2f0


	//   ....[214]....
        /*0b98*/ 	.word	0x0001d380


	//   ....[215]....
        /*0b9c*/ 	.word	0x0001d410


	//   ....[216]....
        /*0ba0*/ 	.word	0x0001d4d0


	//   ....[217]....
        /*0ba4*/ 	.word	0x0001d7b0


	//   ....[218]....
        /*0ba8*/ 	.word	0x0001d8a0


	//   ....[219]....
        /*0bac*/ 	.word	0x0001d940


	//   ....[220]....
        /*0bb0*/ 	.word	0x0001d9a0


	//   ....[221]....
        /*0bb4*/ 	.word	0x0001da90


	//   ....[222]....
        /*0bb8*/ 	.word	0x0001db00


	//   ....[223]....
        /*0bbc*/ 	.word	0x0001dbf0


	//   ....[224]....
        /*0bc0*/ 	.word	0x0001dc60


	//   ....[225]....
        /*0bc4*/ 	.word	0x0001dd50


	//   ....[226]....
        /*0bc8*/ 	.word	0x0001ddc0


	//   ....[227]....
        /*0bcc*/ 	.word	0x0001deb0


	//   ....[228]....
        /*0bd0*/ 	.word	0x0001df20


	//   ....[229]....
        /*0bd4*/ 	.word	0x0001dfc0


	//   ....[230]....
        /*0bd8*/ 	.word	0x0001e0b0


	//   ....[231]....
        /*0bdc*/ 	.word	0x0001e120


	//   ....[232]....
        /*0be0*/ 	.word	0x0001e180


	//   ....[233]....
        /*0be4*/ 	.word	0x0001e270


	//   ....[234]....
        /*0be8*/ 	.word	0x0001e2d0


	//   ....[235]....
        /*0bec*/ 	.word	0x0001e3d0


	//   ....[236]....
        /*0bf0*/ 	.word	0x0001e430


	//   ....[237]....
        /*0bf4*/ 	.word	0x0001e530


	//   ....[238]....
        /*0bf8*/ 	.word	0x0001e590


	//   ....[239]....
        /*0bfc*/ 	.word	0x0001e690


	//   ....[240]....
        /*0c00*/ 	.word	0x0001e6f0


	//   ....[241]....
        /*0c04*/ 	.word	0x0001e7f0


	//   ....[242]....
        /*0c08*/ 	.word	0x0001e850


	//   ....[243]....
        /*0c0c*/ 	.word	0x0001e950


	//   ....[244]....
        /*0c10*/ 	.word	0x0001e9b0


	//   ....[245]....
        /*0c14*/ 	.word	0x0001ea90


	//   ....[246]....
        /*0c18*/ 	.word	0x0001ebd0


	//   ....[247]....
        /*0c1c*/ 	.word	0x0001ecb0


	//   ....[248]....
        /*0c20*/ 	.word	0x0001ed60


	//   ....[249]....
        /*0c24*/ 	.word	0x0001ee70


	//   ....[250]....
        /*0c28*/ 	.word	0x0001eed0


	//   ....[251]....
        /*0c2c*/ 	.word	0x0001efe0


	//   ....[252]....
        /*0c30*/ 	.word	0x0001f040


	//   ....[253]....
        /*0c34*/ 	.word	0x0001f150


	//   ....[254]....
        /*0c38*/ 	.word	0x0001f1b0


	//   ....[255]....
        /*0c3c*/ 	.word	0x0001f2c0


	//   ....[0]....
        /*0c40*/ 	.word	0x0001f320


	//   ....[1]....
        /*0c44*/ 	.word	0x0001f3e0


	//   ....[2]....
        /*0c48*/ 	.word	0x0001f540


	//   ....[3]....
        /*0c4c*/ 	.word	0x0001f5e0


	//   ....[4]....
        /*0c50*/ 	.word	0x0001f640


	//   ....[5]....
        /*0c54*/ 	.word	0x0001f6f0


	//   ....[6]....
        /*0c58*/ 	.word	0x0001f750


	//   ....[7]....
        /*0c5c*/ 	.word	0x0001f800


	//   ....[8]....
        /*0c60*/ 	.word	0x0001f860


	//   ....[9]....
        /*0c64*/ 	.word	0x0001f910


	//   ....[10]....
        /*0c68*/ 	.word	0x0001f970


	//   ....[11]....
        /*0c6c*/ 	.word	0x0001fa20


	//   ....[12]....
        /*0c70*/ 	.word	0x0001fa80


	//   ....[13]....
        /*0c74*/ 	.word	0x0001fb30


	//   ....[14]....
        /*0c78*/ 	.word	0x0001fc20


	//   ....[15]....
        /*0c7c*/ 	.word	0x0001fcc0


	//   ....[16]....
        /*0c80*/ 	.word	0x0001fd20


	//   ....[17]....
        /*0c84*/ 	.word	0x0001fdf0


	//   ....[18]....
        /*0c88*/ 	.word	0x0001fe50


	//   ....[19]....
        /*0c8c*/ 	.word	0x0001ff20


	//   ....[20]....
        /*0c90*/ 	.word	0x0001ff80


	//   ....[21]....
        /*0c94*/ 	.word	0x00020050


	//   ....[22]....
        /*0c98*/ 	.word	0x000200b0


	//   ....[23]....
        /*0c9c*/ 	.word	0x00020180


	//   ....[24]....
        /*0ca0*/ 	.word	0x000201e0


	//   ....[25]....
        /*0ca4*/ 	.word	0x000202b0


	//   ....[26]....
        /*0ca8*/ 	.word	0x00020340


	//   ....[27]....
        /*0cac*/ 	.word	0x000203e0


	//   ....[28]....
        /*0cb0*/ 	.word	0x00020500


	//   ....[29]....
        /*0cb4*/ 	.word	0x00020570


	//   ....[30]....
        /*0cb8*/ 	.word	0x000205e0


	//   ....[31]....
        /*0cbc*/ 	.word	0x00020650


	//   ....[32]....
        /*0cc0*/ 	.word	0x000206c0


	//   ....[33]....
        /*0cc4*/ 	.word	0x00020740


	//   ....[34]....
        /*0cc8*/ 	.word	0x000207d0


	//   ....[35]....
        /*0ccc*/ 	.word	0x00020860


	//   ....[36]....
        /*0cd0*/ 	.word	0x000208d0


	//   ....[37]....
        /*0cd4*/ 	.word	0x00020940


	//   ....[38]....
        /*0cd8*/ 	.word	0x000209b0


	//   ....[39]....
        /*0cdc*/ 	.word	0x00020a30


	//   ....[40]....
        /*0ce0*/ 	.word	0x00020aa0


	//   ....[41]....
        /*0ce4*/ 	.word	0x00020b40


	//   ....[42]....
        /*0ce8*/ 	.word	0x00020bd0


	//   ....[43]....
        /*0cec*/ 	.word	0x00020cf0


	//----- nvinfo : EIATTR_REG_RECONFIG
	.align		4
.L_587:
        /*0cf0*/ 	.byte	0x01, 0x54
	.zero		2


	//----- nvinfo : EIATTR_SYSCALL_OFFSETS
	.align		4
        /*0cf4*/ 	.byte	0x04, 0x46
        /*0cf6*/ 	.short	(.L_589 - .L_588)


	//   ....[0]....
.L_588:
        /*0cf8*/ 	.word	0x000019f0


	//   ....[1]....
        /*0cfc*/ 	.word	0x00001b40


	//   ....[2]....
        /*0d00*/ 	.word	0x00006910


	//   ....[3]....
        /*0d04*/ 	.word	0x00006c30


	//   ....[4]....
        /*0d08*/ 	.word	0x000177d0


	//   ....[5]....
        /*0d0c*/ 	.word	0x00017920


	//   ....[6]....
        /*0d10*/ 	.word	0x00017a10


	//   ....[7]....
        /*0d14*/ 	.word	0x00018960


	//----- nvinfo : EIATTR_MBARRIER_INSTR_OFFSETS
	.align		4
.L_589:
        /*0d18*/ 	.byte	0x04, 0x39
        /*0d1a*/ 	.short	(.L_591 - .L_590)


	//   ....[0]....
.L_590:
        /*0d1c*/ 	.word	0x00000250
        /*0d20*/ 	.word	0x000000ff
        /*0d24*/ 	.word	0x00022800
        /*0d28*/ 	.short	0x0100
        /*0d2a*/ 	.byte	0x08
	.zero		1


	//   ....[1]....
        /*0d2c*/ 	.word	0x00000260
        /*0d30*/ 	.word	0x000000ff
        /*0d34*/ 	.word	0x00022820
        /*0d38*/ 	.short	0x0100
        /*0d3a*/ 	.byte	0x08
	.zero		1


	//   ....[2]....
        /*0d3c*/ 	.word	0x00000350
        /*0d40*/ 	.word	0x000000ff
        /*0d44*/ 	.word	0x00022830
        /*0d48*/ 	.short	0x0100
        /*0d4a*/ 	.byte	0x08
	.zero		1


	//   ....[3]....
        /*0d4c*/ 	.word	0x00000360
        /*0d50*/ 	.word	0x000000ff
        /*0d54*/ 	.word	0x00022840
        /*0d58*/ 	.short	0x0100
        /*0d5a*/ 	.byte	0x08
	.zero		1


	//   ....[4]....
        /*0d5c*/ 	.word	0x00000370
        /*0d60*/ 	.word	0x000000ff
        /*0d64*/ 	.word	0x00022838
        /*0d68*/ 	.short	0x0100
        /*0d6a*/ 	.byte	0x08
	.zero		1


	//   ....[5]....
        /*0d6c*/ 	.word	0x00000380
        /*0d70*/ 	.word	0x000000ff
        /*0d74*/ 	.word	0x00022848
        /*0d78*/ 	.short	0x0100
        /*0d7a*/ 	.byte	0x08
	.zero		1


	//   ....[6]....
        /*0d7c*/ 	.word	0x000004b0
        /*0d80*/ 	.word	0x000000ff
        /*0d84*/ 	.word	0x00022850
        /*0d88*/ 	.short	0x0100
        /*0d8a*/ 	.byte	0x08
	.zero		1


	//   ....[7]....
        /*0d8c*/ 	.word	0x000004c0
        /*0d90*/ 	.word	0x000000ff
        /*0d94*/ 	.word	0x00022860
        /*0d98*/ 	.short	0x0100
        /*0d9a*/ 	.byte	0x08
	.zero		1


	//   ....[8]....
        /*0d9c*/ 	.word	0x000004d0
        /*0da0*/ 	.word	0x000000ff
        /*0da4*/ 	.word	0x00022858
        /*0da8*/ 	.short	0x0100
        /*0daa*/ 	.byte	0x08
	.zero		1


	//   ....[9]....
        /*0dac*/ 	.word	0x000004e0
        /*0db0*/ 	.word	0x000000ff
        /*0db4*/ 	.word	0x00022868
        /*0db8*/ 	.short	0x0100
        /*0dba*/ 	.byte	0x08
	.zero		1


	//   ....[10]....
        /*0dbc*/ 	.word	0x000005d0
        /*0dc0*/ 	.word	0x000000ff
        /*0dc4*/ 	.word	0x00022870
        /*0dc8*/ 	.short	0x0100
        /*0dca*/ 	.byte	0x06
	.zero		1


	//   ....[11]....
        /*0dcc*/ 	.word	0x000005e0
        /*0dd0*/ 	.word	0x000000ff
        /*0dd4*/ 	.word	0x00022880
        /*0dd8*/ 	.short	0x0100
        /*0dda*/ 	.byte	0x06
	.zero		1


	//   ....[12]....
        /*0ddc*/ 	.word	0x000005f0
        /*0de0*/ 	.word	0x000000ff
        /*0de4*/ 	.word	0x00022878
        /*0de8*/ 	.short	0x0100
        /*0dea*/ 	.byte	0x06
	.zero		1


	//   ....[13]....
        /*0dec*/ 	.word	0x00000600
        /*0df0*/ 	.word	0x000000ff
        /*0df4*/ 	.word	0x00022888
        /*0df8*/ 	.short	0x0100
        /*0dfa*/ 	.byte	0x06
	.zero		1


	//   ....[14]....
        /*0dfc*/ 	.word	0x00000730
        /*0e00*/ 	.word	0x000000ff
        /*0e04*/ 	.word	0x00022890
        /*0e08*/ 	.short	0x0100
        /*0e0a*/ 	.byte	0x08
	.zero		1


	//   ....[15]....
        /*0e0c*/ 	.word	0x00000740
        /*0e10*/ 	.word	0x000000ff
        /*0e14*/ 	.word	0x000228a0
        /*0e18*/ 	.short	0x0100
        /*0e1a*/ 	.byte	0x08
	.zero		1


	//   ....[16]....
        /*0e1c*/ 	.word	0x00000750
        /*0e20*/ 	.word	0x000000ff
        /*0e24*/ 	.word	0x00022898
        /*0e28*/ 	.short	0x0100
        /*0e2a*/ 	.byte	0x08
	.zero		1


	//   ....[17]....
        /*0e2c*/ 	.word	0x00000760
        /*0e30*/ 	.word	0x000000ff
        /*0e34*/ 	.word	0x000228a8
        /*0e38*/ 	.short	0x0100
        /*0e3a*/ 	.byte	0x08
	.zero		1


	//   ....[18]....
        /*0e3c*/ 	.word	0x00000890
        /*0e40*/ 	.word	0x000000ff
        /*0e44*/ 	.word	0x000228b0
        /*0e48*/ 	.short	0x0100
        /*0e4a*/ 	.byte	0x08
	.zero		1


	//   ....[19]....
        /*0e4c*/ 	.word	0x000008a0
        /*0e50*/ 	.word	0x000000ff
        /*0e54*/ 	.word	0x000228c0
        /*0e58*/ 	.short	0x0100
        /*0e5a*/ 	.byte	0x08
	.zero		1


	//   ....[20]....
        /*0e5c*/ 	.word	0x000008b0
        /*0e60*/ 	.word	0x000000ff
        /*0e64*/ 	.word	0x000228b8
        /*0e68*/ 	.short	0x0100
        /*0e6a*/ 	.byte	0x08
	.zero		1


	//   ....[21]....
        /*0e6c*/ 	.word	0x000008c0
        /*0e70*/ 	.word	0x000000ff
        /*0e74*/ 	.word	0x000228c8
        /*0e78*/ 	.short	0x0100
        /*0e7a*/ 	.byte	0x08
	.zero		1


	//   ....[22]....
        /*0e7c*/ 	.word	0x00002e50
        /*0e80*/ 	.word	0x00000057
        /*0e84*/ 	.word	0x00022890
        /*0e88*/ 	.short	0x010a
        /*0e8a*/ 	.byte	0x3f
	.zero		1


	//   ....[23]....
        /*0e8c*/ 	.word	0x00004240
        /*0e90*/ 	.word	0x00000057
        /*0e94*/ 	.word	0x00022890
        /*0e98*/ 	.short	0x010a
        /*0e9a*/ 	.byte	0x3f
	.zero		1


	//   ....[24]....
        /*0e9c*/ 	.word	0x00005340
        /*0ea0*/ 	.word	0x00000057
        /*0ea4*/ 	.word	0x00022890
        /*0ea8*/ 	.short	0x010a
        /*0eaa*/ 	.byte	0x3f
	.zero		1


	//   ....[25]....
        /*0eac*/ 	.word	0x00005800
        /*0eb0*/ 	.word	0x00000008
        /*0eb4*/ 	.word	0x00000000
        /*0eb8*/ 	.short	0x0101
        /*0eba*/ 	.byte	0x3f
	.zero		1


	//   ....[26]....
        /*0ebc*/ 	.word	0x00005840
        /*0ec0*/ 	.word	0x00000057
        /*0ec4*/ 	.word	0x000228b0
        /*0ec8*/ 	.short	0x010a
        /*0eca*/ 	.byte	0x3f
	.zero		1


	//   ....[27]....
        /*0ecc*/ 	.word	0x000060e0
        /*0ed0*/ 	.word	0x00000057
        /*0ed4*/ 	.word	0x00000000
        /*0ed8*/ 	.short	0x0101
        /*0eda*/ 	.byte	0x3f
	.zero		1


	//   ....[28]....
        /*0edc*/ 	.word	0x000069b0
        /*0ee0*/ 	.word	0x00000013
        /*0ee4*/ 	.word	0x00022800
        /*0ee8*/ 	.short	0x010a
        /*0eea*/ 	.byte	0x3f
	.zero		1


	//   ....[29]....
        /*0eec*/ 	.word	0x00006a00
        /*0ef0*/ 	.word	0x00000013
        /*0ef4*/ 	.word	0x00022800
        /*0ef8*/ 	.short	0x010a
        /*0efa*/ 	.byte	0x3f
	.zero		1


	//   ....[30]....
        /*0efc*/ 	.word	0x000074e0
        /*0f00*/ 	.word	0x00000013
        /*0f04*/ 	.word	0x00022800
        /*0f08*/ 	.short	0x010a
        /*0f0a*/ 	.byte	0x3f
	.zero		1


	//   ....[31]....
        /*0f0c*/ 	.word	0x00008ac0
        /*0f10*/ 	.word	0x00000013
        /*0f14*/ 	.word	0x00022800
        /*0f18*/ 	.short	0x010a
        /*0f1a*/ 	.byte	0x3f
	.zero		1


	//   ....[32]....
        /*0f1c*/ 	.word	0x00009b00
        /*0f20*/ 	.word	0x0000000d
        /*0f24*/ 	.word	0x00022830
        /*0f28*/ 	.short	0x010a
        /*0f2a*/ 	.byte	0x3f
	.zero		1


	//   ....[33]....
        /*0f2c*/ 	.word	0x00009ba0
        /*0f30*/ 	.word	0x0000000d
        /*0f34*/ 	.word	0x00022830
        /*0f38*/ 	.short	0x010a
        /*0f3a*/ 	.byte	0x3f
	.zero		1


	//   ....[34]....
        /*0f3c*/ 	.word	0x0000b440
        /*0f40*/ 	.word	0x0000001b
        /*0f44*/ 	.word	0x00000000
        /*0f48*/ 	.short	0x0101
        /*0f4a*/ 	.byte	0x3f
	.zero		1


	//   ....[35]....
        /*0f4c*/ 	.word	0x0000bad0
        /*0f50*/ 	.word	0x0000000d
        /*0f54*/ 	.word	0x00022850
        /*0f58*/ 	.short	0x010a
        /*0f5a*/ 	.byte	0x3f
	.zero		1


	//   ....[36]....
        /*0f5c*/ 	.word	0x0000bb20
        /*0f60*/ 	.word	0x0000000d
        /*0f64*/ 	.word	0x00022850
        /*0f68*/ 	.short	0x010a
        /*0f6a*/ 	.byte	0x3f
	.zero		1


	//   ....[37]....
        /*0f6c*/ 	.word	0x0000bf40
        /*0f70*/ 	.word	0x0000000d
        /*0f74*/ 	.word	0x00000000
        /*0f78*/ 	.short	0x0101
        /*0f7a*/ 	.byte	0x3f
	.zero		1


	//   ....[38]....
        /*0f7c*/ 	.word	0x0000c0a0
        /*0f80*/ 	.word	0x0000000e
        /*0f84*/ 	.word	0x00022830
        /*0f88*/ 	.short	0x010a
        /*0f8a*/ 	.byte	0x3f
	.zero		1


	//   ....[39]....
        /*0f8c*/ 	.word	0x0000c100
        /*0f90*/ 	.word	0x0000000e
        /*0f94*/ 	.word	0x00022830
        /*0f98*/ 	.short	0x010a
        /*0f9a*/ 	.byte	0x3f
	.zero		1


	//   ....[40]....
        /*0f9c*/ 	.word	0x0000da60
        /*0fa0*/ 	.word	0x0000009b
        /*0fa4*/ 	.word	0x00000000
        /*0fa8*/ 	.short	0x0101
        /*0faa*/ 	.byte	0x3f
	.zero		1


	//   ....[41]....
        /*0fac*/ 	.word	0x0000e800
        /*0fb0*/ 	.word	0x0000000e
        /*0fb4*/ 	.word	0x00022850
        /*0fb8*/ 	.short	0x010a
        /*0fba*/ 	.byte	0x3f
	.zero		1


	//   ....[42]....
        /*0fbc*/ 	.word	0x0000e850
        /*0fc0*/ 	.word	0x0000000e
        /*0fc4*/ 	.word	0x00022850
        /*0fc8*/ 	.short	0x010a
        /*0fca*/ 	.byte	0x3f
	.zero		1


	//   ....[43]....
        /*0fcc*/ 	.word	0x0000ec40
        /*0fd0*/ 	.word	0x0000000e
        /*0fd4*/ 	.word	0x00000000
        /*0fd8*/ 	.short	0x0101
        /*0fda*/ 	.byte	0x3f
	.zero		1


	//   ....[44]....
        /*0fdc*/ 	.word	0x0000ed40
        /*0fe0*/ 	.word	0x0000000e
        /*0fe4*/ 	.word	0x00022830
        /*0fe8*/ 	.short	0x010a
        /*0fea*/ 	.byte	0x3f
	.zero		1


	//   ....[45]....
        /*0fec*/ 	.word	0x0000eda0
        /*0ff0*/ 	.word	0x0000000e
        /*0ff4*/ 	.word	0x00022830
        /*0ff8*/ 	.short	0x010a
        /*0ffa*/ 	.byte	0x3f
	.zero		1


	//   ....[46]....
        /*0ffc*/ 	.word	0x00010400
        /*1000*/ 	.word	0x000000a6
        /*1004*/ 	.word	0x00000000
        /*1008*/ 	.short	0x0101
        /*100a*/ 	.byte	0x3f
	.zero		1


	//   ....[47]....
        /*100c*/ 	.word	0x00010d40
        /*1010*/ 	.word	0x0000000e
        /*1014*/ 	.word	0x00022850
        /*1018*/ 	.short	0x010a
        /*101a*/ 	.byte	0x3f
	.zero		1


	//   ....[48]....
        /*101c*/ 	.word	0x00010d90
        /*1020*/ 	.word	0x0000000e
        /*1024*/ 	.word	0x00022850
        /*1028*/ 	.short	0x010a
        /*102a*/ 	.byte	0x3f
	.zero		1


	//   ....[49]....
        /*102c*/ 	.word	0x00011180
        /*1030*/ 	.word	0x0000000e
        /*1034*/ 	.word	0x00000000
        /*1038*/ 	.short	0x0101
        /*103a*/ 	.byte	0x3f
	.zero		1


	//   ....[50]....
        /*103c*/ 	.word	0x00013750
        /*1040*/ 	.word	0x00000003
        /*1044*/ 	.word	0x00000000
        /*1048*/ 	.short	0x0101
        /*104a*/ 	.byte	0x3f
	.zero		1


	//   ....[51]....
        /*104c*/ 	.word	0x000163a0
        /*1050*/ 	.word	0x00000016
        /*1054*/ 	.word	0x00022820
        /*1058*/ 	.short	0x010a
        /*105a*/ 	.byte	0x3f
	.zero		1


	//   ....[52]....
        /*105c*/ 	.word	0x00016430
        /*1060*/ 	.word	0x00000003
        /*1064*/ 	.word	0x000228a0
        /*1068*/ 	.short	0x010a
        /*106a*/ 	.byte	0x3f
	.zero		1


	//   ....[53]....
        /*106c*/ 	.word	0x00016680
        /*1070*/ 	.word	0x00000003
        /*1074*/ 	.word	0x000228c0
        /*1078*/ 	.short	0x010a
        /*107a*/ 	.byte	0x3f
	.zero		1


	//   ....[54]....
        /*107c*/ 	.word	0x00016c90
        /*1080*/ 	.word	0x00000008
        /*1084*/ 	.word	0x000228a0
        /*1088*/ 	.short	0x010a
        /*108a*/ 	.byte	0x3f
	.zero		1


	//   ....[55]....
        /*108c*/ 	.word	0x00016ed0
        /*1090*/ 	.word	0x00000008
        /*1094*/ 	.word	0x000228c0
        /*1098*/ 	.short	0x010a
        /*109a*/ 	.byte	0x3f
	.zero		1


	//   ....[56]....
        /*109c*/ 	.word	0x00017f30
        /*10a0*/ 	.word	0x0000001f
        /*10a4*/ 	.word	0x00022840
        /*10a8*/ 	.short	0x010a
        /*10aa*/ 	.byte	0x3f
	.zero		1


	//   ....[57]....
        /*10ac*/ 	.word	0x000185a0
        /*10b0*/ 	.word	0x0000001f
        /*10b4*/ 	.word	0x00022830
        /*10b8*/ 	.short	0x0107
        /*10ba*/ 	.byte	0x3f
	.zero		1


	//   ....[58]....
        /*10bc*/ 	.word	0x00018670
        /*10c0*/ 	.word	0x0000001f
        /*10c4*/ 	.word	0x00022830
        /*10c8*/ 	.short	0x0101
        /*10ca*/ 	.byte	0x3f
	.zero		1


	//   ....[59]....
        /*10cc*/ 	.word	0x00019250
        /*10d0*/ 	.word	0x00000016
        /*10d4*/ 	.word	0x00022800
        /*10d8*/ 	.short	0x0107
        /*10da*/ 	.byte	0x3f
	.zero		1


	//   ....[60]....
        /*10dc*/ 	.word	0x00019340
        /*10e0*/ 	.word	0x00000016
        /*10e4*/ 	.word	0x00022800
        /*10e8*/ 	.short	0x0101
        /*10ea*/ 	.byte	0x3f
	.zero		1


	//   ....[61]....
        /*10ec*/ 	.word	0x00019360
        /*10f0*/ 	.word	0x00000016
        /*10f4*/ 	.word	0x00022820
        /*10f8*/ 	.short	0x010a
        /*10fa*/ 	.byte	0x3f
	.zero		1


	//   ....[62]....
        /*10fc*/ 	.word	0x000193f0
        /*1100*/ 	.word	0x0000001f
        /*1104*/ 	.word	0x00022860
        /*1108*/ 	.short	0x010a
        /*110a*/ 	.byte	0x3f
	.zero		1


	//   ....[63]....
        /*110c*/ 	.word	0x00019af0
        /*1110*/ 	.word	0x0000001f
        /*1114*/ 	.word	0x00022850
        /*1118*/ 	.short	0x0107
        /*111a*/ 	.byte	0x3f
	.zero		1


	//   ....[64]....
        /*111c*/ 	.word	0x00019bc0
        /*1120*/ 	.word	0x0000001f
        /*1124*/ 	.word	0x00022850
        /*1128*/ 	.short	0x0101
        /*112a*/ 	.byte	0x3f
	.zero		1


	//   ....[65]....
        /*112c*/ 	.word	0x00019f00
        /*1130*/ 	.word	0x00000004
        /*1134*/ 	.word	0x00022840
        /*1138*/ 	.short	0x010a
        /*113a*/ 	.byte	0x3f
	.zero		1


	//   ....[66]....
        /*113c*/ 	.word	0x0001a2f0
        /*1140*/ 	.word	0x00000004
        /*1144*/ 	.word	0x00022830
        /*1148*/ 	.short	0x0107
        /*114a*/ 	.byte	0x3f
	.zero		1


	//   ....[67]....
        /*114c*/ 	.word	0x0001a3b0
        /*1150*/ 	.word	0x00000004
        /*1154*/ 	.word	0x00022830
        /*1158*/ 	.short	0x0101
        /*115a*/ 	.byte	0x3f
	.zero		1


	//   ....[68]....
        /*115c*/ 	.word	0x0001a3e0
        /*1160*/ 	.word	0x00000004
        /*1164*/ 	.word	0x00022860
        /*1168*/ 	.short	0x010a
        /*116a*/ 	.byte	0x3f
	.zero		1


	//   ....[69]....
        /*116c*/ 	.word	0x0001a910
        /*1170*/ 	.word	0x00000004
        /*1174*/ 	.word	0x00022850
        /*1178*/ 	.short	0x0107
        /*117a*/ 	.byte	0x3f
	.zero		1


	//   ....[70]....
        /*117c*/ 	.word	0x0001a9d0
        /*1180*/ 	.word	0x00000004
        /*1184*/ 	.word	0x00022850
        /*1188*/ 	.short	0x0101
        /*118a*/ 	.byte	0x3f
	.zero		1


	//   ....[71]....
        /*118c*/ 	.word	0x0001b850
        /*1190*/ 	.word	0x00000005
        /*1194*/ 	.word	0x00022820
        /*1198*/ 	.short	0x010a
        /*119a*/ 	.byte	0x3f
	.zero		1


	//   ....[72]....
        /*119c*/ 	.word	0x0001b9b0
        /*11a0*/ 	.word	0x00000003
        /*11a4*/ 	.word	0x00022840
        /*11a8*/ 	.short	0x010a
        /*11aa*/ 	.byte	0x3f
	.zero		1


	//   ....[73]....
        /*11ac*/ 	.word	0x0001ba50
        /*11b0*/ 	.word	0x00000005
        /*11b4*/ 	.word	0x00022840
        /*11b8*/ 	.short	0x010a
        /*11ba*/ 	.byte	0x3f
	.zero		1


	//   ....[74]....
        /*11bc*/ 	.word	0x0001ba90
        /*11c0*/ 	.word	0x00000003
        /*11c4*/ 	.word	0x00022860
        /*11c8*/ 	.short	0x010a
        /*11ca*/ 	.byte	0x3f
	.zero		1


	//   ....[75]....
        /*11cc*/ 	.word	0x0001bad0
        /*11d0*/ 	.word	0x00000005
        /*11d4*/ 	.word	0x00022860
        /*11d8*/ 	.short	0x010a
        /*11da*/ 	.byte	0x3f
	.zero		1


	//   ....[76]....
        /*11dc*/ 	.word	0x0001bb30
        /*11e0*/ 	.word	0x00000057
        /*11e4*/ 	.word	0x00022890
        /*11e8*/ 	.short	0x010a
        /*11ea*/ 	.byte	0x3f
	.zero		1


	//   ....[77]....
        /*11ec*/ 	.word	0x0001bdc0
        /*11f0*/ 	.word	0x00000057
        /*11f4*/ 	.word	0x00022890
        /*11f8*/ 	.short	0x010a
        /*11fa*/ 	.byte	0x3f
	.zero		1


	//   ....[78]....
        /*11fc*/ 	.word	0x0001c070
        /*1200*/ 	.word	0x00000057
        /*1204*/ 	.word	0x00022890
        /*1208*/ 	.short	0x010a
        /*120a*/ 	.byte	0x3f
	.zero		1


	//   ....[79]....
        /*120c*/ 	.word	0x0001c320
        /*1210*/ 	.word	0x00000057
        /*1214*/ 	.word	0x000228b0
        /*1218*/ 	.short	0x010a
        /*121a*/ 	.byte	0x3f
	.zero		1


	//   ....[80]....
        /*121c*/ 	.word	0x0001c7e0
        /*1220*/ 	.word	0x00000013
        /*1224*/ 	.word	0x00022800
        /*1228*/ 	.short	0x010a
        /*122a*/ 	.byte	0x3f
	.zero		1


	//   ....[81]....
        /*122c*/ 	.word	0x0001cde0
        /*1230*/ 	.word	0x00000013
        /*1234*/ 	.word	0x00022800
        /*1238*/ 	.short	0x010a
        /*123a*/ 	.byte	0x3f
	.zero		1


	//   ....[82]....
        /*123c*/ 	.word	0x0001ce30
        /*1240*/ 	.word	0x0000000d
        /*1244*/ 	.word	0x00022830
        /*1248*/ 	.short	0x010a
        /*124a*/ 	.byte	0x3f
	.zero		1


	//   ....[83]....
        /*124c*/ 	.word	0x0001ce80
        /*1250*/ 	.word	0x0000000d
        /*1254*/ 	.word	0x00022850
        /*1258*/ 	.short	0x010a
        /*125a*/ 	.byte	0x3f
	.zero		1


	//   ....[84]....
        /*125c*/ 	.word	0x0001ced0
        /*1260*/ 	.word	0x0000000e
        /*1264*/ 	.word	0x00022830
        /*1268*/ 	.short	0x010a
        /*126a*/ 	.byte	0x3f
	.zero		1


	//   ....[85]....
        /*126c*/ 	.word	0x0001cf20
        /*1270*/ 	.word	0x0000000e
        /*1274*/ 	.word	0x00022850
        /*1278*/ 	.short	0x010a
        /*127a*/ 	.byte	0x3f
	.zero		1


	//   ....[86]....
        /*127c*/ 	.word	0x0001cf70
        /*1280*/ 	.word	0x0000000e
        /*1284*/ 	.word	0x00022830
        /*1288*/ 	.short	0x010a
        /*128a*/ 	.byte	0x3f
	.zero		1


	//   ....[87]....
        /*128c*/ 	.word	0x0001cfc0
        /*1290*/ 	.word	0x0000000e
        /*1294*/ 	.word	0x00022850
        /*1298*/ 	.short	0x010a
        /*129a*/ 	.byte	0x3f
	.zero		1


	//   ....[88]....
        /*129c*/ 	.word	0x0001d590
        /*12a0*/ 	.word	0x00000016
        /*12a4*/ 	.word	0x00022820
        /*12a8*/ 	.short	0x010a
        /*12aa*/ 	.byte	0x3f
	.zero		1


	//   ....[89]....
        /*12ac*/ 	.word	0x0001d5e0
        /*12b0*/ 	.word	0x00000003
        /*12b4*/ 	.word	0x000228a0
        /*12b8*/ 	.short	0x010a
        /*12ba*/ 	.byte	0x3f
	.zero		1


	//   ....[90]....
        /*12bc*/ 	.word	0x0001d630
        /*12c0*/ 	.word	0x00000003
        /*12c4*/ 	.word	0x000228c0
        /*12c8*/ 	.short	0x010a
        /*12ca*/ 	.byte	0x3f
	.zero		1


	//   ....[91]....
        /*12cc*/ 	.word	0x0001d680
        /*12d0*/ 	.word	0x00000008
        /*12d4*/ 	.word	0x000228a0
        /*12d8*/ 	.short	0x010a
        /*12da*/ 	.byte	0x3f
	.zero		1


	//   ....[92]....
        /*12dc*/ 	.word	0x0001d6d0
        /*12e0*/ 	.word	0x00000008
        /*12e4*/ 	.word	0x000228c0
        /*12e8*/ 	.short	0x010a
        /*12ea*/ 	.byte	0x3f
	.zero		1


	//   ....[93]....
        /*12ec*/ 	.word	0x0001d7f0
        /*12f0*/ 	.word	0x0000001f
        /*12f4*/ 	.word	0x00022840
        /*12f8*/ 	.short	0x010a
        /*12fa*/ 	.byte	0x3f
	.zero		1


	//   ....[94]....
        /*12fc*/ 	.word	0x0001ead0
        /*1300*/ 	.word	0x00000016
        /*1304*/ 	.word	0x00022820
        /*1308*/ 	.short	0x010a
        /*130a*/ 	.byte	0x3f
	.zero		1


	//   ....[95]....
        /*130c*/ 	.word	0x0001eb20
        /*1310*/ 	.word	0x0000001f
        /*1314*/ 	.word	0x00022860
        /*1318*/ 	.short	0x010a
        /*131a*/ 	.byte	0x3f
	.zero		1


	//   ....[96]....
        /*131c*/ 	.word	0x0001f490
        /*1320*/ 	.word	0x00000004
        /*1324*/ 	.word	0x00022840
        /*1328*/ 	.short	0x010a
        /*132a*/ 	.byte	0x3f
	.zero		1


	//   ....[97]....
        /*132c*/ 	.word	0x0001fb70
        /*1330*/ 	.word	0x00000004
        /*1334*/ 	.word	0x00022860
        /*1338*/ 	.short	0x010a
        /*133a*/ 	.byte	0x3f
	.zero		1


	//   ....[98]....
        /*133c*/ 	.word	0x00020c10
        /*1340*/ 	.word	0x00000005
        /*1344*/ 	.word	0x00022820
        /*1348*/ 	.short	0x010a
        /*134a*/ 	.byte	0x3f
	.zero		1


	//   ....[99]....
        /*134c*/ 	.word	0x00020db0
        /*1350*/ 	.word	0x00000003
        /*1354*/ 	.word	0x00022840
        /*1358*/ 	.short	0x010a
        /*135a*/ 	.byte	0x3f
	.zero		1


	//   ....[100]....
        /*135c*/ 	.word	0x00020e00
        /*1360*/ 	.word	0x00000005
        /*1364*/ 	.word	0x00022840
        /*1368*/ 	.short	0x010a
        /*136a*/ 	.byte	0x3f
	.zero		1


	//   ....[101]....
        /*136c*/ 	.word	0x00020e50
        /*1370*/ 	.word	0x00000003
        /*1374*/ 	.word	0x00022860
        /*1378*/ 	.short	0x010a
        /*137a*/ 	.byte	0x3f
	.zero		1


	//----- nvinfo : EIATTR_NUM_MBARRIERS
	.align		4
.L_591:
        /*137c*/ 	.byte	0x03, 0x38
        /*137e*/ 	.short	0x0016


	//----- nvinfo : EIATTR_EXIT_INSTR_OFFSETS
	.align		4
        /*1380*/ 	.byte	0x04, 0x1c
        /*1382*/ 	.short	(.L_593 - .L_592)


	//   ....[0]....
.L_592:
        /*1384*/ 	.word	0x0001bb20


	//----- nvinfo : EIATTR_MAX_THREADS
	.align		4
.L_593:
        /*1388*/ 	.byte	0x04, 0x05
        /*138a*/ 	.short	(.L_595 - .L_594)
.L_594:
        /*138c*/ 	.word	0x00000180
        /*1390*/ 	.word	0x00000001
        /*1394*/ 	.word	0x00000001


	//----- nvinfo : EIATTR_CRS_STACK_SIZE
	.align		4
.L_595:
        /*1398*/ 	.byte	0x04, 0x1e
        /*139a*/ 	.short	(.L_597 - .L_596)
.L_596:
        /*139c*/ 	.word	0x00000000


	//----- nvinfo : EIATTR_CBANK_PARAM_SIZE
	.align		4
.L_597:
        /*13a0*/ 	.byte	0x03, 0x19
        /*13a2*/ 	.short	0x0af0


	//----- nvinfo : EIATTR_PARAM_CBANK
	.align		4
        /*13a4*/ 	.byte	0x04, 0x0a
        /*13a6*/ 	.short	(.L_599 - .L_598)
	.align		4
.L_598:
        /*13a8*/ 	.word	index@(.nv.constant0._ZN7cutlass13device_kernelIN5flash11enable_sm90INS1_16FlashAttnFwdSm90INS1_25CollectiveMainloopFwdSm90ILi2EN4cute5tupleIJNS5_1CILi1EEES8_S8_EEENS6_IJNS7_ILi128EEENS7_ILi96EEENS7_ILi64EEEEEELi256ENS_10bfloat16_tEfNS_4arch4Sm90ELb1ELb0ELb1ELb1ELb1ELb1ELb0ELb1ELb0ELb1ELb0ELb0EEENS1_21CollectiveEpilogueFwdINS6_IJSA_NS7_ILi256EEESB_EEES9_SE_SG_Li256ELb1ELb1ELb0ELb0EEENS1_36VarlenDynamicPersistentTileSchedulerILi128ELi96ELi256ELi128ELb0ELb1ELb1ELb1ELb1ELb1EEEEEEEEEvNT_6ParamsE)
        /*13ac*/ 	.short	0x0210
        /*13ae*/ 	.short	0x0af0


	//----- nvinfo : EIATTR_SW_WAR
	.align		4
.L_599:
        /*13b0*/ 	.byte	0x04, 0x36
        /*13b2*/ 	.short	(.L_601 - .L_600)
.L_600:
        /*13b4*/ 	.word	0x00000008
.L_601:


//--------------------- .nv.info._ZN7cutlass13device_kernelIN5flash11enable_sm90INS1_16FlashAttnFwdSm90INS1_25CollectiveMainloopFwdSm90ILi2EN4cute5tupleIJNS5_1CILi1EEES8_S8_EEENS6_IJNS7_ILi128EEENS7_ILi96EEENS7_ILi64EEEEEELi256ENS_10bfloat16_tEfNS_4arch4Sm90ELb1ELb0ELb1ELb1ELb1ELb0ELb1ELb1ELb0ELb1ELb0ELb0EEENS1_21CollectiveEpilogueFwdINS6_IJSA_NS7_ILi256EEESB_EEES9_SE_SG_Li256ELb1ELb1ELb0ELb0EEENS1_36VarlenDynamicPersistentTileSchedulerILi128ELi96ELi256ELi128ELb0ELb1ELb1ELb1ELb1ELb1EEEEEEEEEvNT_6ParamsE --------------------------
	.section	.nv.info._ZN7cutlass13device_kernelIN5flash11enable_sm90INS1_16FlashAttnFwdSm90INS1_25CollectiveMainloopFwdSm90ILi2EN4cute5tupleIJNS5_1CILi1EEES8_S8_EEENS6_IJNS7_ILi128EEENS7_ILi96EEENS7_ILi64EEEEEELi256ENS_10bfloat16_tEfNS_4arch4Sm90ELb1ELb0ELb1ELb1ELb1ELb0ELb1ELb1ELb0ELb1ELb0ELb0EEENS1_21CollectiveEpilogueFwdINS6_IJSA_NS7_ILi256EEESB_EEES9_SE_SG_Li256ELb1ELb1ELb0ELb0EEENS1_36VarlenDynamicPersistentTileSchedulerILi128ELi96ELi256ELi128ELb0ELb1ELb1ELb1ELb1ELb1EEEEEEEEEvNT_6ParamsE,"",@"SHT_CUDA_INFO"
	.sectionflags	@""
	.align	4


	//----- nvinfo : EIATTR_CUDA_API_VERSION
	.align		4
        /*0000*/ 	.byte	0x04, 0x37
        /*0002*/ 	.short	(.L_603 - .L_602)
.L_602:
        /*0004*/ 	.word	0x00000082


	//----- nvinfo : EIATTR_KPARAM_INFO
	.align		4
.L_603:
        /*0008*/ 	.byte	0x04, 0x17
        /*000a*/ 	.short	(.L_605 - .L_604)
.L_604:
        /*000c*/ 	.word	0x00000000
        /*0010*/ 	.short	0x0000
        /*0012*/ 	.short	0x0070
        /*0014*/ 	.byte	0x00, 0xf0, 0x01, 0x2e


	//----- nvinfo : EIATTR_SPARSE_MMA_MASK
	.align		4
.L_605:
        /*0018*/ 	.byte	0x03, 0x50
        /*001a*/ 	.short	0x0000


	//----- nvinfo : EIATTR_MAXREG_COUNT
	.align		4
        /*001c*/ 	.byte	0x03, 0x1b
        /*001e*/ 	.short	0x00a8


	//----- nvinfo : EIATTR_NUM_BARRIERS
	.align		4
        /*0020*/ 	.byte	0x02, 0x4c
        /*0022*/ 	.byte	0x10
	.zero		1


	//----- nvinfo : EIATTR_EXTERNS
	.align		4
        /*0024*/ 	.byte	0x04, 0x0f
        /*0026*/ 	.short	(.L_607 - .L_606)


	//   ....[0]....
	.align		4
.L_606:
        /*0028*/ 	.word	index@(__assertfail)


	//----- nvinfo : EIATTR_ANNOTATIONS
	.align		4
.L_607:
        /*002c*/ 	.byte	0x04, 0x55
        /*002e*/ 	.short	(.L_609 - .L_608)


	//   ....[0]....
.L_608:
        /* <DEDUP_REMOVED lines=19> */


	//----- nvinfo : EIATTR_MERCURY_ISA_VERSION
	.align		4
.L_609:
        /*0150*/ 	.byte	0x03, 0x5f
        /*0152*/ 	.short	0x0101


	//----- nvinfo : EIATTR_UNUSED_LOAD_BYTE_OFFSET
	.align		4
        /*0154*/ 	.byte	0x04, 0x44
        /*0156*/ 	.short	(.L_611 - .L_610)


	//   ....[0]....
.L_610:
        /*0158*/ 	.word	0x000009b0
        /*015c*/ 	.word	0x0000fff0


	//   ....[1]....
        /*0160*/ 	.word	0x0000ac40
        /*0164*/ 	.word	0x0000fff0


	//----- nvinfo : EIATTR_INT_WARP_WIDE_INSTR_OFFSETS
	.align		4
.L_611:
        /*0168*/ 	.byte	0x04, 0x31
        /*016a*/ 	.short	(.L_613 - .L_612)


	//   ....[0]....
.L_612:
        /*016c*/ 	.word	0x000000c0


	//   ....[1]....
        /*0170*/ 	.word	0x000000d0


	//   ....[2]....
        /*0174*/ 	.word	0x000000e0


	//   ....[3]....
        /*0178*/ 	.word	0x00000180


	//   ....[4]....
        /*017c*/ 	.word	0x0000ee50


	//   ....[5]....
        /*0180*/ 	.word	0x0000eee0


	//   ....[6]....
        /*0184*/ 	.word	0x00012e00


	//   ....[7]....
        /*0188*/ 	.word	0x00012e90


	//----- nvinfo : EIATTR_COOP_GROUP_MASK_REGIDS
	.align		4
.L_613:
        /*018c*/ 	.byte	0x04, 0x29
        /*018e*/ 	.short	(.L_615 - .L_614)


	//   ....[0]....
.L_614:
        /*0190*/ 	.word	0xffffffff


	//   ....[1]....
        /*0194*/ 	.word	0xffffffff


	//   ....[2]....
        /*0198*/ 	.word	0xffffffff


	//   ....[3]....
        /*019c*/ 	.word	0xffffffff


	//   ....[4]....
        /*01a0*/ 	.word	0xffffffff


	//   ....[5]....
        /*01a4*/ 	.word	0xffffffff


	//   ....[6]....
        /*01a8*/ 	.word	0xffffffff


	//   ....[7]....
        /*01ac*/ 	.word	0xffffffff


	//   ....[8]....
        /*01b0*/ 	.word	0xffffffff


	//   ....[9]....
        /*01b4*/ 	.word	0xffffffff


	//   ....[10]....
        /*01b8*/ 	.word	0xffffffff


	//   ....[11]....
        /*01bc*/ 	.word	0xffffffff


	//   ....[12]....
        /*01c0*/ 	.word	0xffffffff


	//   ....[13]....
        /*01c4*/ 	.word	0xffffffff


	//   ....[14]....
        /*01c8*/ 	.word	0xffffffff


	//   ....[15]....
        /*01cc*/ 	.word	0xffffffff


	//   ....[16]....
        /*01d0*/ 	.word	0xffffffff


	//   ....[17]....
        /*01d4*/ 	.word	0xffffffff


	//   ....[18]....
        /*01d8*/ 	.word	0xffffffff


	//   ....[19]....
        /*01dc*/ 	.word	0xffffffff


	//   ....[20]....
        /*01e0*/ 	.word	0xffffffff


	//   ....[21]....
        /*01e4*/ 	.word	0xffffffff


	//   ....[22]....
        /*01e8*/ 	.word	0xffffffff


	//   ....[23]....
        /*01ec*/ 	.word	0xffffffff


	//   ....[24]....
        /*01f0*/ 	.word	0xffffffff


	//   ....[25]....
        /*01f4*/ 	.word	0xffffffff


	//   ....[26]....
        /*01f8*/ 	.word	0xffffffff


	//   ....[27]....
        /*01fc*/ 	.word	0xffffffff


	//   ....[28]....
        /*0200*/ 	.word	0xffffffff


	//   ....[29]....
        /*0204*/ 	.word	0xffffffff


	//   ....[30]....
        /*0208*/ 	.word	0xffffffff


	//   ....[31]....
        /*020c*/ 	.word	0xffffffff


	//   ....[32]....
        /*0210*/ 	.word	0xffffffff


	//   ....[33]....
        /*0214*/ 	.word	0xffffffff


	//   ....[34]....
        /*0218*/ 	.word	0xffffffff


	//   ....[35]....
        /*021c*/ 	.word	0xffffffff


	//   ....[36]....
        /*0220*/ 	.word	0xffffffff


	//   ....[37]....
        /*0224*/ 	.word	0xffffffff


	//   ....[38]....
        /*0228*/ 	.word	0xffffffff


	//   ....[39]....
        /*022c*/ 	.word	0xffffffff


	//   ....[40]....
        /*0230*/ 	.word	0xffffffff


	//   ....[41]....
        /*0234*/ 	.word	0xffffffff


	//   ....[42]....
        /*0238*/ 	.word	0xffffffff


	//   ....[43]....
        /*023c*/ 	.word	0xffffffff


	//   ....[44]....
        /*0240*/ 	.word	0xffffffff


	//   ....[45]....
        /*0244*/ 	.word	0xffffffff


	//   ....[46]....
        /*0248*/ 	.word	0xffffffff


	//   ....[47]....
        /*024c*/ 	.word	0xffffffff


	//   ....[48]....
        /*0250*/ 	.word	0xffffffff


	//   ....[49]....
        /*0254*/ 	.word	0xffffffff


	//   ....[50]....
        /*0258*/ 	.word	0xffffffff


	//   ....[51]....
        /*025c*/ 	.word	0xffffffff


	//   ....[52]....
        /*0260*/ 	.word	0xffffffff


	//   ....[53]....
        /*0264*/ 	.word	0xffffffff


	//   ....[54]....
        /*0268*/ 	.word	0xffffffff


	//   ....[55]....
        /*026c*/ 	.word	0xffffffff


	//   ....[56]....
        /*0270*/ 	.word	0xffffffff


	//   ....[57]....
        /*0274*/ 	.word	0xffffffff


	//   ....[58]....
        /*0278*/ 	.word	0xffffffff


	//   ....[59]....
        /*027c*/ 	.word	0xffffffff


	//   ....[60]....
        /*0280*/ 	.word	0xffffffff


	//   ....[61]....
        /*0284*/ 	.word	0xffffffff


	//   ....[62]....
        /*0288*/ 	.word	0xffffffff


	//   ....[63]....
        /*028c*/ 	.word	0xffffffff


	//   ....[64]....
        /*0290*/ 	.word	0xffffffff


	//   ....[65]....
        /*0294*/ 	.word	0xffffffff


	//   ....[66]....
        /*0298*/ 	.word	0xffffffff


	//   ....[67]....
        /*029c*/ 	.word	0xffffffff


	//   ....[68]....
        /*02a0*/ 	.word	0xffffffff


	//   ....[69]....
        /*02a4*/ 	.word	0xffffffff


	//   ....[70]....
        /*02a8*/ 	.word	0xffffffff


	//   ....[71]....
        /*02ac*/ 	.word	0xffffffff


	//   ....[72]....
        /*02b0*/ 	.word	0xffffffff


	//   ....[73]....
        /*02b4*/ 	.word	0xffffffff


	//   ....[74]....
        /*02b8*/ 	.word	0xffffffff


	//   ....[75]....
        /*02bc*/ 	.word	0xffffffff


	//   ....[76]....
        /*02c0*/ 	.word	0xffffffff


	//   ....[77]....
        /*02c4*/ 	.word	0xffffffff


	//   ....[78]....
        /*02c8*/ 	.word	0xffffffff


	//   ....[79]....
        /*02cc*/ 	.word	0xffffffff


	//   ....[80]....
        /*02d0*/ 	.word	0xffffffff


	//   ....[81]....
        /*02d4*/ 	.word	0xffffffff


	//   ....[82]....
        /*02d8*/ 	.word	0xffffffff


	//   ....[83]....
        /*02dc*/ 	.word	0xffffffff


	//   ....[84]....
        /*02e0*/ 	.word	0xffffffff


	//   ....[85]....
        /*02e4*/ 	.word	0xffffffff


	//   ....[86]....
        /*02e8*/ 	.word	0xffffffff


	//   ....[87]....
        /*02ec*/ 	.word	0xffffffff


	//   ....[88]....
        /*02f0*/ 	.word	0xffffffff


	//   ....[89]....
        /*02f4*/ 	.word	0xffffffff


	//   ....[90]....
        /*02f8*/ 	.word	0xffffffff


	//   ....[91]....
        /*02fc*/ 	.word	0xffffffff


	//   ....[92]....
        /*0300*/ 	.word	0xffffffff


	//   ....[93]....
        /*0304*/ 	.word	0xffffffff


	//   ....[94]....
        /*0308*/ 	.word	0xffffffff


	//   ....[95]....
        /*030c*/ 	.word	0xffffffff


	//   ....[96]....
        /*0310*/ 	.word	0xffffffff


	//   ....[97]....
        /*0314*/ 	.word	0xffffffff


	//   ....[98]....
        /*0318*/ 	.word	0xffffffff


	//   ....[99]....
        /*031c*/ 	.word	0xffffffff


	//   ....[100]....
        /*0320*/ 	.word	0xffffffff


	//   ....[101]....
        /*0324*/ 	.word	0xffffffff


	//   ....[102]....
        /*0328*/ 	.word	0xffffffff


	//   ....[103]....
        /*032c*/ 	.word	0xffffffff


	//   ....[104]....
        /*0330*/ 	.word	0xffffffff


	//   ....[105]....
        /*0334*/ 	.word	0xffffffff


	//   ....[106]....
        /*0338*/ 	.word	0xffffffff


	//   ....[107]....
        /*033c*/ 	.word	0xffffffff


	//   ....[108]....
        /*0340*/ 	.word	0xffffffff


	//   ....[109]....
        /*0344*/ 	.word	0xffffffff


	//   ....[110]....
        /*0348*/ 	.word	0xffffffff


	//   ....[111]....
        /*034c*/ 	.word	0xffffffff


	//   ....[112]....
        /*0350*/ 	.word	0xffffffff


	//   ....[113]....
        /*0354*/ 	.word	0xffffffff


	//   ....[114]....
        /*0358*/ 	.word	0xffffffff


	//   ....[115]....
        /*035c*/ 	.word	0xffffffff


	//   ....[116]....
        /*0360*/ 	.word	0xffffffff


	//   ....[117]....
        /*0364*/ 	.word	0xffffffff


	//   ....[118]....
        /*0368*/ 	.word	0xffffffff


	//   ....[119]....
        /*036c*/ 	.word	0xffffffff


	//   ....[120]....
        /*0370*/ 	.word	0xffffffff


	//   ....[121]....
        /*0374*/ 	.word	0xffffffff


	//   ....[122]....
        /*0378*/ 	.word	0xffffffff


	//   ....[123]....
        /*037c*/ 	.word	0xffffffff


	//   ....[124]....
        /*0380*/ 	.word	0xffffffff


	//   ....[125]....
        /*0384*/ 	.word	0xffffffff


	//   ....[126]....
        /*0388*/ 	.word	0xffffffff


	//   ....[127]....
        /*038c*/ 	.word	0xffffffff


	//   ....[128]....
        /*0390*/ 	.word	0xffffffff


	//   ....[129]....
        /*0394*/ 	.word	0xffffffff


	//   ....[130]....
        /*0398*/ 	.word	0xffffffff


	//   ....[131]....
        /*039c*/ 	.word	0xffffffff


	//   ....[132]....
        /*03a0*/ 	.word	0xffffffff


	//   ....[133]....
        /*03a4*/ 	.word	0xffffffff


	//   ....[134]....
        /*03a8*/ 	.word	0xffffffff


	//   ....[135]....
        /*03ac*/ 	.word	0xffffffff


	//   ....[136]....
        /*03b0*/ 	.word	0xffffffff


	//   ....[137]....
        /*03b4*/ 	.word	0xffffffff


	//   ....[138]....
        /*03b8*/ 	.word	0xffffffff


	//   ....[139]....
        /*03bc*/ 	.word	0xffffffff


	//   ....[140]....
        /*03c0*/ 	.word	0xffffffff


	//   ....[141]....
        /*03c4*/ 	.word	0xffffffff


	//   ....[142]....
        /*03c8*/ 	.word	0xffffffff


	//   ....[143]....
        /*03cc*/ 	.word	0xffffffff


	//   ....[144]....
        /*03d0*/ 	.word	0xffffffff


	//   ....[145]....
        /*03d4*/ 	.word	0xffffffff


	//   ....[146]....
        /*03d8*/ 	.word	0xffffffff


	//   ....[147]....
        /*03dc*/ 	.word	0xffffffff


	//   ....[148]....
        /*03e0*/ 	.word	0xffffffff


	//   ....[149]....
        /*03e4*/ 	.word	0xffffffff


	//   ....[150]....
        /*03e8*/ 	.word	0xffffffff


	//   ....[151]....
        /*03ec*/ 	.word	0xffffffff


	//   ....[152]....
        /*03f0*/ 	.word	0xffffffff


	//   ....[153]....
        /*03f4*/ 	.word	0xffffffff


	//   ....[154]....
        /*03f8*/ 	.word	0xffffffff


	//   ....[155]....
        /*03fc*/ 	.word	0xffffffff


	//   ....[156]....
        /*0400*/ 	.word	0xffffffff


	//   ....[157]....
        /*0404*/ 	.word	0xffffffff


	//   ....[158]....
        /*0408*/ 	.word	0xffffffff


	//   ....[159]....
        /*040c*/ 	.word	0xffffffff


	//   ....[160]....
        /*0410*/ 	.word	0xffffffff


	//   ....[161]....
        /*0414*/ 	.word	0x0500000f


	//   ....[162]....
        /*0418*/ 	.word	0x0500000f


	//   ....[163]....
        /*041c*/ 	.word	0x0500000f


	//   ....[164]....
        /*0420*/ 	.word	0x0500000f


	//   ....[165]....
        /*0424*/ 	.word	0x0500000f


	//   ....[166]....
        /*0428*/ 	.word	0x0500000f


	//   ....[167]....
        /*042c*/ 	.word	0x0500000f


	//   ....[168]....
        /*0430*/ 	.word	0x0500000f


	//   ....[169]....
        /*0434*/ 	.word	0x0500000f


	//   ....[170]....
        /*0438*/ 	.word	0x0500000f


	//   ....[171]....
        /*043c*/ 	.word	0x0500000f


	//   ....[172]....
        /*0440*/ 	.word	0x0500000f


	//   ....[173]....
        /*0444*/ 	.word	0x0500000f


	//   ....[174]....
        /*0448*/ 	.word	0x0500000f


	//   ....[175]....
        /*044c*/ 	.word	0x0500000f


	//   ....[176]....
        /*0450*/ 	.word	0x0500000f


	//   ....[177]....
        /*0454*/ 	.word	0x0500000f


	//   ....[178]....
        /*0458*/ 	.word	0x0500000f


	//   ....[179]....
        /*045c*/ 	.word	0x0500000f


	//   ....[180]....
        /*0460*/ 	.word	0x0500000f


	//   ....[181]....
        /*0464*/ 	.word	0x0500000f


	//   ....[182]....
        /*0468*/ 	.word	0x0500000f


	//   ....[183]....
        /*046c*/ 	.word	0x0500000f


	//   ....[184]....
        /*0470*/ 	.word	0x0500000f


	//   ....[185]....
        /*0474*/ 	.word	0x0500000f


	//   ....[186]....
        /*0478*/ 	.word	0x0500000f


	//   ....[187]....
        /*047c*/ 	.word	0x0500000f


	//   ....[188]....
        /*0480*/ 	.word	0x0500000f


	//   ....[189]....
        /*0484*/ 	.word	0x0500000f


	//   ....[190]....
        /*0488*/ 	.word	0x0500000f


	//   ....[191]....
        /*048c*/ 	.word	0x0500000f


	//   ....[192]....
        /*0490*/ 	.word	0x0500000f


	//   ....[193]....
        /*0494*/ 	.word	0x0500000f


	//   ....[194]....
        /*0498*/ 	.word	0x0500000f


	//   ....[195]....
        /*049c*/ 	.word	0x0500000f


	//   ....[196]....
        /*04a0*/ 	.word	0x0500000f


	//   ....[197]....
        /*04a4*/ 	.word	0x0500000f


	//   ....[198]....
        /*04a8*/ 	.word	0x0500000f


	//   ....[199]....
        /*04ac*/ 	.word	0x0500000f


	//   ....[200]....
        /*04b0*/ 	.word	0x0500000f


	//   ....[201]....
        /*04b4*/ 	.word	0x0500000f


	//   ....[202]....
        /*04b8*/ 	.word	0x0500000f


	//   ....[203]....
        /*04bc*/ 	.word	0x0500000f


	//   ....[204]....
        /*04c0*/ 	.word	0x0500000f


	//   ....[205]....
        /*04c4*/ 	.word	0x0500000f


	//   ....[206]....
        /*04c8*/ 	.word	0x0500000f


	//   ....[207]....
        /*04cc*/ 	.word	0x0500000f


	//   ....[208]....
        /*04d0*/ 	.word	0x0500000f


	//   ....[209]....
        /*04d4*/ 	.word	0x0500000f


	//   ....[210]....
        /*04d8*/ 	.word	0x0500000f


	//   ....[211]....
        /*04dc*/ 	.word	0x0500000f


	//   ....[212]....
        /*04e0*/ 	.word	0x0500000f


	//   ....[213]....
        /*04e4*/ 	.word	0x0500000f


	//   ....[214]....
        /*04e8*/ 	.word	0x0500000f


	//   ....[215]....
        /*04ec*/ 	.word	0x0500000f


	//   ....[216]....
        /*04f0*/ 	.word	0x0500000f


	//   ....[217]....
        /*04f4*/ 	.word	0x0500000f


	//   ....[218]....
        /*04f8*/ 	.word	0x0500000f


	//   ....[219]....
        /*04fc*/ 	.word	0x0500000f


	//   ....[220]....
        /*0500*/ 	.word	0x0500000f


	//   ....[221]....
        /*0504*/ 	.word	0x0500000f


	//   ....[222]....
        /*0508*/ 	.word	0x0500000f


	//   ....[223]....
        /*050c*/ 	.word	0x0500000f


	//   ....[224]....
        /*0510*/ 	.word	0x0500000f


	//   ....[225]....
        /*0514*/ 	.word	0x0500000f


	//   ....[226]....
        /*0518*/ 	.word	0x0500000f


	//   ....[227]....
        /*051c*/ 	.word	0x0500000f


	//   ....[228]....
        /*0520*/ 	.word	0x0500000f


	//   ....[229]....
        /*0524*/ 	.word	0x0500000f


	//   ....[230]....
        /*0528*/ 	.word	0x0500000f


	//   ....[231]....
        /*052c*/ 	.word	0x0500000f


	//   ....[232]....
        /*0530*/ 	.word	0x0500000f


	//   ....[233]....
        /*0534*/ 	.word	0x0500000f


	//   ....[234]....
        /*0538*/ 	.word	0x0500000f


	//   ....[235]....
        /*053c*/ 	.word	0x0500000f


	//   ....[236]....
        /*0540*/ 	.word	0x0500000f


	//   ....[237]....
        /*0544*/ 	.word	0x0500000f


	//   ....[238]....
        /*0548*/ 	.word	0x0500000f


	//   ....[239]....
        /*054c*/ 	.word	0x0500000f


	//   ....[240]....
        /*0550*/ 	.word	0x0500000f


	//   ....[241]....
        /*0554*/ 	.word	0x0500000f


	//   ....[242]....
        /*0558*/ 	.word	0x0500000f


	//   ....[243]....
        /*055c*/ 	.word	0x0500000f


	//   ....[244]....
        /*0560*/ 	.word	0x0500000f


	//   ....[245]....
        /*0564*/ 	.word	0x0500000f


	//   ....[246]....
        /*0568*/ 	.word	0x0500000f


	//   ....[247]....
        /*056c*/ 	.word	0x0500000f


	//   ....[248]....
        /*0570*/ 	.word	0x0500000f


	//   ....[249]....
        /*0574*/ 	.word	0x0500000f


	//   ....[250]....
        /*0578*/ 	.word	0x0500000f


	//   ....[251]....
        /*057c*/ 	.word	0x0500000f


	//   ....[252]....
        /*0580*/ 	.word	0x0500000f


	//   ....[253]....
        /*0584*/ 	.word	0x0500000f


	//   ....[254]....
        /*0588*/ 	.word	0x0500000f


	//   ....[255]....
        /*058c*/ 	.word	0x0500000f


	//   ....[0]....
        /*0590*/ 	.word	0x0500000f


	//   ....[1]....
        /*0594*/ 	.word	0x0500000f


	//   ....[2]....
        /*0598*/ 	.word	0x0500000f


	//   ....[3]....
        /*059c*/ 	.word	0x0500000f


	//----- nvinfo : EIATTR_COOP_GROUP_INSTR_OFFSETS
	.align		4
.L_615:
        /*05a0*/ 	.byte	0x04, 0x28
        /*05a2*/ 	.short	(.L_617 - .L_616)


	//   ....[0]....
.L_616:
        /*05a4*/ 	.word	0x00000080


	//   ....[1]....
        /*05a8*/ 	.word	0x00000090


	//   ....[2]....
        /*05ac*/ 	.word	0x000002f0


	//   ....[3]....
        /*05b0*/ 	.word	0x00000450


	//   ....[4]....
        /*05b4*/ 	.word	0x00000570


	//   ....[5]....
        /*05b8*/ 	.word	0x000006d0


	//   ....[6]....
        /*05bc*/ 	.word	0x00001830


	//   ....[7]....
        /*05c0*/ 	.word	0x00002d10


	//   ....[8]....
        /*05c4*/ 	.word	0x00002d50


	//   ....[9]....
        /*05c8*/ 	.word	0x00003830


	//   ....[10]....
        /*05cc*/ 	.word	0x00003910


	//   ....[11]....
        /*05d0*/ 	.word	0x00003940


	//   ....[12]....
        /*05d4*/ 	.word	0x000039a0


	//   ....[13]....
        /*05d8*/ 	.word	0x00005590


	//   ....[14]....
        /*05dc*/ 	.word	0x000055b0


	//   ....[15]....
        /*05e0*/ 	.word	0x00006140


	//   ....[16]....
        /*05e4*/ 	.word	0x000061c0


	//   ....[17]....
        /*05e8*/ 	.word	0x000061e0


	//   ....[18]....
        /*05ec*/ 	.word	0x00006200


	//   ....[19]....
        /*05f0*/ 	.word	0x00008b20


	//   ....[20]....
        /*05f4*/ 	.word	0x00008be0


	//   ....[21]....
        /*05f8*/ 	.word	0x00008c10


	//   ....[22]....
        /*05fc*/ 	.word	0x00008c80


	//   ....[23]....
        /*0600*/ 	.word	0x0000a1c0


	//   ....[24]....
        /*0604*/ 	.word	0x0000a200


	//   ....[25]....
        /*0608*/ 	.word	0x0000a2b0


	//   ....[26]....
        /*060c*/ 	.word	0x0000a2e0


	//   ....[27]....
        /*0610*/ 	.word	0x0000bd60


	//   ....[28]....
        /*0614*/ 	.word	0x0000bd90


	//   ....[29]....
        /*0618*/ 	.word	0x0000bdc0


	//   ....[30]....
        /*061c*/ 	.word	0x0000be30


	//   ....[31]....
        /*0620*/ 	.word	0x0000c690


	//   ....[32]....
        /*0624*/ 	.word	0x0000c6d0


	//   ....[33]....
        /*0628*/ 	.word	0x0000c850


	//   ....[34]....
        /*062c*/ 	.word	0x0000c870


	//   ....[35]....
        /*0630*/ 	.word	0x0000c9b0


	//   ....[36]....
        /*0634*/ 	.word	0x0000c9d0


	//   ....[37]....
        /*0638*/ 	.word	0x0000cb20


	//   ....[38]....
        /*063c*/ 	.word	0x0000cb40


	//   ....[39]....
        /*0640*/ 	.word	0x0000d540


	//   ....[40]....
        /*0644*/ 	.word	0x0000d560


	//   ....[41]....
        /*0648*/ 	.word	0x0000d6a0


	//   ....[42]....
        /*064c*/ 	.word	0x0000d6c0


	//   ....[43]....
        /*0650*/ 	.word	0x0000d800


	//   ....[44]....
        /*0654*/ 	.word	0x0000d820


	//   ....[45]....
        /*0658*/ 	.word	0x0000d970


	//   ....[46]....
        /*065c*/ 	.word	0x0000d990


	//   ....[47]....
        /*0660*/ 	.word	0x0000db50


	//   ....[48]....
        /*0664*/ 	.word	0x0000dd20


	//   ....[49]....
        /*0668*/ 	.word	0x0000dd50


	//   ....[50]....
        /*066c*/ 	.word	0x0000dd80


	//   ....[51]....
        /*0670*/ 	.word	0x0000ddb0


	//   ....[52]....
        /*0674*/ 	.word	0x0000dde0


	//   ....[53]....
        /*0678*/ 	.word	0x0000de10


	//   ....[54]....
        /*067c*/ 	.word	0x0000df60


	//   ....[55]....
        /*0680*/ 	.word	0x0000df90


	//   ....[56]....
        /*0684*/ 	.word	0x0000dfc0


	//   ....[57]....
        /*0688*/ 	.word	0x0000dff0


	//   ....[58]....
        /*068c*/ 	.word	0x0000e020


	//   ....[59]....
        /*0690*/ 	.word	0x0000e050


	//   ....[60]....
        /*0694*/ 	.word	0x0000e0e0


	//   ....[61]....
        /*0698*/ 	.word	0x0000e140


	//   ....[62]....
        /*069c*/ 	.word	0x0000e1d0


	//   ....[63]....
        /*06a0*/ 	.word	0x0000fa10


	//   ....[64]....
        /*06a4*/ 	.word	0x0000fa30


	//   ....[65]....
        /*06a8*/ 	.word	0x0000fac0


	//   ....[66]....
        /*06ac*/ 	.word	0x0000fae0


	//   ....[67]....
        /*06b0*/ 	.word	0x0000fb60


	//   ....[68]....
        /*06b4*/ 	.word	0x0000fb80


	//   ....[69]....
        /*06b8*/ 	.word	0x0000fc00


	//   ....[70]....
        /*06bc*/ 	.word	0x0000fc20


	//   ....[71]....
        /*06c0*/ 	.word	0x0000fca0


	//   ....[72]....
        /*06c4*/ 	.word	0x0000fcc0


	//   ....[73]....
        /*06c8*/ 	.word	0x0000fcd0


	//   ....[74]....
        /*06cc*/ 	.word	0x0000fce0


	//   ....[75]....
        /*06d0*/ 	.word	0x00010470


	//   ....[76]....
        /*06d4*/ 	.word	0x00010490


	//   ....[77]....
        /*06d8*/ 	.word	0x000104a0


	//   ....[78]....
        /*06dc*/ 	.word	0x000104b0


	//   ....[79]....
        /*06e0*/ 	.word	0x000104c0


	//   ....[80]....
        /*06e4*/ 	.word	0x000104e0


	//   ....[81]....
        /*06e8*/ 	.word	0x000105a0


	//   ....[82]....
        /*06ec*/ 	.word	0x00010640


	//   ....[83]....
        /*06f0*/ 	.word	0x00010660


	//   ....[84]....
        /*06f4*/ 	.word	0x000106c0


	//   ....[85]....
        /*06f8*/ 	.word	0x00010730


	//   ....[86]....
        /*06fc*/ 	.word	0x00010750


	//   ....[87]....
        /*0700*/ 	.word	0x00010760


	//   ....[88]....
        /*0704*/ 	.word	0x00010790


	//   ....[89]....
        /*0708*/ 	.word	0x00010820


	//   ....[90]....
        /*070c*/ 	.word	0x00010860


	//   ....[91]....
        /*0710*/ 	.word	0x00010f70


	//   ....[92]....
        /*0714*/ 	.word	0x00010fa0


	//   ....[93]....
        /*0718*/ 	.word	0x00010fc0


	//   ....[94]....
        /*071c*/ 	.word	0x00010ff0


	//   ....[95]....
        /*0720*/ 	.word	0x00011070


	//   ....[96]....
        /*0724*/ 	.word	0x00011090


	//   ....[97]....
        /*0728*/ 	.word	0x000111a0


	//   ....[98]....
        /*072c*/ 	.word	0x000111d0


	//   ....[99]....
        /*0730*/ 	.word	0x00011250


	//   ....[100]....
        /*0734*/ 	.word	0x00011270


	//   ....[101]....
        /*0738*/ 	.word	0x000112e0


	//   ....[102]....
        /*073c*/ 	.word	0x00011300


	//   ....[103]....
        /*0740*/ 	.word	0x00011360


	//   ....[104]....
        /*0744*/ 	.word	0x00011390


	//   ....[105]....
        /*0748*/ 	.word	0x00011410


	//   ....[106]....
        /*074c*/ 	.word	0x00011470


	//   ....[107]....
        /*0750*/ 	.word	0x000119c0


	//   ....[108]....
        /*0754*/ 	.word	0x000119e0


	//   ....[109]....
        /*0758*/ 	.word	0x00011a30


	//   ....[110]....
        /*075c*/ 	.word	0x00011af0


	//   ....[111]....
        /*0760*/ 	.word	0x00011b00


	//   ....[112]....
        /*0764*/ 	.word	0x00011b30


	//   ....[113]....
        /*0768*/ 	.word	0x00011bc0


	//   ....[114]....
        /*076c*/ 	.word	0x00011c70


	//   ....[115]....
        /*0770*/ 	.word	0x00011c80


	//   ....[116]....
        /*0774*/ 	.word	0x00011cb0


	//   ....[117]....
        /*0778*/ 	.word	0x00011cc0


	//   ....[118]....
        /*077c*/ 	.word	0x00011d50


	//   ....[119]....
        /*0780*/ 	.word	0x00012460


	//   ....[120]....
        /*0784*/ 	.word	0x00012480


	//   ....[121]....
        /*0788*/ 	.word	0x00012490


	//   ....[122]....
        /*078c*/ 	.word	0x000124d0


	//   ....[123]....
        /*0790*/ 	.word	0x000124e0


	//   ....[124]....
        /*0794*/ 	.word	0x00012520


	//   ....[125]....
        /*0798*/ 	.word	0x00012530


	//   ....[126]....
        /*079c*/ 	.word	0x00012570


	//   ....[127]....
        /*07a0*/ 	.word	0x00012580


	//   ....[128]....
        /*07a4*/ 	.word	0x000125c0


	//   ....[129]....
        /*07a8*/ 	.word	0x000125d0


	//   ....[130]....
        /*07ac*/ 	.word	0x000125e0


	//   ....[131]....
        /*07b0*/ 	.word	0x00012940


	//   ....[132]....
        /*07b4*/ 	.word	0x00012960


	//   ....[133]....
        /*07b8*/ 	.word	0x00012970


	//   ....[134]....
        /*07bc*/ 	.word	0x00012980


	//   ....[135]....
        /*07c0*/ 	.word	0x00012990


	//   ....[136]....
        /*07c4*/ 	.word	0x000129b0


	//   ....[137]....
        /*07c8*/ 	.word	0x00012a20


	//   ....[138]....
        /*07cc*/ 	.word	0x00012a50


	//   ....[139]....
        /*07d0*/ 	.word	0x00012a60


	//   ....[140]....
        /*07d4*/ 	.word	0x00012ad0


	//   ....[141]....
        /*07d8*/ 	.word	0x00012ae0


	//   ....[142]....
        /*07dc*/ 	.word	0x00012be0


	//   ....[143]....
        /*07e0*/ 	.word	0x00013080


	//   ....[144]....
        /*07e4*/ 	.word	0x000130b0


	//   ....[145]....
        /*07e8*/ 	.word	0x000130e0


	//   ....[146]....
        /*07ec*/ 	.word	0x00013110


	//   ....[147]....
        /*07f0*/ 	.word	0x00013140


	//   ....[148]....
        /*07f4*/ 	.word	0x00013170


	//   ....[149]....
        /*07f8*/ 	.word	0x000131a0


	//   ....[150]....
        /*07fc*/ 	.word	0x000131d0


	//   ....[151]....
        /*0800*/ 	.word	0x00013350


	//   ....[152]....
        /*0804*/ 	.word	0x00013380


	//   ....[153]....
        /*0808*/ 	.word	0x000133b0


	//   ....[154]....
        /*080c*/ 	.word	0x000133e0


	//   ....[155]....
        /*0810*/ 	.word	0x00013410


	//   ....[156]....
        /*0814*/ 	.word	0x00013440


	//   ....[157]....
        /*0818*/ 	.word	0x00013500


	//   ....[158]....
        /*081c*/ 	.word	0x00013520


	//   ....[159]....
        /*0820*/ 	.word	0x00013590


	//   ....[160]....
        /*0824*/ 	.word	0x00013c30


	//   ....[161]....
        /*0828*/ 	.word	0x00014260


	//   ....[162]....
        /*082c*/ 	.word	0x00014350


	//   ....[163]....
        /*0830*/ 	.word	0x000143f0


	//   ....[164]....
        /*0834*/ 	.word	0x00014450


	//   ....[165]....
        /*0838*/ 	.word	0x00014540


	//   ....[166]....
        /*083c*/ 	.word	0x000145b0


	//   ....[167]....
        /*0840*/ 	.word	0x000146a0


	//   ....[168]....
        /*0844*/ 	.word	0x00014710


	//   ....[169]....
        /*0848*/ 	.word	0x00014800


	//   ....[170]....
        /*084c*/ 	.word	0x00014870


	//   ....[171]....
        /*0850*/ 	.word	0x00014960


	//   ....[172]....
        /*0854*/ 	.word	0x000149d0


	//   ....[173]....
        /*0858*/ 	.word	0x00014a70


	//   ....[174]....
        /*085c*/ 	.word	0x00014b70


	//   ....[175]....
        /*0860*/ 	.word	0x00014bc0


	//   ....[176]....
        /*0864*/ 	.word	0x00014c20


	//   ....[177]....
        /*0868*/ 	.word	0x00014d40


	//   ....[178]....
        /*086c*/ 	.word	0x00014dc0


	//   ....[179]....
        /*0870*/ 	.word	0x00014eb0


	//   ....[180]....
        /*0874*/ 	.word	0x00014f30


	//   ....[181]....
        /*0878*/ 	.word	0x00015020


	//   ....[182]....
        /*087c*/ 	.word	0x00015130


	//   ....[183]....
        /*0880*/ 	.word	0x000151a0


	//   ....[184]....
        /*0884*/ 	.word	0x000152b0


	//   ....[185]....
        /*0888*/ 	.word	0x00015320


	//   ....[186]....
        /*088c*/ 	.word	0x000153a0


	//   ....[187]....
        /*0890*/ 	.word	0x00015490


	//   ....[188]....
        /*0894*/ 	.word	0x00015500


	//   ....[189]....
        /*0898*/ 	.word	0x000155d0


	//   ....[190]....
        /*089c*/ 	.word	0x00015670


	//   ....[191]....
        /*08a0*/ 	.word	0x00015710


	//   ....[192]....
        /*08a4*/ 	.word	0x00015770


	//   ....[193]....
        /*08a8*/ 	.word	0x00015860


	//   ....[194]....
        /*08ac*/ 	.word	0x00015970


	//   ....[195]....
        /*08b0*/ 	.word	0x000159c0


	//   ....[196]....
        /*08b4*/ 	.word	0x00015a20


	//   ....[197]....
        /*08b8*/ 	.word	0x00015b20


	//   ....[198]....
        /*08bc*/ 	.word	0x00015c30


	//   ....[199]....
        /*08c0*/ 	.word	0x00015c80


	//   ....[200]....
        /*08c4*/ 	.word	0x00015ce0


	//   ....[201]....
        /*08c8*/ 	.word	0x00015de0


	//   ....[202]....
        /*08cc*/ 	.word	0x00015ef0


	//   ....[203]....
        /*08d0*/ 	.word	0x00015f40


	//   ....[204]....
        /*08d4*/ 	.word	0x00015fa0


	//   ....[205]....
        /*08d8*/ 	.word	0x00016090


	//   ....[206]....
        /*08dc*/ 	.word	0x000161c0


	//   ....[207]....
        /*08e0*/ 	.word	0x00016290


	//   ....[208]....
        /*08e4*/ 	.word	0x00016330


	//   ....[209]....
        /*08e8*/ 	.word	0x00016440


	//   ....[210]....
        /*08ec*/ 	.word	0x000164a0


	//   ....[211]....
        /*08f0*/ 	.word	0x000165b0


	//   ....[212]....
        /*08f4*/ 	.word	0x00016610


	//   ....[213]....
        /*08f8*/ 	.word	0x00016720


	//   ....[214]....
        /*08fc*/ 	.word	0x00016780


	//   ....[215]....
        /*0900*/ 	.word	0x00016890


	//   ....[216]....
        /*0904*/ 	.word	0x000168f0


	//   ....[217]....
        /*0908*/ 	.word	0x000169b0


	//   ....[218]....
        /*090c*/ 	.word	0x00016b10


	//   ....[219]....
        /*0910*/ 	.word	0x00016bb0


	//   ....[220]....
        /*0914*/ 	.word	0x00016c10


	//   ....[221]....
        /*0918*/ 	.word	0x00016cc0


	//   ....[222]....
        /*091c*/ 	.word	0x00016d20


	//   ....[223]....
        /*0920*/ 	.word	0x00016dd0


	//   ....[224]....
        /*0924*/ 	.word	0x00016e30


	//   ....[225]....
        /*0928*/ 	.word	0x00016ee0


	//   ....[226]....
        /*092c*/ 	.word	0x00016f40


	//   ....[227]....
        /*0930*/ 	.word	0x00016ff0


	//   ....[228]....
        /*0934*/ 	.word	0x00017050


	//   ....[229]....
        /*0938*/ 	.word	0x00017100


	//   ....[230]....
        /*093c*/ 	.word	0x000171e0


	//   ....[231]....
        /*0940*/ 	.word	0x00017280


	//   ....[232]....
        /*0944*/ 	.word	0x000172e0


	//   ....[233]....
        /*0948*/ 	.word	0x000173b0


	//   ....[234]....
        /*094c*/ 	.word	0x00017410


	//   ....[235]....
        /*0950*/ 	.word	0x000174e0


	//   ....[236]....
        /*0954*/ 	.word	0x00017540


	//   ....[237]....
        /*0958*/ 	.word	0x00017620


	//   ....[238]....
        /*095c*/ 	.word	0x00017680


	//   ....[239]....
        /*0960*/ 	.word	0x00017750


	//   ....[240]....
        /*0964*/ 	.word	0x000177b0


	//   ....[241]....
        /*0968*/ 	.word	0x00017880


	//   ....[242]....
        /*096c*/ 	.word	0x00017910


	//   ....[243]....
        /*0970*/ 	.word	0x000179b0


	//   ....[244]....
        /*0974*/ 	.word	0x00017ad0


	//   ....[245]....
        /*0978*/ 	.word	0x00017b40


	//   ....[246]....
        /*097c*/ 	.word	0x00017bb0


	//   ....[247]....
        /*0980*/ 	.word	0x00017c20


	//   ....[248]....
        /*0984*/ 	.word	0x00017c90


	//   ....[249]....
        /*0988*/ 	.word	0x00017d10


	//   ....[250]....
        /*098c*/ 	.word	0x00017da0


	//   ....[251]....
        /*0990*/ 	.word	0x00017e30


	//   ....[252]....
        /*0994*/ 	.word	0x00017ea0


	//   ....[253]....
        /*0998*/ 	.word	0x00017f10


	//   ....[254]....
        /*099c*/ 	.word	0x00017f80


	//   ....[255]....
        /*09a0*/ 	.word	0x00018000


	//   ....[0]....
        /*09a4*/ 	.word	0x00018070


	//   ....[1]....
        /*09a8*/ 	.word	0x00018110


	//   ....[2]....
        /*09ac*/ 	.word	0x000181a0


	//   ....[3]....
        /*09b0*/ 	.word	0x000182c0


	//----- nvinfo : EIATTR_REG_RECONFIG
	.align		4
.L_617:
        /*09b4*/ 	.byte	0x01, 0x54
	.zero		2


	//----- nvinfo : EIATTR_SYSCALL_OFFSETS
	.align		4
        /*09b8*/ 	.byte	0x04, 0x46
        /*09ba*/ 	.short	(.L_619 - .L_618)


	//   ....[0]....
.L_618:
        /*09bc*/ 	.word	0x00001a90


	//   ....[1]....
        /*09c0*/ 	.word	0x0000f040


	//   ....[2]....
        /*09c4*/ 	.word	0x0000f190


	//   ....[3]....
        /*09c8*/ 	.word	0x0000f280


	//   ....[4]....
        /*09cc*/ 	.word	0x00010070


	//   ....[5]....
        /*09d0*/ 	.word	0x00010bb0


	//----- nvinfo : EIATTR_MBARRIER_INSTR_OFFSETS
	.align		4
.L_619:
        /*09d4*/ 	.byte	0x04, 0x39
        /*09d6*/ 	.short	(.L_621 - .L_620)


	//   ....[0]....
.L_620:
        /*09d8*/ 	.word	0x00000190
        /*09dc*/ 	.word	0x000000ff
        /*09e0*/ 	.word	0x00032400
        /*09e4*/ 	.short	0x0100
        /*09e6*/ 	.byte	0x08
	.zero		1


	//   ....[1]....
        /*09e8*/ 	.word	0x000001a0
        /*09ec*/ 	.word	0x000000ff
        /*09f0*/ 	.word	0x00032410
        /*09f4*/ 	.short	0x0100
        /*09f6*/ 	.byte	0x08
	.zero		1


	//   ....[2]....
        /*09f8*/ 	.word	0x000001b0
        /*09fc*/ 	.word	0x000000ff
        /*0a00*/ 	.word	0x00032420
        /*0a04*/ 	.short	0x0100
        /*0a06*/ 	.byte	0x08
	.zero		1


	//   ....[3]....
        /*0a08*/ 	.word	0x000002a0
        /*0a0c*/ 	.word	0x000000ff
        /*0a10*/ 	.word	0x00032430
        /*0a14*/ 	.short	0x0100
        /*0a16*/ 	.byte	0x08
	.zero		1


	//   ....[4]....
        /*0a18*/ 	.word	0x000002b0
        /*0a1c*/ 	.word	0x000000ff
        /*0a20*/ 	.word	0x00032440
        /*0a24*/ 	.short	0x0100
        /*0a26*/ 	.byte	0x08
	.zero		1


	//   ....[5]....
        /*0a28*/ 	.word	0x000002c0
        /*0a2c*/ 	.word	0x000000ff
        /*0a30*/ 	.word	0x00032438
        /*0a34*/ 	.short	0x0100
        /*0a36*/ 	.byte	0x08
	.zero		1


	//   ....[6]....
        /*0a38*/ 	.word	0x000002d0
        /*0a3c*/ 	.word	0x000000ff
        /*0a40*/ 	.word	0x00032448
        /*0a44*/ 	.short	0x0100
        /*0a46*/ 	.byte	0x08
	.zero		1


	//   ....[7]....
        /*0a48*/ 	.word	0x00000400
        /*0a4c*/ 	.word	0x000000ff
        /*0a50*/ 	.word	0x00032450
        /*0a54*/ 	.short	0x0100
        /*0a56*/ 	.byte	0x08
	.zero		1


	//   ....[8]....
        /*0a58*/ 	.word	0x00000410
        /*0a5c*/ 	.word	0x000000ff
        /*0a60*/ 	.word	0x00032460
        /*0a64*/ 	.short	0x0100
        /*0a66*/ 	.byte	0x08
	.zero		1


	//   ....[9]....
        /*0a68*/ 	.word	0x00000420
        /*0a6c*/ 	.word	0x000000ff
        /*0a70*/ 	.word	0x00032458
        /*0a74*/ 	.short	0x0100
        /*0a76*/ 	.byte	0x08
	.zero		1


	//   ....[10]....
        /*0a78*/ 	.word	0x00000430
        /*0a7c*/ 	.word	0x000000ff
        /*0a80*/ 	.word	0x00032468
        /*0a84*/ 	.short	0x0100
        /*0a86*/ 	.byte	0x08
	.zero		1


	//   ....[11]....
        /*0a88*/ 	.word	0x00000520
        /*0a8c*/ 	.word	0x000000ff
        /*0a90*/ 	.word	0x00032470
        /*0a94*/ 	.short	0x0100
        /*0a96*/ 	.byte	0x06
	.zero		1


	//   ....[12]....
        /*0a98*/ 	.word	0x00000530
        /*0a9c*/ 	.word	0x000000ff
        /*0aa0*/ 	.word	0x00032480
        /*0aa4*/ 	.short	0x0100
        /*0aa6*/ 	.byte	0x06
	.zero		1


	//   ....[13]....
        /*0aa8*/ 	.word	0x00000540
        /*0aac*/ 	.word	0x000000ff
        /*0ab0*/ 	.word	0x00032478
        /*0ab4*/ 	.short	0x0100
        /*0ab6*/ 	.byte	0x06
	.zero		1


	//   ....[14]....
        /*0ab8*/ 	.word	0x00000550
        /*0abc*/ 	.word	0x000000ff
        /*0ac0*/ 	.word	0x00032488
        /*0ac4*/ 	.short	0x0100
        /*0ac6*/ 	.byte	0x06
	.zero		1


	//   ....[15]....
        /*0ac8*/ 	.word	0x00000680
        /*0acc*/ 	.word	0x000000ff
        /*0ad0*/ 	.word	0x00032490
        /*0ad4*/ 	.short	0x0100
        /*0ad6*/ 	.byte	0x08
	.zero		1


	//   ....[16]....
        /*0ad8*/ 	.word	0x00000690
        /*0adc*/ 	.word	0x000000ff
        /*0ae0*/ 	.word	0x000324a0
        /*0ae4*/ 	.short	0x0100
        /*0ae6*/ 	.byte	0x08
	.zero		1


	//   ....[17]....
        /*0ae8*/ 	.word	0x000006a0
        /*0aec*/ 	.word	0x000000ff
        /*0af0*/ 	.word	0x00032498
        /*0af4*/ 	.short	0x0100
        /*0af6*/ 	.byte	0x08
	.zero		1


	//   ....[18]....
        /*0af8*/ 	.word	0x000006b0
        /*0afc*/ 	.word	0x000000ff
        /*0b00*/ 	.word	0x000324a8
        /*0b04*/ 	.short	0x0100
        /*0b06*/ 	.byte	0x08
	.zero		1


	//   ....[19]....
        /*0b08*/ 	.word	0x000007f0
        /*0b0c*/ 	.word	0x000000ff
        /*0b10*/ 	.word	0x000324b0
        /*0b14*/ 	.short	0x0100
        /*0b16*/ 	.byte	0x08
	.zero		1


	//   ....[20]....
        /*0b18*/ 	.word	0x00000800
        /*0b1c*/ 	.word	0x000000ff
        /*0b20*/ 	.word	0x000324c0
        /*0b24*/ 	.short	0x0100
        /*0b26*/ 	.byte	0x08
	.zero		1


	//   ....[21]....
        /*0b28*/ 	.word	0x00000810
        /*0b2c*/ 	.word	0x000000ff
        /*0b30*/ 	.word	0x000324b8
        /*0b34*/ 	.short	0x0100
        /*0b36*/ 	.byte	0x08
	.zero		1


	//   ....[22]....
        /*0b38*/ 	.word	0x00000820
        /*0b3c*/ 	.word	0x000000ff
        /*0b40*/ 	.word	0x000324c8
        /*0b44*/ 	.short	0x0100
        /*0b46*/ 	.byte	0x08
	.zero		1


	//   ....[23]....
        /*0b48*/ 	.word	0x00001af0
        /*0b4c*/ 	.word	0x000000ff
        /*0b50*/ 	.word	0x00032400
        /*0b54*/ 	.short	0x010a
        /*0b56*/ 	.byte	0x28
	.zero		1


	//   ....[24]....
        /*0b58*/ 	.word	0x00001be0
        /*0b5c*/ 	.word	0x000000ff
        /*0b60*/ 	.word	0x00032430
        /*0b64*/ 	.short	0x010a
        /*0b66*/ 	.byte	0x06
	.zero		1


	//   ....[25]....
        /*0b68*/ 	.word	0x00001c20
        /*0b6c*/ 	.word	0x000000ff
        /*0b70*/ 	.word	0x00032430
        /*0b74*/ 	.short	0x010a
        /*0b76*/ 	.byte	0x06
	.zero		1


	//   ....[26]....
        /*0b78*/ 	.word	0x00001f20
        /*0b7c*/ 	.word	0x000000ff
        /*0b80*/ 	.word	0x00032410
        /*0b84*/ 	.short	0x010a
        /*0b86*/ 	.byte	0x28
	.zero		1


	//   ....[27]....
        /*0b88*/ 	.word	0x00001f60
        /*0b8c*/ 	.word	0x000000ff
        /*0b90*/ 	.word	0x00032450
        /*0b94*/ 	.short	0x010a
        /*0b96*/ 	.byte	0x06
	.zero		1


	//   ....[28]....
        /*0b98*/ 	.word	0x00001fa0
        /*0b9c*/ 	.word	0x000000ff
        /*0ba0*/ 	.word	0x00032450
        /*0ba4*/ 	.short	0x010a
        /*0ba6*/ 	.byte	0x06
	.zero		1


	//   ....[29]....
        /*0ba8*/ 	.word	0x00002d40
        /*0bac*/ 	.word	0x000000ff
        /*0bb0*/ 	.word	0x00000000
        /*0bb4*/ 	.short	0x0101
        /*0bb6*/ 	.byte	0x0a
	.zero		1


	//   ....[30]....
        /*0bb8*/ 	.word	0x00004690
        /*0bbc*/ 	.word	0x000000ff
        /*0bc0*/ 	.word	0x00000000
        /*0bc4*/ 	.short	0x0101
        /*0bc6*/ 	.byte	0x06
	.zero		1


	//   ....[31]....
        /*0bc8*/ 	.word	0x00004830
        /*0bcc*/ 	.word	0x000000ff
        /*0bd0*/ 	.word	0x00032430
        /*0bd4*/ 	.short	0x010a
        /*0bd6*/ 	.byte	0x04
	.zero		1


	//   ....[32]....
        /*0bd8*/ 	.word	0x00004870
        /*0bdc*/ 	.word	0x000000ff
        /*0be0*/ 	.word	0x00032430
        /*0be4*/ 	.short	0x010a
        /*0be6*/ 	.byte	0x04
	.zero		1


	//   ....[33]....
        /*0be8*/ 	.word	0x00004a90
        /*0bec*/ 	.word	0x000000ff
        /*0bf0*/ 	.word	0x00032450
        /*0bf4*/ 	.short	0x010a
        /*0bf6*/ 	.byte	0x04
	.zero		1


	//   ....[34]....
        /*0bf8*/ 	.word	0x00004ad0
        /*0bfc*/ 	.word	0x000000ff
        /*0c00*/ 	.word	0x00032450
        /*0c04*/ 	.short	0x010a
        /*0c06*/ 	.byte	0x04
	.zero		1


	//   ....[35]....
        /*0c08*/ 	.word	0x00005570
        /*0c0c*/ 	.word	0x000000ff
        /*0c10*/ 	.word	0x00000000
        /*0c14*/ 	.short	0x0101
        /*0c16*/ 	.byte	0x0a
	.zero		1


	//   ....[36]....
        /*0c18*/ 	.word	0x00007810
        /*0c1c*/ 	.word	0x000000ff
        /*0c20*/ 	.word	0x00000000
        /*0c24*/ 	.short	0x0101
        /*0c26*/ 	.byte	0x04
	.zero		1


	//   ....[37]....
        /*0c28*/ 	.word	0x00007940
        /*0c2c*/ 	.word	0x000000ff
        /*0c30*/ 	.word	0x00032430
        /*0c34*/ 	.short	0x010a
        /*0c36*/ 	.byte	0x04
	.zero		1


	//   ....[38]....
        /*0c38*/ 	.word	0x00007980
        /*0c3c*/ 	.word	0x000000ff
        /*0c40*/ 	.word	0x00032430
        /*0c44*/ 	.short	0x010a
        /*0c46*/ 	.byte	0x04
	.zero		1


	//   ....[39]....
        /*0c48*/ 	.word	0x00007ba0
        /*0c4c*/ 	.word	0x000000ff
        /*0c50*/ 	.word	0x00032450
        /*0c54*/ 	.short	0x010a
        /*0c56*/ 	.byte	0x04
	.zero		1


	//   ....[40]....
        /*0c58*/ 	.word	0x00007be0
        /*0c5c*/ 	.word	0x000000ff
        /*0c60*/ 	.word	0x00032450
        /*0c64*/ 	.short	0x010a
        /*0c66*/ 	.byte	0x04
	.zero		1


	//   ....[41]....
        /*0c68*/ 	.word	0x000085d0
        /*0c6c*/ 	.word	0x000000ff
        /*0c70*/ 	.word	0x00000000
        /*0c74*/ 	.short	0x0101
        /*0c76*/ 	.byte	0x0a
	.zero		1


	//   ....[42]....
        /*0c78*/ 	.word	0x0000a1a0
        /*0c7c*/ 	.word	0x000000ff
        /*0c80*/ 	.word	0x00000000
        /*0c84*/ 	.short	0x0101
        /*0c86*/ 	.byte	0x04
	.zero		1


	//   ....[43]....
        /*0c88*/ 	.word	0x0000c6c0
        /*0c8c*/ 	.word	0x000000ff
        /*0c90*/ 	.word	0x00000000
        /*0c94*/ 	.short	0x0101
        /*0c96*/ 	.byte	0x07
	.zero		1


	//   ....[44]....
        /*0c98*/ 	.word	0x0000f790
        /*0c9c*/ 	.word	0x00000019
        /*0ca0*/ 	.word	0x00032440
        /*0ca4*/ 	.short	0x010a
        /*0ca6*/ 	.byte	0x3f
	.zero		1


	//   ....[45]....
        /*0ca8*/ 	.word	0x0000fde0
        /*0cac*/ 	.word	0x00000019
        /*0cb0*/ 	.word	0x00032430
        /*0cb4*/ 	.short	0x0107
        /*0cb6*/ 	.byte	0x3f
	.zero		1


	//   ....[46]....
        /*0cb8*/ 	.word	0x0000feb0
        /*0cbc*/ 	.word	0x00000019
        /*0cc0*/ 	.word	0x00032430
        /*0cc4*/ 	.short	0x0101
        /*0cc6*/ 	.byte	0x3f
	.zero		1


	//   ....[47]....
        /*0cc8*/ 	.word	0x000109f0
        /*0ccc*/ 	.word	0x00000016
        /*0cd0*/ 	.word	0x00032400
        /*0cd4*/ 	.short	0x0107
        /*0cd6*/ 	.byte	0x3f
	.zero		1


	//   ....[48]....
        /*0cd8*/ 	.word	0x00010a80
        /*0cdc*/ 	.word	0x00000016
        /*0ce0*/ 	.word	0x00032400
        /*0ce4*/ 	.short	0x0101
        /*0ce6*/ 	.byte	0x3f
	.zero		1


	//   ....[49]....
        /*0ce8*/ 	.word	0x000115b0
        /*0cec*/ 	.word	0x00000016
        /*0cf0*/ 	.word	0x00032410
        /*0cf4*/ 	.short	0x0107
        /*0cf6*/ 	.byte	0x3f
	.zero		1


	//   ....[50]....
        /*0cf8*/ 	.word	0x000116b0
        /*0cfc*/ 	.word	0x00000016
        /*0d00*/ 	.word	0x00032410
        /*0d04*/ 	.short	0x0101
        /*0d06*/ 	.byte	0x3f
	.zero		1


	//   ....[51]....
        /*0d08*/ 	.word	0x000116d0
        /*0d0c*/ 	.word	0x00000016
        /*0d10*/ 	.word	0x00032420
        /*0d14*/ 	.short	0x010a
        /*0d16*/ 	.byte	0x3f
	.zero		1


	//   ....[52]....
        /*0d18*/ 	.word	0x00011750
        /*0d1c*/ 	.word	0x00000019
        /*0d20*/ 	.word	0x00032460
        /*0d24*/ 	.short	0x010a
        /*0d26*/ 	.byte	0x3f
	.zero		1


	//   ....[53]....
        /*0d28*/ 	.word	0x00011ed0
        /*0d2c*/ 	.word	0x00000019
        /*0d30*/ 	.word	0x00032450
        /*0d34*/ 	.short	0x0107
        /*0d36*/ 	.byte	0x3f
	.zero		1


	//   ....[54]....
        /*0d38*/ 	.word	0x00011f90
        /*0d3c*/ 	.word	0x00000019
        /*0d40*/ 	.word	0x00032450
        /*0d44*/ 	.short	0x0101
        /*0d46*/ 	.byte	0x3f
	.zero		1


	//   ....[55]....
        /*0d48*/ 	.word	0x000122c0
        /*0d4c*/ 	.word	0x0000000a
        /*0d50*/ 	.word	0x00032440
        /*0d54*/ 	.short	0x010a
        /*0d56*/ 	.byte	0x3f
	.zero		1


	//   ....[56]....
        /*0d58*/ 	.word	0x00012690
        /*0d5c*/ 	.word	0x0000000a
        /*0d60*/ 	.word	0x00032430
        /*0d64*/ 	.short	0x0107
        /*0d66*/ 	.byte	0x3f
	.zero		1


	//   ....[57]....
        /*0d68*/ 	.word	0x00012740
        /*0d6c*/ 	.word	0x0000000a
        /*0d70*/ 	.word	0x00032430
        /*0d74*/ 	.short	0x0101
        /*0d76*/ 	.byte	0x3f
	.zero		1


	//   ....[58]....
        /*0d78*/ 	.word	0x00012770
        /*0d7c*/ 	.word	0x0000000a
        /*0d80*/ 	.word	0x00032460
        /*0d84*/ 	.short	0x010a
        /*0d86*/ 	.byte	0x3f
	.zero		1


	//   ....[59]....
        /*0d88*/ 	.word	0x00012c90
        /*0d8c*/ 	.word	0x0000000a
        /*0d90*/ 	.word	0x00032450
        /*0d94*/ 	.short	0x0107
        /*0d96*/ 	.byte	0x3f
	.zero		1


	//   ....[60]....
        /*0d98*/ 	.word	0x00012d40
        /*0d9c*/ 	.word	0x0000000a
        /*0da0*/ 	.word	0x00032450
        /*0da4*/ 	.short	0x0101
        /*0da6*/ 	.byte	0x3f
	.zero		1


	//   ....[61]....
        /*0da8*/ 	.word	0x00013bb0
        /*0dac*/ 	.word	0x00000005
        /*0db0*/ 	.word	0x00032420
        /*0db4*/ 	.short	0x010a
        /*0db6*/ 	.byte	0x3f
	.zero		1


	//   ....[62]....
        /*0db8*/ 	.word	0x00013d50
        /*0dbc*/ 	.word	0x00000003
        /*0dc0*/ 	.word	0x00032440
        /*0dc4*/ 	.short	0x010a
        /*0dc6*/ 	.byte	0x3f
	.zero		1


	//   ....[63]....
        /*0dc8*/ 	.word	0x00013df0
        /*0dcc*/ 	.word	0x00000005
        /*0dd0*/ 	.word	0x00032440
        /*0dd4*/ 	.short	0x010a
        /*0dd6*/ 	.byte	0x3f
	.zero		1


	//   ....[64]....
        /*0dd8*/ 	.word	0x00013e30
        /*0ddc*/ 	.word	0x00000003
        /*0de0*/ 	.word	0x00032460
        /*0de4*/ 	.short	0x010a
        /*0de6*/ 	.byte	0x3f
	.zero		1


	//   ....[65]....
        /*0de8*/ 	.word	0x00013e70
        /*0dec*/ 	.word	0x00000005
        /*0df0*/ 	.word	0x00032460
        /*0df4*/ 	.short	0x010a
        /*0df6*/ 	.byte	0x3f
	.zero		1


	//   ....[66]....
        /*0df8*/ 	.word	0x00013ee0
        /*0dfc*/ 	.word	0x00000003
        /*0e00*/ 	.word	0x00032400
        /*0e04*/ 	.short	0x010a
        /*0e06*/ 	.byte	0x3f
	.zero		1


	//   ....[67]....
        /*0e08*/ 	.word	0x00013f40
        /*0e0c*/ 	.word	0x00000003
        /*0e10*/ 	.word	0x00032430
        /*0e14*/ 	.short	0x010a
        /*0e16*/ 	.byte	0x3f
	.zero		1


	//   ....[68]....
        /*0e18*/ 	.word	0x00013fa0
        /*0e1c*/ 	.word	0x00000003
        /*0e20*/ 	.word	0x00032410
        /*0e24*/ 	.short	0x010a
        /*0e26*/ 	.byte	0x3f
	.zero		1


	//   ....[69]....
        /*0e28*/ 	.word	0x00014000
        /*0e2c*/ 	.word	0x00000003
        /*0e30*/ 	.word	0x00032450
        /*0e34*/ 	.short	0x010a
        /*0e36*/ 	.byte	0x3f
	.zero		1


	//   ....[70]....
        /*0e38*/ 	.word	0x00014060
        /*0e3c*/ 	.word	0x00000099
        /*0e40*/ 	.word	0x00032430
        /*0e44*/ 	.short	0x010a
        /*0e46*/ 	.byte	0x3f
	.zero		1


	//   ....[71]....
        /*0e48*/ 	.word	0x000140c0
        /*0e4c*/ 	.word	0x000000cc
        /*0e50*/ 	.word	0x00032450
        /*0e54*/ 	.short	0x010a
        /*0e56*/ 	.byte	0x3f
	.zero		1


	//   ....[72]....
        /*0e58*/ 	.word	0x00014120
        /*0e5c*/ 	.word	0x00000099
        /*0e60*/ 	.word	0x00032430
        /*0e64*/ 	.short	0x010a
        /*0e66*/ 	.byte	0x3f
	.zero		1


	//   ....[73]....
        /*0e68*/ 	.word	0x00014180
        /*0e6c*/ 	.word	0x000000cd
        /*0e70*/ 	.word	0x00032450
        /*0e74*/ 	.short	0x010a
        /*0e76*/ 	.byte	0x3f
	.zero		1


	//   ....[74]....
        /*0e78*/ 	.word	0x000142a0
        /*0e7c*/ 	.word	0x00000019
        /*0e80*/ 	.word	0x00032440
        /*0e84*/ 	.short	0x010a
        /*0e86*/ 	.byte	0x3f
	.zero		1


	//   ....[75]....
        /*0e88*/ 	.word	0x000160c0
        /*0e8c*/ 	.word	0x00000016
        /*0e90*/ 	.word	0x00032420
        /*0e94*/ 	.short	0x010a
        /*0e96*/ 	.byte	0x3f
	.zero		1


	//   ....[76]....
        /*0e98*/ 	.word	0x00016110
        /*0e9c*/ 	.word	0x00000019
        /*0ea0*/ 	.word	0x00032460
        /*0ea4*/ 	.short	0x010a
        /*0ea6*/ 	.byte	0x3f
	.zero		1


	//   ....[77]....
        /*0ea8*/ 	.word	0x00016a60
        /*0eac*/ 	.word	0x0000000a
        /*0eb0*/ 	.word	0x00032440
        /*0eb4*/ 	.short	0x010a
        /*0eb6*/ 	.byte	0x3f
	.zero		1


	//   ....[78]....
        /*0eb8*/ 	.word	0x00017130
        /*0ebc*/ 	.word	0x0000000a
        /*0ec0*/ 	.word	0x00032460
        /*0ec4*/ 	.short	0x010a
        /*0ec6*/ 	.byte	0x3f
	.zero		1


	//   ....[79]....
        /*0ec8*/ 	.word	0x000181e0
        /*0ecc*/ 	.word	0x00000005
        /*0ed0*/ 	.word	0x00032420
        /*0ed4*/ 	.short	0x010a
        /*0ed6*/ 	.byte	0x3f
	.zero		1


	//   ....[80]....
        /*0ed8*/ 	.word	0x00018380
        /*0edc*/ 	.word	0x00000003
        /*0ee0*/ 	.word	0x00032440
        /*0ee4*/ 	.short	0x010a
        /*0ee6*/ 	.byte	0x3f
	.zero		1


	//   ....[81]....
        /*0ee8*/ 	.word	0x000183d0
        /*0eec*/ 	.word	0x00000005
        /*0ef0*/ 	.word	0x00032440
        /*0ef4*/ 	.short	0x010a
        /*0ef6*/ 	.byte	0x3f
	.zero		1


	//   ....[82]....
        /*0ef8*/ 	.word	0x00018420
        /*0efc*/ 	.word	0x00000003
        /*0f00*/ 	.word	0x00032460
        /*0f04*/ 	.short	0x010a
        /*0f06*/ 	.byte	0x3f
	.zero		1


	//----- nvinfo : EIATTR_NUM_MBARRIERS
	.align		4
.L_621:
        /*0f08*/ 	.byte	0x03, 0x38
        /*0f0a*/ 	.short	0x0017


	//----- nvinfo : EIATTR_EXIT_INSTR_OFFSETS
	.align		4
        /*0f0c*/ 	.byte	0x04, 0x1c
        /*0f0e*/ 	.short	(.L_623 - .L_622)


	//   ....[0]....
.L_622:
        /*0f10*/ 	.word	0x000009f0


	//   ....[1]....
        /*0f14*/ 	.word	0x0000db00


	//   ....[2]....
        /*0f18*/ 	.word	0x00013ec0


	//----- nvinfo : EIATTR_MAX_THREADS
	.align		4
.L_623:
        /*0f1c*/ 	.byte	0x04, 0x05
        /*0f1e*/ 	.short	(.L_625 - .L_624)
.L_624:
        /*0f20*/ 	.word	0x00000180
        /*0f24*/ 	.word	0x00000001
        /*0f28*/ 	.word	0x00000001


	//----- nvinfo : EIATTR_CRS_STACK_SIZE
	.align		4
.L_625:
        /*0f2c*/ 	.byte	0x04, 0x1e
        /*0f2e*/ 	.short	(.L_627 - .L_626)
.L_626:
        /*0f30*/ 	.word	0x00000000


	//----- nvinfo : EIATTR_CBANK_PARAM_SIZE
	.align		4
.L_627:
        /*0f34*/ 	.byte	0x03, 0x19
        /*0f36*/ 	.short	0x0bf0


	//----- nvinfo : EIATTR_PARAM_CBANK
	.align		4
        /*0f38*/ 	.byte	0x04, 0x0a
        /*0f3a*/ 	.short	(.L_629 - .L_628)
	.align		4
.L_628:
        /*0f3c*/ 	.word	index@(.nv.constant0._ZN7cutlass13device_kernelIN5flash11enable_sm90INS1_16FlashAttnFwdSm90INS1_25CollectiveMainloopFwdSm90ILi2EN4cute5tupleIJNS5_1CILi1EEES8_S8_EEENS6_IJNS7_ILi128EEENS7_ILi96EEENS7_ILi64EEEEEELi256ENS_10bfloat16_tEfNS_4arch4Sm90ELb1ELb0ELb1ELb1ELb1ELb0ELb1ELb1ELb0ELb1ELb0ELb0EEENS1_21CollectiveEpilogueFwdINS6_IJSA_NS7_ILi256EEESB_EEES9_SE_SG_Li256ELb1ELb1ELb0ELb0EEENS1_36VarlenDynamicPersistentTileSchedulerILi128ELi96ELi256ELi128ELb0ELb1ELb1ELb1ELb1ELb1EEEEEEEEEvNT_6ParamsE)
        /*0f40*/ 	.short	0x0210
        /*0f42*/ 	.short	0x0bf0


	//----- nvinfo : EIATTR_SW_WAR
	.align		4
.L_629:
        /*0f44*/ 	.byte	0x04, 0x36
        /*0f46*/ 	.short	(.L_631 - .L_630)
.L_630:
        /*0f48*/ 	.word	0x00000008
.L_631:


//--------------------- .nv.info._ZN7cutlass13device_kernelIN5flash11enable_sm90INS1_16FlashAttnFwdSm90INS1_25CollectiveMainloopFwdSm90ILi2EN4cute5tupleIJNS5_1CILi1EEES8_S8_EEENS6_IJNS7_ILi128EEENS7_ILi96EEENS7_ILi64EEEEEELi256ENS_10bfloat16_tEfNS_4arch4Sm90ELb1ELb0ELb1ELb1ELb1ELb1ELb1ELb1ELb0ELb1ELb0ELb0EEENS1_21CollectiveEpilogueFwdINS6_IJSA_NS7_ILi256EEESB_EEES9_SE_SG_Li256ELb1ELb1ELb0ELb0EEENS1_36VarlenDynamicPersistentTileSchedulerILi128ELi96ELi256ELi128ELb0ELb1ELb1ELb1ELb1ELb1EEEEEEEEEvNT_6ParamsE --------------------------
	.section	.nv.info._ZN7cutlass13device_kernelIN5flash11enable_sm90INS1_16FlashAttnFwdSm90INS1_25CollectiveMainloopFwdSm90ILi2EN4cute5tupleIJNS5_1CILi1EEES8_S8_EEENS6_IJNS7_ILi128EEENS7_ILi96EEENS7_ILi64EEEEEELi256ENS_10bfloat16_tEfNS_4arch4Sm90ELb1ELb0ELb1ELb1ELb1ELb1ELb1ELb1ELb0ELb1ELb0ELb0EEENS1_21CollectiveEpilogueFwdINS6_IJSA_NS7_ILi256EEESB_EEES9_SE_SG_Li256ELb1ELb1ELb0ELb0EEENS1_36VarlenDynamicPersistentTileSchedulerILi128ELi96ELi256ELi128ELb0ELb1ELb1ELb1ELb1ELb1EEEEEEEEEvNT_6ParamsE,"",@"SHT_CUDA_INFO"
	.sectionflags	@""
	.align	4


	//----- nvinfo : EIATTR_CUDA_API_VERSION
	.align		4
        /*0000*/ 	.byte	0x04, 0x37
        /*0002*/ 	.short	(.L_633 - .L_632)
.L_632:
        /*0004*/ 	.word	0x00000082


	//----- nvinfo : EIATTR_KPARAM_INFO
	.align		4
.L_633:
        /*0008*/ 	.byte	0x04, 0x17
        /*000a*/ 	.short	(.L_635 - .L_634)
.L_634:
        /*000c*/ 	.word	0x00000000
        /*0010*/ 	.short	0x0000
        /*0012*/ 	.short	0x0070
        /*0014*/ 	.byte	0x00, 0xf0, 0x01, 0x2e


	//----- nvinfo : EIATTR_SPARSE_MMA_MASK
	.align		4
.L_635:
        /*0018*/ 	.byte	0x03, 0x50
        /*001a*/ 	.short	0x0000


	//----- nvinfo : EIATTR_MAXREG_COUNT
	.align		4
        /*001c*/ 	.byte	0x03, 0x1b
        /*001e*/ 	.short	0x00a8


	//----- nvinfo : EIATTR_NUM_BARRIERS
	.align		4
        /*0020*/ 	.byte	0x02, 0x4c
        /*0022*/ 	.byte	0x10
	.zero		1


	//----- nvinfo : EIATTR_EXTERNS
	.align		4
        /*0024*/ 	.byte	0x04, 0x0f
        /*0026*/ 	.short	(.L_637 - .L_636)


	//   ....[0]....
	.align		4
.L_636:
        /*0028*/ 	.word	index@(__assertfail)


	//----- nvinfo : EIATTR_ANNOTATIONS
	.align		4
.L_637:
        /*002c*/ 	.byte	0x04, 0x55
        /*002e*/ 	.short	(.L_639 - .L_638)


	//   ....[0]....
.L_638:
        /* <DEDUP_REMOVED lines=98> */


	//----- nvinfo : EIATTR_MERCURY_ISA_VERSION
	.align		4
.L_639:
        /*0638*/ 	.byte	0x03, 0x5f
        /*063a*/ 	.short	0x0101


	//----- nvinfo : EIATTR_UNUSED_LOAD_BYTE_OFFSET
	.align		4
        /*063c*/ 	.byte	0x04, 0x44
        /*063e*/ 	.short	(.L_641 - .L_640)


	//   ....[0]....
.L_640:
        /*0640*/ 	.word	0x00000a90
        /*0644*/ 	.word	0x0000fff0


	//   ....[1]....
        /*0648*/ 	.word	0x000140a0
        /*064c*/ 	.word	0x0000fff0


	//----- nvinfo : EIATTR_INT_WARP_WIDE_INSTR_OFFSETS
	.align		4
.L_641:
        /*0650*/ 	.byte	0x04, 0x31
        /*0652*/ 	.short	(.L_643 - .L_642)


	//   ....[0]....
.L_642:
        /*0654*/ 	.word	0x00000130


	//   ....[1]....
        /*0658*/ 	.word	0x00000170


	//   ....[2]....
        /*065c*/ 	.word	0x000001e0


	//   ....[3]....
        /*0660*/ 	.word	0x000001f0


	//   ....[4]....
        /*0664*/ 	.word	0x00019880


	//   ....[5]....
        /*0668*/ 	.word	0x00019910


	//   ....[6]....
        /*066c*/ 	.word	0x0001d8d0


	//   ....[7]....
        /*0670*/ 	.word	0x0001d960


	//----- nvinfo : EIATTR_COOP_GROUP_MASK_REGIDS
	.align		4
.L_643:
        /*0674*/ 	.byte	0x04, 0x29
        /*0676*/ 	.short	(.L_645 - .L_644)


	//   ....[0]....
.L_644:
        /*0678*/ 	.word	0xffffffff


	//   ....[1]....
        /*067c*/ 	.word	0xffffffff


	//   ....[2]....
        /*0680*/ 	.word	0xffffffff


	//   ....[3]....
        /*0684*/ 	.word	0xffffffff


	//   ....[4]....
        /*0688*/ 	.word	0xffffffff


	//   ....[5]....
        /*068c*/ 	.word	0xffffffff


	//   ....[6]....
        /*0690*/ 	.word	0xffffffff


	//   ....[7]....
        /*0694*/ 	.word	0xffffffff


	//   ....[8]....
        /*0698*/ 	.word	0xffffffff


	//   ....[9]....
        /*069c*/ 	.word	0xffffffff


	//   ....[10]....
        /*06a0*/ 	.word	0xffffffff


	//   ....[11]....
        /*06a4*/ 	.word	0xffffffff


	//   ....[12]....
        /*06a8*/ 	.word	0xffffffff


	//   ....[13]....
        /*06ac*/ 	.word	0xffffffff


	//   ....[14]....
        /*06b0*/ 	.word	0xffffffff


	//   ....[15]....
        /*06b4*/ 	.word	0xffffffff


	//   ....[16]....
        /*06b8*/ 	.word	0xffffffff


	//   ....[17]....
        /*06bc*/ 	.word	0xffffffff


	//   ....[18]....
        /*06c0*/ 	.word	0xffffffff


	//   ....[19]....
        /*06c4*/ 	.word	0xffffffff


	//   ....[20]....
        /*06c8*/ 	.word	0xffffffff


	//   ....[21]....
        /*06cc*/ 	.word	0xffffffff


	//   ....[22]....
        /*06d0*/ 	.word	0xffffffff


	//   ....[23]....
        /*06d4*/ 	.word	0xffffffff


	//   ....[24]....
        /*06d8*/ 	.word	0xffffffff


	//   ....[25]....
        /*06dc*/ 	.word	0xffffffff


	//   ....[26]....
        /*06e0*/ 	.word	0xffffffff


	//   ....[27]....
        /*06e4*/ 	.word	0xffffffff


	//   ....[28]....
        /*06e8*/ 	.word	0xffffffff


	//   ....[29]....
        /*06ec*/ 	.word	0xffffffff


	//   ....[30]....
        /*06f0*/ 	.word	0xffffffff


	//   ....[31]....
        /*06f4*/ 	.word	0xffffffff


	//   ....[32]....
        /*06f8*/ 	.word	0xffffffff


	//   ....[33]....
        /*06fc*/ 	.word	0xffffffff


	//   ....[34]....
        /*0700*/ 	.word	0xffffffff


	//   ....[35]....
        /*0704*/ 	.word	0xffffffff


	//   ....[36]....
        /*0708*/ 	.word	0xffffffff


	//   ....[37]....
        /*070c*/ 	.word	0xffffffff


	//   ....[38]....
        /*0710*/ 	.word	0xffffffff


	//   ....[39]....
        /*0714*/ 	.word	0xffffffff


	//   ....[40]....
        /*0718*/ 	.word	0xffffffff


	//   ....[41]....
        /*071c*/ 	.word	0xffffffff


	//   ....[42]....
        /*0720*/ 	.word	0xffffffff


	//   ....[43]....
        /*0724*/ 	.word	0xffffffff


	//   ....[44]....
        /*0728*/ 	.word	0xffffffff


	//   ....[45]....
        /*072c*/ 	.word	0xffffffff


	//   ....[46]....
        /*0730*/ 	.word	0xffffffff


	//   ....[47]....
        /*0734*/ 	.word	0xffffffff


	//   ....[48]....
        /*0738*/ 	.word	0xffffffff


	//   ....[49]....
        /*073c*/ 	.word	0xffffffff


	//   ....[50]....
        /*0740*/ 	.word	0xffffffff


	//   ....[51]....
        /*0744*/ 	.word	0xffffffff


	//   ....[52]....
        /*0748*/ 	.word	0xffffffff


	//   ....[53]....
        /*074c*/ 	.word	0xffffffff


	//   ....[54]....
        /*0750*/ 	.word	0xffffffff


	//   ....[55]....
        /*0754*/ 	.word	0xffffffff


	//   ....[56]....
        /*0758*/ 	.word	0xffffffff


	//   ....[57]....
        /*075c*/ 	.word	0xffffffff


	//   ....[58]....
        /*0760*/ 	.word	0xffffffff


	//   ....[59]....
        /*0764*/ 	.word	0xffffffff


	//   ....[60]....
        /*0768*/ 	.word	0xffffffff


	//   ....[61]....
        /*076c*/ 	.word	0xffffffff


	//   ....[62]....
        /*0770*/ 	.word	0xffffffff


	//   ....[63]....
        /*0774*/ 	.word	0xffffffff


	//   ....[64]....
        /*0778*/ 	.word	0xffffffff


	//   ....[65]....
        /*077c*/ 	.word	0xffffffff


	//   ....[66]....
        /*0780*/ 	.word	0xffffffff


	//   ....[67]....
        /*0784*/ 	.word	0xffffffff


	//   ....[68]....
        /*0788*/ 	.word	0xffffffff


	//   ....[69]....
        /*078c*/ 	.word	0xffffffff


	//   ....[70]....
        /*0790*/ 	.word	0xffffffff


	//   ....[71]....
        /*0794*/ 	.word	0xffffffff


	//   ....[72]....
        /*0798*/ 	.word	0xffffffff


	//   ....[73]....
        /*079c*/ 	.word	0xffffffff


	//   ....[74]....
        /*07a0*/ 	.word	0xffffffff


	//   ....[75]....
        /*07a4*/ 	.word	0xffffffff


	//   ....[76]....
        /*07a8*/ 	.word	0xffffffff


	//   ....[77]....
        /*07ac*/ 	.word	0xffffffff


	//   ....[78]....
        /*07b0*/ 	.word	0xffffffff


	//   ....[79]....
        /*07b4*/ 	.word	0xffffffff


	//   ....[80]....
        /*07b8*/ 	.word	0xffffffff


	//   ....[81]....
        /*07bc*/ 	.word	0xffffffff


	//   ....[82]....
        /*07c0*/ 	.word	0xffffffff


	//   ....[83]....
        /*07c4*/ 	.word	0xffffffff


	//   ....[84]....
        /*07c8*/ 	.word	0xffffffff


	//   ....[85]....
        /*07cc*/ 	.word	0xffffffff


	//   ....[86]....
        /*07d0*/ 	.word	0xffffffff


	//   ....[87]....
        /*07d4*/ 	.word	0xffffffff


	//   ....[88]....
        /*07d8*/ 	.word	0xffffffff


	//   ....[89]....
        /*07dc*/ 	.word	0xffffffff


	//   ....[90]....
        /*07e0*/ 	.word	0xffffffff


	//   ....[91]....
        /*07e4*/ 	.word	0xffffffff


	//   ....[92]....
        /*07e8*/ 	.word	0xffffffff


	//   ....[93]....
        /*07ec*/ 	.word	0xffffffff


	//   ....[94]....
        /*07f0*/ 	.word	0xffffffff


	//   ....[95]....
        /*07f4*/ 	.word	0xffffffff


	//   ....[96]....
        /*07f8*/ 	.word	0xffffffff


	//   ....[97]....
        /*07fc*/ 	.word	0xffffffff


	//   ....[98]....
        /*0800*/ 	.word	0xffffffff


	//   ....[99]....
        /*0804*/ 	.word	0xffffffff


	//   ....[100]....
        /*0808*/ 	.word	0xffffffff


	//   ....[101]....
        /*080c*/ 	.word	0xffffffff


	//   ....[102]....
        /*0810*/ 	.word	0xffffffff


	//   ....[103]....
        /*0814*/ 	.word	0xffffffff


	//   ....[104]....
        /*0818*/ 	.word	0xffffffff


	//   ....[105]....
        /*081c*/ 	.word	0xffffffff


	//   ....[106]....
        /*0820*/ 	.word	0xffffffff


	//   ....[107]....
        /*0824*/ 	.word	0xffffffff


	//   ....[108]....
        /*0828*/ 	.word	0xffffffff


	//   ....[109]....
        /*082c*/ 	.word	0xffffffff


	//   ....[110]....
        /*0830*/ 	.word	0xffffffff


	//   ....[111]....
        /*0834*/ 	.word	0xffffffff


	//   ....[112]....
        /*0838*/ 	.word	0xffffffff


	//   ....[113]....
        /*083c*/ 	.word	0xffffffff


	//   ....[114]....
        /*0840*/ 	.word	0xffffffff


	//   ....[115]....
        /*0844*/ 	.word	0xffffffff


	//   ....[116]....
        /*0848*/ 	.word	0xffffffff


	//   ....[117]....
        /*084c*/ 	.word	0xffffffff


	//   ....[118]....
        /*0850*/ 	.word	0xffffffff


	//   ....[119]....
        /*0854*/ 	.word	0xffffffff


	//   ....[120]....
        /*0858*/ 	.word	0xffffffff


	//   ....[121]....
        /*085c*/ 	.word	0xffffffff


	//   ....[122]....
        /*0860*/ 	.word	0xffffffff


	//   ....[123]....
        /*0864*/ 	.word	0xffffffff


	//   ....[124]....
        /*0868*/ 	.word	0xffffffff


	//   ....[125]....
        /*086c*/ 	.word	0xffffffff


	//   ....[126]....
        /*0870*/ 	.word	0xffffffff


	//   ....[127]....
        /*0874*/ 	.word	0xffffffff


	//   ....[128]....
        /*0878*/ 	.word	0xffffffff


	//   ....[129]....
        /*087c*/ 	.word	0xffffffff


	//   ....[130]....
        /*0880*/ 	.word	0xffffffff


	//   ....[131]....
        /*0884*/ 	.word	0xffffffff


	//   ....[132]....
        /*0888*/ 	.word	0xffffffff


	//   ....[133]....
        /*088c*/ 	.word	0xffffffff


	//   ....[134]....
        /*0890*/ 	.word	0xffffffff


	//   ....[135]....
        /*0894*/ 	.word	0xffffffff


	//   ....[136]....
        /*0898*/ 	.word	0xffffffff


	//   ....[137]....
        /*089c*/ 	.word	0xffffffff


	//   ....[138]....
        /*08a0*/ 	.word	0xffffffff


	//   ....[139]....
        /*08a4*/ 	.word	0xffffffff


	//   ....[140]....
        /*08a8*/ 	.word	0xffffffff


	//   ....[141]....
        /*08ac*/ 	.word	0xffffffff


	//   ....[142]....
        /*08b0*/ 	.word	0xffffffff


	//   ....[143]....
        /*08b4*/ 	.word	0xffffffff


	//   ....[144]....
        /*08b8*/ 	.word	0xffffffff


	//   ....[145]....
        /*08bc*/ 	.word	0xffffffff


	//   ....[146]....
        /*08c0*/ 	.word	0xffffffff


	//   ....[147]....
        /*08c4*/ 	.word	0xffffffff


	//   ....[148]....
        /*08c8*/ 	.word	0xffffffff


	//   ....[149]....
        /*08cc*/ 	.word	0xffffffff


	//   ....[150]....
        /*08d0*/ 	.word	0xffffffff


	//   ....[151]....
        /*08d4*/ 	.word	0xffffffff


	//   ....[152]....
        /*08d8*/ 	.word	0xffffffff


	//   ....[153]....
        /*08dc*/ 	.word	0xffffffff


	//   ....[154]....
        /*08e0*/ 	.word	0xffffffff


	//   ....[155]....
        /*08e4*/ 	.word	0xffffffff


	//   ....[156]....
        /*08e8*/ 	.word	0xffffffff


	//   ....[157]....
        /*08ec*/ 	.word	0xffffffff


	//   ....[158]....
        /*08f0*/ 	.word	0xffffffff


	//   ....[159]....
        /*08f4*/ 	.word	0xffffffff


	//   ....[160]....
        /*08f8*/ 	.word	0xffffffff


	//   ....[161]....
        /*08fc*/ 	.word	0xffffffff


	//   ....[162]....
        /*0900*/ 	.word	0xffffffff


	//   ....[163]....
        /*0904*/ 	.word	0xffffffff


	//   ....[164]....
        /*0908*/ 	.word	0xffffffff


	//   ....[165]....
        /*090c*/ 	.word	0xffffffff


	//   ....[166]....
        /*0910*/ 	.word	0xffffffff


	//   ....[167]....
        /*0914*/ 	.word	0xffffffff


	//   ....[168]....
        /*0918*/ 	.word	0xffffffff


	//   ....[169]....
        /*091c*/ 	.word	0xffffffff


	//   ....[170]....
        /*0920*/ 	.word	0xffffffff


	//   ....[171]....
        /*0924*/ 	.word	0xffffffff


	//   ....[172]....
        /*0928*/ 	.word	0xffffffff


	//   ....[173]....
        /*092c*/ 	.word	0xffffffff


	//   ....[174]....
        /*0930*/ 	.word	0xffffffff


	//   ....[175]....
        /*0934*/ 	.word	0xffffffff


	//   ....[176]....
        /*0938*/ 	.word	0xffffffff


	//   ....[177]....
        /*093c*/ 	.word	0xffffffff


	//   ....[178]....
        /*0940*/ 	.word	0xffffffff


	//   ....[179]....
        /*0944*/ 	.word	0xffffffff


	//   ....[180]....
        /*0948*/ 	.word	0xffffffff


	//   ....[181]....
        /*094c*/ 	.word	0xffffffff


	//   ....[182]....
        /*0950*/ 	.word	0xffffffff


	//   ....[183]....
        /*0954*/ 	.word	0xffffffff


	//   ....[184]....
        /*0958*/ 	.word	0xffffffff


	//   ....[185]....
        /*095c*/ 	.word	0xffffffff


	//   ....[186]....
        /*0960*/ 	.word	0xffffffff


	//   ....[187]....
        /*0964*/ 	.word	0xffffffff


	//   ....[188]....
        /*0968*/ 	.word	0xffffffff


	//   ....[189]....
        /*096c*/ 	.word	0xffffffff


	//   ....[190]....
        /*0970*/ 	.word	0xffffffff


	//   ....[191]....
        /*0974*/ 	.word	0xffffffff


	//   ....[192]....
        /*0978*/ 	.word	0xffffffff


	//   ....[193]....
        /*097c*/ 	.word	0xffffffff


	//   ....[194]....
        /*0980*/ 	.word	0xffffffff


	//   ....[195]....
        /*0984*/ 	.word	0x0500000f


	//   ....[196]....
        /*0988*/ 	.word	0x0500000f


	//   ....[197]....
        /*098c*/ 	.word	0x0500000f


	//   ....[198]....
        /*0990*/ 	.word	0x0500000f


	//   ....[199]....
        /*0994*/ 	.word	0x0500000f


	//   ....[200]....
        /*0998*/ 	.word	0x0500000f


	//   ....[201]....
        /*099c*/ 	.word	0x0500000f


	//   ....[202]....
        /*09a0*/ 	.word	0x0500000f


	//   ....[203]....
        /*09a4*/ 	.word	0x0500000f


	//   ....[204]....
        /*09a8*/ 	.word	0x0500000f


	//   ....[205]....
        /*09ac*/ 	.word	0x0500000f


	//   ....[206]....
        /*09b0*/ 	.word	0x0500000f


	//   ....[207]....
        /*09b4*/ 	.word	0x0500000f


	//   ....[208]....
        /*09b8*/ 	.word	0x0500000f


	//   ....[209]....
        /*09bc*/ 	.word	0x0500000f


	//   ....[210]....
        /*09c0*/ 	.word	0x0500000f


	//   ....[211]....
        /*09c4*/ 	.word	0x0500000f


	//   ....[212]....
        /*09c8*/ 	.word	0x0500000f


	//   ....[213]....
        /*09cc*/ 	.word	0x0500000f


	//   ....[214]....
        /*09d0*/ 	.word	0x0500000f


	//   ....[215]....
        /*09d4*/ 	.word	0x0500000f


	//   ....[216]....
        /*09d8*/ 	.word	0x0500000f


	//   ....[217]....
        /*09dc*/ 	.word	0x0500000f


	//   ....[218]....
        /*09e0*/ 	.word	0x0500000f


	//   ....[219]....
        /*09e4*/ 	.word	0x0500000f


	//   ....[220]....
        /*09e8*/ 	.word	0x0500000f


	//   ....[221]....
        /*09ec*/ 	.word	0x0500000f


	//   ....[222]....
        /*09f0*/ 	.word	0x0500000f


	//   ....[223]....
        /*09f4*/ 	.word	0x0500000f


	//   ....[224]....
        /*09f8*/ 	.word	0x0500000f


	//   ....[225]....
        /*09fc*/ 	.word	0x0500000f


	//   ....[226]....
        /*0a00*/ 	.word	0x0500000f


	//   ....[227]....
        /*0a04*/ 	.word	0x0500000f


	//   ....[228]....
        /*0a08*/ 	.word	0x0500000f


	//   ....[229]....
        /*0a0c*/ 	.word	0x0500000f


	//   ....[230]....
        /*0a10*/ 	.word	0x0500000f


	//   ....[231]....
        /*0a14*/ 	.word	0x0500000f


	//   ....[232]....
        /*0a18*/ 	.word	0x0500000f


	//   ....[233]....
        /*0a1c*/ 	.word	0x0500000f


	//   ....[234]....
        /*0a20*/ 	.word	0x0500000f


	//   ....[235]....
        /*0a24*/ 	.word	0x0500000f


	//   ....[236]....
        /*0a28*/ 	.word	0x0500000f


	//   ....[237]....
        /*0a2c*/ 	.word	0x0500000f


	//   ....[238]....
        /*0a30*/ 	.word	0x0500000f


	//   ....[239]....
        /*0a34*/ 	.word	0x0500000f


	//   ....[240]....
        /*0a38*/ 	.word	0x0500000f


	//   ....[241]....
        /*0a3c*/ 	.word	0x0500000f


	//   ....[242]....
        /*0a40*/ 	.word	0x0500000f


	//   ....[243]....
        /*0a44*/ 	.word	0x0500000f


	//   ....[244]....
        /*0a48*/ 	.word	0x0500000f


	//   ....[245]....
        /*0a4c*/ 	.word	0x0500000f


	//   ....[246]....
        /*0a50*/ 	.word	0x0500000f


	//   ....[247]....
        /*0a54*/ 	.word	0x0500000f


	//   ....[248]....
        /*0a58*/ 	.word	0x0500000f


	//   ....[249]....
        /*0a5c*/ 	.word	0x0500000f


	//   ....[250]....
        /*0a60*/ 	.word	0x0500000f


	//   ....[251]....
        /*0a64*/ 	.word	0x0500000f


	//   ....[252]....
        /*0a68*/ 	.word	0x0500000f


	//   ....[253]....
        /*0a6c*/ 	.word	0x0500000f


	//   ....[254]....
        /*0a70*/ 	.word	0x0500000f


	//   ....[255]....
        /*0a74*/ 	.word	0x0500000f


	//   ....[0]....
        /*0a78*/ 	.word	0x0500000f


	//   ....[1]....
        /*0a7c*/ 	.word	0x0500000f


	//   ....[2]....
        /*0a80*/ 	.word	0x0500000f


	//   ....[3]....
        /*0a84*/ 	.word	0x0500000f


	//   ....[4]....
        /*0a88*/ 	.word	0x0500000f


	//   ....[5]....
        /*0a8c*/ 	.word	0x0500000f


	//   ....[6]....
        /*0a90*/ 	.word	0x0500000f


	//   ....[7]....
        /*0a94*/ 	.word	0x0500000f


	//   ....[8]....
        /*0a98*/ 	.word	0x0500000f


	//   ....[9]....
        /*0a9c*/ 	.word	0x0500000f


	//   ....[10]....
        /*0aa0*/ 	.word	0x0500000f


	//   ....[11]....
        /*0aa4*/ 	.word	0x0500000f


	//   ....[12]....
        /*0aa8*/ 	.word	0x0500000f


	//   ....[13]....
        /*0aac*/ 	.word	0x0500000f


	//   ....[14]....
        /*0ab0*/ 	.word	0x0500000f


	//   ....[15]....
        /*0ab4*/ 	.word	0x0500000f


	//   ....[16]....
        /*0ab8*/ 	.word	0x0500000f


	//   ....[17]....
        /*0abc*/ 	.word	0x0500000f


	//   ....[18]....
        /*0ac0*/ 	.word	0x0500000f


	//   ....[19]....
        /*0ac4*/ 	.word	0x0500000f


	//   ....[20]....
        /*0ac8*/ 	.word	0x0500000f


	//   ....[21]....
        /*0acc*/ 	.word	0x0500000f


	//   ....[22]....
        /*0ad0*/ 	.word	0x0500000f


	//   ....[23]....
        /*0ad4*/ 	.word	0x0500000f


	//   ....[24]....
        /*0ad8*/ 	.word	0x0500000f


	//   ....[25]....
        /*0adc*/ 	.word	0x0500000f


	//   ....[26]....
        /*0ae0*/ 	.word	0x0500000f


	//   ....[27]....
        /*0ae4*/ 	.word	0x0500000f


	//   ....[28]....
        /*0ae8*/ 	.word	0x0500000f


	//   ....[29]....
        /*0aec*/ 	.word	0x0500000f


	//   ....[30]....
        /*0af0*/ 	.word	0x0500000f


	//   ....[31]....
        /*0af4*/ 	.word	0x0500000f


	//   ....[32]....
        /*0af8*/ 	.word	0x0500000f


	//   ....[33]....
        /*0afc*/ 	.word	0x0500000f


	//   ....[34]....
        /*0b00*/ 	.word	0x0500000f


	//   ....[35]....
        /*0b04*/ 	.word	0x0500000f


	//   ....[36]....
        /*0b08*/ 	.word	0x0500000f


	//   ....[37]....
        /*0b0c*/ 	.word	0x0500000f


	//   ....[38]....
        /*0b10*/ 	.word	0x0500000f


	//   ....[39]....
        /*0b14*/ 	.word	0x0500000f


	//   ....[40]....
        /*0b18*/ 	.word	0x0500000f


	//   ....[41]....
        /*0b1c*/ 	.word	0x0500000f


	//   ....[42]....
        /*0b20*/ 	.word	0x0500000f


	//   ....[43]....
        /*0b24*/ 	.word	0x0500000f


	//   ....[44]....
        /*0b28*/ 	.word	0x0500000f


	//   ....[45]....
        /*0b2c*/ 	.word	0x0500000f


	//   ....[46]....
        /*0b30*/ 	.word	0x0500000f


	//   ....[47]....
        /*0b34*/ 	.word	0x0500000f


	//   ....[48]....
        /*0b38*/ 	.word	0x0500000f


	//   ....[49]....
        /*0b3c*/ 	.word	0x0500000f


	//   ....[50]....
        /*0b40*/ 	.word	0x0500000f


	//   ....[51]....
        /*0b44*/ 	.word	0x0500000f


	//   ....[52]....
        /*0b48*/ 	.word	0x0500000f


	//   ....[53]....
        /*0b4c*/ 	.word	0x0500000f


	//   ....[54]....
        /*0b50*/ 	.word	0x0500000f


	//   ....[55]....
        /*0b54*/ 	.word	0x0500000f


	//   ....[56]....
        /*0b58*/ 	.word	0x0500000f


	//   ....[57]....
        /*0b5c*/ 	.word	0x0500000f


	//   ....[58]....
        /*0b60*/ 	.word	0x0500000f


	//   ....[59]....
        /*0b64*/ 	.word	0x0500000f


	//   ....[60]....
        /*0b68*/ 	.word	0x0500000f


	//   ....[61]....
        /*0b6c*/ 	.word	0x0500000f


	//   ....[62]....
        /*0b70*/ 	.word	0x0500000f


	//   ....[63]....
        /*0b74*/ 	.word	0x0500000f


	//   ....[64]....
        /*0b78*/ 	.word	0x0500000f


	//   ....[65]....
        /*0b7c*/ 	.word	0x0500000f


	//   ....[66]....
        /*0b80*/ 	.word	0x0500000f


	//   ....[67]....
        /*0b84*/ 	.word	0x0500000f


	//   ....[68]....
        /*0b88*/ 	.word	0x0500000f


	//   ....[69]....
        /*0b8c*/ 	.word	0x0500000f


	//   ....[70]....
        /*0b90*/ 	.word	0x0500000f


	//   ....[71]....
        /*0b94*/ 	.word	0x0500000f


	//   ....[72]....
        /*0b98*/ 	.word	0x0500000f


	//   ....[73]....
        /*0b9c*/ 	.word	0x0500000f


	//   ....[74]....
        /*0ba0*/ 	.word	0x0500000f


	//   ....[75]....
        /*0ba4*/ 	.word	0x0500000f


	//----- nvinfo : EIATTR_COOP_GROUP_INSTR_OFFSETS
	.align		4
.L_645:
        /*0ba8*/ 	.byte	0x04, 0x28
        /*0baa*/ 	.short	(.L_647 - .L_646)


	//   ....[0]....
.L_646:
        /*0bac*/ 	.word	0x00000070


	//   ....[1]....
        /*0bb0*/ 	.word	0x00000140


	//   ....[2]....
        /*0bb4*/ 	.word	0x00000190


	//   ....[3]....
        /*0bb8*/ 	.word	0x000003e0


	//   ....[4]....
        /*0bbc*/ 	.word	0x00000540


	//   ....[5]....
        /*0bc0*/ 	.word	0x00000660


	//   ....[6]....
        /*0bc4*/ 	.word	0x000007c0


	//   ....[7]....
        /*0bc8*/ 	.word	0x00002de0


	//   ....[8]....
        /*0bcc*/ 	.word	0x00002df0


	//   ....[9]....
        /*0bd0*/ 	.word	0x00003560


	//   ....[10]....
        /*0bd4*/ 	.word	0x00003570


	//   ....[11]....
        /*0bd8*/ 	.word	0x000041f0


	//   ....[12]....
        /*0bdc*/ 	.word	0x00004200


	//   ....[13]....
        /*0be0*/ 	.word	0x000049f0


	//   ....[14]....
        /*0be4*/ 	.word	0x00004a00


	//   ....[15]....
        /*0be8*/ 	.word	0x00005430


	//   ....[16]....
        /*0bec*/ 	.word	0x00005440


	//   ....[17]....
        /*0bf0*/ 	.word	0x00005550


	//   ....[18]....
        /*0bf4*/ 	.word	0x00005560


	//   ....[19]....
        /*0bf8*/ 	.word	0x00005980


	//   ....[20]....
        /*0bfc*/ 	.word	0x000059b0


	//   ....[21]....
        /*0c00*/ 	.word	0x00005c80


	//   ....[22]....
        /*0c04*/ 	.word	0x00005ca0


	//   ....[23]....
        /*0c08*/ 	.word	0x000066d0


	//   ....[24]....
        /*0c0c*/ 	.word	0x00006eb0


	//   ....[25]....
        /*0c10*/ 	.word	0x00006ec0


	//   ....[26]....
        /*0c14*/ 	.word	0x00006ed0


	//   ....[27]....
        /*0c18*/ 	.word	0x00006ee0


	//   ....[28]....
        /*0c1c*/ 	.word	0x00007220


	//   ....[29]....
        /*0c20*/ 	.word	0x00007230


	//   ....[30]....
        /*0c24*/ 	.word	0x00007240


	//   ....[31]....
        /*0c28*/ 	.word	0x00007250


	//   ....[32]....
        /*0c2c*/ 	.word	0x00008630


	//   ....[33]....
        /*0c30*/ 	.word	0x00008640


	//   ....[34]....
        /*0c34*/ 	.word	0x00008650


	//   ....[35]....
        /*0c38*/ 	.word	0x00008660


	//   ....[36]....
        /*0c3c*/ 	.word	0x00008750


	//   ....[37]....
        /*0c40*/ 	.word	0x00008760


	//   ....[38]....
        /*0c44*/ 	.word	0x00008820


	//   ....[39]....
        /*0c48*/ 	.word	0x00008860


	//   ....[40]....
        /*0c4c*/ 	.word	0x0000b080


	//   ....[41]....
        /*0c50*/ 	.word	0x0000b5e0


	//   ....[42]....
        /*0c54*/ 	.word	0x0000b5f0


	//   ....[43]....
        /*0c58*/ 	.word	0x0000b620


	//   ....[44]....
        /*0c5c*/ 	.word	0x0000bd50


	//   ....[45]....
        /*0c60*/ 	.word	0x0000bd70


	//   ....[46]....
        /*0c64*/ 	.word	0x0000e010


	//   ....[47]....
        /*0c68*/ 	.word	0x0000e060


	//   ....[48]....
        /*0c6c*/ 	.word	0x0000eae0


	//   ....[49]....
        /*0c70*/ 	.word	0x0000eb00


	//   ....[50]....
        /*0c74*/ 	.word	0x0000eff0


	//   ....[51]....
        /*0c78*/ 	.word	0x0000f010


	//   ....[52]....
        /*0c7c*/ 	.word	0x00011940


	//   ....[53]....
        /*0c80*/ 	.word	0x000119d0


	//   ....[54]....
        /*0c84*/ 	.word	0x000124f0


	//   ....[55]....
        /*0c88*/ 	.word	0x00012590


	//   ....[56]....
        /*0c8c*/ 	.word	0x000135f0


	//   ....[57]....
        /*0c90*/ 	.word	0x00013630


	//   ....[58]....
        /*0c94*/ 	.word	0x000136d0


	//   ....[59]....
        /*0c98*/ 	.word	0x00013710


	//   ....[60]....
        /*0c9c*/ 	.word	0x00015210


	//   ....[61]....
        /*0ca0*/ 	.word	0x00015250


	//   ....[62]....
        /*0ca4*/ 	.word	0x00015290


	//   ....[63]....
        /*0ca8*/ 	.word	0x000152f0


	//   ....[64]....
        /*0cac*/ 	.word	0x00015bf0


	//   ....[65]....
        /*0cb0*/ 	.word	0x00015c20


	//   ....[66]....
        /*0cb4*/ 	.word	0x00015da0


	//   ....[67]....
        /*0cb8*/ 	.word	0x00015dc0


	//   ....[68]....
        /*0cbc*/ 	.word	0x00015f00


	//   ....[69]....
        /*0cc0*/ 	.word	0x00015f20


	//   ....[70]....
        /*0cc4*/ 	.word	0x00016070


	//   ....[71]....
        /*0cc8*/ 	.word	0x00016090


	//   ....[72]....
        /*0ccc*/ 	.word	0x00016a10


	//   ....[73]....
        /*0cd0*/ 	.word	0x00016a20


	//   ....[74]....
        /*0cd4*/ 	.word	0x00016bc0


	//   ....[75]....
        /*0cd8*/ 	.word	0x00016bd0


	//   ....[76]....
        /*0cdc*/ 	.word	0x00016d60


	//   ....[77]....
        /*0ce0*/ 	.word	0x00016d70


	//   ....[78]....
        /*0ce4*/ 	.word	0x00016f00


	//   ....[79]....
        /*0ce8*/ 	.word	0x00016f10


	//   ....[80]....
        /*0cec*/ 	.word	0x00017100


	//   ....[81]....
        /*0cf0*/ 	.word	0x000172d0


	//   ....[82]....
        /*0cf4*/ 	.word	0x00017300


	//   ....[83]....
        /*0cf8*/ 	.word	0x00017330


	//   ....[84]....
        /*0cfc*/ 	.word	0x00017360


	//   ....[85]....
        /*0d00*/ 	.word	0x00017390


	//   ....[86]....
        /*0d04*/ 	.word	0x000173c0


	//   ....[87]....
        /*0d08*/ 	.word	0x00017530


	//   ....[88]....
        /*0d0c*/ 	.word	0x00017560


	//   ....[89]....
        /*0d10*/ 	.word	0x00017590


	//   ....[90]....
        /*0d14*/ 	.word	0x000175c0


	//   ....[91]....
        /*0d18*/ 	.word	0x000175f0


	//   ....[92]....
        /*0d1c*/ 	.word	0x00017620


	//   ....[93]....
        /*0d20*/ 	.word	0x000176b0


	//   ....[94]....
        /*0d24*/ 	.word	0x00017710


	//   ....[95]....
        /*0d28*/ 	.word	0x000177a0


	//   ....[96]....
        /*0d2c*/ 	.word	0x00018560


	//   ....[97]....
        /*0d30*/ 	.word	0x0001a480


	//   ....[98]....
        /*0d34*/ 	.word	0x0001a4a0


	//   ....[99]....
        /*0d38*/ 	.word	0x0001a530


	//   ....[100]....
        /*0d3c*/ 	.word	0x0001a550


	//   ....[101]....
        /*0d40*/ 	.word	0x0001a5d0


	//   ....[102]....
        /*0d44*/ 	.word	0x0001a5f0


	//   ....[103]....
        /*0d48*/ 	.word	0x0001a670


	//   ....[104]....
        /*0d4c*/ 	.word	0x0001a690


	//   ....[105]....
        /*0d50*/ 	.word	0x0001a710


	//   ....[106]....
        /*0d54*/ 	.word	0x0001a730


	//   ....[107]....
        /*0d58*/ 	.word	0x0001a740


	//   ....[108]....
        /*0d5c*/ 	.word	0x0001a750


	//   ....[109]....
        /*0d60*/ 	.word	0x0001af00


	//   ....[110]....
        /*0d64*/ 	.word	0x0001af30


	//   ....[111]....
        /*0d68*/ 	.word	0x0001b020


	//   ....[112]....
        /*0d6c*/ 	.word	0x0001b030


	//   ....[113]....
        /*0d70*/ 	.word	0x0001b0e0


	//   ....[114]....
        /*0d74*/ 	.word	0x0001b0f0


	//   ....[115]....
        /*0d78*/ 	.word	0x0001b170


	//   ....[116]....
        /*0d7c*/ 	.word	0x0001b180


	//   ....[117]....
        /*0d80*/ 	.word	0x0001b190


	//   ....[118]....
        /*0d84*/ 	.word	0x0001b230


	//   ....[119]....
        /*0d88*/ 	.word	0x0001b260


	//   ....[120]....
        /*0d8c*/ 	.word	0x0001b2e0


	//   ....[121]....
        /*0d90*/ 	.word	0x0001b310


	//   ....[122]....
        /*0d94*/ 	.word	0x0001b330


	//   ....[123]....
        /*0d98*/ 	.word	0x0001b380


	//   ....[124]....
        /*0d9c*/ 	.word	0x0001b390


	//   ....[125]....
        /*0da0*/ 	.word	0x0001ba70


	//   ....[126]....
        /*0da4*/ 	.word	0x0001baa0


	//   ....[127]....
        /*0da8*/ 	.word	0x0001bac0


	//   ....[128]....
        /*0dac*/ 	.word	0x0001bb90


	//   ....[129]....
        /*0db0*/ 	.word	0x0001bbc0


	//   ....[130]....
        /*0db4*/ 	.word	0x0001bc30


	//   ....[131]....
        /*0db8*/ 	.word	0x0001bca0


	//   ....[132]....
        /*0dbc*/ 	.word	0x0001bcb0


	//   ....[133]....
        /*0dc0*/ 	.word	0x0001bd30


	//   ....[134]....
        /*0dc4*/ 	.word	0x0001bd40


	//   ....[135]....
        /*0dc8*/ 	.word	0x0001bdc0


	//   ....[136]....
        /*0dcc*/ 	.word	0x0001bdd0


	//   ....[137]....
        /*0dd0*/ 	.word	0x0001be50


	//   ....[138]....
        /*0dd4*/ 	.word	0x0001be60


	//   ....[139]....
        /*0dd8*/ 	.word	0x0001bee0


	//   ....[140]....
        /*0ddc*/ 	.word	0x0001bef0


	//   ....[141]....
        /*0de0*/ 	.word	0x0001c420


	//   ....[142]....
        /*0de4*/ 	.word	0x0001c440


	//   ....[143]....
        /*0de8*/ 	.word	0x0001c490


	//   ....[144]....
        /*0dec*/ 	.word	0x0001c550


	//   ....[145]....
        /*0df0*/ 	.word	0x0001c560


	//   ....[146]....
        /*0df4*/ 	.word	0x0001c590


	//   ....[147]....
        /*0df8*/ 	.word	0x0001c620


	//   ....[148]....
        /*0dfc*/ 	.word	0x0001c6d0


	//   ....[149]....
        /*0e00*/ 	.word	0x0001c6e0


	//   ....[150]....
        /*0e04*/ 	.word	0x0001c710


	//   ....[151]....
        /*0e08*/ 	.word	0x0001c720


	//   ....[152]....
        /*0e0c*/ 	.word	0x0001c7b0


	//   ....[153]....
        /*0e10*/ 	.word	0x0001cef0


	//   ....[154]....
        /*0e14*/ 	.word	0x0001cf10


	//   ....[155]....
        /*0e18*/ 	.word	0x0001cf60


	//   ....[156]....
        /*0e1c*/ 	.word	0x0001cf70


	//   ....[157]....
        /*0e20*/ 	.word	0x0001cfb0


	//   ....[158]....
        /*0e24*/ 	.word	0x0001cfc0


	//   ....[159]....
        /*0e28*/ 	.word	0x0001d000


	//   ....[160]....
        /*0e2c*/ 	.word	0x0001d010


	//   ....[161]....
        /*0e30*/ 	.word	0x0001d050


	//   ....[162]....
        /*0e34*/ 	.word	0x0001d060


	//   ....[163]....
        /*0e38*/ 	.word	0x0001d070


	//   ....[164]....
        /*0e3c*/ 	.word	0x0001d0b0


	//   ....[165]....
        /*0e40*/ 	.word	0x0001d400


	//   ....[166]....
        /*0e44*/ 	.word	0x0001d420


	//   ....[167]....
        /*0e48*/ 	.word	0x0001d430


	//   ....[168]....
        /*0e4c*/ 	.word	0x0001d440


	//   ....[169]....
        /*0e50*/ 	.word	0x0001d460


	//   ....[170]....
        /*0e54*/ 	.word	0x0001d4d0


	//   ....[171]....
        /*0e58*/ 	.word	0x0001d540


	//   ....[172]....
        /*0e5c*/ 	.word	0x0001d560


	//   ....[173]....
        /*0e60*/ 	.word	0x0001d570


	//   ....[174]....
        /*0e64*/ 	.word	0x0001d5d0


	//   ....[175]....
        /*0e68*/ 	.word	0x0001d5f0


	//   ....[176]....
        /*0e6c*/ 	.word	0x0001d650


	//   ....[177]....
        /*0e70*/ 	.word	0x0001db60


	//   ....[178]....
        /*0e74*/ 	.word	0x0001db90


	//   ....[179]....
        /*0e78*/ 	.word	0x0001dbc0


	//   ....[180]....
        /*0e7c*/ 	.word	0x0001dbf0


	//   ....[181]....
        /*0e80*/ 	.word	0x0001dc20


	//   ....[182]....
        /*0e84*/ 	.word	0x0001dc50


	//   ....[183]....
        /*0e88*/ 	.word	0x0001dc80


	//   ....[184]....
        /*0e8c*/ 	.word	0x0001dcb0


	//   ....[185]....
        /*0e90*/ 	.word	0x0001de30


	//   ....[186]....
        /*0e94*/ 	.word	0x0001de60


	//   ....[187]....
        /*0e98*/ 	.word	0x0001de90


	//   ....[188]....
        /*0e9c*/ 	.word	0x0001dec0


	//   ....[189]....
        /*0ea0*/ 	.word	0x0001def0


	//   ....[190]....
        /*0ea4*/ 	.word	0x0001df20


	//   ....[191]....
        /*0ea8*/ 	.word	0x0001dfe0


	//   ....[192]....
        /*0eac*/ 	.word	0x0001e000


	//   ....[193]....
        /*0eb0*/ 	.word	0x0001e070


	//   ....[194]....
        /*0eb4*/ 	.word	0x0001e710


	//   ....[195]....
        /*0eb8*/ 	.word	0x0001ea30


	//   ....[196]....
        /*0ebc*/ 	.word	0x0001eac0


	//   ....[197]....
        /*0ec0*/ 	.word	0x0001eb50


	//   ....[198]....
        /*0ec4*/ 	.word	0x0001ebe0


	//   ....[199]....
        /*0ec8*/ 	.word	0x0001ecc0


	//   ....[200]....
        /*0ecc*/ 	.word	0x0001ed50


	//   ....[201]....
        /*0ed0*/ 	.word	0x0001ede0


	//   ....[202]....
        /*0ed4*/ 	.word	0x0001ee70


	//   ....[203]....
        /*0ed8*/ 	.word	0x0001ef60


	//   ....[204]....
        /*0edc*/ 	.word	0x0001eff0


	//   ....[205]....
        /*0ee0*/ 	.word	0x0001f080


	//   ....[206]....
        /*0ee4*/ 	.word	0x0001f110


	//   ....[207]....
        /*0ee8*/ 	.word	0x0001f1e0


	//   ....[208]....
        /*0eec*/ 	.word	0x0001f280


	//   ....[209]....
        /*0ef0*/ 	.word	0x0001f310


	//   ....[210]....
        /*0ef4*/ 	.word	0x0001f360


	//   ....[211]....
        /*0ef8*/ 	.word	0x0001f3b0


	//   ....[212]....
        /*0efc*/ 	.word	0x0001f440


	//   ....[213]....
        /*0f00*/ 	.word	0x0001f4d0


	//   ....[214]....
        /*0f04*/ 	.word	0x0001f520


	//   ....[215]....
        /*0f08*/ 	.word	0x0001f570


	//   ....[216]....
        /*0f0c*/ 	.word	0x0001f660


	//   ....[217]....
        /*0f10*/ 	.word	0x0001f710


	//   ....[218]....
        /*0f14*/ 	.word	0x0001f760


	//   ....[219]....
        /*0f18*/ 	.word	0x0001f7c0


	//   ....[220]....
        /*0f1c*/ 	.word	0x0001f8e0


	//   ....[221]....
        /*0f20*/ 	.word	0x0001f9c0


	//   ....[222]....
        /*0f24*/ 	.word	0x0001fac0


	//   ....[223]....
        /*0f28*/ 	.word	0x0001fb10


	//   ....[224]....
        /*0f2c*/ 	.word	0x0001fe60


	//   ....[225]....
        /*0f30*/ 	.word	0x0001feb0


	//   ....[226]....
        /*0f34*/ 	.word	0x0001ff40


	//   ....[227]....
        /*0f38*/ 	.word	0x0001ffd0


	//   ....[228]....
        /*0f3c*/ 	.word	0x00020060


	//   ....[229]....
        /*0f40*/ 	.word	0x000200f0


	//   ....[230]....
        /*0f44*/ 	.word	0x00020180


	//   ....[231]....
        /*0f48*/ 	.word	0x00020210


	//   ....[232]....
        /*0f4c*/ 	.word	0x000202d0


	//   ....[233]....
        /*0f50*/ 	.word	0x000205b0


	//   ....[234]....
        /*0f54*/ 	.word	0x000206a0


	//   ....[235]....
        /*0f58*/ 	.word	0x00020740


	//   ....[236]....
        /*0f5c*/ 	.word	0x000207a0


	//   ....[237]....
        /*0f60*/ 	.word	0x00020890


	//   ....[238]....
        /*0f64*/ 	.word	0x00020900


	//   ....[239]....
        /*0f68*/ 	.word	0x000209f0


	//   ....[240]....
        /*0f6c*/ 	.word	0x00020a60


	//   ....[241]....
        /*0f70*/ 	.word	0x00020b50


	//   ....[242]....
        /*0f74*/ 	.word	0x00020bc0


	//   ....[243]....
        /*0f78*/ 	.word	0x00020cb0


	//   ....[244]....
        /*0f7c*/ 	.word	0x00020d20


	//   ....[245]....
        /*0f80*/ 	.word	0x00020dc0


	//   ....[246]....
        /*0f84*/ 	.word	0x00020eb0


	//   ....[247]....
        /*0f88*/ 	.word	0x00020f60


	//   ....[248]....
        /*0f8c*/ 	.word	0x00020fc0


	//   ....[249]....
        /*0f90*/ 	.word	0x000210b0


	//   ....[250]....
        /*0f94*/ 	.word	0x00021110


	//   ....[251]....
        /*0f98*/ 	.word	0x00021230


	//   ....[252]....
        /*0f9c*/ 	.word	0x00021290


	//   ....[253]....
        /*0fa0*/ 	.word	0x00021380


	//   ....[254]....
        /*0fa4*/ 	.word	0x000213e0


	//   ....[255]....
        /*0fa8*/ 	.word	0x00021480


	//   ....[0]....
        /*0fac*/ 	.word	0x00021550


	//   ....[1]....
        /*0fb0*/ 	.word	0x00021650


	//   ....[2]....
        /*0fb4*/ 	.word	0x000216c0


	//   ....[3]....
        /*0fb8*/ 	.word	0x00021760


	//   ....[4]....
        /*0fbc*/ 	.word	0x00021810


	//   ....[5]....
        /*0fc0*/ 	.word	0x000218b0


	//   ....[6]....
        /*0fc4*/ 	.word	0x00021b40


	//   ....[7]....
        /*0fc8*/ 	.word	0x00021c00


	//   ....[8]....
        /*0fcc*/ 	.word	0x00021cd0


	//   ....[9]....
        /*0fd0*/ 	.word	0x00021dc0


	//   ....[10]....
        /*0fd4*/ 	.word	0x00021e80


	//   ....[11]....
        /*0fd8*/ 	.word	0x00021f40


	//   ....[12]....
        /*0fdc*/ 	.word	0x00022000


	//   ....[13]....
        /*0fe0*/ 	.word	0x000220c0


	//   ....[14]....
        /*0fe4*/ 	.word	0x00022180


	//   ....[15]....
        /*0fe8*/ 	.word	0x00022240


	//   ....[16]....
        /*0fec*/ 	.word	0x00022300


	//   ....[17]....
        /*0ff0*/ 	.word	0x000223c0


	//   ....[18]....
        /*0ff4*/ 	.word	0x00022480


	//   ....[19]....
        /*0ff8*/ 	.word	0x00022530


	//   ....[20]....
        /*0ffc*/ 	.word	0x00022590


	//   ....[21]....
        /*1000*/ 	.word	0x00022670


	//   ....[22]....
        /*1004*/ 	.word	0x000227b0


	//   ....[23]....
        /*1008*/ 	.word	0x00022890


	//   ....[24]....
        /*100c*/ 	.word	0x00022920


	//   ....[25]....
        /*1010*/ 	.word	0x00022a30


	//   ....[26]....
        /*1014*/ 	.word	0x00022a90


	//   ....[27]....
        /*1018*/ 	.word	0x00022ba0


	//   ....[28]....
        /*101c*/ 	.word	0x00022c00


	//   ....[29]....
        /*1020*/ 	.word	0x00022d10


	//   ....[30]....
        /*1024*/ 	.word	0x00022d70


	//   ....[31]....
        /*1028*/ 	.word	0x00022e80


	//   ....[32]....
        /*102c*/ 	.word	0x00022ee0


	//   ....[33]....
        /*1030*/ 	.word	0x00022fa0


	//   ....[34]....
        /*1034*/ 	.word	0x00023100


	//   ....[35]....
        /*1038*/ 	.word	0x000231a0


	//   ....[36]....
        /*103c*/ 	.word	0x00023200


	//   ....[37]....
        /*1040*/ 	.word	0x000232b0


	//   ....[38]....
        /*1044*/ 	.word	0x00023310


	//   ....[39]....
        /*1048*/ 	.word	0x000233c0


	//   ....[40]....
        /*104c*/ 	.word	0x00023420


	//   ....[41]....
        /*1050*/ 	.word	0x000234d0


	//   ....[42]....
        /*1054*/ 	.word	0x00023530


	//   ....[43]....
        /*1058*/ 	.word	0x000235e0


	//   ....[44]....
        /*105c*/ 	.word	0x00023640


	//   ....[45]....
        /*1060*/ 	.word	0x000236f0


	//   ....[46]....
        /*1064*/ 	.word	0x000237e0


	//   ....[47]....
        /*1068*/ 	.word	0x00023880


	//   ....[48]....
        /*106c*/ 	.word	0x000238e0


	//   ....[49]....
        /*1070*/ 	.word	0x000239b0


	//   ....[50]....
        /*1074*/ 	.word	0x00023a10


	//   ....[51]....
        /*1078*/ 	.word	0x00023ae0


	//   ....[52]....
        /*107c*/ 	.word	0x00023b40


	//   ....[53]....
        /*1080*/ 	.word	0x00023c10


	//   ....[54]....
        /*1084*/ 	.word	0x00023c70


	//   ....[55]....
        /*1088*/ 	.word	0x00023d40


	//   ....[56]....
        /*108c*/ 	.word	0x00023da0


	//   ....[57]....
        /*1090*/ 	.word	0x00023e70


	//   ....[58]....
        /*1094*/ 	.word	0x00023f00


	//   ....[59]....
        /*1098*/ 	.word	0x00023fa0


	//   ....[60]....
        /*109c*/ 	.word	0x000240c0


	//   ....[61]....
        /*10a0*/ 	.word	0x00024130


	//   ....[62]....
        /*10a4*/ 	.word	0x000241a0


	//   ....[63]....
        /*10a8*/ 	.word	0x00024210


	//   ....[64]....
        /*10ac*/ 	.word	0x00024280


	//   ....[65]....
        /*10b0*/ 	.word	0x00024300


	//   ....[66]....
        /*10b4*/ 	.word	0x00024390


	//   ....[67]....
        /*10b8*/ 	.word	0x00024420


	//   ....[68]....
        /*10bc*/ 	.word	0x00024490


	//   ....[69]....
        /*10c0*/ 	.word	0x00024500


	//   ....[70]....
        /*10c4*/ 	.word	0x00024570


	//   ....[71]....
        /*10c8*/ 	.word	0x000245f0


	//   ....[72]....
        /*10cc*/ 	.word	0x00024660


	//   ....[73]....
        /*10d0*/ 	.word	0x00024700


	//   ....[74]....
        /*10d4*/ 	.word	0x00024790


	//   ....[75]....
        /*10d8*/ 	.word	0x000248b0


	//----- nvinfo : EIATTR_REG_RECONFIG
	.align		4
.L_647:
        /*10dc*/ 	.byte	0x01, 0x54
	.zero		2


	//----- nvinfo : EIATTR_SYSCALL_OFFSETS
	.align		4
        /*10e0*/ 	.byte	0x04, 0x46
        /*10e2*/ 	.short	(.L_649 - .L_648)


	//   ....[0]....
.L_648:
        /*10e4*/ 	.word	0x00001910


	//   ....[1]....
        /*10e8*/ 	.word	0x00001a60


	//   ....[2]....
        /*10ec*/ 	.word	0x000068c0


	//   ....[3]....
        /*10f0*/ 	.word	0x00006be0


	//   ....[4]....
        /*10f4*/ 	.word	0x00019a70


	//   ....[5]....
        /*10f8*/ 	.word	0x00019bc0


	//   ....[6]....
        /*10fc*/ 	.word	0x00019cb0


	//   ....[7]....
        /*1100*/ 	.word	0x0001ab10


	//   ....[8]....
        /*1104*/ 	.word	0x0001b660


	//----- nvinfo : EIATTR_MBARRIER_INSTR_OFFSETS
	.align		4
.L_649:
        /*1108*/ 	.byte	0x04, 0x39
        /*110a*/ 	.short	(.L_651 - .L_650)


	//   ....[0]....
.L_650:
        /*110c*/ 	.word	0x00000280
        /*1110*/ 	.word	0x000000ff
        /*1114*/ 	.word	0x00032400
        /*1118*/ 	.short	0x0100
        /*111a*/ 	.byte	0x08
	.zero		1


	//   ....[1]....
        /*111c*/ 	.word	0x00000290
        /*1120*/ 	.word	0x000000ff
        /*1124*/ 	.word	0x00032410
        /*1128*/ 	.short	0x0100
        /*112a*/ 	.byte	0x08
	.zero		1


	//   ....[2]....
        /*112c*/ 	.word	0x000002a0
        /*1130*/ 	.word	0x000000ff
        /*1134*/ 	.word	0x00032420
        /*1138*/ 	.short	0x0100
        /*113a*/ 	.byte	0x08
	.zero		1


	//   ....[3]....
        /*113c*/ 	.word	0x00000390
        /*1140*/ 	.word	0x000000ff
        /*1144*/ 	.word	0x00032430
        /*1148*/ 	.short	0x0100
        /*114a*/ 	.byte	0x08
	.zero		1


	//   ....[4]....
        /*114c*/ 	.word	0x000003a0
        /*1150*/ 	.word	0x000000ff
        /*1154*/ 	.word	0x00032440
        /*1158*/ 	.short	0x0100
        /*115a*/ 	.byte	0x08
	.zero		1


	//   ....[5]....
        /*115c*/ 	.word	0x000003b0
        /*1160*/ 	.word	0x000000ff
        /*1164*/ 	.word	0x00032438
        /*1168*/ 	.short	0x0100
        /*116a*/ 	.byte	0x08
	.zero		1


	//   ....[6]....
        /*116c*/ 	.word	0x000003c0
        /*1170*/ 	.word	0x000000ff
        /*1174*/ 	.word	0x00032448
        /*1178*/ 	.short	0x0100
        /*117a*/ 	.byte	0x08
	.zero		1


	//   ....[7]....
        /*117c*/ 	.word	0x000004f0
        /*1180*/ 	.word	0x000000ff
        /*1184*/ 	.word	0x00032450
        /*1188*/ 	.short	0x0100
        /*118a*/ 	.byte	0x08
	.zero		1


	//   ....[8]....
        /*118c*/ 	.word	0x00000500
        /*1190*/ 	.word	0x000000ff
        /*1194*/ 	.word	0x00032460
        /*1198*/ 	.short	0x0100
        /*119a*/ 	.byte	0x08
	.zero		1


	//   ....[9]....
        /*119c*/ 	.word	0x00000510
        /*11a0*/ 	.word	0x000000ff
        /*11a4*/ 	.word	0x00032458
        /*11a8*/ 	.short	0x0100
        /*11aa*/ 	.byte	0x08
	.zero		1


	//   ....[10]....
        /*11ac*/ 	.word	0x00000520
        /*11b0*/ 	.word	0x000000ff
        /*11b4*/ 	.word	0x00032468
        /*11b8*/ 	.short	0x0100
        /*11ba*/ 	.byte	0x08
	.zero		1


	//   ....[11]....
        /*11bc*/ 	.word	0x00000610
        /*11c0*/ 	.word	0x000000ff
        /*11c4*/ 	.word	0x00032470
        /*11c8*/ 	.short	0x0100
        /*11ca*/ 	.byte	0x06
	.zero		1


	//   ....[12]....
        /*11cc*/ 	.word	0x00000620
        /*11d0*/ 	.word	0x000000ff
        /*11d4*/ 	.word	0x00032480
        /*11d8*/ 	.short	0x0100
        /*11da*/ 	.byte	0x06
	.zero		1


	//   ....[13]....
        /*11dc*/ 	.word	0x00000630
        /*11e0*/ 	.word	0x000000ff
        /*11e4*/ 	.word	0x00032478
        /*11e8*/ 	.short	0x0100
        /*11ea*/ 	.byte	0x06
	.zero		1


	//   ....[14]....
        /*11ec*/ 	.word	0x00000640
        /*11f0*/ 	.word	0x000000ff
        /*11f4*/ 	.word	0x00032488
        /*11f8*/ 	.short	0x0100
        /*11fa*/ 	.byte	0x06
	.zero		1


	//   ....[15]....
        /*11fc*/ 	.word	0x00000770
        /*1200*/ 	.word	0x000000ff
        /*1204*/ 	.word	0x00032490
        /*1208*/ 	.short	0x0100
        /*120a*/ 	.byte	0x08
	.zero		1


	//   ....[16]....
        /*120c*/ 	.word	0x00000780
        /*1210*/ 	.word	0x000000ff
        /*1214*/ 	.word	0x000324a0
        /*1218*/ 	.short	0x0100
        /*121a*/ 	.byte	0x08
	.zero		1


	//   ....[17]....
        /*121c*/ 	.word	0x00000790
        /*1220*/ 	.word	0x000000ff
        /*1224*/ 	.word	0x00032498
        /*1228*/ 	.short	0x0100
        /*122a*/ 	.byte	0x08
	.zero		1


	//   ....[18]....
        /*122c*/ 	.word	0x000007a0
        /*1230*/ 	.word	0x000000ff
        /*1234*/ 	.word	0x000324a8
        /*1238*/ 	.short	0x0100
        /*123a*/ 	.byte	0x08
	.zero		1


	//   ....[19]....
        /*123c*/ 	.word	0x000008d0
        /*1240*/ 	.word	0x000000ff
        /*1244*/ 	.word	0x000324b0
        /*1248*/ 	.short	0x0100
        /*124a*/ 	.byte	0x08
	.zero		1


	//   ....[20]....
        /*124c*/ 	.word	0x000008e0
        /*1250*/ 	.word	0x000000ff
        /*1254*/ 	.word	0x000324c0
        /*1258*/ 	.short	0x0100
        /*125a*/ 	.byte	0x08
	.zero		1


	//   ....[21]....
        /*125c*/ 	.word	0x000008f0
        /*1260*/ 	.word	0x000000ff
        /*1264*/ 	.word	0x000324b8
        /*1268*/ 	.short	0x0100
        /*126a*/ 	.byte	0x08
	.zero		1


	//   ....[22]....
        /*126c*/ 	.word	0x00000900
        /*1270*/ 	.word	0x000000ff
        /*1274*/ 	.word	0x000324c8
        /*1278*/ 	.short	0x0100
        /*127a*/ 	.byte	0x08
	.zero		1


	//   ....[23]....
        /*127c*/ 	.word	0x00002d90
        /*1280*/ 	.word	0x00000056
        /*1284*/ 	.word	0x00032490
        /*1288*/ 	.short	0x010a
        /*128a*/ 	.byte	0x3f
	.zero		1


	//   ....[24]....
        /*128c*/ 	.word	0x00004190
        /*1290*/ 	.word	0x00000056
        /*1294*/ 	.word	0x00032490
        /*1298*/ 	.short	0x010a
        /*129a*/ 	.byte	0x3f
	.zero		1


	//   ....[25]....
        /*129c*/ 	.word	0x00005270
        /*12a0*/ 	.word	0x00000056
        /*12a4*/ 	.word	0x00032490
        /*12a8*/ 	.short	0x010a
        /*12aa*/ 	.byte	0x3f
	.zero		1


	//   ....[26]....
        /*12ac*/ 	.word	0x00005730
        /*12b0*/ 	.word	0x00000008
        /*12b4*/ 	.word	0x00000000
        /*12b8*/ 	.short	0x0101
        /*12ba*/ 	.byte	0x3f
	.zero		1


	//   ....[27]....
        /*12bc*/ 	.word	0x00005770
        /*12c0*/ 	.word	0x00000056
        /*12c4*/ 	.word	0x000324b0
        /*12c8*/ 	.short	0x010a
        /*12ca*/ 	.byte	0x3f
	.zero		1


	//   ....[28]....
        /*12cc*/ 	.word	0x00006010
        /*12d0*/ 	.word	0x00000056
        /*12d4*/ 	.word	0x00000000
        /*12d8*/ 	.short	0x0101
        /*12da*/ 	.byte	0x3f
	.zero		1


	//   ....[29]....
        /*12dc*/ 	.word	0x00006960
        /*12e0*/ 	.word	0x00000016
        /*12e4*/ 	.word	0x00032400
        /*12e8*/ 	.short	0x010a
        /*12ea*/ 	.byte	0x3f
	.zero		1


	//   ....[30]....
        /*12ec*/ 	.word	0x000069b0
        /*12f0*/ 	.word	0x00000016
        /*12f4*/ 	.word	0x00032400
        /*12f8*/ 	.short	0x010a
        /*12fa*/ 	.byte	0x3f
	.zero		1


	//   ....[31]....
        /*12fc*/ 	.word	0x000074c0
        /*1300*/ 	.word	0x00000016
        /*1304*/ 	.word	0x00032400
        /*1308*/ 	.short	0x010a
        /*130a*/ 	.byte	0x3f
	.zero		1


	//   ....[32]....
        /*130c*/ 	.word	0x00008ab0
        /*1310*/ 	.word	0x00000016
        /*1314*/ 	.word	0x00032400
        /*1318*/ 	.short	0x010a
        /*131a*/ 	.byte	0x3f
	.zero		1


	//   ....[33]....
        /*131c*/ 	.word	0x00009b00
        /*1320*/ 	.word	0x0000000d
        /*1324*/ 	.word	0x00032430
        /*1328*/ 	.short	0x010a
        /*132a*/ 	.byte	0x3f
	.zero		1


	//   ....[34]....
        /*132c*/ 	.word	0x00009b90
        /*1330*/ 	.word	0x0000000d
        /*1334*/ 	.word	0x00032430
        /*1338*/ 	.short	0x010a
        /*133a*/ 	.byte	0x3f
	.zero		1


	//   ....[35]....
        /*133c*/ 	.word	0x00009ec0
        /*1340*/ 	.word	0x00000016
        /*1344*/ 	.word	0x00032410
        /*1348*/ 	.short	0x010a
        /*134a*/ 	.byte	0x3f
	.zero		1


	//   ....[36]....
        /*134c*/ 	.word	0x00009f10
        /*1350*/ 	.word	0x0000000d
        /*1354*/ 	.word	0x00032450
        /*1358*/ 	.short	0x010a
        /*135a*/ 	.byte	0x3f
	.zero		1


	//   ....[37]....
        /*135c*/ 	.word	0x00009f50
        /*1360*/ 	.word	0x0000000d
        /*1364*/ 	.word	0x00032450
        /*1368*/ 	.short	0x010a
        /*136a*/ 	.byte	0x3f
	.zero		1


	//   ....[38]....
        /*136c*/ 	.word	0x0000bf80
        /*1370*/ 	.word	0x0000000e
        /*1374*/ 	.word	0x00000000
        /*1378*/ 	.short	0x0101
        /*137a*/ 	.byte	0x3f
	.zero		1


	//   ....[39]....
        /*137c*/ 	.word	0x0000cbd0
        /*1380*/ 	.word	0x0000000d
        /*1384*/ 	.word	0x00000000
        /*1388*/ 	.short	0x0101
        /*138a*/ 	.byte	0x3f
	.zero		1


	//   ....[40]....
        /*138c*/ 	.word	0x0000cd10
        /*1390*/ 	.word	0x0000000e
        /*1394*/ 	.word	0x00032430
        /*1398*/ 	.short	0x010a
        /*139a*/ 	.byte	0x3f
	.zero		1


	//   ....[41]....
        /*139c*/ 	.word	0x0000cd80
        /*13a0*/ 	.word	0x0000000e
        /*13a4*/ 	.word	0x00032430
        /*13a8*/ 	.short	0x010a
        /*13aa*/ 	.byte	0x3f
	.zero		1


	//   ....[42]....
        /*13ac*/ 	.word	0x0000d040
        /*13b0*/ 	.word	0x0000000e
        /*13b4*/ 	.word	0x00032450
        /*13b8*/ 	.short	0x010a
        /*13ba*/ 	.byte	0x3f
	.zero		1


	//   ....[43]....
        /*13bc*/ 	.word	0x0000d080
        /*13c0*/ 	.word	0x0000000e
        /*13c4*/ 	.word	0x00032450
        /*13c8*/ 	.short	0x010a
        /*13ca*/ 	.byte	0x3f
	.zero		1


	//   ....[44]....
        /*13cc*/ 	.word	0x0000f6a0
        /*13d0*/ 	.word	0x000000a1
        /*13d4*/ 	.word	0x00000000
        /*13d8*/ 	.short	0x0101
        /*13da*/ 	.byte	0x3f
	.zero		1


	//   ....[45]....
        /*13dc*/ 	.word	0x000104a0
        /*13e0*/ 	.word	0x0000000e
        /*13e4*/ 	.word	0x00000000
        /*13e8*/ 	.short	0x0101
        /*13ea*/ 	.byte	0x3f
	.zero		1


	//   ....[46]....
        /*13ec*/ 	.word	0x000105d0
        /*13f0*/ 	.word	0x0000000e
        /*13f4*/ 	.word	0x00032430
        /*13f8*/ 	.short	0x010a
        /*13fa*/ 	.byte	0x3f
	.zero		1


	//   ....[47]....
        /*13fc*/ 	.word	0x00010640
        /*1400*/ 	.word	0x0000000e
        /*1404*/ 	.word	0x00032430
        /*1408*/ 	.short	0x010a
        /*140a*/ 	.byte	0x3f
	.zero		1


	//   ....[48]....
        /*140c*/ 	.word	0x00010900
        /*1410*/ 	.word	0x0000000e
        /*1414*/ 	.word	0x00032450
        /*1418*/ 	.short	0x010a
        /*141a*/ 	.byte	0x3f
	.zero		1


	//   ....[49]....
        /*141c*/ 	.word	0x00010940
        /*1420*/ 	.word	0x0000000e
        /*1424*/ 	.word	0x00032450
        /*1428*/ 	.short	0x010a
        /*142a*/ 	.byte	0x3f
	.zero		1


	//   ....[50]....
        /*142c*/ 	.word	0x00012930
        /*1430*/ 	.word	0x000000af
        /*1434*/ 	.word	0x00000000
        /*1438*/ 	.short	0x0101
        /*143a*/ 	.byte	0x3f
	.zero		1


	//   ....[51]....
        /*143c*/ 	.word	0x000135b0
        /*1440*/ 	.word	0x0000000e
        /*1444*/ 	.word	0x00000000
        /*1448*/ 	.short	0x0101
        /*144a*/ 	.byte	0x3f
	.zero		1


	//   ....[52]....
        /*144c*/ 	.word	0x00015be0
        /*1450*/ 	.word	0x00000003
        /*1454*/ 	.word	0x00000000
        /*1458*/ 	.short	0x0101
        /*145a*/ 	.byte	0x3f
	.zero		1


	//   ....[53]....
        /*145c*/ 	.word	0x00018640
        /*1460*/ 	.word	0x00000016
        /*1464*/ 	.word	0x00032420
        /*1468*/ 	.short	0x010a
        /*146a*/ 	.byte	0x3f
	.zero		1


	//   ....[54]....
        /*146c*/ 	.word	0x000186d0
        /*1470*/ 	.word	0x00000003
        /*1474*/ 	.word	0x000324a0
        /*1478*/ 	.short	0x010a
        /*147a*/ 	.byte	0x3f
	.zero		1


	//   ....[55]....
        /*147c*/ 	.word	0x00018920
        /*1480*/ 	.word	0x00000003
        /*1484*/ 	.word	0x000324c0
        /*1488*/ 	.short	0x010a
        /*148a*/ 	.byte	0x3f
	.zero		1


	//   ....[56]....
        /*148c*/ 	.word	0x00018f30
        /*1490*/ 	.word	0x00000008
        /*1494*/ 	.word	0x000324a0
        /*1498*/ 	.short	0x010a
        /*149a*/ 	.byte	0x3f
	.zero		1


	//   ....[57]....
        /*149c*/ 	.word	0x00019170
        /*14a0*/ 	.word	0x00000008
        /*14a4*/ 	.word	0x000324c0
        /*14a8*/ 	.short	0x010a
        /*14aa*/ 	.byte	0x3f
	.zero		1


	//   ....[58]....
        /*14ac*/ 	.word	0x0001a1d0
        /*14b0*/ 	.word	0x0000001d
        /*14b4*/ 	.word	0x00032440
        /*14b8*/ 	.short	0x010a
        /*14ba*/ 	.byte	0x3f
	.zero		1


	//   ....[59]....
        /*14bc*/ 	.word	0x0001a850
        /*14c0*/ 	.word	0x0000001d
        /*14c4*/ 	.word	0x00032430
        /*14c8*/ 	.short	0x0107
        /*14ca*/ 	.byte	0x3f
	.zero		1


	//   ....[60]....
        /*14cc*/ 	.word	0x0001a920
        /*14d0*/ 	.word	0x0000001d
        /*14d4*/ 	.word	0x00032430
        /*14d8*/ 	.short	0x0101
        /*14da*/ 	.byte	0x3f
	.zero		1


	//   ....[61]....
        /*14dc*/ 	.word	0x0001b4a0
        /*14e0*/ 	.word	0x00000016
        /*14e4*/ 	.word	0x00032400
        /*14e8*/ 	.short	0x0107
        /*14ea*/ 	.byte	0x3f
	.zero		1


	//   ....[62]....
        /*14ec*/ 	.word	0x0001b530
        /*14f0*/ 	.word	0x00000016
        /*14f4*/ 	.word	0x00032400
        /*14f8*/ 	.short	0x0101
        /*14fa*/ 	.byte	0x3f
	.zero		1


	//   ....[63]....
        /*14fc*/ 	.word	0x0001bfe0
        /*1500*/ 	.word	0x00000016
        /*1504*/ 	.word	0x00032410
        /*1508*/ 	.short	0x0107
        /*150a*/ 	.byte	0x3f
	.zero		1


	//   ....[64]....
        /*150c*/ 	.word	0x0001c0e0
        /*1510*/ 	.word	0x00000016
        /*1514*/ 	.word	0x00032410
        /*1518*/ 	.short	0x0101
        /*151a*/ 	.byte	0x3f
	.zero		1


	//   ....[65]....
        /*151c*/ 	.word	0x0001c100
        /*1520*/ 	.word	0x00000016
        /*1524*/ 	.word	0x00032420
        /*1528*/ 	.short	0x010a
        /*152a*/ 	.byte	0x3f
	.zero		1


	//   ....[66]....
        /*152c*/ 	.word	0x0001c190
        /*1530*/ 	.word	0x0000001d
        /*1534*/ 	.word	0x00032460
        /*1538*/ 	.short	0x010a
        /*153a*/ 	.byte	0x3f
	.zero		1


	//   ....[67]....
        /*153c*/ 	.word	0x0001c930
        /*1540*/ 	.word	0x0000001d
        /*1544*/ 	.word	0x00032450
        /*1548*/ 	.short	0x0107
        /*154a*/ 	.byte	0x3f
	.zero		1


	//   ....[68]....
        /*154c*/ 	.word	0x0001ca00
        /*1550*/ 	.word	0x0000001d
        /*1554*/ 	.word	0x00032450
        /*1558*/ 	.short	0x0101
        /*155a*/ 	.byte	0x3f
	.zero		1


	//   ....[69]....
        /*155c*/ 	.word	0x0001cd40
        /*1560*/ 	.word	0x00000006
        /*1564*/ 	.word	0x00032440
        /*1568*/ 	.short	0x010a
        /*156a*/ 	.byte	0x3f
	.zero		1


	//   ....[70]....
        /*156c*/ 	.word	0x0001d130
        /*1570*/ 	.word	0x00000006
        /*1574*/ 	.word	0x00032430
        /*1578*/ 	.short	0x0107
        /*157a*/ 	.byte	0x3f
	.zero		1


	//   ....[71]....
        /*157c*/ 	.word	0x0001d1f0
        /*1580*/ 	.word	0x00000006
        /*1584*/ 	.word	0x00032430
        /*1588*/ 	.short	0x0101
        /*158a*/ 	.byte	0x3f
	.zero		1


	//   ....[72]....
        /*158c*/ 	.word	0x0001d220
        /*1590*/ 	.word	0x00000006
        /*1594*/ 	.word	0x00032460
        /*1598*/ 	.short	0x010a
        /*159a*/ 	.byte	0x3f
	.zero		1


	//   ....[73]....
        /*159c*/ 	.word	0x0001d750
        /*15a0*/ 	.word	0x00000006
        /*15a4*/ 	.word	0x00032450
        /*15a8*/ 	.short	0x0107
        /*15aa*/ 	.byte	0x3f
	.zero		1


	//   ....[74]....
        /*15ac*/ 	.word	0x0001d810
        /*15b0*/ 	.word	0x00000006
        /*15b4*/ 	.word	0x00032450
        /*15b8*/ 	.short	0x0101
        /*15ba*/ 	.byte	0x3f
	.zero		1


	//   ....[75]....
        /*15bc*/ 	.word	0x0001e690
        /*15c0*/ 	.word	0x00000007
        /*15c4*/ 	.word	0x00032420
        /*15c8*/ 	.short	0x010a
        /*15ca*/ 	.byte	0x3f
	.zero		1


	//   ....[76]....
        /*15cc*/ 	.word	0x0001e800
        /*15d0*/ 	.word	0x00000005
        /*15d4*/ 	.word	0x00032440
        /*15d8*/ 	.short	0x010a
        /*15da*/ 	.byte	0x3f
	.zero		1


	//   ....[77]....
        /*15dc*/ 	.word	0x0001e8a0
        /*15e0*/ 	.word	0x00000003
        /*15e4*/ 	.word	0x00032440
        /*15e8*/ 	.short	0x010a
        /*15ea*/ 	.byte	0x3f
	.zero		1


	//   ....[78]....
        /*15ec*/ 	.word	0x0001e8e0
        /*15f0*/ 	.word	0x00000005
        /*15f4*/ 	.word	0x00032460
        /*15f8*/ 	.short	0x010a
        /*15fa*/ 	.byte	0x3f
	.zero		1


	//   ....[79]....
        /*15fc*/ 	.word	0x0001e920
        /*1600*/ 	.word	0x00000003
        /*1604*/ 	.word	0x00032460
        /*1608*/ 	.short	0x010a
        /*160a*/ 	.byte	0x3f
	.zero		1


	//   ....[80]....
        /*160c*/ 	.word	0x0001e980
        /*1610*/ 	.word	0x00000056
        /*1614*/ 	.word	0x00032490
        /*1618*/ 	.short	0x010a
        /*161a*/ 	.byte	0x3f
	.zero		1


	//   ....[81]....
        /*161c*/ 	.word	0x0001ec10
        /*1620*/ 	.word	0x00000056
        /*1624*/ 	.word	0x00032490
        /*1628*/ 	.short	0x010a
        /*162a*/ 	.byte	0x3f
	.zero		1


	//   ....[82]....
        /*162c*/ 	.word	0x0001eeb0
        /*1630*/ 	.word	0x00000056
        /*1634*/ 	.word	0x00032490
        /*1638*/ 	.short	0x010a
        /*163a*/ 	.byte	0x3f
	.zero		1


	//   ....[83]....
        /*163c*/ 	.word	0x0001f140
        /*1640*/ 	.word	0x00000056
        /*1644*/ 	.word	0x000324b0
        /*1648*/ 	.short	0x010a
        /*164a*/ 	.byte	0x3f
	.zero		1


	//   ....[84]....
        /*164c*/ 	.word	0x0001f5a0
        /*1650*/ 	.word	0x00000016
        /*1654*/ 	.word	0x00032400
        /*1658*/ 	.short	0x010a
        /*165a*/ 	.byte	0x3f
	.zero		1


	//   ....[85]....
        /*165c*/ 	.word	0x0001fb90
        /*1660*/ 	.word	0x00000016
        /*1664*/ 	.word	0x00032400
        /*1668*/ 	.short	0x010a
        /*166a*/ 	.byte	0x3f
	.zero		1


	//   ....[86]....
        /*166c*/ 	.word	0x0001fbe0
        /*1670*/ 	.word	0x0000000d
        /*1674*/ 	.word	0x00032430
        /*1678*/ 	.short	0x010a
        /*167a*/ 	.byte	0x3f
	.zero		1


	//   ....[87]....
        /*167c*/ 	.word	0x0001fc30
        /*1680*/ 	.word	0x00000016
        /*1684*/ 	.word	0x00032410
        /*1688*/ 	.short	0x010a
        /*168a*/ 	.byte	0x3f
	.zero		1


	//   ....[88]....
        /*168c*/ 	.word	0x0001fc80
        /*1690*/ 	.word	0x0000000d
        /*1694*/ 	.word	0x00032450
        /*1698*/ 	.short	0x010a
        /*169a*/ 	.byte	0x3f
	.zero		1


	//   ....[89]....
        /*169c*/ 	.word	0x0001fcd0
        /*16a0*/ 	.word	0x0000000e
        /*16a4*/ 	.word	0x00032430
        /*16a8*/ 	.short	0x010a
        /*16aa*/ 	.byte	0x3f
	.zero		1


	//   ....[90]....
        /*16ac*/ 	.word	0x0001fd20
        /*16b0*/ 	.word	0x0000000e
        /*16b4*/ 	.word	0x00032450
        /*16b8*/ 	.short	0x010a
        /*16ba*/ 	.byte	0x3f
	.zero		1


	//   ....[91]....
        /*16bc*/ 	.word	0x0001fd70
        /*16c0*/ 	.word	0x0000000e
        /*16c4*/ 	.word	0x00032430
        /*16c8*/ 	.short	0x010a
        /*16ca*/ 	.byte	0x3f
	.zero		1


	//   ....[92]....
        /*16cc*/ 	.word	0x0001fdc0
        /*16d0*/ 	.word	0x0000000e
        /*16d4*/ 	.word	0x00032450
        /*16d8*/ 	.short	0x010a
        /*16da*/ 	.byte	0x3f
	.zero		1


	//   ....[93]....
        /*16dc*/ 	.word	0x00020390
        /*16e0*/ 	.word	0x00000016
        /*16e4*/ 	.word	0x00032420
        /*16e8*/ 	.short	0x010a
        /*16ea*/ 	.byte	0x3f
	.zero		1


	//   ....[94]....
        /*16ec*/ 	.word	0x000203e0
        /*16f0*/ 	.word	0x00000003
        /*16f4*/ 	.word	0x000324a0
        /*16f8*/ 	.short	0x010a
        /*16fa*/ 	.byte	0x3f
	.zero		1


	//   ....[95]....
        /*16fc*/ 	.word	0x00020430
        /*1700*/ 	.word	0x00000003
        /*1704*/ 	.word	0x000324c0
        /*1708*/ 	.short	0x010a
        /*170a*/ 	.byte	0x3f
	.zero		1


	//   ....[96]....
        /*170c*/ 	.word	0x00020480
        /*1710*/ 	.word	0x00000008
        /*1714*/ 	.word	0x000324a0
        /*1718*/ 	.short	0x010a
        /*171a*/ 	.byte	0x3f
	.zero		1


	//   ....[97]....
        /*171c*/ 	.word	0x000204d0
        /*1720*/ 	.word	0x00000008
        /*1724*/ 	.word	0x000324c0
        /*1728*/ 	.short	0x010a
        /*172a*/ 	.byte	0x3f
	.zero		1


	//   ....[98]....
        /*172c*/ 	.word	0x000205f0
        /*1730*/ 	.word	0x0000001d
        /*1734*/ 	.word	0x00032440
        /*1738*/ 	.short	0x010a
        /*173a*/ 	.byte	0x3f
	.zero		1


	//   ....[99]....
        /*173c*/ 	.word	0x000226b0
        /*1740*/ 	.word	0x00000016
        /*1744*/ 	.word	0x00032420
        /*1748*/ 	.short	0x010a
        /*174a*/ 	.byte	0x3f
	.zero		1


	//   ....[100]....
        /*174c*/ 	.word	0x00022700
        /*1750*/ 	.word	0x0000001d
        /*1754*/ 	.word	0x00032460
        /*1758*/ 	.short	0x010a
        /*175a*/ 	.byte	0x3f
	.zero		1


	//   ....[101]....
        /*175c*/ 	.word	0x00023050
        /*1760*/ 	.word	0x00000006
        /*1764*/ 	.word	0x00032440
        /*1768*/ 	.short	0x010a
        /*176a*/ 	.byte	0x3f
	.zero		1


	//   ....[102]....
        /*176c*/ 	.word	0x00023730
        /*1770*/ 	.word	0x00000006
        /*1774*/ 	.word	0x00032460
        /*1778*/ 	.short	0x010a
        /*177a*/ 	.byte	0x3f
	.zero		1


	//   ....[103]....
        /*177c*/ 	.word	0x000247d0
        /*1780*/ 	.word	0x00000007
        /*1784*/ 	.word	0x00032420
        /*1788*/ 	.short	0x010a
        /*178a*/ 	.byte	0x3f
	.zero		1


	//   ....[104]....
        /*178c*/ 	.word	0x00024970
        /*1790*/ 	.word	0x00000005
        /*1794*/ 	.word	0x00032440
        /*1798*/ 	.short	0x010a
        /*179a*/ 	.byte	0x3f
	.zero		1


	//   ....[105]....
        /*179c*/ 	.word	0x000249c0
        /*17a0*/ 	.word	0x00000003
        /*17a4*/ 	.word	0x00032440
        /*17a8*/ 	.short	0x010a
        /*17aa*/ 	.byte	0x3f
	.zero		1


	//   ....[106]....
        /*17ac*/ 	.word	0x00024a10
        /*17b0*/ 	.word	0x00000005
        /*17b4*/ 	.word	0x00032460
        /*17b8*/ 	.short	0x010a
        /*17ba*/ 	.byte	0x3f
	.zero		1


	//----- nvinfo : EIATTR_NUM_MBARRIERS
	.align		4
.L_651:
        /*17bc*/ 	.byte	0x03, 0x38
        /*17be*/ 	.short	0x0017


	//----- nvinfo : EIATTR_EXIT_INSTR_OFFSETS
	.align		4
        /*17c0*/ 	.byte	0x04, 0x1c
        /*17c2*/ 	.short	(.L_653 - .L_652)


	//   ....[0]....
.L_652:
        /*17c4*/ 	.word	0x0001e970


	//----- nvinfo : EIATTR_MAX_THREADS
	.align		4
.L_653:
        /*17c8*/ 	.byte	0x04, 0x05
        /*17ca*/ 	.short	(.L_655 - .L_654)
.L_654:
        /*17cc*/ 	.word	0x00000180
        /*17d0*/ 	.word	0x00000001
        /*17d4*/ 	.word	0x00000001


	//----- nvinfo : EIATTR_CRS_STACK_SIZE
	.align		4
.L_655:
        /*17d8*/ 	.byte	0x04, 0x1e
        /*17da*/ 	.short	(.L_657 - .L_656)
.L_656:
        /*17dc*/ 	.word	0x00000000


	//----- nvinfo : EIATTR_CBANK_PARAM_SIZE
	.align		4
.L_657:
        /*17e0*/ 	.byte	0x03, 0x19
        /*17e2*/ 	.short	0x0bf0


	//----- nvinfo : EIATTR_PARAM_CBANK
	.align		4
        /*17e4*/ 	.byte	0x04, 0x0a
        /*17e6*/ 	.short	(.L_659 - .L_658)
	.align		4
.L_658:
        /*17e8*/ 	.word	index@(.nv.constant0._ZN7cutlass13device_kernelIN5flash11enable_sm90INS1_16FlashAttnFwdSm90INS1_25CollectiveMainloopFwdSm90ILi2EN4cute5tupleIJNS5_1CILi1EEES8_S8_EEENS6_IJNS7_ILi128EEENS7_ILi96EEENS7_ILi64EEEEEELi256ENS_10bfloat16_tEfNS_4arch4Sm90ELb1ELb0ELb1ELb1ELb1ELb1ELb1ELb1ELb0ELb1ELb0ELb0EEENS1_21CollectiveEpilogueFwdINS6_IJSA_NS7_ILi256EEESB_EEES9_SE_SG_Li256ELb1ELb1ELb0ELb0EEENS1_36VarlenDynamicPersistentTileSchedulerILi128ELi96ELi256ELi128ELb0ELb1ELb1ELb1ELb1ELb1EEEEEEEEEvNT_6ParamsE)
        /*17ec*/ 	.short	0x0210
        /*17ee*/ 	.short	0x0bf0


	//----- nvinfo : EIATTR_SW_WAR
	.align		4
.L_659:
        /*17f0*/ 	.byte	0x04, 0x36
        /*17f2*/ 	.short	(.L_661 - .L_660)
.L_660:
        /*17f4*/ 	.word	0x00000008
.L_661:


//--------------------- .nv.callgraph             --------------------------
	.section	.nv.callgraph,"",@"SHT_CUDA_CALLGRAPH"
	.align	4
	.sectionentsize	8
	.align		4
        /*0000*/ 	.word	0x00000000
	.align		4
        /*0004*/ 	.word	0xffffffff
	.align		4
        /*0008*/ 	.word	index@(_ZN7cutlass13device_kernelIN5flash11enable_sm90INS1_16FlashAttnFwdSm90INS1_25CollectiveMainloopFwdSm90ILi2EN4cute5tupleIJNS5_1CILi1EEES8_S8_EEENS6_IJNS7_ILi128EEENS7_ILi96EEENS7_ILi64EEEEEELi256ENS_10bfloat16_tEfNS_4arch4Sm90ELb0ELb0ELb1ELb0ELb1ELb0ELb0ELb1ELb0ELb1ELb0ELb0EEENS1_21CollectiveEpilogueFwdINS6_IJSA_NS7_ILi256EEESB_EEES9_SE_SG_Li256ELb0ELb1ELb0ELb0EEENS1_29StaticPersistentTileSchedulerILb0EEEEEEEEEvNT_6ParamsE)
	.align		4
        /*000c*/ 	.word	index@(__assertfail)
	.align		4
        /*0010*/ 	.word	index@(_ZN7cutlass13device_kernelIN5flash11enable_sm90INS1_16FlashAttnFwdSm90INS1_25CollectiveMainloopFwdSm90ILi2EN4cute5tupleIJNS5_1CILi1EEES8_S8_EEENS6_IJNS7_ILi128EEENS7_ILi96EEENS7_ILi64EEEEEELi256ENS_10bfloat16_tEfNS_4arch4Sm90ELb0ELb0ELb1ELb0ELb1ELb0ELb1ELb1ELb0ELb1ELb0ELb0EEENS1_21CollectiveEpilogueFwdINS6_IJSA_NS7_ILi256EEESB_EEES9_SE_SG_Li256ELb0ELb1ELb0ELb0EEENS1_29StaticPersistentTileSchedulerILb0EEEEEEEEEvNT_6ParamsE)
	.align		4
        /*0014*/ 	.word	index@(__assertfail)
	.align		4
        /*0018*/ 	.word	index@(_ZN7cutlass13device_kernelIN5flash11enable_sm90INS1_16FlashAttnFwdSm90INS1_25CollectiveMainloopFwdSm90ILi2EN4cute5tupleIJNS5_1CILi1EEES8_S8_EEENS6_IJNS7_ILi128EEENS7_ILi96EEENS7_ILi64EEEEEELi256ENS_10bfloat16_tEfNS_4arch4Sm90ELb0ELb0ELb1ELb1ELb1ELb0ELb0ELb1ELb0ELb1ELb0ELb0EEENS1_21CollectiveEpilogueFwdINS6_IJSA_NS7_ILi256EEESB_EEES9_SE_SG_Li256ELb1ELb1ELb0ELb0EEENS1_36VarlenDynamicPersistentTileSchedulerILi128ELi96ELi256ELi128ELb0ELb1ELb1ELb0ELb1ELb1EEEEEEEEEvNT_6ParamsE)
	.align		4
        /*001c*/ 	.word	index@(__assertfail)
	.align		4
        /*0020*/ 	.word	index@(_ZN7cutlass13device_kernelIN5flash11enable_sm90INS1_16FlashAttnFwdSm90INS1_25CollectiveMainloopFwdSm90ILi2EN4cute5tupleIJNS5_1CILi1EEES8_S8_EEENS6_IJNS7_ILi128EEENS7_ILi96EEENS7_ILi64EEEEEELi256ENS_10bfloat16_tEfNS_4arch4Sm90ELb0ELb0ELb1ELb1ELb1ELb1ELb0ELb1ELb0ELb1ELb0ELb0EEENS1_21CollectiveEpilogueFwdINS6_IJSA_NS7_ILi256EEESB_EEES9_SE_SG_Li256ELb1ELb1ELb0ELb0EEENS1_36VarlenDynamicPersistentTileSchedulerILi128ELi96ELi256ELi128ELb0ELb1ELb1ELb0ELb1ELb1EEEEEEEEEvNT_6ParamsE)
	.align		4
        /*0024*/ 	.word	index@(__assertfail)
	.align		4
        /*0028*/ 	.word	index@(_ZN7cutlass13device_kernelIN5flash11enable_sm90INS1_16FlashAttnFwdSm90INS1_25CollectiveMainloopFwdSm90ILi2EN4cute5tupleIJNS5_1CILi1EEES8_S8_EEENS6_IJNS7_ILi128EEENS7_ILi96EEENS7_ILi64EEEEEELi256ENS_10bfloat16_tEfNS_4arch4Sm90ELb0ELb0ELb1ELb1ELb1ELb0ELb1ELb1ELb0ELb1ELb0ELb0EEENS1_21CollectiveEpilogueFwdINS6_IJSA_NS7_ILi256EEESB_EEES9_SE_SG_Li256ELb1ELb1ELb0ELb0EEENS1_36VarlenDynamicPersistentTileSchedulerILi128ELi96ELi256ELi128ELb0ELb1ELb1ELb0ELb1ELb1EEEEEEEEEvNT_6ParamsE)
	.align		4
        /*002c*/ 	.word	index@(__assertfail)
	.align		4
        /*0030*/ 	.word	index@(_ZN7cutlass13device_kernelIN5flash11enable_sm90INS1_16FlashAttnFwdSm90INS1_25CollectiveMainloopFwdSm90ILi2EN4cute5tupleIJNS5_1CILi1EEES8_S8_EEENS6_IJNS7_ILi128EEENS7_ILi96EEENS7_ILi64EEEEEELi256ENS_10bfloat16_tEfNS_4arch4Sm90ELb0ELb0ELb1ELb1ELb1ELb1ELb1ELb1ELb0ELb1ELb0ELb0EEENS1_21CollectiveEpilogueFwdINS6_IJSA_NS7_ILi256EEESB_EEES9_SE_SG_Li256ELb1ELb1ELb0ELb0EEENS1_36VarlenDynamicPersistentTileSchedulerILi128ELi96ELi256ELi128ELb0ELb1ELb1ELb0ELb1ELb1EEEEEEEEEvNT_6ParamsE)
	.align		4
        /*0034*/ 	.word	index@(__assertfail)
	.align		4
        /*0038*/ 	.word	index@(_ZN7cutlass13device_kernelIN5flash11enable_sm90INS1_16FlashAttnFwdSm90INS1_25CollectiveMainloopFwdSm90ILi2EN4cute5tupleIJNS5_1CILi1EEES8_S8_EEENS6_IJNS7_ILi128EEENS7_ILi96EEENS7_ILi64EEEEEELi256ENS_10bfloat16_tEfNS_4arch4Sm90ELb0ELb1ELb1ELb0ELb1ELb0ELb0ELb1ELb0ELb1ELb0ELb0EEENS1_21CollectiveEpilogueFwdINS6_IJSA_NS7_ILi256EEESB_EEES9_SE_SG_Li256ELb0ELb1ELb0ELb0EEENS1_30DynamicPersistentTileSchedulerILi256ELi128ELb0ELb1ELb1EEEEEEEEEvNT_6ParamsE)
	.align		4
        /*003c*/ 	.word	index@(__assertfail)
	.align		4
        /*0040*/ 	.word	index@(_ZN7cutlass13device_kernelIN5flash11enable_sm90INS1_16FlashAttnFwdSm90INS1_25CollectiveMainloopFwdSm90ILi2EN4cute5tupleIJNS5_1CILi1EEES8_S8_EEENS6_IJNS7_ILi128EEENS7_ILi96EEENS7_ILi64EEEEEELi256ENS_10bfloat16_tEfNS_4arch4Sm90ELb0ELb1ELb1ELb0ELb1ELb0ELb1ELb1ELb0ELb1ELb0ELb0EEENS1_21CollectiveEpilogueFwdINS6_IJSA_NS7_ILi256EEESB_EEES9_SE_SG_Li256ELb0ELb1ELb0ELb0EEENS1_30DynamicPersistentTileSchedulerILi256ELi128ELb0ELb1ELb1EEEEEEEEEvNT_6ParamsE)
	.align		4
        /*0044*/ 	.word	index@(__assertfail)
	.align		4
        /*0048*/ 	.word	index@(_ZN7cutlass13device_kernelIN5flash11enable_sm90INS1_16FlashAttnFwdSm90INS1_25CollectiveMainloopFwdSm90ILi2EN4cute5tupleIJNS5_1CILi1EEES8_S8_EEENS6_IJNS7_ILi128EEENS7_ILi96EEENS7_ILi64EEEEEELi256ENS_10bfloat16_tEfNS_4arch4Sm90ELb0ELb1ELb1ELb1ELb1ELb0ELb0ELb1ELb0ELb1ELb0ELb0EEENS1_21CollectiveEpilogueFwdINS6_IJSA_NS7_ILi256EEESB_EEES9_SE_SG_Li256ELb1ELb1ELb0ELb0EEENS1_36VarlenDynamicPersistentTileSchedulerILi128ELi96ELi256ELi128ELb0ELb1ELb1ELb1ELb0ELb1EEEEEEEEEvNT_6ParamsE)
	.align		4
        /*004c*/ 	.word	index@(__assertfail)
	.align		4
        /*0050*/ 	.word	index@(_ZN7cutlass13device_kernelIN5flash11enable_sm90INS1_16FlashAttnFwdSm90INS1_25CollectiveMainloopFwdSm90ILi2EN4cute5tupleIJNS5_1CILi1EEES8_S8_EEENS6_IJNS7_ILi128EEENS7_ILi96EEENS7_ILi64EEEEEELi256ENS_10bfloat16_tEfNS_4arch4Sm90ELb0ELb1ELb1ELb1ELb1ELb1ELb0ELb1ELb0ELb1ELb0ELb0EEENS1_21CollectiveEpilogueFwdINS6_IJSA_NS7_ILi256EEESB_EEES9_SE_SG_Li256ELb1ELb1ELb0ELb0EEENS1_36VarlenDynamicPersistentTileSchedulerILi128ELi96ELi256ELi128ELb0ELb1ELb1ELb1ELb0ELb1EEEEEEEEEvNT_6ParamsE)
	.align		4
        /*0054*/ 	.word	index@(__assertfail)
	.align		4
        /*0058*/ 	.word	index@(_ZN7cutlass13device_kernelIN5flash11enable_sm90INS1_16FlashAttnFwdSm90INS1_25CollectiveMainloopFwdSm90ILi2EN4cute5tupleIJNS5_1CILi1EEES8_S8_EEENS6_IJNS7_ILi128EEENS7_ILi96EEENS7_ILi64EEEEEELi256ENS_10bfloat16_tEfNS_4arch4Sm90ELb0ELb1ELb1ELb1ELb1ELb0ELb1ELb1ELb0ELb1ELb0ELb0EEENS1_21CollectiveEpilogueFwdINS6_IJSA_NS7_ILi256EEESB_EEES9_SE_SG_Li256ELb1ELb1ELb0ELb0EEENS1_36VarlenDynamicPersistentTileSchedulerILi128ELi96ELi256ELi128ELb0ELb1ELb1ELb1ELb0ELb1EEEEEEEEEvNT_6ParamsE)
	.align		4
        /*005c*/ 	.word	index@(__assertfail)
	.align		4
        /*0060*/ 	.word	index@(_ZN7cutlass13device_kernelIN5flash11enable_sm90INS1_16FlashAttnFwdSm90INS1_25CollectiveMainloopFwdSm90ILi2EN4cute5tupleIJNS5_1CILi1EEES8_S8_EEENS6_IJNS7_ILi128EEENS7_ILi96EEENS7_ILi64EEEEEELi256ENS_10bfloat16_tEfNS_4arch4Sm90ELb0ELb1ELb1ELb1ELb1ELb1ELb1ELb1ELb0ELb1ELb0ELb0EEENS1_21CollectiveEpilogueFwdINS6_IJSA_NS7_ILi256EEESB_EEES9_SE_SG_Li256ELb1ELb1ELb0ELb0EEENS1_36VarlenDynamicPersistentTileSchedulerILi128ELi96ELi256ELi128ELb0ELb1ELb1ELb1ELb0ELb1EEEEEEEEEvNT_6ParamsE)
	.align		4
        /*0064*/ 	.word	index@(__assertfail)
	.align		4
        /*0068*/ 	.word	index@(_ZN7cutlass13device_kernelIN5flash11enable_sm90INS1_16FlashAttnFwdSm90INS1_25CollectiveMainloopFwdSm90ILi2EN4cute5tupleIJNS5_1CILi1EEES8_S8_EEENS6_IJNS7_ILi128EEENS7_ILi96EEENS7_ILi64EEEEEELi256ENS_10bfloat16_tEfNS_4arch4Sm90ELb1ELb0ELb1ELb0ELb1ELb0ELb0ELb1ELb0ELb1ELb0ELb0EEENS1_21CollectiveEpilogueFwdINS6_IJSA_NS7_ILi256EEESB_EEES9_SE_SG_Li256ELb0ELb1ELb0ELb0EEENS1_30DynamicPersistentTileSchedulerILi256ELi128ELb0ELb1ELb1EEEEEEEEEvNT_6ParamsE)
	.align		4
        /*006c*/ 	.word	index@(__assertfail)
	.align		4
        /*0070*/ 	.word	index@(_ZN7cutlass13device_kernelIN5flash11enable_sm90INS1_16FlashAttnFwdSm90INS1_25CollectiveMainloopFwdSm90ILi2EN4cute5tupleIJNS5_1CILi1EEES8_S8_EEENS6_IJNS7_ILi128EEENS7_ILi96EEENS7_ILi64EEEEEELi256ENS_10bfloat16_tEfNS_4arch4Sm90ELb1ELb0ELb1ELb0ELb1ELb0ELb1ELb1ELb0ELb1ELb0ELb0EEENS1_21CollectiveEpilogueFwdINS6_IJSA_NS7_ILi256EEESB_EEES9_SE_SG_Li256ELb0ELb1ELb0ELb0EEENS1_30DynamicPersistentTileSchedulerILi256ELi128ELb0ELb1ELb1EEEEEEEEEvNT_6ParamsE)
	.align		4
        /*0074*/ 	.word	index@(__assertfail)
	.align		4
        /*0078*/ 	.word	index@(_ZN7cutlass13device_kernelIN5flash11enable_sm90INS1_16FlashAttnFwdSm90INS1_25CollectiveMainloopFwdSm90ILi2EN4cute5tupleIJNS5_1CILi1EEES8_S8_EEENS6_IJNS7_ILi128EEENS7_ILi96EEENS7_ILi64EEEEEELi256ENS_10bfloat16_tEfNS_4arch4Sm90ELb1ELb0ELb1ELb1ELb1ELb0ELb0ELb1ELb0ELb1ELb0ELb0EEENS1_21CollectiveEpilogueFwdINS6_IJSA_NS7_ILi256EEESB_EEES9_SE_SG_Li256ELb1ELb1ELb0ELb0EEENS1_36VarlenDynamicPersistentTileSchedulerILi128ELi96ELi256ELi128ELb0ELb1ELb1ELb1ELb1ELb1EEEEEEEEEvNT_6ParamsE)
	.align		4
        /*007c*/ 	.word	index@(__assertfail)
	.align		4
        /*0080*/ 	.word	index@(_ZN7cutlass13device_kernelIN5flash11enable_sm90INS1_16FlashAttnFwdSm90INS1_25CollectiveMainloopFwdSm90ILi2EN4cute5tupleIJNS5_1CILi1EEES8_S8_EEENS6_IJNS7_ILi128EEENS7_ILi96EEENS7_ILi64EEEEEELi256ENS_10bfloat16_tEfNS_4arch4Sm90ELb1ELb0ELb1ELb1ELb1ELb1ELb0ELb1ELb0ELb1ELb0ELb0EEENS1_21CollectiveEpilogueFwdINS6_IJSA_NS7_ILi256EEESB_EEES9_SE_SG_Li256ELb1ELb1ELb0ELb0EEENS1_36VarlenDynamicPersistentTileSchedulerILi128ELi96ELi256ELi128ELb0ELb1ELb1ELb1ELb1ELb1EEEEEEEEEvNT_6ParamsE)
	.align		4
        /*0084*/ 	.word	index@(__assertfail)
	.align		4
        /*0088*/ 	.word	index@(_ZN7cutlass13device_kernelIN5flash11enable_sm90INS1_16FlashAttnFwdSm90INS1_25CollectiveMainloopFwdSm90ILi2EN4cute5tupleIJNS5_1CILi1EEES8_S8_EEENS6_IJNS7_ILi128EEENS7_ILi96EEENS7_ILi64EEEEEELi256ENS_10bfloat16_tEfNS_4arch4Sm90ELb1ELb0ELb1ELb1ELb1ELb0ELb1ELb1ELb0ELb1ELb0ELb0EEENS1_21CollectiveEpilogueFwdINS6_IJSA_NS7_ILi256EEESB_EEES9_SE_SG_Li256ELb1ELb1ELb0ELb0EEENS1_36VarlenDynamicPersistentTileSchedulerILi128ELi96ELi256ELi128ELb0ELb1ELb1ELb1ELb1ELb1EEEEEEEEEvNT_6ParamsE)
	.align		4
        /*008c*/ 	.word	index@(__assertfail)
	.align		4
        /*0090*/ 	.word	index@(_ZN7cutlass13device_kernelIN5flash11enable_sm90INS1_16FlashAttnFwdSm90INS1_25CollectiveMainloopFwdSm90ILi2EN4cute5tupleIJNS5_1CILi1EEES8_S8_EEENS6_IJNS7_ILi128EEENS7_ILi96EEENS7_ILi64EEEEEELi256ENS_10bfloat16_tEfNS_4arch4Sm90ELb1ELb0ELb1ELb1ELb1ELb1ELb1ELb1ELb0ELb1ELb0ELb0EEENS1_21CollectiveEpilogueFwdINS6_IJSA_NS7_ILi256EEESB_EEES9_SE_SG_Li256ELb1ELb1ELb0ELb0EEENS1_36VarlenDynamicPersistentTileSchedulerILi128ELi96ELi256ELi128ELb0ELb1ELb1ELb1ELb1ELb1EEEEEEEEEvNT_6ParamsE)
	.align		4
        /*0094*/ 	.word	index@(__assertfail)
	.align		4
        /*0098*/ 	.word	0x00000000
	.align		4
        /*009c*/ 	.word	0xfffffffe
	.align		4
        /*00a0*/ 	.word	0x00000000
	.align		4
        /*00a4*/ 	.word	0xfffffffd
	.align		4
        /*00a8*/ 	.word	0x00000000
	.align		4
        /*00ac*/ 	.word	0xfffffffc


//--------------------- .nv.constant4             --------------------------
	.section	.nv.constant4,"a",@progbits
	.align	8
	.align		8
.nv.constant4:
        /*0000*/ 	.dword	__assertfail
	.align		8
        /*0008*/ 	.dword	__unnamed_1
	.align		8
        /*0010*/ 	.dword	__unnamed_2
	.align		8
        /*0018*/ 	.dword	__unnamed_3
	.align		8
        /*0020*/ 	.dword	__unnamed_4
	.align		8
        /*0028*/ 	.dword	__unnamed_5
	.align		8
        /*0030*/ 	.dword	__unnamed_6
	.align		8
        /*0038*/ 	.dword	__unnamed_7
	.align		8
        /*0040*/ 	.dword	_ZN83_INTERNAL_e91defdf_47_flash_fwd_hdim64_256_bf16_paged_softcap_sm90_cu_0106449f_38014cuda3std3__45__cpo5beginE
	.align		8
        /*0048*/ 	.dword	_ZN83_INTERNAL_e91defdf_47_flash_fwd_hdim64_256_bf16_paged_softcap_sm90_cu_0106449f_38014cuda3std3__45__cpo3endE
	.align		8
        /*0050*/ 	.dword	_ZN83_INTERNAL_e91defdf_47_flash_fwd_hdim64_256_bf16_paged_softcap_sm90_cu_0106449f_38014cuda3std3__45__cpo6cbeginE
	.align		8
        /*0058*/ 	.dword	_ZN83_INTERNAL_e91defdf_47_flash_fwd_hdim64_256_bf16_paged_softcap_sm90_cu_0106449f_38014cuda3std3__45__cpo4cendE
	.align		8
        /*0060*/ 	.dword	_ZN83_INTERNAL_e91defdf_47_flash_fwd_hdim64_256_bf16_paged_softcap_sm90_cu_0106449f_38014cuda3std3__485_GLOBAL__N__e91defdf_47_flash_fwd_hdim64_256_bf16_paged_softcap_sm90_cu_0106449f_38016ignoreE
	.align		8
        /*0068*/ 	.dword	_ZN83_INTERNAL_e91defdf_47_flash_fwd_hdim64_256_bf16_paged_softcap_sm90_cu_0106449f_38014cuda3std3__419piecewise_constructE
	.align		8
        /*0070*/ 	.dword	_ZN83_INTERNAL_e91defdf_47_flash_fwd_hdim64_256_bf16_paged_softcap_sm90_cu_0106449f_38014cuda3std3__48in_placeE
	.align		8
        /*0078*/ 	.dword	_ZN83_INTERNAL_e91defdf_47_flash_fwd_hdim64_256_bf16_paged_softcap_sm90_cu_0106449f_38014cuda3std6ranges3__45__cpo4swapE
	.align		8
        /*0080*/ 	.dword	_ZN83_INTERNAL_e91defdf_47_flash_fwd_hdim64_256_bf16_paged_softcap_sm90_cu_0106449f_38014cuda3std6ranges3__45__cpo9iter_moveE
	.align		8
        /*0088*/ 	.dword	_ZN83_INTERNAL_e91defdf_47_flash_fwd_hdim64_256_bf16_paged_softcap_sm90_cu_0106449f_38014cute7productE
	.align		8
        /*0090*/ 	.dword	_ZN83_INTERNAL_e91defdf_47_flash_fwd_hdim64_256_bf16_paged_softcap_sm90_cu_0106449f_38014cute1_E
	.align		8
        /*0098*/ 	.dword	$str$23
	.align		8
        /*00a0*/ 	.dword	$str$24


//--------------------- .text._ZN7cutlass13device_kernelIN5flash11enable_sm90INS1_16FlashAttnFwdSm90INS1_25CollectiveMainloopFwdSm90ILi2EN4cute5tupleIJNS5_1CILi1EEES8_S8_EEENS6_IJNS7_ILi128EEENS7_ILi96EEENS7_ILi64EEEEEELi256ENS_10bfloat16_tEfNS_4arch4Sm90ELb0ELb0ELb1ELb0ELb1ELb0ELb0ELb1ELb0ELb1ELb0ELb0EEENS1_21CollectiveEpilogueFwdINS6_IJSA_NS7_ILi256EEESB_EEES9_SE_SG_Li256ELb0ELb1ELb0ELb0EEENS1_29StaticPersistentTileSchedulerILb0EEEEEEEEEvNT_6ParamsE --------------------------
	.section	.text._ZN7cutlass13device_kernelIN5flash11enable_sm90INS1_16FlashAttnFwdSm90INS1_25CollectiveMainloopFwdSm90ILi2EN4cute5tupleIJNS5_1CILi1EEES8_S8_EEENS6_IJNS7_ILi128EEENS7_ILi96EEENS7_ILi64EEEEEELi256ENS_10bfloat16_tEfNS_4arch4Sm90ELb0ELb0ELb1ELb0ELb1ELb0ELb0ELb1ELb0ELb1ELb0ELb0EEENS1_21CollectiveEpilogueFwdINS6_IJSA_NS7_ILi256EEESB_EEES9_SE_SG_Li256ELb0ELb1ELb0ELb0EEENS1_29StaticPersistentTileSchedulerILb0EEEEEEEEEvNT_6ParamsE,"ax",@progbits
	.align	128
.text._ZN7cutlass13device_kernelIN5flash11enable_sm90INS1_16FlashAttnFwdSm90INS1_25CollectiveMainloopFwdSm90ILi2EN4cute5tupleIJNS5_1CILi1EEES8_S8_EEENS6_IJNS7_ILi128EEENS7_ILi96EEENS7_ILi64EEEEEELi256ENS_10bfloat16_tEfNS_4arch4Sm90ELb0ELb0ELb1ELb0ELb1ELb0ELb0ELb1ELb0ELb1ELb0ELb0EEENS1_21CollectiveEpilogueFwdINS6_IJSA_NS7_ILi256EEESB_EEES9_SE_SG_Li256ELb0ELb1ELb0ELb0EEENS1_29StaticPersistentTileSchedulerILb0EEEEEEEEEvNT_6ParamsE:
        .type           _ZN7cutlass13device_kernelIN5flash11enable_sm90INS1_16FlashAttnFwdSm90INS1_25CollectiveMainloopFwdSm90ILi2EN4cute5tupleIJNS5_1CILi1EEES8_S8_EEENS6_IJNS7_ILi128EEENS7_ILi96EEENS7_ILi64EEEEEELi256ENS_10bfloat16_tEfNS_4arch4Sm90ELb0ELb0ELb1ELb0ELb1ELb0ELb0ELb1ELb0ELb1ELb0ELb0EEENS1_21CollectiveEpilogueFwdINS6_IJSA_NS7_ILi256EEESB_EEES9_SE_SG_Li256ELb0ELb1ELb0ELb0EEENS1_29StaticPersistentTileSchedulerILb0EEEEEEEEEvNT_6ParamsE,@function
        .size           _ZN7cutlass13device_kernelIN5flash11enable_sm90INS1_16FlashAttnFwdSm90INS1_25CollectiveMainloopFwdSm90ILi2EN4cute5tupleIJNS5_1CILi1EEES8_S8_EEENS6_IJNS7_ILi128EEENS7_ILi96EEENS7_ILi64EEEEEELi256ENS_10bfloat16_tEfNS_4arch4Sm90ELb0ELb0ELb1ELb0ELb1ELb0ELb0ELb1ELb0ELb1ELb0ELb0EEENS1_21CollectiveEpilogueFwdINS6_IJSA_NS7_ILi256EEESB_EEES9_SE_SG_Li256ELb0ELb1ELb0ELb0EEENS1_29StaticPersistentTileSchedulerILb0EEEEEEEEEvNT_6ParamsE,(.L_x_6448 - _ZN7cutlass13device_kernelIN5flash11enable_sm90INS1_16FlashAttnFwdSm90INS1_25CollectiveMainloopFwdSm90ILi2EN4cute5tupleIJNS5_1CILi1EEES8_S8_EEENS6_IJNS7_ILi128EEENS7_ILi96EEENS7_ILi64EEEEEELi256ENS_10bfloat16_tEfNS_4arch4Sm90ELb0ELb0ELb1ELb0ELb1ELb0ELb0ELb1ELb0ELb1ELb0ELb0EEENS1_21CollectiveEpilogueFwdINS6_IJSA_NS7_ILi256EEESB_EEES9_SE_SG_Li256ELb0ELb1ELb0ELb0EEENS1_29StaticPersistentTileSchedulerILb0EEEEEEEEEvNT_6ParamsE)
        .other          _ZN7cutlass13device_kernelIN5flash11enable_sm90INS1_16FlashAttnFwdSm90INS1_25CollectiveMainloopFwdSm90ILi2EN4cute5tupleIJNS5_1CILi1EEES8_S8_EEENS6_IJNS7_ILi128EEENS7_ILi96EEENS7_ILi64EEEEEELi256ENS_10bfloat16_tEfNS_4arch4Sm90ELb0ELb0ELb1ELb0ELb1ELb0ELb0ELb1ELb0ELb1ELb0ELb0EEENS1_21CollectiveEpilogueFwdINS6_IJSA_NS7_ILi256EEESB_EEES9_SE_SG_Li256ELb0ELb1ELb0ELb0EEENS1_29StaticPersistentTileSchedulerILb0EEEEEEEEEvNT_6ParamsE,@"STO_CUDA_ENTRY STV_DEFAULT"
_ZN7cutlass13device_kernelIN5flash11enable_sm90INS1_16FlashAttnFwdSm90INS1_25CollectiveMainloopFwdSm90ILi2EN4cute5tupleIJNS5_1CILi1EEES8_S8_EEENS6_IJNS7_ILi128EEENS7_ILi96EEENS7_ILi64EEEEEELi256ENS_10bfloat16_tEfNS_4arch4Sm90ELb0ELb0ELb1ELb0ELb1ELb0ELb0ELb1ELb0ELb1ELb0ELb0EEENS1_21CollectiveEpilogueFwdINS6_IJSA_NS7_ILi256EEESB_EEES9_SE_SG_Li256ELb0ELb1ELb0ELb0EEENS1_29StaticPersistentTileSchedulerILb0EEEEEEEEEvNT_6ParamsE:
[----:B------:R-:W0:Y:S02]  /*0000*/  LDC R1, c[0x0][0x28] ;  /* 0x00000a00ff017b82 */ /* 0x000e240000000800 */
[----:B0-----:R-:W-:Y:S01]  /*0010*/  VIADD R1, R1, 0xffffffe0 ;  /* 0xffffffe001017836 */ /* 0x001fe20000000000 */
[----:B------:R-:W0:Y:S01]  /*0020*/  S2R R19, SR_TID.X ;  /* 0x0000000000137919 */ /* 0x000e220000002100 */
[----:B------:R-:W-:Y:S01]  /*0030*/  ELECT P0, URZ, PT ;  /* 0x00000000003f782f */ /* 0x000fe20003800000 */
[----:B------:R-:W-:Y:S01]  /*0040*/  UMOV UR4, 0x80 ;  /* 0x0000008000047882 */ /* 0x000fe20000000000 */
[----:B------:R-:W-:Y:S01]  /*0050*/  UMOV UR7, 0x100 ;  /* 0x0000010000077882 */ /* 0x000fe20000000000 */
[--C-:B0-----:R-:W-:Y:S02]  /*0060*/  SHF.R.U32.HI R0, RZ, 0x5, R19.reuse ;  /* 0x00000005ff007819 */ /* 0x101fe40000011613 */
[----:B------:R-:W-:-:S03]  /*0070*/  SHF.R.U32.HI R3, RZ, 0x7, R19 ;  /* 0x00000007ff037819 */ /* 0x000fc60000011613 */
[----:B------:R-:W0:Y:S04]  /*0080*/  SHFL.IDX PT, R2, R0, RZ, 0x1f ;  /* 0x00001fff00027589 */ /* 0x000e2800000e0000 */
[----:B------:R-:W1:Y:S01]  /*0090*/  SHFL.IDX PT, R3, R3, RZ, 0x1f ;  /* 0x00001fff03037589 */ /* 0x000e6200000e0000 */
[C---:B0-----:R-:W-:Y:S02]  /*00a0*/  ISETP.NE.OR P0, PT, R2.reuse, RZ, !P0 ;  /* 0x000000ff0200720c */ /* 0x041fe40004705670 */
[----:B------:R-:W-:-:S11]  /*00b0*/  ISETP.NE.AND P1, PT, R2, RZ, PT ;  /* 0x000000ff0200720c */ /* 0x000fd60003f25270 */
[----:B------:R-:W-:Y:S01]  /*00c0*/  VOTEU.ALL UP0, P0 ;  /* 0x00000000003f7886 */ /* 0x000fe20000000000 */
[----:B------:R-:W-:-:S04]  /*00d0*/  VOTEU.ALL UP1, P0 ;  /* 0x00000000003f7886 */ /* 0x000fc80000020000 */
[----:B------:R-:W0:Y:S01]  /*00e0*/  @!UP0 S2UR UR8, SR_CgaCtaId ;  /* 0x00000000000889c3 */ /* 0x000e220000008800 */
[----:B------:R-:W-:Y:S01]  /*00f0*/  @!UP0 UMOV UR6, 0x400 ;  /* 0x0000040000068882 */ /* 0x000fe20000000000 */
[----:B------:R-:W-:-:S04]  /*0100*/  @!UP0 UIADD3 UR4, -UR4, 0x100000, URZ ;  /* 0x0010000004048890 */ /* 0x000fc8000fffe13f */
[----:B------:R-:W-:Y:S02]  /*0110*/  @!UP0 USHF.L.U32 UR5, UR4, 0xb, URZ ;  /* 0x0000000b04058899 */ /* 0x000fe4000800063f */
[----:B------:R-:W-:Y:S02]  /*0120*/  @!UP0 USHF.L.U32 UR4, UR4, 0x1, URZ ;  /* 0x0000000104048899 */ /* 0x000fe4000800063f */
[----:B0-----:R-:W-:Y:S02]  /*0130*/  @!UP0 ULEA UR8, UR8, UR6, 0x18 ;  /* 0x0000000608088291 */ /* 0x001fe4000f8ec03f */
[----:B------:R-:W-:-:S04]  /*0140*/  @!UP0 UIADD3 UR6, -UR7, 0x100000, URZ ;  /* 0x0010000007068890 */ /* 0x000fc8000fffe13f */
[----:B------:R-:W-:Y:S02]  /*0150*/  @!UP0 USHF.L.U32 UR7, UR6, 0xb, URZ ;  /* 0x0000000b06078899 */ /* 0x000fe4000800063f */
[----:B------:R-:W-:Y:S01]  /*0160*/  @!UP0 USHF.L.U32 UR6, UR6, 0x1, URZ ;  /* 0x0000000106068899 */ /* 0x000fe2000800063f */
[----:B------:R-:W-:-:S05]  /*0170*/  VOTEU.ALL UP0, P0 ;  /* 0x00000000003f7886 */ /* 0x000fca0000000000 */
[----:B------:R0:W2:Y:S06]  /*0180*/  @!UP0 SYNCS.EXCH.64 URZ, [UR8+0x22800], UR4 ;  /* 0x02280004083f85b2 */ /* 0x0000ac0008000100 */
[----:B------:R0:W3:Y:S02]  /*0190*/  @!UP1 SYNCS.EXCH.64 URZ, [UR8+0x22820], UR6 ;  /* 0x02282006083f95b2 */ /* 0x0000e40008000100 */
[----:B01----:R-:W-:Y:S05]  /*01a0*/  @P1 BRA `(.L_x_0) ;  /* 0x0000000000481947 */ /* 0x003fea0003800000 */
[----:B------:R-:W0:Y:S01]  /*01b0*/  S2UR UR5, SR_CgaCtaId ;  /* 0x00000000000579c3 */ /* 0x000e220000008800 */
[----:B------:R-:W-:Y:S01]  /*01c0*/  UMOV UR4, 0x400 ;  /* 0x0000040000047882 */ /* 0x000fe20000000000 */
[----:B------:R-:W-:Y:S01]  /*01d0*/  UMOV UR6, 0x80 ;  /* 0x0000008000067882 */ /* 0x000fe20000000000 */
[----:B------:R-:W-:Y:S01]  /*01e0*/  UMOV UR7, 0x100 ;  /* 0x0000010000077882 */ /* 0x000fe20000000000 */
[----:B------:R-:W-:Y:S01]  /*01f0*/  ELECT P0, URZ, PT ;  /* 0x00000000003f782f */ /* 0x000fe20003800000 */
[----:B0-----:R-:W-:Y:S02]  /*0200*/  ULEA UR8, UR5, UR4, 0x18 ;  /* 0x0000000405087291 */ /* 0x001fe4000f8ec03f */
[----:B------:R-:W-:-:S04]  /*0210*/  UIADD3 UR4, -UR6, 0x100000, URZ ;  /* 0x0010000006047890 */ /* 0x000fc8000fffe13f */
[----:B------:R-:W-:Y:S02]  /*0220*/  USHF.L.U32 UR5, UR4, 0xb, URZ ;  /* 0x0000000b04057899 */ /* 0x000fe4000800063f */
[----:B------:R-:W-:Y:S02]  /*0230*/  USHF.L.U32 UR4, UR4, 0x1, URZ ;  /* 0x0000000104047899 */ /* 0x000fe4000800063f */
[----:B------:R-:W-:-:S04]  /*0240*/  UIADD3 UR6, -UR7, 0x100000, URZ ;  /* 0x0010000007067890 */ /* 0x000fc8000fffe13f */
[----:B------:R-:W-:Y:S02]  /*0250*/  USHF.L.U32 UR7, UR6, 0xb, URZ ;  /* 0x0000000b06077899 */ /* 0x000fe4000800063f */
[----:B------:R-:W-:Y:S01]  /*0260*/  USHF.L.U32 UR6, UR6, 0x1, URZ ;  /* 0x0000000106067899 */ /* 0x000fe2000800063f */
[----:B------:R-:W0:Y:S03]  /*0270*/  FENCE.VIEW.ASYNC.S ;  /* 0x00000000000073c6 */ /* 0x000e260000000000 */
[----:B0-----:R0:W1:Y:S08]  /*0280*/  SYNCS.EXCH.64 URZ, [UR8+0x22830], UR4 ;  /* 0x02283004083f75b2 */ /* 0x0010700008000100 */
[----:B------:R0:W4:Y:S01]  /*0290*/  SYNCS.EXCH.64 URZ, [UR8+0x22840], UR6 ;  /* 0x02284006083f75b2 */ /* 0x0001220008000100 */
[----:B------:R0:W0:Y:S01]  /*02a0*/  SYNCS.EXCH.64 URZ, [UR8+0x22838], UR4 ;  /* 0x02283804083f75b2 */ /* 0x0000220008000100 */
[----:B------:R0:W0:Y:S01]  /*02b0*/  SYNCS.EXCH.64 URZ, [UR8+0x22848], UR6 ;  /* 0x02284806083f75b2 */ /* 0x0000220008000100 */
[----:B------:R-:W-:Y:S01]  /*02c0*/  NOP ;  /* 0x0000000000007918 */ /* 0x000fe20000000000 */
.L_x_0:
[----:B------:R-:W5:Y:S01]  /*02d0*/  SHFL.IDX PT, R2, R0, RZ, 0x1f ;  /* 0x00001fff00027589 */ /* 0x000f6200000e0000 */
[----:B------:R-:W-:Y:S01]  /*02e0*/  NOP ;  /* 0x0000000000007918 */ /* 0x000fe20000000000 */
[----:B-----5:R-:W-:-:S13]  /*02f0*/  ISETP.NE.AND P0, PT, R2, RZ, PT ;  /* 0x000000ff0200720c */ /* 0x020fda0003f05270 */
[----:B------:R-:W-:Y:S05]  /*0300*/  @P0 BRA `(.L_x_1) ;  /* 0x0000000000480947 */ /* 0x000fea0003800000 */
[----:B0-----:R-:W0:Y:S01]  /*0310*/  S2UR UR5, SR_CgaCtaId ;  /* 0x00000000000579c3 */ /* 0x001e220000008800 */
        /* <DEDUP_REMOVED lines=12> */
[----:B0-----:R0:W0:Y:S08]  /*03e0*/  SYNCS.EXCH.64 URZ, [UR8+0x22850], UR4 ;  /* 0x02285004083f75b2 */ /* 0x0010300008000100 */
[----:B------:R0:W0:Y:S01]  /*03f0*/  SYNCS.EXCH.64 URZ, [UR8+0x22860], UR6 ;  /* 0x02286006083f75b2 */ /* 0x0000220008000100 */
[----:B------:R0:W0:Y:S01]  /*0400*/  SYNCS.EXCH.64 URZ, [UR8+0x22858], UR4 ;  /* 0x02285804083f75b2 */ /* 0x0000220008000100 */
[----:B------:R0:W0:Y:S01]  /*0410*/  SYNCS.EXCH.64 URZ, [UR8+0x22868], UR6 ;  /* 0x02286806083f75b2 */ /* 0x0000220008000100 */
[----:B------:R-:W-:Y:S01]  /*0420*/  NOP ;  /* 0x0000000000007918 */ /* 0x000fe20000000000 */
.L_x_1:
[----:B------:R-:W5:Y:S01]  /*0430*/  SHFL.IDX PT, R2, R0, RZ, 0x1f ;  /* 0x00001fff00027589 */ /* 0x000f6200000e0000 */
[----:B------:R-:W-:Y:S01]  /*0440*/  NOP ;  /* 0x0000000000007918 */ /* 0x000fe20000000000 */
[----:B-----5:R-:W-:-:S13]  /*0450*/  ISETP.NE.AND P0, PT, R2, RZ, PT ;  /* 0x000000ff0200720c */ /* 0x020fda0003f05270 */
[----:B------:R-:W-:Y:S05]  /*0460*/  @P0 BRA `(.L_x_2) ;  /* 0x0000000000380947 */ /* 0x000fea0003800000 */
[----:B0-----:R-:W0:Y:S01]  /*0470*/  S2UR UR5, SR_CgaCtaId ;  /* 0x00000000000579c3 */ /* 0x001e220000008800 */
[----:B------:R-:W-:Y:S01]  /*0480*/  UMOV UR4, 0x400 ;  /* 0x0000040000047882 */ /* 0x000fe20000000000 */
[----:B------:R-:W-:Y:S01]  /*0490*/  UMOV UR7, 0x80 ;  /* 0x0000008000077882 */ /* 0x000fe20000000000 */
[----:B------:R-:W-:Y:S01]  /*04a0*/  ELECT P0, URZ, PT ;  /* 0x00000000003f782f */ /* 0x000fe20003800000 */
[----:B0-----:R-:W-:Y:S02]  /*04b0*/  ULEA UR6, UR5, UR4, 0x18 ;  /* 0x0000000405067291 */ /* 0x001fe4000f8ec03f */
[----:B------:R-:W-:-:S04]  /*04c0*/  UIADD3 UR4, -UR7, 0x100000, URZ ;  /* 0x0010000007047890 */ /* 0x000fc8000fffe13f */
[----:B------:R-:W-:Y:S02]  /*04d0*/  USHF.L.U32 UR5, UR4, 0xb, URZ ;  /* 0x0000000b04057899 */ /* 0x000fe4000800063f */
[----:B------:R-:W-:Y:S01]  /*04e0*/  USHF.L.U32 UR4, UR4, 0x1, URZ ;  /* 0x0000000104047899 */ /* 0x000fe2000800063f */
[----:B------:R-:W0:Y:S11]  /*04f0*/  FENCE.VIEW.ASYNC.S ;  /* 0x00000000000073c6 */ /* 0x000e360000000000 */
[----:B0-----:R0:W0:Y:S01]  /*0500*/  SYNCS.EXCH.64 URZ, [UR6+0x22870], UR4 ;  /* 0x02287004063f75b2 */ /* 0x0010220008000100 */
[----:B------:R0:W0:Y:S01]  /*0510*/  SYNCS.EXCH.64 URZ, [UR6+0x22880], UR4 ;  /* 0x02288004063f75b2 */ /* 0x0000220008000100 */
[----:B------:R0:W0:Y:S01]  /*0520*/  SYNCS.EXCH.64 URZ, [UR6+0x22878], UR4 ;  /* 0x02287804063f75b2 */ /* 0x0000220008000100 */
[----:B------:R0:W0:Y:S01]  /*0530*/  SYNCS.EXCH.64 URZ, [UR6+0x22888], UR4 ;  /* 0x02288804063f75b2 */ /* 0x0000220008000100 */
[----:B------:R-:W-:Y:S01]  /*0540*/  NOP ;  /* 0x0000000000007918 */ /* 0x000fe20000000000 */
.L_x_2:
        /* <DEDUP_REMOVED lines=22> */
.L_x_3:
[----:B------:R-:W5:Y:S01]  /*06b0*/  SHFL.IDX PT, R2, R0, RZ, 0x1f ;  /* 0x00001fff00027589 */ /* 0x000f6200000e0000 */
[----:B------:R-:W-:Y:S01]  /*06c0*/  R2UR UR9, R3 ;  /* 0x00000000030972ca */ /* 0x000fe200000e0000 */
        /* <DEDUP_REMOVED lines=21> */
.L_x_4:
[----:B------:R-:W-:Y:S01]  /*0820*/  UISETP.NE.AND UP0, UPT, UR9, URZ, UPT ;  /* 0x0000003f0900728c */ /* 0x000fe2000bf05270 */
[----:B------:R-:W-:Y:S01]  /*0830*/  NOP ;  /* 0x0000000000007918 */ /* 0x000fe20000000000 */
[----:B------:R-:W-:Y:S01]  /*0840*/  UMOV UR38, 0x1 ;  /* 0x0000000100267882 */ /* 0x000fe20000000000 */
[----:B------:R-:W-:Y:S01]  /*0850*/  ULDC.64 UR48, c[0x0][0x208] ;  /* 0x0000820000307ab9 */ /* 0x000fe20000000a00 */
[----:B------:R-:W-:Y:S01]  /*0860*/  USEL UR38, UR38, 0x2, !UP0 ;  /* 0x0000000226267887 */ /* 0x000fe2000c000000 */
[----:B01234-:R-:W-:Y:S01]  /*0870*/  BAR.SYNC.DEFER_BLOCKING 0x0 ;  /* 0x0000000000007b1d */ /* 0x01ffe20000010000 */
[----:B------:R-:W-:-:S13]  /*0880*/  PLOP3.LUT P0, PT, PT, PT, UP0, 0x80, 0x0 ;  /* 0x000000000000781c */ /* 0x000fda0003f0f008 */
[----:B------:R-:W-:Y:S05]  /*0890*/  @!P0 BRA `(.L_x_5) ;  /* 0x0000007400088947 */ /* 0x000fea0003800000 */
.L_x_6:
[----:B------:R-:W-:-:S08]  /*08a0*/  NOP ;  /* 0x0000000000007918 */ /* 0x000fd00000000000 */
[----:B------:R-:W0:Y:S02]  /*08b0*/  USETMAXREG.TRY_ALLOC.CTAPOOL UP0, 0xe8 ;  /* 0x000000e8000079c8 */ /* 0x000e240008000600 */
[----:B0-----:R-:W-:-:S13]  /*08c0*/  PLOP3.LUT P0, PT, PT, PT, UP0, 0x80, 0x0 ;  /* 0x000000000000781c */ /* 0x001fda0003f0f008 */
[----:B------:R-:W-:Y:S05]  /*08d0*/  @!P0 BRA `(.L_x_6) ;  /* 0xfffffffc00f08947 */ /* 0x000fea000383ffff */
[----:B------:R-:W-:Y:S01]  /*08e0*/  SHF.R.U32.HI R0, RZ, 0x7, R19 ;  /* 0x00000007ff007819 */ /* 0x000fe20000011613 */
[----:B------:R-:W0:Y:S08]  /*08f0*/  S2UR UR45, SR_CTAID.X ;  /* 0x00000000002d79c3 */ /* 0x000e300000002500 */
[----:B------:R-:W-:Y:S06]  /*0900*/  BAR.ARV 0x8, 0x180 ;  /* 0x0206000000007b1d */ /* 0x000fec0000002000 */
[----:B------:R-:W-:-:S02]  /*0910*/  ISETP.NE.AND P0, PT, R0, 0x1, PT ;  /* 0x000000010000780c */ /* 0x000fc40003f05270 */
[----:B------:R-:W0:Y:S11]  /*0920*/  LDC R0, c[0x0][0xc34] ;  /* 0x00030d00ff007b82 */ /* 0x000e360000000800 */
[----:B------:R-:W-:Y:S06]  /*0930*/  @!P0 BAR.ARV 0x9, 0x100 ;  /* 0x0244000000008b1d */ /* 0x000fec0000002000 */
[----:B0-----:R-:W-:-:S13]  /*0940*/  ISETP.LE.AND P0, PT, R0, UR45, PT ;  /* 0x0000002d00007c0c */ /* 0x001fda000bf03270 */
[----:B------:R-:W-:Y:S05]  /*0950*/  @P0 EXIT ;  /* 0x000000000000094d */ /* 0x000fea0003800000 */
[----:B------:R-:W-:Y:S01]  /*0960*/  VIADD R19, R19, 0xffffff80 ;  /* 0xffffff8013137836 */ /* 0x000fe20000000000 */
[----:B------:R-:W-:Y:S01]  /*0970*/  ULOP3.LUT UR47, UR38, 0x1, URZ, 0xfc, !UPT ;  /* 0x00000001262f7892 */ /* 0x000fe2000f8efc3f */
[----:B------:R-:W-:Y:S01]  /*0980*/  UMOV UR46, URZ ;  /* 0x0000003f002e7c82 */ /* 0x000fe20008000000 */
[----:B------:R-:W-:Y:S02]  /*0990*/  UMOV UR36, URZ ;  /* 0x0000003f00247c82 */ /* 0x000fe40008000000 */
[----:B------:R-:W-:Y:S01]  /*09a0*/  SHF.R.S32.HI R0, RZ, 0x1f, R19 ;  /* 0x0000001fff007819 */ /* 0x000fe20000011413 */
[----:B------:R-:W-:-:S03]  /*09b0*/  UMOV UR37, URZ ;  /* 0x0000003f00257c82 */ /* 0x000fc60008000000 */
[CC--:B------:R-:W-:Y:S02]  /*09c0*/  LEA.HI R3, R0.reuse, R19.reuse, RZ, 0x7 ;  /* 0x0000001300037211 */ /* 0x0c0fe400078f38ff */
[-C--:B------:R-:W-:Y:S02]  /*09d0*/  LEA.HI R4, R0, R19.reuse, RZ, 0x5 ;  /* 0x0000001300047211 */ /* 0x080fe400078f28ff */
[----:B------:R-:W-:Y:S02]  /*09e0*/  LOP3.LUT R2, R3, 0xffffff80, RZ, 0xc0, !PT ;  /* 0xffffff8003027812 */ /* 0x000fe400078ec0ff */
[----:B------:R-:W-:Y:S01]  /*09f0*/  SHF.R.S32.HI R206, RZ, 0x7, R3 ;  /* 0x00000007ffce7819 */ /* 0x000fe20000011403 */
[----:B------:R-:W-:Y:S01]  /*0a00*/  IMAD.SHL.U32 R6, R4, 0x20, RZ ;  /* 0x0000002004067824 */ /* 0x000fe200078e00ff */
[CC--:B------:R-:W-:Y:S01]  /*0a10*/  LEA.HI R200, R0.reuse, R19.reuse, RZ, 0x3 ;  /* 0x0000001300c87211 */ /* 0x0c0fe200078f18ff */
[----:B------:R-:W-:Y:S01]  /*0a20*/  IMAD.IADD R205, R19, 0x1, -R2 ;  /* 0x0000000113cd7824 */ /* 0x000fe200078e0a02 */
[----:B------:R-:W-:-:S02]  /*0a30*/  LEA.HI R2, R0, R19, RZ, 0x4 ;  /* 0x0000001300027211 */ /* 0x000fc400078f20ff */
[----:B------:R-:W-:Y:S02]  /*0a40*/  LOP3.LUT R7, R6, 0xfffffc00, RZ, 0xc0, !PT ;  /* 0xfffffc0006077812 */ /* 0x000fe400078ec0ff */
[----:B------:R-:W-:Y:S02]  /*0a50*/  SHF.R.S32.HI R8, RZ, 0x1f, R205 ;  /* 0x0000001fff087819 */ /* 0x000fe400000114cd */
[----:B------:R-:W-:Y:S02]  /*0a60*/  LOP3.LUT R4, R2, 0x3fffff0, RZ, 0xc0, !PT ;  /* 0x03fffff002047812 */ /* 0x000fe400078ec0ff */
[----:B------:R-:W-:Y:S02]  /*0a70*/  LEA.HI R9, R8, R205, RZ, 0x2 ;  /* 0x000000cd08097211 */ /* 0x000fe400078f10ff */
[----:B------:R-:W-:Y:S01]  /*0a80*/  SHF.R.S32.HI R5, RZ, 0x4, R2 ;  /* 0x00000004ff057819 */ /* 0x000fe20000011402 */
[----:B------:R-:W-:Y:S01]  /*0a90*/  IMAD.IADD R4, R19, 0x1, -R4 ;  /* 0x0000000113047824 */ /* 0x000fe200078e0a04 */
[----:B------:R-:W-:-:S02]  /*0aa0*/  SHF.R.S32.HI R10, RZ, 0x2, R9 ;  /* 0x00000002ff0a7819 */ /* 0x000fc40000011409 */
[----:B------:R-:W-:Y:S01]  /*0ab0*/  SHF.R.S32.HI R11, RZ, 0x1f, R9 ;  /* 0x0000001fff0b7819 */ /* 0x000fe20000011409 */
[----:B------:R-:W-:Y:S01]  /*0ac0*/  IMAD R7, R4, 0x40, R7 ;  /* 0x0000004004077824 */ /* 0x000fe200078e0207 */
[----:B------:R-:W-:Y:S02]  /*0ad0*/  LEA.HI R6, R0, R19, RZ, 0x2 ;  /* 0x0000001300067211 */ /* 0x000fe400078f10ff */
[----:B------:R-:W-:Y:S02]  /*0ae0*/  LEA.HI R2, R2, R5, RZ, 0x1 ;  /* 0x0000000502027211 */ /* 0x000fe400078f08ff */
[----:B------:R-:W-:Y:S02]  /*0af0*/  LEA.HI R11, R11, R10, RZ, 0x3 ;  /* 0x0000000a0b0b7211 */ /* 0x000fe400078f18ff */
[----:B------:R-:W-:Y:S02]  /*0b00*/  LOP3.LUT R6, R6, 0xfffffffc, RZ, 0xc0, !PT ;  /* 0xfffffffc06067812 */ /* 0x000fe400078ec0ff */
[----:B------:R-:W-:-:S02]  /*0b10*/  LOP3.LUT R2, R2, 0x1ffffffe, RZ, 0xc0, !PT ;  /* 0x1ffffffe02027812 */ /* 0x000fc400078ec0ff */
[----:B------:R-:W-:Y:S01]  /*0b20*/  LOP3.LUT R11, R11, 0xfffffff8, RZ, 0xc0, !PT ;  /* 0xfffffff80b0b7812 */ /* 0x000fe200078ec0ff */
[----:B------:R-:W-:Y:S01]  /*0b30*/  IMAD.IADD R6, R19, 0x1, -R6 ;  /* 0x0000000113067824 */ /* 0x000fe200078e0a06 */
[----:B------:R-:W-:Y:S02]  /*0b40*/  LEA.HI R8, R8, R205, RZ, 0x5 ;  /* 0x000000cd08087211 */ /* 0x000fe400078f28ff */
[----:B------:R-:W-:Y:S01]  /*0b50*/  LEA.HI R3, R3, R206, RZ, 0x1 ;  /* 0x000000ce03037211 */ /* 0x000fe200078f08ff */
[----:B------:R-:W-:Y:S01]  /*0b60*/  IMAD.IADD R11, R10, 0x1, -R11 ;  /* 0x000000010a0b7824 */ /* 0x000fe200078e0a0b */
[----:B------:R-:W-:Y:S02]  /*0b70*/  LOP3.LUT R4, R200, 0xfffffff8, RZ, 0xc0, !PT ;  /* 0xfffffff8c8047812 */ /* 0x000fe400078ec0ff */
[----:B------:R-:W-:Y:S02]  /*0b80*/  IADD3 R2, R5, -R2, RZ ;  /* 0x8000000205027210 */ /* 0x000fe40007ffe0ff */
[----:B------:R-:W-:Y:S01]  /*0b90*/  SHF.R.S32.HI R8, RZ, 0x5, R8 ;  /* 0x00000005ff087819 */ /* 0x000fe20000011408 */
[----:B------:R-:W-:Y:S01]  /*0ba0*/  IMAD.IADD R19, R19, 0x1, -R4 ;  /* 0x0000000113137824 */ /* 0x000fe200078e0a04 */
[----:B------:R-:W-:Y:S01]  /*0bb0*/  LOP3.LUT R3, R3, 0x3fffffe, RZ, 0xc0, !PT ;  /* 0x03fffffe03037812 */ /* 0x000fe200078ec0ff */
[----:B------:R-:W-:Y:S01]  /*0bc0*/  IMAD R210, R2, 0x8, R7 ;  /* 0x0000000802d27824 */ /* 0x000fe200078e0207 */
[----:B------:R-:W-:Y:S01]  /*0bd0*/  LEA.HI R0, R6, R6, RZ, 0x1 ;  /* 0x0000000606007211 */ /* 0x000fe200078f08ff */
[----:B------:R-:W-:Y:S01]  /*0be0*/  IMAD R8, R8, 0x10, R11 ;  /* 0x0000001008087824 */ /* 0x000fe200078e020b */
[----:B------:R-:W-:Y:S01]  /*0bf0*/  LOP3.LUT R208, R9, 0x7ffffffc, RZ, 0xc0, !PT ;  /* 0x7ffffffc09d07812 */ /* 0x000fe200078ec0ff */
[----:B------:R-:W-:Y:S01]  /*0c00*/  IMAD.IADD R3, R206, 0x1, -R3 ;  /* 0x00000001ce037824 */ /* 0x000fe200078e0a03 */
[----:B------:R-:W-:Y:S01]  /*0c10*/  LOP3.LUT R5, R0, 0x1ffffffe, RZ, 0xc0, !PT ;  /* 0x1ffffffe00057812 */ /* 0x000fe200078ec0ff */
[----:B------:R-:W-:Y:S01]  /*0c20*/  IMAD.SHL.U32 R2, R19, 0x8, RZ ;  /* 0x0000000813027824 */ /* 0x000fe200078e00ff */
[----:B------:R-:W-:Y:S01]  /*0c30*/  SHF.R.S32.HI R200, RZ, 0x3, R200 ;  /* 0x00000003ffc87819 */ /* 0x000fe200000114c8 */
[----:B------:R-:W-:Y:S01]  /*0c40*/  IMAD R207, R3, 0x40, R8 ;  /* 0x0000004003cf7824 */ /* 0x000fe200078e0208 */
[----:B------:R-:W-:Y:S01]  /*0c50*/  IADD3 R6, R6, -R5, RZ ;  /* 0x8000000506067210 */ /* 0x000fe20007ffe0ff */
[----:B------:R-:W-:-:S02]  /*0c60*/  VIADD R18, R2, 0x40 ;  /* 0x0000004002127836 */ /* 0x000fc40000000000 */
[----:B------:R-:W-:Y:S01]  /*0c70*/  VIADD R17, R2, 0x80 ;  /* 0x0000008002117836 */ /* 0x000fe20000000000 */
[----:B------:R-:W-:Y:S01]  /*0c80*/  LEA R209, R6, R207, 0x3 ;  /* 0x000000cf06d17211 */ /* 0x000fe200078e18ff */
[----:B------:R-:W-:Y:S01]  /*0c90*/  VIADD R16, R2, 0xc0 ;  /* 0x000000c002107836 */ /* 0x000fe20000000000 */
[----:B------:R-:W-:Y:S01]  /*0ca0*/  SHF.R.S32.HI R214, RZ, 0x1f, R18 ;  /* 0x0000001fffd67819 */ /* 0x000fe20000011412 */
[----:B------:R-:W-:Y:S01]  /*0cb0*/  IMAD.IADD R208, R205, 0x1, -R208 ;  /* 0x00000001cdd07824 */ /* 0x000fe200078e0ad0 */
[----:B------:R-:W-:Y:S02]  /*0cc0*/  SHF.R.S32.HI R213, RZ, 0x1f, R17 ;  /* 0x0000001fffd57819 */ /* 0x000fe40000011411 */
[----:B------:R-:W-:-:S07]  /*0cd0*/  SHF.R.S32.HI R212, RZ, 0x1f, R16 ;  /* 0x0000001fffd47819 */ /* 0x000fce0000011410 */
.L_x_39:
[----:B0-----:R-:W0:Y:S01]  /*0ce0*/  SHFL.IDX PT, R0, R206, RZ, 0x1f ;  /* 0x00001fffce007589 */ /* 0x001e2200000e0000 */
[----:B-1----:R-:W1:Y:S01]  /*0cf0*/  S2UR UR39, SR_CgaCtaId ;  /* 0x00000000002779c3 */ /* 0x002e620000008800 */
[----:B------:R-:W-:Y:S01]  /*0d00*/  ULDC.64 UR6, c[0x0][0x418] ;  /* 0x0001060000067ab9 */ /* 0x000fe20000000a00 */
[----:B------:R-:W-:Y:S01]  /*0d10*/  ULDC UR4, c[0x0][0xc38] ;  /* 0x00030e0000047ab9 */ /* 0x000fe20000000800 */
[----:B------:R-:W-:Y:S02]  /*0d20*/  UISETP.NE.U32.AND UP0, UPT, UR6, URZ, UPT ;  /* 0x0000003f0600728c */ /* 0x000fe4000bf05070 */
[----:B------:R-:W-:Y:S01]  /*0d30*/  UISETP.NE.AND UP1, UPT, UR4, 0x1, UPT ;  /* 0x000000010400788c */ /* 0x000fe2000bf25270 */
[----:B------:R-:W-:Y:S02]  /*0d40*/  UMOV UR41, 0x400 ;  /* 0x0000040000297882 */ /* 0x000fe40000000000 */
[----:B------:R-:W-:Y:S01]  /*0d50*/  ULDC UR4, c[0x0][0xc44] ;  /* 0x0003110000047ab9 */ /* 0x000fe20000000800 */
[----:B------:R-:W-:-:S02]  /*0d60*/  UISETP.NE.AND.EX UP0, UPT, UR7, URZ, UPT, UP0 ;  /* 0x0000003f0700728c */ /* 0x000fc4000bf05300 */
[----:B------:R-:W-:Y:S01]  /*0d70*/  UISETP.NE.AND UP2, UPT, UR4, 0x1, UPT ;  /* 0x000000010400788c */ /* 0x000fe2000bf45270 */
[----:B------:R-:W-:Y:S01]  /*0d80*/  ULDC UR42, c[0x0][0x424] ;  /* 0x00010900002a7ab9 */ /* 0x000fe20000000800 */
[----:B------:R-:W-:Y:S01]  /*0d90*/  ULDC UR10, c[0x0][0x2f0] ;  /* 0x0000bc00000a7ab9 */ /* 0x000fe20000000800 */
[----:B------:R-:W-:Y:S02]  /*0da0*/  USEL UR42, UR42, 0x1, UP0 ;  /* 0x000000012a2a7887 */ /* 0x000fe40008000000 */
[----:B------:R-:W-:Y:S01]  /*0db0*/  @UP1 ULDC UR4, c[0x0][0xc3c] ;  /* 0x00030f0000041ab9 */ /* 0x000fe20000000800 */
[----:B------:R-:W-:Y:S01]  /*0dc0*/  @UP1 ULDC UR12, c[0x0][0xc40] ;  /* 0x00031000000c1ab9 */ /* 0x000fe20000000800 */
[----:B------:R-:W-:Y:S02]  /*0dd0*/  UIMAD.WIDE.U32 UR4, UR45, UR4, URZ ;  /* 0x000000042d0472a5 */ /* 0x000fe4000f8e003f */
[----:B------:R-:W-:Y:S01]  /*0de0*/  UIMAD UR42, UR42, UR10, URZ ;  /* 0x0000000a2a2a72a4 */ /* 0x000fe2000f8e023f */
[----:B0-----:R-:W-:Y:S01]  /*0df0*/  R2UR UR6, R0 ;  /* 0x00000000000672ca */ /* 0x001fe200000e0000 */
[----:B-1----:R-:W-:Y:S01]  /*0e00*/  ULEA UR41, UR39, UR41, 0x18 ;  /* 0x0000002927297291 */ /* 0x002fe2000f8ec03f */
[----:B------:R-:W-:Y:S01]  /*0e10*/  UMOV UR40, UR45 ;  /* 0x0000002d00287c82 */ /* 0x000fe20008000000 */
[----:B------:R-:W-:-:S02]  /*0e20*/  @UP1 USHF.R.U32.HI UR40, URZ, UR12, UR5 ;  /* 0x0000000c3f281299 */ /* 0x000fc40008011605 */
[----:B------:R-:W-:Y:S01]  /*0e30*/  UIADD3 UR11, UR41, 0x18400, URZ ;  /* 0x00018400290b7890 */ /* 0x000fe2000fffe03f */
[----:B------:R-:W-:-:S03]  /*0e40*/  @UP2 ULDC.64 UR8, c[0x0][0xc48] ;  /* 0x0003120000082ab9 */ /* 0x000fc60000000a00 */
[----:B------:R-:W-:Y:S02]  /*0e50*/  ULOP3.LUT UP0, URZ, UR11, 0x1bf, URZ, 0xc0, !UPT ;  /* 0x000001bf0b3f7892 */ /* 0x000fe4000f80c03f */
[----:B------:R-:W-:Y:S02]  /*0e60*/  UIMAD.WIDE.U32 UR4, UR40, UR8, URZ ;  /* 0x00000008280472a5 */ /* 0x000fe4000f8e003f */
[----:B------:R-:W-:Y:S02]  /*0e70*/  ULEA.HI UR7, UR6, UR6, URZ, 0x1 ;  /* 0x0000000606077291 */ /* 0x000fe4000f8f083f */
[----:B------:R-:W-:Y:S01]  /*0e80*/  PLOP3.LUT P0, PT, PT, PT, UP0, 0x80, 0x0 ;  /* 0x000000000000781c */ /* 0x000fe20003f0f008 */
[----:B------:R-:W-:Y:S01]  /*0e90*/  UMOV UR43, UR40 ;  /* 0x00000028002b7c82 */ /* 0x000fe20008000000 */
[----:B------:R-:W-:Y:S02]  /*0ea0*/  ULOP3.LUT UR7, UR7, 0x1e, URZ, 0xc0, !UPT ;  /* 0x0000001e07077892 */ /* 0x000fe4000f8ec03f */
[----:B------:R-:W-:-:S02]  /*0eb0*/  @UP2 USHF.R.U32.HI UR43, URZ, UR9, UR5 ;  /* 0x000000093f2b2299 */ /* 0x000fc40008011605 */
[----:B------:R-:W-:Y:S02]  /*0ec0*/  UIADD3 UR7, UR6, -UR7, URZ ;  /* 0x8000000706077290 */ /* 0x000fe4000fffe03f */
[----:B------:R-:W-:Y:S02]  /*0ed0*/  UIADD3 UR6, UR42, 0x5f, URZ ;  /* 0x0000005f2a067890 */ /* 0x000fe4000fffe03f */
[----:B------:R-:W-:Y:S02]  /*0ee0*/  ULEA UR8, UR7, UR11, 0xd ;  /* 0x0000000b07087291 */ /* 0x000fe4000f8e683f */
[----:B------:R-:W-:Y:S02]  /*0ef0*/  UIMAD.WIDE UR6, UR6, 0x2aaaaaab, URZ ;  /* 0x2aaaaaab060678a5 */ /* 0x000fe4000f8e023f */
[----:B------:R-:W-:Y:S02]  /*0f00*/  USHF.R.U32.HI UR8, URZ, 0x4, UR8 ;  /* 0x000000043f087899 */ /* 0x000fe40008011608 */
[----:B------:R-:W-:-:S02]  /*0f10*/  USHF.R.U32.HI UR44, URZ, 0x1f, UR7 ;  /* 0x0000001f3f2c7899 */ /* 0x000fc40008011607 */
[----:B------:R-:W-:Y:S02]  /*0f20*/  ULOP3.LUT UR50, UR8, 0x3fff, URZ, 0xc0, !UPT ;  /* 0x00003fff08327892 */ /* 0x000fe4000f8ec03f */
[----:B------:R-:W-:Y:S01]  /*0f30*/  ULEA.HI.SX32 UR44, UR7, UR44, 0x1c ;  /* 0x0000002c072c7291 */ /* 0x000fe2000f8fe23f */
[----:B--234-:R-:W-:Y:S11]  /*0f40*/  @!P0 BRA `(.L_x_7) ;  /* 0x0000000000408947 */ /* 0x01cff60003800000 */
[----:B------:R-:W-:Y:S01]  /*0f50*/  MOV R0, 0x0 ;  /* 0x0000000000007802 */ /* 0x000fe20000000f00 */
[----:B------:R-:W-:Y:S01]  /*0f60*/  ULDC.64 UR4, c[0x4][0x98] ;  /* 0x0100260000047ab9 */ /* 0x000fe20000000a00 */
[----:B------:R-:W-:Y:S01]  /*0f70*/  ULDC.64 UR6, c[0x4][0x38] ;  /* 0x01000e0000067ab9 */ /* 0x000fe20000000a00 */
[----:B------:R-:W-:Y:S01]  /*0f80*/  IMAD.U32 R4, RZ, RZ, UR4 ;  /* 0x00000004ff047e24 */ /* 0x000fe2000f8e00ff */
[----:B------:R0:W1:Y:S01]  /*0f90*/  LDC.64 R14, c[0x4][R0] ;  /* 0x01000000000e7b82 */ /* 0x0000620000000a00 */
[----:B------:R-:W-:Y:S01]  /*0fa0*/  IMAD.U32 R5, RZ, RZ, UR5 ;  /* 0x00000005ff057e24 */ /* 0x000fe2000f8e00ff */
[----:B------:R-:W-:Y:S01]  /*0fb0*/  ULDC.64 UR4, c[0x4][0xa0] ;  /* 0x0100280000047ab9 */ /* 0x000fe20000000a00 */
[----:B------:R-:W-:Y:S01]  /*0fc0*/  IMAD.U32 R10, RZ, RZ, UR6 ;  /* 0x00000006ff0a7e24 */ /* 0x000fe2000f8e00ff */
[----:B------:R-:W-:Y:S01]  /*0fd0*/  MOV R8, 0x70 ;  /* 0x0000007000087802 */ /* 0x000fe20000000f00 */
[----:B------:R-:W-:Y:S02]  /*0fe0*/  IMAD.U32 R6, RZ, RZ, UR4 ;  /* 0x00000004ff067e24 */ /* 0x000fe4000f8e00ff */
[----:B------:R-:W-:-:S02]  /*0ff0*/  IMAD.U32 R7, RZ, RZ, UR5 ;  /* 0x00000005ff077e24 */ /* 0x000fc4000f8e00ff */
[----:B------:R-:W-:Y:S02]  /*1000*/  IMAD.U32 R11, RZ, RZ, UR7 ;  /* 0x00000007ff0b7e24 */ /* 0x000fe4000f8e00ff */
[----:B------:R-:W-:Y:S02]  /*1010*/  IMAD.MOV.U32 R12, RZ, RZ, 0x1 ;  /* 0x00000001ff0c7424 */ /* 0x000fe400078e00ff */
[----:B0-----:R-:W-:-:S07]  /*1020*/  IMAD.MOV.U32 R13, RZ, RZ, RZ ;  /* 0x000000ffff0d7224 */ /* 0x001fce00078e00ff */
[----:B------:R-:W-:-:S07]  /*1030*/  LEPC R20, `(.L_x_7) ;  /* 0x000000001014794e */ /* 0x000fce0000000000 */
[----:B-1----:R-:W-:Y:S05]  /*1040*/  CALL.ABS.NOINC R14 ;  /* 0x000000000e007343 */ /* 0x002fea0003c00000 */
.L_x_7:
[----:B------:R-:W-:Y:S01]  /*1050*/  ULOP3.LUT UR4, UR46, 0x1, URZ, 0xc0, !UPT ;  /* 0x000000012e047892 */ /* 0x000fe2000f8ec03f */
[----:B------:R-:W0:Y:S05]  /*1060*/  S2R R20, SR_TID.X ;  /* 0x0000000000147919 */ /* 0x000e2a0000002100 */
[----:B------:R-:W-:-:S05]  /*1070*/  IMAD.U32 R0, RZ, RZ, UR4 ;  /* 0x00000004ff007e24 */ /* 0x000fca000f8e00ff */
[----:B------:R-:W-:-:S04]  /*1080*/  SHF.L.U32 R0, R0, 0x1f, RZ ;  /* 0x0000001f00007819 */ /* 0x000fc800000006ff */
[----:B------:R-:W1:Y:S01]  /*1090*/  SYNCS.PHASECHK.TRANS64.TRYWAIT P0, [UR41+0x22800], R0 ;  /* 0x02280000ff0075a7 */ /* 0x000e620008000169 */
[----:B0-----:R-:W-:-:S05]  /*10a0*/  SHF.R.U32.HI R20, RZ, 0x7, R20 ;  /* 0x00000007ff147819 */ /* 0x001fca0000011614 */
[----:B------:R-:W-:Y:S01]  /*10b0*/  VIADD R7, R20, 0x8 ;  /* 0x0000000814077836 */ /* 0x000fe20000000000 */
[----:B-1----:R-:W-:Y:S06]  /*10c0*/  @!P0 BRA `(.L_x_8) ;  /* 0x000000a800648947 */ /* 0x002fec0003800000 */
.L_x_89:
[----:B0-----:R-:W-:Y:S01]  /*10d0*/  IMAD.U32 R0, RZ, RZ, UR47 ;  /* 0x0000002fff007e24 */ /* 0x001fe2000f8e00ff */
[----:B------:R-:W-:Y:S05]  /*10e0*/  WARPSYNC.ALL ;  /* 0x0000000000007948 */ /* 0x000fea0003800000 */
[----:B------:R0:W-:Y:S01]  /*10f0*/  BAR.SYNC.DEFER_BLOCKING R7, 0x100 ;  /* 0x000400070000751d */ /* 0x0001e20000010000 */
[----:B------:R-:W-:-:S13]  /*1100*/  ISETP.NE.AND P0, PT, R0, 0x3, PT ;  /* 0x000000030000780c */ /* 0x000fda0003f05270 */
[----:B0-----:R-:W-:Y:S05]  /*1110*/  @!P0 BRA `(.L_x_9) ;  /* 0x0000000000048947 */ /* 0x001fea0003800000 */
[----:B------:R-:W-:Y:S01]  /*1120*/  BPT.TRAP 0x1 ;  /* 0x000000040000795c */ /* 0x000fe20000300000 */
.L_x_9:
[----:B------:R-:W-:Y:S01]  /*1130*/  ULEA UR22, UR37, UR41, 0x3 ;  /* 0x0000002925167291 */ /* 0x000fe2000f8e183f */
[----:B------:R-:W-:-:S05]  /*1140*/  IMAD.U32 R8, RZ, RZ, UR36 ;  /* 0x00000024ff087e24 */ /* 0x000fca000f8e00ff */
[----:B------:R-:W-:-:S04]  /*1150*/  SHF.L.U32 R8, R8, 0x1f, RZ ;  /* 0x0000001f08087819 */ /* 0x000fc800000006ff */
[----:B------:R0:W1:Y:S01]  /*1160*/  SYNCS.PHASECHK.TRANS64.TRYWAIT P1, [UR22+0x22830], R8 ;  /* 0x02283008ff0075a7 */ /* 0x0000620008020156 */
[----:B------:R-:W-:Y:S05]  /*1170*/  @!P0 BRA `(.L_x_10) ;  /* 0x0000000000048947 */ /* 0x000fea0003800000 */
[----:B------:R-:W-:Y:S01]  /*1180*/  BPT.TRAP 0x1 ;  /* 0x000000040000795c */ /* 0x000fe20000300000 */
.L_x_10:
[----:B-1----:R-:W-:Y:S05]  /*1190*/  @P1 BRA `(.L_x_11) ;  /* 0x0000000000081947 */ /* 0x002fea0003800000 */
[----:B------:R-:W1:Y:S02]  /*11a0*/  SYNCS.PHASECHK.TRANS64.TRYWAIT P1, [UR22+0x22830], R8 ;  /* 0x02283008ff0075a7 */ /* 0x000e640008020156 */
[----:B-1----:R-:W-:Y:S05]  /*11b0*/  @!P1 BRA `(.L_x_12) ;  /* 0x000000a800409947 */ /* 0x002fea0003800000 */
.L_x_11:
[----:B------:R-:W-:Y:S01]  /*11c0*/  UIADD3 UR4, UR41, 0x1c400, URZ ;  /* 0x0001c40029047890 */ /* 0x000fe2000fffe03f */
[----:B------:R-:W-:Y:S01]  /*11d0*/  WARPGROUP.ARRIVE ;  /* 0x00000000000079c5 */ /* 0x000fe20000000000 */
[----:B------:R-:W-:Y:S01]  /*11e0*/  UMOV UR5, 0x40000040 ;  /* 0x4000004000057882 */ /* 0x000fe20000000000 */
[----:B------:R-:W-:Y:S01]  /*11f0*/  UMOV UR7, 0x40000040 ;  /* 0x4000004000077882 */ /* 0x000fe20000000000 */
[----:B------:R-:W-:-:S03]  /*1200*/  USHF.R.U32.HI UR4, URZ, 0x4, UR4 ;  /* 0x000000043f047899 */ /* 0x000fc60008011604 */
[----:B------:R-:W2:Y:S01]  /*1210*/  S2R R0, SR_TID.X ;  /* 0x0000000000007919 */ /* 0x000ea20000002100 */
[----:B------:R-:W-:Y:S01]  /*1220*/  UMOV UR9, 0x40000040 ;  /* 0x4000004000097882 */ /* 0x000fe20000000000 */
[----:B------:R-:W-:Y:S01]  /*1230*/  UMOV UR11, 0x40000040 ;  /* 0x40000040000b7882 */ /* 0x000fe20000000000 */
[----:B------:R-:W-:Y:S01]  /*1240*/  ULOP3.LUT UR4, UR4, 0x3fff, URZ, 0xc0, !UPT ;  /* 0x00003fff04047892 */ /* 0x000fe2000f8ec03f */
[----:B------:R-:W-:Y:S01]  /*1250*/  UMOV UR13, 0x40000040 ;  /* 0x40000040000d7882 */ /* 0x000fe20000000000 */
[----:B------:R-:W-:Y:S02]  /*1260*/  UMOV UR15, 0x40000040 ;  /* 0x40000040000f7882 */ /* 0x000fe40000000000 */
[----:B------:R-:W-:Y:S02]  /*1270*/  ULOP3.LUT UR20, UR4, 0x10000, URZ, 0xfc, !UPT ;  /* 0x0001000004147892 */ /* 0x000fe4000f8efc3f */
[----:B------:R-:W-:Y:S02]  /*1280*/  ULOP3.LUT UR4, UR50, 0x10000, URZ, 0xfc, !UPT ;  /* 0x0001000032047892 */ /* 0x000fe4000f8efc3f */
[----:B------:R-:W-:-:S02]  /*1290*/  UIMAD UR6, UR37, 0x300, UR20 ;  /* 0x00000300250678a4 */ /* 0x000fc4000f8e0214 */
[----:B------:R-:W-:Y:S02]  /*12a0*/  UIADD3 UR8, UR4, 0x2, URZ ;  /* 0x0000000204087890 */ /* 0x000fe4000fffe03f */
[----:B------:R-:W-:Y:S02]  /*12b0*/  UIADD3 UR10, UR6, 0x2, URZ ;  /* 0x00000002060a7890 */ /* 0x000fe4000fffe03f */
[----:B------:R-:W-:Y:S02]  /*12c0*/  UIADD3 UR12, UR4, 0x4, URZ ;  /* 0x00000004040c7890 */ /* 0x000fe4000fffe03f */
[----:B------:R-:W-:Y:S02]  /*12d0*/  UIADD3 UR14, UR6, 0x4, URZ ;  /* 0x00000004060e7890 */ /* 0x000fe4000fffe03f */
[----:B------:R-:W-:Y:S01]  /*12e0*/  HGMMA.64x96x16.F32.BF16 R24, gdesc[UR4], RZ, !UPT, gsb0 ;  /* 0x01600000041879f0 */ /* 0x000fe2000c0018ff */
[----:B------:R-:W-:Y:S02]  /*12f0*/  UIADD3 UR16, UR4, 0x6, URZ ;  /* 0x0000000604107890 */ /* 0x000fe4000fffe03f */
[----:B------:R-:W-:Y:S01]  /*1300*/  UIADD3 UR18, UR6, 0x6, URZ ;  /* 0x0000000606127890 */ /* 0x000fe2000fffe03f */
[----:B------:R-:W-:Y:S01]  /*1310*/  UMOV UR17, 0x40000040 ;  /* 0x4000004000117882 */ /* 0x000fe20000000000 */
[----:B------:R-:W-:Y:S01]  /*1320*/  UMOV UR19, 0x40000040 ;  /* 0x4000004000137882 */ /* 0x000fe20000000000 */
[----:B--2---:R-:W-:-:S04]  /*1330*/  SHF.R.U32.HI R0, RZ, 0x7, R0 ;  /* 0x00000007ff007819 */ /* 0x004fc80000011600 */
[----:B------:R-:W-:Y:S01]  /*1340*/  IADD3 R0, -R0, 0xb, RZ ;  /* 0x0000000b00007810 */ /* 0x000fe20007ffe1ff */
[----:B------:R-:W-:Y:S02]  /*1350*/  WARPGROUP.DEPBAR.LE gsb0, 0x0 ;  /* 0x00008000000079c5 */ /* 0x000fe40000010000 */
[----:B------:R-:W-:-:S06]  /*1360*/  WARPGROUP.ARRIVE ;  /* 0x00000000000079c5 */ /* 0x000fcc0000000000 */
[----:B------:R-:W-:Y:S03]  /*1370*/  HGMMA.64x96x16.F32.BF16 R24, gdesc[UR8], R24, gsb0 ;  /* 0x01600000081879f0 */ /* 0x000fe60008001818 */
[----:B------:R-:W-:Y:S02]  /*1380*/  WARPGROUP.DEPBAR.LE gsb0, 0x0 ;  /* 0x00008000000079c5 */ /* 0x000fe40000010000 */
[----:B------:R-:W-:-:S06]  /*1390*/  WARPGROUP.ARRIVE ;  /* 0x00000000000079c5 */ /* 0x000fcc0000000000 */
[----:B------:R-:W-:Y:S03]  /*13a0*/  HGMMA.64x96x16.F32.BF16 R24, gdesc[UR12], R24, gsb0 ;  /* 0x016000000c1879f0 */ /* 0x000fe60008001818 */
[----:B------:R-:W-:Y:S02]  /*13b0*/  WARPGROUP.DEPBAR.LE gsb0, 0x0 ;  /* 0x00008000000079c5 */ /* 0x000fe40000010000 */
[----:B------:R-:W-:-:S06]  /*13c0*/  WARPGROUP.ARRIVE ;  /* 0x00000000000079c5 */ /* 0x000fcc0000000000 */
[----:B------:R-:W-:Y:S03]  /*13d0*/  HGMMA.64x96x16.F32.BF16 R24, gdesc[UR16], R24, gsb0 ;  /* 0x01600000101879f0 */ /* 0x000fe60008001818 */
[----:B------:R-:W-:Y:S02]  /*13e0*/  WARPGROUP.DEPBAR.LE gsb0, 0x0 ;  /* 0x00008000000079c5 */ /* 0x000fe40000010000 */
[----:B------:R2:W-:Y:S06]  /*13f0*/  BAR.ARV R0, 0x100 ;  /* 0x000400000000751d */ /* 0x0005ec0000002000 */
[----:B------:R-:W-:Y:S05]  /*1400*/  @!P0 BRA `(.L_x_13) ;  /* 0x0000000000048947 */ /* 0x000fea0003800000 */
[----:B------:R-:W-:Y:S01]  /*1410*/  BPT.TRAP 0x1 ;  /* 0x000000040000795c */ /* 0x000fe20000300000 */
.L_x_13:
[----:B------:R-:W-:Y:S01]  /*1420*/  ULDC UR7, c[0x0][0x9d8] ;  /* 0x0002760000077ab9 */ /* 0x000fe20000000800 */
[----:B------:R-:W-:Y:S01]  /*1430*/  UIMAD UR6, UR44, -0x60, UR42 ;  /* 0xffffffa02c0678a4 */ /* 0x000fe2000f8e022a */
[----:B------:R-:W-:Y:S01]  /*1440*/  FMUL.FTZ R24, R24, UR7 ;  /* 0x0000000718187c20 */ /* 0x000fe20008410000 */
[----:B------:R-:W-:Y:S01]  /*1450*/  FMUL.FTZ R25, R25, UR7 ;  /* 0x0000000719197c20 */ /* 0x000fe20008410000 */
[----:B------:R-:W-:Y:S01]  /*1460*/  FMUL.FTZ R28, R28, UR7 ;  /* 0x000000071c1c7c20 */ /* 0x000fe20008410000 */
[----:B------:R-:W-:Y:S01]  /*1470*/  UIADD3 UR6, UR6, 0x60, URZ ;  /* 0x0000006006067890 */ /* 0x000fe2000fffe03f */
[----:B------:R-:W-:Y:S01]  /*1480*/  FMUL.FTZ R29, R29, UR7 ;  /* 0x000000071d1d7c20 */ /* 0x000fe20008410000 */
[----:B------:R-:W-:Y:S01]  /*1490*/  FMUL.FTZ R32, R32, UR7 ;  /* 0x0000000720207c20 */ /* 0x000fe20008410000 */
[----:B------:R-:W3:Y:S01]  /*14a0*/  MUFU.TANH R24, R24 ;  /* 0x0000001800187308 */ /* 0x000ee20000002400 */
[----:B------:R-:W-:Y:S01]  /*14b0*/  FMUL.FTZ R26, R26, UR7 ;  /* 0x000000071a1a7c20 */ /* 0x000fe20008410000 */
[----:B------:R-:W-:Y:S01]  /*14c0*/  FMUL.FTZ R33, R33, UR7 ;  /* 0x0000000721217c20 */ /* 0x000fe20008410000 */
[----:B-1----:R-:W-:Y:S01]  /*14d0*/  MOV R3, UR6 ;  /* 0x0000000600037c02 */ /* 0x002fe20008000f00 */
[----:B------:R-:W-:Y:S01]  /*14e0*/  FMUL.FTZ R27, R27, UR7 ;  /* 0x000000071b1b7c20 */ /* 0x000fe20008410000 */
[----:B------:R-:W-:Y:S01]  /*14f0*/  FMUL.FTZ R36, R36, UR7 ;  /* 0x0000000724247c20 */ /* 0x000fe20008410000 */
[----:B------:R-:W-:Y:S01]  /*1500*/  FMUL.FTZ R30, R30, UR7 ;  /* 0x000000071e1e7c20 */ /* 0x000fe20008410000 */
[----:B------:R-:W-:Y:S01]  /*1510*/  FMUL.FTZ R37, R37, UR7 ;  /* 0x0000000725257c20 */ /* 0x000fe20008410000 */
[----:B------:R-:W1:Y:S01]  /*1520*/  MUFU.TANH R25, R25 ;  /* 0x0000001900197308 */ /* 0x000e620000002400 */
[----:B------:R-:W-:-:S02]  /*1530*/  IMAD R3, R208, -0x2, R3 ;  /* 0xfffffffed0037824 */ /* 0x000fc400078e0203 */
[----:B------:R-:W-:Y:S01]  /*1540*/  FMUL.FTZ R31, R31, UR7 ;  /* 0x000000071f1f7c20 */ /* 0x000fe20008410000 */
[----:B------:R-:W-:Y:S01]  /*1550*/  FMUL.FTZ R40, R40, UR7 ;  /* 0x0000000728287c20 */ /* 0x000fe20008410000 */
[----:B------:R-:W-:Y:S01]  /*1560*/  FMUL.FTZ R34, R34, UR7 ;  /* 0x0000000722227c20 */ /* 0x000fe20008410000 */
[----:B------:R-:W-:Y:S01]  /*1570*/  FMUL.FTZ R41, R41, UR7 ;  /* 0x0000000729297c20 */ /* 0x000fe20008410000 */
[----:B------:R-:W-:Y:S01]  /*1580*/  ISETP.GT.AND P6, PT, R3, RZ, PT ;  /* 0x000000ff0300720c */ /* 0x000fe20003fc4270 */
[----:B------:R-:W-:Y:S01]  /*1590*/  FMUL.FTZ R35, R35, UR7 ;  /* 0x0000000723237c20 */ /* 0x000fe20008410000 */
[----:B------:R-:W4:Y:S01]  /*15a0*/  MUFU.TANH R28, R28 ;  /* 0x0000001c001c7308 */ /* 0x000f220000002400 */
[C---:B------:R-:W-:Y:S01]  /*15b0*/  ISETP.GT.AND P5, PT, R3.reuse, 0x1, PT ;  /* 0x000000010300780c */ /* 0x040fe20003fa4270 */
[----:B------:R-:W-:Y:S01]  /*15c0*/  FMUL.FTZ R44, R44, UR7 ;  /* 0x000000072c2c7c20 */ /* 0x000fe20008410000 */
[----:B------:R-:W-:Y:S01]  /*15d0*/  ISETP.GT.AND P4, PT, R3, 0x8, PT ;  /* 0x000000080300780c */ /* 0x000fe20003f84270 */
[----:B------:R-:W-:Y:S01]  /*15e0*/  FMUL.FTZ R38, R38, UR7 ;  /* 0x0000000726267c20 */ /* 0x000fe20008410000 */
[----:B---3--:R-:W-:Y:S01]  /*15f0*/  FSEL R24, R24, -INF , P6 ;  /* 0xff80000018187808 */ /* 0x008fe20003000000 */
[----:B------:R-:W-:Y:S01]  /*1600*/  FMUL.FTZ R45, R45, UR7 ;  /* 0x000000072d2d7c20 */ /* 0x000fe20008410000 */
[----:B------:R-:W-:Y:S01]  /*1610*/  ISETP.GT.AND P3, PT, R3, 0x9, PT ;  /* 0x000000090300780c */ /* 0x000fe20003f64270 */
[----:B------:R-:W3:Y:S01]  /*1620*/  MUFU.TANH R29, R29 ;  /* 0x0000001d001d7308 */ /* 0x000ee20000002400 */
[----:B-1----:R-:W-:Y:S01]  /*1630*/  FSEL R25, R25, -INF , P5 ;  /* 0xff80000019197808 */ /* 0x002fe20002800000 */
[----:B------:R-:W-:Y:S01]  /*1640*/  FMUL.FTZ R39, R39, UR7 ;  /* 0x0000000727277c20 */ /* 0x000fe20008410000 */
[C---:B------:R-:W-:Y:S01]  /*1650*/  ISETP.GT.AND P2, PT, R3.reuse, 0x10, PT ;  /* 0x000000100300780c */ /* 0x040fe20003f44270 */
[----:B------:R-:W-:Y:S01]  /*1660*/  FMUL.FTZ R48, R48, UR7 ;  /* 0x0000000730307c20 */ /* 0x000fe20008410000 */
[----:B------:R-:W-:Y:S01]  /*1670*/  FMNMX.FTZ R5, R24, R25, !PT ;  /* 0x0000001918057209 */ /* 0x000fe20007810000 */
[----:B------:R-:W-:Y:S01]  /*1680*/  FMUL.FTZ R42, R42, UR7 ;  /* 0x000000072a2a7c20 */ /* 0x000fe20008410000 */
[----:B------:R-:W-:Y:S01]  /*1690*/  ISETP.GT.AND P1, PT, R3, 0x11, PT ;  /* 0x000000110300780c */ /* 0x000fe20003f24270 */
[----:B------:R-:W1:Y:S01]  /*16a0*/  MUFU.TANH R32, R32 ;  /* 0x0000002000207308 */ /* 0x000e620000002400 */
[----:B----4-:R-:W-:Y:S01]  /*16b0*/  FSEL R28, R28, -INF , P4 ;  /* 0xff8000001c1c7808 */ /* 0x010fe20002000000 */
[----:B------:R-:W-:Y:S01]  /*16c0*/  FMUL.FTZ R49, R49, UR7 ;  /* 0x0000000731317c20 */ /* 0x000fe20008410000 */
[----:B------:R-:W-:Y:S01]  /*16d0*/  FMUL.FTZ R43, R43, UR7 ;  /* 0x000000072b2b7c20 */ /* 0x000fe20008410000 */
[----:B------:R-:W-:Y:S01]  /*16e0*/  FMUL.FTZ R52, R52, UR7 ;  /* 0x0000000734347c20 */ /* 0x000fe20008410000 */
[----:B------:R-:W-:Y:S01]  /*16f0*/  FMNMX.FTZ R4, R28, R5, !PT ;  /* 0x000000051c047209 */ /* 0x000fe20007810000 */
[----:B------:R-:W-:Y:S01]  /*1700*/  FMUL.FTZ R46, R46, UR7 ;  /* 0x000000072e2e7c20 */ /* 0x000fe20008410000 */
[----:B------:R-:W-:Y:S01]  /*1710*/  FMUL.FTZ R53, R53, UR7 ;  /* 0x0000000735357c20 */ /* 0x000fe20008410000 */
[----:B------:R-:W4:Y:S01]  /*1720*/  MUFU.TANH R26, R26 ;  /* 0x0000001a001a7308 */ /* 0x000f220000002400 */
[----:B---3--:R-:W-:Y:S01]  /*1730*/  FSEL R29, R29, -INF , P3 ;  /* 0xff8000001d1d7808 */ /* 0x008fe20001800000 */
[----:B------:R-:W-:Y:S01]  /*1740*/  FMUL.FTZ R47, R47, UR7 ;  /* 0x000000072f2f7c20 */ /* 0x000fe20008410000 */
[----:B------:R-:W-:Y:S01]  /*1750*/  FMUL.FTZ R56, R56, UR7 ;  /* 0x0000000738387c20 */ /* 0x000fe20008410000 */
[----:B------:R-:W-:Y:S01]  /*1760*/  FMUL.FTZ R50, R50, UR7 ;  /* 0x0000000732327c20 */ /* 0x000fe20008410000 */
[----:B------:R-:W-:Y:S01]  /*1770*/  FMNMX.FTZ R5, R29, R4, !PT ;  /* 0x000000041d057209 */ /* 0x000fe20007810000 */
[----:B------:R-:W-:Y:S01]  /*1780*/  FMUL.FTZ R57, R57, UR7 ;  /* 0x0000000739397c20 */ /* 0x000fe20008410000 */
[----:B------:R-:W-:Y:S01]  /*1790*/  FMUL.FTZ R51, R51, UR7 ;  /* 0x0000000733337c20 */ /* 0x000fe20008410000 */
[----:B------:R-:W3:Y:S01]  /*17a0*/  MUFU.TANH R33, R33 ;  /* 0x0000002100217308 */ /* 0x000ee20000002400 */
[----:B-1----:R-:W-:Y:S01]  /*17b0*/  FSEL R32, R32, -INF , P2 ;  /* 0xff80000020207808 */ /* 0x002fe20001000000 */
[----:B------:R-:W-:Y:S01]  /*17c0*/  FMUL.FTZ R60, R60, UR7 ;  /* 0x000000073c3c7c20 */ /* 0x000fe20008410000 */
[----:B------:R-:W-:Y:S01]  /*17d0*/  FMUL.FTZ R54, R54, UR7 ;  /* 0x0000000736367c20 */ /* 0x000fe20008410000 */
[----:B------:R-:W-:Y:S01]  /*17e0*/  FMUL.FTZ R61, R61, UR7 ;  /* 0x000000073d3d7c20 */ /* 0x000fe20008410000 */
[----:B------:R-:W-:Y:S01]  /*17f0*/  FMNMX.FTZ R4, R32, R5, !PT ;  /* 0x0000000520047209 */ /* 0x000fe20007810000 */
[----:B------:R-:W-:Y:S01]  /*1800*/  FMUL.FTZ R55, R55, UR7 ;  /* 0x0000000737377c20 */ /* 0x000fe20008410000 */
[----:B------:R-:W-:Y:S01]  /*1810*/  FMUL.FTZ R64, R64, UR7 ;  /* 0x0000000740407c20 */ /* 0x000fe20008410000 */
[----:B------:R-:W1:Y:S01]  /*1820*/  MUFU.TANH R27, R27 ;  /* 0x0000001b001b7308 */ /* 0x000e620000002400 */
[----:B----4-:R-:W-:Y:S01]  /*1830*/  FSEL R26, R26, -INF , P6 ;  /* 0xff8000001a1a7808 */ /* 0x010fe20003000000 */
[----:B------:R-:W-:Y:S01]  /*1840*/  FMUL.FTZ R58, R58, UR7 ;  /* 0x000000073a3a7c20 */ /* 0x000fe20008410000 */
[----:B------:R-:W-:Y:S01]  /*1850*/  ISETP.GT.AND P6, PT, R3, 0x18, PT ;  /* 0x000000180300780c */ /* 0x000fe20003fc4270 */
[----:B------:R-:W-:Y:S01]  /*1860*/  FMUL.FTZ R65, R65, UR7 ;  /* 0x0000000741417c20 */ /* 0x000fe20008410000 */
[----:B------:R-:W-:Y:S01]  /*1870*/  FMUL.FTZ R59, R59, UR7 ;  /* 0x000000073b3b7c20 */ /* 0x000fe20008410000 */
        /* <DEDUP_REMOVED lines=13> */
[----:B------:R-:W-:Y:S01]  /*1950*/  ISETP.GT.AND P5, PT, R3, 0x19, PT ;  /* 0x000000190300780c */ /* 0x000fe20003fa4270 */
[----:B------:R-:W-:Y:S01]  /*1960*/  ULDC UR10, c[0x0][0x988] ;  /* 0x00026200000a7ab9 */ /* 0x000fe20000000800 */
[----:B------:R-:W-:Y:S01]  /*1970*/  P2R R9, PR, RZ, 0x1 ;  /* 0x00000001ff097803 */ /* 0x000fe20000000000 */
[----:B------:R-:W-:-:S02]  /*1980*/  UIADD3 UR6, UR22, 0x22840, URZ ;  /* 0x0002284016067890 */ /* 0x000fc4000fffe03f */
[----:B------:R-:W1:Y:S01]  /*1990*/  MUFU.TANH R37, R37 ;  /* 0x0000002500257308 */ /* 0x000e620000002400 */
[----:B----4-:R-:W-:Y:S01]  /*19a0*/  FSEL R36, R36, -INF , P6 ;  /* 0xff80000024247808 */ /* 0x010fe20003000000 */
[----:B------:R-:W-:-:S03]  /*19b0*/  UPRMT UR6, UR39, 0x654, UR6 ;  /* 0x0000065427067896 */ /* 0x000fc60008000006 */
[----:B------:R-:W-:-:S03]  /*19c0*/  FMNMX.FTZ R4, R36, R5, !PT ;  /* 0x0000000524047209 */ /* 0x000fc60007810000 */
[----:B------:R-:W4:Y:S01]  /*19d0*/  MUFU.TANH R31, R31 ;  /* 0x0000001f001f7308 */ /* 0x000f220000002400 */
[----:B---3--:R-:W-:Y:S02]  /*19e0*/  FSEL R30, R30, -INF , P4 ;  /* 0xff8000001e1e7808 */ /* 0x008fe40002000000 */
[----:B------:R-:W-:Y:S01]  /*19f0*/  ISETP.GT.AND P4, PT, R3, 0x20, PT ;  /* 0x000000200300780c */ /* 0x000fe20003f84270 */
[----:B------:R-:W-:Y:S04]  /*1a00*/  SYNCS.ARRIVE.TRANS64.RED.A1T0 RZ, [UR6], RZ ;  /* 0x000000ffffff79a7 */ /* 0x000fe80008100406 */
[----:B------:R-:W3:Y:S01]  /*1a10*/  MUFU.TANH R40, R40 ;  /* 0x0000002800287308 */ /* 0x000ee20000002400 */
[----:B-1----:R-:W-:-:S04]  /*1a20*/  FSEL R37, R37, -INF , P5 ;  /* 0xff80000025257808 */ /* 0x002fc80002800000 */
[----:B------:R-:W-:-:S03]  /*1a30*/  FMNMX.FTZ R5, R37, R4, !PT ;  /* 0x0000000425057209 */ /* 0x000fc60007810000 */
[----:B------:R-:W1:Y:S01]  /*1a40*/  MUFU.TANH R34, R34 ;  /* 0x0000002200227308 */ /* 0x000e620000002400 */
[----:B----4-:R-:W-:Y:S02]  /*1a50*/  FSEL R31, R31, -INF , P3 ;  /* 0xff8000001f1f7808 */ /* 0x010fe40001800000 */
[----:B------:R-:W-:-:S05]  /*1a60*/  ISETP.GT.AND P3, PT, R3, 0x21, PT ;  /* 0x000000210300780c */ /* 0x000fca0003f64270 */
[----:B------:R-:W4:Y:S01]  /*1a70*/  MUFU.TANH R41, R41 ;  /* 0x0000002900297308 */ /* 0x000f220000002400 */
[----:B---3--:R-:W-:-:S04]  /*1a80*/  FSEL R40, R40, -INF , P4 ;  /* 0xff80000028287808 */ /* 0x008fc80002000000 */
[----:B------:R-:W-:-:S03]  /*1a90*/  FMNMX.FTZ R4, R40, R5, !PT ;  /* 0x0000000528047209 */ /* 0x000fc60007810000 */
[----:B------:R-:W3:Y:S01]  /*1aa0*/  MUFU.TANH R35, R35 ;  /* 0x0000002300237308 */ /* 0x000ee20000002400 */
[----:B-1----:R-:W-:Y:S02]  /*1ab0*/  FSEL R34, R34, -INF , P2 ;  /* 0xff80000022227808 */ /* 0x002fe40001000000 */
[----:B------:R-:W-:-:S05]  /*1ac0*/  ISETP.GT.AND P2, PT, R3, 0x28, PT ;  /* 0x000000280300780c */ /* 0x000fca0003f44270 */
[----:B------:R-:W1:Y:S01]  /*1ad0*/  MUFU.TANH R44, R44 ;  /* 0x0000002c002c7308 */ /* 0x000e620000002400 */
[----:B----4-:R-:W-:-:S04]  /*1ae0*/  FSEL R41, R41, -INF , P3 ;  /* 0xff80000029297808 */ /* 0x010fc80001800000 */
[----:B------:R-:W-:-:S03]  /*1af0*/  FMNMX.FTZ R5, R41, R4, !PT ;  /* 0x0000000429057209 */ /* 0x000fc60007810000 */
[----:B------:R-:W4:Y:S01]  /*1b00*/  MUFU.TANH R38, R38 ;  /* 0x0000002600267308 */ /* 0x000f220000002400 */
[----:B---3--:R-:W-:Y:S02]  /*1b10*/  FSEL R35, R35, -INF , P1 ;  /* 0xff80000023237808 */ /* 0x008fe40000800000 */
[----:B------:R-:W-:-:S05]  /*1b20*/  ISETP.GT.AND P1, PT, R3, 0x29, PT ;  /* 0x000000290300780c */ /* 0x000fca0003f24270 */
        /* <DEDUP_REMOVED lines=67> */
[----:B----4-:R-:W-:-:S07]  /*1f60*/  FSEL R65, R65, -INF , P3 ;  /* 0xff80000041417808 */ /* 0x010fce0001800000 */
[----:B------:R-:W4:Y:S01]  /*1f70*/  MUFU.TANH R69, R69 ;  /* 0x0000004500457308 */ /* 0x000f220000002400 */
[----:B---3--:R-:W-:Y:S02]  /*1f80*/  FSEL R59, R59, -INF , P1 ;  /* 0xff8000003b3b7808 */ /* 0x008fe40000800000 */
[----:B------:R-:W-:Y:S02]  /*1f90*/  ISETP.GT.AND P1, PT, R3, 0x59, PT ;  /* 0x000000590300780c */ /* 0x000fe40003f24270 */
[----:B------:R-:W-:-:S03]  /*1fa0*/  FMNMX.FTZ R3, R65, R4, !PT ;  /* 0x0000000441037209 */ /* 0x000fc60007810000 */
[----:B------:R-:W3:Y:S01]  /*1fb0*/  MUFU.TANH R62, R62 ;  /* 0x0000003e003e7308 */ /* 0x000ee20000002400 */
[----:B-1----:R-:W-:-:S04]  /*1fc0*/  FSEL R68, R68, -INF , P2 ;  /* 0xff80000044447808 */ /* 0x002fc80001000000 */
[----:B------:R-:W-:-:S03]  /*1fd0*/  FMNMX.FTZ R4, R68, R3, !PT ;  /* 0x0000000344047209 */ /* 0x000fc60007810000 */
[----:B------:R-:W1:Y:S01]  /*1fe0*/  MUFU.TANH R63, R63 ;  /* 0x0000003f003f7308 */ /* 0x000e620000002400 */
[----:B----4-:R-:W-:-:S04]  /*1ff0*/  FSEL R69, R69, -INF , P1 ;  /* 0xff80000045457808 */ /* 0x010fc80000800000 */
[----:B------:R-:W-:-:S03]  /*2000*/  FMNMX.FTZ R4, R69, R4, !PT ;  /* 0x0000000445047209 */ /* 0x000fc60007810000 */
[----:B------:R-:W4:Y:S01]  /*2010*/  MUFU.TANH R66, R66 ;  /* 0x0000004200427308 */ /* 0x000f220000002400 */
[----:B---3--:R-:W-:Y:S01]  /*2020*/  FSEL R62, R62, -INF , P6 ;  /* 0xff8000003e3e7808 */ /* 0x008fe20003000000 */
[----:B------:R-:W3:Y:S06]  /*2030*/  SHFL.BFLY PT, R3, R4, 0x2, 0x1f ;  /* 0x0c401f0004037f89 */ /* 0x000eec00000e0000 */
[----:B------:R-:W5:Y:S01]  /*2040*/  MUFU.TANH R67, R67 ;  /* 0x0000004300437308 */ /* 0x000f620000002400 */
[----:B-1----:R-:W-:-:S07]  /*2050*/  FSEL R63, R63, -INF , P5 ;  /* 0xff8000003f3f7808 */ /* 0x002fce0002800000 */
[----:B------:R-:W1:Y:S01]  /*2060*/  MUFU.TANH R70, R70 ;  /* 0x0000004600467308 */ /* 0x000e620000002400 */
[----:B----4-:R-:W-:-:S07]  /*2070*/  FSEL R66, R66, -INF , P4 ;  /* 0xff80000042427808 */ /* 0x010fce0002000000 */
[----:B------:R-:W4:Y:S01]  /*2080*/  MUFU.TANH R71, R71 ;  /* 0x0000004700477308 */ /* 0x000f220000002400 */
[----:B-----5:R-:W-:Y:S02]  /*2090*/  FSEL R67, R67, -INF , P3 ;  /* 0xff80000043437808 */ /* 0x020fe40001800000 */
[----:B---3--:R-:W-:-:S05]  /*20a0*/  FMNMX.FTZ R5, R4, R3, !PT ;  /* 0x0000000304057209 */ /* 0x008fca0007810000 */
[----:B------:R-:W3:Y:S01]  /*20b0*/  SHFL.BFLY PT, R6, R5, 0x1, 0x1f ;  /* 0x0c201f0005067f89 */ /* 0x000ee200000e0000 */
[----:B-1----:R-:W-:Y:S02]  /*20c0*/  FSEL R70, R70, -INF , P2 ;  /* 0xff80000046467808 */ /* 0x002fe40001000000 */
[----:B----4-:R-:W-:Y:S02]  /*20d0*/  FSEL R71, R71, -INF , P1 ;  /* 0xff80000047477808 */ /* 0x010fe40000800000 */
[----:B---3--:R-:W-:Y:S02]  /*20e0*/  FMNMX.FTZ R3, R5, R6, !PT ;  /* 0x0000000605037209 */ /* 0x008fe40007810000 */
[----:B------:R-:W-:Y:S02]  /*20f0*/  FMNMX.FTZ R5, R26, R27, !PT ;  /* 0x0000001b1a057209 */ /* 0x000fe40007810000 */
[C---:B------:R-:W-:Y:S01]  /*2100*/  FSETP.NEU.FTZ.AND P0, PT, R3.reuse, -INF , PT ;  /* 0xff8000000300780b */ /* 0x040fe20003f1d000 */
[----:B------:R-:W-:Y:S01]  /*2110*/  FMUL.FTZ R6, R3, UR10 ;  /* 0x0000000a03067c20 */ /* 0x000fe20008410000 */
[----:B------:R-:W-:-:S04]  /*2120*/  FMNMX.FTZ R4, R30, R5, !PT ;  /* 0x000000051e047209 */ /* 0x000fc80007810000 */
[----:B------:R-:W-:Y:S02]  /*2130*/  FMNMX.FTZ R5, R31, R4, !PT ;  /* 0x000000041f057209 */ /* 0x000fe40007810000 */
[----:B------:R-:W-:Y:S02]  /*2140*/  FSEL R6, R6, RZ, P0 ;  /* 0x000000ff06067208 */ /* 0x000fe40000000000 */
[----:B------:R-:W-:Y:S02]  /*2150*/  FMNMX.FTZ R4, R34, R5, !PT ;  /* 0x0000000522047209 */ /* 0x000fe40007810000 */
[----:B------:R-:W-:Y:S01]  /*2160*/  ISETP.NE.AND P0, PT, R9, RZ, PT ;  /* 0x000000ff0900720c */ /* 0x000fe20003f05270 */
[--C-:B------:R-:W-:Y:S01]  /*2170*/  FFMA.FTZ R24, R24, UR10, -R6.reuse ;  /* 0x0000000a18187c23 */ /* 0x100fe20008010806 */
[----:B------:R-:W-:Y:S01]  /*2180*/  FMNMX.FTZ R5, R35, R4, !PT ;  /* 0x0000000423057209 */ /* 0x000fe20007810000 */
[--C-:B------:R-:W-:Y:S01]  /*2190*/  FFMA.FTZ R25, R25, UR10, -R6.reuse ;  /* 0x0000000a19197c23 */ /* 0x100fe20008010806 */
[--C-:B------:R-:W-:Y:S01]  /*21a0*/  FFMA.FTZ R28, R28, UR10, -R6.reuse ;  /* 0x0000000a1c1c7c23 */ /* 0x100fe20008010806 */
[--C-:B------:R-:W-:Y:S01]  /*21b0*/  FFMA.FTZ R29, R29, UR10, -R6.reuse ;  /* 0x0000000a1d1d7c23 */ /* 0x100fe20008010806 */
[----:B------:R-:W-:Y:S01]  /*21c0*/  FMNMX.FTZ R4, R38, R5, !PT ;  /* 0x0000000526047209 */ /* 0x000fe20007810000 */
[----:B------:R-:W-:Y:S01]  /*21d0*/  MUFU.EX2 R24, R24 ;  /* 0x0000001800187308 */ /* 0x000fe20000000800 */
[--C-:B------:R-:W-:Y:S01]  /*21e0*/  FFMA.FTZ R32, R32, UR10, -R6.reuse ;  /* 0x0000000a20207c23 */ /* 0x100fe20008010806 */
[--C-:B------:R-:W-:Y:S01]  /*21f0*/  FFMA.FTZ R33, R33, UR10, -R6.reuse ;  /* 0x0000000a21217c23 */ /* 0x100fe20008010806 */
[----:B------:R-:W-:Y:S01]  /*2200*/  FMNMX.FTZ R5, R39, R4, !PT ;  /* 0x0000000427057209 */ /* 0x000fe20007810000 */
[--C-:B------:R-:W-:Y:S01]  /*2210*/  FFMA.FTZ R36, R36, UR10, -R6.reuse ;  /* 0x0000000a24247c23 */ /* 0x100fe20008010806 */
[--C-:B------:R-:W-:Y:S01]  /*2220*/  FFMA.FTZ R37, R37, UR10, -R6.reuse ;  /* 0x0000000a25257c23 */ /* 0x100fe20008010806 */
[--C-:B------:R-:W-:Y:S01]  /*2230*/  FFMA.FTZ R40, R40, UR10, -R6.reuse ;  /* 0x0000000a28287c23 */ /* 0x100fe20008010806 */
[----:B------:R-:W-:Y:S01]  /*2240*/  FMNMX.FTZ R4, R42, R5, !PT ;  /* 0x000000052a047209 */ /* 0x000fe20007810000 */
[----:B------:R-:W1:Y:S01]  /*2250*/  MUFU.EX2 R25, R25 ;  /* 0x0000001900197308 */ /* 0x000e620000000800 */
[--C-:B------:R-:W-:Y:S01]  /*2260*/  FFMA.FTZ R41, R41, UR10, -R6.reuse ;  /* 0x0000000a29297c23 */ /* 0x100fe20008010806 */
        /* <DEDUP_REMOVED lines=14> */
[----:B------:R-:W3:Y:S01]  /*2350*/  MUFU.EX2 R29, R29 ;  /* 0x0000001d001d7308 */ /* 0x000ee20000000800 */
[--C-:B------:R-:W-:Y:S01]  /*2360*/  FFMA.FTZ R61, R61, UR10, -R6.reuse ;  /* 0x0000000a3d3d7c23 */ /* 0x100fe20008010806 */
[--C-:B------:R-:W-:Y:S01]  /*2370*/  FFMA.FTZ R64, R64, UR10, -R6.reuse ;  /* 0x0000000a40407c23 */ /* 0x100fe20008010806 */
[----:B------:R-:W-:Y:S01]  /*2380*/  FMNMX.FTZ R5, R51, R4, !PT ;  /* 0x0000000433057209 */ /* 0x000fe20007810000 */
[--C-:B------:R-:W-:Y:S01]  /*2390*/  FFMA.FTZ R65, R65, UR10, -R6.reuse ;  /* 0x0000000a41417c23 */ /* 0x100fe20008010806 */
[--C-:B------:R-:W-:Y:S01]  /*23a0*/  FFMA.FTZ R68, R68, UR10, -R6.reuse ;  /* 0x0000000a44447c23 */ /* 0x100fe20008010806 */
[----:B------:R-:W-:Y:S01]  /*23b0*/  FFMA.FTZ R6, R69, UR10, -R6 ;  /* 0x0000000a45067c23 */ /* 0x000fe20008010806 */
[----:B------:R-:W-:Y:S01]  /*23c0*/  FMNMX.FTZ R4, R54, R5, !PT ;  /* 0x0000000536047209 */ /* 0x000fe20007810000 */
[----:B------:R-:W-:Y:S01]  /*23d0*/  MUFU.EX2 R32, R32 ;  /* 0x0000002000207308 */ /* 0x000fe20000000800 */
[----:B-1----:R-:W-:Y:S01]  /*23e0*/  FADD.FTZ R11, R24, R25 ;  /* 0x00000019180b7221 */ /* 0x002fe20000010000 */
[----:B------:R-:W-:-:S02]  /*23f0*/  F2FP.BF16.F32.PACK_AB R152, R25, R24 ;  /* 0x000000181998723e */ /* 0x000fc400000010ff */
[----:B------:R-:W-:-:S04]  /*2400*/  FMNMX.FTZ R5, R55, R4, !PT ;  /* 0x0000000437057209 */ /* 0x000fc80007810000 */
[----:B------:R-:W-:Y:S01]  /*2410*/  FMNMX.FTZ R4, R58, R5, !PT ;  /* 0x000000053a047209 */ /* 0x000fe20007810000 */
[----:B------:R-:W1:Y:S01]  /*2420*/  MUFU.EX2 R33, R33 ;  /* 0x0000002100217308 */ /* 0x000e620000000800 */
[----:B---3--:R-:W-:Y:S02]  /*2430*/  F2FP.BF16.F32.PACK_AB R154, R29, R28 ;  /* 0x0000001c1d9a723e */ /* 0x008fe400000010ff */
[----:B------:R-:W-:-:S04]  /*2440*/  FMNMX.FTZ R5, R59, R4, !PT ;  /* 0x000000043b057209 */ /* 0x000fc80007810000 */
[----:B------:R-:W-:Y:S01]  /*2450*/  FMNMX.FTZ R4, R62, R5, !PT ;  /* 0x000000053e047209 */ /* 0x000fe20007810000 */
[----:B------:R-:W-:Y:S03]  /*2460*/  MUFU.EX2 R36, R36 ;  /* 0x0000002400247308 */ /* 0x000fe60000000800 */
[----:B------:R-:W-:-:S04]  /*2470*/  FMNMX.FTZ R5, R63, R4, !PT ;  /* 0x000000043f057209 */ /* 0x000fc80007810000 */
[----:B------:R-:W-:Y:S01]  /*2480*/  FMNMX.FTZ R4, R66, R5, !PT ;  /* 0x0000000542047209 */ /* 0x000fe20007810000 */
[----:B------:R-:W3:Y:S01]  /*2490*/  MUFU.EX2 R37, R37 ;  /* 0x0000002500257308 */ /* 0x000ee20000000800 */
[----:B-1----:R-:W-:Y:S02]  /*24a0*/  F2FP.BF16.F32.PACK_AB R156, R33, R32 ;  /* 0x00000020219c723e */ /* 0x002fe400000010ff */
[----:B------:R-:W-:-:S04]  /*24b0*/  FMNMX.FTZ R5, R67, R4, !PT ;  /* 0x0000000443057209 */ /* 0x000fc80007810000 */
[----:B------:R-:W-:Y:S01]  /*24c0*/  FMNMX.FTZ R4, R70, R5, !PT ;  /* 0x0000000546047209 */ /* 0x000fe20007810000 */
[----:B------:R-:W-:Y:S03]  /*24d0*/  MUFU.EX2 R40, R40 ;  /* 0x0000002800287308 */ /* 0x000fe60000000800 */
[----:B------:R-:W-:-:S05]  /*24e0*/  FMNMX.FTZ R4, R71, R4, !PT ;  /* 0x0000000447047209 */ /* 0x000fca0007810000 */
[----:B------:R-:W1:Y:S01]  /*24f0*/  SHFL.BFLY PT, R5, R4, 0x2, 0x1f ;  /* 0x0c401f0004057f89 */ /* 0x000e6200000e0000 */
[----:B------:R-:W4:Y:S01]  /*2500*/  MUFU.EX2 R41, R41 ;  /* 0x0000002900297308 */ /* 0x000f220000000800 */
[----:B---3--:R-:W-:-:S07]  /*2510*/  F2FP.BF16.F32.PACK_AB R158, R37, R36 ;  /* 0x00000024259e723e */ /* 0x008fce00000010ff */
[----:B------:R-:W-:Y:S08]  /*2520*/  MUFU.EX2 R44, R44 ;  /* 0x0000002c002c7308 */ /* 0x000ff00000000800 */
[----:B------:R-:W3:Y:S01]  /*2530*/  MUFU.EX2 R45, R45 ;  /* 0x0000002d002d7308 */ /* 0x000ee20000000800 */
[----:B----4-:R-:W-:Y:S02]  /*2540*/  F2FP.BF16.F32.PACK_AB R160, R41, R40 ;  /* 0x0000002829a0723e */ /* 0x010fe400000010ff */
[----:B-1----:R-:W-:-:S05]  /*2550*/  FMNMX.FTZ R5, R4, R5, !PT ;  /* 0x0000000504057209 */ /* 0x002fca0007810000 */
[----:B------:R-:W-:Y:S01]  /*2560*/  MUFU.EX2 R48, R48 ;  /* 0x0000003000307308 */ /* 0x000fe20000000800 */
[----:B------:R-:W1:Y:S07]  /*2570*/  SHFL.BFLY PT, R4, R5, 0x1, 0x1f ;  /* 0x0c201f0005047f89 */ /* 0x000e6e00000e0000 */
[----:B------:R-:W4:Y:S01]  /*2580*/  MUFU.EX2 R49, R49 ;  /* 0x0000003100317308 */ /* 0x000f220000000800 */
[----:B---3--:R-:W-:-:S07]  /*2590*/  F2FP.BF16.F32.PACK_AB R162, R45, R44 ;  /* 0x0000002c2da2723e */ /* 0x008fce00000010ff */
[----:B------:R-:W-:Y:S08]  /*25a0*/  MUFU.EX2 R52, R52 ;  /* 0x0000003400347308 */ /* 0x000ff00000000800 */
[----:B------:R-:W3:Y:S01]  /*25b0*/  MUFU.EX2 R53, R53 ;  /* 0x0000003500357308 */ /* 0x000ee20000000800 */
[----:B----4-:R-:W-:Y:S02]  /*25c0*/  F2FP.BF16.F32.PACK_AB R164, R49, R48 ;  /* 0x0000003031a4723e */ /* 0x010fe400000010ff */
[----:B-1----:R-:W-:-:S04]  /*25d0*/  FMNMX.FTZ R4, R5, R4, !PT ;  /* 0x0000000405047209 */ /* 0x002fc80007810000 */
[C---:B------:R-:W-:Y:S01]  /*25e0*/  FSETP.NEU.FTZ.AND P1, PT, R4.reuse, -INF , PT ;  /* 0xff8000000400780b */ /* 0x040fe20003f3d000 */
[----:B------:R-:W-:Y:S01]  /*25f0*/  FMUL.FTZ R5, R4, UR10 ;  /* 0x0000000a04057c20 */ /* 0x000fe20008410000 */
[----:B------:R-:W-:Y:S04]  /*2600*/  MUFU.EX2 R56, R56 ;  /* 0x0000003800387308 */ /* 0x000fe80000000800 */
[----:B------:R-:W-:Y:S02]  /*2610*/  FSEL R9, R5, RZ, P1 ;  /* 0x000000ff05097208 */ /* 0x000fe40000800000 */
[----:B---3--:R-:W-:Y:S02]  /*2620*/  F2FP.BF16.F32.PACK_AB R166, R53, R52 ;  /* 0x0000003435a6723e */ /* 0x008fe400000010ff */
[----:B------:R1:W-:Y:S01]  /*2630*/  MUFU.EX2 R5, R6 ;  /* 0x0000000600057308 */ /* 0x0003e20000000800 */
[--C-:B------:R-:W-:Y:S01]  /*2640*/  FFMA.FTZ R26, R26, UR10, -R9.reuse ;  /* 0x0000000a1a1a7c23 */ /* 0x100fe20008010809 */
[--C-:B------:R-:W-:Y:S01]  /*2650*/  FFMA.FTZ R27, R27, UR10, -R9.reuse ;  /* 0x0000000a1b1b7c23 */ /* 0x100fe20008010809 */
[--C-:B------:R-:W-:Y:S01]  /*2660*/  FFMA.FTZ R30, R30, UR10, -R9.reuse ;  /* 0x0000000a1e1e7c23 */ /* 0x100fe20008010809 */
[--C-:B------:R-:W-:Y:S01]  /*2670*/  FFMA.FTZ R31, R31, UR10, -R9.reuse ;  /* 0x0000000a1f1f7c23 */ /* 0x100fe20008010809 */
[--C-:B------:R-:W-:Y:S01]  /*2680*/  FFMA.FTZ R34, R34, UR10, -R9.reuse ;  /* 0x0000000a22227c23 */ /* 0x100fe20008010809 */
[--C-:B------:R-:W-:Y:S01]  /*2690*/  FFMA.FTZ R35, R35, UR10, -R9.reuse ;  /* 0x0000000a23237c23 */ /* 0x100fe20008010809 */
[----:B------:R-:W-:Y:S01]  /*26a0*/  FFMA.FTZ R38, R38, UR10, -R9 ;  /* 0x0000000a26267c23 */ /* 0x000fe20008010809 */
[----:B------:R-:W-:Y:S01]  /*26b0*/  MUFU.EX2 R26, R26 ;  /* 0x0000001a001a7308 */ /* 0x000fe20000000800 */
[----:B-1----:R-:W-:Y:S01]  /*26c0*/  FADD.FTZ R6, R28, R11 ;  /* 0x0000000b1c067221 */ /* 0x002fe20000010000 */
[--C-:B------:R-:W-:Y:S01]  /*26d0*/  FFMA.FTZ R39, R39, UR10, -R9.reuse ;  /* 0x0000000a27277c23 */ /* 0x100fe20008010809 */
[--C-:B------:R-:W-:Y:S01]  /*26e0*/  FFMA.FTZ R42, R42, UR10, -R9.reuse ;  /* 0x0000000a2a2a7c23 */ /* 0x100fe20008010809 */
[--C-:B------:R-:W-:Y:S01]  /*26f0*/  FFMA.FTZ R43, R43, UR10, -R9.reuse ;  /* 0x0000000a2b2b7c23 */ /* 0x100fe20008010809 */
[----:B------:R-:W-:Y:S01]  /*2700*/  FADD.FTZ R11, R29, R6 ;  /* 0x000000061d0b7221 */ /* 0x000fe20000010000 */
[--C-:B------:R-:W-:Y:S01]  /*2710*/  FFMA.FTZ R46, R46, UR10, -R9.reuse ;  /* 0x0000000a2e2e7c23 */ /* 0x100fe20008010809 */
[----:B------:R-:W-:Y:S01]  /*2720*/  FFMA.FTZ R47, R47, UR10, -R9 ;  /* 0x0000000a2f2f7c23 */ /* 0x000fe20008010809 */
[----:B------:R-:W1:Y:S01]  /*2730*/  MUFU.EX2 R27, R27 ;  /* 0x0000001b001b7308 */ /* 0x000e620000000800 */
[----:B------:R-:W-:Y:S01]  /*2740*/  FADD.FTZ R6, R32, R11 ;  /* 0x0000000b20067221 */ /* 0x000fe20000010000 */
[--C-:B------:R-:W-:Y:S01]  /*2750*/  FFMA.FTZ R50, R50, UR10, -R9.reuse ;  /* 0x0000000a32327c23 */ /* 0x100fe20008010809 */
[--C-:B------:R-:W-:Y:S01]  /*2760*/  FFMA.FTZ R51, R51, UR10, -R9.reuse ;  /* 0x0000000a33337c23 */ /* 0x100fe20008010809 */
[--C-:B------:R-:W-:Y:S01]  /*2770*/  FFMA.FTZ R54, R54, UR10, -R9.reuse ;  /* 0x0000000a36367c23 */ /* 0x100fe20008010809 */
[----:B------:R-:W-:Y:S01]  /*2780*/  FADD.FTZ R13, R33, R6 ;  /* 0x00000006210d7221 */ /* 0x000fe20000010000 */
[--C-:B------:R-:W-:Y:S01]  /*2790*/  FFMA.FTZ R55, R55, UR10, -R9.reuse ;  /* 0x0000000a37377c23 */ /* 0x100fe20008010809 */
[----:B------:R-:W-:Y:S01]  /*27a0*/  FFMA.FTZ R58, R58, UR10, -R9 ;  /* 0x0000000a3a3a7c23 */ /* 0x000fe20008010809 */
[----:B------:R-:W3:Y:S01]  /*27b0*/  MUFU.EX2 R30, R30 ;  /* 0x0000001e001e7308 */ /* 0x000ee20000000800 */
[----:B------:R-:W-:Y:S01]  /*27c0*/  FADD.FTZ R10, R36, R13 ;  /* 0x0000000d240a7221 */ /* 0x000fe20000010000 */
[--C-:B------:R-:W-:Y:S01]  /*27d0*/  FFMA.FTZ R59, R59, UR10, -R9.reuse ;  /* 0x0000000a3b3b7c23 */ /* 0x100fe20008010809 */
[--C-:B------:R-:W-:Y:S01]  /*27e0*/  FFMA.FTZ R62, R62, UR10, -R9.reuse ;  /* 0x0000000a3e3e7c23 */ /* 0x100fe20008010809 */
[--C-:B------:R-:W-:Y:S01]  /*27f0*/  FFMA.FTZ R63, R63, UR10, -R9.reuse ;  /* 0x0000000a3f3f7c23 */ /* 0x100fe20008010809 */
[----:B------:R-:W-:Y:S01]  /*2800*/  FADD.FTZ R13, R37, R10 ;  /* 0x0000000a250d7221 */ /* 0x000fe20000010000 */
[--C-:B------:R-:W-:Y:S01]  /*2810*/  FFMA.FTZ R66, R66, UR10, -R9.reuse ;  /* 0x0000000a42427c23 */ /* 0x100fe20008010809 */
[----:B------:R-:W-:Y:S01]  /*2820*/  FFMA.FTZ R67, R67, UR10, -R9 ;  /* 0x0000000a43437c23 */ /* 0x000fe20008010809 */
[----:B------:R-:W4:Y:S01]  /*2830*/  MUFU.EX2 R31, R31 ;  /* 0x0000001f001f7308 */ /* 0x000f220000000800 */
[----:B-1----:R-:W-:Y:S01]  /*2840*/  FADD.FTZ R11, R26, R27 ;  /* 0x0000001b1a0b7221 */ /* 0x002fe20000010000 */
[----:B------:R-:W-:Y:S01]  /*2850*/  FADD.FTZ R10, R40, R13 ;  /* 0x0000000d280a7221 */ /* 0x000fe20000010000 */
[--C-:B------:R-:W-:Y:S01]  /*2860*/  FFMA.FTZ R70, R70, UR10, -R9.reuse ;  /* 0x0000000a46467c23 */ /* 0x100fe20008010809 */
[----:B------:R-:W-:Y:S01]  /*2870*/  FFMA.FTZ R9, R71, UR10, -R9 ;  /* 0x0000000a47097c23 */ /* 0x000fe20008010809 */
[----:B------:R-:W-:Y:S01]  /*2880*/  F2FP.BF16.F32.PACK_AB R153, R27, R26 ;  /* 0x0000001a1b99723e */ /* 0x000fe200000010ff */
[----:B------:R-:W-:-:S02]  /*2890*/  FADD.FTZ R13, R41, R10 ;  /* 0x0000000a290d7221 */ /* 0x000fc40000010000 */
[----:B------:R-:W1:Y:S01]  /*28a0*/  MUFU.EX2 R34, R34 ;  /* 0x0000002200227308 */ /* 0x000e620000000800 */
[----:B---3--:R-:W-:Y:S01]  /*28b0*/  FADD.FTZ R6, R30, R11 ;  /* 0x0000000b1e067221 */ /* 0x008fe20000010000 */
[----:B------:R-:W-:-:S04]  /*28c0*/  FADD.FTZ R10, R44, R13 ;  /* 0x0000000d2c0a7221 */ /* 0x000fc80000010000 */
[----:B------:R-:W-:Y:S02]  /*28d0*/  FADD.FTZ R13, R45, R10 ;  /* 0x0000000a2d0d7221 */ /* 0x000fe40000010000 */
[----:B------:R-:W3:Y:S01]  /*28e0*/  MUFU.EX2 R35, R35 ;  /* 0x0000002300237308 */ /* 0x000ee20000000800 */
[C---:B----4-:R-:W-:Y:S01]  /*28f0*/  FADD.FTZ R11, R31.reuse, R6 ;  /* 0x000000061f0b7221 */ /* 0x050fe20000010000 */
[----:B------:R-:W-:Y:S01]  /*2900*/  FADD.FTZ R10, R48, R13 ;  /* 0x0000000d300a7221 */ /* 0x000fe20000010000 */
[----:B------:R-:W-:-:S03]  /*2910*/  F2FP.BF16.F32.PACK_AB R155, R31, R30 ;  /* 0x0000001e1f9b723e */ /* 0x000fc600000010ff */
[----:B------:R-:W-:Y:S02]  /*2920*/  FADD.FTZ R13, R49, R10 ;  /* 0x0000000a310d7221 */ /* 0x000fe40000010000 */
[----:B------:R-:W4:Y:S01]  /*2930*/  MUFU.EX2 R38, R38 ;  /* 0x0000002600267308 */ /* 0x000f220000000800 */
[----:B-1----:R-:W-:Y:S01]  /*2940*/  FADD.FTZ R6, R34, R11 ;  /* 0x0000000b22067221 */ /* 0x002fe20000010000 */
[----:B------:R-:W-:-:S04]  /*2950*/  FADD.FTZ R10, R52, R13 ;  /* 0x0000000d340a7221 */ /* 0x000fc80000010000 */
[----:B------:R-:W-:Y:S02]  /*2960*/  FADD.FTZ R13, R53, R10 ;  /* 0x0000000a350d7221 */ /* 0x000fe40000010000 */
[----:B------:R-:W1:Y:S01]  /*2970*/  MUFU.EX2 R39, R39 ;  /* 0x0000002700277308 */ /* 0x000e620000000800 */
[C---:B---3--:R-:W-:Y:S01]  /*2980*/  FADD.FTZ R11, R35.reuse, R6 ;  /* 0x00000006230b7221 */ /* 0x048fe20000010000 */
[----:B------:R-:W-:Y:S01]  /*2990*/  FADD.FTZ R10, R56, R13 ;  /* 0x0000000d380a7221 */ /* 0x000fe20000010000 */
[----:B------:R-:W-:-:S05]  /*29a0*/  F2FP.BF16.F32.PACK_AB R157, R35, R34 ;  /* 0x00000022239d723e */ /* 0x000fca00000010ff */
[----:B------:R-:W3:Y:S01]  /*29b0*/  MUFU.EX2 R42, R42 ;  /* 0x0000002a002a7308 */ /* 0x000ee20000000800 */
[----:B----4-:R-:W-:-:S07]  /*29c0*/  FADD.FTZ R6, R38, R11 ;  /* 0x0000000b26067221 */ /* 0x010fce0000010000 */
[----:B------:R-:W4:Y:S01]  /*29d0*/  MUFU.EX2 R43, R43 ;  /* 0x0000002b002b7308 */ /* 0x000f220000000800 */
[C---:B-1----:R-:W-:Y:S01]  /*29e0*/  FADD.FTZ R11, R39.reuse, R6 ;  /* 0x00000006270b7221 */ /* 0x042fe20000010000 */
[----:B------:R-:W-:-:S06]  /*29f0*/  F2FP.BF16.F32.PACK_AB R159, R39, R38 ;  /* 0x00000026279f723e */ /* 0x000fcc00000010ff */
[----:B------:R-:W1:Y:S01]  /*2a00*/  MUFU.EX2 R46, R46 ;  /* 0x0000002e002e7308 */ /* 0x000e620000000800 */
[----:B---3--:R-:W-:-:S07]  /*2a10*/  FADD.FTZ R6, R42, R11 ;  /* 0x0000000b2a067221 */ /* 0x008fce0000010000 */
[----:B------:R-:W3:Y:S01]  /*2a20*/  MUFU.EX2 R47, R47 ;  /* 0x0000002f002f7308 */ /* 0x000ee20000000800 */
[C---:B----4-:R-:W-:Y:S01]  /*2a30*/  FADD.FTZ R11, R43.reuse, R6 ;  /* 0x000000062b0b7221 */ /* 0x050fe20000010000 */
[----:B------:R-:W-:-:S06]  /*2a40*/  F2FP.BF16.F32.PACK_AB R161, R43, R42 ;  /* 0x0000002a2ba1723e */ /* 0x000fcc00000010ff */
[----:B------:R-:W4:Y:S01]  /*2a50*/  MUFU.EX2 R50, R50 ;  /* 0x0000003200327308 */ /* 0x000f220000000800 */
[----:B-1----:R-:W-:-:S07]  /*2a60*/  FADD.FTZ R6, R46, R11 ;  /* 0x0000000b2e067221 */ /* 0x002fce0000010000 */
[----:B------:R-:W1:Y:S01]  /*2a70*/  MUFU.EX2 R51, R51 ;  /* 0x0000003300337308 */ /* 0x000e620000000800 */
[C---:B---3--:R-:W-:Y:S01]  /*2a80*/  FADD.FTZ R11, R47.reuse, R6 ;  /* 0x000000062f0b7221 */ /* 0x048fe20000010000 */
[----:B------:R-:W-:-:S06]  /*2a90*/  F2FP.BF16.F32.PACK_AB R163, R47, R46 ;  /* 0x0000002e2fa3723e */ /* 0x000fcc00000010ff */
[----:B------:R-:W3:Y:S01]  /*2aa0*/  MUFU.EX2 R57, R57 ;  /* 0x0000003900397308 */ /* 0x000ee20000000800 */
[----:B----4-:R-:W-:-:S07]  /*2ab0*/  FADD.FTZ R6, R50, R11 ;  /* 0x0000000b32067221 */ /* 0x010fce0000010000 */
[----:B------:R-:W4:Y:S01]  /*2ac0*/  MUFU.EX2 R54, R54 ;  /* 0x0000003600367308 */ /* 0x000f220000000800 */
[C---:B-1----:R-:W-:Y:S01]  /*2ad0*/  FADD.FTZ R11, R51.reuse, R6 ;  /* 0x00000006330b7221 */ /* 0x042fe20000010000 */
[----:B------:R-:W-:-:S06]  /*2ae0*/  F2FP.BF16.F32.PACK_AB R165, R51, R50 ;  /* 0x0000003233a5723e */ /* 0x000fcc00000010ff */
[----:B------:R-:W1:Y:S01]  /*2af0*/  MUFU.EX2 R60, R60 ;  /* 0x0000003c003c7308 */ /* 0x000e620000000800 */
[C---:B---3--:R-:W-:Y:S01]  /*2b00*/  FADD.FTZ R13, R57.reuse, R10 ;  /* 0x0000000a390d7221 */ /* 0x048fe20000010000 */
[----:B------:R-:W-:-:S06]  /*2b10*/  F2FP.BF16.F32.PACK_AB R168, R57, R56 ;  /* 0x0000003839a8723e */ /* 0x000fcc00000010ff */
[----:B------:R-:W3:Y:S01]  /*2b20*/  MUFU.EX2 R55, R55 ;  /* 0x0000003700377308 */ /* 0x000ee20000000800 */
[----:B----4-:R-:W-:-:S07]  /*2b30*/  FADD.FTZ R6, R54, R11 ;  /* 0x0000000b36067221 */ /* 0x010fce0000010000 */
[----:B------:R-:W4:Y:S01]  /*2b40*/  MUFU.EX2 R61, R61 ;  /* 0x0000003d003d7308 */ /* 0x000f220000000800 */
[----:B-1----:R-:W-:-:S07]  /*2b50*/  FADD.FTZ R10, R60, R13 ;  /* 0x0000000d3c0a7221 */ /* 0x002fce0000010000 */
[----:B------:R-:W1:Y:S01]  /*2b60*/  MUFU.EX2 R58, R58 ;  /* 0x0000003a003a7308 */ /* 0x000e620000000800 */
[C---:B---3--:R-:W-:Y:S01]  /*2b70*/  FADD.FTZ R11, R55.reuse, R6 ;  /* 0x00000006370b7221 */ /* 0x048fe20000010000 */
[----:B------:R-:W-:-:S06]  /*2b80*/  F2FP.BF16.F32.PACK_AB R167, R55, R54 ;  /* 0x0000003637a7723e */ /* 0x000fcc00000010ff */
[----:B------:R-:W3:Y:S01]  /*2b90*/  MUFU.EX2 R64, R64 ;  /* 0x0000004000407308 */ /* 0x000ee20000000800 */
[C---:B----4-:R-:W-:Y:S01]  /*2ba0*/  FADD.FTZ R13, R61.reuse, R10 ;  /* 0x0000000a3d0d7221 */ /* 0x050fe20000010000 */
[----:B------:R-:W-:-:S06]  /*2bb0*/  F2FP.BF16.F32.PACK_AB R170, R61, R60 ;  /* 0x0000003c3daa723e */ /* 0x000fcc00000010ff */
[----:B------:R-:W4:Y:S01]  /*2bc0*/  MUFU.EX2 R59, R59 ;  /* 0x0000003b003b7308 */ /* 0x000f220000000800 */
[----:B-1----:R-:W-:-:S07]  /*2bd0*/  FADD.FTZ R6, R58, R11 ;  /* 0x0000000b3a067221 */ /* 0x002fce0000010000 */
[----:B------:R-:W1:Y:S01]  /*2be0*/  MUFU.EX2 R65, R65 ;  /* 0x0000004100417308 */ /* 0x000e620000000800 */
[----:B---3--:R-:W-:-:S07]  /*2bf0*/  FADD.FTZ R10, R64, R13 ;  /* 0x0000000d400a7221 */ /* 0x008fce0000010000 */
[----:B------:R-:W3:Y:S01]  /*2c00*/  MUFU.EX2 R62, R62 ;  /* 0x0000003e003e7308 */ /* 0x000ee20000000800 */
[C---:B----4-:R-:W-:Y:S01]  /*2c10*/  FADD.FTZ R11, R59.reuse, R6 ;  /* 0x000000063b0b7221 */ /* 0x050fe20000010000 */
[----:B------:R-:W-:-:S06]  /*2c20*/  F2FP.BF16.F32.PACK_AB R169, R59, R58 ;  /* 0x0000003a3ba9723e */ /* 0x000fcc00000010ff */
[----:B------:R-:W4:Y:S01]  /*2c30*/  MUFU.EX2 R68, R68 ;  /* 0x0000004400447308 */ /* 0x000f220000000800 */
[C---:B-1----:R-:W-:Y:S01]  /*2c40*/  FADD.FTZ R13, R65.reuse, R10 ;  /* 0x0000000a410d7221 */ /* 0x042fe20000010000 */
[----:B------:R-:W-:-:S06]  /*2c50*/  F2FP.BF16.F32.PACK_AB R172, R65, R64 ;  /* 0x0000004041ac723e */ /* 0x000fcc00000010ff */
[----:B------:R-:W1:Y:S01]  /*2c60*/  MUFU.EX2 R63, R63 ;  /* 0x0000003f003f7308 */ /* 0x000e620000000800 */
[----:B---3--:R-:W-:-:S07]  /*2c70*/  FADD.FTZ R6, R62, R11 ;  /* 0x0000000b3e067221 */ /* 0x008fce0000010000 */
[----:B------:R-:W3:Y:S01]  /*2c80*/  MUFU.EX2 R66, R66 ;  /* 0x0000004200427308 */ /* 0x000ee20000000800 */
[----:B----4-:R-:W-:Y:S01]  /*2c90*/  FADD.FTZ R10, R68, R13 ;  /* 0x0000000d440a7221 */ /* 0x010fe20000010000 */
[----:B------:R-:W-:-:S06]  /*2ca0*/  F2FP.BF16.F32.PACK_AB R174, R5, R68 ;  /* 0x0000004405ae723e */ /* 0x000fcc00000010ff */
[----:B------:R-:W4:Y:S01]  /*2cb0*/  MUFU.EX2 R67, R67 ;  /* 0x0000004300437308 */ /* 0x000f220000000800 */
[----:B-1----:R-:W-:Y:S01]  /*2cc0*/  FADD.FTZ R11, R63, R6 ;  /* 0x000000063f0b7221 */ /* 0x002fe20000010000 */
[----:B------:R-:W-:Y:S01]  /*2cd0*/  FADD.FTZ R6, R5, R10 ;  /* 0x0000000a05067221 */ /* 0x000fe20000010000 */
[----:B------:R-:W-:-:S05]  /*2ce0*/  F2FP.BF16.F32.PACK_AB R171, R63, R62 ;  /* 0x0000003e3fab723e */ /* 0x000fca00000010ff */
[----:B------:R-:W1:Y:S01]  /*2cf0*/  MUFU.EX2 R70, R70 ;  /* 0x0000004600467308 */ /* 0x000e620000000800 */
[----:B---3--:R-:W-:-:S07]  /*2d00*/  FADD.FTZ R10, R66, R11 ;  /* 0x0000000b420a7221 */ /* 0x008fce0000010000 */
[----:B------:R-:W3:Y:S01]  /*2d10*/  MUFU.EX2 R9, R9 ;  /* 0x0000000900097308 */ /* 0x000ee20000000800 */
[C---:B----4-:R-:W-:Y:S01]  /*2d20*/  FADD.FTZ R5, R67.reuse, R10 ;  /* 0x0000000a43057221 */ /* 0x050fe20000010000 */
[----:B------:R-:W-:-:S03]  /*2d30*/  F2FP.BF16.F32.PACK_AB R173, R67, R66 ;  /* 0x0000004243ad723e */ /* 0x000fc600000010ff */
[----:B-1----:R-:W-:-:S04]  /*2d40*/  FADD.FTZ R10, R70, R5 ;  /* 0x00000005460a7221 */ /* 0x002fc80000010000 */
[C---:B---3--:R-:W-:Y:S01]  /*2d50*/  FADD.FTZ R5, R9.reuse, R10 ;  /* 0x0000000a09057221 */ /* 0x048fe20000010000 */
[----:B------:R-:W-:Y:S01]  /*2d60*/  F2FP.BF16.F32.PACK_AB R175, R9, R70 ;  /* 0x0000004609af723e */ /* 0x000fe200000010ff */
[----:B------:R-:W-:Y:S06]  /*2d70*/  @!P0 BRA `(.L_x_14) ;  /* 0x0000000000048947 */ /* 0x000fec0003800000 */
[----:B------:R-:W-:Y:S01]  /*2d80*/  BPT.TRAP 0x1 ;  /* 0x000000040000795c */ /* 0x000fe20000300000 */
.L_x_14:
[----:B------:R1:W3:Y:S01]  /*2d90*/  SYNCS.PHASECHK.TRANS64.TRYWAIT P1, [UR22+0x22850], R8 ;  /* 0x02285008ff0075a7 */ /* 0x0002e20008020156 */
[----:B------:R-:W-:Y:S05]  /*2da0*/  @!P0 BRA `(.L_x_15) ;  /* 0x0000000000048947 */ /* 0x000fea0003800000 */
[----:B------:R-:W-:Y:S01]  /*2db0*/  BPT.TRAP 0x1 ;  /* 0x000000040000795c */ /* 0x000fe20000300000 */
.L_x_15:
[----:B---3--:R-:W-:Y:S05]  /*2dc0*/  @P1 BRA `(.L_x_16) ;  /* 0x0000000000081947 */ /* 0x008fea0003800000 */
[----:B------:R-:W3:Y:S02]  /*2dd0*/  SYNCS.PHASECHK.TRANS64.TRYWAIT P1, [UR22+0x22850], R8 ;  /* 0x02285008ff0075a7 */ /* 0x000ee40008020156 */
[----:B---3--:R-:W-:Y:S05]  /*2de0*/  @!P1 BRA `(.L_x_17) ;  /* 0x0000008c004c9947 */ /* 0x008fea0003800000 */
.L_x_16:
[----:B------:R4:W-:Y:S01]  /*2df0*/  BAR.SYNC.DEFER_BLOCKING R7, 0x100 ;  /* 0x000400070000751d */ /* 0x0009e20000010000 */
[----:B------:R-:W-:-:S04]  /*2e00*/  UIADD3 UR41, UR41, 0x400, URZ ;  /* 0x0000040029297890 */ /* 0x000fc8000fffe03f */
[----:B------:R-:W-:Y:S01]  /*2e10*/  USHF.R.U32.HI UR41, URZ, 0x4, UR41 ;  /* 0x000000043f297899 */ /* 0x000fe20008011629 */
[----:B------:R-:W-:-:S03]  /*2e20*/  UMOV UR7, 0x40000040 ;  /* 0x4000004000077882 */ /* 0x000fc60000000000 */
[----:B------:R-:W-:-:S04]  /*2e30*/  ULOP3.LUT UR21, UR41, 0x3fff, URZ, 0xc0, !UPT ;  /* 0x00003fff29157892 */ /* 0x000fc8000f8ec03f */
[----:B------:R-:W-:-:S04]  /*2e40*/  ULOP3.LUT UR21, UR21, 0x3000000, URZ, 0xfc, !UPT ;  /* 0x0300000015157892 */ /* 0x000fc8000f8efc3f */
[----:B------:R-:W-:Y:S01]  /*2e50*/  UIMAD UR11, UR37, 0xc00, UR21 ;  /* 0x00000c00250b78a4 */ /* 0x000fe2000f8e0215 */
[----:B------:R-:W-:-:S06]  /*2e60*/  WARPGROUP.ARRIVE ;  /* 0x00000000000079c5 */ /* 0x000fcc0000000000 */
[----:B------:R-:W-:Y:S02]  /*2e70*/  UMOV UR6, UR11 ;  /* 0x0000000b00067c82 */ /* 0x000fe40008000000 */
[----:B------:R-:W-:Y:S01]  /*2e80*/  HGMMA.64x256x16.F32.BF16 R24, R152, gdesc[UR4].tnspB, RZ, !UPT, gsb0 ;  /* 0x43e0000498187df0 */ /* 0x000fe2000c0018ff */
[----:B------:R-:W-:Y:S01]  /*2e90*/  UIADD3 UR6, UR11, 0x80, URZ ;  /* 0x000000800b067890 */ /* 0x000fe2000fffe03f */
[----:B------:R-:W-:Y:S01]  /*2ea0*/  UMOV UR7, 0x40000040 ;  /* 0x4000004000077882 */ /* 0x000fe20000000000 */
[----:B------:R-:W-:Y:S02]  /*2eb0*/  WARPGROUP.DEPBAR.LE gsb0, 0x0 ;  /* 0x00008000000079c5 */ /* 0x000fe40000010000 */
[----:B------:R-:W-:-:S15]  /*2ec0*/  WARPGROUP.ARRIVE ;  /* 0x00000000000079c5 */ /* 0x000fde0000000000 */
[----:B------:R-:W-:-:S08]  /*2ed0*/  NOP ;  /* 0x0000000000007918 */ /* 0x000fd00000000000 */
[----:B------:R-:W-:Y:S01]  /*2ee0*/  HGMMA.64x256x16.F32.BF16 R24, R156, gdesc[UR4].tnspB, R24, gsb0 ;  /* 0x43e000049c187df0 */ /* 0x000fe20008001818 */
        /* <DEDUP_REMOVED lines=23> */
[----:B------:R-:W-:Y:S03]  /*3060*/  HGMMA.64x256x16.F32.BF16 R24, R172, gdesc[UR4].tnspB, R24, gsb0 ;  /* 0x43e00004ac187df0 */ /* 0x000fe60008001818 */
[----:B------:R-:W-:Y:S02]  /*3070*/  WARPGROUP.DEPBAR.LE gsb0, 0x0 ;  /* 0x00008000000079c5 */ /* 0x000fe40000010000 */
[----:B----4-:R-:W-:Y:S05]  /*3080*/  @!P0 BRA `(.L_x_18) ;  /* 0x0000000000048947 */ /* 0x010fea0003800000 */
[----:B------:R-:W-:Y:S01]  /*3090*/  BPT.TRAP 0x1 ;  /* 0x000000040000795c */ /* 0x000fe20000300000 */
.L_x_18:
[----:B------:R-:W4:Y:S01]  /*30a0*/  S2UR UR6, SR_CgaCtaId ;  /* 0x00000000000679c3 */ /* 0x000f220000008800 */
[----:B------:R-:W-:Y:S02]  /*30b0*/  UISETP.GE.AND UP0, UPT, UR42, 0x61, UPT ;  /* 0x000000612a00788c */ /* 0x000fe4000bf06270 */
[----:B------:R-:W-:-:S04]  /*30c0*/  UIADD3 UR22, UR22, 0x22860, URZ ;  /* 0x0002286016167890 */ /* 0x000fc8000fffe03f */
[----:B------:R-:W-:Y:S01]  /*30d0*/  PLOP3.LUT P1, PT, PT, PT, UP0, 0x80, 0x0 ;  /* 0x000000000000781c */ /* 0x000fe20003f2f008 */
[----:B----4-:R-:W-:-:S09]  /*30e0*/  UPRMT UR22, UR6, 0x654, UR22 ;  /* 0x0000065406167896 */ /* 0x010fd20008000016 */
[----:B------:R-:W-:Y:S01]  /*30f0*/  SYNCS.ARRIVE.TRANS64.RED.A1T0 RZ, [UR22], RZ ;  /* 0x000000ffffff79a7 */ /* 0x000fe20008100416 */
[----:B------:R-:W-:Y:S02]  /*3100*/  UMOV UR22, 0x400 ;  /* 0x0000040000167882 */ /* 0x000fe40000000000 */
[----:B------:R-:W-:Y:S01]  /*3110*/  ULEA UR22, UR6, UR22, 0x18 ;  /* 0x0000001606167291 */ /* 0x000fe2000f8ec03f */
[----:B------:R-:W-:Y:S11]  /*3120*/  @!P1 BRA `(.L_x_19) ;  /* 0x0000002000f09947 */ /* 0x000ff60003800000 */
[----:B------:R-:W-:Y:S01]  /*3130*/  IMAD.MOV.U32 R7, RZ, RZ, R4 ;  /* 0x000000ffff077224 */ /* 0x000fe200078e0004 */
[----:B------:R-:W-:Y:S01]  /*3140*/  UIADD3 UR44, UR44, -0x2, URZ ;  /* 0xfffffffe2c2c7890 */ /* 0x000fe2000fffe03f */
[----:B01-3--:R-:W-:Y:S01]  /*3150*/  IMAD.MOV.U32 R8, RZ, RZ, R3 ;  /* 0x000000ffff087224 */ /* 0x00bfe200078e0003 */
[----:B------:R-:W-:Y:S01]  /*3160*/  ULDC UR26, c[0x0][0x9d8] ;  /* 0x00027600001a7ab9 */ /* 0x000fe20000000800 */
[----:B------:R-:W-:-:S09]  /*3170*/  ULDC UR23, c[0x0][0x988] ;  /* 0x0002620000177ab9 */ /* 0x000fd20000000800 */
.L_x_30:
[----:B------:R-:W-:Y:S01]  /*3180*/  UIADD3 UR37, UR37, 0x1, URZ ;  /* 0x0000000125257890 */ /* 0x000fe2000fffe03f */
[----:B--2---:R-:W-:Y:S01]  /*3190*/  IMAD.U32 R0, RZ, RZ, UR44 ;  /* 0x0000002cff007e24 */ /* 0x004fe2000f8e00ff */
[----:B------:R-:W-:Y:S02]  /*31a0*/  UIADD3 UR44, UR44, -0x1, URZ ;  /* 0xffffffff2c2c7890 */ /* 0x000fe4000fffe03f */
[----:B------:R-:W-:Y:S02]  /*31b0*/  UISETP.NE.AND UP0, UPT, UR37, 0x2, UPT ;  /* 0x000000022500788c */ /* 0x000fe4000bf05270 */
[----:B------:R-:W-:Y:S02]  /*31c0*/  ISETP.GT.AND P1, PT, R0, RZ, PT ;  /* 0x000000ff0000720c */ /* 0x000fe40003f24270 */
[----:B------:R-:W-:Y:S02]  /*31d0*/  USEL UR6, URZ, 0x1, UP0 ;  /* 0x000000013f067887 */ /* 0x000fe40008000000 */
[----:B------:R-:W-:-:S02]  /*31e0*/  USEL UR37, UR37, URZ, UP0 ;  /* 0x0000003f25257287 */ /* 0x000fc40008000000 */
[----:B------:R-:W-:Y:S01]  /*31f0*/  ULOP3.LUT UR36, UR36, UR6, URZ, 0x3c, !UPT ;  /* 0x0000000624247292 */ /* 0x000fe2000f8e3c3f */
[----:B------:R-:W-:Y:S11]  /*3200*/  @!P0 BRA `(.L_x_20) ;  /* 0x0000000000048947 */ /* 0x000ff60003800000 */
[----:B------:R-:W-:Y:S01]  /*3210*/  BPT.TRAP 0x1 ;  /* 0x000000040000795c */ /* 0x000fe20000300000 */
.L_x_20:
[----:B------:R-:W0:Y:S01]  /*3220*/  S2UR UR24, SR_CgaCtaId ;  /* 0x00000000001879c3 */ /* 0x000e220000008800 */
[----:B------:R-:W-:Y:S01]  /*3230*/  IMAD.U32 R0, RZ, RZ, UR36 ;  /* 0x00000024ff007e24 */ /* 0x000fe2000f8e00ff */
[----:B------:R-:W-:-:S04]  /*3240*/  UMOV UR22, 0x400 ;  /* 0x0000040000167882 */ /* 0x000fc80000000000 */
[----:B------:R-:W-:-:S04]  /*3250*/  SHF.L.U32 R0, R0, 0x1f, RZ ;  /* 0x0000001f00007819 */ /* 0x000fc800000006ff */
[----:B------:R-:W-:-:S13]  /*3260*/  R2UR UR27, R0 ;  /* 0x00000000001b72ca */ /* 0x000fda00000e0000 */
[----:B------:R-:W-:Y:S01]  /*3270*/  IMAD.U32 R0, RZ, RZ, UR27 ;  /* 0x0000001bff007e24 */ /* 0x000fe2000f8e00ff */
[----:B0-----:R-:W-:-:S04]  /*3280*/  ULEA UR22, UR24, UR22, 0x18 ;  /* 0x0000001618167291 */ /* 0x001fc8000f8ec03f */
[----:B------:R-:W-:-:S09]  /*3290*/  ULEA UR25, UR37, UR22, 0x3 ;  /* 0x0000001625197291 */ /* 0x000fd2000f8e183f */
[----:B------:R0:W1:Y:S01]  /*32a0*/  SYNCS.PHASECHK.TRANS64.TRYWAIT P2, [UR25+0x22830], R0 ;  /* 0x02283000ff0075a7 */ /* 0x0000620008040159 */
[----:B------:R-:W-:Y:S05]  /*32b0*/  @!P0 BRA `(.L_x_21) ;  /* 0x0000000000048947 */ /* 0x000fea0003800000 */
[----:B------:R-:W-:Y:S01]  /*32c0*/  BPT.TRAP 0x1 ;  /* 0x000000040000795c */ /* 0x000fe20000300000 */
.L_x_21:
[----:B-1----:R-:W-:Y:S05]  /*32d0*/  @P2 BRA `(.L_x_22) ;  /* 0x00000000000c2947 */ /* 0x002fea0003800000 */
[----:B0-----:R-:W-:-:S04]  /*32e0*/  IMAD.U32 R0, RZ, RZ, UR27 ;  /* 0x0000001bff007e24 */ /* 0x001fc8000f8e00ff */
[----:B------:R-:W0:Y:S02]  /*32f0*/  SYNCS.PHASECHK.TRANS64.TRYWAIT P2, [UR25+0x22830], R0 ;  /* 0x02283000ff0075a7 */ /* 0x000e240008040159 */
[----:B0-----:R-:W-:Y:S05]  /*3300*/  @!P2 BRA `(.L_x_23) ;  /* 0x00000088001ca947 */ /* 0x001fea0003800000 */
.L_x_22:
[----:B------:R-:W-:Y:S01]  /*3310*/  UIMAD UR6, UR37, 0x300, UR20 ;  /* 0x00000300250678a4 */ /* 0x000fe2000f8e0214 */
[----:B------:R-:W-:Y:S01]  /*3320*/  WARPGROUP.ARRIVE ;  /* 0x00000000000079c5 */ /* 0x000fe20000000000 */
[----:B------:R-:W-:Y:S01]  /*3330*/  UMOV UR7, 0x40000040 ;  /* 0x4000004000077882 */ /* 0x000fe20000000000 */
[----:B------:R-:W-:Y:S01]  /*3340*/  UMOV UR11, 0x40000040 ;  /* 0x40000040000b7882 */ /* 0x000fe20000000000 */
[----:B------:R-:W-:-:S03]  /*3350*/  UIADD3 UR10, UR6, 0x2, URZ ;  /* 0x00000002060a7890 */ /* 0x000fc6000fffe03f */
[----:B------:R-:W1:Y:S01]  /*3360*/  S2R R202, SR_TID.X ;  /* 0x0000000000ca7919 */ /* 0x000e620000002100 */
[----:B------:R-:W-:Y:S01]  /*3370*/  UIADD3 UR14, UR6, 0x4, URZ ;  /* 0x00000004060e7890 */ /* 0x000fe2000fffe03f */
[----:B------:R-:W-:Y:S01]  /*3380*/  UMOV UR15, 0x40000040 ;  /* 0x40000040000f7882 */ /* 0x000fe20000000000 */
[----:B------:R-:W-:Y:S01]  /*3390*/  HGMMA.64x96x16.F32.BF16 R152, gdesc[UR4], RZ, !UPT, gsb0 ;  /* 0x01600000049879f0 */ /* 0x000fe2000c0018ff */
[----:B------:R-:W-:Y:S01]  /*33a0*/  UIADD3 UR18, UR6, 0x6, URZ ;  /* 0x0000000606127890 */ /* 0x000fe2000fffe03f */
[----:B------:R-:W-:Y:S01]  /*33b0*/  UMOV UR19, 0x40000040 ;  /* 0x4000004000137882 */ /* 0x000fe20000000000 */
[----:B-1----:R-:W-:-:S04]  /*33c0*/  SHF.R.U32.HI R202, RZ, 0x7, R202 ;  /* 0x00000007ffca7819 */ /* 0x002fc800000116ca */
[----:B0-----:R-:W-:Y:S01]  /*33d0*/  IADD3 R0, -R202, 0xb, RZ ;  /* 0x0000000bca007810 */ /* 0x001fe20007ffe1ff */
        /* <DEDUP_REMOVED lines=13> */
.L_x_24:
[----:B------:R-:W-:Y:S01]  /*34b0*/  FMUL.FTZ R9, R152, UR26 ;  /* 0x0000001a98097c20 */ /* 0x000fe20008410000 */
[----:B------:R-:W-:Y:S01]  /*34c0*/  FMUL.FTZ R4, R153, UR26 ;  /* 0x0000001a99047c20 */ /* 0x000fe20008410000 */
[----:B------:R-:W-:Y:S01]  /*34d0*/  FMUL.FTZ R12, R156, UR26 ;  /* 0x0000001a9c0c7c20 */ /* 0x000fe20008410000 */
[----:B------:R-:W-:Y:S01]  /*34e0*/  FMUL.FTZ R13, R157, UR26 ;  /* 0x0000001a9d0d7c20 */ /* 0x000fe20008410000 */
[----:B------:R-:W-:Y:S01]  /*34f0*/  FMUL.FTZ R20, R160, UR26 ;  /* 0x0000001aa0147c20 */ /* 0x000fe20008410000 */
[----:B------:R-:W-:Y:S01]  /*3500*/  FMUL.FTZ R22, R161, UR26 ;  /* 0x0000001aa1167c20 */ /* 0x000fe20008410000 */
[----:B------:R-:W1:Y:S01]  /*3510*/  MUFU.TANH R9, R9 ;  /* 0x0000000900097308 */ /* 0x000e620000002400 */
[----:B------:R-:W-:Y:S01]  /*3520*/  FMUL.FTZ R152, R164, UR26 ;  /* 0x0000001aa4987c20 */ /* 0x000fe20008410000 */
[----:B------:R-:W-:Y:S01]  /*3530*/  FMUL.FTZ R10, R154, UR26 ;  /* 0x0000001a9a0a7c20 */ /* 0x000fe20008410000 */
[----:B------:R-:W-:Y:S01]  /*3540*/  FMUL.FTZ R154, R165, UR26 ;  /* 0x0000001aa59a7c20 */ /* 0x000fe20008410000 */
[----:B------:R-:W-:Y:S01]  /*3550*/  FMUL.FTZ R157, R170, UR26 ;  /* 0x0000001aaa9d7c20 */ /* 0x000fe20008410000 */
[----:B------:R-:W-:Y:S01]  /*3560*/  FMUL.FTZ R156, R168, UR26 ;  /* 0x0000001aa89c7c20 */ /* 0x000fe20008410000 */
[----:B------:R-:W-:Y:S01]  /*3570*/  FMUL.FTZ R160, R169, UR26 ;  /* 0x0000001aa9a07c20 */ /* 0x000fe20008410000 */
[----:B------:R-:W-:Y:S01]  /*3580*/  FMUL.FTZ R21, R162, UR26 ;  /* 0x0000001aa2157c20 */ /* 0x000fe20008410000 */
[----:B------:R-:W2:Y:S01]  /*3590*/  MUFU.TANH R4, R4 ;  /* 0x0000000400047308 */ /* 0x000ea20000002400 */
[----:B------:R-:W-:Y:S01]  /*35a0*/  FMUL.FTZ R162, R172, UR26 ;  /* 0x0000001aaca27c20 */ /* 0x000fe20008410000 */
[----:B------:R-:W-:Y:S01]  /*35b0*/  FMUL.FTZ R161, R173, UR26 ;  /* 0x0000001aada17c20 */ /* 0x000fe20008410000 */
[----:B------:R-:W-:Y:S01]  /*35c0*/  FMUL.FTZ R23, R163, UR26 ;  /* 0x0000001aa3177c20 */ /* 0x000fe20008410000 */
[----:B------:R-:W-:Y:S01]  /*35d0*/  FMUL.FTZ R163, R176, UR26 ;  /* 0x0000001ab0a37c20 */ /* 0x000fe20008410000 */
[----:B------:R-:W-:Y:S01]  /*35e0*/  FMUL.FTZ R164, R177, UR26 ;  /* 0x0000001ab1a47c20 */ /* 0x000fe20008410000 */
[----:B------:R-:W-:Y:S01]  /*35f0*/  FMUL.FTZ R165, R180, UR26 ;  /* 0x0000001ab4a57c20 */ /* 0x000fe20008410000 */
[----:B------:R-:W-:Y:S01]  /*3600*/  FMUL.FTZ R153, R166, UR26 ;  /* 0x0000001aa6997c20 */ /* 0x000fe20008410000 */
[----:B------:R-:W3:Y:S01]  /*3610*/  MUFU.TANH R12, R12 ;  /* 0x0000000c000c7308 */ /* 0x000ee20000002400 */
[----:B-1----:R-:W-:Y:S01]  /*3620*/  FMNMX.FTZ R3, R9, R8, !PT ;  /* 0x0000000809037209 */ /* 0x002fe20007810000 */
[----:B------:R-:W-:Y:S01]  /*3630*/  FMUL.FTZ R166, R181, UR26 ;  /* 0x0000001ab5a67c20 */ /* 0x000fe20008410000 */
[----:B------:R-:W-:Y:S01]  /*3640*/  FMUL.FTZ R168, R184, UR26 ;  /* 0x0000001ab8a87c20 */ /* 0x000fe20008410000 */
[----:B------:R-:W-:Y:S01]  /*3650*/  FMUL.FTZ R11, R155, UR26 ;  /* 0x0000001a9b0b7c20 */ /* 0x000fe20008410000 */
[----:B------:R-:W-:Y:S01]  /*3660*/  FMUL.FTZ R155, R167, UR26 ;  /* 0x0000001aa79b7c20 */ /* 0x000fe20008410000 */
[----:B------:R-:W-:Y:S01]  /*3670*/  FMUL.FTZ R167, R185, UR26 ;  /* 0x0000001ab9a77c20 */ /* 0x000fe20008410000 */
[----:B------:R-:W-:Y:S01]  /*3680*/  FMUL.FTZ R169, R188, UR26 ;  /* 0x0000001abca97c20 */ /* 0x000fe20008410000 */
[----:B------:R-:W1:Y:S01]  /*3690*/  MUFU.TANH R13, R13 ;  /* 0x0000000d000d7308 */ /* 0x000e620000002400 */
[----:B--2---:R-:W-:Y:S01]  /*36a0*/  FMNMX.FTZ R3, R4, R3, !PT ;  /* 0x0000000304037209 */ /* 0x004fe20007810000 */
[----:B------:R-:W-:Y:S01]  /*36b0*/  FMUL.FTZ R173, R192, UR26 ;  /* 0x0000001ac0ad7c20 */ /* 0x000fe20008410000 */
[----:B------:R-:W-:Y:S01]  /*36c0*/  FMUL.FTZ R14, R158, UR26 ;  /* 0x0000001a9e0e7c20 */ /* 0x000fe20008410000 */
[----:B------:R-:W-:Y:S01]  /*36d0*/  FMUL.FTZ R158, R171, UR26 ;  /* 0x0000001aab9e7c20 */ /* 0x000fe20008410000 */
[----:B------:R-:W-:Y:S01]  /*36e0*/  FMUL.FTZ R171, R193, UR26 ;  /* 0x0000001ac1ab7c20 */ /* 0x000fe20008410000 */
[----:B------:R-:W-:Y:S01]  /*36f0*/  FMUL.FTZ R15, R159, UR26 ;  /* 0x0000001a9f0f7c20 */ /* 0x000fe20008410000 */
[----:B------:R-:W-:Y:S01]  /*3700*/  FMUL.FTZ R159, R174, UR26 ;  /* 0x0000001aae9f7c20 */ /* 0x000fe20008410000 */
[----:B------:R-:W2:Y:S01]  /*3710*/  MUFU.TANH R20, R20 ;  /* 0x0000001400147308 */ /* 0x000ea20000002400 */
[----:B---3--:R-:W-:Y:S01]  /*3720*/  FMNMX.FTZ R170, R12, R3, !PT ;  /* 0x000000030caa7209 */ /* 0x008fe20007810000 */
[----:B------:R-:W-:Y:S01]  /*3730*/  FMUL.FTZ R176, R196, UR26 ;  /* 0x0000001ac4b07c20 */ /* 0x000fe20008410000 */
[----:B------:R-:W-:Y:S01]  /*3740*/  UMOV UR10, UR23 ;  /* 0x00000017000a7c82 */ /* 0x000fe20008000000 */
[----:B------:R-:W-:Y:S01]  /*3750*/  FMUL.FTZ R181, R186, UR26 ;  /* 0x0000001abab57c20 */ /* 0x000fe20008410000 */
[----:B------:R-:W-:Y:S01]  /*3760*/  FMUL.FTZ R185, R194, UR26 ;  /* 0x0000001ac2b97c20 */ /* 0x000fe20008410000 */
[----:B------:R-:W-:Y:S01]  /*3770*/  FMUL.FTZ R186, R195, UR26 ;  /* 0x0000001ac3ba7c20 */ /* 0x000fe20008410000 */
[----:B------:R-:W-:Y:S01]  /*3780*/  FMUL.FTZ R188, R199, UR26 ;  /* 0x0000001ac7bc7c20 */ /* 0x000fe20008410000 */
[----:B------:R-:W3:Y:S01]  /*3790*/  MUFU.TANH R22, R22 ;  /* 0x0000001600167308 */ /* 0x000ee20000002400 */
[----:B-1----:R-:W-:Y:S01]  /*37a0*/  FMNMX.FTZ R3, R13, R170, !PT ;  /* 0x000000aa0d037209 */ /* 0x002fe20007810000 */
[----:B------:R-:W-:Y:S01]  /*37b0*/  FMUL.FTZ R170, R189, UR26 ;  /* 0x0000001abdaa7c20 */ /* 0x000fe20008410000 */
[----:B------:R-:W-:-:S04]  /*37c0*/  UIADD3 UR6, UR25, 0x22840, URZ ;  /* 0x0002284019067890 */ /* 0x000fc8000fffe03f */
[----:B------:R-:W-:Y:S01]  /*37d0*/  UPRMT UR6, UR24, 0x654, UR6 ;  /* 0x0000065418067896 */ /* 0x000fe20008000006 */
[----:B------:R-:W1:Y:S01]  /*37e0*/  MUFU.TANH R152, R152 ;  /* 0x0000009800987308 */ /* 0x000e620000002400 */
[----:B--2---:R-:W-:-:S07]  /*37f0*/  FMNMX.FTZ R3, R20, R3, !PT ;  /* 0x0000000314037209 */ /* 0x004fce0007810000 */
[----:B------:R-:W2:Y:S01]  /*3800*/  MUFU.TANH R154, R154 ;  /* 0x0000009a009a7308 */ /* 0x000ea20000002400 */
[----:B---3--:R-:W-:Y:S01]  /*3810*/  FMNMX.FTZ R3, R22, R3, !PT ;  /* 0x0000000316037209 */ /* 0x008fe20007810000 */
[----:B------:R-:W-:Y:S06]  /*3820*/  SYNCS.ARRIVE.TRANS64.RED.A1T0 RZ, [UR6], RZ ;  /* 0x000000ffffff79a7 */ /* 0x000fec0008100406 */
[----:B------:R-:W3:Y:S01]  /*3830*/  MUFU.TANH R156, R156 ;  /* 0x0000009c009c7308 */ /* 0x000ee20000002400 */
[----:B-1----:R-:W-:-:S07]  /*3840*/  FMNMX.FTZ R3, R152, R3, !PT ;  /* 0x0000000398037209 */ /* 0x002fce0007810000 */
[----:B------:R-:W1:Y:S01]  /*3850*/  MUFU.TANH R160, R160 ;  /* 0x000000a000a07308 */ /* 0x000e620000002400 */
[----:B--2---:R-:W-:-:S07]  /*3860*/  FMNMX.FTZ R3, R154, R3, !PT ;  /* 0x000000039a037209 */ /* 0x004fce0007810000 */
[----:B------:R-:W2:Y:S01]  /*3870*/  MUFU.TANH R162, R162 ;  /* 0x000000a200a27308 */ /* 0x000ea20000002400 */
[----:B---3--:R-:W-:-:S07]  /*3880*/  FMNMX.FTZ R3, R156, R3, !PT ;  /* 0x000000039c037209 */ /* 0x008fce0007810000 */
        /* <DEDUP_REMOVED lines=11> */
[----:B---3--:R-:W-:Y:S01]  /*3940*/  FMNMX.FTZ R3, R165, R172, !PT ;  /* 0x000000aca5037209 */ /* 0x008fe20007810000 */
[----:B------:R-:W-:-:S06]  /*3950*/  FMUL.FTZ R172, R197, UR26 ;  /* 0x0000001ac5ac7c20 */ /* 0x000fcc0008410000 */
[----:B------:R-:W3:Y:S01]  /*3960*/  MUFU.TANH R167, R167 ;  /* 0x000000a700a77308 */ /* 0x000ee20000002400 */
[----:B-1----:R-:W-:-:S07]  /*3970*/  FMNMX.FTZ R3, R166, R3, !PT ;  /* 0x00000003a6037209 */ /* 0x002fce0007810000 */
[----:B------:R-:W1:Y:S01]  /*3980*/  MUFU.TANH R169, R169 ;  /* 0x000000a900a97308 */ /* 0x000e620000002400 */
[----:B--2---:R-:W-:-:S07]  /*3990*/  FMNMX.FTZ R174, R168, R3, !PT ;  /* 0x00000003a8ae7209 */ /* 0x004fce0007810000 */
[----:B------:R-:W2:Y:S01]  /*39a0*/  MUFU.TANH R170, R170 ;  /* 0x000000aa00aa7308 */ /* 0x000ea20000002400 */
[----:B---3--:R-:W-:-:S07]  /*39b0*/  FMNMX.FTZ R174, R167, R174, !PT ;  /* 0x000000aea7ae7209 */ /* 0x008fce0007810000 */
        /* <DEDUP_REMOVED lines=9> */
[----:B--2---:R-:W-:-:S07]  /*3a50*/  FMNMX.FTZ R180, R170, R3, !PT ;  /* 0x00000003aab47209 */ /* 0x004fce0007810000 */
[----:B------:R-:W2:Y:S01]  /*3a60*/  MUFU.TANH R176, R176 ;  /* 0x000000b000b07308 */ /* 0x000ea20000002400 */
[----:B---3--:R-:W-:-:S07]  /*3a70*/  FMNMX.FTZ R180, R173, R180, !PT ;  /* 0x000000b4adb47209 */ /* 0x008fce0007810000 */
[----:B------:R-:W3:Y:S01]  /*3a80*/  MUFU.TANH R172, R172 ;  /* 0x000000ac00ac7308 */ /* 0x000ee20000002400 */
[----:B-1----:R-:W-:Y:S01]  /*3a90*/  FMNMX.FTZ R3, R171, R180, !PT ;  /* 0x000000b4ab037209 */ /* 0x002fe20007810000 */
[----:B------:R-:W-:Y:S01]  /*3aa0*/  FMUL.FTZ R180, R183, UR26 ;  /* 0x0000001ab7b47c20 */ /* 0x000fe20008410000 */
[----:B------:R-:W-:-:S05]  /*3ab0*/  FMUL.FTZ R183, R190, UR26 ;  /* 0x0000001abeb77c20 */ /* 0x000fca0008410000 */
[----:B------:R-:W1:Y:S01]  /*3ac0*/  MUFU.TANH R10, R10 ;  /* 0x0000000a000a7308 */ /* 0x000e620000002400 */
[----:B--2---:R-:W-:-:S07]  /*3ad0*/  FMNMX.FTZ R3, R176, R3, !PT ;  /* 0x00000003b0037209 */ /* 0x004fce0007810000 */
[----:B------:R-:W2:Y:S01]  /*3ae0*/  MUFU.TANH R11, R11 ;  /* 0x0000000b000b7308 */ /* 0x000ea20000002400 */
[----:B---3--:R-:W-:-:S05]  /*3af0*/  FMNMX.FTZ R3, R172, R3, !PT ;  /* 0x00000003ac037209 */ /* 0x008fca0007810000 */
[----:B------:R-:W3:Y:S02]  /*3b00*/  SHFL.BFLY PT, R184, R3, 0x2, 0x1f ;  /* 0x0c401f0003b87f89 */ /* 0x000ee400000e0000 */
[----:B------:R-:W4:Y:S08]  /*3b10*/  MUFU.TANH R14, R14 ;  /* 0x0000000e000e7308 */ /* 0x000f300000002400 */
[----:B------:R-:W5:Y:S08]  /*3b20*/  MUFU.TANH R15, R15 ;  /* 0x0000000f000f7308 */ /* 0x000f700000002400 */
[----:B------:R-:W0:Y:S01]  /*3b30*/  MUFU.TANH R21, R21 ;  /* 0x0000001500157308 */ /* 0x000e220000002400 */
[----:B---3--:R-:W-:Y:S01]  /*3b40*/  FMNMX.FTZ R177, R3, R184, !PT ;  /* 0x000000b803b17209 */ /* 0x008fe20007810000 */
[----:B------:R-:W-:-:S06]  /*3b50*/  FMUL.FTZ R184, R191, UR26 ;  /* 0x0000001abfb87c20 */ /* 0x000fcc0008410000 */
[----:B------:R-:W3:Y:S01]  /*3b60*/  MUFU.TANH R23, R23 ;  /* 0x0000001700177308 */ /* 0x000ee20000002400 */
[----:B------:R-:W1:Y:S07]  /*3b70*/  SHFL.BFLY PT, R190, R177, 0x1, 0x1f ;  /* 0x0c201f00b1be7f89 */ /* 0x000e6e00000e0000 */
[----:B------:R-:W3:Y:S08]  /*3b80*/  MUFU.TANH R153, R153 ;  /* 0x0000009900997308 */ /* 0x000ef00000002400 */
[----:B------:R-:W3:Y:S08]  /*3b90*/  MUFU.TANH R155, R155 ;  /* 0x0000009b009b7308 */ /* 0x000ef00000002400 */
[----:B------:R-:W3:Y:S01]  /*3ba0*/  MUFU.TANH R157, R157 ;  /* 0x0000009d009d7308 */ /* 0x000ee20000002400 */
[----:B-1----:R-:W-:-:S05]  /*3bb0*/  FMNMX.FTZ R3, R177, R190, !PT ;  /* 0x000000beb1037209 */ /* 0x002fca0007810000 */
[C---:B------:R-:W-:Y:S01]  /*3bc0*/  FADD.FTZ R8, -R3.reuse, R8 ;  /* 0x0000000803087221 */ /* 0x040fe20000010100 */
[----:B------:R-:W-:Y:S01]  /*3bd0*/  FMUL.FTZ R215, R3, UR10 ;  /* 0x0000000a03d77c20 */ /* 0x000fe20008410000 */
[----:B------:R-:W1:Y:S02]  /*3be0*/  MUFU.TANH R158, R158 ;  /* 0x0000009e009e7308 */ /* 0x000e640000002400 */
[----:B------:R-:W-:Y:S01]  /*3bf0*/  FMUL.FTZ R177, R8, UR10 ;  /* 0x0000000a08b17c20 */ /* 0x000fe20008410000 */
[----:B------:R-:W-:Y:S01]  /*3c00*/  FMNMX.FTZ R8, R10, R7, !PT ;  /* 0x000000070a087209 */ /* 0x000fe20007810000 */
[--C-:B------:R-:W-:Y:S01]  /*3c10*/  FFMA.FTZ R192, R9, UR10, -R215.reuse ;  /* 0x0000000a09c07c23 */ /* 0x100fe200080108d7 */
[--C-:B------:R-:W-:Y:S01]  /*3c20*/  FFMA.FTZ R203, R4, UR10, -R215.reuse ;  /* 0x0000000a04cb7c23 */ /* 0x100fe200080108d7 */
[--C-:B------:R-:W-:Y:S01]  /*3c30*/  FFMA.FTZ R195, R161, UR10, -R215.reuse ;  /* 0x0000000aa1c37c23 */ /* 0x100fe200080108d7 */
[----:B--2---:R-:W-:Y:S01]  /*3c40*/  FMNMX.FTZ R9, R11, R8, !PT ;  /* 0x000000080b097209 */ /* 0x004fe20007810000 */
[----:B------:R-:W2:Y:S01]  /*3c50*/  MUFU.TANH R159, R159 ;  /* 0x0000009f009f7308 */ /* 0x000ea20000002400 */
[--C-:B------:R-:W-:Y:S01]  /*3c60*/  FFMA.FTZ R189, R152, UR10, -R215.reuse ;  /* 0x0000000a98bd7c23 */ /* 0x100fe200080108d7 */
[--C-:B------:R-:W-:Y:S01]  /*3c70*/  FFMA.FTZ R196, R154, UR10, -R215.reuse ;  /* 0x0000000a9ac47c23 */ /* 0x100fe200080108d7 */
[----:B----4-:R-:W-:Y:S01]  /*3c80*/  FMNMX.FTZ R8, R14, R9, !PT ;  /* 0x000000090e087209 */ /* 0x010fe20007810000 */
[--C-:B------:R-:W-:Y:S01]  /*3c90*/  FFMA.FTZ R154, R176, UR10, -R215.reuse ;  /* 0x0000000ab09a7c23 */ /* 0x100fe200080108d7 */
[--C-:B------:R-:W-:Y:S01]  /*3ca0*/  FFMA.FTZ R198, R12, UR10, -R215.reuse ;  /* 0x0000000a0cc67c23 */ /* 0x100fe200080108d7 */
[--C-:B------:R-:W-:Y:S01]  /*3cb0*/  FFMA.FTZ R191, R22, UR10, -R215.reuse ;  /* 0x0000000a16bf7c23 */ /* 0x100fe200080108d7 */
[----:B-----5:R-:W-:Y:S01]  /*3cc0*/  FMNMX.FTZ R8, R15, R8, !PT ;  /* 0x000000080f087209 */ /* 0x020fe20007810000 */
[----:B------:R-:W4:Y:S01]  /*3cd0*/  MUFU.TANH R174, R174 ;  /* 0x000000ae00ae7308 */ /* 0x000f220000002400 */
[--C-:B------:R-:W-:Y:S01]  /*3ce0*/  FFMA.FTZ R211, R13, UR10, -R215.reuse ;  /* 0x0000000a0dd37c23 */ /* 0x100fe200080108d7 */
[--C-:B------:R-:W-:Y:S01]  /*3cf0*/  FFMA.FTZ R22, R156, UR10, -R215.reuse ;  /* 0x0000000a9c167c23 */ /* 0x100fe200080108d7 */
[----:B0-----:R-:W-:Y:S01]  /*3d00*/  FMNMX.FTZ R8, R21, R8, !PT ;  /* 0x0000000815087209 */ /* 0x001fe20007810000 */
[--C-:B------:R-:W-:Y:S01]  /*3d10*/  FFMA.FTZ R190, R20, UR10, -R215.reuse ;  /* 0x0000000a14be7c23 */ /* 0x100fe200080108d7 */
[--C-:B------:R-:W-:Y:S01]  /*3d20*/  FFMA.FTZ R193, R160, UR10, -R215.reuse ;  /* 0x0000000aa0c17c23 */ /* 0x100fe200080108d7 */
[--C-:B------:R-:W-:Y:S01]  /*3d30*/  FFMA.FTZ R201, R164, UR10, -R215.reuse ;  /* 0x0000000aa4c97c23 */ /* 0x100fe200080108d7 */
[----:B---3--:R-:W-:Y:S01]  /*3d40*/  FMNMX.FTZ R8, R23, R8, !PT ;  /* 0x0000000817087209 */ /* 0x008fe20007810000 */
[----:B------:R-:W0:Y:S01]  /*3d50*/  MUFU.TANH R175, R175 ;  /* 0x000000af00af7308 */ /* 0x000e220000002400 */
[--C-:B------:R-:W-:Y:S01]  /*3d60*/  FFMA.FTZ R162, R162, UR10, -R215.reuse ;  /* 0x0000000aa2a27c23 */ /* 0x100fe200080108d7 */
[--C-:B------:R-:W-:Y:S01]  /*3d70*/  FFMA.FTZ R20, R163, UR10, -R215.reuse ;  /* 0x0000000aa3147c23 */ /* 0x100fe200080108d7 */
[----:B------:R-:W-:Y:S01]  /*3d80*/  FMNMX.FTZ R8, R153, R8, !PT ;  /* 0x0000000899087209 */ /* 0x000fe20007810000 */
[--C-:B------:R-:W-:Y:S01]  /*3d90*/  FFMA.FTZ R199, R170, UR10, -R215.reuse ;  /* 0x0000000aaac77c23 */ /* 0x100fe200080108d7 */
[--C-:B------:R-:W-:Y:S01]  /*3da0*/  FFMA.FTZ R13, R165, UR10, -R215.reuse ;  /* 0x0000000aa50d7c23 */ /* 0x100fe200080108d7 */
[--C-:B------:R-:W-:Y:S01]  /*3db0*/  FFMA.FTZ R172, R172, UR10, -R215.reuse ;  /* 0x0000000aacac7c23 */ /* 0x100fe200080108d7 */
[----:B------:R-:W-:Y:S01]  /*3dc0*/  FMNMX.FTZ R8, R155, R8, !PT ;  /* 0x000000089b087209 */ /* 0x000fe20007810000 */
[----:B------:R-:W3:Y:S01]  /*3dd0*/  MUFU.TANH R178, R178 ;  /* 0x000000b200b27308 */ /* 0x000ee20000002400 */
[--C-:B------:R-:W-:Y:S01]  /*3de0*/  FFMA.FTZ R197, R167, UR10, -R215.reuse ;  /* 0x0000000aa7c57c23 */ /* 0x100fe200080108d7 */
[--C-:B------:R-:W-:Y:S01]  /*3df0*/  FFMA.FTZ R166, R166, UR10, -R215.reuse ;  /* 0x0000000aa6a67c23 */ /* 0x100fe200080108d7 */
[----:B------:R-:W-:Y:S01]  /*3e00*/  FMNMX.FTZ R9, R157, R8, !PT ;  /* 0x000000089d097209 */ /* 0x000fe20007810000 */
[--C-:B------:R-:W-:Y:S01]  /*3e10*/  FFMA.FTZ R168, R168, UR10, -R215.reuse ;  /* 0x0000000aa8a87c23 */ /* 0x100fe200080108d7 */
[--C-:B------:R-:W-:Y:S01]  /*3e20*/  FFMA.FTZ R12, R169, UR10, -R215.reuse ;  /* 0x0000000aa90c7c23 */ /* 0x100fe200080108d7 */
[----:B------:R-:W-:Y:S01]  /*3e30*/  FFMA.FTZ R194, R171, UR10, -R215 ;  /* 0x0000000aabc27c23 */ /* 0x000fe200080108d7 */
[----:B-1----:R-:W-:Y:S01]  /*3e40*/  FMNMX.FTZ R4, R158, R9, !PT ;  /* 0x000000099e047209 */ /* 0x002fe20007810000 */
[----:B------:R-:W1:Y:S03]  /*3e50*/  MUFU.TANH R179, R179 ;  /* 0x000000b300b37308 */ /* 0x000e660000002400 */
[----:B--2---:R-:W-:-:S04]  /*3e60*/  FMNMX.FTZ R9, R159, R4, !PT ;  /* 0x000000049f097209 */ /* 0x004fc80007810000 */
[----:B----4-:R-:W-:Y:S01]  /*3e70*/  FMNMX.FTZ R4, R174, R9, !PT ;  /* 0x00000009ae047209 */ /* 0x010fe20007810000 */
[----:B------:R-:W2:Y:S03]  /*3e80*/  MUFU.TANH R180, R180 ;  /* 0x000000b400b47308 */ /* 0x000ea60000002400 */
[----:B0-----:R-:W-:-:S04]  /*3e90*/  FMNMX.FTZ R9, R175, R4, !PT ;  /* 0x00000004af097209 */ /* 0x001fc80007810000 */
[----:B---3--:R-:W-:Y:S01]  /*3ea0*/  FMNMX.FTZ R4, R178, R9, !PT ;  /* 0x00000009b2047209 */ /* 0x008fe20007810000 */
[----:B------:R-:W0:Y:S03]  /*3eb0*/  MUFU.TANH R181, R181 ;  /* 0x000000b500b57308 */ /* 0x000e260000002400 */
[----:B-1----:R-:W-:-:S05]  /*3ec0*/  FMNMX.FTZ R9, R179, R4, !PT ;  /* 0x00000004b3097209 */ /* 0x002fca0007810000 */
[----:B------:R-:W1:Y:S01]  /*3ed0*/  MUFU.TANH R182, R182 ;  /* 0x000000b600b67308 */ /* 0x000e620000002400 */
[----:B--2---:R-:W-:-:S07]  /*3ee0*/  FMNMX.FTZ R4, R180, R9, !PT ;  /* 0x00000009b4047209 */ /* 0x004fce0007810000 */
[----:B------:R-:W2:Y:S01]  /*3ef0*/  MUFU.TANH R183, R183 ;  /* 0x000000b700b77308 */ /* 0x000ea20000002400 */
[----:B0-----:R-:W-:-:S07]  /*3f00*/  FMNMX.FTZ R9, R181, R4, !PT ;  /* 0x00000004b5097209 */ /* 0x001fce0007810000 */
[----:B------:R-:W0:Y:S01]  /*3f10*/  MUFU.TANH R184, R184 ;  /* 0x000000b800b87308 */ /* 0x000e220000002400 */
[----:B-1----:R-:W-:-:S07]  /*3f20*/  FMNMX.FTZ R4, R182, R9, !PT ;  /* 0x00000009b6047209 */ /* 0x002fce0007810000 */
        /* <DEDUP_REMOVED lines=8> */
[----:B------:R-:W2:Y:S01]  /*3fb0*/  MUFU.EX2 R177, R177 ;  /* 0x000000b100b17308 */ /* 0x000ea20000000800 */
[----:B0-----:R-:W-:-:S07]  /*3fc0*/  FMNMX.FTZ R9, R187, R4, !PT ;  /* 0x00000004bb097209 */ /* 0x001fce0007810000 */
[----:B------:R-:W0:Y:S01]  /*3fd0*/  MUFU.EX2 R192, R192 ;  /* 0x000000c000c07308 */ /* 0x000e220000000800 */
[----:B-1----:R-:W-:-:S05]  /*3fe0*/  FMNMX.FTZ R9, R188, R9, !PT ;  /* 0x00000009bc097209 */ /* 0x002fca0007810000 */
[----:B------:R-:W1:Y:S02]  /*3ff0*/  SHFL.BFLY PT, R4, R9, 0x2, 0x1f ;  /* 0x0c401f0009047f89 */ /* 0x000e6400000e0000 */
[----:B------:R-:W3:Y:S01]  /*4000*/  MUFU.EX2 R203, R203 ;  /* 0x000000cb00cb7308 */ /* 0x000ee20000000800 */
[-C--:B--2---:R-:W-:Y:S01]  /*4010*/  FMUL.FTZ R24, R24, R177.reuse ;  /* 0x000000b118187220 */ /* 0x084fe20000410000 */
[-C--:B------:R-:W-:Y:S01]  /*4020*/  FMUL.FTZ R25, R25, R177.reuse ;  /* 0x000000b119197220 */ /* 0x080fe20000410000 */
[-C--:B------:R-:W-:Y:S01]  /*4030*/  FMUL.FTZ R28, R28, R177.reuse ;  /* 0x000000b11c1c7220 */ /* 0x080fe20000410000 */
[-C--:B------:R-:W-:Y:S01]  /*4040*/  FMUL.FTZ R29, R29, R177.reuse ;  /* 0x000000b11d1d7220 */ /* 0x080fe20000410000 */
[-C--:B------:R-:W-:Y:S01]  /*4050*/  FMUL.FTZ R32, R32, R177.reuse ;  /* 0x000000b120207220 */ /* 0x080fe20000410000 */
[-C--:B------:R-:W-:Y:S01]  /*4060*/  FMUL.FTZ R33, R33, R177.reuse ;  /* 0x000000b121217220 */ /* 0x080fe20000410000 */
[-C--:B------:R-:W-:Y:S01]  /*4070*/  FMUL.FTZ R36, R36, R177.reuse ;  /* 0x000000b124247220 */ /* 0x080fe20000410000 */
[----:B------:R-:W2:Y:S01]  /*4080*/  MUFU.EX2 R198, R198 ;  /* 0x000000c600c67308 */ /* 0x000ea20000000800 */
[----:B0-----:R-:W-:Y:S01]  /*4090*/  FFMA.FTZ R6, R177, R6, R192 ;  /* 0x00000006b1067223 */ /* 0x001fe200000100c0 */
[-C--:B------:R-:W-:Y:S01]  /*40a0*/  FMUL.FTZ R37, R37, R177.reuse ;  /* 0x000000b125257220 */ /* 0x080fe20000410000 */
[-C--:B------:R-:W-:Y:S01]  /*40b0*/  FMUL.FTZ R40, R40, R177.reuse ;  /* 0x000000b128287220 */ /* 0x080fe20000410000 */
[-C--:B------:R-:W-:Y:S01]  /*40c0*/  FMUL.FTZ R41, R41, R177.reuse ;  /* 0x000000b129297220 */ /* 0x080fe20000410000 */
[-C--:B------:R-:W-:Y:S01]  /*40d0*/  FMUL.FTZ R44, R44, R177.reuse ;  /* 0x000000b12c2c7220 */ /* 0x080fe20000410000 */
[-C--:B------:R-:W-:Y:S01]  /*40e0*/  FMUL.FTZ R45, R45, R177.reuse ;  /* 0x000000b12d2d7220 */ /* 0x080fe20000410000 */
[-C--:B------:R-:W-:Y:S01]  /*40f0*/  FMUL.FTZ R48, R48, R177.reuse ;  /* 0x000000b130307220 */ /* 0x080fe20000410000 */
[----:B------:R-:W0:Y:S01]  /*4100*/  MUFU.EX2 R211, R211 ;  /* 0x000000d300d37308 */ /* 0x000e220000000800 */
[-C--:B------:R-:W-:Y:S01]  /*4110*/  FMUL.FTZ R49, R49, R177.reuse ;  /* 0x000000b131317220 */ /* 0x080fe20000410000 */
[-C--:B------:R-:W-:Y:S01]  /*4120*/  FMUL.FTZ R52, R52, R177.reuse ;  /* 0x000000b134347220 */ /* 0x080fe20000410000 */
[-C--:B------:R-:W-:Y:S01]  /*4130*/  FMUL.FTZ R53, R53, R177.reuse ;  /* 0x000000b135357220 */ /* 0x080fe20000410000 */
[-C--:B------:R-:W-:Y:S01]  /*4140*/  FMUL.FTZ R56, R56, R177.reuse ;  /* 0x000000b138387220 */ /* 0x080fe20000410000 */
[-C--:B------:R-:W-:Y:S01]  /*4150*/  FMUL.FTZ R57, R57, R177.reuse ;  /* 0x000000b139397220 */ /* 0x080fe20000410000 */
[----:B-1----:R-:W-:Y:S01]  /*4160*/  FMNMX.FTZ R8, R9, R4, !PT ;  /* 0x0000000409087209 */ /* 0x002fe20007810000 */
[----:B------:R-:W-:Y:S01]  /*4170*/  FFMA.FTZ R9, R173, UR10, -R215 ;  /* 0x0000000aad097c23 */ /* 0x000fe200080108d7 */
[----:B------:R-:W-:Y:S01]  /*4180*/  MUFU.EX2 R190, R190 ;  /* 0x000000be00be7308 */ /* 0x000fe20000000800 */
[-C--:B------:R-:W-:Y:S01]  /*4190*/  FMUL.FTZ R60, R60, R177.reuse ;  /* 0x000000b13c3c7220 */ /* 0x080fe20000410000 */
[-C--:B------:R-:W-:Y:S01]  /*41a0*/  FMUL.FTZ R61, R61, R177.reuse ;  /* 0x000000b13d3d7220 */ /* 0x080fe20000410000 */
[----:B------:R-:W1:Y:S01]  /*41b0*/  SHFL.BFLY PT, R161, R8, 0x1, 0x1f ;  /* 0x0c201f0008a17f89 */ /* 0x000e6200000e0000 */
[-C--:B------:R-:W-:Y:S01]  /*41c0*/  FMUL.FTZ R64, R64, R177.reuse ;  /* 0x000000b140407220 */ /* 0x080fe20000410000 */
[-C--:B------:R-:W-:Y:S01]  /*41d0*/  FMUL.FTZ R65, R65, R177.reuse ;  /* 0x000000b141417220 */ /* 0x080fe20000410000 */
[-C--:B------:R-:W-:Y:S01]  /*41e0*/  FMUL.FTZ R68, R68, R177.reuse ;  /* 0x000000b144447220 */ /* 0x080fe20000410000 */
[-C--:B------:R-:W-:Y:S01]  /*41f0*/  FMUL.FTZ R69, R69, R177.reuse ;  /* 0x000000b145457220 */ /* 0x080fe20000410000 */
[----:B------:R-:W-:Y:S01]  /*4200*/  MUFU.EX2 R191, R191 ;  /* 0x000000bf00bf7308 */ /* 0x000fe20000000800 */
[-C--:B------:R-:W-:Y:S01]  /*4210*/  FMUL.FTZ R72, R72, R177.reuse ;  /* 0x000000b148487220 */ /* 0x080fe20000410000 */
[-C--:B------:R-:W-:Y:S01]  /*4220*/  FMUL.FTZ R73, R73, R177.reuse ;  /* 0x000000b149497220 */ /* 0x080fe20000410000 */
[-C--:B------:R-:W-:Y:S01]  /*4230*/  FMUL.FTZ R76, R76, R177.reuse ;  /* 0x000000b14c4c7220 */ /* 0x080fe20000410000 */
        /* <DEDUP_REMOVED lines=14> */
[----:B------:R-:W-:Y:S01]  /*4320*/  FMUL.FTZ R101, R101, R177 ;  /* 0x000000b165657220 */ /* 0x000fe20000410000 */
[----:B-1----:R-:W-:Y:S01]  /*4330*/  FMNMX.FTZ R4, R8, R161, !PT ;  /* 0x000000a108047209 */ /* 0x002fe20007810000 */
[-C--:B------:R-:W-:Y:S01]  /*4340*/  FMUL.FTZ R104, R104, R177.reuse ;  /* 0x000000b168687220 */ /* 0x080fe20000410000 */
[-C--:B------:R-:W-:Y:S01]  /*4350*/  FMUL.FTZ R105, R105, R177.reuse ;  /* 0x000000b169697220 */ /* 0x080fe20000410000 */
[-C--:B------:R-:W-:Y:S01]  /*4360*/  FMUL.FTZ R108, R108, R177.reuse ;  /* 0x000000b16c6c7220 */ /* 0x080fe20000410000 */
[-C--:B------:R-:W-:Y:S01]  /*4370*/  FMUL.FTZ R109, R109, R177.reuse ;  /* 0x000000b16d6d7220 */ /* 0x080fe20000410000 */
[----:B------:R-:W-:Y:S01]  /*4380*/  FADD.FTZ R152, -R4, R7 ;  /* 0x0000000704987221 */ /* 0x000fe20000010100 */
[----:B------:R-:W-:Y:S01]  /*4390*/  MUFU.EX2 R8, R154 ;  /* 0x0000009a00087308 */ /* 0x000fe20000000800 */
[-C--:B------:R-:W-:Y:S01]  /*43a0*/  FMUL.FTZ R112, R112, R177.reuse ;  /* 0x000000b170707220 */ /* 0x080fe20000410000 */
[-C--:B------:R-:W-:Y:S01]  /*43b0*/  FMUL.FTZ R113, R113, R177.reuse ;  /* 0x000000b171717220 */ /* 0x080fe20000410000 */
[----:B------:R-:W-:Y:S01]  /*43c0*/  FMUL.FTZ R176, R152, UR10 ;  /* 0x0000000a98b07c20 */ /* 0x000fe20008410000 */
[----:B------:R-:W-:Y:S01]  /*43d0*/  FMUL.FTZ R152, R4, UR10 ;  /* 0x0000000a04987c20 */ /* 0x000fe20008410000 */
[-C--:B------:R-:W-:Y:S01]  /*43e0*/  FMUL.FTZ R116, R116, R177.reuse ;  /* 0x000000b174747220 */ /* 0x080fe20000410000 */
[-C--:B------:R-:W-:Y:S01]  /*43f0*/  FMUL.FTZ R117, R117, R177.reuse ;  /* 0x000000b175757220 */ /* 0x080fe20000410000 */
[----:B------:R-:W-:Y:S01]  /*4400*/  FMUL.FTZ R120, R120, R177 ;  /* 0x000000b178787220 */ /* 0x000fe20000410000 */
[--C-:B------:R-:W-:Y:S01]  /*4410*/  FFMA.FTZ R161, R10, UR10, -R152.reuse ;  /* 0x0000000a0aa17c23 */ /* 0x100fe20008010898 */
[--C-:B------:R-:W-:Y:S01]  /*4420*/  FFMA.FTZ R10, R11, UR10, -R152.reuse ;  /* 0x0000000a0b0a7c23 */ /* 0x100fe20008010898 */
[----:B------:R-:W-:Y:S01]  /*4430*/  MUFU.EX2 R176, R176 ;  /* 0x000000b000b07308 */ /* 0x000fe20000000800 */
[--C-:B------:R-:W-:Y:S01]  /*4440*/  FFMA.FTZ R11, R14, UR10, -R152.reuse ;  /* 0x0000000a0e0b7c23 */ /* 0x100fe20008010898 */
[--C-:B------:R-:W-:Y:S01]  /*4450*/  FFMA.FTZ R156, R15, UR10, -R152.reuse ;  /* 0x0000000a0f9c7c23 */ /* 0x100fe20008010898 */
[--C-:B------:R-:W-:Y:S01]  /*4460*/  FFMA.FTZ R14, R21, UR10, -R152.reuse ;  /* 0x0000000a150e7c23 */ /* 0x100fe20008010898 */
[--C-:B------:R-:W-:Y:S01]  /*4470*/  FFMA.FTZ R15, R23, UR10, -R152.reuse ;  /* 0x0000000a170f7c23 */ /* 0x100fe20008010898 */
[----:B------:R-:W-:Y:S01]  /*4480*/  FFMA.FTZ R21, R153, UR10, -R152 ;  /* 0x0000000a99157c23 */ /* 0x000fe20008010898 */
[----:B---3--:R-:W-:Y:S01]  /*4490*/  FADD.FTZ R153, R203, R6 ;  /* 0x00000006cb997221 */ /* 0x008fe20000010000 */
[--C-:B------:R-:W-:Y:S01]  /*44a0*/  FFMA.FTZ R160, R155, UR10, -R152.reuse ;  /* 0x0000000a9ba07c23 */ /* 0x100fe20008010898 */
[----:B------:R-:W1:Y:S01]  /*44b0*/  MUFU.EX2 R161, R161 ;  /* 0x000000a100a17308 */ /* 0x000e620000000800 */
[--C-:B------:R-:W-:Y:S01]  /*44c0*/  FFMA.FTZ R164, R158, UR10, -R152.reuse ;  /* 0x0000000a9ea47c23 */ /* 0x100fe20008010898 */
[----:B--2---:R-:W-:Y:S01]  /*44d0*/  FADD.FTZ R158, R198, R153 ;  /* 0x00000099c69e7221 */ /* 0x004fe20000010000 */
[--C-:B------:R-:W-:Y:S01]  /*44e0*/  FFMA.FTZ R23, R157, UR10, -R152.reuse ;  /* 0x0000000a9d177c23 */ /* 0x100fe20008010898 */
[--C-:B------:R-:W-:Y:S01]  /*44f0*/  FFMA.FTZ R163, R159, UR10, -R152.reuse ;  /* 0x0000000a9fa37c23 */ /* 0x100fe20008010898 */
[----:B------:R-:W-:Y:S01]  /*4500*/  FFMA.FTZ R170, R174, UR10, -R152 ;  /* 0x0000000aaeaa7c23 */ /* 0x000fe20008010898 */
[----:B0-----:R-:W-:Y:S01]  /*4510*/  FADD.FTZ R153, R211, R158 ;  /* 0x0000009ed3997221 */ /* 0x001fe20000010000 */
[--C-:B------:R-:W-:Y:S01]  /*4520*/  FFMA.FTZ R165, R175, UR10, -R152.reuse ;  /* 0x0000000aafa57c23 */ /* 0x100fe20008010898 */
[----:B------:R-:W0:Y:S01]  /*4530*/  MUFU.EX2 R10, R10 ;  /* 0x0000000a000a7308 */ /* 0x000e220000000800 */
[--C-:B------:R-:W-:Y:S01]  /*4540*/  FFMA.FTZ R167, R179, UR10, -R152.reuse ;  /* 0x0000000ab3a77c23 */ /* 0x100fe20008010898 */
[--C-:B------:R-:W-:Y:S01]  /*4550*/  FFMA.FTZ R6, R180, UR10, -R152.reuse ;  /* 0x0000000ab4067c23 */ /* 0x100fe20008010898 */
[--C-:B------:R-:W-:Y:S01]  /*4560*/  FFMA.FTZ R169, R181, UR10, -R152.reuse ;  /* 0x0000000ab5a97c23 */ /* 0x100fe20008010898 */
[--C-:B------:R-:W-:Y:S01]  /*4570*/  FFMA.FTZ R174, R182, UR10, -R152.reuse ;  /* 0x0000000ab6ae7c23 */ /* 0x100fe20008010898 */
[--C-:B------:R-:W-:Y:S01]  /*4580*/  FFMA.FTZ R171, R183, UR10, -R152.reuse ;  /* 0x0000000ab7ab7c23 */ /* 0x100fe20008010898 */
[--C-:B------:R-:W-:Y:S01]  /*4590*/  FFMA.FTZ R184, R184, UR10, -R152.reuse ;  /* 0x0000000ab8b87c23 */ /* 0x100fe20008010898 */
[--C-:B------:R-:W-:Y:S01]  /*45a0*/  FFMA.FTZ R185, R185, UR10, -R152.reuse ;  /* 0x0000000ab9b97c23 */ /* 0x100fe20008010898 */
[----:B------:R-:W2:Y:S01]  /*45b0*/  MUFU.EX2 R11, R11 ;  /* 0x0000000b000b7308 */ /* 0x000ea20000000800 */
[----:B-1----:R-:W-:Y:S01]  /*45c0*/  FFMA.FTZ R5, R176, R5, R161 ;  /* 0x00000005b0057223 */ /* 0x002fe200000100a1 */
[--C-:B------:R-:W-:Y:S01]  /*45d0*/  FFMA.FTZ R186, R186, UR10, -R152.reuse ;  /* 0x0000000ababa7c23 */ /* 0x100fe20008010898 */
[--C-:B------:R-:W-:Y:S01]  /*45e0*/  FFMA.FTZ R187, R187, UR10, -R152.reuse ;  /* 0x0000000abbbb7c23 */ /* 0x100fe20008010898 */
[----:B------:R-:W-:Y:S01]  /*45f0*/  FFMA.FTZ R188, R188, UR10, -R152 ;  /* 0x0000000abcbc7c23 */ /* 0x000fe20008010898 */
[-C--:B------:R-:W-:Y:S01]  /*4600*/  FMUL.FTZ R121, R121, R177.reuse ;  /* 0x000000b179797220 */ /* 0x080fe20000410000 */
[-C--:B------:R-:W-:Y:S01]  /*4610*/  FMUL.FTZ R124, R124, R177.reuse ;  /* 0x000000b17c7c7220 */ /* 0x080fe20000410000 */
[-C--:B------:R-:W-:Y:S01]  /*4620*/  FMUL.FTZ R125, R125, R177.reuse ;  /* 0x000000b17d7d7220 */ /* 0x080fe20000410000 */
[----:B------:R-:W1:Y:S01]  /*4630*/  MUFU.EX2 R156, R156 ;  /* 0x0000009c009c7308 */ /* 0x000e620000000800 */
[----:B0-----:R-:W-:Y:S01]  /*4640*/  FADD.FTZ R154, R10, R5 ;  /* 0x000000050a9a7221 */ /* 0x001fe20000010000 */
[-C--:B------:R-:W-:Y:S01]  /*4650*/  FMUL.FTZ R128, R128, R177.reuse ;  /* 0x000000b180807220 */ /* 0x080fe20000410000 */
[-C--:B------:R-:W-:Y:S01]  /*4660*/  FMUL.FTZ R129, R129, R177.reuse ;  /* 0x000000b181817220 */ /* 0x080fe20000410000 */
[-C--:B------:R-:W-:Y:S01]  /*4670*/  FMUL.FTZ R132, R132, R177.reuse ;  /* 0x000000b184847220 */ /* 0x080fe20000410000 */
[-C--:B------:R-:W-:Y:S01]  /*4680*/  FMUL.FTZ R133, R133, R177.reuse ;  /* 0x000000b185857220 */ /* 0x080fe20000410000 */
[-C--:B------:R-:W-:Y:S01]  /*4690*/  FMUL.FTZ R136, R136, R177.reuse ;  /* 0x000000b188887220 */ /* 0x080fe20000410000 */
[-C--:B------:R-:W-:Y:S01]  /*46a0*/  FMUL.FTZ R137, R137, R177.reuse ;  /* 0x000000b189897220 */ /* 0x080fe20000410000 */
[----:B------:R-:W0:Y:S01]  /*46b0*/  MUFU.EX2 R14, R14 ;  /* 0x0000000e000e7308 */ /* 0x000e220000000800 */
[----:B--2---:R-:W-:Y:S01]  /*46c0*/  FADD.FTZ R5, R11, R154 ;  /* 0x0000009a0b057221 */ /* 0x004fe20000010000 */
[----:B------:R-:W-:Y:S01]  /*46d0*/  FADD.FTZ R154, R190, R153 ;  /* 0x00000099be9a7221 */ /* 0x000fe20000010000 */
[-C--:B------:R-:W-:Y:S01]  /*46e0*/  FMUL.FTZ R140, R140, R177.reuse ;  /* 0x000000b18c8c7220 */ /* 0x080fe20000410000 */
[-C--:B------:R-:W-:Y:S01]  /*46f0*/  FMUL.FTZ R141, R141, R177.reuse ;  /* 0x000000b18d8d7220 */ /* 0x080fe20000410000 */
[-C--:B------:R-:W-:Y:S01]  /*4700*/  FMUL.FTZ R144, R144, R177.reuse ;  /* 0x000000b190907220 */ /* 0x080fe20000410000 */
[----:B------:R-:W-:Y:S01]  /*4710*/  FADD.FTZ R154, R191, R154 ;  /* 0x0000009abf9a7221 */ /* 0x000fe20000010000 */
[----:B------:R-:W-:Y:S01]  /*4720*/  FMUL.FTZ R145, R145, R177 ;  /* 0x000000b191917220 */ /* 0x000fe20000410000 */
[----:B------:R-:W2:Y:S01]  /*4730*/  MUFU.EX2 R15, R15 ;  /* 0x0000000f000f7308 */ /* 0x000ea20000000800 */
[C---:B-1----:R-:W-:Y:S01]  /*4740*/  FADD.FTZ R5, R156.reuse, R5 ;  /* 0x000000059c057221 */ /* 0x042fe20000010000 */
[----:B------:R-:W-:Y:S01]  /*4750*/  F2FP.BF16.F32.PACK_AB R155, R156, R11 ;  /* 0x0000000b9c9b723e */ /* 0x000fe200000010ff */
[-C--:B------:R-:W-:Y:S01]  /*4760*/  FMUL.FTZ R148, R148, R177.reuse ;  /* 0x000000b194947220 */ /* 0x080fe20000410000 */
[----:B------:R-:W-:Y:S01]  /*4770*/  F2FP.BF16.F32.PACK_AB R156, R191, R190 ;  /* 0x000000bebf9c723e */ /* 0x000fe200000010ff */
[----:B------:R-:W-:Y:S01]  /*4780*/  FMUL.FTZ R149, R149, R177 ;  /* 0x000000b195957220 */ /* 0x000fe20000410000 */
[-C--:B------:R-:W-:Y:S01]  /*4790*/  FMUL.FTZ R26, R26, R176.reuse ;  /* 0x000000b01a1a7220 */ /* 0x080fe20000410000 */
[-C--:B------:R-:W-:Y:S01]  /*47a0*/  FMUL.FTZ R27, R27, R176.reuse ;  /* 0x000000b01b1b7220 */ /* 0x080fe20000410000 */
[----:B------:R-:W1:Y:S01]  /*47b0*/  MUFU.EX2 R21, R21 ;  /* 0x0000001500157308 */ /* 0x000e620000000800 */
[----:B0-----:R-:W-:Y:S01]  /*47c0*/  FADD.FTZ R158, R14, R5 ;  /* 0x000000050e9e7221 */ /* 0x001fe20000010000 */
[----:B------:R-:W-:Y:S01]  /*47d0*/  FADD.FTZ R5, R189, R154 ;  /* 0x0000009abd057221 */ /* 0x000fe20000010000 */
[-C--:B------:R-:W-:Y:S01]  /*47e0*/  FMUL.FTZ R30, R30, R176.reuse ;  /* 0x000000b01e1e7220 */ /* 0x080fe20000410000 */
[-C--:B------:R-:W-:Y:S01]  /*47f0*/  FMUL.FTZ R31, R31, R176.reuse ;  /* 0x000000b01f1f7220 */ /* 0x080fe20000410000 */
[-C--:B------:R-:W-:Y:S01]  /*4800*/  FMUL.FTZ R34, R34, R176.reuse ;  /* 0x000000b022227220 */ /* 0x080fe20000410000 */
[----:B------:R-:W-:Y:S01]  /*4810*/  FADD.FTZ R5, R196, R5 ;  /* 0x00000005c4057221 */ /* 0x000fe20000010000 */
[----:B------:R-:W-:Y:S01]  /*4820*/  FMUL.FTZ R35, R35, R176 ;  /* 0x000000b023237220 */ /* 0x000fe20000410000 */
[----:B------:R-:W0:Y:S01]  /*4830*/  MUFU.EX2 R160, R160 ;  /* 0x000000a000a07308 */ /* 0x000e220000000800 */
[C---:B--2---:R-:W-:Y:S01]  /*4840*/  FADD.FTZ R158, R15.reuse, R158 ;  /* 0x0000009e0f9e7221 */ /* 0x044fe20000010000 */
[----:B------:R-:W-:Y:S01]  /*4850*/  F2FP.BF16.F32.PACK_AB R157, R15, R14 ;  /* 0x0000000e0f9d723e */ /* 0x000fe200000010ff */
[-C--:B------:R-:W-:Y:S01]  /*4860*/  FMUL.FTZ R38, R38, R176.reuse ;  /* 0x000000b026267220 */ /* 0x080fe20000410000 */
[-C--:B------:R-:W-:Y:S01]  /*4870*/  FMUL.FTZ R39, R39, R176.reuse ;  /* 0x000000b027277220 */ /* 0x080fe20000410000 */
[-C--:B------:R-:W-:Y:S01]  /*4880*/  FMUL.FTZ R42, R42, R176.reuse ;  /* 0x000000b02a2a7220 */ /* 0x080fe20000410000 */
[-C--:B------:R-:W-:Y:S01]  /*4890*/  FMUL.FTZ R43, R43, R176.reuse ;  /* 0x000000b02b2b7220 */ /* 0x080fe20000410000 */
[-C--:B------:R-:W-:Y:S01]  /*48a0*/  FMUL.FTZ R46, R46, R176.reuse ;  /* 0x000000b02e2e7220 */ /* 0x080fe20000410000 */
[----:B------:R-:W2:Y:S01]  /*48b0*/  MUFU.EX2 R22, R22 ;  /* 0x0000001600167308 */ /* 0x000ea20000000800 */
[----:B-1----:R-:W-:Y:S01]  /*48c0*/  FADD.FTZ R153, R21, R158 ;  /* 0x0000009e15997221 */ /* 0x002fe20000010000 */
[-C--:B------:R-:W-:Y:S01]  /*48d0*/  FMUL.FTZ R47, R47, R176.reuse ;  /* 0x000000b02f2f7220 */ /* 0x080fe20000410000 */
[-C--:B------:R-:W-:Y:S01]  /*48e0*/  FMUL.FTZ R50, R50, R176.reuse ;  /* 0x000000b032327220 */ /* 0x080fe20000410000 */
[-C--:B------:R-:W-:Y:S01]  /*48f0*/  FMUL.FTZ R51, R51, R176.reuse ;  /* 0x000000b033337220 */ /* 0x080fe20000410000 */
[-C--:B------:R-:W-:Y:S01]  /*4900*/  FMUL.FTZ R54, R54, R176.reuse ;  /* 0x000000b036367220 */ /* 0x080fe20000410000 */
[-C--:B------:R-:W-:Y:S01]  /*4910*/  FMUL.FTZ R55, R55, R176.reuse ;  /* 0x000000b037377220 */ /* 0x080fe20000410000 */
[-C--:B------:R-:W-:Y:S01]  /*4920*/  FMUL.FTZ R58, R58, R176.reuse ;  /* 0x000000b03a3a7220 */ /* 0x080fe20000410000 */
[----:B------:R-:W1:Y:S01]  /*4930*/  MUFU.EX2 R23, R23 ;  /* 0x0000001700177308 */ /* 0x000e620000000800 */
[C---:B0-----:R-:W-:Y:S01]  /*4940*/  FADD.FTZ R154, R160.reuse, R153 ;  /* 0x00000099a09a7221 */ /* 0x041fe20000010000 */
[----:B------:R-:W-:Y:S01]  /*4950*/  F2FP.BF16.F32.PACK_AB R159, R160, R21 ;  /* 0x00000015a09f723e */ /* 0x000fe200000010ff */
[-C--:B------:R-:W-:Y:S01]  /*4960*/  FMUL.FTZ R59, R59, R176.reuse ;  /* 0x000000b03b3b7220 */ /* 0x080fe20000410000 */
[-C--:B------:R-:W-:Y:S01]  /*4970*/  FMUL.FTZ R62, R62, R176.reuse ;  /* 0x000000b03e3e7220 */ /* 0x080fe20000410000 */
[-C--:B------:R-:W-:Y:S01]  /*4980*/  FMUL.FTZ R63, R63, R176.reuse ;  /* 0x000000b03f3f7220 */ /* 0x080fe20000410000 */
[-C--:B------:R-:W-:Y:S01]  /*4990*/  FMUL.FTZ R66, R66, R176.reuse ;  /* 0x000000b042427220 */ /* 0x080fe20000410000 */
[-C--:B------:R-:W-:Y:S01]  /*49a0*/  FMUL.FTZ R67, R67, R176.reuse ;  /* 0x000000b043437220 */ /* 0x080fe20000410000 */
[----:B------:R-:W0:Y:S01]  /*49b0*/  MUFU.EX2 R193, R193 ;  /* 0x000000c100c17308 */ /* 0x000e220000000800 */
[----:B--2---:R-:W-:Y:S01]  /*49c0*/  FADD.FTZ R158, R22, R5 ;  /* 0x00000005169e7221 */ /* 0x004fe20000010000 */
[-C--:B------:R-:W-:Y:S01]  /*49d0*/  FMUL.FTZ R70, R70, R176.reuse ;  /* 0x000000b046467220 */ /* 0x080fe20000410000 */
[-C--:B------:R-:W-:Y:S01]  /*49e0*/  FMUL.FTZ R71, R71, R176.reuse ;  /* 0x000000b047477220 */ /* 0x080fe20000410000 */
[-C--:B------:R-:W-:Y:S01]  /*49f0*/  FMUL.FTZ R74, R74, R176.reuse ;  /* 0x000000b04a4a7220 */ /* 0x080fe20000410000 */
[-C--:B------:R-:W-:Y:S01]  /*4a00*/  FMUL.FTZ R75, R75, R176.reuse ;  /* 0x000000b04b4b7220 */ /* 0x080fe20000410000 */
[-C--:B------:R-:W-:Y:S01]  /*4a10*/  FMUL.FTZ R78, R78, R176.reuse ;  /* 0x000000b04e4e7220 */ /* 0x080fe20000410000 */
[----:B------:R-:W-:Y:S01]  /*4a20*/  FMUL.FTZ R79, R79, R176 ;  /* 0x000000b04f4f7220 */ /* 0x000fe20000410000 */
[----:B------:R-:W2:Y:S01]  /*4a30*/  MUFU.EX2 R164, R164 ;  /* 0x000000a400a47308 */ /* 0x000ea20000000800 */
[----:B-1----:R-:W-:Y:S01]  /*4a40*/  FADD.FTZ R5, R23, R154 ;  /* 0x0000009a17057221 */ /* 0x002fe20000010000 */
[----:B------:R-:W-:Y:S01]  /*4a50*/  F2FP.BF16.F32.PACK_AB R154, R211, R198 ;  /* 0x000000c6d39a723e */ /* 0x000fe200000010ff */
[-C--:B------:R-:W-:Y:S01]  /*4a60*/  FMUL.FTZ R82, R82, R176.reuse ;  /* 0x000000b052527220 */ /* 0x080fe20000410000 */
[-C--:B------:R-:W-:Y:S01]  /*4a70*/  FMUL.FTZ R83, R83, R176.reuse ;  /* 0x000000b053537220 */ /* 0x080fe20000410000 */
[-C--:B------:R-:W-:Y:S01]  /*4a80*/  FMUL.FTZ R86, R86, R176.reuse ;  /* 0x000000b056567220 */ /* 0x080fe20000410000 */
[-C--:B------:R-:W-:Y:S01]  /*4a90*/  FMUL.FTZ R87, R87, R176.reuse ;  /* 0x000000b057577220 */ /* 0x080fe20000410000 */
[----:B------:R-:W-:Y:S01]  /*4aa0*/  FMUL.FTZ R90, R90, R176 ;  /* 0x000000b05a5a7220 */ /* 0x000fe20000410000 */
[----:B------:R-:W-:Y:S01]  /*4ab0*/  MUFU.EX2 R162, R162 ;  /* 0x000000a200a27308 */ /* 0x000fe20000000800 */
        /* <DEDUP_REMOVED lines=31> */
[----:B------:R0:W-:Y:S01]  /*4cb0*/  MUFU.EX2 R7, R172 ;  /* 0x000000ac00077308 */ /* 0x0001e20000000800 */
[-C--:B------:R-:W-:Y:S01]  /*4cc0*/  FMUL.FTZ R139, R139, R176.reuse ;  /* 0x000000b08b8b7220 */ /* 0x080fe20000410000 */
[-C--:B------:R-:W-:Y:S01]  /*4cd0*/  FMUL.FTZ R142, R142, R176.reuse ;  /* 0x000000b08e8e7220 */ /* 0x080fe20000410000 */
[-C--:B------:R-:W-:Y:S01]  /*4ce0*/  FMUL.FTZ R143, R143, R176.reuse ;  /* 0x000000b08f8f7220 */ /* 0x080fe20000410000 */
[-C--:B------:R-:W-:Y:S01]  /*4cf0*/  FMUL.FTZ R146, R146, R176.reuse ;  /* 0x000000b092927220 */ /* 0x080fe20000410000 */
[-C--:B------:R-:W-:Y:S01]  /*4d00*/  FMUL.FTZ R147, R147, R176.reuse ;  /* 0x000000b093937220 */ /* 0x080fe20000410000 */
[-C--:B------:R-:W-:Y:S01]  /*4d10*/  FMUL.FTZ R150, R150, R176.reuse ;  /* 0x000000b096967220 */ /* 0x080fe20000410000 */
[----:B------:R-:W-:Y:S01]  /*4d20*/  FMUL.FTZ R151, R151, R176 ;  /* 0x000000b097977220 */ /* 0x000fe20000410000 */
[----:B------:R-:W2:Y:S01]  /*4d30*/  MUFU.EX2 R20, R20 ;  /* 0x0000001400147308 */ /* 0x000ea20000000800 */
[----:B0-----:R-:W-:Y:S01]  /*4d40*/  FFMA.FTZ R172, R178, UR10, -R152 ;  /* 0x0000000ab2ac7c23 */ /* 0x001fe20008010898 */
[----:B------:R-:W-:Y:S01]  /*4d50*/  FADD.FTZ R178, R162, R153 ;  /* 0x00000099a2b27221 */ /* 0x000fe20000010000 */
[----:B-1----:R-:W-:Y:S01]  /*4d60*/  FADD.FTZ R158, R170, R5 ;  /* 0x00000005aa9e7221 */ /* 0x002fe20000010000 */
[----:B------:R-:W-:-:S02]  /*4d70*/  F2FP.BF16.F32.PACK_AB R153, R10, R161 ;  /* 0x000000a10a99723e */ /* 0x000fc400000010ff */
[----:B------:R-:W-:Y:S01]  /*4d80*/  FADD.FTZ R11, R195, R178 ;  /* 0x000000b2c30b7221 */ /* 0x000fe20000010000 */
[----:B------:R-:W-:Y:S01]  /*4d90*/  F2FP.BF16.F32.PACK_AB R161, R164, R23 ;  /* 0x00000017a4a1723e */ /* 0x000fe200000010ff */
[----:B------:R-:W0:Y:S01]  /*4da0*/  MUFU.EX2 R165, R165 ;  /* 0x000000a500a57308 */ /* 0x000e220000000800 */
[----:B------:R-:W-:Y:S02]  /*4db0*/  F2FP.BF16.F32.PACK_AB R163, R170, R163 ;  /* 0x000000a3aaa3723e */ /* 0x000fe400000010ff */
[----:B------:R-:W-:Y:S02]  /*4dc0*/  F2FP.BF16.F32.PACK_AB R152, R203, R192 ;  /* 0x000000c0cb98723e */ /* 0x000fe400000010ff */
[----:B------:R-:W-:-:S03]  /*4dd0*/  F2FP.BF16.F32.PACK_AB R162, R195, R162 ;  /* 0x000000a2c3a2723e */ /* 0x000fc600000010ff */
[----:B------:R-:W1:Y:S01]  /*4de0*/  MUFU.EX2 R201, R201 ;  /* 0x000000c900c97308 */ /* 0x000e620000000800 */
[----:B--2---:R-:W-:-:S07]  /*4df0*/  FADD.FTZ R178, R20, R11 ;  /* 0x0000000b14b27221 */ /* 0x004fce0000010000 */
[----:B------:R-:W2:Y:S01]  /*4e00*/  MUFU.EX2 R172, R172 ;  /* 0x000000ac00ac7308 */ /* 0x000ea20000000800 */
[----:B0-----:R-:W-:Y:S01]  /*4e10*/  FADD.FTZ R5, R165, R158 ;  /* 0x0000009ea5057221 */ /* 0x001fe20000010000 */
[----:B------:R-:W-:-:S06]  /*4e20*/  F2FP.BF16.F32.PACK_AB R158, R196, R189 ;  /* 0x000000bdc49e723e */ /* 0x000fcc00000010ff */
[----:B------:R-:W0:Y:S01]  /*4e30*/  MUFU.EX2 R13, R13 ;  /* 0x0000000d000d7308 */ /* 0x000e220000000800 */
[C---:B-1----:R-:W-:Y:S01]  /*4e40*/  FADD.FTZ R178, R201.reuse, R178 ;  /* 0x000000b2c9b27221 */ /* 0x042fe20000010000 */
[----:B------:R-:W-:-:S06]  /*4e50*/  F2FP.BF16.F32.PACK_AB R164, R201, R20 ;  /* 0x00000014c9a4723e */ /* 0x000fcc00000010ff */
[----:B------:R-:W1:Y:S01]  /*4e60*/  MUFU.EX2 R167, R167 ;  /* 0x000000a700a77308 */ /* 0x000e620000000800 */
[C---:B--2---:R-:W-:Y:S01]  /*4e70*/  FADD.FTZ R14, R172.reuse, R5 ;  /* 0x00000005ac0e7221 */ /* 0x044fe20000010000 */
[----:B------:R-:W-:-:S06]  /*4e80*/  F2FP.BF16.F32.PACK_AB R165, R172, R165 ;  /* 0x000000a5aca5723e */ /* 0x000fcc00000010ff */
[----:B------:R-:W2:Y:S01]  /*4e90*/  MUFU.EX2 R166, R166 ;  /* 0x000000a600a67308 */ /* 0x000ea20000000800 */
[----:B0-----:R-:W-:-:S07]  /*4ea0*/  FADD.FTZ R5, R13, R178 ;  /* 0x000000b20d057221 */ /* 0x001fce0000010000 */
[----:B------:R-:W0:Y:S01]  /*4eb0*/  MUFU.EX2 R6, R6 ;  /* 0x0000000600067308 */ /* 0x000e220000000800 */
[----:B-1----:R-:W-:-:S07]  /*4ec0*/  FADD.FTZ R11, R167, R14 ;  /* 0x0000000ea70b7221 */ /* 0x002fce0000010000 */
[----:B------:R-:W1:Y:S01]  /*4ed0*/  MUFU.EX2 R168, R168 ;  /* 0x000000a800a87308 */ /* 0x000e620000000800 */
[C---:B--2---:R-:W-:Y:S01]  /*4ee0*/  FADD.FTZ R5, R166.reuse, R5 ;  /* 0x00000005a6057221 */ /* 0x044fe20000010000 */
[----:B------:R-:W-:-:S06]  /*4ef0*/  F2FP.BF16.F32.PACK_AB R166, R166, R13 ;  /* 0x0000000da6a6723e */ /* 0x000fcc00000010ff */
[----:B------:R-:W2:Y:S01]  /*4f00*/  MUFU.EX2 R169, R169 ;  /* 0x000000a900a97308 */ /* 0x000ea20000000800 */
[C---:B0-----:R-:W-:Y:S01]  /*4f10*/  FADD.FTZ R14, R6.reuse, R11 ;  /* 0x0000000b060e7221 */ /* 0x041fe20000010000 */
[----:B------:R-:W-:-:S06]  /*4f20*/  F2FP.BF16.F32.PACK_AB R167, R6, R167 ;  /* 0x000000a706a7723e */ /* 0x000fcc00000010ff */
[----:B------:R-:W0:Y:S01]  /*4f30*/  MUFU.EX2 R197, R197 ;  /* 0x000000c500c57308 */ /* 0x000e220000000800 */
[----:B-1----:R-:W-:-:S07]  /*4f40*/  FADD.FTZ R22, R168, R5 ;  /* 0x00000005a8167221 */ /* 0x002fce0000010000 */
[----:B------:R-:W1:Y:S01]  /*4f50*/  MUFU.EX2 R174, R174 ;  /* 0x000000ae00ae7308 */ /* 0x000e620000000800 */
[----:B--2---:R-:W-:-:S07]  /*4f60*/  FADD.FTZ R5, R169, R14 ;  /* 0x0000000ea9057221 */ /* 0x004fce0000010000 */
[----:B------:R-:W2:Y:S01]  /*4f70*/  MUFU.EX2 R12, R12 ;  /* 0x0000000c000c7308 */ /* 0x000ea20000000800 */
[C---:B0-----:R-:W-:Y:S01]  /*4f80*/  FADD.FTZ R11, R197.reuse, R22 ;  /* 0x00000016c50b7221 */ /* 0x041fe20000010000 */
[----:B------:R-:W-:-:S06]  /*4f90*/  F2FP.BF16.F32.PACK_AB R168, R197, R168 ;  /* 0x000000a8c5a8723e */ /* 0x000fcc00000010ff */
[----:B------:R-:W0:Y:S01]  /*4fa0*/  MUFU.EX2 R171, R171 ;  /* 0x000000ab00ab7308 */ /* 0x000e220000000800 */
[C---:B-1----:R-:W-:Y:S01]  /*4fb0*/  FADD.FTZ R14, R174.reuse, R5 ;  /* 0x00000005ae0e7221 */ /* 0x042fe20000010000 */
[----:B------:R-:W-:Y:S02]  /*4fc0*/  F2FP.BF16.F32.PACK_AB R169, R174, R169 ;  /* 0x000000a9aea9723e */ /* 0x000fe400000010ff */
[----:B------:R-:W-:-:S04]  /*4fd0*/  F2FP.BF16.F32.PACK_AB R174, R7, R8 ;  /* 0x0000000807ae723e */ /* 0x000fc800000010ff */
[----:B------:R-:W1:Y:S01]  /*4fe0*/  MUFU.EX2 R199, R199 ;  /* 0x000000c700c77308 */ /* 0x000e620000000800 */
[----:B--2---:R-:W-:-:S07]  /*4ff0*/  FADD.FTZ R20, R12, R11 ;  /* 0x0000000b0c147221 */ /* 0x004fce0000010000 */
[----:B------:R-:W2:Y:S01]  /*5000*/  MUFU.EX2 R10, R184 ;  /* 0x000000b8000a7308 */ /* 0x000ea20000000800 */
[----:B0-----:R-:W-:-:S07]  /*5010*/  FADD.FTZ R5, R171, R14 ;  /* 0x0000000eab057221 */ /* 0x001fce0000010000 */
        /* <DEDUP_REMOVED lines=12> */
[----:B------:R-:W-:-:S03]  /*50e0*/  F2FP.BF16.F32.PACK_AB R172, R194, R9 ;  /* 0x00000009c2ac723e */ /* 0x000fc600000010ff */
[----:B------:R-:W-:-:S03]  /*50f0*/  FADD.FTZ R10, R8, R5 ;  /* 0x00000005080a7221 */ /* 0x000fc60000010000 */
[----:B------:R-:W2:Y:S01]  /*5100*/  MUFU.EX2 R188, R188 ;  /* 0x000000bc00bc7308 */ /* 0x000ea20000000800 */
[C---:B0-----:R-:W-:Y:S01]  /*5110*/  FADD.FTZ R6, R186.reuse, R11 ;  /* 0x0000000bba067221 */ /* 0x041fe20000010000 */
[----:B------:R-:W-:-:S03]  /*5120*/  F2FP.BF16.F32.PACK_AB R173, R186, R173 ;  /* 0x000000adbaad723e */ /* 0x000fc600000010ff */
[----:B-1----:R-:W-:Y:S01]  /*5130*/  FADD.FTZ R5, R175, R6 ;  /* 0x00000006af057221 */ /* 0x002fe20000010000 */
[----:B------:R-:W-:-:S03]  /*5140*/  FADD.FTZ R6, R7, R10 ;  /* 0x0000000a07067221 */ /* 0x000fc60000010000 */
[C---:B--2---:R-:W-:Y:S01]  /*5150*/  FADD.FTZ R5, R188.reuse, R5 ;  /* 0x00000005bc057221 */ /* 0x044fe20000010000 */
[----:B------:R-:W-:Y:S01]  /*5160*/  F2FP.BF16.F32.PACK_AB R175, R188, R175 ;  /* 0x000000afbcaf723e */ /* 0x000fe200000010ff */
[----:B------:R-:W-:Y:S06]  /*5170*/  @!P0 BRA `(.L_x_25) ;  /* 0x0000000000048947 */ /* 0x000fec0003800000 */
[----:B------:R-:W-:Y:S01]  /*5180*/  BPT.TRAP 0x1 ;  /* 0x000000040000795c */ /* 0x000fe20000300000 */
.L_x_25:
[----:B------:R-:W-:-:S04]  /*5190*/  MOV R7, UR27 ;  /* 0x0000001b00077c02 */ /* 0x000fc80008000f00 */
[----:B------:R0:W1:Y:S01]  /*51a0*/  SYNCS.PHASECHK.TRANS64.TRYWAIT P2, [UR25+0x22850], R7 ;  /* 0x02285007ff0075a7 */ /* 0x0000620008040159 */
[----:B------:R-:W-:Y:S05]  /*51b0*/  @!P0 BRA `(.L_x_26) ;  /* 0x0000000000048947 */ /* 0x000fea0003800000 */
[----:B------:R-:W-:Y:S01]  /*51c0*/  BPT.TRAP 0x1 ;  /* 0x000000040000795c */ /* 0x000fe20000300000 */
.L_x_26:
[----:B0-----:R-:W-:Y:S01]  /*51d0*/  VIADD R7, R202, 0x8 ;  /* 0x00000008ca077836 */ /* 0x001fe20000000000 */
[----:B-1----:R-:W-:Y:S06]  /*51e0*/  @P2 BRA `(.L_x_27) ;  /* 0x00000000000c2947 */ /* 0x002fec0003800000 */
[----:B------:R-:W-:-:S04]  /*51f0*/  IMAD.U32 R8, RZ, RZ, UR27 ;  /* 0x0000001bff087e24 */ /* 0x000fc8000f8e00ff */
[----:B------:R-:W0:Y:S02]  /*5200*/  SYNCS.PHASECHK.TRANS64.TRYWAIT P2, [UR25+0x22850], R8 ;  /* 0x02285008ff0075a7 */ /* 0x000e240008040159 */
[----:B0-----:R-:W-:Y:S05]  /*5210*/  @!P2 BRA `(.L_x_28) ;  /* 0x000000680074a947 */ /* 0x001fea0003800000 */
.L_x_27:
[----:B------:R1:W-:Y:S01]  /*5220*/  BAR.SYNC.DEFER_BLOCKING R7, 0x100 ;  /* 0x000400070000751d */ /* 0x0003e20000010000 */
[----:B------:R-:W-:-:S05]  /*5230*/  UIMAD UR11, UR37, 0xc00, UR21 ;  /* 0x00000c00250b78a4 */ /* 0x000fca000f8e0215 */
[----:B------:R-:W-:Y:S02]  /*5240*/  UMOV UR7, 0x40000040 ;  /* 0x4000004000077882 */ /* 0x000fe40000000000 */
[----:B------:R-:W-:Y:S01]  /*5250*/  UMOV UR6, UR11 ;  /* 0x0000000b00067c82 */ /* 0x000fe20008000000 */
[----:B------:R-:W-:-:S06]  /*5260*/  WARPGROUP.ARRIVE ;  /* 0x00000000000079c5 */ /* 0x000fcc0000000000 */
        /* <DEDUP_REMOVED lines=32> */
[----:B-1----:R-:W-:Y:S05]  /*5470*/  @!P0 BRA `(.L_x_29) ;  /* 0x0000000000048947 */ /* 0x002fea0003800000 */
[----:B------:R-:W-:Y:S01]  /*5480*/  BPT.TRAP 0x1 ;  /* 0x000000040000795c */ /* 0x000fe20000300000 */
.L_x_29:
[----:B------:R-:W-:Y:S01]  /*5490*/  UIADD3 UR25, UR25, 0x22860, URZ ;  /* 0x0002286019197890 */ /* 0x000fe2000fffe03f */
[----:B------:R-:W-:Y:S02]  /*54a0*/  IMAD.MOV.U32 R7, RZ, RZ, R4 ;  /* 0x000000ffff077224 */ /* 0x000fe400078e0004 */
[----:B0-----:R-:W-:Y:S01]  /*54b0*/  IMAD.MOV.U32 R8, RZ, RZ, R3 ;  /* 0x000000ffff087224 */ /* 0x001fe200078e0003 */
[----:B------:R-:W-:-:S09]  /*54c0*/  UPRMT UR25, UR24, 0x654, UR25 ;  /* 0x0000065418197896 */ /* 0x000fd20008000019 */
[----:B------:R-:W-:Y:S01]  /*54d0*/  SYNCS.ARRIVE.TRANS64.RED.A1T0 RZ, [UR25], RZ ;  /* 0x000000ffffff79a7 */ /* 0x000fe20008100419 */
[----:B------:R-:W-:Y:S05]  /*54e0*/  @P1 BRA `(.L_x_30) ;  /* 0xffffffdc00241947 */ /* 0x000fea000383ffff */
.L_x_19:
[----:B------:R-:W4:Y:S01]  /*54f0*/  SHFL.BFLY PT, R7, R6, 0x2, 0x1f ;  /* 0x0c401f0006077f89 */ /* 0x000f2200000e0000 */
[----:B------:R-:W0:Y:S01]  /*5500*/  S2UR UR6, SR_SWINHI ;  /* 0x00000000000679c3 */ /* 0x000e220000002f00 */
[----:B------:R-:W-:Y:S01]  /*5510*/  IMAD.U32 R12, RZ, RZ, UR10 ;  /* 0x0000000aff0c7e24 */ /* 0x000fe2000f8e00ff */
[----:B------:R-:W-:Y:S01]  /*5520*/  ULDC.64 UR8, c[0x0][0xae8] ;  /* 0x0002ba0000087ab9 */ /* 0x000fe20000000a00 */
[----:B------:R-:W1:Y:S01]  /*5530*/  SHFL.BFLY PT, R10, R5, 0x2, 0x1f ;  /* 0x0c401f00050a7f89 */ /* 0x000e6200000e0000 */
[----:B------:R-:W-:Y:S01]  /*5540*/  IMAD.U32 R22, RZ, RZ, UR10 ;  /* 0x0000000aff167e24 */ /* 0x000fe2000f8e00ff */
[----:B------:R-:W-:-:S03]  /*5550*/  ULDC UR10, c[0x0][0xc44] ;  /* 0x00031100000a7ab9 */ /* 0x000fc60000000800 */
[----:B------:R2:W-:Y:S08]  /*5560*/  BAR.ARV R0, 0x100 ;  /* 0x000400000000751d */ /* 0x0005f00000002000 */
[----:B------:R-:W3:Y:S01]  /*5570*/  LDC R211, c[0x0][0xbe8] ;  /* 0x0002fa00ffd37b82 */ /* 0x000ee20000000800 */
[----:B--2---:R-:W-:Y:S02]  /*5580*/  IMAD.MOV.U32 R0, RZ, RZ, RZ ;  /* 0x000000ffff007224 */ /* 0x004fe400078e00ff */
[----:B----4-:R-:W-:Y:S01]  /*5590*/  FADD.FTZ R7, R7, R6 ;  /* 0x0000000607077221 */ /* 0x010fe20000010000 */
[----:B------:R-:W-:Y:S01]  /*55a0*/  UMOV UR4, UR22 ;  /* 0x0000001600047c82 */ /* 0x000fe20008000000 */
[----:B0-----:R-:W-:Y:S01]  /*55b0*/  UMOV UR5, UR6 ;  /* 0x0000000600057c82 */ /* 0x001fe20008000000 */
[----:B------:R-:W-:Y:S01]  /*55c0*/  IMAD.MOV.U32 R6, RZ, RZ, -0x800000 ;  /* 0xff800000ff067424 */ /* 0x000fe200078e00ff */
[----:B------:R-:W-:Y:S01]  /*55d0*/  ULDC.64 UR6, c[0x0][0xb90] ;  /* 0x0002e40000067ab9 */ /* 0x000fe20000000a00 */
[----:B-1----:R-:W-:Y:S01]  /*55e0*/  FADD.FTZ R10, R10, R5 ;  /* 0x000000050a0a7221 */ /* 0x002fe20000010000 */
[----:B---3--:R-:W0:Y:S01]  /*55f0*/  SHFL.BFLY PT, R8, R7, 0x1, 0x1f ;  /* 0x0c201f0007087f89 */ /* 0x008e2200000e0000 */
[----:B------:R-:W-:-:S02]  /*5600*/  IMAD.U32 R11, RZ, RZ, UR5 ;  /* 0x00000005ff0b7e24 */ /* 0x000fc4000f8e00ff */
[----:B------:R-:W-:Y:S01]  /*5610*/  IMAD.MOV.U32 R5, RZ, RZ, -0x800000 ;  /* 0xff800000ff057424 */ /* 0x000fe200078e00ff */
[----:B------:R-:W1:Y:S01]  /*5620*/  SHFL.BFLY PT, R9, R10, 0x1, 0x1f ;  /* 0x0c201f000a097f89 */ /* 0x000e6200000e0000 */
[----:B0-----:R-:W-:Y:S01]  /*5630*/  FADD.FTZ R13, R7, R8 ;  /* 0x00000008070d7221 */ /* 0x001fe20000010000 */
[----:B------:R-:W-:Y:S02]  /*5640*/  IMAD.MOV.U32 R8, RZ, RZ, RZ ;  /* 0x000000ffff087224 */ /* 0x000fe400078e00ff */
[----:B-1----:R-:W-:Y:S01]  /*5650*/  FADD.FTZ R14, R10, R9 ;  /* 0x000000090a0e7221 */ /* 0x002fe20000010000 */
[----:B------:R-:W-:Y:S08]  /*5660*/  BAR.ARV 0x8, 0x180 ;  /* 0x0206000000007b1d */ /* 0x000ff00000002000 */
[----:B------:R-:W-:Y:S01]  /*5670*/  BAR.SYNC.DEFER_BLOCKING 0x1, 0x100 ;  /* 0x0044000000007b1d */ /* 0x000fe20000010000 */
[----:B------:R-:W-:Y:S01]  /*5680*/  FSETP.NE.FTZ.AND P0, PT, R13, RZ, PT ;  /* 0x000000ff0d00720b */ /* 0x000fe20003f15000 */
[----:B------:R-:W-:Y:S01]  /*5690*/  IMAD.U32 R10, RZ, RZ, UR4 ;  /* 0x00000004ff0a7e24 */ /* 0x000fe2000f8e00ff */
[----:B------:R-:W-:Y:S01]  /*56a0*/  FSETP.NE.FTZ.AND P1, PT, R14, RZ, PT ;  /* 0x000000ff0e00720b */ /* 0x000fe20003f35000 */
[----:B------:R-:W-:Y:S01]  /*56b0*/  UIADD3 UR4, -UR43, URZ, URZ ;  /* 0x0000003f2b047290 */ /* 0x000fe2000fffe13f */
[----:B------:R-:W-:-:S03]  /*56c0*/  LEA R9, R200, R2, 0x6 ;  /* 0x00000002c8097211 */ /* 0x000fc600078e30ff */
[----:B------:R-:W-:-:S04]  /*56d0*/  UIMAD UR10, UR10, UR4, UR40 ;  /* 0x000000040a0a72a4 */ /* 0x000fc8000f8e0228 */
[----:B------:R-:W-:Y:S02]  /*56e0*/  USHF.R.S32.HI UR11, URZ, 0x1f, UR10 ;  /* 0x0000001f3f0b7899 */ /* 0x000fe4000801140a */
[----:B------:R-:W0:Y:S01]  /*56f0*/  @P0 MUFU.RCP R8, R13 ;  /* 0x0000000d00080308 */ /* 0x000e220000001000 */
[----:B------:R-:W-:Y:S01]  /*5700*/  @P0 FMUL.FTZ R12, R12, 0.69314718246459960938 ;  /* 0x3f3172180c0c0820 */ /* 0x000fe20000410000 */
[----:B------:R-:W-:Y:S01]  /*5710*/  @P1 FMUL.FTZ R22, R22, 0.69314718246459960938 ;  /* 0x3f31721816161820 */ /* 0x000fe20000410000 */
[----:B------:R-:W-:Y:S02]  /*5720*/  UIMAD.WIDE.U32 UR4, UR10, UR6, URZ ;  /* 0x000000060a0472a5 */ /* 0x000fe4000f8e003f */
[----:B------:R-:W-:-:S03]  /*5730*/  UIMAD UR6, UR11, UR6, URZ ;  /* 0x000000060b0672a4 */ /* 0x000fc6000f8e023f */
[----:B------:R-:W-:Y:S01]  /*5740*/  @P1 MUFU.RCP R0, R14 ;  /* 0x0000000e00001308 */ /* 0x000fe20000001000 */
[----:B------:R-:W-:Y:S02]  /*5750*/  UIMAD UR6, UR10, UR7, UR6 ;  /* 0x000000070a0672a4 */ /* 0x000fe4000f8e0206 */
[----:B------:R-:W-:-:S05]  /*5760*/  USHF.R.S32.HI UR7, URZ, 0x1f, UR43 ;  /* 0x0000001f3f077899 */ /* 0x000fca000801142b */
[----:B------:R-:W1:Y:S01]  /*5770*/  @P0 MUFU.LG2 R13, R13 ;  /* 0x0000000d000d0308 */ /* 0x000e620000000c00 */
[-C--:B0-----:R-:W-:Y:S01]  /*5780*/  FMUL.FTZ R180, R29, R8.reuse ;  /* 0x000000081db47220 */ /* 0x081fe20000410000 */
[-C--:B------:R-:W-:Y:S01]  /*5790*/  FMUL.FTZ R25, R25, R8.reuse ;  /* 0x0000000819197220 */ /* 0x080fe20000410000 */
[-C--:B------:R-:W-:Y:S01]  /*57a0*/  FMUL.FTZ R24, R24, R8.reuse ;  /* 0x0000000818187220 */ /* 0x080fe20000410000 */
[-C--:B------:R-:W-:Y:S01]  /*57b0*/  FMUL.FTZ R28, R28, R8.reuse ;  /* 0x000000081c1c7220 */ /* 0x080fe20000410000 */
[-C--:B------:R-:W-:Y:S01]  /*57c0*/  FMUL.FTZ R33, R33, R8.reuse ;  /* 0x0000000821217220 */ /* 0x080fe20000410000 */
[-C--:B------:R-:W-:Y:S01]  /*57d0*/  FMUL.FTZ R32, R32, R8.reuse ;  /* 0x0000000820207220 */ /* 0x080fe20000410000 */
[-C--:B------:R-:W-:Y:S01]  /*57e0*/  FMUL.FTZ R29, R37, R8.reuse ;  /* 0x00000008251d7220 */ /* 0x080fe20000410000 */
[----:B------:R-:W0:Y:S01]  /*57f0*/  @P1 MUFU.LG2 R14, R14 ;  /* 0x0000000e000e1308 */ /* 0x000e220000000c00 */
[-C--:B------:R-:W-:Y:S01]  /*5800*/  FMUL.FTZ R36, R36, R8.reuse ;  /* 0x0000000824247220 */ /* 0x080fe20000410000 */
        /* <DEDUP_REMOVED lines=55> */
[----:B------:R-:W-:Y:S01]  /*5b80*/  FMUL.FTZ R148, R148, R8 ;  /* 0x0000000894947220 */ /* 0x000fe20000410000 */
[----:B------:R-:W-:-:S04]  /*5b90*/  IMAD.WIDE R8, R9, 0x2, R10 ;  /* 0x0000000209087825 */ /* 0x000fc800078e020a */
[----:B-1----:R-:W-:Y:S01]  /*5ba0*/  @P0 FMUL.FTZ R13, R13, 0.69314718246459960938 ;  /* 0x3f3172180d0d0820 */ /* 0x002fe20000410000 */
[----:B0-----:R-:W-:Y:S01]  /*5bb0*/  @P1 FMUL.FTZ R15, R14, 0.69314718246459960938 ;  /* 0x3f3172180e0f1820 */ /* 0x001fe20000410000 */
[----:B------:R-:W-:Y:S01]  /*5bc0*/  FMUL.FTZ R7, R99, R0 ;  /* 0x0000000063077220 */ /* 0x000fe20000410000 */
[----:B------:R-:W-:-:S04]  /*5bd0*/  IMAD.WIDE R10, R210, 0x2, R10 ;  /* 0x00000002d20a7825 */ /* 0x000fc800078e020a */
[----:B------:R-:W-:Y:S01]  /*5be0*/  FMUL.FTZ R77, R103, R0 ;  /* 0x00000000674d7220 */ /* 0x000fe20000410000 */
[----:B------:R-:W-:Y:S01]  /*5bf0*/  @P0 FFMA.FTZ R6, R12, R3, R13 ;  /* 0x000000030c060223 */ /* 0x000fe2000001000d */
[----:B------:R-:W-:Y:S01]  /*5c00*/  @P1 FFMA.FTZ R5, R22, R4, R15 ;  /* 0x0000000416051223 */ /* 0x000fe2000001000f */
[-C--:B------:R-:W-:Y:S01]  /*5c10*/  FMUL.FTZ R167, R127, R0.reuse ;  /* 0x000000007fa77220 */ /* 0x080fe20000410000 */
[C---:B------:R-:W-:Y:S01]  /*5c20*/  IADD3 R21, P3, R10.reuse, 0xc060, RZ ;  /* 0x0000c0600a157810 */ /* 0x040fe20007f7e0ff */
[-C--:B------:R-:W-:Y:S01]  /*5c30*/  FMUL.FTZ R169, R131, R0.reuse ;  /* 0x0000000083a97220 */ /* 0x080fe20000410000 */
[C---:B------:R-:W-:Y:S01]  /*5c40*/  IADD3 R103, P4, R10.reuse, 0xc040, RZ ;  /* 0x0000c0400a677810 */ /* 0x040fe20007f9e0ff */
[-C--:B------:R-:W-:Y:S01]  /*5c50*/  FMUL.FTZ R171, R135, R0.reuse ;  /* 0x0000000087ab7220 */ /* 0x080fe20000410000 */
[----:B------:R-:W-:Y:S01]  /*5c60*/  LOP3.LUT R20, R21, 0x380, RZ, 0xc0, !PT ;  /* 0x0000038015147812 */ /* 0x000fe200078ec0ff */
[-C--:B------:R-:W-:Y:S01]  /*5c70*/  FMUL.FTZ R173, R139, R0.reuse ;  /* 0x000000008bad7220 */ /* 0x080fe20000410000 */
[----:B------:R-:W-:Y:S01]  /*5c80*/  IADD3 R52, P5, R10, 0xc020, RZ ;  /* 0x0000c0200a347810 */ /* 0x000fe20007fbe0ff */
[-C--:B------:R-:W-:Y:S01]  /*5c90*/  FMUL.FTZ R175, R143, R0.reuse ;  /* 0x000000008faf7220 */ /* 0x080fe20000410000 */
[----:B------:R-:W-:Y:S01]  /*5ca0*/  SHF.R.U64 R20, R20, 0x3, RZ ;  /* 0x0000000314147819 */ /* 0x000fe200000012ff */
[-C--:B------:R-:W-:Y:S01]  /*5cb0*/  FMUL.FTZ R177, R147, R0.reuse ;  /* 0x0000000093b17220 */ /* 0x080fe20000410000 */
[----:B------:R-:W-:Y:S01]  /*5cc0*/  IADD3 R99, P6, R10, 0xc000, RZ ;  /* 0x0000c0000a637810 */ /* 0x000fe20007fde0ff */
[--C-:B------:R-:W-:Y:S01]  /*5cd0*/  IMAD.X R23, RZ, RZ, R11.reuse, P4 ;  /* 0x000000ffff177224 */ /* 0x100fe200020e060b */
[----:B------:R-:W-:Y:S01]  /*5ce0*/  LOP3.LUT R20, R20, R21, RZ, 0x3c, !PT ;  /* 0x0000001514147212 */ /* 0x000fe200078e3cff */
[--C-:B------:R-:W-:Y:S01]  /*5cf0*/  IMAD.X R127, RZ, RZ, R11.reuse, P5 ;  /* 0x000000ffff7f7224 */ /* 0x100fe200028e060b */
[C---:B------:R-:W-:Y:S01]  /*5d00*/  IADD3 R73, P0, R10.reuse, 0x8060, RZ ;  /* 0x000080600a497810 */ /* 0x040fe20007f1e0ff */
[--C-:B------:R-:W-:Y:S01]  /*5d10*/  IMAD.X R131, RZ, RZ, R11.reuse, P6 ;  /* 0x000000ffff837224 */ /* 0x100fe200030e060b */
[C---:B------:R-:W-:Y:S01]  /*5d20*/  IADD3 R13, P1, R10.reuse, 0x20, RZ ;  /* 0x000000200a0d7810 */ /* 0x040fe20007f3e0ff */
[-C--:B------:R-:W-:Y:S01]  /*5d30*/  FMUL.FTZ R179, R151, R0.reuse ;  /* 0x0000000097b37220 */ /* 0x080fe20000410000 */
[C---:B------:R-:W-:Y:S01]  /*5d40*/  IADD3 R69, P2, R10.reuse, 0x8040, RZ ;  /* 0x000080400a457810 */ /* 0x040fe20007f5e0ff */
[--C-:B------:R-:W-:Y:S01]  /*5d50*/  IMAD.X R135, RZ, RZ, R11.reuse, P0 ;  /* 0x000000ffff877224 */ /* 0x100fe200000e060b */
[-C--:B------:R-:W-:Y:S01]  /*5d60*/  IADD3.X R21, RZ, R11.reuse, RZ, P3, !PT ;  /* 0x0000000bff157210 */ /* 0x080fe20001ffe4ff */
[--C-:B------:R-:W-:Y:S01]  /*5d70*/  IMAD.X R139, RZ, RZ, R11.reuse, P1 ;  /* 0x000000ffff8b7224 */ /* 0x100fe200008e060b */
[C---:B------:R-:W-:Y:S01]  /*5d80*/  LOP3.LUT R165, R10.reuse, 0x380, RZ, 0xc0, !PT ;  /* 0x000003800aa57812 */ /* 0x040fe200078ec0ff */
[--C-:B------:R-:W-:Y:S01]  /*5d90*/  IMAD.X R143, RZ, RZ, R11.reuse, P2 ;  /* 0x000000ffff8f7224 */ /* 0x100fe200010e060b */
[----:B------:R-:W-:Y:S01]  /*5da0*/  IADD3 R14, P3, R10, 0x8020, RZ ;  /* 0x000080200a0e7810 */ /* 0x000fe20007f7e0ff */
[-C--:B------:R-:W-:Y:S01]  /*5db0*/  FMUL.FTZ R170, R130, R0.reuse ;  /* 0x0000000082aa7220 */ /* 0x080fe20000410000 */
[----:B------:R-:W-:Y:S01]  /*5dc0*/  IADD3 R65, P4, R10, 0x8000, RZ ;  /* 0x000080000a417810 */ /* 0x000fe20007f9e0ff */
[-C--:B------:R-:W-:Y:S01]  /*5dd0*/  FMUL.FTZ R168, R126, R0.reuse ;  /* 0x000000007ea87220 */ /* 0x080fe20000410000 */
[----:B------:R-:W-:Y:S01]  /*5de0*/  IADD3 R61, P5, R10, 0x4060, RZ ;  /* 0x000040600a3d7810 */ /* 0x000fe20007fbe0ff */
[-C--:B------:R-:W-:Y:S01]  /*5df0*/  FMUL.FTZ R172, R134, R0.reuse ;  /* 0x0000000086ac7220 */ /* 0x080fe20000410000 */
[C---:B------:R-:W-:Y:S01]  /*5e00*/  IADD3 R15, P6, R10.reuse, 0x40, RZ ;  /* 0x000000400a0f7810 */ /* 0x040fe20007fde0ff */
[--C-:B------:R-:W-:Y:S01]  /*5e10*/  IMAD.X R151, RZ, RZ, R11.reuse, P4 ;  /* 0x000000ffff977224 */ /* 0x100fe200020e060b */
[C---:B------:R-:W-:Y:S01]  /*5e20*/  IADD3 R12, P0, R10.reuse, 0x4040, RZ ;  /* 0x000040400a0c7810 */ /* 0x040fe20007f1e0ff */
[--C-:B------:R-:W-:Y:S01]  /*5e30*/  IMAD.X R153, RZ, RZ, R11.reuse, P5 ;  /* 0x000000ffff997224 */ /* 0x100fe200028e060b */
[C---:B------:R-:W-:Y:S01]  /*5e40*/  IADD3 R57, P1, R10.reuse, 0x4020, RZ ;  /* 0x000040200a397810 */ /* 0x040fe20007f3e0ff */
[--C-:B------:R-:W-:Y:S01]  /*5e50*/  IMAD.X R155, RZ, RZ, R11.reuse, P6 ;  /* 0x000000ffff9b7224 */ /* 0x100fe200030e060b */
[C---:B------:R-:W-:Y:S01]  /*5e60*/  IADD3 R53, P2, R10.reuse, 0x4000, RZ ;  /* 0x000040000a357810 */ /* 0x040fe20007f5e0ff */
[--C-:B------:R-:W-:Y:S01]  /*5e70*/  IMAD.X R157, RZ, RZ, R11.reuse, P0 ;  /* 0x000000ffff9d7224 */ /* 0x100fe200000e060b */
[-C--:B------:R-:W-:Y:S01]  /*5e80*/  IADD3.X R147, RZ, R11.reuse, RZ, P3, !PT ;  /* 0x0000000bff937210 */ /* 0x080fe20001ffe4ff */
[--C-:B------:R-:W-:Y:S01]  /*5e90*/  IMAD.X R159, RZ, RZ, R11.reuse, P1 ;  /* 0x000000ffff9f7224 */ /* 0x100fe200008e060b */
[----:B------:R-:W-:Y:S01]  /*5ea0*/  SHF.R.U64 R165, R165, 0x3, RZ ;  /* 0x00000003a5a57819 */ /* 0x000fe200000012ff */
[--C-:B------:R-:W-:Y:S01]  /*5eb0*/  IMAD.X R161, RZ, RZ, R11.reuse, P2 ;  /* 0x000000ffffa17224 */ /* 0x100fe200010e060b */
[----:B------:R-:W-:Y:S01]  /*5ec0*/  IADD3 R3, P3, R10, 0x60, RZ ;  /* 0x000000600a037810 */ /* 0x000fe20007f7e0ff */
[----:B------:R-:W-:Y:S01]  /*5ed0*/  FMUL.FTZ R174, R138, R0 ;  /* 0x000000008aae7220 */ /* 0x000fe20000410000 */
[----:B------:R-:W-:Y:S01]  /*5ee0*/  LOP3.LUT R164, R165, R10, RZ, 0x3c, !PT ;  /* 0x0000000aa5a47212 */ /* 0x000fe200078e3cff */
[----:B------:R-:W-:Y:S01]  /*5ef0*/  IMAD.MOV.U32 R165, RZ, RZ, R11 ;  /* 0x000000ffffa57224 */ /* 0x000fe200078e000b */
[----:B------:R-:W-:Y:S01]  /*5f00*/  LOP3.LUT R4, R99, 0x380, RZ, 0xc0, !PT ;  /* 0x0000038063047812 */ /* 0x000fe200078ec0ff */
[-C--:B------:R-:W-:Y:S01]  /*5f10*/  FMUL.FTZ R176, R142, R0.reuse ;  /* 0x000000008eb07220 */ /* 0x080fe20000410000 */
[----:B------:R-:W-:Y:S01]  /*5f20*/  IADD3.X R163, RZ, R11, RZ, P3, !PT ;  /* 0x0000000bffa37210 */ /* 0x000fe20001ffe4ff */
[-C--:B------:R-:W-:Y:S01]  /*5f30*/  FMUL.FTZ R27, R27, R0.reuse ;  /* 0x000000001b1b7220 */ /* 0x080fe20000410000 */
[----:B------:R-:W-:Y:S01]  /*5f40*/  LOP3.LUT R11, R52, 0x380, RZ, 0xc0, !PT ;  /* 0x00000380340b7812 */ /* 0x000fe200078ec0ff */
[-C--:B------:R-:W-:Y:S01]  /*5f50*/  FMUL.FTZ R26, R26, R0.reuse ;  /* 0x000000001a1a7220 */ /* 0x080fe20000410000 */
[----:B------:R-:W-:Y:S01]  /*5f60*/  SHF.R.U64 R4, R4, 0x3, RZ ;  /* 0x0000000304047819 */ /* 0x000fe200000012ff */
[-C--:B------:R-:W-:Y:S01]  /*5f70*/  FMUL.FTZ R31, R31, R0.reuse ;  /* 0x000000001f1f7220 */ /* 0x080fe20000410000 */
[----:B------:R-:W-:Y:S01]  /*5f80*/  LOP3.LUT R10, R73, 0x380, RZ, 0xc0, !PT ;  /* 0x00000380490a7812 */ /* 0x000fe200078ec0ff */
[-C--:B------:R-:W-:Y:S01]  /*5f90*/  FMUL.FTZ R30, R30, R0.reuse ;  /* 0x000000001e1e7220 */ /* 0x080fe20000410000 */
[----:B------:R-:W-:Y:S01]  /*5fa0*/  SHF.R.U64 R11, R11, 0x3, RZ ;  /* 0x000000030b0b7819 */ /* 0x000fe200000012ff */
[-C--:B------:R-:W-:Y:S01]  /*5fb0*/  FMUL.FTZ R35, R35, R0.reuse ;  /* 0x0000000023237220 */ /* 0x080fe20000410000 */
[----:B------:R-:W-:Y:S01]  /*5fc0*/  LOP3.LUT R130, R4, R99, RZ, 0x3c, !PT ;  /* 0x0000006304827212 */ /* 0x000fe200078e3cff */
[-C--:B------:R-:W-:Y:S01]  /*5fd0*/  FMUL.FTZ R34, R34, R0.reuse ;  /* 0x0000000022227220 */ /* 0x080fe20000410000 */
[----:B------:R-:W-:Y:S01]  /*5fe0*/  SHF.R.U64 R10, R10, 0x3, RZ ;  /* 0x000000030a0a7819 */ /* 0x000fe200000012ff */
[-C--:B------:R-:W-:Y:S01]  /*5ff0*/  FMUL.FTZ R39, R39, R0.reuse ;  /* 0x0000000027277220 */ /* 0x080fe20000410000 */
[----:B------:R-:W-:Y:S01]  /*6000*/  LOP3.LUT R4, R13, 0x380, RZ, 0xc0, !PT ;  /* 0x000003800d047812 */ /* 0x000fe200078ec0ff */
[----:B------:R-:W-:Y:S01]  /*6010*/  FMUL.FTZ R38, R38, R0 ;  /* 0x0000000026267220 */ /* 0x000fe20000410000 */
[----:B------:R-:W-:Y:S01]  /*6020*/  LOP3.LUT R126, R11, R52, RZ, 0x3c, !PT ;  /* 0x000000340b7e7212 */ /* 0x000fe200078e3cff */
[-C--:B------:R-:W-:Y:S01]  /*6030*/  FMUL.FTZ R43, R43, R0.reuse ;  /* 0x000000002b2b7220 */ /* 0x080fe20000410000 */
[----:B------:R-:W-:Y:S01]  /*6040*/  LOP3.LUT R52, R69, 0x380, RZ, 0xc0, !PT ;  /* 0x0000038045347812 */ /* 0x000fe200078ec0ff */
[-C--:B------:R-:W-:Y:S01]  /*6050*/  FMUL.FTZ R42, R42, R0.reuse ;  /* 0x000000002a2a7220 */ /* 0x080fe20000410000 */
[----:B------:R-:W-:Y:S01]  /*6060*/  LOP3.LUT R134, R10, R73, RZ, 0x3c, !PT ;  /* 0x000000490a867212 */ /* 0x000fe200078e3cff */
[-C--:B------:R-:W-:Y:S01]  /*6070*/  FMUL.FTZ R47, R47, R0.reuse ;  /* 0x000000002f2f7220 */ /* 0x080fe20000410000 */
[----:B------:R-:W-:Y:S01]  /*6080*/  SHF.R.U64 R4, R4, 0x3, RZ ;  /* 0x0000000304047819 */ /* 0x000fe200000012ff */
[-C--:B------:R-:W-:Y:S01]  /*6090*/  FMUL.FTZ R46, R46, R0.reuse ;  /* 0x000000002e2e7220 */ /* 0x080fe20000410000 */
[----:B------:R-:W-:Y:S01]  /*60a0*/  LOP3.LUT R10, R65, 0x380, RZ, 0xc0, !PT ;  /* 0x00000380410a7812 */ /* 0x000fe200078ec0ff */
[-C--:B------:R-:W-:Y:S01]  /*60b0*/  FMUL.FTZ R51, R51, R0.reuse ;  /* 0x0000000033337220 */ /* 0x080fe20000410000 */
[----:B------:R-:W-:Y:S01]  /*60c0*/  SHF.R.U64 R52, R52, 0x3, RZ ;  /* 0x0000000334347819 */ /* 0x000fe200000012ff */
[-C--:B------:R-:W-:Y:S01]  /*60d0*/  FMUL.FTZ R50, R50, R0.reuse ;  /* 0x0000000032327220 */ /* 0x080fe20000410000 */
[----:B------:R-:W-:Y:S01]  /*60e0*/  LOP3.LUT R11, R14, 0x380, RZ, 0xc0, !PT ;  /* 0x000003800e0b7812 */ /* 0x000fe200078ec0ff */
[-C--:B------:R-:W-:Y:S01]  /*60f0*/  FMUL.FTZ R55, R55, R0.reuse ;  /* 0x0000000037377220 */ /* 0x080fe20000410000 */
[----:B------:R-:W-:Y:S01]  /*6100*/  LOP3.LUT R138, R4, R13, RZ, 0x3c, !PT ;  /* 0x0000000d048a7212 */ /* 0x000fe200078e3cff */
[-C--:B------:R-:W-:Y:S01]  /*6110*/  FMUL.FTZ R54, R54, R0.reuse ;  /* 0x0000000036367220 */ /* 0x080fe20000410000 */
[----:B------:R-:W-:Y:S01]  /*6120*/  SHF.R.U64 R4, R10, 0x3, RZ ;  /* 0x000000030a047819 */ /* 0x000fe200000012ff */
[-C--:B------:R-:W-:Y:S01]  /*6130*/  FMUL.FTZ R59, R59, R0.reuse ;  /* 0x000000003b3b7220 */ /* 0x080fe20000410000 */
[----:B------:R-:W-:Y:S01]  /*6140*/  LOP3.LUT R142, R52, R69, RZ, 0x3c, !PT ;  /* 0x00000045348e7212 */ /* 0x000fe200078e3cff */
        /* <DEDUP_REMOVED lines=32> */
[----:B------:R-:W-:Y:S01]  /*6350*/  SHF.R.U64 R11, R11, 0x3, RZ ;  /* 0x000000030b0b7819 */ /* 0x000fe200000012ff */
[----:B------:R-:W-:Y:S01]  /*6360*/  FMUL.FTZ R0, R150, R0 ;  /* 0x0000000096007220 */ /* 0x000fe20000410000 */
[----:B------:R-:W-:-:S02]  /*6370*/  IADD3 R69, P2, R8, 0x7000, RZ ;  /* 0x0000700008457810 */ /* 0x000fc40007f5e0ff */
[----:B------:R-:W-:Y:S02]  /*6380*/  LOP3.LUT R150, R4, R65, RZ, 0x3c, !PT ;  /* 0x0000004104967212 */ /* 0x000fe400078e3cff */
[----:B------:R-:W-:Y:S02]  /*6390*/  LOP3.LUT R4, R15, 0x380, RZ, 0xc0, !PT ;  /* 0x000003800f047812 */ /* 0x000fe400078ec0ff */
[----:B------:R-:W-:Y:S02]  /*63a0*/  LOP3.LUT R146, R11, R14, RZ, 0x3c, !PT ;  /* 0x0000000e0b927212 */ /* 0x000fe400078e3cff */
[----:B------:R-:W-:Y:S02]  /*63b0*/  LOP3.LUT R68, R69, 0x380, RZ, 0xc0, !PT ;  /* 0x0000038045447812 */ /* 0x000fe400078ec0ff */
[----:B------:R-:W-:Y:S02]  /*63c0*/  LOP3.LUT R11, R12, 0x380, RZ, 0xc0, !PT ;  /* 0x000003800c0b7812 */ /* 0x000fe400078ec0ff */
[----:B------:R-:W-:-:S02]  /*63d0*/  LOP3.LUT R10, R61, 0x380, RZ, 0xc0, !PT ;  /* 0x000003803d0a7812 */ /* 0x000fc400078ec0ff */
[----:B------:R-:W-:Y:S02]  /*63e0*/  SHF.R.U64 R4, R4, 0x3, RZ ;  /* 0x0000000304047819 */ /* 0x000fe400000012ff */
[----:B------:R-:W-:Y:S02]  /*63f0*/  SHF.R.U64 R68, R68, 0x3, RZ ;  /* 0x0000000344447819 */ /* 0x000fe400000012ff */
[----:B------:R-:W-:Y:S02]  /*6400*/  SHF.R.U64 R11, R11, 0x3, RZ ;  /* 0x000000030b0b7819 */ /* 0x000fe400000012ff */
[----:B------:R-:W-:Y:S02]  /*6410*/  SHF.R.U64 R10, R10, 0x3, RZ ;  /* 0x000000030a0a7819 */ /* 0x000fe400000012ff */
[----:B------:R-:W-:Y:S02]  /*6420*/  IADD3 R13, P3, R8, 0x1000, RZ ;  /* 0x00001000080d7810 */ /* 0x000fe40007f7e0ff */
[----:B------:R-:W-:-:S02]  /*6430*/  LOP3.LUT R154, R4, R15, RZ, 0x3c, !PT ;  /* 0x0000000f049a7212 */ /* 0x000fc400078e3cff */
[----:B------:R-:W-:Y:S02]  /*6440*/  LOP3.LUT R4, R53, 0x380, RZ, 0xc0, !PT ;  /* 0x0000038035047812 */ /* 0x000fe400078ec0ff */
[----:B------:R-:W-:Y:S01]  /*6450*/  LOP3.LUT R68, R68, R69, RZ, 0x3c, !PT ;  /* 0x0000004544447212 */ /* 0x000fe200078e3cff */
[----:B------:R-:W-:Y:S01]  /*6460*/  IMAD.X R69, RZ, RZ, R9, P2 ;  /* 0x000000ffff457224 */ /* 0x000fe200010e0609 */
[----:B------:R-:W-:Y:S01]  /*6470*/  LOP3.LUT R156, R11, R12, RZ, 0x3c, !PT ;  /* 0x0000000c0b9c7212 */ /* 0x000fe200078e3cff */
[----:B------:R-:W-:Y:S01]  /*6480*/  IMAD.U32 R11, RZ, RZ, UR5 ;  /* 0x00000005ff0b7e24 */ /* 0x000fe2000f8e00ff */
[----:B------:R-:W-:Y:S02]  /*6490*/  LOP3.LUT R152, R10, R61, RZ, 0x3c, !PT ;  /* 0x0000003d0a987212 */ /* 0x000fe400078e3cff */
[----:B------:R-:W-:Y:S02]  /*64a0*/  LOP3.LUT R12, R13, 0x380, RZ, 0xc0, !PT ;  /* 0x000003800d0c7812 */ /* 0x000fe400078ec0ff */
[----:B------:R-:W-:-:S02]  /*64b0*/  IADD3 R119, P2, R8, 0xe000, RZ ;  /* 0x0000e00008777810 */ /* 0x000fc40007f5e0ff */
[----:B------:R-:W-:Y:S02]  /*64c0*/  LOP3.LUT R10, R57, 0x380, RZ, 0xc0, !PT ;  /* 0x00000380390a7812 */ /* 0x000fe400078ec0ff */
[----:B------:R-:W-:Y:S02]  /*64d0*/  SHF.R.U64 R4, R4, 0x3, RZ ;  /* 0x0000000304047819 */ /* 0x000fe400000012ff */
[----:B------:R-:W-:Y:S02]  /*64e0*/  LOP3.LUT R22, R103, 0x380, RZ, 0xc0, !PT ;  /* 0x0000038067167812 */ /* 0x000fe400078ec0ff */
[----:B------:R-:W-:Y:S02]  /*64f0*/  SHF.R.U64 R12, R12, 0x3, RZ ;  /* 0x000000030c0c7819 */ /* 0x000fe400000012ff */
[----:B------:R-:W-:Y:S02]  /*6500*/  LOP3.LUT R118, R119, 0x380, RZ, 0xc0, !PT ;  /* 0x0000038077767812 */ /* 0x000fe400078ec0ff */
[----:B------:R-:W-:-:S02]  /*6510*/  SHF.R.U64 R10, R10, 0x3, RZ ;  /* 0x000000030a0a7819 */ /* 0x000fc400000012ff */
[----:B------:R-:W-:Y:S02]  /*6520*/  LOP3.LUT R160, R4, R53, RZ, 0x3c, !PT ;  /* 0x0000003504a07212 */ /* 0x000fe400078e3cff */
[----:B------:R-:W-:Y:S02]  /*6530*/  SHF.R.U64 R22, R22, 0x3, RZ ;  /* 0x0000000316167819 */ /* 0x000fe400000012ff */
[----:B------:R-:W-:Y:S02]  /*6540*/  LOP3.LUT R4, R3, 0x380, RZ, 0xc0, !PT ;  /* 0x0000038003047812 */ /* 0x000fe400078ec0ff */
[----:B------:R-:W-:Y:S01]  /*6550*/  LOP3.LUT R12, R12, R13, RZ, 0x3c, !PT ;  /* 0x0000000d0c0c7212 */ /* 0x000fe200078e3cff */
[----:B------:R-:W-:Y:S01]  /*6560*/  IMAD.X R13, RZ, RZ, R9, P3 ;  /* 0x000000ffff0d7224 */ /* 0x000fe200018e0609 */
[----:B------:R-:W-:Y:S02]  /*6570*/  SHF.R.U64 R118, R118, 0x3, RZ ;  /* 0x0000000376767819 */ /* 0x000fe400000012ff */
[----:B------:R-:W-:Y:S01]  /*6580*/  LOP3.LUT R158, R10, R57, RZ, 0x3c, !PT ;  /* 0x000000390a9e7212 */ /* 0x000fe200078e3cff */
[----:B------:R-:W-:Y:S01]  /*6590*/  IMAD.U32 R10, RZ, RZ, UR4 ;  /* 0x00000004ff0a7e24 */ /* 0x000fe2000f8e00ff */
[C---:B------:R-:W-:Y:S01]  /*65a0*/  IADD3 R15, P4, R8.reuse, 0x2000, RZ ;  /* 0x00002000080f7810 */ /* 0x040fe20007f9e0ff */
[----:B------:R-:W-:Y:S01]  /*65b0*/  UIADD3 UR4, UR5, UR6, URZ ;  /* 0x0000000605047290 */ /* 0x000fe2000fffe03f */
[----:B------:R-:W-:-:S02]  /*65c0*/  IADD3 R53, P5, R8, 0x3000, RZ ;  /* 0x0000300008357810 */ /* 0x000fc40007fbe0ff */
[C---:B------:R-:W-:Y:S01]  /*65d0*/  IADD3 R57, P6, R8.reuse, 0x4000, RZ ;  /* 0x0000400008397810 */ /* 0x040fe20007fde0ff */
[----:B------:R-:W-:Y:S01]  /*65e0*/  ULDC UR6, c[0x0][0xa88] ;  /* 0x0002a20000067ab9 */ /* 0x000fe20000000800 */
[C---:B------:R-:W-:Y:S01]  /*65f0*/  IADD3 R61, P0, R8.reuse, 0x5000, RZ ;  /* 0x00005000083d7810 */ /* 0x040fe20007f1e0ff */
[----:B------:R-:W-:Y:S01]  /*6600*/  IMAD.U32 R11, RZ, RZ, UR4 ;  /* 0x00000004ff0b7e24 */ /* 0x000fe2000f8e00ff */
[C---:B------:R-:W-:Y:S01]  /*6610*/  IADD3 R65, P1, R8.reuse, 0x6000, RZ ;  /* 0x0000600008417810 */ /* 0x040fe20007f3e0ff */
[----:B------:R-:W-:Y:S01]  /*6620*/  ULDC.64 UR4, c[0x0][0xb88] ;  /* 0x0002e20000047ab9 */ /* 0x000fe20000000a00 */
[----:B------:R-:W-:Y:S02]  /*6630*/  IADD3 R73, P3, R8, 0x8000, RZ ;  /* 0x0000800008497810 */ /* 0x000fe40007f7e0ff */
[----:B------:R-:W-:Y:S02]  /*6640*/  LOP3.LUT R22, R22, R103, RZ, 0x3c, !PT ;  /* 0x0000006716167212 */ /* 0x000fe400078e3cff */
[----:B------:R-:W-:-:S02]  /*6650*/  SHF.R.U64 R4, R4, 0x3, RZ ;  /* 0x0000000304047819 */ /* 0x000fc400000012ff */
[----:B------:R-:W-:Y:S01]  /*6660*/  LOP3.LUT R118, R118, R119, RZ, 0x3c, !PT ;  /* 0x0000007776767212 */ /* 0x000fe200078e3cff */
[----:B------:R-:W-:Y:S01]  /*6670*/  IMAD.X R119, RZ, RZ, R9, P2 ;  /* 0x000000ffff777224 */ /* 0x000fe200010e0609 */
[----:B------:R-:W-:Y:S02]  /*6680*/  LOP3.LUT R14, R15, 0x380, RZ, 0xc0, !PT ;  /* 0x000003800f0e7812 */ /* 0x000fe400078ec0ff */
[----:B------:R-:W-:Y:S02]  /*6690*/  LOP3.LUT R52, R53, 0x380, RZ, 0xc0, !PT ;  /* 0x0000038035347812 */ /* 0x000fe400078ec0ff */
[----:B------:R-:W-:Y:S02]  /*66a0*/  LOP3.LUT R56, R57, 0x380, RZ, 0xc0, !PT ;  /* 0x0000038039387812 */ /* 0x000fe400078ec0ff */
[----:B------:R-:W-:Y:S02]  /*66b0*/  LOP3.LUT R60, R61, 0x380, RZ, 0xc0, !PT ;  /* 0x000003803d3c7812 */ /* 0x000fe400078ec0ff */
[----:B------:R-:W-:-:S02]  /*66c0*/  LOP3.LUT R64, R65, 0x380, RZ, 0xc0, !PT ;  /* 0x0000038041407812 */ /* 0x000fc400078ec0ff */
[----:B------:R-:W-:Y:S02]  /*66d0*/  LOP3.LUT R72, R73, 0x380, RZ, 0xc0, !PT ;  /* 0x0000038049487812 */ /* 0x000fe400078ec0ff */
[----:B------:R-:W-:Y:S02]  /*66e0*/  ISETP.NE.AND P2, PT, R211, 0x1, PT ;  /* 0x00000001d300780c */ /* 0x000fe40003f45270 */
[----:B------:R-:W-:Y:S02]  /*66f0*/  LOP3.LUT R162, R4, R3, RZ, 0x3c, !PT ;  /* 0x0000000304a27212 */ /* 0x000fe400078e3cff */
[----:B------:R-:W-:Y:S02]  /*6700*/  MOV R4, R22 ;  /* 0x0000001600047202 */ /* 0x000fe40000000f00 */
[----:B------:R-:W-:Y:S01]  /*6710*/  LOP3.LUT R3, R8, 0x380, RZ, 0xc0, !PT ;  /* 0x0000038008037812 */ /* 0x000fe200078ec0ff */
[----:B------:R-:W0:Y:S01]  /*6720*/  LDC R22, c[0x0][0xc38] ;  /* 0x00030e00ff167b82 */ /* 0x000e220000000800 */
[----:B------:R-:W-:-:S02]  /*6730*/  SHF.R.U64 R14, R14, 0x3, RZ ;  /* 0x000000030e0e7819 */ /* 0x000fc400000012ff */
[----:B------:R-:W-:Y:S02]  /*6740*/  SHF.R.U64 R52, R52, 0x3, RZ ;  /* 0x0000000334347819 */ /* 0x000fe400000012ff */
[----:B------:R-:W-:Y:S02]  /*6750*/  SHF.R.U64 R56, R56, 0x3, RZ ;  /* 0x0000000338387819 */ /* 0x000fe400000012ff */
[----:B------:R-:W-:Y:S02]  /*6760*/  SHF.R.U64 R60, R60, 0x3, RZ ;  /* 0x000000033c3c7819 */ /* 0x000fe400000012ff */
[----:B------:R-:W-:Y:S02]  /*6770*/  SHF.R.U64 R64, R64, 0x3, RZ ;  /* 0x0000000340407819 */ /* 0x000fe400000012ff */
[----:B------:R-:W-:Y:S02]  /*6780*/  SHF.R.U64 R72, R72, 0x3, RZ ;  /* 0x0000000348487819 */ /* 0x000fe400000012ff */
[----:B------:R-:W-:-:S02]  /*6790*/  SHF.R.U64 R3, R3, 0x3, RZ ;  /* 0x0000000303037819 */ /* 0x000fc400000012ff */
[----:B------:R-:W-:Y:S01]  /*67a0*/  LOP3.LUT R14, R14, R15, RZ, 0x3c, !PT ;  /* 0x0000000f0e0e7212 */ /* 0x000fe200078e3cff */
[--C-:B------:R-:W-:Y:S01]  /*67b0*/  IMAD.X R15, RZ, RZ, R9.reuse, P4 ;  /* 0x000000ffff0f7224 */ /* 0x100fe200020e0609 */
[----:B------:R-:W-:Y:S02]  /*67c0*/  LOP3.LUT R52, R52, R53, RZ, 0x3c, !PT ;  /* 0x0000003534347212 */ /* 0x000fe400078e3cff */
[----:B------:R-:W-:Y:S01]  /*67d0*/  LOP3.LUT R56, R56, R57, RZ, 0x3c, !PT ;  /* 0x0000003938387212 */ /* 0x000fe200078e3cff */
[--C-:B------:R-:W-:Y:S01]  /*67e0*/  IMAD.X R57, RZ, RZ, R9.reuse, P6 ;  /* 0x000000ffff397224 */ /* 0x100fe200030e0609 */
[----:B------:R-:W-:Y:S01]  /*67f0*/  LOP3.LUT R60, R60, R61, RZ, 0x3c, !PT ;  /* 0x0000003d3c3c7212 */ /* 0x000fe200078e3cff */
[--C-:B------:R-:W-:Y:S01]  /*6800*/  IMAD.X R61, RZ, RZ, R9.reuse, P0 ;  /* 0x000000ffff3d7224 */ /* 0x100fe200000e0609 */
[----:B------:R-:W-:Y:S01]  /*6810*/  LOP3.LUT R64, R64, R65, RZ, 0x3c, !PT ;  /* 0x0000004140407212 */ /* 0x000fe200078e3cff */
[--C-:B------:R-:W-:Y:S01]  /*6820*/  IMAD.X R65, RZ, RZ, R9.reuse, P1 ;  /* 0x000000ffff417224 */ /* 0x100fe200008e0609 */
[----:B------:R-:W-:Y:S01]  /*6830*/  LOP3.LUT R72, R72, R73, RZ, 0x3c, !PT ;  /* 0x0000004948487212 */ /* 0x000fe200078e3cff */
[----:B------:R-:W-:Y:S01]  /*6840*/  IMAD.X R73, RZ, RZ, R9, P3 ;  /* 0x000000ffff497224 */ /* 0x000fe200018e0609 */
[----:B------:R-:W-:-:S02]  /*6850*/  IADD3.X R53, RZ, R9, RZ, P5, !PT ;  /* 0x00000009ff357210 */ /* 0x000fc40002ffe4ff */
[C---:B------:R-:W-:Y:S02]  /*6860*/  IADD3 R99, P4, R8.reuse, 0x9000, RZ ;  /* 0x0000900008637810 */ /* 0x040fe40007f9e0ff */
[C---:B------:R-:W-:Y:S02]  /*6870*/  IADD3 R103, P5, R8.reuse, 0xa000, RZ ;  /* 0x0000a00008677810 */ /* 0x040fe40007fbe0ff */
[C---:B------:R-:W-:Y:S02]  /*6880*/  IADD3 R107, P6, R8.reuse, 0xb000, RZ ;  /* 0x0000b000086b7810 */ /* 0x040fe40007fde0ff */
[C---:B------:R-:W-:Y:S02]  /*6890*/  IADD3 R111, P0, R8.reuse, 0xc000, RZ ;  /* 0x0000c000086f7810 */ /* 0x040fe40007f1e0ff */
[C---:B------:R-:W-:Y:S02]  /*68a0*/  IADD3 R115, P1, R8.reuse, 0xd000, RZ ;  /* 0x0000d00008737810 */ /* 0x040fe40007f3e0ff */
[----:B------:R-:W-:-:S02]  /*68b0*/  IADD3 R123, P3, R8, 0xf000, RZ ;  /* 0x0000f000087b7810 */ /* 0x000fc40007f7e0ff */
[----:B------:R-:W-:Y:S02]  /*68c0*/  LOP3.LUT R8, R3, R8, RZ, 0x3c, !PT ;  /* 0x0000000803087212 */ /* 0x000fe400078e3cff */
[----:B------:R-:W-:Y:S02]  /*68d0*/  MOV R3, R20 ;  /* 0x0000001400037202 */ /* 0x000fe40000000f00 */
[----:B------:R-:W1:Y:S01]  /*68e0*/  @P2 LDC R20, c[0x0][0xbec] ;  /* 0x0002fb00ff142b82 */ /* 0x000e620000000800 */
[----:B------:R-:W-:Y:S01]  /*68f0*/  MOV R126, R126 ;  /* 0x0000007e007e7202 */ /* 0x000fe20000000f00 */
[----:B------:R-:W-:Y:S01]  /*6900*/  IMAD R127, RZ, RZ, -UR40 ;  /* 0x80000028ff7f7e24 */ /* 0x000fe2000f8e02ff */
[----:B------:R-:W-:Y:S02]  /*6910*/  F2FP.BF16.F32.PACK_AB R32, R33, R32 ;  /* 0x000000202120723e */ /* 0x000fe400000010ff */
[----:B------:R-:W-:Y:S01]  /*6920*/  F2FP.BF16.F32.PACK_AB R33, R35, R34 ;  /* 0x000000222321723e */ /* 0x000fe200000010ff */
[----:B0-----:R-:W-:Y:S01]  /*6930*/  IMAD R127, R22, R127, UR45 ;  /* 0x0000002d167f7e24 */ /* 0x001fe2000f8e027f */
[----:B------:R-:W-:Y:S01]  /*6940*/  F2FP.BF16.F32.PACK_AB R35, R39, R38 ;  /* 0x000000262723723e */ /* 0x000fe200000010ff */
[----:B------:R-:W0:Y:S01]  /*6950*/  @P2 LDC R21, c[0x0][0xbf0] ;  /* 0x0002fc00ff152b82 */ /* 0x000e220000000800 */
[----:B------:R-:W-:-:S02]  /*6960*/  F2FP.BF16.F32.PACK_AB R40, R41, R40 ;  /* 0x000000282928723e */ /* 0x000fc400000010ff */
[----:B------:R-:W-:Y:S02]  /*6970*/  F2FP.BF16.F32.PACK_AB R41, R43, R42 ;  /* 0x0000002a2b29723e */ /* 0x000fe400000010ff */
[----:B------:R-:W-:Y:S02]  /*6980*/  F2FP.BF16.F32.PACK_AB R43, R47, R46 ;  /* 0x0000002e2f2b723e */ /* 0x000fe400000010ff */
[----:B------:R-:W-:Y:S01]  /*6990*/  LEA R47, R127, R209, 0x7 ;  /* 0x000000d17f2f7211 */ /* 0x000fe200078e38ff */
[----:B------:R-:W2:Y:S01]  /*69a0*/  LDC.64 R38, c[0x0][0xb98] ;  /* 0x0002e600ff267b82 */ /* 0x000ea20000000a00 */
[----:B------:R-:W-:Y:S02]  /*69b0*/  F2FP.BF16.F32.PACK_AB R24, R25, R24 ;  /* 0x000000181918723e */ /* 0x000fe400000010ff */
[----:B------:R-:W-:Y:S02]  /*69c0*/  F2FP.BF16.F32.PACK_AB R25, R27, R26 ;  /* 0x0000001a1b19723e */ /* 0x000fe400000010ff */
[----:B------:R-:W-:-:S02]  /*69d0*/  MOV R164, R164 ;  /* 0x000000a400a47202 */ /* 0x000fc40000000f00 */
[----:B------:R-:W-:Y:S01]  /*69e0*/  F2FP.BF16.F32.PACK_AB R26, R180, R28 ;  /* 0x0000001cb41a723e */ /* 0x000fe200000010ff */
[----:B-1----:R-:W-:Y:S01]  /*69f0*/  @P2 IMAD.HI.U32 R20, R47, R20, RZ ;  /* 0x000000142f142227 */ /* 0x002fe200078e00ff */
[----:B------:R-:W-:Y:S02]  /*6a00*/  F2FP.BF16.F32.PACK_AB R27, R31, R30 ;  /* 0x0000001e1f1b723e */ /* 0x000fe400000010ff */
[----:B------:R-:W-:Y:S01]  /*6a10*/  F2FP.BF16.F32.PACK_AB R42, R45, R44 ;  /* 0x0000002c2d2a723e */ /* 0x000fe200000010ff */
[----:B------:R-:W-:Y:S01]  /*6a20*/  IMAD.MOV.U32 R45, RZ, RZ, R47 ;  /* 0x000000ffff2d7224 */ /* 0x000fe200078e002f */
[----:B------:R-:W-:Y:S01]  /*6a30*/  MOV R138, R138 ;  /* 0x0000008a008a7202 */ /* 0x000fe20000000f00 */
[----:B------:R-:W-:Y:S01]  /*6a40*/  STSM.16.M88.4 [R164], R24 ;  /* 0x00000018a4007844 */ /* 0x000fe20000000200 */
[----:B------:R-:W-:Y:S02]  /*6a50*/  F2FP.BF16.F32.PACK_AB R34, R29, R36 ;  /* 0x000000241d22723e */ /* 0x000fe400000010ff */
[----:B0-----:R-:W-:-:S02]  /*6a60*/  @P2 SHF.R.U32.HI R45, RZ, R21, R20 ;  /* 0x00000015ff2d2219 */ /* 0x001fc40000011614 */
[----:B------:R-:W-:Y:S01]  /*6a70*/  LOP3.LUT R110, R111, 0x380, RZ, 0xc0, !PT ;  /* 0x000003806f6e7812 */ /* 0x000fe200078ec0ff */
[----:B------:R0:W-:Y:S01]  /*6a80*/  STSM.16.M88.4 [R138], R32 ;  /* 0x000000208a007844 */ /* 0x0001e20000000200 */
[----:B------:R-:W-:Y:S02]  /*6a90*/  F2FP.BF16.F32.PACK_AB R48, R49, R48 ;  /* 0x000000303130723e */ /* 0x000fe400000010ff */
[----:B------:R-:W-:Y:S01]  /*6aa0*/  MOV R154, R154 ;  /* 0x0000009a009a7202 */ /* 0x000fe20000000f00 */
[----:B--2---:R-:W-:Y:S01]  /*6ab0*/  IMAD.WIDE.U32 R10, R38, UR43, R10 ;  /* 0x0000002b260a7c25 */ /* 0x004fe2000f8e000a */
[----:B------:R-:W-:Y:S02]  /*6ac0*/  F2FP.BF16.F32.PACK_AB R49, R51, R50 ;  /* 0x000000323331723e */ /* 0x000fe400000010ff */
[----:B------:R-:W-:Y:S01]  /*6ad0*/  MOV R162, R162 ;  /* 0x000000a200a27202 */ /* 0x000fe20000000f00 */
[----:B------:R-:W-:Y:S01]  /*6ae0*/  STSM.16.M88.4 [R154], R40 ;  /* 0x000000289a007844 */ /* 0x000fe20000000200 */
[----:B------:R-:W-:-:S02]  /*6af0*/  F2FP.BF16.F32.PACK_AB R50, R204, R186 ;  /* 0x000000bacc32723e */ /* 0x000fc400000010ff */
[----:B------:R-:W-:Y:S02]  /*6b00*/  F2FP.BF16.F32.PACK_AB R51, R55, R54 ;  /* 0x000000363733723e */ /* 0x000fe400000010ff */
[----:B------:R-:W-:Y:S02]  /*6b10*/  MOV R160, R160 ;  /* 0x000000a000a07202 */ /* 0x000fe40000000f00 */
[----:B------:R-:W-:Y:S01]  /*6b20*/  F2FP.BF16.F32.PACK_AB R20, R203, R185 ;  /* 0x000000b9cb14723e */ /* 0x000fe200000010ff */
[----:B0-----:R-:W-:Y:S01]  /*6b30*/  IMAD.MOV R34, RZ, RZ, -R45 ;  /* 0x000000ffff227224 */ /* 0x001fe200078e0a2d */
[----:B------:R-:W-:Y:S01]  /*6b40*/  F2FP.BF16.F32.PACK_AB R21, R59, R58 ;  /* 0x0000003a3b15723e */ /* 0x000fe200000010ff */
[----:B------:R-:W-:Y:S01]  /*6b50*/  IMAD R32, R38, UR7, RZ ;  /* 0x0000000726207c24 */ /* 0x000fe2000f8e02ff */
[----:B------:R-:W-:Y:S01]  /*6b60*/  F2FP.BF16.F32.PACK_AB R22, R202, R184 ;  /* 0x000000b8ca16723e */ /* 0x000fe200000010ff */
[----:B------:R-:W-:Y:S01]  /*6b70*/  IMAD R33, R211, R34, R47 ;  /* 0x00000022d3217224 */ /* 0x000fe200078e022f */
[----:B------:R-:W-:Y:S01]  /*6b80*/  F2FP.BF16.F32.PACK_AB R23, R63, R62 ;  /* 0x0000003e3f17723e */ /* 0x000fe200000010ff */
[----:B------:R-:W-:Y:S01]  /*6b90*/  STSM.16.M88.4 [R162], R48 ;  /* 0x00000030a2007844 */ /* 0x000fe20000000200 */
[----:B------:R-:W-:Y:S01]  /*6ba0*/  SHF.R.U64 R110, R110, 0x3, RZ ;  /* 0x000000036e6e7819 */ /* 0x000fe200000012ff */
[----:B------:R-:W-:Y:S01]  /*6bb0*/  IMAD R32, R39, UR43, R32 ;  /* 0x0000002b27207c24 */ /* 0x000fe2000f8e0220 */
[----:B------:R-:W-:Y:S01]  /*6bc0*/  MOV R158, R158 ;  /* 0x0000009e009e7202 */ /* 0x000fe20000000f00 */
[----:B------:R-:W-:Y:S01]  /*6bd0*/  STSM.16.M88.4 [R160], R20 ;  /* 0x00000014a0007844 */ /* 0x000fe20000000200 */
[----:B------:R-:W-:-:S02]  /*6be0*/  F2FP.BF16.F32.PACK_AB R24, R201, R183 ;  /* 0x000000b7c918723e */ /* 0x000fc400000010ff */
[----:B------:R-:W-:Y:S02]  /*6bf0*/  F2FP.BF16.F32.PACK_AB R25, R67, R66 ;  /* 0x000000424319723e */ /* 0x000fe400000010ff */
[----:B------:R-:W-:Y:S02]  /*6c00*/  F2FP.BF16.F32.PACK_AB R26, R199, R182 ;  /* 0x000000b6c71a723e */ /* 0x000fe400000010ff */
[----:B------:R-:W-:Y:S02]  /*6c10*/  F2FP.BF16.F32.PACK_AB R27, R71, R70 ;  /* 0x00000046471b723e */ /* 0x000fe400000010ff */
[----:B------:R-:W-:Y:S01]  /*6c20*/  LOP3.LUT R110, R110, R111, RZ, 0x3c, !PT ;  /* 0x0000006f6e6e7212 */ /* 0x000fe200078e3cff */
[----:B------:R-:W-:Y:S01]  /*6c30*/  IMAD.X R111, RZ, RZ, R9, P0 ;  /* 0x000000ffff6f7224 */ /* 0x000fe200000e0609 */
[----:B------:R-:W-:Y:S01]  /*6c40*/  F2FP.BF16.F32.PACK_AB R80, R81, R80 ;  /* 0x000000505150723e */ /* 0x000fe200000010ff */
[----:B------:R0:W-:Y:S01]  /*6c50*/  STSM.16.M88.4 [R158], R24 ;  /* 0x000000189e007844 */ /* 0x0001e20000000200 */
[----:B------:R-:W-:-:S02]  /*6c60*/  MOV R156, R156 ;  /* 0x0000009c009c7202 */ /* 0x000fc40000000f00 */
[----:B------:R-:W-:Y:S02]  /*6c70*/  F2FP.BF16.F32.PACK_AB R28, R198, R181 ;  /* 0x000000b5c61c723e */ /* 0x000fe400000010ff */
[----:B------:R-:W-:Y:S02]  /*6c80*/  F2FP.BF16.F32.PACK_AB R29, R75, R74 ;  /* 0x0000004a4b1d723e */ /* 0x000fe400000010ff */
[----:B------:R-:W-:Y:S02]  /*6c90*/  F2FP.BF16.F32.PACK_AB R30, R197, R76 ;  /* 0x0000004cc51e723e */ /* 0x000fe400000010ff */
[----:B------:R-:W-:Y:S02]  /*6ca0*/  F2FP.BF16.F32.PACK_AB R31, R79, R78 ;  /* 0x0000004e4f1f723e */ /* 0x000fe400000010ff */
[----:B------:R-:W-:Y:S02]  /*6cb0*/  F2FP.BF16.F32.PACK_AB R81, R83, R82 ;  /* 0x000000525351723e */ /* 0x000fe400000010ff */
[----:B------:R-:W-:Y:S01]  /*6cc0*/  F2FP.BF16.F32.PACK_AB R37, R7, R37 ;  /* 0x000000250725723e */ /* 0x000fe200000010ff */
[----:B------:R-:W-:Y:S01]  /*6cd0*/  STSM.16.M88.4 [R156], R28 ;  /* 0x0000001c9c007844 */ /* 0x000fe20000000200 */
[----:B------:R-:W-:Y:S01]  /*6ce0*/  MOV R152, R152 ;  /* 0x0000009800987202 */ /* 0x000fe20000000f00 */
[----:B0-----:R-:W-:Y:S01]  /*6cf0*/  IMAD R26, R127, 0x80, R207 ;  /* 0x000000807f1a7824 */ /* 0x001fe200078e02cf */
[----:B------:R-:W-:-:S02]  /*6d00*/  F2FP.BF16.F32.PACK_AB R82, R196, R84 ;  /* 0x00000054c452723e */ /* 0x000fc400000010ff */
[----:B------:R-:W-:Y:S02]  /*6d10*/  F2FP.BF16.F32.PACK_AB R83, R87, R86 ;  /* 0x000000565753723e */ /* 0x000fe400000010ff */
[----:B------:R-:W-:Y:S02]  /*6d20*/  SHF.R.S32.HI R25, RZ, 0x1f, R45 ;  /* 0x0000001fff197819 */ /* 0x000fe4000001142d */
[----:B------:R-:W-:Y:S01]  /*6d30*/  SHF.R.S32.HI R7, RZ, 0x1f, R33 ;  /* 0x0000001fff077819 */ /* 0x000fe20000011421 */
[----:B------:R-:W-:Y:S01]  /*6d40*/  STSM.16.M88.4 [R152], R80 ;  /* 0x0000005098007844 */ /* 0x000fe20000000200 */
[----:B------:R-:W-:Y:S02]  /*6d50*/  IADD3 R10, P0, R45, R10, RZ ;  /* 0x0000000a2d0a7210 */ /* 0x000fe40007f1e0ff */
[----:B------:R-:W-:Y:S01]  /*6d60*/  LOP3.LUT R114, R115, 0x380, RZ, 0xc0, !PT ;  /* 0x0000038073727812 */ /* 0x000fe200078ec0ff */
[----:B------:R-:W-:Y:S01]  /*6d70*/  IMAD R24, R7, UR4, RZ ;  /* 0x0000000407187c24 */ /* 0x000fe2000f8e02ff */
[----:B------:R-:W-:Y:S01]  /*6d80*/  MOV R150, R150 ;  /* 0x0000009600967202 */ /* 0x000fe20000000f00 */
[----:B------:R-:W-:Y:S01]  /*6d90*/  IMAD R7, R211, UR6, RZ ;  /* 0x00000006d3077c24 */ /* 0x000fe2000f8e02ff */
[----:B------:R-:W-:-:S02]  /*6da0*/  F2FP.BF16.F32.PACK_AB R20, R195, R88 ;  /* 0x00000058c314723e */ /* 0x000fc400000010ff */
[----:B------:R-:W-:Y:S02]  /*6db0*/  F2FP.BF16.F32.PACK_AB R21, R91, R90 ;  /* 0x0000005a5b15723e */ /* 0x000fe400000010ff */
[----:B------:R-:W-:Y:S02]  /*6dc0*/  F2FP.BF16.F32.PACK_AB R22, R194, R92 ;  /* 0x0000005cc216723e */ /* 0x000fe400000010ff */
[----:B------:R-:W-:Y:S02]  /*6dd0*/  F2FP.BF16.F32.PACK_AB R23, R95, R94 ;  /* 0x0000005e5f17723e */ /* 0x000fe400000010ff */
[----:B------:R-:W-:Y:S02]  /*6de0*/  LOP3.LUT R122, R123, 0x380, RZ, 0xc0, !PT ;  /* 0x000003807b7a7812 */ /* 0x000fe400078ec0ff */
[----:B------:R-:W-:Y:S01]  /*6df0*/  IADD3.X R11, R25, R11, R32, P0, !PT ;  /* 0x0000000b190b7210 */ /* 0x000fe200007fe420 */
[----:B------:R0:W-:Y:S01]  /*6e00*/  STSM.16.M88.4 [R150], R20 ;  /* 0x0000001496007844 */ /* 0x0001e20000000200 */
[----:B------:R-:W-:Y:S01]  /*6e10*/  SHF.R.U64 R114, R114, 0x3, RZ ;  /* 0x0000000372727819 */ /* 0x000fe200000012ff */
[----:B------:R-:W-:Y:S01]  /*6e20*/  IMAD R25, R33, UR5, R24 ;  /* 0x0000000521197c24 */ /* 0x000fe2000f8e0218 */
[----:B------:R-:W-:Y:S01]  /*6e30*/  LOP3.LUT P0, RZ, R205, 0x3, RZ, 0xc0, !PT ;  /* 0x00000003cdff7812 */ /* 0x000fe2000780c0ff */
[----:B------:R-:W-:Y:S01]  /*6e40*/  IMAD.WIDE.U32 R10, R33, UR4, R10 ;  /* 0x00000004210a7c25 */ /* 0x000fe2000f8e000a */
[----:B------:R-:W-:Y:S01]  /*6e50*/  SHF.R.U64 R122, R122, 0x3, RZ ;  /* 0x000000037a7a7819 */ /* 0x000fe200000012ff */
[----:B------:R-:W-:Y:S01]  /*6e60*/  ULDC.64 UR4, c[0x0][0xb50] ;  /* 0x0002d40000047ab9 */ /* 0x000fe20000000a00 */
[----:B------:R-:W-:Y:S01]  /*6e70*/  LOP3.LUT R114, R114, R115, RZ, 0x3c, !PT ;  /* 0x0000007372727212 */ /* 0x000fe200078e3cff */
[----:B------:R-:W-:Y:S01]  /*6e80*/  IMAD.X R115, RZ, RZ, R9, P1 ;  /* 0x000000ffff737224 */ /* 0x000fe200008e0609 */
[----:B------:R-:W-:Y:S01]  /*6e90*/  MOV R146, R146 ;  /* 0x0000009200927202 */ /* 0x000fe20000000f00 */
[----:B------:R-:W-:Y:S01]  /*6ea0*/  IMAD.IADD R11, R11, 0x1, R25 ;  /* 0x000000010b0b7824 */ /* 0x000fe200078e0219 */
[----:B------:R-:W-:-:S02]  /*6eb0*/  F2FP.BF16.F32.PACK_AB R36, R193, R96 ;  /* 0x00000060c124723e */ /* 0x000fc400000010ff */
[----:B------:R-:W-:Y:S02]  /*6ec0*/  F2FP.BF16.F32.PACK_AB R38, R192, R100 ;  /* 0x00000064c026723e */ /* 0x000fe400000010ff */
[----:B------:R-:W-:Y:S01]  /*6ed0*/  F2FP.BF16.F32.PACK_AB R39, R77, R85 ;  /* 0x000000554d27723e */ /* 0x000fe200000010ff */
[C---:B0-----:R-:W-:Y:S01]  /*6ee0*/  VIADD R20, R26.reuse, 0x8 ;  /* 0x000000081a147836 */ /* 0x041fe20000000000 */
[----:B------:R-:W-:Y:S02]  /*6ef0*/  ISETP.GE.OR P1, PT, R26, R7, P0 ;  /* 0x000000071a00720c */ /* 0x000fe40000726670 */
[----:B------:R-:W-:Y:S01]  /*6f00*/  LOP3.LUT R122, R122, R123, RZ, 0x3c, !PT ;  /* 0x0000007b7a7a7212 */ /* 0x000fe200078e3cff */
[----:B------:R-:W-:Y:S01]  /*6f10*/  IMAD.X R123, RZ, RZ, R9, P3 ;  /* 0x000000ffff7b7224 */ /* 0x000fe200018e0609 */
[----:B------:R-:W-:Y:S01]  /*6f20*/  MOV R142, R142 ;  /* 0x0000008e008e7202 */ /* 0x000fe20000000f00 */
[----:B------:R-:W-:Y:S01]  /*6f30*/  STSM.16.M88.4 [R146], R36 ;  /* 0x0000002492007844 */ /* 0x000fe20000000200 */
[----:B------:R-:W-:-:S02]  /*6f40*/  F2FP.BF16.F32.PACK_AB R88, R191, R104 ;  /* 0x00000068bf58723e */ /* 0x000fc400000010ff */
[----:B------:R-:W-:Y:S02]  /*6f50*/  F2FP.BF16.F32.PACK_AB R89, R89, R93 ;  /* 0x0000005d5959723e */ /* 0x000fe400000010ff */
[----:B------:R-:W-:Y:S02]  /*6f60*/  F2FP.BF16.F32.PACK_AB R90, R190, R108 ;  /* 0x0000006cbe5a723e */ /* 0x000fe400000010ff */
[----:B------:R-:W-:Y:S02]  /*6f70*/  F2FP.BF16.F32.PACK_AB R91, R97, R101 ;  /* 0x00000065615b723e */ /* 0x000fe400000010ff */
[----:B------:R-:W-:Y:S02]  /*6f80*/  ISETP.GE.OR P0, PT, R20, R7, P0 ;  /* 0x000000071400720c */ /* 0x000fe40000706670 */
[----:B------:R-:W-:Y:S01]  /*6f90*/  MOV R134, R134 ;  /* 0x0000008600867202 */ /* 0x000fe20000000f00 */
[----:B------:R-:W-:Y:S01]  /*6fa0*/  STSM.16.M88.4 [R142], R88 ;  /* 0x000000588e007844 */ /* 0x000fe20000000200 */
[----:B------:R-:W-:-:S02]  /*6fb0*/  F2FP.BF16.F32.PACK_AB R20, R189, R112 ;  /* 0x00000070bd14723e */ /* 0x000fc400000010ff */
[----:B------:R-:W-:Y:S02]  /*6fc0*/  F2FP.BF16.F32.PACK_AB R21, R105, R109 ;  /* 0x0000006d6915723e */ /* 0x000fe400000010ff */
[----:B------:R-:W-:Y:S02]  /*6fd0*/  F2FP.BF16.F32.PACK_AB R22, R188, R116 ;  /* 0x00000074bc16723e */ /* 0x000fe400000010ff */
[----:B------:R-:W-:Y:S02]  /*6fe0*/  F2FP.BF16.F32.PACK_AB R23, R113, R117 ;  /* 0x000000757117723e */ /* 0x000fe400000010ff */
[----:B------:R-:W-:Y:S02]  /*6ff0*/  F2FP.BF16.F32.PACK_AB R165, R121, R166 ;  /* 0x000000a679a5723e */ /* 0x000fe400000010ff */
[----:B------:R-:W-:Y:S01]  /*7000*/  MOV R130, R130 ;  /* 0x0000008200827202 */ /* 0x000fe20000000f00 */
[----:B------:R-:W-:Y:S01]  /*7010*/  STSM.16.M88.4 [R134], R20 ;  /* 0x0000001486007844 */ /* 0x000fe20000000200 */
[----:B------:R-:W-:-:S02]  /*7020*/  LEA R24, P3, R10, UR4, 0x2 ;  /* 0x000000040a187c11 */ /* 0x000fc4000f8610ff */
[----:B------:R-:W-:Y:S02]  /*7030*/  F2FP.BF16.F32.PACK_AB R164, R187, R120 ;  /* 0x00000078bba4723e */ /* 0x000fe400000010ff */
[----:B------:R-:W-:Y:S01]  /*7040*/  F2FP.BF16.F32.PACK_AB R166, R125, R124 ;  /* 0x0000007c7da6723e */ /* 0x000fe200000010ff */
[----:B------:R-:W-:Y:S01]  /*7050*/  SHFL.IDX PT, R32, R24, RZ, 0x1c1f ;  /* 0x001c1fff18207589 */ /* 0x000fe200000e0000 */
[----:B------:R-:W-:Y:S02]  /*7060*/  F2FP.BF16.F32.PACK_AB R167, R167, R168 ;  /* 0x000000a8a7a7723e */ /* 0x000fe400000010ff */
[----:B------:R-:W-:Y:S01]  /*7070*/  F2FP.BF16.F32.PACK_AB R169, R169, R170 ;  /* 0x000000aaa9a9723e */ /* 0x000fe200000010ff */
[----:B------:R-:W-:Y:S01]  /*7080*/  SHFL.IDX PT, R34, R24, 0x1, 0x1c1f ;  /* 0x003c1f0018227f89 */ /* 0x000fe200000e0000 */
[----:B------:R-:W-:Y:S02]  /*7090*/  F2FP.BF16.F32.PACK_AB R168, R129, R128 ;  /* 0x0000008081a8723e */ /* 0x000fe400000010ff */
[----:B------:R-:W-:Y:S01]  /*70a0*/  F2FP.BF16.F32.PACK_AB R170, R133, R132 ;  /* 0x0000008485aa723e */ /* 0x000fe200000010ff */
[----:B------:R-:W-:Y:S01]  /*70b0*/  STSM.16.M88.4 [R130], R164 ;  /* 0x000000a482007844 */ /* 0x000fe20000000200 */
[----:B------:R-:W-:-:S02]  /*70c0*/  F2FP.BF16.F32.PACK_AB R171, R171, R172 ;  /* 0x000000acabab723e */ /* 0x000fc400000010ff */
[----:B------:R-:W-:Y:S02]  /*70d0*/  F2FP.BF16.F32.PACK_AB R173, R173, R174 ;  /* 0x000000aeadad723e */ /* 0x000fe400000010ff */
[----:B------:R-:W-:Y:S01]  /*70e0*/  F2FP.BF16.F32.PACK_AB R172, R137, R136 ;  /* 0x0000008889ac723e */ /* 0x000fe200000010ff */
[----:B------:R-:W-:Y:S01]  /*70f0*/  STSM.16.M88.4 [R126], R168 ;  /* 0x000000a87e007844 */ /* 0x000fe20000000200 */
[----:B------:R-:W-:Y:S02]  /*7100*/  F2FP.BF16.F32.PACK_AB R174, R141, R140 ;  /* 0x0000008c8dae723e */ /* 0x000fe400000010ff */
[----:B------:R-:W-:Y:S02]  /*7110*/  F2FP.BF16.F32.PACK_AB R175, R175, R176 ;  /* 0x000000b0afaf723e */ /* 0x000fe400000010ff */
[----:B------:R-:W-:Y:S02]  /*7120*/  F2FP.BF16.F32.PACK_AB R177, R177, R178 ;  /* 0x000000b2b1b1723e */ /* 0x000fe400000010ff */
[----:B------:R-:W-:Y:S01]  /*7130*/  F2FP.BF16.F32.PACK_AB R176, R145, R144 ;  /* 0x0000009091b0723e */ /* 0x000fe200000010ff */
[----:B------:R0:W-:Y:S01]  /*7140*/  STSM.16.M88.4 [R4], R172 ;  /* 0x000000ac04007844 */ /* 0x0001e20000000200 */
[----:B------:R-:W-:-:S02]  /*7150*/  F2FP.BF16.F32.PACK_AB R178, R149, R148 ;  /* 0x0000009495b2723e */ /* 0x000fc400000010ff */
[----:B------:R-:W-:Y:S02]  /*7160*/  F2FP.BF16.F32.PACK_AB R179, R179, R0 ;  /* 0x00000000b3b3723e */ /* 0x000fe400000010ff */
[----:B------:R-:W-:Y:S02]  /*7170*/  LEA.HI.X R11, R10, UR5, R11, 0x2, P3 ;  /* 0x000000050a0b7c11 */ /* 0x000fe400098f140b */
[----:B------:R-:W-:Y:S01]  /*7180*/  LOP3.LUT R98, R99, 0x380, RZ, 0xc0, !PT ;  /* 0x0000038063627812 */ /* 0x000fe200078ec0ff */
[----:B------:R1:W-:Y:S01]  /*7190*/  STSM.16.M88.4 [R3], R176 ;  /* 0x000000b003007844 */ /* 0x0003e20000000200 */
[----:B------:R-:W-:Y:S02]  /*71a0*/  LOP3.LUT R102, R103, 0x380, RZ, 0xc0, !PT ;  /* 0x0000038067667812 */ /* 0x000fe400078ec0ff */
[----:B------:R-:W-:Y:S01]  /*71b0*/  LOP3.LUT R106, R107, 0x380, RZ, 0xc0, !PT ;  /* 0x000003806b6a7812 */ /* 0x000fe200078ec0ff */
[----:B------:R-:W2:Y:S01]  /*71c0*/  SHFL.IDX PT, R33, R11, RZ, 0x1c1f ;  /* 0x001c1fff0b217589 */ /* 0x000ea200000e0000 */
[----:B0-----:R-:W0:Y:S08]  /*71d0*/  @P2 LDC R4, c[0x0][0xbec] ;  /* 0x0002fb00ff042b82 */ /* 0x001e300000000800 */
[----:B------:R-:W-:Y:S01]  /*71e0*/  BAR.SYNC.DEFER_BLOCKING 0x1, 0x100 ;  /* 0x0044000000007b1d */ /* 0x000fe20000010000 */
[----:B------:R-:W-:Y:S01]  /*71f0*/  IMAD R0, R19, 0x20, R200 ;  /* 0x0000002013007824 */ /* 0x000fe200078e02c8 */
[----:B------:R-:W-:Y:S01]  /*7200*/  UIMAD UR6, UR11, UR8, URZ ;  /* 0x000000080b0672a4 */ /* 0x000fe2000f8e023f */
[----:B------:R-:W-:Y:S01]  /*7210*/  SHF.R.U64 R98, R98, 0x3, RZ ;  /* 0x0000000362627819 */ /* 0x000fe200000012ff */
[----:B------:R-:W-:Y:S01]  /*7220*/  UIMAD.WIDE.U32 UR4, UR10, UR8, URZ ;  /* 0x000000080a0472a5 */ /* 0x000fe2000f8e003f */
[----:B------:R-:W-:-:S03]  /*7230*/  SHF.R.U64 R102, R102, 0x3, RZ ;  /* 0x0000000366667819 */ /* 0x000fc600000012ff */
[----:B-1----:R-:W1:Y:S01]  /*7240*/  @P2 LDC R3, c[0x0][0xbf0] ;  /* 0x0002fc00ff032b82 */ /* 0x002e620000000800 */
[----:B------:R-:W3:Y:S01]  /*7250*/  SHFL.IDX PT, R35, R11, 0x1, 0x1c1f ;  /* 0x003c1f000b237f89 */ /* 0x000ee200000e0000 */
[----:B------:R-:W-:Y:S01]  /*7260*/  UIMAD UR6, UR10, UR9, UR6 ;  /* 0x000000090a0672a4 */ /* 0x000fe2000f8e0206 */
[----:B------:R-:W-:Y:S02]  /*7270*/  SHF.R.U64 R106, R106, 0x3, RZ ;  /* 0x000000036a6a7819 */ /* 0x000fe400000012ff */
[----:B------:R-:W-:Y:S01]  /*7280*/  ULDC.64 UR8, c[0x0][0xaf0] ;  /* 0x0002bc0000087ab9 */ /* 0x000fe20000000a00 */
[----:B--2---:R-:W-:Y:S01]  /*7290*/  @!P1 ST.E desc[UR48][R32.64], R6 ;  /* 0x0000000620009985 */ /* 0x004fe2000c101930 */
[----:B------:R-:W-:Y:S01]  /*72a0*/  UIADD3 UR5, UR5, UR6, URZ ;  /* 0x0000000605057290 */ /* 0x000fe2000fffe03f */
[----:B------:R-:W-:Y:S02]  /*72b0*/  LOP3.LUT R98, R98, R99, RZ, 0x3c, !PT ;  /* 0x0000006362627212 */ /* 0x000fe400078e3cff */
[----:B------:R-:W-:-:S02]  /*72c0*/  LOP3.LUT R102, R102, R103, RZ, 0x3c, !PT ;  /* 0x0000006766667212 */ /* 0x000fc400078e3cff */
[----:B------:R-:W-:Y:S01]  /*72d0*/  LOP3.LUT R106, R106, R107, RZ, 0x3c, !PT ;  /* 0x0000006b6a6a7212 */ /* 0x000fe200078e3cff */
[----:B---3--:R2:W-:Y:S01]  /*72e0*/  @!P0 ST.E desc[UR48][R34.64], R5 ;  /* 0x0000000522008985 */ /* 0x0085e2000c101930 */
[----:B------:R-:W-:Y:S01]  /*72f0*/  UIMAD UR6, UR7, UR8, URZ ;  /* 0x00000008070672a4 */ /* 0x000fe2000f8e023f */
[--C-:B------:R-:W-:Y:S01]  /*7300*/  IMAD.X R99, RZ, RZ, R9.reuse, P4 ;  /* 0x000000ffff637224 */ /* 0x100fe200020e0609 */
[----:B------:R-:W-:Y:S01]  /*7310*/  UIMAD.WIDE.U32 UR4, UR43, UR8, UR4 ;  /* 0x000000082b0472a5 */ /* 0x000fe2000f8e0004 */
[----:B------:R3:W5:Y:S01]  /*7320*/  LD.E.128 R24, desc[UR48][R12.64] ;  /* 0x000000300c187980 */ /* 0x000762000c101d00 */
[----:B------:R-:W-:Y:S01]  /*7330*/  IADD3.X R103, RZ, R9, RZ, P5, !PT ;  /* 0x00000009ff677210 */ /* 0x000fe20002ffe4ff */
[----:B------:R-:W-:Y:S01]  /*7340*/  IMAD.X R107, RZ, RZ, R9, P6 ;  /* 0x000000ffff6b7224 */ /* 0x000fe200030e0609 */
[----:B--2---:R-:W-:Y:S01]  /*7350*/  LEA R5, R127, R0, 0x7 ;  /* 0x000000007f057211 */ /* 0x004fe200078e38ff */
[----:B------:R-:W-:Y:S01]  /*7360*/  UIMAD UR6, UR43, UR9, UR6 ;  /* 0x000000092b0672a4 */ /* 0x000fe2000f8e0206 */
[----:B---3--:R-:W2:Y:S01]  /*7370*/  LDC.64 R12, c[0x0][0xae0] ;  /* 0x0002b800ff0c7b82 */ /* 0x008ea20000000a00 */
[----:B------:R-:W5:Y:S02]  /*7380*/  LD.E.128 R8, desc[UR48][R8.64] ;  /* 0x0000003008087980 */ /* 0x000f64000c101d00 */
[----:B0-----:R-:W-:-:S02]  /*7390*/  @P2 IMAD.HI.U32 R0, R5, R4, RZ ;  /* 0x0000000405002227 */ /* 0x001fc400078e00ff */
[----:B------:R0:W5:Y:S02]  /*73a0*/  LD.E.128 R28, desc[UR48][R14.64] ;  /* 0x000000300e1c7980 */ /* 0x000164000c101d00 */
[--C-:B------:R-:W-:Y:S01]  /*73b0*/  IMAD.MOV.U32 R4, RZ, RZ, R5.reuse ;  /* 0x000000ffff047224 */ /* 0x100fe200078e0005 */
[----:B-1----:R-:W-:Y:S01]  /*73c0*/  @P2 SHF.R.U32.HI R4, RZ, R3, R0 ;  /* 0x00000003ff042219 */ /* 0x002fe20000011600 */
[----:B------:R-:W5:Y:S03]  /*73d0*/  LD.E.128 R52, desc[UR48][R52.64] ;  /* 0x0000003034347980 */ /* 0x000f66000c101d00 */
[--C-:B------:R-:W-:Y:S01]  /*73e0*/  SHF.R.S32.HI R3, RZ, 0x1f, R4.reuse ;  /* 0x0000001fff037819 */ /* 0x100fe20000011404 */
[----:B------:R-:W-:Y:S01]  /*73f0*/  IMAD.MOV R0, RZ, RZ, -R4 ;  /* 0x000000ffff007224 */ /* 0x000fe200078e0a04 */
[----:B------:R-:W-:Y:S01]  /*7400*/  UIADD3 UR5, UR5, UR6, URZ ;  /* 0x0000000605057290 */ /* 0x000fe2000fffe03f */
[----:B------:R-:W5:Y:S02]  /*7410*/  LD.E.128 R56, desc[UR48][R56.64] ;  /* 0x0000003038387980 */ /* 0x000f64000c101d00 */
[----:B------:R-:W-:Y:S01]  /*7420*/  IMAD R211, R211, R0, R5 ;  /* 0x00000000d3d37224 */ /* 0x000fe200078e0205 */
[----:B------:R-:W-:Y:S01]  /*7430*/  ULDC.64 UR6, c[0x0][0xad8] ;  /* 0x0002b60000067ab9 */ /* 0x000fe20000000a00 */
[----:B------:R-:W5:Y:S04]  /*7440*/  LD.E.128 R60, desc[UR48][R60.64] ;  /* 0x000000303c3c7980 */ /* 0x000f68000c101d00 */
[----:B------:R-:W5:Y:S01]  /*7450*/  LD.E.128 R64, desc[UR48][R64.64] ;  /* 0x0000003040407980 */ /* 0x000f62000c101d00 */
[----:B--2---:R-:W-:Y:S01]  /*7460*/  IMAD R3, R3, R12, RZ ;  /* 0x0000000c03037224 */ /* 0x004fe200078e02ff */
[----:B------:R-:W-:-:S02]  /*7470*/  SHF.R.S32.HI R0, RZ, 0x1f, R211 ;  /* 0x0000001fff007819 */ /* 0x000fc400000114d3 */
[----:B------:R-:W5:Y:S01]  /*7480*/  LD.E.128 R68, desc[UR48][R68.64] ;  /* 0x0000003044447980 */ /* 0x000f62000c101d00 */
[----:B------:R-:W-:-:S03]  /*7490*/  IMAD R3, R4, R13, R3 ;  /* 0x0000000d04037224 */ /* 0x000fc600078e0203 */
[----:B------:R-:W5:Y:S01]  /*74a0*/  LD.E.128 R72, desc[UR48][R72.64] ;  /* 0x0000003048487980 */ /* 0x000f62000c101d00 */
[----:B------:R-:W-:-:S03]  /*74b0*/  IMAD.WIDE.U32 R4, R4, R12, UR4 ;  /* 0x0000000404047e25 */ /* 0x000fc6000f8e000c */
[----:B------:R-:W5:Y:S04]  /*74c0*/  LD.E.128 R96, desc[UR48][R98.64] ;  /* 0x0000003062607980 */ /* 0x000f68000c101d00 */
[----:B------:R-:W5:Y:S04]  /*74d0*/  LD.E.128 R100, desc[UR48][R102.64] ;  /* 0x0000003066647980 */ /* 0x000f68000c101d00 */
[----:B------:R-:W5:Y:S04]  /*74e0*/  LD.E.128 R104, desc[UR48][R106.64] ;  /* 0x000000306a687980 */ /* 0x000f68000c101d00 */
[----:B------:R-:W5:Y:S04]  /*74f0*/  LD.E.128 R108, desc[UR48][R110.64] ;  /* 0x000000306e6c7980 */ /* 0x000f68000c101d00 */
[----:B------:R-:W5:Y:S04]  /*7500*/  LD.E.128 R112, desc[UR48][R114.64] ;  /* 0x0000003072707980 */ /* 0x000f68000c101d00 */
[----:B------:R-:W5:Y:S04]  /*7510*/  LD.E.128 R116, desc[UR48][R118.64] ;  /* 0x0000003076747980 */ /* 0x000f68000c101d00 */
[----:B------:R-:W5:Y:S01]  /*7520*/  LD.E.128 R120, desc[UR48][R122.64] ;  /* 0x000000307a787980 */ /* 0x000f62000c101d00 */
[----:B------:R-:W-:Y:S01]  /*7530*/  @!PT LDS RZ, [RZ] ;  /* 0x00000000fffff984 */ /* 0x000fe20000000800 */
[----:B------:R-:W-:Y:S01]  /*7540*/  @!PT LDS RZ, [RZ] ;  /* 0x00000000fffff984 */ /* 0x000fe20000000800 */
[----:B------:R-:W-:Y:S01]  /*7550*/  @!PT LDS RZ, [RZ] ;  /* 0x00000000fffff984 */ /* 0x000fe20000000800 */
[----:B------:R-:W-:Y:S01]  /*7560*/  @!PT LDS RZ, [RZ] ;  /* 0x00000000fffff984 */ /* 0x000fe20000000800 */
[----:B------:R1:W-:Y:S06]  /*7570*/  MEMBAR.ALL.CTA ;  /* 0x0000000000007992 */ /* 0x0003ec0000008000 */
[----:B-1----:R-:W1:Y:S01]  /*7580*/  FENCE.VIEW.ASYNC.S ;  /* 0x00000000000073c6 */ /* 0x002e620000000000 */
[----:B------:R-:W-:-:S02]  /*7590*/  IMAD.IADD R5, R5, 0x1, R3 ;  /* 0x0000000105057824 */ /* 0x000fc400078e0203 */
[----:B------:R-:W-:Y:S02]  /*75a0*/  IMAD R6, R0, UR6, RZ ;  /* 0x0000000600067c24 */ /* 0x000fe4000f8e02ff */
[----:B------:R-:W-:Y:S01]  /*75b0*/  IMAD R32, R127, 0x80, R200 ;  /* 0x000000807f207824 */ /* 0x000fe200078e02c8 */
[----:B------:R-:W-:Y:S01]  /*75c0*/  UIADD3 UR22, UR22, 0x22820, URZ ;  /* 0x0002282016167890 */ /* 0x000fe2000fffe03f */
[C---:B------:R-:W-:Y:S02]  /*75d0*/  IMAD R3, R211.reuse, UR7, R6 ;  /* 0x00000007d3037c24 */ /* 0x040fe4000f8e0206 */
[----:B------:R-:W-:Y:S01]  /*75e0*/  IMAD.WIDE.U32 R4, R211, UR6, R4 ;  /* 0x00000006d3047c25 */ /* 0x000fe2000f8e0004 */
[----:B------:R-:W-:Y:S01]  /*75f0*/  UIADD3 UR37, UR37, 0x1, URZ ;  /* 0x0000000125257890 */ /* 0x000fe2000fffe03f */
[C---:B------:R-:W-:Y:S01]  /*7600*/  ISETP.GE.AND P2, PT, R32.reuse, R7, PT ;  /* 0x000000072000720c */ /* 0x040fe20003f46270 */
[----:B------:R-:W-:Y:S01]  /*7610*/  ULDC.64 UR6, c[0x0][0xa80] ;  /* 0x0002a00000067ab9 */ /* 0x000fe20000000a00 */
[----:B------:R-:W-:Y:S01]  /*7620*/  UPRMT UR22, URZ, 0x654, UR22 ;  /* 0x000006543f167896 */ /* 0x000fe20008000016 */
[----:B------:R-:W-:Y:S01]  /*7630*/  IADD3 R3, R5, R3, RZ ;  /* 0x0000000305037210 */ /* 0x000fe20007ffe0ff */
[----:B------:R-:W-:Y:S01]  /*7640*/  VIADD R0, R32, 0x20 ;  /* 0x0000002020007836 */ /* 0x000fe20000000000 */
[----:B------:R-:W-:Y:S01]  /*7650*/  LEA R6, P3, R4, UR6, 0x1 ;  /* 0x0000000604067c11 */ /* 0x000fe2000f8608ff */
[----:B------:R-:W-:-:S03]  /*7660*/  UISETP.NE.AND UP0, UPT, UR37, 0x2, UPT ;  /* 0x000000022500788c */ /* 0x000fc6000bf05270 */
[----:B------:R-:W-:Y:S01]  /*7670*/  LEA.HI.X R3, R4, UR7, R3, 0x1, P3 ;  /* 0x0000000704037c11 */ /* 0x000fe200098f0c03 */
[----:B------:R-:W-:Y:S01]  /*7680*/  USEL UR5, URZ, 0x1, UP0 ;  /* 0x000000013f057887 */ /* 0x000fe20008000000 */
[-C--:B------:R-:W-:Y:S01]  /*7690*/  ISETP.GE.AND P1, PT, R0, R7.reuse, PT ;  /* 0x000000070000720c */ /* 0x080fe20003f26270 */
[----:B------:R-:W-:Y:S01]  /*76a0*/  ULDC UR4, c[0x0][0xc] ;  /* 0x0000030000047ab9 */ /* 0x000fe20000000800 */
[----:B------:R-:W-:Y:S01]  /*76b0*/  VIADD R0, R32, 0x40 ;  /* 0x0000004020007836 */ /* 0x000fe20000000000 */
[----:B------:R-:W-:Y:S01]  /*76c0*/  UIADD3 UR45, UR4, UR45, URZ ;  /* 0x0000002d042d7290 */ /* 0x000fe2000fffe03f */
[----:B-1----:R0:W1:Y:S01]  /*76d0*/  SHFL.IDX PT, R12, R6, RZ, 0x181f ;  /* 0x00181fff060c7589 */ /* 0x00206200000e0000 */
[----:B------:R-:W-:Y:S01]  /*76e0*/  USEL UR37, UR37, URZ, UP0 ;  /* 0x0000003f25257287 */ /* 0x000fe20008000000 */
[----:B------:R-:W-:Y:S01]  /*76f0*/  SYNCS.ARRIVE.TRANS64.RED.A1T0 RZ, [UR22], RZ ;  /* 0x000000ffffff79a7 */ /* 0x000fe20008100416 */
[----:B------:R-:W-:Y:S01]  /*7700*/  ULOP3.LUT UR36, UR36, UR5, URZ, 0x3c, !UPT ;  /* 0x0000000524247292 */ /* 0x000fe2000f8e3c3f */
[----:B------:R0:W2:Y:S01]  /*7710*/  SHFL.IDX PT, R13, R3, RZ, 0x181f ;  /* 0x00181fff030d7589 */ /* 0x0000a200000e0000 */
[----:B------:R-:W-:Y:S01]  /*7720*/  BSSY B0, `(.L_x_31) ;  /* 0x0000013000007945 */ /* 0x000fe20003800000 */
[----:B------:R-:W-:-:S03]  /*7730*/  ISETP.GE.AND P0, PT, R0, R7, PT ;  /* 0x000000070000720c */ /* 0x000fc60003f06270 */
[----:B------:R-:W-:Y:S10]  /*7740*/  @P2 BRA `(.L_x_32) ;  /* 0x0000000000402947 */ /* 0x000ff40003800000 */
[----:B------:R-:W-:Y:S02]  /*7750*/  ULDC UR4, c[0x0][0xac8] ;  /* 0x0002b20000047ab9 */ /* 0x000fe40000000800 */
[----:B------:R-:W-:Y:S02]  /*7760*/  ISETP.GE.AND P4, PT, R18, UR4, PT ;  /* 0x0000000412007c0c */ /* 0x000fe4000bf86270 */
[----:B------:R-:W-:Y:S02]  /*7770*/  ISETP.GE.AND P3, PT, R17, UR4, PT ;  /* 0x0000000411007c0c */ /* 0x000fe4000bf66270 */
[----:B------:R-:W-:Y:S02]  /*7780*/  ISETP.GE.AND P2, PT, R16, UR4, PT ;  /* 0x0000000410007c0c */ /* 0x000fe4000bf46270 */
[----:B------:R-:W-:-:S07]  /*7790*/  ISETP.GE.AND P5, PT, R2, UR4, PT ;  /* 0x0000000402007c0c */ /* 0x000fce000bfa6270 */
[----:B01----:R-:W-:-:S04]  /*77a0*/  @!P4 LEA R14, P6, R18, R12, 0x1 ;  /* 0x0000000c120ec211 */ /* 0x003fc800078c08ff */
[----:B--2---:R-:W-:Y:S02]  /*77b0*/  @!P4 LEA.HI.X R15, R18, R13, R214, 0x1, P6 ;  /* 0x0000000d120fc211 */ /* 0x004fe400030f0cd6 */
[----:B------:R-:W-:Y:S01]  /*77c0*/  @!P3 LEA R20, P6, R17, R12, 0x1 ;  /* 0x0000000c1114b211 */ /* 0x000fe200078c08ff */
[----:B------:R-:W-:-:S03]  /*77d0*/  @!P5 IMAD.WIDE R4, R2, 0x2, R12 ;  /* 0x000000020204d825 */ /* 0x000fc600078e020c */
[-C--:B------:R-:W-:Y:S02]  /*77e0*/  @!P3 LEA.HI.X R21, R17, R13.reuse, R213, 0x1, P6 ;  /* 0x0000000d1115b211 */ /* 0x080fe400030f0cd5 */
[C---:B------:R-:W-:Y:S01]  /*77f0*/  @!P2 LEA R22, P6, R16.reuse, R12, 0x1 ;  /* 0x0000000c1016a211 */ /* 0x040fe200078c08ff */
[----:B-----5:R3:W-:Y:S03]  /*7800*/  @!P5 ST.E.128 desc[UR48][R4.64], R8 ;  /* 0x000000080400d985 */ /* 0x0207e6000c101d30 */
[----:B------:R-:W-:Y:S01]  /*7810*/  @!P2 LEA.HI.X R23, R16, R13, R212, 0x1, P6 ;  /* 0x0000000d1017a211 */ /* 0x000fe200030f0cd4 */
[----:B------:R3:W-:Y:S04]  /*7820*/  @!P4 ST.E.128 desc[UR48][R14.64], R56 ;  /* 0x000000380e00c985 */ /* 0x0007e8000c101d30 */
[----:B------:R3:W-:Y:S04]  /*7830*/  @!P3 ST.E.128 desc[UR48][R20.64], R72 ;  /* 0x000000481400b985 */ /* 0x0007e8000c101d30 */
[----:B------:R3:W-:Y:S02]  /*7840*/  @!P2 ST.E.128 desc[UR48][R22.64], R108 ;  /* 0x0000006c1600a985 */ /* 0x0007e4000c101d30 */
.L_x_32:
[----:B------:R-:W-:Y:S05]  /*7850*/  BSYNC B0 ;  /* 0x0000000000007941 */ /* 0x000fea0003800000 */
.L_x_31:
[----:B---3-5:R3:W4:Y:S01]  /*7860*/  SHFL.IDX PT, R9, R3, 0x1, 0x181f ;  /* 0x00381f0003097f89 */ /* 0x02872200000e0000 */
[----:B------:R-:W-:Y:S03]  /*7870*/  BSSY B0, `(.L_x_33) ;  /* 0x0000013000007945 */ /* 0x000fe60003800000 */
[----:B------:R3:W0:Y:S01]  /*7880*/  SHFL.IDX PT, R8, R6, 0x1, 0x181f ;  /* 0x00381f0006087f89 */ /* 0x00062200000e0000 */
[----:B------:R-:W-:Y:S05]  /*7890*/  @P1 BRA `(.L_x_34) ;  /* 0x0000000000401947 */ /* 0x000fea0003800000 */
[----:B------:R-:W-:Y:S02]  /*78a0*/  ULDC UR4, c[0x0][0xac8] ;  /* 0x0002b20000047ab9 */ /* 0x000fe40000000800 */
[----:B------:R-:W-:Y:S02]  /*78b0*/  ISETP.GE.AND P3, PT, R18, UR4, PT ;  /* 0x0000000412007c0c */ /* 0x000fe4000bf66270 */
[----:B------:R-:W-:Y:S02]  /*78c0*/  ISETP.GE.AND P2, PT, R17, UR4, PT ;  /* 0x0000000411007c0c */ /* 0x000fe4000bf46270 */
[----:B------:R-:W-:Y:S02]  /*78d0*/  ISETP.GE.AND P1, PT, R16, UR4, PT ;  /* 0x0000000410007c0c */ /* 0x000fe4000bf26270 */
[----:B------:R-:W-:-:S07]  /*78e0*/  ISETP.GE.AND P4, PT, R2, UR4, PT ;  /* 0x0000000402007c0c */ /* 0x000fce000bf86270 */
[CC--:B0-----:R-:W-:Y:S02]  /*78f0*/  @!P3 LEA R10, P6, R18.reuse, R8.reuse, 0x1 ;  /* 0x00000008120ab211 */ /* 0x0c1fe400078c08ff */
[CC--:B-1----:R-:W-:Y:S02]  /*7900*/  @!P2 LEA R12, P5, R17.reuse, R8.reuse, 0x1 ;  /* 0x00000008110ca211 */ /* 0x0c2fe400078a08ff */
[-C--:B----4-:R-:W-:Y:S02]  /*7910*/  @!P3 LEA.HI.X R11, R18, R9.reuse, R214, 0x1, P6 ;  /* 0x00000009120bb211 */ /* 0x090fe400030f0cd6 */
[----:B------:R-:W-:Y:S01]  /*7920*/  @!P1 LEA R14, P6, R16, R8, 0x1 ;  /* 0x00000008100e9211 */ /* 0x000fe200078c08ff */
[----:B------:R-:W-:Y:S01]  /*7930*/  @!P4 IMAD.WIDE R4, R2, 0x2, R8 ;  /* 0x000000020204c825 */ /* 0x000fe200078e0208 */
[-C--:B--2---:R-:W-:Y:S02]  /*7940*/  @!P2 LEA.HI.X R13, R17, R9.reuse, R213, 0x1, P5 ;  /* 0x00000009110da211 */ /* 0x084fe400028f0cd5 */
[----:B------:R-:W-:-:S02]  /*7950*/  @!P1 LEA.HI.X R15, R16, R9, R212, 0x1, P6 ;  /* 0x00000009100f9211 */ /* 0x000fc400030f0cd4 */
[----:B------:R0:W-:Y:S04]  /*7960*/  @!P4 ST.E.128 desc[UR48][R4.64], R24 ;  /* 0x000000180400c985 */ /* 0x0001e8000c101d30 */
[----:B------:R0:W-:Y:S04]  /*7970*/  @!P3 ST.E.128 desc[UR48][R10.64], R60 ;  /* 0x0000003c0a00b985 */ /* 0x0001e8000c101d30 */
[----:B------:R0:W-:Y:S04]  /*7980*/  @!P2 ST.E.128 desc[UR48][R12.64], R96 ;  /* 0x000000600c00a985 */ /* 0x0001e8000c101d30 */
[----:B------:R0:W-:Y:S02]  /*7990*/  @!P1 ST.E.128 desc[UR48][R14.64], R112 ;  /* 0x000000700e009985 */ /* 0x0001e4000c101d30 */
.L_x_34:
[----:B------:R-:W-:Y:S05]  /*79a0*/  BSYNC B0 ;  /* 0x0000000000007941 */ /* 0x000fea0003800000 */
.L_x_33:
[----:B----4-:R4:W1:Y:S01]  /*79b0*/  SHFL.IDX PT, R9, R3, 0x2, 0x181f ;  /* 0x00581f0003097f89 */ /* 0x01086200000e0000 */
[----:B------:R-:W-:Y:S03]  /*79c0*/  BSSY B0, `(.L_x_35) ;  /* 0x0000013000007945 */ /* 0x000fe60003800000 */
[----:B0-----:R4:W0:Y:S01]  /*79d0*/  SHFL.IDX PT, R8, R6, 0x2, 0x181f ;  /* 0x00581f0006087f89 */ /* 0x00182200000e0000 */
[----:B------:R-:W-:Y:S05]  /*79e0*/  @P0 BRA `(.L_x_36) ;  /* 0x0000000000400947 */ /* 0x000fea0003800000 */
[----:B------:R-:W-:Y:S02]  /*79f0*/  ULDC UR4, c[0x0][0xac8] ;  /* 0x0002b20000047ab9 */ /* 0x000fe40000000800 */
[----:B------:R-:W-:Y:S02]  /*7a00*/  ISETP.GE.AND P4, PT, R18, UR4, PT ;  /* 0x0000000412007c0c */ /* 0x000fe4000bf86270 */
[----:B------:R-:W-:Y:S02]  /*7a10*/  ISETP.GE.AND P5, PT, R17, UR4, PT ;  /* 0x0000000411007c0c */ /* 0x000fe4000bfa6270 */
[----:B------:R-:W-:Y:S02]  /*7a20*/  ISETP.GE.AND P6, PT, R16, UR4, PT ;  /* 0x0000000410007c0c */ /* 0x000fe4000bfc6270 */
[----:B------:R-:W-:-:S07]  /*7a30*/  ISETP.GE.AND P3, PT, R2, UR4, PT ;  /* 0x0000000402007c0c */ /* 0x000fce000bf66270 */
[-C--:B0-----:R-:W-:Y:S02]  /*7a40*/  @!P4 LEA R10, P0, R18, R8.reuse, 0x1 ;  /* 0x00000008120ac211 */ /* 0x081fe400078008ff */
[CC--:B-1----:R-:W-:Y:S02]  /*7a50*/  @!P5 LEA R12, P1, R17.reuse, R8.reuse, 0x1 ;  /* 0x00000008110cd211 */ /* 0x0c2fe400078208ff */
[----:B------:R-:W-:Y:S02]  /*7a60*/  @!P6 LEA R14, P2, R16, R8, 0x1 ;  /* 0x00000008100ee211 */ /* 0x000fe400078408ff */
[----:B------:R-:W-:Y:S01]  /*7a70*/  @!P3 IMAD.WIDE R4, R2, 0x2, R8 ;  /* 0x000000020204b825 */ /* 0x000fe200078e0208 */
[-C--:B------:R-:W-:Y:S02]  /*7a80*/  @!P4 LEA.HI.X R11, R18, R9.reuse, R214, 0x1, P0 ;  /* 0x00000009120bc211 */ /* 0x080fe400000f0cd6 */
[-C--:B--2---:R-:W-:Y:S02]  /*7a90*/  @!P5 LEA.HI.X R13, R17, R9.reuse, R213, 0x1, P1 ;  /* 0x00000009110dd211 */ /* 0x084fe400008f0cd5 */
[----:B------:R-:W-:Y:S01]  /*7aa0*/  @!P6 LEA.HI.X R15, R16, R9, R212, 0x1, P2 ;  /* 0x00000009100fe211 */ /* 0x000fe200010f0cd4 */
[----:B------:R0:W-:Y:S04]  /*7ab0*/  @!P3 ST.E.128 desc[UR48][R4.64], R28 ;  /* 0x0000001c0400b985 */ /* 0x0001e8000c101d30 */
[----:B------:R0:W-:Y:S04]  /*7ac0*/  @!P4 ST.E.128 desc[UR48][R10.64], R64 ;  /* 0x000000400a00c985 */ /* 0x0001e8000c101d30 */
[----:B------:R0:W-:Y:S04]  /*7ad0*/  @!P5 ST.E.128 desc[UR48][R12.64], R100 ;  /* 0x000000640c00d985 */ /* 0x0001e8000c101d30 */
[----:B------:R0:W-:Y:S02]  /*7ae0*/  @!P6 ST.E.128 desc[UR48][R14.64], R116 ;  /* 0x000000740e00e985 */ /* 0x0001e4000c101d30 */
.L_x_36:
[----:B------:R-:W-:Y:S05]  /*7af0*/  BSYNC B0 ;  /* 0x0000000000007941 */ /* 0x000fea0003800000 */
.L_x_35:
[----:B------:R-:W-:Y:S01]  /*7b00*/  VIADD R0, R32, 0x60 ;  /* 0x0000006020007836 */ /* 0x000fe20000000000 */
[----:B-1----:R1:W1:Y:S01]  /*7b10*/  SHFL.IDX PT, R9, R3, 0x3, 0x181f ;  /* 0x00781f0003097f89 */ /* 0x00226200000e0000 */
[----:B------:R-:W-:Y:S01]  /*7b20*/  UIADD3 UR46, UR46, 0x1, URZ ;  /* 0x000000012e2e7890 */ /* 0x000fe2000fffe03f */
[----:B------:R-:W-:Y:S02]  /*7b30*/  BSSY B0, `(.L_x_37) ;  /* 0x0000014000007945 */ /* 0x000fe40003800000 */
[----:B------:R-:W-:Y:S01]  /*7b40*/  ISETP.GE.AND P0, PT, R0, R7, PT ;  /* 0x000000070000720c */ /* 0x000fe20003f06270 */
[----:B0-----:R0:W0:-:S12]  /*7b50*/  SHFL.IDX PT, R8, R6, 0x3, 0x181f ;  /* 0x00781f0006087f89 */ /* 0x00101800000e0000 */
[----:B------:R-:W-:Y:S05]  /*7b60*/  @P0 BRA `(.L_x_38) ;  /* 0x0000000000400947 */ /* 0x000fea0003800000 */
[----:B------:R-:W-:Y:S02]  /*7b70*/  ULDC UR4, c[0x0][0xac8] ;  /* 0x0002b20000047ab9 */ /* 0x000fe40000000800 */
[----:B------:R-:W-:Y:S02]  /*7b80*/  ISETP.GE.AND P4, PT, R18, UR4, PT ;  /* 0x0000000412007c0c */ /* 0x000fe4000bf86270 */
[----:B------:R-:W-:Y:S02]  /*7b90*/  ISETP.GE.AND P5, PT, R17, UR4, PT ;  /* 0x0000000411007c0c */ /* 0x000fe4000bfa6270 */
[----:B------:R-:W-:Y:S02]  /*7ba0*/  ISETP.GE.AND P6, PT, R16, UR4, PT ;  /* 0x0000000410007c0c */ /* 0x000fe4000bfc6270 */
[----:B------:R-:W-:-:S07]  /*7bb0*/  ISETP.GE.AND P3, PT, R2, UR4, PT ;  /* 0x0000000402007c0c */ /* 0x000fce000bf66270 */
[-C--:B0--34-:R-:W-:Y:S02]  /*7bc0*/  @!P4 LEA R6, P0, R18, R8.reuse, 0x1 ;  /* 0x000000081206c211 */ /* 0x099fe400078008ff */
[CC--:B------:R-:W-:Y:S02]  /*7bd0*/  @!P5 LEA R10, P1, R17.reuse, R8.reuse, 0x1 ;  /* 0x00000008110ad211 */ /* 0x0c0fe400078208ff */
[----:B------:R-:W-:Y:S02]  /*7be0*/  @!P6 LEA R12, P2, R16, R8, 0x1 ;  /* 0x00000008100ce211 */ /* 0x000fe400078408ff */
[----:B-1----:R-:W-:Y:S01]  /*7bf0*/  @!P3 IMAD.WIDE R4, R2, 0x2, R8 ;  /* 0x000000020204b825 */ /* 0x002fe200078e0208 */
[-C--:B------:R-:W-:Y:S02]  /*7c00*/  @!P4 LEA.HI.X R7, R18, R9.reuse, R214, 0x1, P0 ;  /* 0x000000091207c211 */ /* 0x080fe400000f0cd6 */
[-C--:B------:R-:W-:Y:S02]  /*7c10*/  @!P5 LEA.HI.X R11, R17, R9.reuse, R213, 0x1, P1 ;  /* 0x00000009110bd211 */ /* 0x080fe400008f0cd5 */
[----:B--2---:R-:W-:Y:S01]  /*7c20*/  @!P6 LEA.HI.X R13, R16, R9, R212, 0x1, P2 ;  /* 0x00000009100de211 */ /* 0x004fe200010f0cd4 */
[----:B------:R0:W-:Y:S04]  /*7c30*/  @!P3 ST.E.128 desc[UR48][R4.64], R52 ;  /* 0x000000340400b985 */ /* 0x0001e8000c101d30 */
[----:B------:R0:W-:Y:S04]  /*7c40*/  @!P4 ST.E.128 desc[UR48][R6.64], R68 ;  /* 0x000000440600c985 */ /* 0x0001e8000c101d30 */
[----:B------:R0:W-:Y:S04]  /*7c50*/  @!P5 ST.E.128 desc[UR48][R10.64], R104 ;  /* 0x000000680a00d985 */ /* 0x0001e8000c101d30 */
[----:B------:R0:W-:Y:S02]  /*7c60*/  @!P6 ST.E.128 desc[UR48][R12.64], R120 ;  /* 0x000000780c00e985 */ /* 0x0001e4000c101d30 */
.L_x_38:
[----:B------:R-:W-:Y:S05]  /*7c70*/  BSYNC B0 ;  /* 0x0000000000007941 */ /* 0x000fea0003800000 */
.L_x_37:
[----:B------:R-:W5:Y:S02]  /*7c80*/  LDC R0, c[0x0][0xc34] ;  /* 0x00030d00ff007b82 */ /* 0x000f640000000800 */
[----:B-----5:R-:W-:-:S13]  /*7c90*/  ISETP.LE.AND P0, PT, R0, UR45, PT ;  /* 0x0000002d00007c0c */ /* 0x020fda000bf03270 */
[----:B------:R-:W-:Y:S05]  /*7ca0*/  @!P0 BRA `(.L_x_39) ;  /* 0xffffff90000c8947 */ /* 0x000fea000383ffff */
[----:B------:R-:W-:Y:S05]  /*7cb0*/  EXIT ;  /* 0x000000000000794d */ /* 0x000fea0003800000 */
.L_x_5:
[----:B------:R-:W-:-:S08]  /*7cc0*/  NOP ;  /* 0x0000000000007918 */ /* 0x000fd00000000000 */
[----:B------:R-:W0:-:S00]  /*7cd0*/  USETMAXREG.DEALLOC.CTAPOOL 0x28 ;  /* 0x00000028000079c8 */ /* 0x000e0000080e0500 */
[----:B------:R-:W1:Y:S01]  /*7ce0*/  S2UR UR11, SR_CTAID.X ;  /* 0x00000000000b79c3 */ /* 0x000e620000002500 */
[----:B0-----:R-:W-:Y:S02]  /*7cf0*/  IMAD.MOV.U32 R0, RZ, RZ, 0x1 ;  /* 0x00000001ff007424 */ /* 0x001fe400078e00ff */
[----:B------:R-:W-:Y:S02]  /*7d00*/  IMAD.MOV.U32 R17, RZ, RZ, RZ ;  /* 0x000000ffff117224 */ /* 0x000fe400078e00ff */
[----:B------:R-:W-:-:S03]  /*7d10*/  IMAD.MOV.U32 R27, RZ, RZ, 0x1 ;  /* 0x00000001ff1b7424 */ /* 0x000fc600078e00ff */
[----:B------:R-:W1:Y:S02]  /*7d20*/  LDC R2, c[0x0][0xc34] ;  /* 0x00030d00ff027b82 */ /* 0x000e640000000800 */
[----:B-1----:R-:W-:-:S13]  /*7d30*/  ISETP.LE.AND P0, PT, R2, UR11, PT ;  /* 0x0000000b02007c0c */ /* 0x002fda000bf03270 */
[----:B------:R-:W-:Y:S05]  /*7d40*/  @P0 BRA `(.L_x_40) ;  /* 0x0000003800700947 */ /* 0x000fea0003800000 */
[----:B------:R-:W-:Y:S01]  /*7d50*/  IMAD.SHL.U32 R31, R19, 0x8, RZ ;  /* 0x00000008131f7824 */ /* 0x000fe200078e00ff */
[----:B------:R-:W-:Y:S01]  /*7d60*/  ULDC.64 UR4, c[0x0][0x418] ;  /* 0x0001060000047ab9 */ /* 0x000fe20000000a00 */
[----:B------:R-:W-:Y:S01]  /*7d70*/  ULDC UR9, c[0x0][0x320] ;  /* 0x0000c80000097ab9 */ /* 0x000fe20000000800 */
[----:B------:R-:W-:Y:S01]  /*7d80*/  UISETP.NE.U32.AND UP0, UPT, UR4, URZ, UPT ;  /* 0x0000003f0400728c */ /* 0x000fe2000bf05070 */
[----:B------:R-:W0:Y:S01]  /*7d90*/  S2UR UR8, SR_CgaCtaId ;  /* 0x00000000000879c3 */ /* 0x000e220000008800 */
[----:B------:R-:W-:Y:S01]  /*7da0*/  LOP3.LUT R5, R31, 0x38, RZ, 0xc0, !PT ;  /* 0x000000381f057812 */ /* 0x000fe200078ec0ff */
[----:B------:R-:W-:Y:S01]  /*7db0*/  ULDC UR4, c[0x0][0x424] ;  /* 0x0001090000047ab9 */ /* 0x000fe20000000800 */
[----:B------:R-:W-:Y:S01]  /*7dc0*/  UISETP.NE.AND.EX UP0, UPT, UR5, URZ, UPT, UP0 ;  /* 0x0000003f0500728c */ /* 0x000fe2000bf05300 */
[----:B------:R-:W-:Y:S01]  /*7dd0*/  LOP3.LUT R16, R16, 0xffffffef, RZ, 0xc0, !PT ;  /* 0xffffffef10107812 */ /* 0x000fe200078ec0ff */
[----:B------:R-:W-:Y:S01]  /*7de0*/  ULDC.64 UR6, c[0x0][0x2f0] ;  /* 0x0000bc0000067ab9 */ /* 0x000fe20000000a00 */
[C---:B------:R-:W-:Y:S01]  /*7df0*/  LOP3.LUT R0, R5.reuse, 0x40, RZ, 0xfc, !PT ;  /* 0x0000004005007812 */ /* 0x040fe200078efcff */
[----:B------:R-:W-:Y:S01]  /*7e00*/  USEL UR4, UR4, 0x1, UP0 ;  /* 0x0000000104047887 */ /* 0x000fe20008000000 */
[C---:B------:R-:W-:Y:S01]  /*7e10*/  LOP3.LUT R2, R5.reuse, 0x80, RZ, 0xfc, !PT ;  /* 0x0000008005027812 */ /* 0x040fe200078efcff */
[----:B------:R-:W-:Y:S01]  /*7e20*/  UMOV UR37, 0x400 ;  /* 0x0000040000257882 */ /* 0x000fe20000000000 */
[----:B------:R-:W-:Y:S01]  /*7e30*/  ISETP.GE.AND P2, PT, R0, UR9, PT ;  /* 0x0000000900007c0c */ /* 0x000fe2000bf46270 */
[----:B------:R-:W-:Y:S01]  /*7e40*/  UIMAD UR36, UR4, UR6, URZ ;  /* 0x00000006042472a4 */ /* 0x000fe2000f8e023f */
[----:B------:R-:W-:Y:S01]  /*7e50*/  ISETP.GE.AND P1, PT, R2, UR9, PT ;  /* 0x0000000902007c0c */ /* 0x000fe2000bf26270 */
[----:B------:R1:W-:Y:S01]  /*7e60*/  STL [R1+0x4], RZ ;  /* 0x000004ff01007387 */ /* 0x0003e20000100800 */
[C---:B------:R-:W-:Y:S01]  /*7e70*/  ISETP.GE.AND P3, PT, R5.reuse, UR9, PT ;  /* 0x0000000905007c0c */ /* 0x040fe2000bf66270 */
[----:B------:R-:W-:Y:S01]  /*7e80*/  UIADD3 UR4, UR36, 0x5f, URZ ;  /* 0x0000005f24047890 */ /* 0x000fe2000fffe03f */
[----:B------:R-:W-:Y:S01]  /*7e90*/  LOP3.LUT R0, R5, 0xc0, RZ, 0xfc, !PT ;  /* 0x000000c005007812 */ /* 0x000fe200078efcff */
[----:B------:R-:W-:Y:S01]  /*7ea0*/  ULDC UR10, c[0x0][0x2b8] ;  /* 0x0000ae00000a7ab9 */ /* 0x000fe20000000800 */
[----:B------:R-:W-:Y:S01]  /*7eb0*/  SHF.R.U32.HI R36, RZ, 0x3, R19 ;  /* 0x00000003ff247819 */ /* 0x000fe20000011613 */
[----:B------:R-:W-:Y:S01]  /*7ec0*/  UIMAD.WIDE UR4, UR4, 0x2aaaaaab, URZ ;  /* 0x2aaaaaab040478a5 */ /* 0x000fe2000f8e023f */
[----:B------:R-:W-:Y:S01]  /*7ed0*/  ISETP.GE.AND P0, PT, R0, UR9, PT ;  /* 0x0000000900007c0c */ /* 0x000fe2000bf06270 */
[----:B------:R-:W-:Y:S01]  /*7ee0*/  IMAD.U32 R37, RZ, RZ, UR11 ;  /* 0x0000000bff257e24 */ /* 0x000fe2000f8e00ff */
[----:B------:R-:W-:Y:S01]  /*7ef0*/  SEL R4, RZ, 0x1, P3 ;  /* 0x00000001ff047807 */ /* 0x000fe20001800000 */
[----:B------:R-:W-:Y:S01]  /*7f00*/  USHF.R.U32.HI UR6, URZ, 0x1f, UR5 ;  /* 0x0000001f3f067899 */ /* 0x000fe20008011605 */
[----:B------:R-:W-:Y:S01]  /*7f10*/  @P2 LOP3.LUT R16, R16, 0x10, RZ, 0xfc, !PT ;  /* 0x0000001010102812 */ /* 0x000fe200078efcff */
[----:B0-----:R-:W-:Y:S01]  /*7f20*/  ULEA UR37, UR8, UR37, 0x18 ;  /* 0x0000002508257291 */ /* 0x001fe2000f8ec03f */
[----:B------:R-:W-:Y:S01]  /*7f30*/  SEL R2, RZ, 0x2, P2 ;  /* 0x00000002ff027807 */ /* 0x000fe20001000000 */
[----:B------:R-:W-:Y:S01]  /*7f40*/  ULEA.HI.SX32 UR6, UR5, UR6, 0x1c ;  /* 0x0000000605067291 */ /* 0x000fe2000f8fe23f */
[----:B------:R-:W-:Y:S01]  /*7f50*/  LOP3.LUT R16, R16, 0xfffffff7, RZ, 0xc0, !PT ;  /* 0xfffffff710107812 */ /* 0x000fe200078ec0ff */
[----:B------:R-:W-:Y:S01]  /*7f60*/  IMAD.MOV.U32 R27, RZ, RZ, 0x1 ;  /* 0x00000001ff1b7424 */ /* 0x000fe200078e00ff */
[----:B------:R-:W-:Y:S01]  /*7f70*/  SEL R3, RZ, 0x4, P1 ;  /* 0x00000004ff037807 */ /* 0x000fe20000800000 */
[----:B------:R-:W-:Y:S01]  /*7f80*/  UIADD3 UR5, UR6, -0x1, URZ ;  /* 0xffffffff06057890 */ /* 0x000fe2000fffe03f */
[----:B------:R-:W-:Y:S01]  /*7f90*/  @P1 LOP3.LUT R16, R16, 0x8, RZ, 0xfc, !PT ;  /* 0x0000000810101812 */ /* 0x000fe200078efcff */
[----:B------:R-:W-:Y:S01]  /*7fa0*/  IMAD.MOV.U32 R17, RZ, RZ, RZ ;  /* 0x000000ffff117224 */ /* 0x000fe200078e00ff */
[----:B------:R-:W-:Y:S01]  /*7fb0*/  LOP3.LUT R36, R36, 0xf, RZ, 0xc0, !PT ;  /* 0x0000000f24247812 */ /* 0x000fe200078ec0ff */
[----:B------:R-:W-:Y:S01]  /*7fc0*/  UIMAD UR8, UR5, -0x60, UR36 ;  /* 0xffffffa0050878a4 */ /* 0x000fe2000f8e0224 */
[----:B------:R-:W-:Y:S01]  /*7fd0*/  LOP3.LUT R16, R16, 0xfffffffd, RZ, 0xc0, !PT ;  /* 0xfffffffd10107812 */ /* 0x000fe200078ec0ff */
[----:B------:R-:W-:Y:S01]  /*7fe0*/  ULDC UR39, c[0x0][0x448] ;  /* 0x0001120000277ab9 */ /* 0x000fe20000000800 */
[----:B------:R-:W-:Y:S01]  /*7ff0*/  IADD3 R3, R3, R2, R4 ;  /* 0x0000000203037210 */ /* 0x000fe20007ffe004 */
[----:B------:R-:W-:Y:S01]  /*8000*/  ULDC UR4, c[0x0][0x288] ;  /* 0x0000a20000047ab9 */ /* 0x000fe20000000800 */
[----:B------:R-:W-:Y:S01]  /*8010*/  @P3 LOP3.LUT R16, R16, 0x2, RZ, 0xfc, !PT ;  /* 0x0000000210103812 */ /* 0x000fe200078efcff */
[----:B------:R-:W-:Y:S01]  /*8020*/  ULOP3.LUT UR41, UR38, 0x2, URZ, 0xfc, !UPT ;  /* 0x0000000226297892 */ /* 0x000fe2000f8efc3f */
[----:B------:R-:W-:Y:S01]  /*8030*/  SEL R2, RZ, 0x8, P0 ;  /* 0x00000008ff027807 */ /* 0x000fe20000000000 */
[----:B------:R-:W-:Y:S01]  /*8040*/  ULDC UR42, c[0x0][0xc] ;  /* 0x00000300002a7ab9 */ /* 0x000fe20000000800 */
[----:B------:R-:W-:Y:S01]  /*8050*/  LOP3.LUT R16, R16, 0xfffffffb, RZ, 0xc0, !PT ;  /* 0xfffffffb10107812 */ /* 0x000fe200078ec0ff */
[----:B------:R-:W-:Y:S01]  /*8060*/  UIMAD UR39, UR39, UR4, URZ ;  /* 0x00000004272772a4 */ /* 0x000fe2000f8e023f */
[----:B------:R-:W-:Y:S01]  /*8070*/  IADD3 R34, -R36, UR8, RZ ;  /* 0x0000000824227c10 */ /* 0x000fe2000fffe1ff */
[----:B------:R-:W-:Y:S01]  /*8080*/  IMAD.IADD R2, R2, 0x1, R3 ;  /* 0x0000000102027824 */ /* 0x000fe200078e0203 */
[----:B------:R-:W-:Y:S01]  /*8090*/  @P0 LOP3.LUT R16, R16, 0x4, RZ, 0xfc, !PT ;  /* 0x0000000410100812 */ /* 0x000fe200078efcff */
[----:B------:R-:W-:Y:S01]  /*80a0*/  UIADD3 UR40, UR6, -0x2, URZ ;  /* 0xfffffffe06287890 */ /* 0x000fe2000fffe03f */
[----:B------:R-:W-:-:S02]  /*80b0*/  ISETP.GE.AND P0, PT, R5, UR9, PT ;  /* 0x0000000905007c0c */ /* 0x000fc4000bf06270 */
[----:B------:R-:W-:Y:S02]  /*80c0*/  LOP3.LUT R35, R35, 0xfffffffb, RZ, 0xc0, !PT ;  /* 0xfffffffb23237812 */ /* 0x000fe400078ec0ff */
[C---:B------:R-:W-:Y:S02]  /*80d0*/  ISETP.LT.OR P3, PT, R34.reuse, 0x1, P0 ;  /* 0x000000012200780c */ /* 0x040fe40000761670 */
[C---:B------:R-:W-:Y:S02]  /*80e0*/  ISETP.LT.OR P2, PT, R34.reuse, 0x11, P0 ;  /* 0x000000112200780c */ /* 0x040fe40000741670 */
[----:B------:R-:W-:Y:S02]  /*80f0*/  ISETP.LT.OR P1, PT, R34, 0x21, P0 ;  /* 0x000000212200780c */ /* 0x000fe40000721670 */
[----:B------:R-:W-:Y:S02]  /*8100*/  LOP3.LUT R16, R16, 0xefffffff, RZ, 0xc0, !PT ;  /* 0xefffffff10107812 */ /* 0x000fe400078ec0ff */
[----:B------:R-:W-:-:S02]  /*8110*/  LOP3.LUT R0, R31, 0x1f8, RZ, 0xc0, !PT ;  /* 0x000001f81f007812 */ /* 0x000fc400078ec0ff */
[----:B------:R-:W-:Y:S02]  /*8120*/  SHF.L.U32 R3, R19, 0x4, RZ ;  /* 0x0000000413037819 */ /* 0x000fe400000006ff */
[----:B------:R-:W-:Y:S02]  /*8130*/  LOP3.LUT R0, R0, 0x38, R19, 0x78, !PT ;  /* 0x0000003800007812 */ /* 0x000fe400078e7813 */
[----:B------:R-:W-:Y:S02]  /*8140*/  @P3 LOP3.LUT R35, R35, 0x4, RZ, 0xfc, !PT ;  /* 0x0000000423233812 */ /* 0x000fe400078efcff */
[----:B------:R-:W-:Y:S02]  /*8150*/  ISETP.LT.OR P3, PT, R34, 0x31, P0 ;  /* 0x000000312200780c */ /* 0x000fe40000761670 */
[----:B------:R-:W-:Y:S02]  /*8160*/  LOP3.LUT R35, R35, 0xfffffffd, RZ, 0xc0, !PT ;  /* 0xfffffffd23237812 */ /* 0x000fe400078ec0ff */
[----:B------:R-:W-:Y:S01]  /*8170*/  LOP3.LUT R28, R36, 0x70, R3, 0xf8, !PT ;  /* 0x00000070241c7812 */ /* 0x000fe200078ef803 */
[----:B------:R-:W-:Y:S01]  /*8180*/  IMAD.U32 R3, RZ, RZ, UR5 ;  /* 0x00000005ff037e24 */ /* 0x000fe2000f8e00ff */
[----:B------:R-:W-:-:S02]  /*8190*/  @P2 LOP3.LUT R35, R35, 0x2, RZ, 0xfc, !PT ;  /* 0x0000000223232812 */ /* 0x000fc400078efcff */
[----:B------:R-:W-:Y:S02]  /*81a0*/  ISETP.LT.OR P2, PT, R34, 0x41, P0 ;  /* 0x000000412200780c */ /* 0x000fe40000741670 */
[----:B------:R-:W-:Y:S02]  /*81b0*/  LOP3.LUT R35, R35, 0xfffffffe, RZ, 0xc0, !PT ;  /* 0xfffffffe23237812 */ /* 0x000fe400078ec0ff */
[----:B------:R-:W-:Y:S01]  /*81c0*/  LOP3.LUT R31, R0, 0x200, R31, 0xf8, !PT ;  /* 0x00000200001f7812 */ /* 0x000fe200078ef81f */
[----:B------:R-:W-:Y:S01]  /*81d0*/  IMAD R0, R3, 0x60, R28 ;  /* 0x0000006003007824 */ /* 0x000fe200078e021c */
[----:B------:R-:W-:Y:S02]  /*81e0*/  @P1 LOP3.LUT R35, R35, 0x1, RZ, 0xfc, !PT ;  /* 0x0000000123231812 */ /* 0x000fe400078efcff */
[----:B------:R-:W-:Y:S02]  /*81f0*/  ISETP.LT.OR P1, PT, R34, 0x51, P0 ;  /* 0x000000512200780c */ /* 0x000fe40000721670 */
[----:B------:R-:W-:Y:S01]  /*8200*/  LOP3.LUT P0, RZ, R2, 0x2, RZ, 0xc0, !PT ;  /* 0x0000000202ff7812 */ /* 0x000fe2000780c0ff */
[----:B------:R1:W-:Y:S01]  /*8210*/  STL [R1+0x8], R0 ;  /* 0x0000080001007387 */ /* 0x0003e20000100800 */
[----:B------:R-:W-:-:S02]  /*8220*/  @P3 LOP3.LUT R16, R16, 0x10000000, RZ, 0xfc, !PT ;  /* 0x1000000010103812 */ /* 0x000fc400078efcff */
[----:B------:R-:W-:Y:S02]  /*8230*/  ISETP.LT.OR P3, PT, R34, 0x1, !P0 ;  /* 0x000000012200780c */ /* 0x000fe40004761670 */
[----:B------:R-:W-:Y:S02]  /*8240*/  LOP3.LUT R16, R16, 0xffbfffff, RZ, 0xc0, !PT ;  /* 0xffbfffff10107812 */ /* 0x000fe400078ec0ff */
[----:B------:R-:W-:Y:S02]  /*8250*/  LOP3.LUT R35, R35, 0xffffffbf, RZ, 0xc0, !PT ;  /* 0xffffffbf23237812 */ /* 0x000fe400078ec0ff */
[----:B------:R-:W-:Y:S02]  /*8260*/  @P2 LOP3.LUT R16, R16, 0x400000, RZ, 0xfc, !PT ;  /* 0x0040000010102812 */ /* 0x000fe400078efcff */
[----:B------:R-:W-:Y:S02]  /*8270*/  ISETP.LT.OR P2, PT, R34, 0x11, !P0 ;  /* 0x000000112200780c */ /* 0x000fe40004741670 */
[----:B------:R-:W-:-:S02]  /*8280*/  LOP3.LUT R16, R16, 0x7fffffff, RZ, 0xc0, !PT ;  /* 0x7fffffff10107812 */ /* 0x000fc400078ec0ff */
[----:B------:R-:W-:Y:S02]  /*8290*/  @P1 LOP3.LUT R35, R35, 0x40, RZ, 0xfc, !PT ;  /* 0x0000004023231812 */ /* 0x000fe400078efcff */
[----:B------:R-:W-:Y:S02]  /*82a0*/  @P3 LOP3.LUT R16, R16, 0x80000000, RZ, 0xfc, !PT ;  /* 0x8000000010103812 */ /* 0x000fe400078efcff */
[----:B------:R-:W-:Y:S02]  /*82b0*/  ISETP.LT.OR P1, PT, R34, 0x21, !P0 ;  /* 0x000000212200780c */ /* 0x000fe40004721670 */
[----:B------:R-:W-:Y:S02]  /*82c0*/  LOP3.LUT R16, R16, 0xbfffffff, RZ, 0xc0, !PT ;  /* 0xbfffffff10107812 */ /* 0x000fe400078ec0ff */
[----:B------:R-:W-:Y:S02]  /*82d0*/  ISETP.LT.OR P3, PT, R34, 0x31, !P0 ;  /* 0x000000312200780c */ /* 0x000fe40004761670 */
[----:B------:R-:W-:-:S02]  /*82e0*/  @P2 LOP3.LUT R16, R16, 0x40000000, RZ, 0xfc, !PT ;  /* 0x4000000010102812 */ /* 0x000fc400078efcff */
[----:B------:R-:W-:Y:S02]  /*82f0*/  ISETP.LT.OR P2, PT, R34, 0x41, !P0 ;  /* 0x000000412200780c */ /* 0x000fe40004741670 */
[----:B------:R-:W-:Y:S02]  /*8300*/  LOP3.LUT R16, R16, 0xdfffffff, RZ, 0xc0, !PT ;  /* 0xdfffffff10107812 */ /* 0x000fe400078ec0ff */
[----:B------:R-:W-:Y:S02]  /*8310*/  LOP3.LUT R35, R35, 0xffffffdf, RZ, 0xc0, !PT ;  /* 0xffffffdf23237812 */ /* 0x000fe400078ec0ff */
[----:B------:R-:W-:Y:S02]  /*8320*/  @P1 LOP3.LUT R16, R16, 0x20000000, RZ, 0xfc, !PT ;  /* 0x2000000010101812 */ /* 0x000fe400078efcff */
[----:B------:R-:W-:Y:S02]  /*8330*/  ISETP.LT.OR P1, PT, R34, 0x51, !P0 ;  /* 0x000000512200780c */ /* 0x000fe40004721670 */
[----:B------:R-:W-:-:S02]  /*8340*/  LOP3.LUT R16, R16, 0xf7ffffff, RZ, 0xc0, !PT ;  /* 0xf7ffffff10107812 */ /* 0x000fc400078ec0ff */
[----:B------:R-:W-:Y:S02]  /*8350*/  LOP3.LUT P0, RZ, R2, 0x4, RZ, 0xc0, !PT ;  /* 0x0000000402ff7812 */ /* 0x000fe4000780c0ff */
[----:B------:R-:W-:Y:S02]  /*8360*/  @P3 LOP3.LUT R16, R16, 0x8000000, RZ, 0xfc, !PT ;  /* 0x0800000010103812 */ /* 0x000fe400078efcff */
[----:B------:R-:W-:Y:S02]  /*8370*/  ISETP.LT.OR P3, PT, R34, 0x1, !P0 ;  /* 0x000000012200780c */ /* 0x000fe40004761670 */
[----:B------:R-:W-:Y:S02]  /*8380*/  LOP3.LUT R16, R16, 0xfffdffff, RZ, 0xc0, !PT ;  /* 0xfffdffff10107812 */ /* 0x000fe400078ec0ff */
[----:B------:R-:W-:Y:S02]  /*8390*/  LEA R4, R31, UR37, 0x1 ;  /* 0x000000251f047c11 */ /* 0x000fe4000f8e08ff */
[----:B------:R-:W-:-:S02]  /*83a0*/  @P2 LOP3.LUT R16, R16, 0x20000, RZ, 0xfc, !PT ;  /* 0x0002000010102812 */ /* 0x000fc400078efcff */
[----:B------:R-:W-:Y:S02]  /*83b0*/  ISETP.LT.OR P2, PT, R34, 0x11, !P0 ;  /* 0x000000112200780c */ /* 0x000fe40004741670 */
[----:B------:R-:W-:Y:S02]  /*83c0*/  LOP3.LUT R16, R16, 0xfbffffff, RZ, 0xc0, !PT ;  /* 0xfbffffff10107812 */ /* 0x000fe400078ec0ff */
[----:B------:R-:W-:Y:S02]  /*83d0*/  @P1 LOP3.LUT R35, R35, 0x20, RZ, 0xfc, !PT ;  /* 0x0000002023231812 */ /* 0x000fe400078efcff */
[----:B------:R-:W-:Y:S02]  /*83e0*/  @P3 LOP3.LUT R16, R16, 0x4000000, RZ, 0xfc, !PT ;  /* 0x0400000010103812 */ /* 0x000fe400078efcff */
[----:B------:R-:W-:Y:S02]  /*83f0*/  ISETP.LT.OR P1, PT, R34, 0x21, !P0 ;  /* 0x000000212200780c */ /* 0x000fe40004721670 */
[----:B------:R-:W-:-:S02]  /*8400*/  LOP3.LUT R16, R16, 0xfdffffff, RZ, 0xc0, !PT ;  /* 0xfdffffff10107812 */ /* 0x000fc400078ec0ff */
[----:B------:R-:W-:Y:S02]  /*8410*/  ISETP.LT.OR P3, PT, R34, 0x31, !P0 ;  /* 0x000000312200780c */ /* 0x000fe40004761670 */
[----:B------:R-:W-:Y:S02]  /*8420*/  @P2 LOP3.LUT R16, R16, 0x2000000, RZ, 0xfc, !PT ;  /* 0x0200000010102812 */ /* 0x000fe400078efcff */
[----:B------:R-:W-:Y:S02]  /*8430*/  ISETP.LT.OR P2, PT, R34, 0x41, !P0 ;  /* 0x000000412200780c */ /* 0x000fe40004741670 */
[----:B------:R-:W-:Y:S02]  /*8440*/  LOP3.LUT R16, R16, 0xfeffffff, RZ, 0xc0, !PT ;  /* 0xfeffffff10107812 */ /* 0x000fe400078ec0ff */
[----:B------:R-:W-:Y:S02]  /*8450*/  LOP3.LUT R35, R35, 0xffffffef, RZ, 0xc0, !PT ;  /* 0xffffffef23237812 */ /* 0x000fe400078ec0ff */
[----:B------:R-:W-:-:S02]  /*8460*/  @P1 LOP3.LUT R16, R16, 0x1000000, RZ, 0xfc, !PT ;  /* 0x0100000010101812 */ /* 0x000fc400078efcff */
[----:B------:R-:W-:Y:S02]  /*8470*/  ISETP.LT.OR P1, PT, R34, 0x51, !P0 ;  /* 0x000000512200780c */ /* 0x000fe40004721670 */
[----:B------:R-:W-:Y:S02]  /*8480*/  LOP3.LUT R16, R16, 0xff7fffff, RZ, 0xc0, !PT ;  /* 0xff7fffff10107812 */ /* 0x000fe400078ec0ff */
[----:B------:R-:W-:Y:S02]  /*8490*/  LOP3.LUT P0, RZ, R2, 0x8, RZ, 0xc0, !PT ;  /* 0x0000000802ff7812 */ /* 0x000fe4000780c0ff */
[----:B------:R-:W-:Y:S02]  /*84a0*/  @P3 LOP3.LUT R16, R16, 0x800000, RZ, 0xfc, !PT ;  /* 0x0080000010103812 */ /* 0x000fe400078efcff */
[----:B------:R-:W-:Y:S02]  /*84b0*/  ISETP.LT.OR P3, PT, R34, 0x1, !P0 ;  /* 0x000000012200780c */ /* 0x000fe40004761670 */
[----:B------:R-:W-:-:S03]  /*84c0*/  LOP3.LUT R16, R16, 0xfffeffff, RZ, 0xc0, !PT ;  /* 0xfffeffff10107812 */ /* 0x000fc600078ec0ff */
        /* <DEDUP_REMOVED lines=11> */
[----:B------:R-:W-:-:S04]  /*8580*/  LOP3.LUT R16, R16, 0xfff7ffff, RZ, 0xc0, !PT ;  /* 0xfff7ffff10107812 */ /* 0x000fc800078ec0ff */
[----:B------:R-:W-:Y:S02]  /*8590*/  @P1 LOP3.LUT R16, R16, 0x80000, RZ, 0xfc, !PT ;  /* 0x0008000010101812 */ /* 0x000fe400078efcff */
[----:B------:R-:W-:Y:S02]  /*85a0*/  ISETP.LT.OR P1, PT, R34, 0x51, !P0 ;  /* 0x000000512200780c */ /* 0x000fe40004721670 */
[----:B------:R-:W-:Y:S02]  /*85b0*/  LOP3.LUT R16, R16, 0xfffbffff, RZ, 0xc0, !PT ;  /* 0xfffbffff10107812 */ /* 0x000fe400078ec0ff */
[----:B------:R-:W-:Y:S02]  /*85c0*/  ISETP.GE.AND P0, PT, R0, UR36, PT ;  /* 0x0000002400007c0c */ /* 0x000fe4000bf06270 */
[----:B------:R-:W-:-:S04]  /*85d0*/  @P3 LOP3.LUT R16, R16, 0x40000, RZ, 0xfc, !PT ;  /* 0x0004000010103812 */ /* 0x000fc800078efcff */
[----:B------:R-:W-:-:S03]  /*85e0*/  LOP3.LUT R16, R16, 0xffff7fff, RZ, 0xc0, !PT ;  /* 0xffff7fff10107812 */ /* 0x000fc600078ec0ff */
[----:B------:R-:W-:Y:S02]  /*85f0*/  @P1 LOP3.LUT R35, R35, 0x8, RZ, 0xfc, !PT ;  /* 0x0000000823231812 */ /* 0x000fe400078efcff */
[----:B------:R-:W-:Y:S02]  /*8600*/  @P2 LOP3.LUT R16, R16, 0x8000, RZ, 0xfc, !PT ;  /* 0x0000800010102812 */ /* 0x000fe400078efcff */
[----:B------:R-:W-:Y:S02]  /*8610*/  ISETP.LT.U32.AND P2, PT, R28, 0x60, !P0 ;  /* 0x000000601c00780c */ /* 0x000fe40004741070 */
[----:B------:R-:W-:Y:S02]  /*8620*/  ISETP.GE.AND P1, PT, R34, 0x1, PT ;  /* 0x000000012200780c */ /* 0x000fe40003f26270 */
[----:B------:R-:W-:Y:S02]  /*8630*/  LOP3.LUT R16, R16, 0xffffff7f, RZ, 0xc0, !PT ;  /* 0xffffff7f10107812 */ /* 0x000fe400078ec0ff */
[----:B------:R-:W-:-:S07]  /*8640*/  ISETP.GE.AND P0, PT, R34, 0x11, PT ;  /* 0x000000112200780c */ /* 0x000fce0003f06270 */
[----:B------:R-:W-:Y:S02]  /*8650*/  @P2 LOP3.LUT R16, R16, 0x80, RZ, 0xfc, !PT ;  /* 0x0000008010102812 */ /* 0x000fe400078efcff */
[----:B------:R-:W-:Y:S02]  /*8660*/  ISETP.GE.AND P2, PT, R34, 0x21, PT ;  /* 0x000000212200780c */ /* 0x000fe40003f46270 */
[----:B------:R-:W-:-:S04]  /*8670*/  LOP3.LUT R16, R16, 0xffffefff, RZ, 0xc0, !PT ;  /* 0xffffefff10107812 */ /* 0x000fc800078ec0ff */
        /* <DEDUP_REMOVED lines=10> */
[----:B------:R-:W-:Y:S02]  /*8720*/  ISETP.GE.AND P1, PT, R5, UR7, PT ;  /* 0x0000000705007c0c */ /* 0x000fe4000bf26270 */
[----:B------:R-:W-:-:S04]  /*8730*/  LOP3.LUT R16, R16, 0xfffffeff, RZ, 0xc0, !PT ;  /* 0xfffffeff10107812 */ /* 0x000fc800078ec0ff */
[----:B------:R-:W-:Y:S02]  /*8740*/  @P0 LOP3.LUT R16, R16, 0x100, RZ, 0xfc, !PT ;  /* 0x0000010010100812 */ /* 0x000fe400078efcff */
[----:B------:R-:W-:Y:S02]  /*8750*/  ISETP.GE.AND P0, PT, R5, UR10, PT ;  /* 0x0000000a05007c0c */ /* 0x000fe4000bf06270 */
[----:B------:R-:W-:-:S04]  /*8760*/  LOP3.LUT R16, R16, 0xffffbfff, RZ, 0xc0, !PT ;  /* 0xffffbfff10107812 */ /* 0x000fc800078ec0ff */
[----:B------:R-:W-:-:S04]  /*8770*/  @P2 LOP3.LUT R16, R16, 0x4000, RZ, 0xfc, !PT ;  /* 0x0000400010102812 */ /* 0x000fc800078efcff */
[----:B------:R-:W-:-:S04]  /*8780*/  LOP3.LUT R16, R16, 0xffffdfff, RZ, 0xc0, !PT ;  /* 0xffffdfff10107812 */ /* 0x000fc800078ec0ff */
[----:B------:R-:W-:-:S04]  /*8790*/  LOP3.LUT R16, R16, 0xfffffffe, RZ, 0xc0, !PT ;  /* 0xfffffffe10107812 */ /* 0x000fc800078ec0ff */
[----:B------:R-:W-:-:S04]  /*87a0*/  @P1 LOP3.LUT R16, R16, 0x1, RZ, 0xfc, !PT ;  /* 0x0000000110101812 */ /* 0x000fc800078efcff */
[----:B-1----:R-:W-:-:S07]  /*87b0*/  @P0 LOP3.LUT R16, R16, 0x2000, RZ, 0xfc, !PT ;  /* 0x0000200010100812 */ /* 0x002fce00078efcff */
.L_x_75:
[----:B0-----:R-:W0:Y:S01]  /*87c0*/  LDC R0, c[0x0][0xc38] ;  /* 0x00030e00ff007b82 */ /* 0x001e220000000800 */
[----:B------:R-:W-:Y:S01]  /*87d0*/  IMAD.MOV.U32 R23, RZ, RZ, R37 ;  /* 0x000000ffff177224 */ /* 0x000fe200078e0025 */
[----:B------:R-:W-:Y:S05]  /*87e0*/  YIELD ;  /* 0x0000000000007946 */ /* 0x000fea0003800000 */
[----:B------:R-:W-:Y:S01]  /*87f0*/  ULDC.64 UR4, c[0x0][0xa28] ;  /* 0x00028a0000047ab9 */ /* 0x000fe20000000a00 */
[----:B------:R-:W-:Y:S02]  /*8800*/  MOV R32, RZ ;  /* 0x000000ff00207202 */ /* 0x000fe40000000f00 */
[----:B0-----:R-:W-:-:S13]  /*8810*/  ISETP.NE.AND P0, PT, R0, 0x1, PT ;  /* 0x000000010000780c */ /* 0x001fda0003f05270 */
[----:B------:R-:W0:Y:S08]  /*8820*/  @P0 LDC R0, c[0x0][0xc3c] ;  /* 0x00030f00ff000b82 */ /* 0x000e300000000800 */
[----:B-1----:R-:W1:Y:S01]  /*8830*/  @P0 LDC R3, c[0x0][0xc40] ;  /* 0x00031000ff030b82 */ /* 0x002e620000000800 */
[----:B0-----:R-:W-:-:S05]  /*8840*/  @P0 IMAD.HI.U32 R0, R37, R0, RZ ;  /* 0x0000000025000227 */ /* 0x001fca00078e00ff */
[----:B-1----:R-:W-:Y:S02]  /*8850*/  @P0 SHF.R.U32.HI R23, RZ, R3, R0 ;  /* 0x00000003ff170219 */ /* 0x002fe40000011600 */
[----:B------:R-:W0:Y:S03]  /*8860*/  LDC R0, c[0x0][0xc44] ;  /* 0x00031100ff007b82 */ /* 0x000e260000000800 */
[----:B--2---:R-:W-:Y:S01]  /*8870*/  IMAD.MOV.U32 R18, RZ, RZ, R23 ;  /* 0x000000ffff127224 */ /* 0x004fe200078e0017 */
[----:B0-----:R-:W-:-:S13]  /*8880*/  ISETP.NE.AND P0, PT, R0, 0x1, PT ;  /* 0x000000010000780c */ /* 0x001fda0003f05270 */
[----:B------:R-:W0:Y:S02]  /*8890*/  @P0 LDC.64 R2, c[0x0][0xc48] ;  /* 0x00031200ff020b82 */ /* 0x000e240000000a00 */
[----:B0-----:R-:W-:-:S05]  /*88a0*/  @P0 IMAD.HI.U32 R0, R23, R2, RZ ;  /* 0x0000000217000227 */ /* 0x001fca00078e00ff */
[----:B------:R-:W-:Y:S02]  /*88b0*/  @P0 SHF.R.U32.HI R18, RZ, R3, R0 ;  /* 0x00000003ff120219 */ /* 0x000fe40000011600 */
[----:B------:R-:W-:-:S04]  /*88c0*/  ISETP.NE.U32.AND P0, PT, RZ, UR4, PT ;  /* 0x00000004ff007c0c */ /* 0x000fc8000bf05070 */
[----:B------:R-:W-:-:S13]  /*88d0*/  ISETP.NE.AND.EX P0, PT, RZ, UR5, PT, P0 ;  /* 0x00000005ff007c0c */ /* 0x000fda000bf05300 */
[----:B------:R-:W0:Y:S01]  /*88e0*/  @P0 LDC.64 R2, c[0x0][0xa28] ;  /* 0x00028a00ff020b82 */ /* 0x000e220000000a00 */
[----:B------:R-:W-:-:S04]  /*88f0*/  UIADD3 UR4, UR37, 0x1c400, URZ ;  /* 0x0001c40025047890 */ /* 0x000fc8000fffe03f */
[----:B------:R-:W-:Y:S01]  /*8900*/  ULOP3.LUT UP0, URZ, UR4, 0x3ff, URZ, 0xc0, !UPT ;  /* 0x000003ff043f7892 */ /* 0x000fe2000f80c03f */
[----:B0-----:R-:W-:-:S05]  /*8910*/  @P0 IMAD.WIDE R2, R18, 0x4, R2 ;  /* 0x0000000412020825 */ /* 0x001fca00078e0202 */
[----:B------:R0:W5:Y:S01]  /*8920*/  @P0 LDG.E R32, desc[UR48][R2.64] ;  /* 0x0000003002200981 */ /* 0x000162000c1e1900 */
[----:B------:R-:W-:-:S13]  /*8930*/  PLOP3.LUT P0, PT, PT, PT, UP0, 0x80, 0x0 ;  /* 0x000000000000781c */ /* 0x000fda0003f0f008 */
[----:B0-----:R-:W-:Y:S05]  /*8940*/  @!P0 BRA `(.L_x_41) ;  /* 0x0000000000408947 */ /* 0x001fea0003800000 */
[----:B------:R-:W-:Y:S01]  /*8950*/  MOV R2, 0x0 ;  /* 0x0000000000027802 */ /* 0x000fe20000000f00 */
[----:B------:R-:W-:Y:S01]  /*8960*/  ULDC.64 UR4, c[0x4][0x98] ;  /* 0x0100260000047ab9 */ /* 0x000fe20000000a00 */
[----:B------:R-:W-:Y:S01]  /*8970*/  ULDC.64 UR6, c[0x4][0xa0] ;  /* 0x0100280000067ab9 */ /* 0x000fe20000000a00 */
[----:B------:R-:W-:Y:S01]  /*8980*/  IMAD.U32 R4, RZ, RZ, UR4 ;  /* 0x00000004ff047e24 */ /* 0x000fe2000f8e00ff */
[----:B------:R-:W-:Y:S01]  /*8990*/  MOV R8, 0x70 ;  /* 0x0000007000087802 */ /* 0x000fe20000000f00 */
[----:B------:R-:W-:Y:S01]  /*89a0*/  IMAD.U32 R5, RZ, RZ, UR5 ;  /* 0x00000005ff057e24 */ /* 0x000fe2000f8e00ff */
[----:B------:R-:W0:Y:S01]  /*89b0*/  LDC.64 R2, c[0x4][R2] ;  /* 0x0100000002027b82 */ /* 0x000e220000000a00 */
[----:B------:R-:W-:Y:S01]  /*89c0*/  ULDC.64 UR4, c[0x4][0x8] ;  /* 0x0100020000047ab9 */ /* 0x000fe20000000a00 */
[----:B------:R-:W-:Y:S02]  /*89d0*/  IMAD.U32 R6, RZ, RZ, UR6 ;  /* 0x00000006ff067e24 */ /* 0x000fe4000f8e00ff */
[----:B------:R-:W-:-:S02]  /*89e0*/  IMAD.U32 R7, RZ, RZ, UR7 ;  /* 0x00000007ff077e24 */ /* 0x000fc4000f8e00ff */
[----:B------:R-:W-:Y:S02]  /*89f0*/  IMAD.U32 R10, RZ, RZ, UR4 ;  /* 0x00000004ff0a7e24 */ /* 0x000fe4000f8e00ff */
[----:B------:R-:W-:Y:S02]  /*8a00*/  IMAD.U32 R11, RZ, RZ, UR5 ;  /* 0x00000005ff0b7e24 */ /* 0x000fe4000f8e00ff */
[----:B------:R-:W-:Y:S02]  /*8a10*/  IMAD.MOV.U32 R12, RZ, RZ, 0x1 ;  /* 0x00000001ff0c7424 */ /* 0x000fe400078e00ff */
[----:B------:R-:W-:-:S07]  /*8a20*/  IMAD.MOV.U32 R13, RZ, RZ, RZ ;  /* 0x000000ffff0d7224 */ /* 0x000fce00078e00ff */
[----:B------:R-:W-:-:S07]  /*8a30*/  LEPC R20, `(.L_x_41) ;  /* 0x000000001014794e */ /* 0x000fce0000000000 */
[----:B0----5:R-:W-:Y:S05]  /*8a40*/  CALL.ABS.NOINC R2 ;  /* 0x0000000002007343 */ /* 0x021fea0003c00000 */
.L_x_41:
[----:B------:R-:W-:-:S04]  /*8a50*/  UIADD3 UR4, UR37, 0x400, URZ ;  /* 0x0000040025047890 */ /* 0x000fc8000fffe03f */
[----:B------:R-:W-:-:S06]  /*8a60*/  ULOP3.LUT UP0, URZ, UR4, 0x3ff, URZ, 0xc0, !UPT ;  /* 0x000003ff043f7892 */ /* 0x000fcc000f80c03f */
[----:B------:R-:W-:-:S13]  /*8a70*/  PLOP3.LUT P0, PT, PT, PT, UP0, 0x80, 0x0 ;  /* 0x000000000000781c */ /* 0x000fda0003f0f008 */
[----:B------:R-:W-:Y:S05]  /*8a80*/  @!P0 BRA `(.L_x_42) ;  /* 0x00000000007c8947 */ /* 0x000fea0003800000 */
        /* <DEDUP_REMOVED lines=8> */
[----:B------:R-:W-:Y:S01]  /*8b10*/  MOV R10, UR4 ;  /* 0x00000004000a7c02 */ /* 0x000fe20008000f00 */
[----:B------:R-:W-:Y:S02]  /*8b20*/  IMAD.U32 R7, RZ, RZ, UR7 ;  /* 0x00000007ff077e24 */ /* 0x000fe4000f8e00ff */
[----:B------:R-:W-:-:S02]  /*8b30*/  IMAD.U32 R11, RZ, RZ, UR5 ;  /* 0x00000005ff0b7e24 */ /* 0x000fc4000f8e00ff */
[----:B------:R-:W-:Y:S02]  /*8b40*/  IMAD.MOV.U32 R8, RZ, RZ, 0x70 ;  /* 0x00000070ff087424 */ /* 0x000fe400078e00ff */
[----:B------:R-:W-:Y:S02]  /*8b50*/  IMAD.MOV.U32 R12, RZ, RZ, 0x1 ;  /* 0x00000001ff0c7424 */ /* 0x000fe400078e00ff */
[----:B0-----:R-:W-:-:S07]  /*8b60*/  IMAD.MOV.U32 R13, RZ, RZ, RZ ;  /* 0x000000ffff0d7224 */ /* 0x001fce00078e00ff */
[----:B------:R-:W-:-:S07]  /*8b70*/  LEPC R20, `(.L_x_43) ;  /* 0x000000001014794e */ /* 0x000fce0000000000 */
[----:B-1---5:R-:W-:Y:S05]  /*8b80*/  CALL.ABS.NOINC R2 ;  /* 0x0000000002007343 */ /* 0x022fea0003c00000 */
.L_x_43:
[----:B------:R0:W1:Y:S01]  /*8b90*/  LDC.64 R2, c[0x4][R19] ;  /* 0x0100000013027b82 */ /* 0x0000620000000a00 */
[----:B------:R-:W-:Y:S01]  /*8ba0*/  ULDC.64 UR4, c[0x4][0x98] ;  /* 0x0100260000047ab9 */ /* 0x000fe20000000a00 */
[----:B------:R-:W-:Y:S01]  /*8bb0*/  ULDC.64 UR6, c[0x4][0xa0] ;  /* 0x0100280000067ab9 */ /* 0x000fe20000000a00 */
[----:B------:R-:W-:Y:S01]  /*8bc0*/  IMAD.U32 R4, RZ, RZ, UR4 ;  /* 0x00000004ff047e24 */ /* 0x000fe2000f8e00ff */
[----:B------:R-:W-:Y:S01]  /*8bd0*/  MOV R6, UR6 ;  /* 0x0000000600067c02 */ /* 0x000fe20008000f00 */
[----:B------:R-:W-:Y:S01]  /*8be0*/  IMAD.U32 R5, RZ, RZ, UR5 ;  /* 0x00000005ff057e24 */ /* 0x000fe2000f8e00ff */
[----:B------:R-:W-:Y:S01]  /*8bf0*/  ULDC.64 UR4, c[0x4][0x18] ;  /* 0x0100060000047ab9 */ /* 0x000fe20000000a00 */
[----:B------:R-:W-:Y:S02]  /*8c00*/  IMAD.U32 R7, RZ, RZ, UR7 ;  /* 0x00000007ff077e24 */ /* 0x000fe4000f8e00ff */
[----:B------:R-:W-:Y:S02]  /*8c10*/  IMAD.U32 R10, RZ, RZ, UR4 ;  /* 0x00000004ff0a7e24 */ /* 0x000fe4000f8e00ff */
[----:B------:R-:W-:-:S02]  /*8c20*/  IMAD.U32 R11, RZ, RZ, UR5 ;  /* 0x00000005ff0b7e24 */ /* 0x000fc4000f8e00ff */
[----:B------:R-:W-:Y:S02]  /*8c30*/  IMAD.MOV.U32 R8, RZ, RZ, 0x70 ;  /* 0x00000070ff087424 */ /* 0x000fe400078e00ff */
[----:B------:R-:W-:Y:S02]  /*8c40*/  IMAD.MOV.U32 R12, RZ, RZ, 0x1 ;  /* 0x00000001ff0c7424 */ /* 0x000fe400078e00ff */
[----:B0-----:R-:W-:-:S07]  /*8c50*/  IMAD.MOV.U32 R13, RZ, RZ, RZ ;  /* 0x000000ffff0d7224 */ /* 0x001fce00078e00ff */
[----:B------:R-:W-:-:S07]  /*8c60*/  LEPC R20, `(.L_x_42) ;  /* 0x000000001014794e */ /* 0x000fce0000000000 */
[----:B-1----:R-:W-:Y:S05]  /*8c70*/  CALL.ABS.NOINC R2 ;  /* 0x0000000002007343 */ /* 0x002fea0003c00000 */
.L_x_42:
[----:B------:R-:W-:Y:S01]  /*8c80*/  ULDC.64 UR4, c[0x0][0x9f8] ;  /* 0x00027e0000047ab9 */ /* 0x000fe20000000a00 */
[----:B------:R-:W-:Y:S01]  /*8c90*/  MOV R30, R18 ;  /* 0x00000012001e7202 */ /* 0x000fe20000000f00 */
[----:B------:R-:W0:Y:S01]  /*8ca0*/  LDC R8, c[0x0][0x430] ;  /* 0x00010c00ff087b82 */ /* 0x000e220000000800 */
[----:B------:R-:W-:Y:S01]  /*8cb0*/  ISETP.NE.U32.AND P0, PT, RZ, UR4, PT ;  /* 0x00000004ff007c0c */ /* 0x000fe2000bf05070 */
[----:B------:R-:W-:Y:S01]  /*8cc0*/  IMAD.MOV R0, RZ, RZ, -R18 ;  /* 0x000000ffff007224 */ /* 0x000fe200078e0a12 */
[----:B------:R-:W-:Y:S02]  /*8cd0*/  ULDC UR4, c[0x0][0xc44] ;  /* 0x0003110000047ab9 */ /* 0x000fe40000000800 */
[----:B------:R-:W-:-:S13]  /*8ce0*/  ISETP.NE.AND.EX P0, PT, RZ, UR5, PT, P0 ;  /* 0x00000005ff007c0c */ /* 0x000fda000bf05300 */
[----:B------:R-:W1:Y:S02]  /*8cf0*/  @P0 LDC.64 R2, c[0x0][0x9f8] ;  /* 0x00027e00ff020b82 */ /* 0x000e640000000a00 */
[----:B-1----:R-:W-:-:S05]  /*8d00*/  @P0 IMAD.WIDE R2, R18, 0x4, R2 ;  /* 0x0000000412020825 */ /* 0x002fca00078e0202 */
[----:B------:R1:W5:Y:S01]  /*8d10*/  @P0 LDG.E R30, desc[UR48][R2.64] ;  /* 0x00000030021e0981 */ /* 0x000362000c1e1900 */
[----:B------:R-:W-:Y:S01]  /*8d20*/  UMOV UR5, 0xffffffff ;  /* 0xffffffff00057882 */ /* 0x000fe20000000000 */
[----:B------:R-:W-:Y:S02]  /*8d30*/  IMAD R19, R0, UR4, R23 ;  /* 0x0000000400137c24 */ /* 0x000fe4000f8e0217 */
[----:B0-----:R-:W-:Y:S05]  /*8d40*/  BRA.DIV UR5, `(.L_x_44) ;  /* 0x0000002e05c47947 */ /* 0x001fea000b800000 */
.L_x_92:
[----:B------:R-:W2:Y:S01]  /*8d50*/  LDL R4, [R1+0x8] ;  /* 0x0000080001047983 */ /* 0x000ea20000100800 */
[----:B------:R-:W-:Y:S01]  /*8d60*/  ISETP.NE.AND P0, PT, R8, 0x1, PT ;  /* 0x000000010800780c */ /* 0x000fe20003f05270 */
[----:B------:R-:W-:Y:S01]  /*8d70*/  IMAD.MOV.U32 R24, RZ, RZ, RZ ;  /* 0x000000ffff187224 */ /* 0x000fe200078e00ff */
[C---:B------:R-:W-:Y:S02]  /*8d80*/  LOP3.LUT P1, RZ, R16.reuse, 0x80, RZ, 0xc0, !PT ;  /* 0x0000008010ff7812 */ /* 0x040fe4000782c0ff */
[----:B-----5:R-:W-:Y:S02]  /*8d90*/  SHF.R.S32.HI R33, RZ, 0x1f, R30 ;  /* 0x0000001fff217819 */ /* 0x020fe4000001141e */
[----:B------:R-:W-:-:S07]  /*8da0*/  LOP3.LUT R16, R16, 0xffffffbf, RZ, 0xc0, !PT ;  /* 0xffffffbf10107812 */ /* 0x000fce00078ec0ff */
[----:B------:R-:W0:Y:S01]  /*8db0*/  @P0 LDC R0, c[0x0][0x434] ;  /* 0x00010d00ff000b82 */ /* 0x000e220000000800 */
[----:B------:R-:W-:-:S07]  /*8dc0*/  @P0 LOP3.LUT R16, R16, 0x40, RZ, 0xfc, !PT ;  /* 0x0000004010100812 */ /* 0x000fce00078efcff */
[----:B-1----:R-:W1:Y:S08]  /*8dd0*/  @P0 LDC R3, c[0x0][0x438] ;  /* 0x00010e00ff030b82 */ /* 0x002e700000000800 */
[----:B------:R-:W3:Y:S01]  /*8de0*/  @P1 LDC.64 R6, c[0x0][0x428] ;  /* 0x00010a00ff061b82 */ /* 0x000ee20000000a00 */
[----:B--2---:R-:W-:-:S07]  /*8df0*/  IMAD.IADD R25, R4, 0x1, R32 ;  /* 0x0000000104197824 */ /* 0x004fce00078e0220 */
[----:B------:R-:W2:Y:S01]  /*8e00*/  @P1 LDC.64 R4, c[0x0][0x418] ;  /* 0x00010600ff041b82 */ /* 0x000ea20000000a00 */
[----:B0-----:R-:W-:-:S04]  /*8e10*/  @P0 IMAD.HI.U32 R0, R25, R0, RZ ;  /* 0x0000000019000227 */ /* 0x001fc800078e00ff */
[----:B------:R-:W-:Y:S01]  /*8e20*/  IMAD.MOV.U32 R9, RZ, RZ, R25 ;  /* 0x000000ffff097224 */ /* 0x000fe200078e0019 */
[----:B-1----:R-:W-:Y:S01]  /*8e30*/  @P0 SHF.R.U32.HI R9, RZ, R3, R0 ;  /* 0x00000003ff090219 */ /* 0x002fe20000011600 */
[----:B---3--:R-:W-:-:S03]  /*8e40*/  @P1 IMAD R0, R33, R6, RZ ;  /* 0x0000000621001224 */ /* 0x008fc600078e02ff */
[--C-:B------:R-:W-:Y:S01]  /*8e50*/  @P1 SHF.R.S32.HI R3, RZ, 0x1f, R9.reuse ;  /* 0x0000001fff031819 */ /* 0x100fe20000011409 */
[----:B------:R-:W-:Y:S02]  /*8e60*/  @P1 IMAD.MOV.U32 R2, RZ, RZ, R9 ;  /* 0x000000ffff021224 */ /* 0x000fe400078e0009 */
[C---:B------:R-:W-:Y:S02]  /*8e70*/  @P1 IMAD R7, R30.reuse, R7, R0 ;  /* 0x000000071e071224 */ /* 0x040fe400078e0200 */
[----:B------:R-:W-:-:S04]  /*8e80*/  @P1 IMAD.WIDE.U32 R2, R30, R6, R2 ;  /* 0x000000061e021225 */ /* 0x000fc800078e0002 */
[----:B------:R-:W-:Y:S01]  /*8e90*/  @P1 IMAD.IADD R0, R3, 0x1, R7 ;  /* 0x0000000103001824 */ /* 0x000fe200078e0207 */
[----:B--2---:R-:W-:-:S04]  /*8ea0*/  @P1 LEA R4, P0, R2, R4, 0x2 ;  /* 0x0000000402041211 */ /* 0x004fc800078010ff */
[----:B------:R-:W-:-:S05]  /*8eb0*/  @P1 LEA.HI.X R5, R2, R5, R0, 0x2, P0 ;  /* 0x0000000502051211 */ /* 0x000fca00000f1400 */
[----:B------:R0:W5:Y:S01]  /*8ec0*/  @P1 LDG.E R24, desc[UR48][R4.64] ;  /* 0x0000003004181981 */ /* 0x000162000c1e1900 */
[----:B------:R-:W-:Y:S01]  /*8ed0*/  IMAD.U32 R2, RZ, RZ, UR41 ;  /* 0x00000029ff027e24 */ /* 0x000fe2000f8e00ff */
[----:B------:R-:W-:Y:S02]  /*8ee0*/  IADD3 R0, -R9, RZ, RZ ;  /* 0x000000ff09007210 */ /* 0x000fe40007ffe1ff */
[----:B------:R-:W-:Y:S02]  /*8ef0*/  LOP3.LUT R16, R16, 0xffffffdf, RZ, 0xc0, !PT ;  /* 0xffffffdf10107812 */ /* 0x000fe400078ec0ff */
[----:B------:R-:W-:Y:S01]  /*8f00*/  ISETP.NE.AND P0, PT, R2, 0x3, PT ;  /* 0x000000030200780c */ /* 0x000fe20003f05270 */
[----:B------:R-:W-:Y:S01]  /*8f10*/  IMAD R25, R8, R0, R25 ;  /* 0x0000000008197224 */ /* 0x000fe200078e0219 */
[----:B------:R-:W-:-:S11]  /*8f20*/  SHF.R.S32.HI R29, RZ, 0x1f, R19 ;  /* 0x0000001fff1d7819 */ /* 0x000fd60000011413 */
[----:B------:R-:W-:Y:S01]  /*8f30*/  @P0 LOP3.LUT R16, R16, 0x20, RZ, 0xfc, !PT ;  /* 0x0000002010100812 */ /* 0x000fe200078efcff */
[----:B0-----:R-:W-:Y:S06]  /*8f40*/  @!P0 BRA `(.L_x_45) ;  /* 0x0000000000048947 */ /* 0x001fec0003800000 */
[----:B------:R-:W-:Y:S01]  /*8f50*/  BPT.TRAP 0x1 ;  /* 0x000000040000795c */ /* 0x000fe20000300000 */
.L_x_45:
[----:B------:R-:W-:Y:S01]  /*8f60*/  LEA R22, R17, UR37, 0x3 ;  /* 0x0000002511167c11 */ /* 0x000fe2000f8e18ff */
[----:B------:R-:W-:Y:S01]  /*8f70*/  BSSY B0, `(.L_x_46) ;  /* 0x0000004000007945 */ /* 0x000fe20003800000 */
[----:B------:R-:W-:-:S04]  /*8f80*/  SHF.L.U32 R3, R27, 0x1f, RZ ;  /* 0x0000001f1b037819 */ /* 0x000fc800000006ff */
[----:B------:R-:W0:Y:S02]  /*8f90*/  SYNCS.PHASECHK.TRANS64.TRYWAIT P0, [R22+URZ+0x22840], R3 ;  /* 0x02284003160075a7 */ /* 0x000e24000800017f */
[----:B0-----:R-:W-:Y:S05]  /*8fa0*/  @!P0 BRA `(.L_x_47) ;  /* 0x0000002c00608947 */ /* 0x001fea0003800000 */
.L_x_93:
[----:B------:R-:W-:Y:S05]  /*8fb0*/  BSYNC B0 ;  /* 0x0000000000007941 */ /* 0x000fea0003800000 */
.L_x_46:
[----:B------:R-:W-:Y:S01]  /*8fc0*/  SHF.R.S32.HI R26, RZ, 0x1f, R25 ;  /* 0x0000001fff1a7819 */ /* 0x000fe20000011419 */
[----:B------:R-:W1:Y:S01]  /*8fd0*/  S2R R20, SR_TID.X ;  /* 0x0000000000147919 */ /* 0x000e620000002100 */
[----:B------:R-:W-:Y:S01]  /*8fe0*/  ULDC.64 UR4, c[0x0][0x300] ;  /* 0x0000c00000047ab9 */ /* 0x000fe20000000a00 */
[----:B-----5:R-:W-:Y:S01]  /*8ff0*/  SHF.R.S32.HI R4, RZ, 0x1f, R24 ;  /* 0x0000001fff047819 */ /* 0x020fe20000011418 */
[----:B0-----:R-:W-:Y:S01]  /*9000*/  IMAD.WIDE.U32 R2, R25, UR4, RZ ;  /* 0x0000000419027c25 */ /* 0x001fe2000f8e00ff */
[----:B------:R-:W-:-:S03]  /*9010*/  LOP3.LUT P1, RZ, R16, 0x1, RZ, 0xc0, !PT ;  /* 0x0000000110ff7812 */ /* 0x000fc6000782c0ff */
[----:B------:R-:W-:Y:S01]  /*9020*/  IMAD R0, R26, UR4, RZ ;  /* 0x000000041a007c24 */ /* 0x000fe2000f8e02ff */
[----:B------:R0:W-:Y:S03]  /*9030*/  STL [R1], R4 ;  /* 0x0000000401007387 */ /* 0x0001e60000100800 */
[----:B------:R-:W-:Y:S01]  /*9040*/  IMAD R5, R25, UR5, R0 ;  /* 0x0000000519057c24 */ /* 0x000fe2000f8e0200 */
[----:B------:R-:W-:-:S03]  /*9050*/  ULDC.64 UR4, c[0x0][0x310] ;  /* 0x0000c40000047ab9 */ /* 0x000fc60000000a00 */
[----:B------:R-:W-:Y:S02]  /*9060*/  IMAD.IADD R3, R3, 0x1, R5 ;  /* 0x0000000103037824 */ /* 0x000fe400078e0205 */
[----:B------:R-:W-:Y:S02]  /*9070*/  IMAD R5, R4, UR4, RZ ;  /* 0x0000000404057c24 */ /* 0x000fe4000f8e02ff */
[----:B------:R-:W-:-:S04]  /*9080*/  IMAD.WIDE.U32 R2, R24, UR4, R2 ;  /* 0x0000000418027c25 */ /* 0x000fc8000f8e0002 */
[----:B------:R-:W-:Y:S01]  /*9090*/  IMAD R5, R24, UR5, R5 ;  /* 0x0000000518057c24 */ /* 0x000fe2000f8e0205 */
[----:B------:R-:W-:Y:S01]  /*90a0*/  ULDC.64 UR4, c[0x0][0x308] ;  /* 0x0000c20000047ab9 */ /* 0x000fe20000000a00 */
[----:B0-----:R-:W-:Y:S02]  /*90b0*/  IMAD R4, R17, 0x1800, R31 ;  /* 0x0000180011047824 */ /* 0x001fe400078e021f */
[----:B------:R-:W-:Y:S02]  /*90c0*/  IMAD.IADD R3, R3, 0x1, R5 ;  /* 0x0000000103037824 */ /* 0x000fe400078e0205 */
[----:B------:R-:W-:Y:S02]  /*90d0*/  IMAD R0, R29, UR4, RZ ;  /* 0x000000041d007c24 */ /* 0x000fe4000f8e02ff */
[----:B------:R-:W-:-:S04]  /*90e0*/  IMAD.WIDE.U32 R2, R19, UR4, R2 ;  /* 0x0000000413027c25 */ /* 0x000fc8000f8e0002 */
[----:B------:R-:W-:Y:S01]  /*90f0*/  IMAD R5, R19, UR5, R0 ;  /* 0x0000000513057c24 */ /* 0x000fe2000f8e0200 */
[----:B------:R-:W-:Y:S01]  /*9100*/  ULDC.64 UR4, c[0x0][0x2e8] ;  /* 0x0000ba0000047ab9 */ /* 0x000fe20000000a00 */
[----:B-1----:R-:W-:Y:S01]  /*9110*/  IMAD.SHL.U32 R20, R20, 0x8, RZ ;  /* 0x0000000814147824 */ /* 0x002fe200078e00ff */
[----:B------:R-:W-:Y:S01]  /*9120*/  LEA R0, P0, R2, UR4, 0x1 ;  /* 0x0000000402007c11 */ /* 0x000fe2000f8008ff */
[----:B------:R-:W-:Y:S01]  /*9130*/  IMAD.IADD R5, R3, 0x1, R5 ;  /* 0x0000000103057824 */ /* 0x000fe200078e0205 */
[----:B------:R-:W-:Y:S02]  /*9140*/  UMOV UR4, 0xffffffff ;  /* 0xffffffff00047882 */ /* 0x000fe40000000000 */
[----:B------:R-:W-:Y:S02]  /*9150*/  LOP3.LUT R20, R20, 0x38, RZ, 0xc0, !PT ;  /* 0x0000003814147812 */ /* 0x000fe400078ec0ff */
[----:B------:R-:W-:Y:S01]  /*9160*/  LEA.HI.X R5, R2, UR5, R5, 0x1, P0 ;  /* 0x0000000502057c11 */ /* 0x000fe200080f0c05 */
[----:B------:R-:W-:Y:S06]  /*9170*/  BRA.DIV UR4, `(.L_x_48) ;  /* 0x0000002e04007947 */ /* 0x000fec000b800000 */
[----:B------:R-:W0:Y:S01]  /*9180*/  SHFL.IDX PT, R14, R0, RZ, 0x181f ;  /* 0x00181fff000e7589 */ /* 0x000e2200000e0000 */
[C---:B------:R-:W-:Y:S02]  /*9190*/  ISETP.GE.AND P2, PT, R34.reuse, 0x1, PT ;  /* 0x000000012200780c */ /* 0x040fe40003f46270 */
[C---:B------:R-:W-:Y:S01]  /*91a0*/  ISETP.GE.AND P5, PT, R34.reuse, 0x11, PT ;  /* 0x000000112200780c */ /* 0x040fe20003fa6270 */
[----:B------:R-:W1:Y:S01]  /*91b0*/  SHFL.IDX PT, R3, R5, RZ, 0x181f ;  /* 0x00181fff05037589 */ /* 0x000e6200000e0000 */
[C---:B------:R-:W-:Y:S02]  /*91c0*/  ISETP.GE.AND P4, PT, R34.reuse, 0x21, PT ;  /* 0x000000212200780c */ /* 0x040fe40003f86270 */
[----:B------:R-:W-:Y:S01]  /*91d0*/  ISETP.GE.AND P3, PT, R34, 0x31, PT ;  /* 0x000000312200780c */ /* 0x000fe20003f66270 */
[----:B------:R-:W-:Y:S04]  /*91e0*/  SHFL.IDX PT, R6, R5, 0x1, 0x181f ;  /* 0x00381f0005067f89 */ /* 0x000fe800000e0000 */
[----:B------:R-:W-:Y:S02]  /*91f0*/  SHFL.IDX PT, R9, R5, 0x2, 0x181f ;  /* 0x00581f0005097f89 */ /* 0x000fe400000e0000 */
[----:B------:R-:W-:-:S02]  /*9200*/  @P2 LEA R7, R4, UR37, 0x1 ;  /* 0x0000002504072c11 */ /* 0x000fc4000f8e08ff */
[----:B------:R-:W-:Y:S02]  /*9210*/  @P5 LEA R12, R4, UR37, 0x1 ;  /* 0x00000025040c5c11 */ /* 0x000fe4000f8e08ff */
[----:B0-----:R-:W-:Y:S02]  /*9220*/  @P2 LEA R2, P0, R20, R14, 0x1 ;  /* 0x0000000e14022211 */ /* 0x001fe400078008ff */
[----:B------:R-:W0:Y:S03]  /*9230*/  SHFL.IDX PT, R14, R0, 0x1, 0x181f ;  /* 0x00381f00000e7f89 */ /* 0x000e2600000e0000 */
[----:B-1----:R-:W-:-:S05]  /*9240*/  @P2 IMAD.X R3, RZ, RZ, R3, P0 ;  /* 0x000000ffff032224 */ /* 0x002fca00000e0603 */
[----:B------:R1:W-:Y:S01]  /*9250*/  @P2 LDGSTS.E.BYPASS.LTC128B.128 [R7+0x1c400], desc[UR48][R2.64], !P1 ;  /* 0x1c40000002072fae */ /* 0x0003e2000c901d70 */
[----:B------:R-:W-:-:S03]  /*9260*/  ISETP.GE.AND P2, PT, R34, 0x41, PT ;  /* 0x000000412200780c */ /* 0x000fc60003f46270 */
[----:B-1----:R-:W-:Y:S01]  /*9270*/  SHFL.IDX PT, R7, R5, 0x3, 0x181f ;  /* 0x00781f0005077f89 */ /* 0x002fe200000e0000 */
[----:B0-----:R-:W-:-:S03]  /*9280*/  @P5 LEA R11, P0, R20, R14, 0x1 ;  /* 0x0000000e140b5211 */ /* 0x001fc600078008ff */
[----:B------:R-:W0:Y:S01]  /*9290*/  SHFL.IDX PT, R14, R0, 0x2, 0x181f ;  /* 0x00581f00000e7f89 */ /* 0x000e2200000e0000 */
[----:B------:R-:W-:Y:S01]  /*92a0*/  @P5 IADD3.X R6, RZ, R6, RZ, P0, !PT ;  /* 0x00000006ff065210 */ /* 0x000fe200007fe4ff */
[----:B------:R-:W-:-:S04]  /*92b0*/  @P5 IMAD.MOV.U32 R2, RZ, RZ, R11 ;  /* 0x000000ffff025224 */ /* 0x000fc800078e000b */
[----:B------:R-:W-:-:S05]  /*92c0*/  @P5 IMAD.MOV.U32 R3, RZ, RZ, R6 ;  /* 0x000000ffff035224 */ /* 0x000fca00078e0006 */
[----:B------:R1:W-:Y:S01]  /*92d0*/  @P5 LDGSTS.E.BYPASS.LTC128B.128 [R12+0x1cc00], desc[UR48][R2.64], !P1 ;  /* 0x1cc00000020c5fae */ /* 0x0003e2000c901d70 */
[----:B0-----:R-:W-:-:S03]  /*92e0*/  @P4 LEA R10, P0, R20, R14, 0x1 ;  /* 0x0000000e140a4211 */ /* 0x001fc600078008ff */
[----:B-1----:R-:W-:Y:S01]  /*92f0*/  SHFL.IDX PT, R2, R5, 0x4, 0x181f ;  /* 0x00981f0005027f89 */ /* 0x002fe200000e0000 */
[----:B------:R-:W-:-:S03]  /*9300*/  @P4 LEA R12, R4, UR37, 0x1 ;  /* 0x00000025040c4c11 */ /* 0x000fc6000f8e08ff */
[----:B------:R-:W0:Y:S01]  /*9310*/  SHFL.IDX PT, R14, R0, 0x3, 0x181f ;  /* 0x00781f00000e7f89 */ /* 0x000e2200000e0000 */
[----:B------:R-:W-:-:S03]  /*9320*/  @P4 IMAD.X R9, RZ, RZ, R9, P0 ;  /* 0x000000ffff094224 */ /* 0x000fc600000e0609 */
[----:B------:R-:W-:Y:S02]  /*9330*/  SHFL.IDX PT, R5, R5, 0x5, 0x181f ;  /* 0x00b81f0005057f89 */ /* 0x000fe400000e0000 */
[----:B------:R-:W-:Y:S02]  /*9340*/  @P4 MOV R3, R9 ;  /* 0x0000000900034202 */ /* 0x000fe40000000f00 */
[----:B------:R-:W-:Y:S02]  /*9350*/  @P3 LEA R9, R4, UR37, 0x1 ;  /* 0x0000002504093c11 */ /* 0x000fe4000f8e08ff */
[C---:B0-----:R-:W-:Y:S02]  /*9360*/  @P3 LEA R8, P0, R20.reuse, R14, 0x1 ;  /* 0x0000000e14083211 */ /* 0x041fe400078008ff */
[----:B------:R-:W0:Y:S03]  /*9370*/  SHFL.IDX PT, R14, R0, 0x4, 0x181f ;  /* 0x00981f00000e7f89 */ /* 0x000e2600000e0000 */
[----:B------:R-:W-:Y:S01]  /*9380*/  @P3 IMAD.X R7, RZ, RZ, R7, P0 ;  /* 0x000000ffff073224 */ /* 0x000fe200000e0607 */
[----:B0-----:R-:W-:-:S02]  /*9390*/  @P2 LEA R6, P0, R20, R14, 0x1 ;  /* 0x0000000e14062211 */ /* 0x001fc400078008ff */
[----:B------:R0:W1:Y:S03]  /*93a0*/  SHFL.IDX PT, R14, R0, 0x5, 0x181f ;  /* 0x00b81f00000e7f89 */ /* 0x00006600000e0000 */
[----:B------:R-:W-:Y:S02]  /*93b0*/  @P2 IMAD.X R11, RZ, RZ, R2, P0 ;  /* 0x000000ffff0b2224 */ /* 0x000fe400000e0602 */
[----:B------:R-:W-:-:S05]  /*93c0*/  @P4 IMAD.MOV.U32 R2, RZ, RZ, R10 ;  /* 0x000000ffff024224 */ /* 0x000fca00078e000a */
[----:B------:R2:W-:Y:S02]  /*93d0*/  @P4 LDGSTS.E.BYPASS.LTC128B.128 [R12+0x1d400], desc[UR48][R2.64], !P1 ;  /* 0x1d400000020c4fae */ /* 0x0005e4000c901d70 */
[----:B--2---:R-:W-:Y:S02]  /*93e0*/  @P3 IMAD.MOV.U32 R2, RZ, RZ, R8 ;  /* 0x000000ffff023224 */ /* 0x004fe400078e0008 */
[----:B------:R-:W-:Y:S01]  /*93f0*/  @P3 IMAD.MOV.U32 R3, RZ, RZ, R7 ;  /* 0x000000ffff033224 */ /* 0x000fe200078e0007 */
[----:B------:R-:W-:-:S04]  /*9400*/  @P2 LEA R7, R4, UR37, 0x1 ;  /* 0x0000002504072c11 */ /* 0x000fc8000f8e08ff */
[----:B------:R2:W-:Y:S02]  /*9410*/  @P3 LDGSTS.E.BYPASS.LTC128B.128 [R9+0x1dc00], desc[UR48][R2.64], !P1 ;  /* 0x1dc0000002093fae */ /* 0x0005e4000c901d70 */
[----:B--2---:R-:W-:Y:S02]  /*9420*/  @P2 IMAD.MOV.U32 R2, RZ, RZ, R6 ;  /* 0x000000ffff022224 */ /* 0x004fe400078e0006 */
[----:B------:R-:W-:-:S05]  /*9430*/  @P2 IMAD.MOV.U32 R3, RZ, RZ, R11 ;  /* 0x000000ffff032224 */ /* 0x000fca00078e000b */
[----:B-1----:R0:W-:Y:S02]  /*9440*/  @P2 LDGSTS.E.BYPASS.LTC128B.128 [R7+0x1e400], desc[UR48][R2.64], !P1 ;  /* 0x1e40000002072fae */ /* 0x0021e4000c901d70 */
.L_x_107:
[----:B------:R-:W-:-:S13]  /*9450*/  ISETP.GE.AND P2, PT, R34, 0x51, PT ;  /* 0x000000512200780c */ /* 0x000fda0003f46270 */
[----:B0-----:R-:W-:-:S05]  /*9460*/  @P2 LEA R2, P0, R20, R14, 0x1 ;  /* 0x0000000e14022211 */ /* 0x001fca00078008ff */
[----:B------:R-:W-:Y:S01]  /*9470*/  @P2 IMAD.X R3, RZ, RZ, R5, P0 ;  /* 0x000000ffff032224 */ /* 0x000fe200000e0605 */
[----:B------:R-:W-:Y:S02]  /*9480*/  @P2 LEA R5, R4, UR37, 0x1 ;  /* 0x0000002504052c11 */ /* 0x000fe4000f8e08ff */
[----:B------:R-:W-:-:S03]  /*9490*/  PLOP3.LUT P0, PT, PT, PT, PT, 0x80, 0x0 ;  /* 0x000000000000781c */ /* 0x000fc60003f0f070 */
[----:B------:R-:W-:Y:S01]  /*94a0*/  @!PT LDS RZ, [RZ] ;  /* 0x00000000fffff984 */ /* 0x000fe20000000800 */
[----:B------:R-:W-:Y:S01]  /*94b0*/  @!PT LDS RZ, [RZ] ;  /* 0x00000000fffff984 */ /* 0x000fe20000000800 */
[----:B------:R-:W-:Y:S01]  /*94c0*/  @!PT LDS RZ, [RZ] ;  /* 0x00000000fffff984 */ /* 0x000fe20000000800 */
[----:B------:R0:W-:Y:S01]  /*94d0*/  @P2 LDGSTS.E.BYPASS.LTC128B.128 [R5+0x1ec00], desc[UR48][R2.64], !P1 ;  /* 0x1ec0000002052fae */ /* 0x0001e2000c901d70 */
[----:B------:R-:W-:-:S09]  /*94e0*/  NOP ;  /* 0x0000000000007918 */ /* 0x000fd20000000000 */
.L_x_49:
[----:B------:R-:W-:Y:S02]  /*94f0*/  PLOP3.LUT P1, PT, P1, P0, PT, 0xa2, 0x0 ;  /* 0x000000000000781c */ /* 0x000fe40000f21472 */
[----:B------:R-:W-:-:S08]  /*9500*/  @P0 R2UR P1, UR4, R22 ;  /* 0x00000000160402ca */ /* 0x000fd00000020000 */
[----:B------:R-:W-:-:S05]  /*9510*/  @P0 PLOP3.LUT P0, PT, P1, PT, PT, 0x80, 0x0 ;  /* 0x000000000000081c */ /* 0x000fca0000f0f070 */
[----:B------:R-:W-:Y:S01]  /*9520*/  @!P1 SYNCS.ARRIVE.TRANS64.RED.A0T1 RZ, [UR4+0x22830], RZ ;  /* 0x022830ffffff99a7 */ /* 0x000fe20008200404 */
[----:B------:R-:W-:Y:S07]  /*9530*/  @!P1 ARRIVES.LDGSTSBAR.64.TRANSCNT [UR4+0x22830] ;  /* 0x02283000ff0099b0 */ /* 0x000fee0008000a84 */
[----:B------:R-:W-:Y:S05]  /*9540*/  @P0 BRA.U.ANY `(.L_x_49) ;  /* 0xfffffffd00e80947 */ /* 0x000fea000393ffff */
[----:B------:R-:W-:Y:S01]  /*9550*/  NOP ;  /* 0x0000000000007918 */ /* 0x000fe20000000000 */
[----:B------:R-:W-:-:S05]  /*9560*/  IMAD.U32 R0, RZ, RZ, UR41 ;  /* 0x00000029ff007e24 */ /* 0x000fca000f8e00ff */
[----:B------:R-:W-:-:S13]  /*9570*/  ISETP.NE.AND P2, PT, R0, 0x3, PT ;  /* 0x000000030000780c */ /* 0x000fda0003f45270 */
[----:B------:R-:W-:Y:S05]  /*9580*/  @!P2 BRA `(.L_x_50) ;  /* 0x000000000004a947 */ /* 0x000fea0003800000 */
[----:B------:R-:W-:Y:S01]  /*9590*/  BPT.TRAP 0x1 ;  /* 0x000000040000795c */ /* 0x000fe20000300000 */
.L_x_50:
[----:B------:R1:W-:Y:S02]  /*95a0*/  SYNCS.ARRIVE.TRANS64.A1T0 RZ, [R22+URZ+0x22830], RZ ;  /* 0x022830ff16ff79a7 */ /* 0x0003e4000810003f */
[----:B------:R-:W-:Y:S05]  /*95b0*/  WARPSYNC.ALL ;  /* 0x0000000000007948 */ /* 0x000fea0003800000 */
[----:B------:R-:W-:-:S04]  /*95c0*/  UIADD3 UR4, UR37, 0x18400, URZ ;  /* 0x0001840025047890 */ /* 0x000fc8000fffe03f */
[----:B------:R-:W-:Y:S01]  /*95d0*/  ULOP3.LUT UP0, URZ, UR4, 0x3ff, URZ, 0xc0, !UPT ;  /* 0x000003ff043f7892 */ /* 0x000fe2000f80c03f */
[----:B------:R-:W-:Y:S05]  /*95e0*/  BAR.SYNC.DEFER_BLOCKING 0x8, 0x180 ;  /* 0x0206000000007b1d */ /* 0x000fea0000010000 */
[----:B------:R-:W-:-:S13]  /*95f0*/  PLOP3.LUT P0, PT, PT, PT, UP0, 0x80, 0x0 ;  /* 0x000000000000781c */ /* 0x000fda0003f0f008 */
[----:B------:R-:W-:Y:S05]  /*9600*/  @!P0 BRA `(.L_x_51) ;  /* 0x0000000000408947 */ /* 0x000fea0003800000 */
[----:B0-----:R-:W-:Y:S01]  /*9610*/  MOV R2, 0x0 ;  /* 0x0000000000027802 */ /* 0x001fe20000000f00 */
[----:B------:R-:W-:Y:S01]  /*9620*/  ULDC.64 UR6, c[0x4][0x98] ;  /* 0x0100260000067ab9 */ /* 0x000fe20000000a00 */
[----:B------:R-:W-:Y:S01]  /*9630*/  ULDC.64 UR8, c[0x4][0xa0] ;  /* 0x0100280000087ab9 */ /* 0x000fe20000000a00 */
[----:B------:R-:W-:Y:S01]  /*9640*/  ULDC.64 UR4, c[0x4][0x20] ;  /* 0x0100080000047ab9 */ /* 0x000fe20000000a00 */
[----:B------:R-:W-:Y:S01]  /*9650*/  MOV R4, UR6 ;  /* 0x0000000600047c02 */ /* 0x000fe20008000f00 */
[----:B------:R-:W-:Y:S01]  /*9660*/  IMAD.U32 R5, RZ, RZ, UR7 ;  /* 0x00000007ff057e24 */ /* 0x000fe2000f8e00ff */
[----:B------:R-:W0:Y:S01]  /*9670*/  LDC.64 R2, c[0x4][R2] ;  /* 0x0100000002027b82 */ /* 0x000e220000000a00 */
[----:B------:R-:W-:Y:S01]  /*9680*/  IMAD.U32 R6, RZ, RZ, UR8 ;  /* 0x00000008ff067e24 */ /* 0x000fe2000f8e00ff */
[----:B------:R-:W-:Y:S01]  /*9690*/  MOV R12, 0x1 ;  /* 0x00000001000c7802 */ /* 0x000fe20000000f00 */
[----:B------:R-:W-:Y:S02]  /*96a0*/  IMAD.U32 R7, RZ, RZ, UR9 ;  /* 0x00000009ff077e24 */ /* 0x000fe4000f8e00ff */
[----:B------:R-:W-:-:S02]  /*96b0*/  IMAD.U32 R10, RZ, RZ, UR4 ;  /* 0x00000004ff0a7e24 */ /* 0x000fc4000f8e00ff */
[----:B------:R-:W-:Y:S02]  /*96c0*/  IMAD.U32 R11, RZ, RZ, UR5 ;  /* 0x00000005ff0b7e24 */ /* 0x000fe4000f8e00ff */
[----:B------:R-:W-:Y:S02]  /*96d0*/  IMAD.MOV.U32 R8, RZ, RZ, 0x70 ;  /* 0x00000070ff087424 */ /* 0x000fe400078e00ff */
[----:B------:R-:W-:-:S07]  /*96e0*/  IMAD.MOV.U32 R13, RZ, RZ, RZ ;  /* 0x000000ffff0d7224 */ /* 0x000fce00078e00ff */
[----:B------:R-:W-:-:S07]  /*96f0*/  LEPC R20, `(.L_x_51) ;  /* 0x000000001014794e */ /* 0x000fce0000000000 */
[----:B01----:R-:W-:Y:S05]  /*9700*/  CALL.ABS.NOINC R2 ;  /* 0x0000000002007343 */ /* 0x003fea0003c00000 */
.L_x_51:
[----:B0-----:R-:W0:Y:S01]  /*9710*/  LDC R5, c[0x0][0x448] ;  /* 0x00011200ff057b82 */ /* 0x001e220000000800 */
[----:B------:R-:W-:Y:S01]  /*9720*/  IMAD.MOV R0, RZ, RZ, -R23 ;  /* 0x000000ffff007224 */ /* 0x000fe200078e0a17 */
[----:B------:R-:W-:Y:S01]  /*9730*/  ULDC UR4, c[0x0][0xc38] ;  /* 0x00030e0000047ab9 */ /* 0x000fe20000000800 */
[----:B------:R-:W2:Y:S01]  /*9740*/  S2R R21, SR_TID.X ;  /* 0x0000000000157919 */ /* 0x000ea20000002100 */
[----:B------:R-:W-:Y:S01]  /*9750*/  LOP3.LUT P5, RZ, R16, 0x2000, RZ, 0xc0, !PT ;  /* 0x0000200010ff7812 */ /* 0x000fe200078ac0ff */
[----:B------:R-:W-:Y:S01]  /*9760*/  IMAD R0, R0, UR4, R37 ;  /* 0x0000000400007c24 */ /* 0x000fe2000f8e0225 */
[----:B------:R-:W-:Y:S01]  /*9770*/  ULDC.64 UR4, c[0x0][0x2d8] ;  /* 0x0000b60000047ab9 */ /* 0x000fe20000000a00 */
[----:B------:R-:W-:Y:S02]  /*9780*/  LEA R20, R31, UR37, 0x1 ;  /* 0x000000251f147c11 */ /* 0x000fe4000f8e08ff */
[----:B------:R-:W-:-:S05]  /*9790*/  IMAD.SHL.U32 R0, R0, 0x80, RZ ;  /* 0x0000008000007824 */ /* 0x000fca00078e00ff */
[----:B------:R-:W-:-:S05]  /*97a0*/  LOP3.LUT R6, R28, R0, RZ, 0xfc, !PT ;  /* 0x000000001c067212 */ /* 0x000fca00078efcff */
[----:B------:R-:W-:Y:S01]  /*97b0*/  IMAD.MOV.U32 R4, RZ, RZ, R6 ;  /* 0x000000ffff047224 */ /* 0x000fe200078e0006 */
[----:B0-----:R-:W-:Y:S01]  /*97c0*/  ISETP.NE.AND P0, PT, R5, 0x1, PT ;  /* 0x000000010500780c */ /* 0x001fe20003f05270 */
[----:B--2---:R-:W-:-:S12]  /*97d0*/  IMAD.SHL.U32 R21, R21, 0x8, RZ ;  /* 0x0000000815157824 */ /* 0x004fd800078e00ff */
[----:B------:R-:W0:Y:S01]  /*97e0*/  @P0 LDC R3, c[0x0][0x44c] ;  /* 0x00011300ff030b82 */ /* 0x000e220000000800 */
[----:B------:R-:W-:-:S07]  /*97f0*/  LOP3.LUT R21, R21, 0x38, RZ, 0xc0, !PT ;  /* 0x0000003815157812 */ /* 0x000fce00078ec0ff */
[----:B------:R-:W2:Y:S01]  /*9800*/  @P0 LDC R7, c[0x0][0x450] ;  /* 0x00011400ff070b82 */ /* 0x000ea20000000800 */
[----:B0-----:R-:W-:-:S05]  /*9810*/  @P0 IMAD.HI.U32 R2, R6, R3, RZ ;  /* 0x0000000306020227 */ /* 0x001fca00078e00ff */
[----:B--2---:R-:W-:Y:S01]  /*9820*/  @P0 SHF.R.U32.HI R4, RZ, R7, R2 ;  /* 0x00000007ff040219 */ /* 0x004fe20000011602 */
[----:B------:R-:W-:Y:S01]  /*9830*/  IMAD R2, R29, UR4, RZ ;  /* 0x000000041d027c24 */ /* 0x000fe2000f8e02ff */
[----:B------:R-:W-:-:S03]  /*9840*/  SHF.R.S32.HI R7, RZ, 0x1f, R18 ;  /* 0x0000001fff077819 */ /* 0x000fc60000011412 */
[C---:B------:R-:W-:Y:S02]  /*9850*/  IMAD R9, R19.reuse, UR5, R2 ;  /* 0x0000000513097c24 */ /* 0x040fe4000f8e0202 */
[----:B------:R-:W-:Y:S01]  /*9860*/  IMAD.WIDE.U32 R2, R19, UR4, RZ ;  /* 0x0000000413027c25 */ /* 0x000fe2000f8e00ff */
[----:B------:R-:W-:-:S03]  /*9870*/  ULDC.64 UR4, c[0x0][0x2e0] ;  /* 0x0000b80000047ab9 */ /* 0x000fc60000000a00 */
[----:B------:R-:W-:Y:S02]  /*9880*/  IMAD.IADD R3, R3, 0x1, R9 ;  /* 0x0000000103037824 */ /* 0x000fe400078e0209 */
[----:B------:R-:W-:Y:S02]  /*9890*/  IMAD R7, R7, UR4, RZ ;  /* 0x0000000407077c24 */ /* 0x000fe4000f8e02ff */
[----:B------:R-:W-:Y:S02]  /*98a0*/  IMAD.MOV R8, RZ, RZ, -R4 ;  /* 0x000000ffff087224 */ /* 0x000fe400078e0a04 */
[C---:B------:R-:W-:Y:S02]  /*98b0*/  IMAD R7, R18.reuse, UR5, R7 ;  /* 0x0000000512077c24 */ /* 0x040fe4000f8e0207 */
[----:B------:R-:W-:Y:S01]  /*98c0*/  IMAD.WIDE.U32 R2, R18, UR4, R2 ;  /* 0x0000000412027c25 */ /* 0x000fe2000f8e0002 */
[----:B------:R-:W-:-:S03]  /*98d0*/  ULDC.64 UR4, c[0x0][0x2d0] ;  /* 0x0000b40000047ab9 */ /* 0x000fc60000000a00 */
[----:B------:R-:W-:Y:S01]  /*98e0*/  IMAD R5, R5, R8, R6 ;  /* 0x0000000805057224 */ /* 0x000fe200078e0206 */
[----:B------:R-:W-:Y:S02]  /*98f0*/  SHF.R.S32.HI R6, RZ, 0x1f, R4 ;  /* 0x0000001fff067819 */ /* 0x000fe40000011404 */
[----:B------:R-:W-:-:S03]  /*9900*/  IADD3 R3, R3, R7, RZ ;  /* 0x0000000703037210 */ /* 0x000fc60007ffe0ff */
[----:B------:R-:W-:Y:S02]  /*9910*/  IMAD R7, R6, UR4, RZ ;  /* 0x0000000406077c24 */ /* 0x000fe4000f8e02ff */
[----:B------:R-:W-:-:S04]  /*9920*/  IMAD.WIDE.U32 R2, R4, UR4, R2 ;  /* 0x0000000404027c25 */ /* 0x000fc8000f8e0002 */
[----:B------:R-:W-:Y:S01]  /*9930*/  IMAD R7, R4, UR5, R7 ;  /* 0x0000000504077c24 */ /* 0x000fe2000f8e0207 */
[----:B------:R-:W-:Y:S01]  /*9940*/  SHF.R.S32.HI R4, RZ, 0x1f, R5 ;  /* 0x0000001fff047819 */ /* 0x000fe20000011405 */
[----:B------:R-:W-:Y:S02]  /*9950*/  ULDC.64 UR4, c[0x0][0x2c8] ;  /* 0x0000b20000047ab9 */ /* 0x000fe40000000a00 */
[----:B------:R-:W-:Y:S02]  /*9960*/  IMAD.IADD R3, R3, 0x1, R7 ;  /* 0x0000000103037824 */ /* 0x000fe400078e0207 */
[----:B------:R-:W-:Y:S02]  /*9970*/  IMAD R4, R4, UR4, RZ ;  /* 0x0000000404047c24 */ /* 0x000fe4000f8e02ff */
[----:B------:R-:W-:-:S04]  /*9980*/  IMAD.WIDE.U32 R2, R5, UR4, R2 ;  /* 0x0000000405027c25 */ /* 0x000fc8000f8e0002 */
[----:B------:R-:W-:Y:S01]  /*9990*/  IMAD R7, R5, UR5, R4 ;  /* 0x0000000505077c24 */ /* 0x000fe2000f8e0204 */
[----:B------:R-:W-:Y:S02]  /*99a0*/  ULDC.64 UR4, c[0x0][0x280] ;  /* 0x0000a00000047ab9 */ /* 0x000fe40000000a00 */
[----:B------:R-:W-:Y:S01]  /*99b0*/  LEA R4, P0, R2, UR4, 0x1 ;  /* 0x0000000402047c11 */ /* 0x000fe2000f8008ff */
[----:B------:R-:W-:Y:S01]  /*99c0*/  IMAD.IADD R5, R3, 0x1, R7 ;  /* 0x0000000103057824 */ /* 0x000fe200078e0207 */
[----:B------:R-:W-:-:S04]  /*99d0*/  UMOV UR4, 0xffffffff ;  /* 0xffffffff00047882 */ /* 0x000fc80000000000 */
[----:B------:R-:W-:Y:S01]  /*99e0*/  LEA.HI.X R5, R2, UR5, R5, 0x1, P0 ;  /* 0x0000000502057c11 */ /* 0x000fe200080f0c05 */
[----:B------:R-:W-:Y:S06]  /*99f0*/  BRA.DIV UR4, `(.L_x_52) ;  /* 0x0000002a04b87947 */ /* 0x000fec000b800000 */
[----:B------:R-:W0:Y:S01]  /*9a00*/  SHFL.IDX PT, R14, R4, RZ, 0x181f ;  /* 0x00181fff040e7589 */ /* 0x000e2200000e0000 */
[----:B------:R-:W-:-:S03]  /*9a10*/  IMAD.IADD R0, R36, 0x1, R0 ;  /* 0x0000000124007824 */ /* 0x000fc600078e0200 */
[----:B------:R-:W2:Y:S02]  /*9a20*/  SHFL.IDX PT, R2, R5, RZ, 0x181f ;  /* 0x00181fff05027589 */ /* 0x000ea400000e0000 */
[C---:B------:R-:W-:Y:S02]  /*9a30*/  ISETP.GE.AND P0, PT, R0.reuse, UR39, PT ;  /* 0x0000002700007c0c */ /* 0x040fe4000bf06270 */
[----:B------:R-:W-:Y:S01]  /*9a40*/  SHFL.IDX PT, R6, R5, 0x1, 0x181f ;  /* 0x00381f0005067f89 */ /* 0x000fe200000e0000 */
[----:B------:R-:W-:-:S10]  /*9a50*/  IADD3 R7, R0, 0x10, RZ ;  /* 0x0000001000077810 */ /* 0x000fd40007ffe0ff */
[----:B0-----:R-:W-:-:S05]  /*9a60*/  @!P0 LEA R14, P1, R21, R14, 0x1 ;  /* 0x0000000e150e8211 */ /* 0x001fca00078208ff */
[----:B--2---:R-:W-:Y:S02]  /*9a70*/  @!P0 IMAD.X R3, RZ, RZ, R2, P1 ;  /* 0x000000ffff038224 */ /* 0x004fe400008e0602 */
[----:B------:R-:W-:Y:S02]  /*9a80*/  @!P0 IMAD.MOV.U32 R2, RZ, RZ, R14 ;  /* 0x000000ffff028224 */ /* 0x000fe400078e000e */
[----:B------:R-:W0:Y:S04]  /*9a90*/  SHFL.IDX PT, R14, R4, 0x1, 0x181f ;  /* 0x00381f00040e7f89 */ /* 0x000e2800000e0000 */
[----:B------:R0:W-:Y:S01]  /*9aa0*/  @!P0 LDGSTS.E.BYPASS.LTC128B.128 [R20+0x18400], desc[UR48][R2.64], !P5 ;  /* 0x1840000002148fae */ /* 0x0001e2000e901d70 */
[----:B------:R-:W-:Y:S01]  /*9ab0*/  ISETP.GE.AND P0, PT, R7, UR39, PT ;  /* 0x0000002707007c0c */ /* 0x000fe2000bf06270 */
[----:B------:R-:W-:-:S12]  /*9ac0*/  VIADD R7, R0, 0x20 ;  /* 0x0000002000077836 */ /* 0x000fd80000000000 */
[----:B0-----:R-:W-:Y:S02]  /*9ad0*/  @!P0 LEA R2, P1, R21, R14, 0x1 ;  /* 0x0000000e15028211 */ /* 0x001fe400078208ff */
[----:B------:R-:W0:Y:S03]  /*9ae0*/  SHFL.IDX PT, R14, R4, 0x2, 0x181f ;  /* 0x00581f00040e7f89 */ /* 0x000e2600000e0000 */
[----:B------:R-:W-:Y:S02]  /*9af0*/  @!P0 IMAD.X R3, RZ, RZ, R6, P1 ;  /* 0x000000ffff038224 */ /* 0x000fe400008e0606 */
[----:B------:R-:W2:Y:S04]  /*9b00*/  SHFL.IDX PT, R6, R5, 0x2, 0x181f ;  /* 0x00581f0005067f89 */ /* 0x000ea800000e0000 */
[----:B------:R0:W-:Y:S01]  /*9b10*/  @!P0 LDGSTS.E.BYPASS.LTC128B.128 [R20+0x18c00], desc[UR48][R2.64], !P5 ;  /* 0x18c0000002148fae */ /* 0x0001e2000e901d70 */
[----:B------:R-:W-:Y:S01]  /*9b20*/  ISETP.GE.AND P0, PT, R7, UR39, PT ;  /* 0x0000002707007c0c */ /* 0x000fe2000bf06270 */
[----:B------:R-:W-:-:S12]  /*9b30*/  VIADD R7, R0, 0x30 ;  /* 0x0000003000077836 */ /* 0x000fd80000000000 */
[----:B0-----:R-:W-:Y:S02]  /*9b40*/  @!P0 LEA R2, P1, R21, R14, 0x1 ;  /* 0x0000000e15028211 */ /* 0x001fe400078208ff */
[----:B------:R-:W0:Y:S03]  /*9b50*/  SHFL.IDX PT, R14, R4, 0x3, 0x181f ;  /* 0x00781f00040e7f89 */ /* 0x000e2600000e0000 */
[----:B--2---:R-:W-:Y:S02]  /*9b60*/  @!P0 IMAD.X R3, RZ, RZ, R6, P1 ;  /* 0x000000ffff038224 */ /* 0x004fe400008e0606 */
        /* <DEDUP_REMOVED lines=12> */
[----:B------:R-:W0:Y:S02]  /*9c30*/  SHFL.IDX PT, R14, R4, 0x5, 0x181f ;  /* 0x00b81f00040e7f89 */ /* 0x000e2400000e0000 */
[----:B--2---:R-:W-:Y:S02]  /*9c40*/  @!P0 IADD3.X R3, RZ, R6, RZ, P1, !PT ;  /* 0x00000006ff038210 */ /* 0x004fe40000ffe4ff */
        /* <DEDUP_REMOVED lines=9> */
[----:B------:R-:W-:-:S13]  /*9ce0*/  ISETP.GE.AND P0, PT, R7, UR39, PT ;  /* 0x0000002707007c0c */ /* 0x000fda000bf06270 */
[----:B0-----:R-:W-:Y:S02]  /*9cf0*/  @!P0 LEA R2, P1, R21, R14, 0x1 ;  /* 0x0000000e15028211 */ /* 0x001fe400078208ff */
[----:B------:R0:W3:Y:S03]  /*9d00*/  SHFL.IDX PT, R14, R4, 0x7, 0x181f ;  /* 0x00f81f00040e7f89 */ /* 0x0000e600000e0000 */
[----:B--2---:R-:W-:Y:S02]  /*9d10*/  @!P0 IMAD.X R3, RZ, RZ, R6, P1 ;  /* 0x000000ffff038224 */ /* 0x004fe400008e0606 */
[----:B------:R0:W2:Y:S04]  /*9d20*/  SHFL.IDX PT, R6, R5, 0x7, 0x181f ;  /* 0x00f81f0005067f89 */ /* 0x0000a800000e0000 */
[----:B------:R0:W-:Y:S02]  /*9d30*/  @!P0 LDGSTS.E.BYPASS.LTC128B.128 [R20+0x1b400], desc[UR48][R2.64], !P5 ;  /* 0x1b40000002148fae */ /* 0x0001e4000e901d70 */
.L_x_124:
[----:B0-----:R-:W4:Y:S01]  /*9d40*/  LDL R5, [R1+0x4] ;  /* 0x0000040001057983 */ /* 0x001f220000100800 */
[----:B------:R-:W-:-:S05]  /*9d50*/  VIADD R0, R0, 0x70 ;  /* 0x0000007000007836 */ /* 0x000fca0000000000 */
[----:B------:R-:W-:-:S13]  /*9d60*/  ISETP.GE.AND P0, PT, R0, UR39, PT ;  /* 0x0000002700007c0c */ /* 0x000fda000bf06270 */
[----:B---3--:R-:W-:-:S05]  /*9d70*/  @!P0 LEA R2, P1, R21, R14, 0x1 ;  /* 0x0000000e15028211 */ /* 0x008fca00078208ff */
[----:B--2---:R-:W-:-:S05]  /*9d80*/  @!P0 IMAD.X R3, RZ, RZ, R6, P1 ;  /* 0x000000ffff038224 */ /* 0x004fca00008e0606 */
[----:B------:R-:W-:Y:S01]  /*9d90*/  @!PT LDS RZ, [RZ] ;  /* 0x00000000fffff984 */ /* 0x000fe20000000800 */
[----:B------:R-:W-:Y:S01]  /*9da0*/  @!PT LDS RZ, [RZ] ;  /* 0x00000000fffff984 */ /* 0x000fe20000000800 */
[----:B------:R-:W-:Y:S01]  /*9db0*/  @!PT LDS RZ, [RZ] ;  /* 0x00000000fffff984 */ /* 0x000fe20000000800 */
[----:B------:R0:W-:Y:S01]  /*9dc0*/  @!P0 LDGSTS.E.BYPASS.LTC128B.128 [R20+0x1bc00], desc[UR48][R2.64], !P5 ;  /* 0x1bc0000002148fae */ /* 0x0001e2000e901d70 */
[----:B------:R-:W-:Y:S01]  /*9dd0*/  NOP ;  /* 0x0000000000007918 */ /* 0x000fe20000000000 */
[----:B------:R-:W-:Y:S02]  /*9de0*/  SYNCS.ARRIVE.TRANS64.RED.A0T1 RZ, [UR37+0x22800], RZ ;  /* 0x022800ffffff79a7 */ /* 0x000fe40008200425 */
[----:B------:R-:W-:Y:S01]  /*9df0*/  ARRIVES.LDGSTSBAR.64.TRANSCNT [UR37+0x22800] ;  /* 0x02280000ff0079b0 */ /* 0x000fe20008000aa5 */
[----:B----4-:R-:W-:-:S04]  /*9e00*/  LOP3.LUT R0, R5, 0x1, RZ, 0xc, !PT ;  /* 0x0000000105007812 */ /* 0x010fc800078e0cff */
[----:B------:R-:W-:Y:S01]  /*9e10*/  SHF.L.U32 R0, R0, 0x1f, RZ ;  /* 0x0000001f00007819 */ /* 0x000fe200000006ff */
[----:B------:R-:W-:Y:S01]  /*9e20*/  NOP ;  /* 0x0000000000007918 */ /* 0x000fe20000000000 */
[----:B------:R-:W-:Y:S01]  /*9e30*/  SYNCS.ARRIVE.TRANS64.A1T0 RZ, [UR37+0x22800], RZ ;  /* 0x022800ffffff79a7 */ /* 0x000fe20008100025 */
[----:B------:R-:W-:Y:S01]  /*9e40*/  BSSY B0, `(.L_x_53) ;  /* 0x0000003000007945 */ /* 0x000fe20003800000 */
[----:B------:R-:W2:Y:S03]  /*9e50*/  SYNCS.PHASECHK.TRANS64.TRYWAIT P0, [UR37+0x22820], R0 ;  /* 0x02282000ff0075a7 */ /* 0x000ea60008000165 */
[----:B0-2---:R-:W-:Y:S05]  /*9e60*/  @!P0 BRA `(.L_x_54) ;  /* 0x0000002c00cc8947 */ /* 0x005fea0003800000 */
.L_x_125:
[----:B------:R-:W-:Y:S05]  /*9e70*/  BSYNC B0 ;  /* 0x0000000000007941 */ /* 0x000fea0003800000 */
.L_x_53:
[----:B------:R-:W-:-:S04]  /*9e80*/  MOV R2, UR41 ;  /* 0x0000002900027c02 */ /* 0x000fc80008000f00 */
[----:B------:R-:W-:-:S13]  /*9e90*/  ISETP.NE.AND P0, PT, R2, 0x3, PT ;  /* 0x000000030200780c */ /* 0x000fda0003f05270 */
[----:B------:R-:W-:Y:S05]  /*9ea0*/  @!P0 BRA `(.L_x_55) ;  /* 0x0000000000048947 */ /* 0x000fea0003800000 */
[----:B------:R-:W-:Y:S01]  /*9eb0*/  BPT.TRAP 0x1 ;  /* 0x000000040000795c */ /* 0x000fe20000300000 */
.L_x_55:
[----:B0-----:R-:W-:Y:S01]  /*9ec0*/  SHF.L.U32 R3, R27, 0x1f, RZ ;  /* 0x0000001f1b037819 */ /* 0x001fe200000006ff */
[----:B------:R-:W-:Y:S03]  /*9ed0*/  BSSY B0, `(.L_x_56) ;  /* 0x0000003000007945 */ /* 0x000fe60003800000 */
[----:B------:R-:W0:Y:S02]  /*9ee0*/  SYNCS.PHASECHK.TRANS64.TRYWAIT P0, [R22+URZ+0x22860], R3 ;  /* 0x02286003160075a7 */ /* 0x000e24000800017f */
[----:B0-----:R-:W-:Y:S05]  /*9ef0*/  @!P0 BRA `(.L_x_57) ;  /* 0x0000002c00c08947 */ /* 0x001fea0003800000 */
.L_x_126:
[----:B------:R-:W-:Y:S05]  /*9f00*/  BSYNC B0 ;  /* 0x0000000000007941 */ /* 0x000fea0003800000 */
.L_x_56:
[----:B------:R-:W2:Y:S01]  /*9f10*/  LDL.LU R0, [R1] ;  /* 0x0000000001007983 */ /* 0x000ea20000300800 */
[----:B------:R-:W-:Y:S01]  /*9f20*/  ULDC.64 UR4, c[0x0][0x328] ;  /* 0x0000ca0000047ab9 */ /* 0x000fe20000000a00 */
[----:B------:R-:W-:Y:S02]  /*9f30*/  IMAD R6, R17, 0x6000, R31 ;  /* 0x0000600011067824 */ /* 0x000fe400078e021f */
[----:B------:R-:W-:Y:S02]  /*9f40*/  IMAD R26, R26, UR4, RZ ;  /* 0x000000041a1a7c24 */ /* 0x000fe4000f8e02ff */
[----:B0-----:R-:W-:-:S04]  /*9f50*/  IMAD.WIDE.U32 R2, R25, UR4, RZ ;  /* 0x0000000419027c25 */ /* 0x001fc8000f8e00ff */
[----:B------:R-:W-:Y:S01]  /*9f60*/  IMAD R5, R25, UR5, R26 ;  /* 0x0000000519057c24 */ /* 0x000fe2000f8e021a */
[----:B------:R-:W-:-:S03]  /*9f70*/  ULDC.64 UR4, c[0x0][0x338] ;  /* 0x0000ce0000047ab9 */ /* 0x000fc60000000a00 */
[----:B------:R-:W-:Y:S02]  /*9f80*/  IMAD.IADD R3, R3, 0x1, R5 ;  /* 0x0000000103037824 */ /* 0x000fe400078e0205 */
[----:B------:R-:W-:-:S04]  /*9f90*/  IMAD.WIDE.U32 R2, R24, UR4, R2 ;  /* 0x0000000418027c25 */ /* 0x000fc8000f8e0002 */
[----:B--2---:R-:W-:-:S04]  /*9fa0*/  IMAD R5, R0, UR4, RZ ;  /* 0x0000000400057c24 */ /* 0x004fc8000f8e02ff */
[----:B------:R-:W-:Y:S01]  /*9fb0*/  IMAD R5, R24, UR5, R5 ;  /* 0x0000000518057c24 */ /* 0x000fe2000f8e0205 */
[----:B------:R-:W-:Y:S02]  /*9fc0*/  ULDC.64 UR4, c[0x0][0x330] ;  /* 0x0000cc0000047ab9 */ /* 0x000fe40000000a00 */
[----:B------:R-:W-:Y:S02]  /*9fd0*/  IMAD R0, R29, UR4, RZ ;  /* 0x000000041d007c24 */ /* 0x000fe4000f8e02ff */
[----:B------:R-:W-:Y:S02]  /*9fe0*/  IMAD.IADD R3, R3, 0x1, R5 ;  /* 0x0000000103037824 */ /* 0x000fe400078e0205 */
[C---:B------:R-:W-:Y:S02]  /*9ff0*/  IMAD R7, R19.reuse, UR5, R0 ;  /* 0x0000000513077c24 */ /* 0x040fe4000f8e0200 */
[----:B------:R-:W-:Y:S01]  /*a000*/  IMAD.WIDE.U32 R2, R19, UR4, R2 ;  /* 0x0000000413027c25 */ /* 0x000fe2000f8e0002 */
[----:B------:R-:W-:-:S03]  /*a010*/  ULDC.64 UR4, c[0x0][0x318] ;  /* 0x0000c60000047ab9 */ /* 0x000fc60000000a00 */
[----:B------:R-:W-:Y:S01]  /*a020*/  IMAD.IADD R7, R3, 0x1, R7 ;  /* 0x0000000103077824 */ /* 0x000fe200078e0207 */
[----:B------:R-:W-:Y:S01]  /*a030*/  LEA R8, P0, R2, UR4, 0x1 ;  /* 0x0000000402087c11 */ /* 0x000fe2000f8008ff */
[----:B------:R-:W-:-:S03]  /*a040*/  UMOV UR4, 0xffffffff ;  /* 0xffffffff00047882 */ /* 0x000fc60000000000 */
[----:B------:R-:W-:Y:S01]  /*a050*/  LEA.HI.X R7, R2, UR5, R7, 0x1, P0 ;  /* 0x0000000502077c11 */ /* 0x000fe200080f0c07 */
[----:B------:R-:W-:Y:S08]  /*a060*/  BRA.DIV UR4, `(.L_x_58) ;  /* 0x0000002e04787947 */ /* 0x000ff0000b800000 */
[----:B------:R-:W-:Y:S01]  /*a070*/  LOP3.LUT P6, RZ, R16, 0x800000, RZ, 0xc0, !PT ;  /* 0x0080000010ff7812 */ /* 0x000fe200078cc0ff */
[----:B------:R-:W0:Y:S01]  /*a080*/  S2R R4, SR_TID.X ;  /* 0x0000000000047919 */ /* 0x000e220000002100 */
[----:B------:R-:W-:Y:S02]  /*a090*/  LEA R6, R6, UR37, 0x1 ;  /* 0x0000002506067c11 */ /* 0x000fe4000f8e08ff */
[----:B------:R-:W-:Y:S01]  /*a0a0*/  P2R R20, PR, RZ, 0x40 ;  /* 0x00000040ff147803 */ /* 0x000fe20000000000 */
[----:B------:R-:W2:Y:S01]  /*a0b0*/  SHFL.IDX PT, R2, R8, RZ, 0x181f ;  /* 0x00181fff08027589 */ /* 0x000ea200000e0000 */
[C---:B------:R-:W-:Y:S02]  /*a0c0*/  LOP3.LUT P6, RZ, R16.reuse, 0x10000000, RZ, 0xc0, !PT ;  /* 0x1000000010ff7812 */ /* 0x040fe400078cc0ff */
[----:B------:R-:W-:Y:S01]  /*a0d0*/  LOP3.LUT P5, RZ, R16, 0x40000, RZ, 0xc0, !PT ;  /* 0x0004000010ff7812 */ /* 0x000fe200078ac0ff */
[----:B------:R-:W-:Y:S01]  /*a0e0*/  STL [R1+0x18], R27 ;  /* 0x0000181b01007387 */ /* 0x000fe20000100800 */
[----:B------:R-:W-:-:S02]  /*a0f0*/  P2R R21, PR, RZ, 0x40 ;  /* 0x00000040ff157803 */ /* 0x000fc40000000000 */
[C---:B------:R-:W-:Y:S01]  /*a100*/  LOP3.LUT P6, RZ, R16.reuse, 0x80000, RZ, 0xc0, !PT ;  /* 0x0008000010ff7812 */ /* 0x040fe200078cc0ff */
[----:B------:R-:W-:Y:S01]  /*a110*/  STL [R1+0x14], R22 ;  /* 0x0000141601007387 */ /* 0x000fe20000100800 */
[C---:B------:R-:W-:Y:S02]  /*a120*/  LOP3.LUT P4, RZ, R16.reuse, 0x400000, RZ, 0xc0, !PT ;  /* 0x0040000010ff7812 */ /* 0x040fe4000788c0ff */
[----:B------:R-:W-:Y:S01]  /*a130*/  P2R R18, PR, RZ, 0x40 ;  /* 0x00000040ff127803 */ /* 0x000fe20000000000 */
[----:B------:R-:W-:Y:S01]  /*a140*/  STL [R1+0x10], R19 ;  /* 0x0000101301007387 */ /* 0x000fe20000100800 */
[C---:B------:R-:W-:Y:S02]  /*a150*/  LOP3.LUT P6, RZ, R16.reuse, 0x1000000, RZ, 0xc0, !PT ;  /* 0x0100000010ff7812 */ /* 0x040fe400078cc0ff */
[----:B------:R-:W-:Y:S01]  /*a160*/  LOP3.LUT P3, RZ, R16, 0x20000, RZ, 0xc0, !PT ;  /* 0x0002000010ff7812 */ /* 0x000fe2000786c0ff */
[----:B------:R3:W-:Y:S01]  /*a170*/  STL [R1+0xc], R17 ;  /* 0x00000c1101007387 */ /* 0x0007e20000100800 */
[----:B------:R-:W-:-:S02]  /*a180*/  P2R R9, PR, RZ, 0x40 ;  /* 0x00000040ff097803 */ /* 0x000fc40000000000 */
[C---:B------:R-:W-:Y:S01]  /*a190*/  LOP3.LUT P6, RZ, R16.reuse, 0x20000000, RZ, 0xc0, !PT ;  /* 0x2000000010ff7812 */ /* 0x040fe200078cc0ff */
[----:B------:R-:W4:Y:S01]  /*a1a0*/  SHFL.IDX PT, R3, R7, RZ, 0x181f ;  /* 0x00181fff07037589 */ /* 0x000f2200000e0000 */
[C---:B------:R-:W-:Y:S02]  /*a1b0*/  LOP3.LUT P2, RZ, R16.reuse, 0x10000, RZ, 0xc0, !PT ;  /* 0x0001000010ff7812 */ /* 0x040fe4000784c0ff */
[----:B------:R-:W-:Y:S02]  /*a1c0*/  P2R R23, PR, RZ, 0x40 ;  /* 0x00000040ff177803 */ /* 0x000fe40000000000 */
[----:B------:R-:W-:Y:S02]  /*a1d0*/  LOP3.LUT P6, RZ, R35, 0x1, RZ, 0xc0, !PT ;  /* 0x0000000123ff7812 */ /* 0x000fe400078cc0ff */
[----:B------:R-:W-:Y:S01]  /*a1e0*/  LOP3.LUT P1, RZ, R16, 0x8000, RZ, 0xc0, !PT ;  /* 0x0000800010ff7812 */ /* 0x000fe2000782c0ff */
[----:B0-----:R-:W-:Y:S01]  /*a1f0*/  IMAD.SHL.U32 R4, R4, 0x8, RZ ;  /* 0x0000000804047824 */ /* 0x001fe200078e00ff */
[----:B------:R-:W-:-:S02]  /*a200*/  P2R R24, PR, RZ, 0x40 ;  /* 0x00000040ff187803 */ /* 0x000fc40000000000 */
[----:B------:R-:W-:Y:S02]  /*a210*/  LOP3.LUT P6, RZ, R16, 0x100000, RZ, 0xc0, !PT ;  /* 0x0010000010ff7812 */ /* 0x000fe400078cc0ff */
[----:B------:R-:W-:Y:S02]  /*a220*/  LOP3.LUT R4, R4, 0x38, RZ, 0xc0, !PT ;  /* 0x0000003804047812 */ /* 0x000fe400078ec0ff */
[----:B------:R-:W-:Y:S02]  /*a230*/  P2R R25, PR, RZ, 0x40 ;  /* 0x00000040ff197803 */ /* 0x000fe40000000000 */
[----:B------:R-:W-:-:S04]  /*a240*/  LOP3.LUT P6, RZ, R16, 0x2000000, RZ, 0xc0, !PT ;  /* 0x0200000010ff7812 */ /* 0x000fc800078cc0ff */
[----:B------:R-:W-:Y:S02]  /*a250*/  P2R R26, PR, RZ, 0x40 ;  /* 0x00000040ff1a7803 */ /* 0x000fe40000000000 */
[----:B------:R-:W-:-:S04]  /*a260*/  LOP3.LUT P6, RZ, R16, 0x40000000, RZ, 0xc0, !PT ;  /* 0x4000000010ff7812 */ /* 0x000fc800078cc0ff */
[----:B------:R-:W-:Y:S02]  /*a270*/  P2R R0, PR, RZ, 0x40 ;  /* 0x00000040ff007803 */ /* 0x000fe40000000000 */
[----:B------:R-:W-:-:S03]  /*a280*/  LOP3.LUT P6, RZ, R35, 0x2, RZ, 0xc0, !PT ;  /* 0x0000000223ff7812 */ /* 0x000fc600078cc0ff */
[----:B------:R0:W-:Y:S01]  /*a290*/  STL [R1], R0 ;  /* 0x0000000001007387 */ /* 0x0001e20000100800 */
[----:B---3--:R-:W-:Y:S02]  /*a2a0*/  P2R R17, PR, RZ, 0x40 ;  /* 0x00000040ff117803 */ /* 0x008fe40000000000 */
[----:B------:R-:W-:-:S04]  /*a2b0*/  LOP3.LUT P6, RZ, R16, 0x200000, RZ, 0xc0, !PT ;  /* 0x0020000010ff7812 */ /* 0x000fc800078cc0ff */
[----:B------:R-:W-:Y:S02]  /*a2c0*/  P2R R19, PR, RZ, 0x40 ;  /* 0x00000040ff137803 */ /* 0x000fe40000000000 */
[----:B------:R-:W-:Y:S01]  /*a2d0*/  LOP3.LUT P6, RZ, R16, 0x4000000, RZ, 0xc0, !PT ;  /* 0x0400000010ff7812 */ /* 0x000fe200078cc0ff */
[----:B0-----:R-:W-:-:S03]  /*a2e0*/  IMAD.SHL.U32 R0, R4, 0x2, RZ ;  /* 0x0000000204007824 */ /* 0x001fc600078e00ff */
[----:B-1----:R-:W-:Y:S02]  /*a2f0*/  P2R R22, PR, RZ, 0x40 ;  /* 0x00000040ff167803 */ /* 0x002fe40000000000 */
[----:B------:R-:W-:Y:S02]  /*a300*/  LOP3.LUT P6, RZ, R16, 0x80000000, RZ, 0xc0, !PT ;  /* 0x8000000010ff7812 */ /* 0x000fe400078cc0ff */
[----:B--2---:R-:W-:Y:S02]  /*a310*/  IADD3 R14, P0, R2, R0, RZ ;  /* 0x00000000020e7210 */ /* 0x004fe40007f1e0ff */
[----:B------:R-:W-:Y:S01]  /*a320*/  P2R R27, PR, RZ, 0x40 ;  /* 0x00000040ff1b7803 */ /* 0x000fe20000000000 */
[----:B------:R-:W0:Y:S01]  /*a330*/  SHFL.IDX PT, R2, R8, 0x1, 0x181f ;  /* 0x00381f0008027f89 */ /* 0x000e2200000e0000 */
[----:B------:R-:W-:Y:S01]  /*a340*/  LOP3.LUT P6, RZ, R35, 0x4, RZ, 0xc0, !PT ;  /* 0x0000000423ff7812 */ /* 0x000fe200078cc0ff */
[----:B----4-:R-:W-:Y:S02]  /*a350*/  IMAD.X R15, RZ, RZ, R3, P0 ;  /* 0x000000ffff0f7224 */ /* 0x010fe400000e0603 */
[----:B------:R-:W1:Y:S10]  /*a360*/  SHFL.IDX PT, R3, R7, 0x1, 0x181f ;  /* 0x00381f0007037f89 */ /* 0x000e7400000e0000 */
[----:B------:R-:W-:Y:S01]  /*a370*/  LDGSTS.E.BYPASS.LTC128B.128 [R6+0x400], desc[UR48][R14.64], !P6 ;  /* 0x004000000e067fae */ /* 0x000fe2000f101d70 */
[----:B------:R-:W-:-:S03]  /*a380*/  ISETP.NE.AND P6, PT, R27, RZ, PT ;  /* 0x000000ff1b00720c */ /* 0x000fc60003fc5270 */
[----:B------:R-:W5:Y:S01]  /*a390*/  LDL.LU R27, [R1+0x18] ;  /* 0x00001800011b7983 */ /* 0x000f620000300800 */
[----:B0-----:R-:W-:-:S03]  /*a3a0*/  IADD3 R12, P0, R2, R0, RZ ;  /* 0x00000000020c7210 */ /* 0x001fc60007f1e0ff */
[----:B------:R-:W0:Y:S01]  /*a3b0*/  SHFL.IDX PT, R2, R8, 0x2, 0x181f ;  /* 0x00581f0008027f89 */ /* 0x000e2200000e0000 */
[----:B-1----:R-:W-:-:S05]  /*a3c0*/  IADD3.X R13, RZ, R3, RZ, P0, !PT ;  /* 0x00000003ff0d7210 */ /* 0x002fca00007fe4ff */
[----:B------:R-:W-:Y:S01]  /*a3d0*/  LDGSTS.E.BYPASS.LTC128B.128 [R6+0x3400], desc[UR48][R14.64+0x80], !P6 ;  /* 0x034000800e067fae */ /* 0x000fe2000f101d70 */
[----:B------:R-:W-:-:S03]  /*a3e0*/  ISETP.NE.AND P6, PT, R22, RZ, PT ;  /* 0x000000ff1600720c */ /* 0x000fc60003fc5270 */
[----:B------:R-:W5:Y:S04]  /*a3f0*/  LDL.LU R22, [R1+0x14] ;  /* 0x0000140001167983 */ /* 0x000f680000300800 */
[----:B------:R-:W1:Y:S06]  /*a400*/  SHFL.IDX PT, R3, R7, 0x2, 0x181f ;  /* 0x00581f0007037f89 */ /* 0x000e6c00000e0000 */
[----:B------:R-:W-:Y:S01]  /*a410*/  LDGSTS.E.BYPASS.LTC128B.128 [R6+0x6400], desc[UR48][R14.64+0x100], !P6 ;  /* 0x064001000e067fae */ /* 0x000fe2000f101d70 */
[----:B------:R-:W-:-:S03]  /*a420*/  ISETP.NE.AND P6, PT, R19, RZ, PT ;  /* 0x000000ff1300720c */ /* 0x000fc60003fc5270 */
[----:B------:R-:W5:Y:S01]  /*a430*/  LDL.LU R19, [R1+0x10] ;  /* 0x0000100001137983 */ /* 0x000f620000300800 */
[----:B0-----:R-:W-:-:S03]  /*a440*/  IADD3 R10, P0, R2, R0, RZ ;  /* 0x00000000020a7210 */ /* 0x001fc60007f1e0ff */
[----:B------:R-:W0:Y:S06]  /*a450*/  SHFL.IDX PT, R2, R8, 0x3, 0x181f ;  /* 0x00781f0008027f89 */ /* 0x000e2c00000e0000 */
[----:B------:R2:W-:Y:S01]  /*a460*/  LDGSTS.E.BYPASS.LTC128B.128 [R6+0x9400], desc[UR48][R14.64+0x180], !P6 ;  /* 0x094001800e067fae */ /* 0x0005e2000f101d70 */
[----:B-1----:R-:W-:-:S03]  /*a470*/  IMAD.X R11, RZ, RZ, R3, P0 ;  /* 0x000000ffff0b7224 */ /* 0x002fc600000e0603 */
[----:B------:R-:W3:Y:S01]  /*a480*/  LDL.LU R15, [R1] ;  /* 0x00000000010f7983 */ /* 0x000ee20000300800 */
[----:B------:R-:W-:-:S03]  /*a490*/  ISETP.NE.AND P6, PT, R17, RZ, PT ;  /* 0x000000ff1100720c */ /* 0x000fc60003fc5270 */
[----:B------:R1:W5:Y:S01]  /*a4a0*/  LDL.LU R17, [R1+0xc] ;  /* 0x00000c0001117983 */ /* 0x0003620000300800 */
[----:B0-----:R-:W-:-:S03]  /*a4b0*/  IADD3 R4, P0, R2, R0, RZ ;  /* 0x0000000002047210 */ /* 0x001fc60007f1e0ff */
[----:B------:R-:W0:Y:S04]  /*a4c0*/  SHFL.IDX PT, R3, R7, 0x3, 0x181f ;  /* 0x00781f0007037f89 */ /* 0x000e2800000e0000 */
[----:B------:R-:W4:Y:S04]  /*a4d0*/  SHFL.IDX PT, R2, R8, 0x4, 0x181f ;  /* 0x00981f0008027f89 */ /* 0x000f2800000e0000 */
[----:B------:R1:W-:Y:S01]  /*a4e0*/  LDGSTS.E.BYPASS.LTC128B.128 [R6+0xc00], desc[UR48][R12.64], !P6 ;  /* 0x00c000000c067fae */ /* 0x0003e2000f101d70 */
[----:B0-----:R-:W-:-:S03]  /*a4f0*/  IMAD.X R5, RZ, RZ, R3, P0 ;  /* 0x000000ffff057224 */ /* 0x001fc600000e0603 */
[----:B------:R-:W0:Y:S01]  /*a500*/  SHFL.IDX PT, R3, R7, 0x4, 0x181f ;  /* 0x00981f0007037f89 */ /* 0x000e2200000e0000 */
[----:B----4-:R-:W-:-:S03]  /*a510*/  IADD3 R2, P0, R2, R0, RZ ;  /* 0x0000000002027210 */ /* 0x010fc60007f1e0ff */
[----:B--2---:R1:W2:Y:S02]  /*a520*/  SHFL.IDX PT, R14, R8, 0x5, 0x181f ;  /* 0x00b81f00080e7f89 */ /* 0x0042a400000e0000 */
[----:B0-----:R-:W-:Y:S01]  /*a530*/  IMAD.X R3, RZ, RZ, R3, P0 ;  /* 0x000000ffff037224 */ /* 0x001fe200000e0603 */
[----:B------:R-:W-:Y:S01]  /*a540*/  LOP3.LUT P0, RZ, R16, 0x8000000, RZ, 0xc0, !PT ;  /* 0x0800000010ff7812 */ /* 0x000fe2000780c0ff */
[----:B------:R-:W0:Y:S01]  /*a550*/  SHFL.IDX PT, R7, R7, 0x5, 0x181f ;  /* 0x00b81f0007077f89 */ /* 0x000e2200000e0000 */
[----:B---3--:R-:W-:-:S13]  /*a560*/  ISETP.NE.AND P6, PT, R15, RZ, PT ;  /* 0x000000ff0f00720c */ /* 0x008fda0003fc5270 */
[----:B------:R1:W-:Y:S01]  /*a570*/  LDGSTS.E.BYPASS.LTC128B.128 [R6+0x3c00], desc[UR48][R12.64+0x80], !P6 ;  /* 0x03c000800c067fae */ /* 0x0003e2000f101d70 */
[----:B------:R-:W-:-:S13]  /*a580*/  ISETP.NE.AND P6, PT, R26, RZ, PT ;  /* 0x000000ff1a00720c */ /* 0x000fda0003fc5270 */
        /* <DEDUP_REMOVED lines=13> */
[----:B------:R-:W-:-:S03]  /*a660*/  ISETP.NE.AND P6, PT, R20, RZ, PT ;  /* 0x000000ff1400720c */ /* 0x000fc60003fc5270 */
[----:B------:R1:W-:Y:S10]  /*a670*/  LDGSTS.E.BYPASS.LTC128B.128 [R6+0x4c00], desc[UR48][R4.64+0x80], !P0 ;  /* 0x04c0008004067fae */ /* 0x0003f4000c101d70 */
[----:B------:R1:W-:Y:S04]  /*a680*/  LDGSTS.E.BYPASS.LTC128B.128 [R6+0x7c00], desc[UR48][R4.64+0x100], !P6 ;  /* 0x07c0010004067fae */ /* 0x0003e8000f101d70 */
[----:B------:R1:W-:Y:S04]  /*a690*/  LDGSTS.E.BYPASS.LTC128B.128 [R6+0xac00], desc[UR48][R4.64+0x180], !P5 ;  /* 0x0ac0018004067fae */ /* 0x0003e8000e901d70 */
[----:B------:R1:W-:Y:S04]  /*a6a0*/  LDGSTS.E.BYPASS.LTC128B.128 [R6+0x2400], desc[UR48][R2.64], !P4 ;  /* 0x0240000002067fae */ /* 0x0003e8000e101d70 */
[----:B------:R1:W-:Y:S04]  /*a6b0*/  LDGSTS.E.BYPASS.LTC128B.128 [R6+0x5400], desc[UR48][R2.64+0x80], !P3 ;  /* 0x0540008002067fae */ /* 0x0003e8000d901d70 */
[----:B------:R1:W-:Y:S04]  /*a6c0*/  LDGSTS.E.BYPASS.LTC128B.128 [R6+0x8400], desc[UR48][R2.64+0x100], !P2 ;  /* 0x0840010002067fae */ /* 0x0003e8000d101d70 */
[----:B0-2---:R1:W-:Y:S02]  /*a6d0*/  LDGSTS.E.BYPASS.LTC128B.128 [R6+0xb400], desc[UR48][R2.64+0x180], !P1 ;  /* 0x0b40018002067fae */ /* 0x0053e4000c901d70 */
.L_x_140:
[C---:B------:R-:W-:Y:S02]  /*a6e0*/  LOP3.LUT P4, RZ, R35.reuse, 0x40, RZ, 0xc0, !PT ;  /* 0x0000004023ff7812 */ /* 0x040fe4000788c0ff */
[C---:B------:R-:W-:Y:S02]  /*a6f0*/  LOP3.LUT P3, RZ, R35.reuse, 0x20, RZ, 0xc0, !PT ;  /* 0x0000002023ff7812 */ /* 0x040fe4000786c0ff */
[C---:B------:R-:W-:Y:S02]  /*a700*/  LOP3.LUT P2, RZ, R35.reuse, 0x10, RZ, 0xc0, !PT ;  /* 0x0000001023ff7812 */ /* 0x040fe4000784c0ff */
[----:B------:R-:W-:Y:S02]  /*a710*/  LOP3.LUT P1, RZ, R35, 0x8, RZ, 0xc0, !PT ;  /* 0x0000000823ff7812 */ /* 0x000fe4000782c0ff */
[----:B-1----:R-:W-:-:S05]  /*a720*/  IADD3 R2, P0, R14, R0, RZ ;  /* 0x000000000e027210 */ /* 0x002fca0007f1e0ff */
[----:B------:R-:W-:Y:S01]  /*a730*/  IMAD.X R3, RZ, RZ, R7, P0 ;  /* 0x000000ffff037224 */ /* 0x000fe200000e0607 */
[----:B------:R-:W-:-:S04]  /*a740*/  PLOP3.LUT P0, PT, PT, PT, PT, 0x80, 0x0 ;  /* 0x000000000000781c */ /* 0x000fc80003f0f070 */
[----:B------:R-:W-:Y:S01]  /*a750*/  @!PT LDS RZ, [RZ] ;  /* 0x00000000fffff984 */ /* 0x000fe20000000800 */
[----:B------:R-:W-:Y:S01]  /*a760*/  @!PT LDS RZ, [RZ] ;  /* 0x00000000fffff984 */ /* 0x000fe20000000800 */
[----:B------:R-:W-:Y:S01]  /*a770*/  @!PT LDS RZ, [RZ] ;  /* 0x00000000fffff984 */ /* 0x000fe20000000800 */
[----:B------:R0:W-:Y:S04]  /*a780*/  LDGSTS.E.BYPASS.LTC128B.128 [R6+0x2c00], desc[UR48][R2.64], !P4 ;  /* 0x02c0000002067fae */ /* 0x0001e8000e101d70 */
[----:B------:R0:W-:Y:S04]  /*a790*/  LDGSTS.E.BYPASS.LTC128B.128 [R6+0x5c00], desc[UR48][R2.64+0x80], !P3 ;  /* 0x05c0008002067fae */ /* 0x0001e8000d901d70 */
[----:B------:R0:W-:Y:S04]  /*a7a0*/  LDGSTS.E.BYPASS.LTC128B.128 [R6+0x8c00], desc[UR48][R2.64+0x100], !P2 ;  /* 0x08c0010002067fae */ /* 0x0001e8000d101d70 */
[----:B------:R0:W-:Y:S01]  /*a7b0*/  LDGSTS.E.BYPASS.LTC128B.128 [R6+0xbc00], desc[UR48][R2.64+0x180], !P1 ;  /* 0x0bc0018002067fae */ /* 0x0001e2000c901d70 */
[----:B------:R-:W-:Y:S01]  /*a7c0*/  NOP ;  /* 0x0000000000007918 */ /* 0x000fe20000000000 */
.L_x_59:
[----:B------:R-:W-:Y:S02]  /*a7d0*/  PLOP3.LUT P1, PT, P1, P0, PT, 0xa2, 0x0 ;  /* 0x000000000000781c */ /* 0x000fe40000f21472 */
[----:B-----5:R-:W-:-:S08]  /*a7e0*/  @P0 R2UR P1, UR4, R22 ;  /* 0x00000000160402ca */ /* 0x020fd00000020000 */
[----:B------:R-:W-:-:S05]  /*a7f0*/  @P0 PLOP3.LUT P0, PT, P1, PT, PT, 0x80, 0x0 ;  /* 0x000000000000081c */ /* 0x000fca0000f0f070 */
[----:B------:R-:W-:Y:S01]  /*a800*/  @!P1 SYNCS.ARRIVE.TRANS64.RED.A0T1 RZ, [UR4+0x22850], RZ ;  /* 0x022850ffffff99a7 */ /* 0x000fe20008200404 */
[----:B------:R-:W-:Y:S07]  /*a810*/  @!P1 ARRIVES.LDGSTSBAR.64.TRANSCNT [UR4+0x22850] ;  /* 0x02285000ff0099b0 */ /* 0x000fee0008000a84 */
[----:B------:R-:W-:Y:S05]  /*a820*/  @P0 BRA.U.ANY `(.L_x_59) ;  /* 0xfffffffd00e80947 */ /* 0x000fea000393ffff */
[----:B------:R-:W-:Y:S01]  /*a830*/  NOP ;  /* 0x0000000000007918 */ /* 0x000fe20000000000 */
[----:B0-----:R-:W-:-:S05]  /*a840*/  IMAD.U32 R2, RZ, RZ, UR41 ;  /* 0x00000029ff027e24 */ /* 0x001fca000f8e00ff */
[----:B------:R-:W-:-:S13]  /*a850*/  ISETP.NE.AND P2, PT, R2, 0x3, PT ;  /* 0x000000030200780c */ /* 0x000fda0003f45270 */
[----:B------:R-:W-:Y:S05]  /*a860*/  @!P2 BRA `(.L_x_60) ;  /* 0x000000000004a947 */ /* 0x000fea0003800000 */
[----:B------:R-:W-:Y:S01]  /*a870*/  BPT.TRAP 0x1 ;  /* 0x000000040000795c */ /* 0x000fe20000300000 */
.L_x_60:
[----:B------:R-:W-:Y:S01]  /*a880*/  VIADD R17, R17, 0x1 ;  /* 0x0000000111117836 */ /* 0x000fe20000000000 */
[----:B------:R-:W-:Y:S01]  /*a890*/  UISETP.GE.AND UP0, UPT, UR36, 0x61, UPT ;  /* 0x000000612400788c */ /* 0x000fe2000bf06270 */
[----:B------:R0:W-:Y:S03]  /*a8a0*/  SYNCS.ARRIVE.TRANS64.A1T0 RZ, [R22+URZ+0x22850], RZ ;  /* 0x022850ff16ff79a7 */ /* 0x0001e6000810003f */
[----:B------:R-:W-:-:S04]  /*a8b0*/  ISETP.NE.AND P0, PT, R17, 0x2, PT ;  /* 0x000000021100780c */ /* 0x000fc80003f05270 */
[----:B------:R-:W-:Y:S02]  /*a8c0*/  SEL R17, R17, RZ, P0 ;  /* 0x000000ff11117207 */ /* 0x000fe40000000000 */
[----:B------:R-:W-:Y:S02]  /*a8d0*/  SEL R2, RZ, 0x1, P0 ;  /* 0x00000001ff027807 */ /* 0x000fe40000000000 */
[----:B------:R-:W-:Y:S02]  /*a8e0*/  PLOP3.LUT P0, PT, PT, PT, UP0, 0x40, 0x0 ;  /* 0x000000000000781c */ /* 0x000fe40003f0e808 */
[----:B------:R-:W-:-:S11]  /*a8f0*/  LOP3.LUT R27, R27, R2, RZ, 0x3c, !PT ;  /* 0x000000021b1b7212 */ /* 0x000fd600078e3cff */
[----:B0-----:R-:W-:Y:S05]  /*a900*/  @P0 BRA `(.L_x_61) ;  /* 0x0000000c00600947 */ /* 0x001fea0003800000 */
[----:B------:R-:W-:Y:S01]  /*a910*/  BSSY B0, `(.L_x_61) ;  /* 0x00000d7000007945 */ /* 0x000fe20003800000 */
[----:B------:R-:W-:-:S07]  /*a920*/  MOV R20, UR40 ;  /* 0x0000002800147c02 */ /* 0x000fce0008000f00 */
.L_x_74:
[----:B------:R-:W0:Y:S01]  /*a930*/  LDC R2, c[0x0][0x430] ;  /* 0x00010c00ff027b82 */ /* 0x000e220000000800 */
[----:B------:R-:W-:Y:S01]  /*a940*/  ISETP.GT.U32.AND P0, PT, R28, 0x5f, PT ;  /* 0x0000005f1c00780c */ /* 0x000fe20003f04070 */
[----:B------:R-:W-:Y:S01]  /*a950*/  IMAD R3, R20, 0x60, R32 ;  /* 0x0000006014037824 */ /* 0x000fe200078e0220 */
[----:B------:R-:W-:Y:S01]  /*a960*/  ULDC UR4, c[0x0][0x430] ;  /* 0x00010c0000047ab9 */ /* 0x000fe20000000800 */
[----:B------:R-:W-:Y:S02]  /*a970*/  IMAD.U32 R10, RZ, RZ, UR41 ;  /* 0x00000029ff0a7e24 */ /* 0x000fe4000f8e00ff */
[----:B------:R-:W-:-:S04]  /*a980*/  IMAD.IADD R8, R28, 0x1, R3 ;  /* 0x000000011c087824 */ /* 0x000fc800078e0203 */
[----:B------:R-:W-:-:S04]  /*a990*/  IMAD.MOV.U32 R9, RZ, RZ, R8 ;  /* 0x000000ffff097224 */ /* 0x000fc800078e0008 */
[----:B-1----:R-:W1:Y:S01]  /*a9a0*/  @!P0 LDC.64 R4, c[0x0][0x428] ;  /* 0x00010a00ff048b82 */ /* 0x002e620000000a00 */
[----:B0-----:R-:W-:-:S13]  /*a9b0*/  ISETP.NE.AND P1, PT, R2, 0x1, PT ;  /* 0x000000010200780c */ /* 0x001fda0003f25270 */
[----:B------:R-:W0:Y:S08]  /*a9c0*/  @P1 LDC R7, c[0x0][0x434] ;  /* 0x00010d00ff071b82 */ /* 0x000e300000000800 */
[----:B--2---:R-:W2:Y:S01]  /*a9d0*/  @P1 LDC R3, c[0x0][0x438] ;  /* 0x00010e00ff031b82 */ /* 0x004ea20000000800 */
[----:B0-----:R-:W-:-:S07]  /*a9e0*/  @P1 IMAD.HI.U32 R2, R8, R7, RZ ;  /* 0x0000000708021227 */ /* 0x001fce00078e00ff */
[----:B------:R-:W0:Y:S01]  /*a9f0*/  @!P0 LDC.64 R6, c[0x0][0x418] ;  /* 0x00010600ff068b82 */ /* 0x000e220000000a00 */
[----:B--2---:R-:W-:Y:S01]  /*aa00*/  @P1 SHF.R.U32.HI R9, RZ, R3, R2 ;  /* 0x00000003ff091219 */ /* 0x004fe20000011602 */
[----:B-1----:R-:W-:-:S03]  /*aa10*/  @!P0 IMAD R2, R33, R4, RZ ;  /* 0x0000000421028224 */ /* 0x002fc600078e02ff */
[--C-:B------:R-:W-:Y:S01]  /*aa20*/  @!P0 SHF.R.S32.HI R3, RZ, 0x1f, R9.reuse ;  /* 0x0000001fff038819 */ /* 0x100fe20000011409 */
[----:B------:R-:W-:Y:S02]  /*aa30*/  @!P0 IMAD R5, R30, R5, R2 ;  /* 0x000000051e058224 */ /* 0x000fe400078e0202 */
[----:B------:R-:W-:-:S04]  /*aa40*/  @!P0 IMAD.MOV.U32 R2, RZ, RZ, R9 ;  /* 0x000000ffff028224 */ /* 0x000fc800078e0009 */
[----:B------:R-:W-:-:S04]  /*aa50*/  @!P0 IMAD.WIDE.U32 R2, R30, R4, R2 ;  /* 0x000000041e028225 */ /* 0x000fc800078e0002 */
[----:B------:R-:W-:Y:S02]  /*aa60*/  @!P0 IMAD.IADD R3, R5, 0x1, R3 ;  /* 0x0000000105038824 */ /* 0x000fe400078e0203 */
[----:B------:R-:W-:Y:S01]  /*aa70*/  IMAD.MOV.U32 R4, RZ, RZ, RZ ;  /* 0x000000ffff047224 */ /* 0x000fe200078e00ff */
[----:B0-----:R-:W-:-:S04]  /*aa80*/  @!P0 LEA R6, P1, R2, R6, 0x2 ;  /* 0x0000000602068211 */ /* 0x001fc800078210ff */
[----:B------:R-:W-:-:S05]  /*aa90*/  @!P0 LEA.HI.X R7, R2, R7, R3, 0x2, P1 ;  /* 0x0000000702078211 */ /* 0x000fca00008f1403 */
[----:B------:R0:W5:Y:S01]  /*aaa0*/  @!P0 LDG.E R4, desc[UR48][R6.64] ;  /* 0x0000003006048981 */ /* 0x000162000c1e1900 */
[----:B------:R-:W-:Y:S02]  /*aab0*/  ISETP.NE.AND P2, PT, R10, 0x3, PT ;  /* 0x000000030a00780c */ /* 0x000fe40003f45270 */
[----:B------:R-:W-:-:S05]  /*aac0*/  IADD3 R5, -R9, RZ, RZ ;  /* 0x000000ff09057210 */ /* 0x000fca0007ffe1ff */
[----:B------:R-:W-:-:S06]  /*aad0*/  IMAD R5, R5, UR4, R8 ;  /* 0x0000000405057c24 */ /* 0x000fcc000f8e0208 */
[----:B0-----:R-:W-:Y:S05]  /*aae0*/  @!P2 BRA `(.L_x_62) ;  /* 0x000000000004a947 */ /* 0x001fea0003800000 */
[----:B------:R-:W-:Y:S01]  /*aaf0*/  BPT.TRAP 0x1 ;  /* 0x000000040000795c */ /* 0x000fe20000300000 */
.L_x_62:
[----:B------:R-:W-:Y:S01]  /*ab00*/  LEA R18, R17, UR37, 0x3 ;  /* 0x0000002511127c11 */ /* 0x000fe2000f8e18ff */
[----:B------:R-:W-:Y:S01]  /*ab10*/  BSSY B1, `(.L_x_63) ;  /* 0x0000005000017945 */ /* 0x000fe20003800000 */
[----:B------:R-:W-:Y:S02]  /*ab20*/  SHF.L.U32 R26, R27, 0x1f, RZ ;  /* 0x0000001f1b1a7819 */ /* 0x000fe400000006ff */
[----:B------:R-:W-:Y:S02]  /*ab30*/  SHF.R.S32.HI R23, RZ, 0x1f, R5 ;  /* 0x0000001fff177819 */ /* 0x000fe40000011405 */
[----:B------:R-:W0:Y:S02]  /*ab40*/  SYNCS.PHASECHK.TRANS64.TRYWAIT P0, [R18+URZ+0x22840], R26 ;  /* 0x0228401a120075a7 */ /* 0x000e24000800017f */
[----:B0-----:R-:W-:Y:S05]  /*ab50*/  @!P0 BRA `(.L_x_64) ;  /* 0x0000002800f88947 */ /* 0x001fea0003800000 */
.L_x_141:
[----:B------:R-:W-:Y:S05]  /*ab60*/  BSYNC B1 ;  /* 0x0000000000017941 */ /* 0x000fea0003800000 */
.L_x_63:
[----:B------:R-:W-:Y:S01]  /*ab70*/  ULDC.64 UR4, c[0x0][0x300] ;  /* 0x0000c00000047ab9 */ /* 0x000fe20000000a00 */
[----:B-----5:R-:W-:Y:S01]  /*ab80*/  SHF.R.S32.HI R25, RZ, 0x1f, R4 ;  /* 0x0000001fff197819 */ /* 0x020fe20000011404 */
[----:B------:R-:W-:Y:S01]  /*ab90*/  IMAD R2, R23, UR4, RZ ;  /* 0x0000000417027c24 */ /* 0x000fe2000f8e02ff */
[----:B------:R-:W-:Y:S01]  /*aba0*/  LOP3.LUT P1, RZ, R16, 0x1, RZ, 0xc0, !PT ;  /* 0x0000000110ff7812 */ /* 0x000fe2000782c0ff */
[----:B------:R-:W-:Y:S02]  /*abb0*/  IMAD R22, R17, 0x1800, R31 ;  /* 0x0000180011167824 */ /* 0x000fe400078e021f */
[C---:B------:R-:W-:Y:S02]  /*abc0*/  IMAD R7, R5.reuse, UR5, R2 ;  /* 0x0000000505077c24 */ /* 0x040fe4000f8e0202 */
[----:B------:R-:W-:Y:S01]  /*abd0*/  IMAD.WIDE.U32 R2, R5, UR4, RZ ;  /* 0x0000000405027c25 */ /* 0x000fe2000f8e00ff */
[----:B------:R-:W-:-:S03]  /*abe0*/  ULDC.64 UR4, c[0x0][0x310] ;  /* 0x0000c40000047ab9 */ /* 0x000fc60000000a00 */
[----:B------:R-:W-:Y:S02]  /*abf0*/  IMAD.IADD R3, R3, 0x1, R7 ;  /* 0x0000000103037824 */ /* 0x000fe400078e0207 */
[----:B------:R-:W-:Y:S02]  /*ac00*/  IMAD R7, R25, UR4, RZ ;  /* 0x0000000419077c24 */ /* 0x000fe4000f8e02ff */
[----:B------:R-:W-:-:S04]  /*ac10*/  IMAD.WIDE.U32 R2, R4, UR4, R2 ;  /* 0x0000000404027c25 */ /* 0x000fc8000f8e0002 */
        /* <DEDUP_REMOVED lines=12> */
[----:B------:R-:W1:Y:S01]  /*ace0*/  SHFL.IDX PT, R14, R21, RZ, 0x181f ;  /* 0x00181fff150e7589 */ /* 0x000e6200000e0000 */
[----:B------:R-:W-:-:S03]  /*acf0*/  LEA R22, R22, UR37, 0x1 ;  /* 0x0000002516167c11 */ /* 0x000fc6000f8e08ff */
[----:B------:R-:W2:Y:S04]  /*ad00*/  SHFL.IDX PT, R3, R24, RZ, 0x181f ;  /* 0x00181fff18037589 */ /* 0x000ea800000e0000 */
[----:B------:R-:W-:Y:S04]  /*ad10*/  SHFL.IDX PT, R6, R24, 0x1, 0x181f ;  /* 0x00381f0018067f89 */ /* 0x000fe800000e0000 */
[----:B------:R-:W-:Y:S01]  /*ad20*/  SHFL.IDX PT, R10, R21, 0x2, 0x181f ;  /* 0x00581f00150a7f89 */ /* 0x000fe200000e0000 */
[----:B-1----:R-:W-:-:S03]  /*ad30*/  IADD3 R2, P0, R14, R0, RZ ;  /* 0x000000000e027210 */ /* 0x002fc60007f1e0ff */
[----:B------:R-:W1:Y:S02]  /*ad40*/  SHFL.IDX PT, R14, R21, 0x1, 0x181f ;  /* 0x00381f00150e7f89 */ /* 0x000e6400000e0000 */
[----:B--2---:R-:W-:-:S05]  /*ad50*/  IMAD.X R3, RZ, RZ, R3, P0 ;  /* 0x000000ffff037224 */ /* 0x004fca00000e0603 */
[----:B------:R2:W-:Y:S04]  /*ad60*/  LDGSTS.E.BYPASS.LTC128B.128 [R22+0x1c400], desc[UR48][R2.64], !P1 ;  /* 0x1c40000002167fae */ /* 0x0005e8000c901d70 */
[----:B--2---:R-:W-:Y:S01]  /*ad70*/  SHFL.IDX PT, R2, R21, 0x3, 0x181f ;  /* 0x00781f0015027f89 */ /* 0x004fe200000e0000 */
[----:B-1----:R-:W-:-:S03]  /*ad80*/  IADD3 R8, P0, R14, R0, RZ ;  /* 0x000000000e087210 */ /* 0x002fc60007f1e0ff */
[----:B------:R-:W-:Y:S02]  /*ad90*/  SHFL.IDX PT, R3, R24, 0x3, 0x181f ;  /* 0x00781f0018037f89 */ /* 0x000fe400000e0000 */
[----:B------:R-:W-:Y:S01]  /*ada0*/  IMAD.X R9, RZ, RZ, R6, P0 ;  /* 0x000000ffff097224 */ /* 0x000fe200000e0606 */
[-C--:B------:R-:W-:Y:S01]  /*adb0*/  IADD3 R10, P0, R10, R0.reuse, RZ ;  /* 0x000000000a0a7210 */ /* 0x080fe20007f1e0ff */
[----:B------:R-:W1:Y:S04]  /*adc0*/  SHFL.IDX PT, R6, R24, 0x2, 0x181f ;  /* 0x00581f0018067f89 */ /* 0x000e6800000e0000 */
[----:B------:R2:W-:Y:S04]  /*add0*/  LDGSTS.E.BYPASS.LTC128B.128 [R22+0x1cc00], desc[UR48][R8.64], !P1 ;  /* 0x1cc0000008167fae */ /* 0x0005e8000c901d70 */
[----:B------:R-:W-:Y:S01]  /*ade0*/  SHFL.IDX PT, R14, R21, 0x5, 0x181f ;  /* 0x00b81f00150e7f89 */ /* 0x000fe200000e0000 */
[----:B-1----:R-:W-:Y:S01]  /*adf0*/  IMAD.X R11, RZ, RZ, R6, P0 ;  /* 0x000000ffff0b7224 */ /* 0x002fe200000e0606 */
[----:B------:R-:W-:-:S02]  /*ae00*/  IADD3 R6, P0, R2, R0, RZ ;  /* 0x0000000002067210 */ /* 0x000fc40007f1e0ff */
[----:B------:R-:W1:Y:S02]  /*ae10*/  SHFL.IDX PT, R2, R21, 0x4, 0x181f ;  /* 0x00981f0015027f89 */ /* 0x000e6400000e0000 */
[----:B------:R-:W-:Y:S02]  /*ae20*/  IADD3.X R7, RZ, R3, RZ, P0, !PT ;  /* 0x00000003ff077210 */ /* 0x000fe400007fe4ff */
[----:B------:R-:W3:Y:S04]  /*ae30*/  SHFL.IDX PT, R3, R24, 0x4, 0x181f ;  /* 0x00981f0018037f89 */ /* 0x000ee800000e0000 */
[----:B------:R2:W-:Y:S04]  /*ae40*/  LDGSTS.E.BYPASS.LTC128B.128 [R22+0x1d400], desc[UR48][R10.64], !P1 ;  /* 0x1d4000000a167fae */ /* 0x0005e8000c901d70 */
[----:B------:R2:W-:Y:S04]  /*ae50*/  LDGSTS.E.BYPASS.LTC128B.128 [R22+0x1dc00], desc[UR48][R6.64], !P1 ;  /* 0x1dc0000006167fae */ /* 0x0005e8000c901d70 */
[----:B------:R-:W4:Y:S01]  /*ae60*/  SHFL.IDX PT, R24, R24, 0x5, 0x181f ;  /* 0x00b81f0018187f89 */ /* 0x000f2200000e0000 */
[----:B-1----:R-:W-:-:S05]  /*ae70*/  IADD3 R2, P0, R2, R0, RZ ;  /* 0x0000000002027210 */ /* 0x002fca0007f1e0ff */
[----:B---3--:R-:W-:-:S05]  /*ae80*/  IMAD.X R3, RZ, RZ, R3, P0 ;  /* 0x000000ffff037224 */ /* 0x008fca00000e0603 */
[----:B------:R2:W-:Y:S03]  /*ae90*/  LDGSTS.E.BYPASS.LTC128B.128 [R22+0x1e400], desc[UR48][R2.64], !P1 ;  /* 0x1e40000002167fae */ /* 0x0005e6000c901d70 */
.L_x_155:
[----:B--2---:R-:W-:-:S05]  /*aea0*/  IADD3 R2, P0, R14, R0, RZ ;  /* 0x000000000e027210 */ /* 0x004fca0007f1e0ff */
[----:B----4-:R-:W-:Y:S01]  /*aeb0*/  IMAD.X R3, RZ, RZ, R24, P0 ;  /* 0x000000ffff037224 */ /* 0x010fe200000e0618 */
[----:B------:R-:W-:-:S04]  /*aec0*/  PLOP3.LUT P0, PT, PT, PT, PT, 0x80, 0x0 ;  /* 0x000000000000781c */ /* 0x000fc80003f0f070 */
[----:B------:R-:W-:Y:S01]  /*aed0*/  @!PT LDS RZ, [RZ] ;  /* 0x00000000fffff984 */ /* 0x000fe20000000800 */
[----:B------:R-:W-:Y:S01]  /*aee0*/  @!PT LDS RZ, [RZ] ;  /* 0x00000000fffff984 */ /* 0x000fe20000000800 */
[----:B------:R-:W-:Y:S01]  /*aef0*/  @!PT LDS RZ, [RZ] ;  /* 0x00000000fffff984 */ /* 0x000fe20000000800 */
[----:B------:R1:W-:Y:S01]  /*af00*/  LDGSTS.E.BYPASS.LTC128B.128 [R22+0x1ec00], desc[UR48][R2.64], !P1 ;  /* 0x1ec0000002167fae */ /* 0x0003e2000c901d70 */
[----:B------:R-:W-:-:S08]  /*af10*/  NOP ;  /* 0x0000000000007918 */ /* 0x000fd00000000000 */
.L_x_66:
[----:B------:R-:W-:Y:S02]  /*af20*/  PLOP3.LUT P1, PT, P1, P0, PT, 0xa2, 0x0 ;  /* 0x000000000000781c */ /* 0x000fe40000f21472 */
[----:B------:R-:W-:-:S08]  /*af30*/  @P0 R2UR P1, UR4, R18 ;  /* 0x00000000120402ca */ /* 0x000fd00000020000 */
[----:B------:R-:W-:-:S05]  /*af40*/  @P0 PLOP3.LUT P0, PT, P1, PT, PT, 0x80, 0x0 ;  /* 0x000000000000081c */ /* 0x000fca0000f0f070 */
[----:B------:R-:W-:Y:S01]  /*af50*/  @!P1 SYNCS.ARRIVE.TRANS64.RED.A0T1 RZ, [UR4+0x22830], RZ ;  /* 0x022830ffffff99a7 */ /* 0x000fe20008200404 */
[----:B------:R-:W-:Y:S07]  /*af60*/  @!P1 ARRIVES.LDGSTSBAR.64.TRANSCNT [UR4+0x22830] ;  /* 0x02283000ff0099b0 */ /* 0x000fee0008000a84 */
[----:B------:R-:W-:Y:S05]  /*af70*/  @P0 BRA.U.ANY `(.L_x_66) ;  /* 0xfffffffd00e80947 */ /* 0x000fea000393ffff */
[----:B------:R-:W-:Y:S01]  /*af80*/  NOP ;  /* 0x0000000000007918 */ /* 0x000fe20000000000 */
[----:B-1----:R-:W-:-:S05]  /*af90*/  IMAD.U32 R2, RZ, RZ, UR41 ;  /* 0x00000029ff027e24 */ /* 0x002fca000f8e00ff */
[----:B------:R-:W-:-:S13]  /*afa0*/  ISETP.NE.AND P2, PT, R2, 0x3, PT ;  /* 0x000000030200780c */ /* 0x000fda0003f45270 */
[----:B------:R-:W-:Y:S05]  /*afb0*/  @!P2 BRA `(.L_x_67) ;  /* 0x000000000004a947 */ /* 0x000fea0003800000 */
[----:B------:R-:W-:Y:S01]  /*afc0*/  BPT.TRAP 0x1 ;  /* 0x000000040000795c */ /* 0x000fe20000300000 */
.L_x_67:
[----:B------:R1:W-:Y:S01]  /*afd0*/  SYNCS.ARRIVE.TRANS64.A1T0 RZ, [R18+URZ+0x22830], RZ ;  /* 0x022830ff12ff79a7 */ /* 0x0003e2000810003f */
[----:B------:R-:W-:Y:S05]  /*afe0*/  @!P2 BRA `(.L_x_68) ;  /* 0x000000000004a947 */ /* 0x000fea0003800000 */
[----:B------:R-:W-:Y:S01]  /*aff0*/  BPT.TRAP 0x1 ;  /* 0x000000040000795c */ /* 0x000fe20000300000 */
.L_x_68:
[----:B------:R-:W2:Y:S01]  /*b000*/  SYNCS.PHASECHK.TRANS64.TRYWAIT P0, [R18+URZ+0x22860], R26 ;  /* 0x0228601a120075a7 */ /* 0x000ea2000800017f */
[----:B------:R-:W-:Y:S04]  /*b010*/  BSSY B1, `(.L_x_69) ;  /* 0x0000002000017945 */ /* 0x000fe80003800000 */
[----:B--2---:R-:W-:Y:S05]  /*b020*/  @!P0 BRA `(.L_x_70) ;  /* 0x0000002c00708947 */ /* 0x004fea0003800000 */
.L_x_156:
[----:B------:R-:W-:Y:S05]  /*b030*/  BSYNC B1 ;  /* 0x0000000000017941 */ /* 0x000fea0003800000 */
.L_x_69:
[----:B------:R-:W-:Y:S01]  /*b040*/  ULDC.64 UR4, c[0x0][0x328] ;  /* 0x0000ca0000047ab9 */ /* 0x000fe20000000a00 */
[C---:B------:R-:W-:Y:S01]  /*b050*/  LOP3.LUT P4, RZ, R16.reuse, 0x2, RZ, 0xc0, !PT ;  /* 0x0000000210ff7812 */ /* 0x040fe2000788c0ff */
[----:B------:R-:W-:Y:S01]  /*b060*/  IMAD R2, R23, UR4, RZ ;  /* 0x0000000417027c24 */ /* 0x000fe2000f8e02ff */
[C---:B------:R-:W-:Y:S01]  /*b070*/  LOP3.LUT P3, RZ, R16.reuse, 0x10, RZ, 0xc0, !PT ;  /* 0x0000001010ff7812 */ /* 0x040fe2000786c0ff */
[----:B------:R-:W-:Y:S01]  /*b080*/  IMAD R22, R17, 0x6000, R31 ;  /* 0x0000600011167824 */ /* 0x000fe200078e021f */
[C---:B------:R-:W-:Y:S01]  /*b090*/  LOP3.LUT P2, RZ, R16.reuse, 0x8, RZ, 0xc0, !PT ;  /* 0x0000000810ff7812 */ /* 0x040fe2000784c0ff */
[C---:B------:R-:W-:Y:S01]  /*b0a0*/  IMAD R7, R5.reuse, UR5, R2 ;  /* 0x0000000505077c24 */ /* 0x040fe2000f8e0202 */
[----:B------:R-:W-:Y:S01]  /*b0b0*/  LOP3.LUT P1, RZ, R16, 0x4, RZ, 0xc0, !PT ;  /* 0x0000000410ff7812 */ /* 0x000fe2000782c0ff */
        /* <DEDUP_REMOVED lines=17> */
[----:B------:R-:W3:Y:S01]  /*b1d0*/  SHFL.IDX PT, R14, R21, RZ, 0x181f ;  /* 0x00181fff150e7589 */ /* 0x000ee200000e0000 */
[----:B------:R-:W-:-:S03]  /*b1e0*/  LEA R22, R22, UR37, 0x1 ;  /* 0x0000002516167c11 */ /* 0x000fc6000f8e08ff */
[----:B------:R-:W4:Y:S04]  /*b1f0*/  SHFL.IDX PT, R3, R23, RZ, 0x181f ;  /* 0x00181fff17037589 */ /* 0x000f2800000e0000 */
[----:B------:R-:W-:Y:S01]  /*b200*/  SHFL.IDX PT, R2, R21, 0x4, 0x181f ;  /* 0x00981f0015027f89 */ /* 0x000fe200000e0000 */
[----:B---3--:R-:W-:-:S03]  /*b210*/  IADD3 R10, P0, R14, R0, RZ ;  /* 0x000000000e0a7210 */ /* 0x008fc60007f1e0ff */
[----:B------:R-:W3:Y:S01]  /*b220*/  SHFL.IDX PT, R14, R21, 0x1, 0x181f ;  /* 0x00381f00150e7f89 */ /* 0x000ee200000e0000 */
[----:B----4-:R-:W-:-:S03]  /*b230*/  IADD3.X R11, RZ, R3, RZ, P0, !PT ;  /* 0x00000003ff0b7210 */ /* 0x010fc600007fe4ff */
[----:B------:R-:W4:Y:S04]  /*b240*/  SHFL.IDX PT, R3, R23, 0x1, 0x181f ;  /* 0x00381f0017037f89 */ /* 0x000f2800000e0000 */
[----:B------:R0:W-:Y:S04]  /*b250*/  LDGSTS.E.BYPASS.LTC128B.128 [R22+0x400], desc[UR48][R10.64], !P4 ;  /* 0x004000000a167fae */ /* 0x0001e8000e101d70 */
[----:B------:R0:W-:Y:S04]  /*b260*/  LDGSTS.E.BYPASS.LTC128B.128 [R22+0x3400], desc[UR48][R10.64+0x80], !P3 ;  /* 0x034000800a167fae */ /* 0x0001e8000d901d70 */
[----:B------:R0:W-:Y:S04]  /*b270*/  LDGSTS.E.BYPASS.LTC128B.128 [R22+0x6400], desc[UR48][R10.64+0x100], !P2 ;  /* 0x064001000a167fae */ /* 0x0001e8000d101d70 */
[----:B------:R0:W-:Y:S01]  /*b280*/  LDGSTS.E.BYPASS.LTC128B.128 [R22+0x9400], desc[UR48][R10.64+0x180], !P1 ;  /* 0x094001800a167fae */ /* 0x0001e2000c901d70 */
[----:B---3--:R-:W-:-:S03]  /*b290*/  IADD3 R8, P0, R14, R0, RZ ;  /* 0x000000000e087210 */ /* 0x008fc60007f1e0ff */
[----:B------:R-:W3:Y:S02]  /*b2a0*/  SHFL.IDX PT, R14, R21, 0x2, 0x181f ;  /* 0x00581f00150e7f89 */ /* 0x000ee400000e0000 */
[----:B----4-:R-:W-:Y:S02]  /*b2b0*/  IMAD.X R9, RZ, RZ, R3, P0 ;  /* 0x000000ffff097224 */ /* 0x010fe400000e0603 */
        /* <DEDUP_REMOVED lines=14> */
[----:B------:R-:W-:Y:S02]  /*b3a0*/  SHFL.IDX PT, R14, R21, 0x5, 0x181f ;  /* 0x00b81f00150e7f89 */ /* 0x000fe400000e0000 */
[----:B----4-:R-:W-:Y:S01]  /*b3b0*/  IMAD.X R5, RZ, RZ, R3, P0 ;  /* 0x000000ffff057224 */ /* 0x010fe200000e0603 */
[----:B------:R-:W-:Y:S01]  /*b3c0*/  IADD3 R2, P0, R2, R0, RZ ;  /* 0x0000000002027210 */ /* 0x000fe20007f1e0ff */
[----:B------:R-:W3:Y:S04]  /*b3d0*/  SHFL.IDX PT, R3, R23, 0x4, 0x181f ;  /* 0x00981f0017037f89 */ /* 0x000ee800000e0000 */
[----:B------:R0:W-:Y:S04]  /*b3e0*/  LDGSTS.E.BYPASS.LTC128B.128 [R22+0x1c00], desc[UR48][R4.64], !P4 ;  /* 0x01c0000004167fae */ /* 0x0001e8000e101d70 */
[----:B------:R0:W-:Y:S04]  /*b3f0*/  LDGSTS.E.BYPASS.LTC128B.128 [R22+0x4c00], desc[UR48][R4.64+0x80], !P3 ;  /* 0x04c0008004167fae */ /* 0x0001e8000d901d70 */
[----:B------:R0:W-:Y:S04]  /*b400*/  LDGSTS.E.BYPASS.LTC128B.128 [R22+0x7c00], desc[UR48][R4.64+0x100], !P2 ;  /* 0x07c0010004167fae */ /* 0x0001e8000d101d70 */
[----:B------:R0:W-:Y:S04]  /*b410*/  LDGSTS.E.BYPASS.LTC128B.128 [R22+0xac00], desc[UR48][R4.64+0x180], !P1 ;  /* 0x0ac0018004167fae */ /* 0x0001e8000c901d70 */
[----:B------:R-:W4:Y:S01]  /*b420*/  SHFL.IDX PT, R23, R23, 0x5, 0x181f ;  /* 0x00b81f0017177f89 */ /* 0x000f2200000e0000 */
[----:B---3--:R-:W-:-:S05]  /*b430*/  IMAD.X R3, RZ, RZ, R3, P0 ;  /* 0x000000ffff037224 */ /* 0x008fca00000e0603 */
[----:B------:R0:W-:Y:S04]  /*b440*/  LDGSTS.E.BYPASS.LTC128B.128 [R22+0x2400], desc[UR48][R2.64], !P4 ;  /* 0x0240000002167fae */ /* 0x0001e8000e101d70 */
[----:B------:R0:W-:Y:S04]  /*b450*/  LDGSTS.E.BYPASS.LTC128B.128 [R22+0x5400], desc[UR48][R2.64+0x80], !P3 ;  /* 0x0540008002167fae */ /* 0x0001e8000d901d70 */
[----:B------:R0:W-:Y:S04]  /*b460*/  LDGSTS.E.BYPASS.LTC128B.128 [R22+0x8400], desc[UR48][R2.64+0x100], !P2 ;  /* 0x0840010002167fae */ /* 0x0001e8000d101d70 */
[----:B------:R0:W-:Y:S02]  /*b470*/  LDGSTS.E.BYPASS.LTC128B.128 [R22+0xb400], desc[UR48][R2.64+0x180], !P1 ;  /* 0x0b40018002167fae */ /* 0x0001e4000c901d70 */
.L_x_170:
[----:B0-----:R-:W-:-:S05]  /*b480*/  IADD3 R2, P0, R14, R0, RZ ;  /* 0x000000000e027210 */ /* 0x001fca0007f1e0ff */
[----:B----4-:R-:W-:Y:S01]  /*b490*/  IMAD.X R3, RZ, RZ, R23, P0 ;  /* 0x000000ffff037224 */ /* 0x010fe200000e0617 */
        /* <DEDUP_REMOVED lines=9> */
.L_x_72:
[----:B------:R-:W-:Y:S02]  /*b530*/  PLOP3.LUT P1, PT, P1, P0, PT, 0xa2, 0x0 ;  /* 0x000000000000781c */ /* 0x000fe40000f21472 */
[----:B------:R-:W-:-:S08]  /*b540*/  @P0 R2UR P1, UR4, R18 ;  /* 0x00000000120402ca */ /* 0x000fd00000020000 */
        /* <DEDUP_REMOVED lines=9> */
.L_x_73:
[----:B------:R-:W-:Y:S01]  /*b5e0*/  IADD3 R17, R17, 0x1, RZ ;  /* 0x0000000111117810 */ /* 0x000fe20007ffe0ff */
[----:B------:R0:W-:Y:S03]  /*b5f0*/  SYNCS.ARRIVE.TRANS64.A1T0 RZ, [R18+URZ+0x22850], RZ ;  /* 0x022850ff12ff79a7 */ /* 0x0001e6000810003f */
[----:B------:R-:W-:-:S04]  /*b600*/  ISETP.NE.AND P0, PT, R17, 0x2, PT ;  /* 0x000000021100780c */ /* 0x000fc80003f05270 */
[----:B------:R-:W-:Y:S02]  /*b610*/  SEL R17, R17, RZ, P0 ;  /* 0x000000ff11117207 */ /* 0x000fe40000000000 */
[----:B------:R-:W-:Y:S02]  /*b620*/  SEL R2, RZ, 0x1, P0 ;  /* 0x00000001ff027807 */ /* 0x000fe40000000000 */
[C---:B------:R-:W-:Y:S02]  /*b630*/  ISETP.GT.AND P0, PT, R20.reuse, RZ, PT ;  /* 0x000000ff1400720c */ /* 0x040fe40003f04270 */
[----:B------:R-:W-:Y:S01]  /*b640*/  LOP3.LUT R27, R27, R2, RZ, 0x3c, !PT ;  /* 0x000000021b1b7212 */ /* 0x000fe200078e3cff */
[----:B------:R-:W-:-:S04]  /*b650*/  VIADD R2, R20, 0xffffffff ;  /* 0xffffffff14027836 */ /* 0x000fc80000000000 */
[----:B------:R-:W-:-:S06]  /*b660*/  IMAD.MOV.U32 R20, RZ, RZ, R2 ;  /* 0x000000ffff147224 */ /* 0x000fcc00078e0002 */
[----:B0-----:R-:W-:Y:S05]  /*b670*/  @P0 BRA `(.L_x_74) ;  /* 0xfffffff000ac0947 */ /* 0x001fea000383ffff */
[----:B------:R-:W-:Y:S05]  /*b680*/  BSYNC B0 ;  /* 0x0000000000007941 */ /* 0x000fea0003800000 */
.L_x_61:
[----:B------:R-:W3:Y:S01]  /*b690*/  LDL.LU R0, [R1+0x4] ;  /* 0x0000040001007983 */ /* 0x000ee20000300800 */
[----:B------:R-:W-:Y:S01]  /*b6a0*/  VIADD R37, R37, UR42 ;  /* 0x0000002a25257c36 */ /* 0x000fe20008000000 */
[----:B------:R-:W-:-:S04]  /*b6b0*/  ULDC UR4, c[0x0][0xc34] ;  /* 0x00030d0000047ab9 */ /* 0x000fc80000000800 */
[----:B------:R-:W-:Y:S01]  /*b6c0*/  ISETP.GE.AND P0, PT, R37, UR4, PT ;  /* 0x0000000425007c0c */ /* 0x000fe2000bf06270 */
[----:B---3--:R-:W-:-:S05]  /*b6d0*/  VIADD R0, R0, 0x1 ;  /* 0x0000000100007836 */ /* 0x008fca0000000000 */
[----:B------:R0:W-:Y:S07]  /*b6e0*/  STL [R1+0x4], R0 ;  /* 0x0000040001007387 */ /* 0x0001ee0000100800 */
[----:B------:R-:W-:Y:S05]  /*b6f0*/  @!P0 BRA `(.L_x_75) ;  /* 0xffffffd000308947 */ /* 0x000fea000383ffff */
[----:B0-----:R-:W-:-:S07]  /*b700*/  LOP3.LUT R0, R0, 0x1, RZ, 0xc, !PT ;  /* 0x0000000100007812 */ /* 0x001fce00078e0cff */
.L_x_40:
[----:B------:R-:W0:Y:S01]  /*b710*/  S2R R3, SR_CgaCtaId ;  /* 0x0000000000037919 */ /* 0x000e220000008800 */
[----:B------:R-:W-:Y:S01]  /*b720*/  MOV R2, 0x400 ;  /* 0x0000040000027802 */ /* 0x000fe20000000f00 */
[----:B------:R-:W-:Y:S01]  /*b730*/  BSSY B0, `(.L_x_76) ;  /* 0x0000005000007945 */ /* 0x000fe20003800000 */
[----:B------:R-:W-:Y:S02]  /*b740*/  SHF.L.U32 R0, R0, 0x1f, RZ ;  /* 0x0000001f00007819 */ /* 0x000fe400000006ff */
[----:B0-----:R-:W-:-:S04]  /*b750*/  LEA R4, R3, R2, 0x18 ;  /* 0x0000000203047211 */ /* 0x001fc800078ec0ff */
[----:B------:R-:W0:Y:S02]  /*b760*/  SYNCS.PHASECHK.TRANS64.TRYWAIT P0, [R4+URZ+0x22820], R0 ;  /* 0x02282000040075a7 */ /* 0x000e24000800017f */
[----:B0-----:R-:W-:Y:S05]  /*b770*/  @!P0 BRA `(.L_x_77) ;  /* 0x0000002c007c8947 */ /* 0x001fea0003800000 */
.L_x_171:
[----:B------:R-:W-:Y:S05]  /*b780*/  BSYNC B0 ;  /* 0x0000000000007941 */ /* 0x000fea0003800000 */
.L_x_76:
[----:B------:R-:W-:-:S03]  /*b790*/  UMOV UR4, 0xffffffff ;  /* 0xffffffff00047882 */ /* 0x000fc60000000000 */
[----:B------:R-:W-:Y:S05]  /*b7a0*/  BRA.DIV UR4, `(.L_x_78) ;  /* 0x0000002e04847947 */ /* 0x000fea000b800000 */
[----:B0-----:R-:W0:Y:S02]  /*b7b0*/  S2R R0, SR_TID.X ;  /* 0x0000000000007919 */ /* 0x001e240000002100 */
[----:B0-----:R-:W-:-:S04]  /*b7c0*/  SHF.R.U32.HI R0, RZ, 0x5, R0 ;  /* 0x00000005ff007819 */ /* 0x001fc80000011600 */
[----:B------:R-:W-:-:S05]  /*b7d0*/  LOP3.LUT R0, R0, 0x3, RZ, 0xc0, !PT ;  /* 0x0000000300007812 */ /* 0x000fca00078ec0ff */
[----:B------:R0:W3:Y:S02]  /*b7e0*/  SHFL.IDX PT, R14, R0, RZ, 0x1f ;  /* 0x00001fff000e7589 */ /* 0x0000e400000e0000 */
.L_x_174:
[----:B---3--:R-:W-:Y:S01]  /*b7f0*/  ISETP.NE.AND P0, PT, R14, RZ, PT ;  /* 0x000000ff0e00720c */ /* 0x008fe20003f05270 */
[----:B------:R-:W-:-:S12]  /*b800*/  BSSY B0, `(.L_x_79) ;  /* 0x0000024000007945 */ /* 0x000fd80003800000 */
[----:B------:R-:W-:Y:S05]  /*b810*/  @P0 BRA `(.L_x_80) ;  /* 0x0000000000880947 */ /* 0x000fea0003800000 */
[----:B------:R-:W-:-:S03]  /*b820*/  UMOV UR4, 0xffffffff ;  /* 0xffffffff00047882 */ /* 0x000fc60000000000 */
[----:B------:R-:W-:Y:S05]  /*b830*/  BRA.DIV UR4, `(.L_x_81) ;  /* 0x0000002e04947947 */ /* 0x000fea000b800000 */
[----:B------:R-:W-:-:S13]  /*b840*/  ELECT P6, URZ, PT ;  /* 0x00000000003f782f */ /* 0x000fda00038c0000 */
.L_x_177:
[----:B------:R-:W-:Y:S05]  /*b850*/  @!P6 BRA `(.L_x_80) ;  /* 0x000000000078e947 */ /* 0x000fea0003800000 */
[----:B------:R-:W-:-:S06]  /*b860*/  ULOP3.LUT UR4, UR38, 0x2, URZ, 0xfc, !UPT ;  /* 0x0000000226047892 */ /* 0x000fcc000f8efc3f */
[----:B0-----:R-:W-:-:S05]  /*b870*/  IMAD.U32 R0, RZ, RZ, UR4 ;  /* 0x00000004ff007e24 */ /* 0x001fca000f8e00ff */
[----:B------:R-:W-:-:S13]  /*b880*/  ISETP.NE.AND P0, PT, R0, 0x3, PT ;  /* 0x000000030000780c */ /* 0x000fda0003f05270 */
[----:B------:R-:W-:Y:S05]  /*b890*/  @!P0 BRA `(.L_x_82) ;  /* 0x0000000000048947 */ /* 0x000fea0003800000 */
[----:B------:R-:W-:Y:S01]  /*b8a0*/  BPT.TRAP 0x1 ;  /* 0x000000040000795c */ /* 0x000fe20000300000 */
.L_x_82:
[----:B------:R-:W-:Y:S01]  /*b8b0*/  IMAD R3, R17, 0x8, R4 ;  /* 0x0000000811037824 */ /* 0x000fe200078e0204 */
[----:B------:R-:W-:Y:S02]  /*b8c0*/  SHF.L.U32 R2, R27, 0x1f, RZ ;  /* 0x0000001f1b027819 */ /* 0x000fe400000006ff */
[----:B------:R-:W-:Y:S02]  /*b8d0*/  IADD3 R17, R17, 0x1, RZ ;  /* 0x0000000111117810 */ /* 0x000fe40007ffe0ff */
[----:B------:R-:W0:Y:S02]  /*b8e0*/  SYNCS.PHASECHK.TRANS64.TRYWAIT P1, [R3+URZ+0x22840], R2 ;  /* 0x02284002030075a7 */ /* 0x000e24000802017f */
[----:B------:R-:W-:-:S04]  /*b8f0*/  ISETP.NE.AND P2, PT, R17, 0x2, PT ;  /* 0x000000021100780c */ /* 0x000fc80003f45270 */
[----:B------:R-:W-:Y:S01]  /*b900*/  SEL R0, RZ, 0x1, P2 ;  /* 0x00000001ff007807 */ /* 0x000fe20001000000 */
[----:B0-----:R-:W-:Y:S08]  /*b910*/  @!P1 BRA `(.L_x_83) ;  /* 0x0000002c007c9947 */ /* 0x001ff00003800000 */
.L_x_178:
[----:B------:R-:W-:Y:S02]  /*b920*/  SEL R17, R17, RZ, P2 ;  /* 0x000000ff11117207 */ /* 0x000fe40001000000 */
[----:B------:R-:W-:Y:S01]  /*b930*/  LOP3.LUT R0, R27, R0, RZ, 0x3c, !PT ;  /* 0x000000001b007212 */ /* 0x000fe200078e3cff */
[----:B------:R-:W-:Y:S06]  /*b940*/  @!P0 BRA `(.L_x_84) ;  /* 0x0000000000048947 */ /* 0x000fec0003800000 */
[----:B------:R-:W-:Y:S01]  /*b950*/  BPT.TRAP 0x1 ;  /* 0x000000040000795c */ /* 0x000fe20000300000 */
.L_x_84:
[----:B------:R-:W-:Y:S01]  /*b960*/  IMAD R17, R17, 0x8, R4 ;  /* 0x0000000811117824 */ /* 0x000fe200078e0204 */
[----:B------:R-:W-:-:S04]  /*b970*/  SHF.L.U32 R0, R0, 0x1f, RZ ;  /* 0x0000001f00007819 */ /* 0x000fc800000006ff */
[----:B------:R-:W3:Y:S02]  /*b980*/  SYNCS.PHASECHK.TRANS64.TRYWAIT P1, [R17+URZ+0x22840], R0 ;  /* 0x02284000110075a7 */ /* 0x000ee4000802017f */
[----:B---3--:R-:W-:Y:S05]  /*b990*/  @!P1 BRA `(.L_x_85) ;  /* 0x0000002c00709947 */ /* 0x008fea0003800000 */
.L_x_179:
[----:B------:R-:W-:Y:S05]  /*b9a0*/  @!P0 BRA `(.L_x_86) ;  /* 0x0000000000048947 */ /* 0x000fea0003800000 */
[----:B------:R-:W-:Y:S01]  /*b9b0*/  BPT.TRAP 0x1 ;  /* 0x000000040000795c */ /* 0x000fe20000300000 */
.L_x_86:
[----:B------:R-:W4:Y:S02]  /*b9c0*/  SYNCS.PHASECHK.TRANS64.TRYWAIT P1, [R3+URZ+0x22860], R2 ;  /* 0x02286002030075a7 */ /* 0x000f24000802017f */
[----:B----4-:R-:W-:Y:S05]  /*b9d0*/  @!P1 BRA `(.L_x_87) ;  /* 0x0000002c00749947 */ /* 0x010fea0003800000 */
.L_x_180:
[----:B------:R-:W-:Y:S05]  /*b9e0*/  @!P0 BRA `(.L_x_88) ;  /* 0x0000000000048947 */ /* 0x000fea0003800000 */
[----:B------:R-:W-:Y:S01]  /*b9f0*/  BPT.TRAP 0x1 ;  /* 0x000000040000795c */ /* 0x000fe20000300000 */
.L_x_88:
[----:B------:R0:W0:Y:S02]  /*ba00*/  SYNCS.PHASECHK.TRANS64.TRYWAIT P0, [R17+URZ+0x22860], R0 ;  /* 0x02286000110075a7 */ /* 0x000024000800017f */
[----:B0-----:R-:W-:Y:S05]  /*ba10*/  @!P0 NANOSLEEP.SYNCS 0x989680 ;  /* 0x009896800000895d */ /* 0x001fea0003900000 */
[----:B------:R-:W0:Y:S02]  /*ba20*/  @!P0 SYNCS.PHASECHK.TRANS64 P0, [R17+URZ+0x22860], R0 ;  /* 0x02286000110085a7 */ /* 0x000e24000800007f */
[----:B0-----:R-:W-:Y:S05]  /*ba30*/  @!P0 BRA `(.L_x_88) ;  /* 0xfffffffc00f08947 */ /* 0x001fea000383ffff */
.L_x_80:
[----:B------:R-:W-:Y:S05]  /*ba40*/  BSYNC B0 ;  /* 0x0000000000007941 */ /* 0x000fea0003800000 */
.L_x_79:
[----:B------:R-:W-:Y:S05]  /*ba50*/  EXIT ;  /* 0x000000000000794d */ /* 0x000fea0003800000 */
.L_x_8:
[----:B0-----:R-:W-:-:S04]  /*ba60*/  IMAD.U32 R3, RZ, RZ, UR41 ;  /* 0x00000029ff037e24 */ /* 0x001fc8000f8e00ff */
[----:B------:R0:W1:Y:S03]  /*ba70*/  SYNCS.PHASECHK.TRANS64.TRYWAIT P0, [R3+URZ+0x22800], R0 ;  /* 0x02280000030075a7 */ /* 0x000066000800017f */
[----:B-1----:R-:W-:Y:S05]  /*ba80*/  @!P0 NANOSLEEP.SYNCS 0x989680 ;  /* 0x009896800000895d */ /* 0x002fea0003900000 */
[----:B------:R-:W1:Y:S02]  /*ba90*/  @!P0 SYNCS.PHASECHK.TRANS64 P0, [R3+URZ+0x22800], R0 ;  /* 0x02280000030085a7 */ /* 0x000e64000800007f */
[----:B-1----:R-:W-:Y:S05]  /*baa0*/  @!P0 BRA `(.L_x_8) ;  /* 0xfffffffc00ec8947 */ /* 0x002fea000383ffff */
[----:B------:R-:W-:Y:S05]  /*bab0*/  BRA `(.L_x_89) ;  /* 0xffffff5400847947 */ /* 0x000fea000383ffff */
.L_x_12:
[----:B-1----:R-:W-:-:S04]  /*bac0*/  IMAD.U32 R3, RZ, RZ, UR22 ;  /* 0x00000016ff037e24 */ /* 0x002fc8000f8e00ff */
[----:B------:R1:W2:Y:S03]  /*bad0*/  SYNCS.PHASECHK.TRANS64.TRYWAIT P1, [R3+URZ+0x22830], R8 ;  /* 0x02283008030075a7 */ /* 0x0002a6000802017f */
[----:B--2---:R-:W-:Y:S05]  /*bae0*/  @!P1 NANOSLEEP.SYNCS 0x989680 ;  /* 0x009896800000995d */ /* 0x004fea0003900000 */
[----:B------:R-:W2:Y:S02]  /*baf0*/  @!P1 SYNCS.PHASECHK.TRANS64 P1, [R3+URZ+0x22830], R8 ;  /* 0x02283008030095a7 */ /* 0x000ea4000802007f */
[----:B--2---:R-:W-:Y:S05]  /*bb00*/  @!P1 BRA `(.L_x_12) ;  /* 0xfffffffc00ec9947 */ /* 0x004fea000383ffff */
[----:B------:R-:W-:Y:S05]  /*bb10*/  BRA `(.L_x_11) ;  /* 0xffffff5400a87947 */ /* 0x000fea000383ffff */
.L_x_17:
[----:B---3--:R-:W-:-:S04]  /*bb20*/  IMAD.U32 R9, RZ, RZ, UR22 ;  /* 0x00000016ff097e24 */ /* 0x008fc8000f8e00ff */
[----:B------:R3:W4:Y:S03]  /*bb30*/  SYNCS.PHASECHK.TRANS64.TRYWAIT P1, [R9+URZ+0x22850], R8 ;  /* 0x02285008090075a7 */ /* 0x000726000802017f */
[----:B----4-:R-:W-:Y:S05]  /*bb40*/  @!P1 NANOSLEEP.SYNCS 0x989680 ;  /* 0x009896800000995d */ /* 0x010fea0003900000 */
[----:B------:R-:W4:Y:S02]  /*bb50*/  @!P1 SYNCS.PHASECHK.TRANS64 P1, [R9+URZ+0x22850], R8 ;  /* 0x02285008090095a7 */ /* 0x000f24000802007f */
[----:B----4-:R-:W-:Y:S05]  /*bb60*/  @!P1 BRA `(.L_x_17) ;  /* 0xfffffffc00ec9947 */ /* 0x010fea000383ffff */
[----:B------:R-:W-:Y:S05]  /*bb70*/  BRA `(.L_x_16) ;  /* 0xffffff70009c7947 */ /* 0x000fea000383ffff */
.L_x_23:
[----:B0-----:R-:W-:Y:S02]  /*bb80*/  IMAD.U32 R0, RZ, RZ, UR25 ;  /* 0x00000019ff007e24 */ /* 0x001fe4000f8e00ff */
[----:B------:R-:W-:-:S04]  /*bb90*/  IMAD.U32 R3, RZ, RZ, UR27 ;  /* 0x0000001bff037e24 */ /* 0x000fc8000f8e00ff */
[----:B------:R0:W1:Y:S03]  /*bba0*/  SYNCS.PHASECHK.TRANS64.TRYWAIT P2, [R0+URZ+0x22830], R3 ;  /* 0x02283003000075a7 */ /* 0x000066000804017f */
[----:B-1----:R-:W-:Y:S05]  /*bbb0*/  @!P2 NANOSLEEP.SYNCS 0x989680 ;  /* 0x009896800000a95d */ /* 0x002fea0003900000 */
[----:B------:R-:W1:Y:S02]  /*bbc0*/  @!P2 SYNCS.PHASECHK.TRANS64 P2, [R0+URZ+0x22830], R3 ;  /* 0x022830030000a5a7 */ /* 0x000e64000804007f */
[----:B-1----:R-:W-:Y:S05]  /*bbd0*/  @!P2 BRA `(.L_x_23) ;  /* 0xfffffffc00e8a947 */ /* 0x002fea000383ffff */
[----:B------:R-:W-:Y:S05]  /*bbe0*/  BRA `(.L_x_22) ;  /* 0xffffff7400c87947 */ /* 0x000fea000383ffff */
.L_x_28:
[----:B0-----:R-:W-:Y:S01]  /*bbf0*/  MOV R8, UR25 ;  /* 0x0000001900087c02 */ /* 0x001fe20008000f00 */
[----:B------:R-:W-:-:S04]  /*bc00*/  IMAD.U32 R9, RZ, RZ, UR27 ;  /* 0x0000001bff097e24 */ /* 0x000fc8000f8e00ff */
[----:B------:R0:W1:Y:S03]  /*bc10*/  SYNCS.PHASECHK.TRANS64.TRYWAIT P2, [R8+URZ+0x22850], R9 ;  /* 0x02285009080075a7 */ /* 0x000066000804017f */
[----:B-1----:R-:W-:Y:S05]  /*bc20*/  @!P2 NANOSLEEP.SYNCS 0x989680 ;  /* 0x009896800000a95d */ /* 0x002fea0003900000 */
[----:B------:R-:W1:Y:S02]  /*bc30*/  @!P2 SYNCS.PHASECHK.TRANS64 P2, [R8+URZ+0x22850], R9 ;  /* 0x022850090800a5a7 */ /* 0x000e64000804007f */
[----:B-1----:R-:W-:Y:S05]  /*bc40*/  @!P2 BRA `(.L_x_28) ;  /* 0xfffffffc00e8a947 */ /* 0x002fea000383ffff */
[----:B------:R-:W-:Y:S05]  /*bc50*/  BRA `(.L_x_27) ;  /* 0xffffff9400707947 */ /* 0x000fea000383ffff */
.L_x_44:
[----:B------:R-:W0:Y:S01]  /*bc60*/  S2R R20, SR_TID.X ;  /* 0x0000000000147919 */ /* 0x000e220000002100 */
[----:B------:R-:W-:Y:S01]  /*bc70*/  BSSY B0, `(.L_x_90) ;  /* 0x000000a000007945 */ /* 0x000fe20003800000 */
[----:B------:R-:W-:Y:S02]  /*bc80*/  IMAD.MOV.U32 R12, RZ, RZ, RZ ;  /* 0x000000ffff0c7224 */ /* 0x000fe400078e00ff */
[----:B------:R-:W-:Y:S02]  /*bc90*/  IMAD.MOV.U32 R11, RZ, RZ, 0x1f ;  /* 0x0000001fff0b7424 */ /* 0x000fe400078e00ff */
[----:B------:R-:W-:Y:S01]  /*bca0*/  IMAD.MOV.U32 R15, RZ, RZ, -0x1 ;  /* 0xffffffffff0f7424 */ /* 0x000fe200078e00ff */
[----:B0-----:R-:W-:-:S04]  /*bcb0*/  SHF.R.U32.HI R20, RZ, 0x5, R20 ;  /* 0x00000005ff147819 */ /* 0x001fc80000011614 */
[----:B------:R-:W-:-:S05]  /*bcc0*/  LOP3.LUT R20, R20, 0x3, RZ, 0xc0, !PT ;  /* 0x0000000314147812 */ /* 0x000fca00078ec0ff */
[----:B------:R-:W-:-:S07]  /*bcd0*/  IMAD.MOV.U32 R13, RZ, RZ, R20 ;  /* 0x000000ffff0d7224 */ /* 0x000fce00078e0014 */
[----:B-1---5:R-:W-:Y:S05]  /*bce0*/  WARPSYNC.COLLECTIVE R15, `(.L_x_91) ;  /* 0x000000000f087348 */ /* 0x022fea0003c00000 */
[----:B------:R0:W2:Y:S02]  /*bcf0*/  SHFL.IDX P6, R14, R13, R12, R11 ;  /* 0x0000000c0d0e7389 */ /* 0x0000a400000c000b */
[----:B012--5:R-:W-:Y:S01]  /*bd00*/  ENDCOLLECTIVE ;  /* 0x000000000000791b */ /* 0x027fe20003800000 */
.L_x_91:
[----:B------:R-:W-:Y:S05]  /*bd10*/  BSYNC B0 ;  /* 0x0000000000007941 */ /* 0x000fea0003800000 */
.L_x_90:
[----:B------:R-:W-:Y:S05]  /*bd20*/  BRA `(.L_x_92) ;  /* 0xffffffd000087947 */ /* 0x000fea000383ffff */
.L_x_47:
[----:B0-----:R0:W1:Y:S02]  /*bd30*/  SYNCS.PHASECHK.TRANS64.TRYWAIT P0, [R22+URZ+0x22840], R3 ;  /* 0x02284003160075a7 */ /* 0x001064000800017f */
[----:B-1----:R-:W-:Y:S05]  /*bd40*/  @!P0 NANOSLEEP.SYNCS 0x989680 ;  /* 0x009896800000895d */ /* 0x002fea0003900000 */
[----:B------:R-:W1:Y:S02]  /*bd50*/  @!P0 SYNCS.PHASECHK.TRANS64 P0, [R22+URZ+0x22840], R3 ;  /* 0x02284003160085a7 */ /* 0x000e64000800007f */
[----:B-1----:R-:W-:Y:S05]  /*bd60*/  @!P0 BRA `(.L_x_47) ;  /* 0xfffffffc00f08947 */ /* 0x002fea000383ffff */
[----:B------:R-:W-:Y:S05]  /*bd70*/  BRA `(.L_x_93) ;  /* 0xffffffd0008c7947 */ /* 0x000fea000383ffff */
.L_x_48:
[----:B------:R-:W-:Y:S01]  /*bd80*/  BSSY B0, `(.L_x_94) ;  /* 0x0000008000007945 */ /* 0x000fe20003800000 */
[----:B------:R-:W-:Y:S01]  /*bd90*/  IMAD.MOV.U32 R13, RZ, RZ, R5 ;  /* 0x000000ffff0d7224 */ /* 0x000fe200078e0005 */
[----:B------:R-:W-:Y:S01]  /*bda0*/  MOV R12, RZ ;  /* 0x000000ff000c7202 */ /* 0x000fe20000000f00 */
[----:B------:R-:W-:Y:S02]  /*bdb0*/  IMAD.MOV.U32 R11, RZ, RZ, 0x181f ;  /* 0x0000181fff0b7424 */ /* 0x000fe400078e00ff */
[----:B------:R-:W-:-:S07]  /*bdc0*/  IMAD.MOV.U32 R15, RZ, RZ, -0x1 ;  /* 0xffffffffff0f7424 */ /* 0x000fce00078e00ff */
[----:B------:R-:W-:Y:S05]  /*bdd0*/  WARPSYNC.COLLECTIVE R15, `(.L_x_95) ;  /* 0x000000000f087348 */ /* 0x000fea0003c00000 */
[----:B------:R0:W1:Y:S02]  /*bde0*/  SHFL.IDX P6, R14, R13, R12, R11 ;  /* 0x0000000c0d0e7389 */ /* 0x00006400000c000b */
[----:B01----:R-:W-:Y:S01]  /*bdf0*/  ENDCOLLECTIVE ;  /* 0x000000000000791b */ /* 0x003fe20003800000 */
.L_x_95:
[----:B------:R-:W-:Y:S05]  /*be00*/  BSYNC B0 ;  /* 0x0000000000007941 */ /* 0x000fea0003800000 */
.L_x_94:
[----:B------:R-:W-:Y:S01]  /*be10*/  IMAD.MOV.U32 R13, RZ, RZ, R0 ;  /* 0x000000ffff0d7224 */ /* 0x000fe200078e0000 */
[----:B------:R-:W-:Y:S01]  /*be20*/  MOV R15, 0xffffffff ;  /* 0xffffffff000f7802 */ /* 0x000fe20000000f00 */
[----:B------:R-:W-:Y:S01]  /*be30*/  IMAD.MOV.U32 R12, RZ, RZ, RZ ;  /* 0x000000ffff0c7224 */ /* 0x000fe200078e00ff */
[----:B------:R-:W-:Y:S01]  /*be40*/  ISETP.GE.AND P2, PT, R34, 0x1, PT ;  /* 0x000000012200780c */ /* 0x000fe20003f46270 */
[----:B------:R-:W-:Y:S02]  /*be50*/  IMAD.MOV.U32 R11, RZ, RZ, 0x181f ;  /* 0x0000181fff0b7424 */ /* 0x000fe400078e00ff */
[----:B------:R-:W-:-:S10]  /*be60*/  IMAD.MOV.U32 R3, RZ, RZ, R14 ;  /* 0x000000ffff037224 */ /* 0x000fd400078e000e */
[----:B------:R-:W-:Y:S05]  /*be70*/  WARPSYNC.COLLECTIVE R15, `(.L_x_96) ;  /* 0x000000000f087348 */ /* 0x000fea0003c00000 */
[----:B------:R0:W1:Y:S02]  /*be80*/  SHFL.IDX P6, R14, R13, R12, R11 ;  /* 0x0000000c0d0e7389 */ /* 0x00006400000c000b */
[----:B01----:R-:W-:Y:S01]  /*be90*/  ENDCOLLECTIVE ;  /* 0x000000000000791b */ /* 0x003fe20003800000 */
.L_x_96:
[----:B------:R-:W-:Y:S01]  /*bea0*/  @P2 LEA R7, R4, UR37, 0x1 ;  /* 0x0000002504072c11 */ /* 0x000fe2000f8e08ff */
[----:B------:R-:W-:Y:S02]  /*beb0*/  IMAD.MOV.U32 R13, RZ, RZ, R5 ;  /* 0x000000ffff0d7224 */ /* 0x000fe400078e0005 */
[----:B------:R-:W-:Y:S01]  /*bec0*/  IMAD.MOV.U32 R12, RZ, RZ, 0x1 ;  /* 0x00000001ff0c7424 */ /* 0x000fe200078e00ff */
[----:B------:R-:W-:-:S13]  /*bed0*/  @P2 LEA R2, P0, R20, R14, 0x1 ;  /* 0x0000000e14022211 */ /* 0x000fda00078008ff */
[----:B------:R-:W-:Y:S05]  /*bee0*/  WARPSYNC.COLLECTIVE R15, `(.L_x_97) ;  /* 0x000000000f087348 */ /* 0x000fea0003c00000 */
[----:B------:R0:W1:Y:S02]  /*bef0*/  SHFL.IDX P6, R14, R13, R12, R11 ;  /* 0x0000000c0d0e7389 */ /* 0x00006400000c000b */
[----:B01----:R-:W-:Y:S01]  /*bf00*/  ENDCOLLECTIVE ;  /* 0x000000000000791b */ /* 0x003fe20003800000 */
.L_x_97:
[----:B------:R-:W-:-:S05]  /*bf10*/  @P2 IMAD.X R3, RZ, RZ, R3, P0 ;  /* 0x000000ffff032224 */ /* 0x000fca00000e0603 */
[----:B------:R-:W-:Y:S01]  /*bf20*/  @!PT LDS RZ, [RZ] ;  /* 0x00000000fffff984 */ /* 0x000fe20000000800 */
[----:B------:R-:W-:Y:S01]  /*bf30*/  @!PT LDS RZ, [RZ] ;  /* 0x00000000fffff984 */ /* 0x000fe20000000800 */
[----:B------:R-:W-:Y:S01]  /*bf40*/  @!PT LDS RZ, [RZ] ;  /* 0x00000000fffff984 */ /* 0x000fe20000000800 */
[----:B------:R0:W-:Y:S01]  /*bf50*/  @P2 LDGSTS.E.BYPASS.LTC128B.128 [R7+0x1c400], desc[UR48][R2.64], !P1 ;  /* 0x1c40000002072fae */ /* 0x0001e2000c901d70 */
[----:B------:R-:W-:Y:S01]  /*bf60*/  ISETP.GE.AND P2, PT, R34, 0x11, PT ;  /* 0x000000112200780c */ /* 0x000fe20003f46270 */
[----:B------:R-:W-:Y:S02]  /*bf70*/  IMAD.MOV.U32 R13, RZ, RZ, R0 ;  /* 0x000000ffff0d7224 */ /* 0x000fe400078e0000 */
[----:B------:R-:W-:-:S10]  /*bf80*/  IMAD.MOV.U32 R6, RZ, RZ, R14 ;  /* 0x000000ffff067224 */ /* 0x000fd400078e000e */
[----:B0-----:R-:W-:Y:S05]  /*bf90*/  WARPSYNC.COLLECTIVE R15, `(.L_x_98) ;  /* 0x000000000f087348 */ /* 0x001fea0003c00000 */
[----:B------:R1:W2:Y:S02]  /*bfa0*/  SHFL.IDX P6, R14, R13, R12, R11 ;  /* 0x0000000c0d0e7389 */ /* 0x0002a400000c000b */
[----:B012---:R-:W-:Y:S01]  /*bfb0*/  ENDCOLLECTIVE ;  /* 0x000000000000791b */ /* 0x007fe20003800000 */
.L_x_98:
[----:B------:R-:W-:Y:S01]  /*bfc0*/  @P2 LEA R12, R4, UR37, 0x1 ;  /* 0x00000025040c2c11 */ /* 0x000fe2000f8e08ff */
[----:B------:R-:W-:Y:S01]  /*bfd0*/  IMAD.MOV.U32 R13, RZ, RZ, R5 ;  /* 0x000000ffff0d7224 */ /* 0x000fe200078e0005 */
[----:B------:R-:W-:-:S04]  /*bfe0*/  @P2 LEA R11, P0, R20, R14, 0x1 ;  /* 0x0000000e140b2211 */ /* 0x000fc800078008ff */
[----:B------:R-:W-:Y:S01]  /*bff0*/  @P2 MOV R2, R11 ;  /* 0x0000000b00022202 */ /* 0x000fe20000000f00 */
[----:B------:R-:W-:Y:S02]  /*c000*/  @P2 IMAD.X R6, RZ, RZ, R6, P0 ;  /* 0x000000ffff062224 */ /* 0x000fe400000e0606 */
[----:B------:R-:W-:Y:S02]  /*c010*/  IMAD.MOV.U32 R11, RZ, RZ, 0x181f ;  /* 0x0000181fff0b7424 */ /* 0x000fe400078e00ff */
[----:B------:R-:W-:-:S05]  /*c020*/  @P2 IMAD.MOV.U32 R3, RZ, RZ, R6 ;  /* 0x000000ffff032224 */ /* 0x000fca00078e0006 */
[----:B------:R-:W-:Y:S01]  /*c030*/  @!PT LDS RZ, [RZ] ;  /* 0x00000000fffff984 */ /* 0x000fe20000000800 */
[----:B------:R-:W-:Y:S01]  /*c040*/  @!PT LDS RZ, [RZ] ;  /* 0x00000000fffff984 */ /* 0x000fe20000000800 */
[----:B------:R-:W-:Y:S01]  /*c050*/  @!PT LDS RZ, [RZ] ;  /* 0x00000000fffff984 */ /* 0x000fe20000000800 */
[----:B------:R0:W-:Y:S01]  /*c060*/  @P2 LDGSTS.E.BYPASS.LTC128B.128 [R12+0x1cc00], desc[UR48][R2.64], !P1 ;  /* 0x1cc00000020c2fae */ /* 0x0001e2000c901d70 */
[----:B------:R-:W-:Y:S01]  /*c070*/  ISETP.GE.AND P2, PT, R34, 0x21, PT ;  /* 0x000000212200780c */ /* 0x000fe20003f46270 */
[----:B0-----:R-:W-:-:S12]  /*c080*/  IMAD.MOV.U32 R12, RZ, RZ, 0x2 ;  /* 0x00000002ff0c7424 */ /* 0x001fd800078e00ff */
[----:B------:R-:W-:Y:S05]  /*c090*/  WARPSYNC.COLLECTIVE R15, `(.L_x_99) ;  /* 0x000000000f087348 */ /* 0x000fea0003c00000 */
[----:B------:R0:W1:Y:S02]  /*c0a0*/  SHFL.IDX P6, R14, R13, R12, R11 ;  /* 0x0000000c0d0e7389 */ /* 0x00006400000c000b */
[----:B01----:R-:W-:Y:S01]  /*c0b0*/  ENDCOLLECTIVE ;  /* 0x000000000000791b */ /* 0x003fe20003800000 */
.L_x_99:
[----:B------:R-:W-:Y:S01]  /*c0c0*/  MOV R13, R0 ;  /* 0x00000000000d7202 */ /* 0x000fe20000000f00 */
[----:B------:R-:W-:-:S07]  /*c0d0*/  IMAD.MOV.U32 R9, RZ, RZ, R14 ;  /* 0x000000ffff097224 */ /* 0x000fce00078e000e */
[----:B------:R-:W-:Y:S05]  /*c0e0*/  WARPSYNC.COLLECTIVE R15, `(.L_x_100) ;  /* 0x000000000f087348 */ /* 0x000fea0003c00000 */
[----:B------:R0:W1:Y:S02]  /*c0f0*/  SHFL.IDX P6, R14, R13, R12, R11 ;  /* 0x0000000c0d0e7389 */ /* 0x00006400000c000b */
[----:B01----:R-:W-:Y:S01]  /*c100*/  ENDCOLLECTIVE ;  /* 0x000000000000791b */ /* 0x003fe20003800000 */
.L_x_100:
[----:B------:R-:W-:Y:S01]  /*c110*/  @P2 LEA R12, R4, UR37, 0x1 ;  /* 0x00000025040c2c11 */ /* 0x000fe2000f8e08ff */
[----:B------:R-:W-:Y:S01]  /*c120*/  IMAD.MOV.U32 R13, RZ, RZ, R5 ;  /* 0x000000ffff0d7224 */ /* 0x000fe200078e0005 */
[----:B------:R-:W-:-:S05]  /*c130*/  @P2 LEA R10, P0, R20, R14, 0x1 ;  /* 0x0000000e140a2211 */ /* 0x000fca00078008ff */
[----:B------:R-:W-:Y:S02]  /*c140*/  @P2 IMAD.X R9, RZ, RZ, R9, P0 ;  /* 0x000000ffff092224 */ /* 0x000fe400000e0609 */
[----:B------:R-:W-:Y:S02]  /*c150*/  @P2 IMAD.MOV.U32 R2, RZ, RZ, R10 ;  /* 0x000000ffff022224 */ /* 0x000fe400078e000a */
[----:B------:R-:W-:-:S05]  /*c160*/  @P2 IMAD.MOV.U32 R3, RZ, RZ, R9 ;  /* 0x000000ffff032224 */ /* 0x000fca00078e0009 */
[----:B------:R-:W-:Y:S01]  /*c170*/  @!PT LDS RZ, [RZ] ;  /* 0x00000000fffff984 */ /* 0x000fe20000000800 */
[----:B------:R-:W-:Y:S01]  /*c180*/  @!PT LDS RZ, [RZ] ;  /* 0x00000000fffff984 */ /* 0x000fe20000000800 */
[----:B------:R-:W-:Y:S01]  /*c190*/  @!PT LDS RZ, [RZ] ;  /* 0x00000000fffff984 */ /* 0x000fe20000000800 */
[----:B------:R0:W-:Y:S01]  /*c1a0*/  @P2 LDGSTS.E.BYPASS.LTC128B.128 [R12+0x1d400], desc[UR48][R2.64], !P1 ;  /* 0x1d400000020c2fae */ /* 0x0001e2000c901d70 */
[----:B------:R-:W-:Y:S01]  /*c1b0*/  ISETP.GE.AND P2, PT, R34, 0x31, PT ;  /* 0x000000312200780c */ /* 0x000fe20003f46270 */
[----:B0-----:R-:W-:-:S12]  /*c1c0*/  IMAD.MOV.U32 R12, RZ, RZ, 0x3 ;  /* 0x00000003ff0c7424 */ /* 0x001fd800078e00ff */
[----:B------:R-:W-:-:S07]  /*c1d0*/  @P2 LEA R9, R4, UR37, 0x1 ;  /* 0x0000002504092c11 */ /* 0x000fce000f8e08ff */
[----:B------:R-:W-:Y:S05]  /*c1e0*/  WARPSYNC.COLLECTIVE R15, `(.L_x_101) ;  /* 0x000000000f087348 */ /* 0x000fea0003c00000 */
[----:B------:R0:W1:Y:S02]  /*c1f0*/  SHFL.IDX P6, R14, R13, R12, R11 ;  /* 0x0000000c0d0e7389 */ /* 0x00006400000c000b */
[----:B01----:R-:W-:Y:S01]  /*c200*/  ENDCOLLECTIVE ;  /* 0x000000000000791b */ /* 0x003fe20003800000 */
.L_x_101:
[----:B------:R-:W-:Y:S01]  /*c210*/  IMAD.MOV.U32 R13, RZ, RZ, R0 ;  /* 0x000000ffff0d7224 */ /* 0x000fe200078e0000 */
[----:B------:R-:W-:-:S07]  /*c220*/  MOV R7, R14 ;  /* 0x0000000e00077202 */ /* 0x000fce0000000f00 */
[----:B------:R-:W-:Y:S05]  /*c230*/  WARPSYNC.COLLECTIVE R15, `(.L_x_102) ;  /* 0x000000000f087348 */ /* 0x000fea0003c00000 */
[----:B------:R0:W1:Y:S02]  /*c240*/  SHFL.IDX P6, R14, R13, R12, R11 ;  /* 0x0000000c0d0e7389 */ /* 0x00006400000c000b */
[----:B01----:R-:W-:Y:S01]  /*c250*/  ENDCOLLECTIVE ;  /* 0x000000000000791b */ /* 0x003fe20003800000 */
.L_x_102:
[----:B------:R-:W-:Y:S01]  /*c260*/  IMAD.MOV.U32 R13, RZ, RZ, R5 ;  /* 0x000000ffff0d7224 */ /* 0x000fe200078e0005 */
[----:B------:R-:W-:Y:S02]  /*c270*/  MOV R12, 0x4 ;  /* 0x00000004000c7802 */ /* 0x000fe40000000f00 */
[----:B------:R-:W-:-:S13]  /*c280*/  @P2 LEA R8, P0, R20, R14, 0x1 ;  /* 0x0000000e14082211 */ /* 0x000fda00078008ff */
[----:B------:R-:W-:Y:S05]  /*c290*/  WARPSYNC.COLLECTIVE R15, `(.L_x_103) ;  /* 0x000000000f087348 */ /* 0x000fea0003c00000 */
[----:B------:R0:W1:Y:S02]  /*c2a0*/  SHFL.IDX P6, R14, R13, R12, R11 ;  /* 0x0000000c0d0e7389 */ /* 0x00006400000c000b */
[----:B01----:R-:W-:Y:S01]  /*c2b0*/  ENDCOLLECTIVE ;  /* 0x000000000000791b */ /* 0x003fe20003800000 */
.L_x_103:
        /* <DEDUP_REMOVED lines=8> */
[----:B------:R-:W-:Y:S02]  /*c340*/  IMAD.MOV.U32 R13, RZ, RZ, R0 ;  /* 0x000000ffff0d7224 */ /* 0x000fe400078e0000 */
[----:B0-----:R-:W-:-:S10]  /*c350*/  IMAD.MOV.U32 R2, RZ, RZ, R14 ;  /* 0x000000ffff027224 */ /* 0x001fd400078e000e */
[----:B------:R-:W-:Y:S05]  /*c360*/  WARPSYNC.COLLECTIVE R15, `(.L_x_104) ;  /* 0x000000000f087348 */ /* 0x000fea0003c00000 */
[----:B------:R0:W1:Y:S02]  /*c370*/  SHFL.IDX P6, R14, R13, R12, R11 ;  /* 0x0000000c0d0e7389 */ /* 0x00006400000c000b */
[----:B01----:R-:W-:Y:S01]  /*c380*/  ENDCOLLECTIVE ;  /* 0x000000000000791b */ /* 0x003fe20003800000 */
.L_x_104:
[----:B------:R-:W-:Y:S02]  /*c390*/  @P2 LEA R7, R4, UR37, 0x1 ;  /* 0x0000002504072c11 */ /* 0x000fe4000f8e08ff */
[----:B------:R-:W-:Y:S01]  /*c3a0*/  MOV R13, R5 ;  /* 0x00000005000d7202 */ /* 0x000fe20000000f00 */
[----:B------:R-:W-:Y:S01]  /*c3b0*/  IMAD.MOV.U32 R12, RZ, RZ, 0x5 ;  /* 0x00000005ff0c7424 */ /* 0x000fe200078e00ff */
[----:B------:R-:W-:-:S05]  /*c3c0*/  @P2 LEA R6, P0, R20, R14, 0x1 ;  /* 0x0000000e14062211 */ /* 0x000fca00078008ff */
[----:B------:R-:W-:Y:S02]  /*c3d0*/  @P2 IMAD.X R11, RZ, RZ, R2, P0 ;  /* 0x000000ffff0b2224 */ /* 0x000fe400000e0602 */
[----:B------:R-:W-:Y:S02]  /*c3e0*/  @P2 IMAD.MOV.U32 R2, RZ, RZ, R6 ;  /* 0x000000ffff022224 */ /* 0x000fe400078e0006 */
[----:B------:R-:W-:Y:S02]  /*c3f0*/  @P2 IMAD.MOV.U32 R3, RZ, RZ, R11 ;  /* 0x000000ffff032224 */ /* 0x000fe400078e000b */
[----:B------:R-:W-:-:S03]  /*c400*/  IMAD.MOV.U32 R11, RZ, RZ, 0x181f ;  /* 0x0000181fff0b7424 */ /* 0x000fc600078e00ff */
[----:B------:R-:W-:Y:S01]  /*c410*/  @!PT LDS RZ, [RZ] ;  /* 0x00000000fffff984 */ /* 0x000fe20000000800 */
[----:B------:R-:W-:Y:S01]  /*c420*/  @!PT LDS RZ, [RZ] ;  /* 0x00000000fffff984 */ /* 0x000fe20000000800 */
[----:B------:R-:W-:Y:S01]  /*c430*/  @!PT LDS RZ, [RZ] ;  /* 0x00000000fffff984 */ /* 0x000fe20000000800 */
[----:B------:R0:W-:Y:S04]  /*c440*/  @P2 LDGSTS.E.BYPASS.LTC128B.128 [R7+0x1e400], desc[UR48][R2.64], !P1 ;  /* 0x1e40000002072fae */ /* 0x0001e8000c901d70 */
[----:B0-----:R-:W-:Y:S05]  /*c450*/  WARPSYNC.COLLECTIVE R15, `(.L_x_105) ;  /* 0x000000000f087348 */ /* 0x001fea0003c00000 */
[----:B------:R1:W2:Y:S02]  /*c460*/  SHFL.IDX P6, R14, R13, R12, R11 ;  /* 0x0000000c0d0e7389 */ /* 0x0002a400000c000b */
[----:B012---:R-:W-:Y:S01]  /*c470*/  ENDCOLLECTIVE ;  /* 0x000000000000791b */ /* 0x007fe20003800000 */
.L_x_105:
[----:B------:R-:W-:Y:S02]  /*c480*/  IMAD.MOV.U32 R13, RZ, RZ, R0 ;  /* 0x000000ffff0d7224 */ /* 0x000fe400078e0000 */
[----:B------:R-:W-:-:S07]  /*c490*/  IMAD.MOV.U32 R5, RZ, RZ, R14 ;  /* 0x000000ffff057224 */ /* 0x000fce00078e000e */
[----:B------:R-:W-:Y:S05]  /*c4a0*/  WARPSYNC.COLLECTIVE R15, `(.L_x_106) ;  /* 0x000000000f087348 */ /* 0x000fea0003c00000 */
[----:B------:R0:W1:Y:S02]  /*c4b0*/  SHFL.IDX P6, R14, R13, R12, R11 ;  /* 0x0000000c0d0e7389 */ /* 0x00006400000c000b */
[----:B01----:R-:W-:Y:S01]  /*c4c0*/  ENDCOLLECTIVE ;  /* 0x000000000000791b */ /* 0x003fe20003800000 */
.L_x_106:
[----:B------:R-:W-:Y:S05]  /*c4d0*/  BRA `(.L_x_107) ;  /* 0xffffffcc00dc7947 */ /* 0x000fea000383ffff */
.L_x_52:
[----:B------:R-:W-:Y:S01]  /*c4e0*/  IMAD.MOV.U32 R13, RZ, RZ, R5 ;  /* 0x000000ffff0d7224 */ /* 0x000fe200078e0005 */
[----:B------:R-:W-:Y:S01]  /*c4f0*/  MOV R12, RZ ;  /* 0x000000ff000c7202 */ /* 0x000fe20000000f00 */
[----:B------:R-:W-:Y:S02]  /*c500*/  IMAD.MOV.U32 R11, RZ, RZ, 0x181f ;  /* 0x0000181fff0b7424 */ /* 0x000fe400078e00ff */
[----:B------:R-:W-:Y:S02]  /*c510*/  IMAD.MOV.U32 R15, RZ, RZ, -0x1 ;  /* 0xffffffffff0f7424 */ /* 0x000fe400078e00ff */
[----:B------:R-:W-:-:S07]  /*c520*/  IMAD.IADD R0, R36, 0x1, R0 ;  /* 0x0000000124007824 */ /* 0x000fce00078e0200 */
[----:B-1----:R-:W-:Y:S05]  /*c530*/  WARPSYNC.COLLECTIVE R15, `(.L_x_108) ;  /* 0x000000000f087348 */ /* 0x002fea0003c00000 */
[----:B------:R0:W2:Y:S02]  /*c540*/  SHFL.IDX P6, R14, R13, R12, R11 ;  /* 0x0000000c0d0e7389 */ /* 0x0000a400000c000b */
[----:B012---:R-:W-:Y:S01]  /*c550*/  ENDCOLLECTIVE ;  /* 0x000000000000791b */ /* 0x007fe20003800000 */
.L_x_108:
[C---:B------:R-:W-:Y:S01]  /*c560*/  VIADD R6, R0.reuse, 0x10 ;  /* 0x0000001000067836 */ /* 0x040fe20000000000 */
[----:B------:R-:W-:Y:S01]  /*c570*/  ISETP.GE.AND P0, PT, R0, UR39, PT ;  /* 0x0000002700007c0c */ /* 0x000fe2000bf06270 */
[----:B------:R-:W-:Y:S02]  /*c580*/  IMAD.MOV.U32 R13, RZ, RZ, R4 ;  /* 0x000000ffff0d7224 */ /* 0x000fe400078e0004 */
[----:B------:R-:W-:-:S10]  /*c590*/  IMAD.MOV.U32 R2, RZ, RZ, R14 ;  /* 0x000000ffff027224 */ /* 0x000fd400078e000e */
[----:B------:R-:W-:Y:S05]  /*c5a0*/  WARPSYNC.COLLECTIVE R15, `(.L_x_109) ;  /* 0x000000000f087348 */ /* 0x000fea0003c00000 */
[----:B------:R0:W1:Y:S02]  /*c5b0*/  SHFL.IDX P6, R14, R13, R12, R11 ;  /* 0x0000000c0d0e7389 */ /* 0x00006400000c000b */
[----:B01----:R-:W-:Y:S01]  /*c5c0*/  ENDCOLLECTIVE ;  /* 0x000000000000791b */ /* 0x003fe20003800000 */
.L_x_109:
[----:B------:R-:W-:Y:S02]  /*c5d0*/  IMAD.MOV.U32 R13, RZ, RZ, R5 ;  /* 0x000000ffff0d7224 */ /* 0x000fe400078e0005 */
[----:B------:R-:W-:Y:S01]  /*c5e0*/  IMAD.MOV.U32 R12, RZ, RZ, 0x1 ;  /* 0x00000001ff0c7424 */ /* 0x000fe200078e00ff */
[----:B------:R-:W-:-:S04]  /*c5f0*/  @!P0 LEA R14, P1, R21, R14, 0x1 ;  /* 0x0000000e150e8211 */ /* 0x000fc800078208ff */
[----:B------:R-:W-:Y:S01]  /*c600*/  @!P0 IADD3.X R3, RZ, R2, RZ, P1, !PT ;  /* 0x00000002ff038210 */ /* 0x000fe20000ffe4ff */
[----:B------:R-:W-:-:S08]  /*c610*/  @!P0 IMAD.MOV.U32 R2, RZ, RZ, R14 ;  /* 0x000000ffff028224 */ /* 0x000fd000078e000e */
[----:B------:R-:W-:Y:S05]  /*c620*/  WARPSYNC.COLLECTIVE R15, `(.L_x_110) ;  /* 0x000000000f087348 */ /* 0x000fea0003c00000 */
[----:B------:R0:W1:Y:S02]  /*c630*/  SHFL.IDX P6, R14, R13, R12, R11 ;  /* 0x0000000c0d0e7389 */ /* 0x00006400000c000b */
[----:B01----:R-:W-:Y:S01]  /*c640*/  ENDCOLLECTIVE ;  /* 0x000000000000791b */ /* 0x003fe20003800000 */
.L_x_110:
[----:B------:R-:W-:Y:S01]  /*c650*/  @!PT LDS RZ, [RZ] ;  /* 0x00000000fffff984 */ /* 0x000fe20000000800 */
[----:B------:R-:W-:Y:S01]  /*c660*/  @!PT LDS RZ, [RZ] ;  /* 0x00000000fffff984 */ /* 0x000fe20000000800 */
[----:B------:R-:W-:Y:S01]  /*c670*/  @!PT LDS RZ, [RZ] ;  /* 0x00000000fffff984 */ /* 0x000fe20000000800 */
[----:B------:R0:W-:Y:S01]  /*c680*/  @!P0 LDGSTS.E.BYPASS.LTC128B.128 [R20+0x18400], desc[UR48][R2.64], !P5 ;  /* 0x1840000002148fae */ /* 0x0001e2000e901d70 */
[----:B------:R-:W-:Y:S02]  /*c690*/  ISETP.GE.AND P0, PT, R6, UR39, PT ;  /* 0x0000002706007c0c */ /* 0x000fe4000bf06270 */
[----:B------:R-:W-:Y:S01]  /*c6a0*/  MOV R13, R4 ;  /* 0x00000004000d7202 */ /* 0x000fe20000000f00 */
[----:B------:R-:W-:-:S10]  /*c6b0*/  IMAD.MOV.U32 R6, RZ, RZ, R14 ;  /* 0x000000ffff067224 */ /* 0x000fd400078e000e */
[----:B0-----:R-:W-:Y:S05]  /*c6c0*/  WARPSYNC.COLLECTIVE R15, `(.L_x_111) ;  /* 0x000000000f087348 */ /* 0x001fea0003c00000 */
[----:B------:R1:W2:Y:S02]  /*c6d0*/  SHFL.IDX P6, R14, R13, R12, R11 ;  /* 0x0000000c0d0e7389 */ /* 0x0002a400000c000b */
[----:B012---:R-:W-:Y:S01]  /*c6e0*/  ENDCOLLECTIVE ;  /* 0x000000000000791b */ /* 0x007fe20003800000 */
.L_x_111:
[----:B------:R-:W-:Y:S02]  /*c6f0*/  IMAD.MOV.U32 R13, RZ, RZ, R5 ;  /* 0x000000ffff0d7224 */ /* 0x000fe400078e0005 */
[----:B------:R-:W-:Y:S01]  /*c700*/  IMAD.MOV.U32 R12, RZ, RZ, 0x2 ;  /* 0x00000002ff0c7424 */ /* 0x000fe200078e00ff */
[----:B------:R-:W-:-:S13]  /*c710*/  @!P0 LEA R2, P1, R21, R14, 0x1 ;  /* 0x0000000e15028211 */ /* 0x000fda00078208ff */
[----:B------:R-:W-:Y:S05]  /*c720*/  WARPSYNC.COLLECTIVE R15, `(.L_x_112) ;  /* 0x000000000f087348 */ /* 0x000fea0003c00000 */
[----:B------:R0:W1:Y:S02]  /*c730*/  SHFL.IDX P6, R14, R13, R12, R11 ;  /* 0x0000000c0d0e7389 */ /* 0x00006400000c000b */
[----:B01----:R-:W-:Y:S01]  /*c740*/  ENDCOLLECTIVE ;  /* 0x000000000000791b */ /* 0x003fe20003800000 */
.L_x_112:
[----:B------:R-:W-:Y:S02]  /*c750*/  @!P0 IMAD.X R3, RZ, RZ, R6, P1 ;  /* 0x000000ffff038224 */ /* 0x000fe400008e0606 */
[----:B------:R-:W-:-:S03]  /*c760*/  VIADD R6, R0, 0x20 ;  /* 0x0000002000067836 */ /* 0x000fc60000000000 */
[----:B------:R-:W-:Y:S01]  /*c770*/  @!PT LDS RZ, [RZ] ;  /* 0x00000000fffff984 */ /* 0x000fe20000000800 */
[----:B------:R-:W-:Y:S01]  /*c780*/  @!PT LDS RZ, [RZ] ;  /* 0x00000000fffff984 */ /* 0x000fe20000000800 */
[----:B------:R-:W-:Y:S01]  /*c790*/  @!PT LDS RZ, [RZ] ;  /* 0x00000000fffff984 */ /* 0x000fe20000000800 */
[----:B------:R0:W-:Y:S02]  /*c7a0*/  @!P0 LDGSTS.E.BYPASS.LTC128B.128 [R20+0x18c00], desc[UR48][R2.64], !P5 ;  /* 0x18c0000002148fae */ /* 0x0001e4000e901d70 */
[----:B------:R-:W-:Y:S02]  /*c7b0*/  ISETP.GE.AND P0, PT, R6, UR39, PT ;  /* 0x0000002706007c0c */ /* 0x000fe4000bf06270 */
[----:B------:R-:W-:Y:S01]  /*c7c0*/  MOV R13, R4 ;  /* 0x00000004000d7202 */ /* 0x000fe20000000f00 */
[----:B------:R-:W-:-:S10]  /*c7d0*/  IMAD.MOV.U32 R6, RZ, RZ, R14 ;  /* 0x000000ffff067224 */ /* 0x000fd400078e000e */
[----:B0-----:R-:W-:Y:S05]  /*c7e0*/  WARPSYNC.COLLECTIVE R15, `(.L_x_113) ;  /* 0x000000000f087348 */ /* 0x001fea0003c00000 */
[----:B------:R1:W2:Y:S02]  /*c7f0*/  SHFL.IDX P6, R14, R13, R12, R11 ;  /* 0x0000000c0d0e7389 */ /* 0x0002a400000c000b */
[----:B012---:R-:W-:Y:S01]  /*c800*/  ENDCOLLECTIVE ;  /* 0x000000000000791b */ /* 0x007fe20003800000 */
.L_x_113:
[----:B------:R-:W-:Y:S02]  /*c810*/  IMAD.MOV.U32 R13, RZ, RZ, R5 ;  /* 0x000000ffff0d7224 */ /* 0x000fe400078e0005 */
[----:B------:R-:W-:Y:S01]  /*c820*/  IMAD.MOV.U32 R12, RZ, RZ, 0x3 ;  /* 0x00000003ff0c7424 */ /* 0x000fe200078e00ff */
[----:B------:R-:W-:-:S13]  /*c830*/  @!P0 LEA R2, P1, R21, R14, 0x1 ;  /* 0x0000000e15028211 */ /* 0x000fda00078208ff */
[----:B------:R-:W-:Y:S05]  /*c840*/  WARPSYNC.COLLECTIVE R15, `(.L_x_114) ;  /* 0x000000000f087348 */ /* 0x000fea0003c00000 */
[----:B------:R0:W1:Y:S02]  /*c850*/  SHFL.IDX P6, R14, R13, R12, R11 ;  /* 0x0000000c0d0e7389 */ /* 0x00006400000c000b */
[----:B01----:R-:W-:Y:S01]  /*c860*/  ENDCOLLECTIVE ;  /* 0x000000000000791b */ /* 0x003fe20003800000 */
.L_x_114:
        /* <DEDUP_REMOVED lines=12> */
.L_x_115:
[----:B------:R-:W-:Y:S02]  /*c930*/  IMAD.MOV.U32 R13, RZ, RZ, R5 ;  /* 0x000000ffff0d7224 */ /* 0x000fe400078e0005 */
[----:B------:R-:W-:Y:S01]  /*c940*/  IMAD.MOV.U32 R12, RZ, RZ, 0x4 ;  /* 0x00000004ff0c7424 */ /* 0x000fe200078e00ff */
[----:B------:R-:W-:-:S13]  /*c950*/  @!P0 LEA R2, P1, R21, R14, 0x1 ;  /* 0x0000000e15028211 */ /* 0x000fda00078208ff */
[----:B------:R-:W-:Y:S05]  /*c960*/  WARPSYNC.COLLECTIVE R15, `(.L_x_116) ;  /* 0x000000000f087348 */ /* 0x000fea0003c00000 */
[----:B------:R0:W1:Y:S02]  /*c970*/  SHFL.IDX P6, R14, R13, R12, R11 ;  /* 0x0000000c0d0e7389 */ /* 0x00006400000c000b */
[----:B01----:R-:W-:Y:S01]  /*c980*/  ENDCOLLECTIVE ;  /* 0x000000000000791b */ /* 0x003fe20003800000 */
.L_x_116:
        /* <DEDUP_REMOVED lines=12> */
.L_x_117:
[----:B------:R-:W-:Y:S02]  /*ca50*/  IMAD.MOV.U32 R13, RZ, RZ, R5 ;  /* 0x000000ffff0d7224 */ /* 0x000fe400078e0005 */
[----:B------:R-:W-:Y:S01]  /*ca60*/  IMAD.MOV.U32 R12, RZ, RZ, 0x5 ;  /* 0x00000005ff0c7424 */ /* 0x000fe200078e00ff */
[----:B------:R-:W-:-:S13]  /*ca70*/  @!P0 LEA R2, P1, R21, R14, 0x1 ;  /* 0x0000000e15028211 */ /* 0x000fda00078208ff */
[----:B------:R-:W-:Y:S05]  /*ca80*/  WARPSYNC.COLLECTIVE R15, `(.L_x_118) ;  /* 0x000000000f087348 */ /* 0x000fea0003c00000 */
[----:B------:R0:W1:Y:S02]  /*ca90*/  SHFL.IDX P6, R14, R13, R12, R11 ;  /* 0x0000000c0d0e7389 */ /* 0x00006400000c000b */
[----:B01----:R-:W-:Y:S01]  /*caa0*/  ENDCOLLECTIVE ;  /* 0x000000000000791b */ /* 0x003fe20003800000 */
.L_x_118:
        /* <DEDUP_REMOVED lines=12> */
.L_x_119:
[----:B------:R-:W-:Y:S02]  /*cb70*/  IMAD.MOV.U32 R13, RZ, RZ, R5 ;  /* 0x000000ffff0d7224 */ /* 0x000fe400078e0005 */
[----:B------:R-:W-:Y:S01]  /*cb80*/  IMAD.MOV.U32 R12, RZ, RZ, 0x6 ;  /* 0x00000006ff0c7424 */ /* 0x000fe200078e00ff */
[----:B------:R-:W-:-:S13]  /*cb90*/  @!P0 LEA R2, P1, R21, R14, 0x1 ;  /* 0x0000000e15028211 */ /* 0x000fda00078208ff */
[----:B------:R-:W-:Y:S05]  /*cba0*/  WARPSYNC.COLLECTIVE R15, `(.L_x_120) ;  /* 0x000000000f087348 */ /* 0x000fea0003c00000 */
[----:B------:R0:W1:Y:S02]  /*cbb0*/  SHFL.IDX P6, R14, R13, R12, R11 ;  /* 0x0000000c0d0e7389 */ /* 0x00006400000c000b */
[----:B01----:R-:W-:Y:S01]  /*cbc0*/  ENDCOLLECTIVE ;  /* 0x000000000000791b */ /* 0x003fe20003800000 */
.L_x_120:
        /* <DEDUP_REMOVED lines=12> */
.L_x_121:
[----:B------:R-:W-:Y:S02]  /*cc90*/  IMAD.MOV.U32 R13, RZ, RZ, R5 ;  /* 0x000000ffff0d7224 */ /* 0x000fe400078e0005 */
[----:B------:R-:W-:Y:S01]  /*cca0*/  IMAD.MOV.U32 R12, RZ, RZ, 0x7 ;  /* 0x00000007ff0c7424 */ /* 0x000fe200078e00ff */
[----:B------:R-:W-:-:S13]  /*ccb0*/  @!P0 LEA R2, P1, R21, R14, 0x1 ;  /* 0x0000000e15028211 */ /* 0x000fda00078208ff */
[----:B------:R-:W-:Y:S05]  /*ccc0*/  WARPSYNC.COLLECTIVE R15, `(.L_x_122) ;  /* 0x000000000f087348 */ /* 0x000fea0003c00000 */
[----:B------:R0:W1:Y:S02]  /*ccd0*/  SHFL.IDX P6, R14, R13, R12, R11 ;  /* 0x0000000c0d0e7389 */ /* 0x00006400000c000b */
[----:B01----:R-:W-:Y:S01]  /*cce0*/  ENDCOLLECTIVE ;  /* 0x000000000000791b */ /* 0x003fe20003800000 */
.L_x_122:
[----:B------:R-:W-:-:S05]  /*ccf0*/  @!P0 IMAD.X R3, RZ, RZ, R6, P1 ;  /* 0x000000ffff038224 */ /* 0x000fca00008e0606 */
[----:B------:R-:W-:Y:S01]  /*cd00*/  @!PT LDS RZ, [RZ] ;  /* 0x00000000fffff984 */ /* 0x000fe20000000800 */
[----:B------:R-:W-:Y:S01]  /*cd10*/  @!PT LDS RZ, [RZ] ;  /* 0x00000000fffff984 */ /* 0x000fe20000000800 */
[----:B------:R-:W-:Y:S01]  /*cd20*/  @!PT LDS RZ, [RZ] ;  /* 0x00000000fffff984 */ /* 0x000fe20000000800 */
[----:B------:R0:W-:Y:S01]  /*cd30*/  @!P0 LDGSTS.E.BYPASS.LTC128B.128 [R20+0x1b400], desc[UR48][R2.64], !P5 ;  /* 0x1b40000002148fae */ /* 0x0001e2000e901d70 */
[----:B------:R-:W-:Y:S02]  /*cd40*/  IMAD.MOV.U32 R13, RZ, RZ, R4 ;  /* 0x000000ffff0d7224 */ /* 0x000fe400078e0004 */
[----:B------:R-:W-:-:S07]  /*cd50*/  IMAD.MOV.U32 R6, RZ, RZ, R14 ;  /* 0x000000ffff067224 */ /* 0x000fce00078e000e */
[----:B0-----:R-:W-:Y:S05]  /*cd60*/  WARPSYNC.COLLECTIVE R15, `(.L_x_123) ;  /* 0x000000000f087348 */ /* 0x001fea0003c00000 */
[----:B------:R1:W2:Y:S02]  /*cd70*/  SHFL.IDX P6, R14, R13, R12, R11 ;  /* 0x0000000c0d0e7389 */ /* 0x0002a400000c000b */
[----:B012---:R-:W-:Y:S01]  /*cd80*/  ENDCOLLECTIVE ;  /* 0x000000000000791b */ /* 0x007fe20003800000 */
.L_x_123:
[----:B------:R-:W-:Y:S05]  /*cd90*/  BRA `(.L_x_124) ;  /* 0xffffffcc00e87947 */ /* 0x000fea000383ffff */
.L_x_54:
[----:B0-----:R-:W-:-:S04]  /*cda0*/  MOV R3, UR37 ;  /* 0x0000002500037c02 */ /* 0x001fc80008000f00 */
[----:B------:R0:W2:Y:S03]  /*cdb0*/  SYNCS.PHASECHK.TRANS64.TRYWAIT P0, [R3+URZ+0x22820], R0 ;  /* 0x02282000030075a7 */ /* 0x0000a6000800017f */
[----:B--2---:R-:W-:Y:S05]  /*cdc0*/  @!P0 NANOSLEEP.SYNCS 0x989680 ;  /* 0x009896800000895d */ /* 0x004fea0003900000 */
[----:B------:R-:W2:Y:S02]  /*cdd0*/  @!P0 SYNCS.PHASECHK.TRANS64 P0, [R3+URZ+0x22820], R0 ;  /* 0x02282000030085a7 */ /* 0x000ea4000800007f */
[----:B--2---:R-:W-:Y:S05]  /*cde0*/  @!P0 BRA `(.L_x_54) ;  /* 0xfffffffc00ec8947 */ /* 0x004fea000383ffff */
[----:B------:R-:W-:Y:S05]  /*cdf0*/  BRA `(.L_x_125) ;  /* 0xffffffd0001c7947 */ /* 0x000fea000383ffff */
.L_x_57:
[----:B0-----:R0:W2:Y:S02]  /*ce00*/  SYNCS.PHASECHK.TRANS64.TRYWAIT P0, [R22+URZ+0x22860], R3 ;  /* 0x02286003160075a7 */ /* 0x0010a4000800017f */
[----:B--2---:R-:W-:Y:S05]  /*ce10*/  @!P0 NANOSLEEP.SYNCS 0x989680 ;  /* 0x009896800000895d */ /* 0x004fea0003900000 */
[----:B------:R-:W2:Y:S02]  /*ce20*/  @!P0 SYNCS.PHASECHK.TRANS64 P0, [R22+URZ+0x22860], R3 ;  /* 0x02286003160085a7 */ /* 0x000ea4000800007f */
[----:B--2---:R-:W-:Y:S05]  /*ce30*/  @!P0 BRA `(.L_x_57) ;  /* 0xfffffffc00f08947 */ /* 0x004fea000383ffff */
[----:B------:R-:W-:Y:S05]  /*ce40*/  BRA `(.L_x_126) ;  /* 0xffffffd0002c7947 */ /* 0x000fea000383ffff */
.L_x_58:
[----:B------:R-:W-:Y:S01]  /*ce50*/  BSSY B0, `(.L_x_127) ;  /* 0x0000008000007945 */ /* 0x000fe20003800000 */
[----:B------:R-:W-:Y:S02]  /*ce60*/  IMAD.MOV.U32 R13, RZ, RZ, R7 ;  /* 0x000000ffff0d7224 */ /* 0x000fe400078e0007 */
[----:B------:R-:W-:Y:S02]  /*ce70*/  IMAD.MOV.U32 R12, RZ, RZ, RZ ;  /* 0x000000ffff0c7224 */ /* 0x000fe400078e00ff */
[----:B------:R-:W-:Y:S02]  /*ce80*/  IMAD.MOV.U32 R11, RZ, RZ, 0x181f ;  /* 0x0000181fff0b7424 */ /* 0x000fe400078e00ff */
[----:B------:R-:W-:-:S07]  /*ce90*/  IMAD.MOV.U32 R15, RZ, RZ, -0x1 ;  /* 0xffffffffff0f7424 */ /* 0x000fce00078e00ff */
[----:B-1----:R-:W-:Y:S05]  /*cea0*/  WARPSYNC.COLLECTIVE R15, `(.L_x_128) ;  /* 0x000000000f087348 */ /* 0x002fea0003c00000 */
[----:B------:R0:W2:Y:S02]  /*ceb0*/  SHFL.IDX P6, R14, R13, R12, R11 ;  /* 0x0000000c0d0e7389 */ /* 0x0000a400000c000b */
[----:B012---:R-:W-:Y:S01]  /*cec0*/  ENDCOLLECTIVE ;  /* 0x000000000000791b */ /* 0x007fe20003800000 */
.L_x_128:
[----:B------:R-:W-:Y:S05]  /*ced0*/  BSYNC B0 ;  /* 0x0000000000007941 */ /* 0x000fea0003800000 */
.L_x_127:
[----:B------:R-:W0:Y:S01]  /*cee0*/  S2R R4, SR_TID.X ;  /* 0x0000000000047919 */ /* 0x000e220000002100 */
[----:B------:R-:W-:Y:S01]  /*cef0*/  MOV R13, R8 ;  /* 0x00000008000d7202 */ /* 0x000fe20000000f00 */
[----:B------:R-:W-:Y:S01]  /*cf00*/  IMAD.MOV.U32 R12, RZ, RZ, RZ ;  /* 0x000000ffff0c7224 */ /* 0x000fe200078e00ff */
[----:B------:R-:W-:Y:S01]  /*cf10*/  LOP3.LUT P3, RZ, R35, 0x4, RZ, 0xc0, !PT ;  /* 0x0000000423ff7812 */ /* 0x000fe2000786c0ff */
[----:B------:R-:W-:Y:S01]  /*cf20*/  IMAD.MOV.U32 R11, RZ, RZ, 0x181f ;  /* 0x0000181fff0b7424 */ /* 0x000fe200078e00ff */
[C---:B------:R-:W-:Y:S01]  /*cf30*/  LOP3.LUT P2, RZ, R16.reuse, 0x80000000, RZ, 0xc0, !PT ;  /* 0x8000000010ff7812 */ /* 0x040fe2000784c0ff */
[----:B------:R-:W-:Y:S01]  /*cf40*/  IMAD.MOV.U32 R15, RZ, RZ, -0x1 ;  /* 0xffffffffff0f7424 */ /* 0x000fe200078e00ff */
[C---:B------:R-:W-:Y:S01]  /*cf50*/  LOP3.LUT P1, RZ, R16.reuse, 0x4000000, RZ, 0xc0, !PT ;  /* 0x0400000010ff7812 */ /* 0x040fe2000782c0ff */
[----:B------:R-:W-:Y:S01]  /*cf60*/  IMAD.MOV.U32 R3, RZ, RZ, R14 ;  /* 0x000000ffff037224 */ /* 0x000fe200078e000e */
[----:B------:R-:W-:-:S13]  /*cf70*/  LOP3.LUT P4, RZ, R16, 0x200000, RZ, 0xc0, !PT ;  /* 0x0020000010ff7812 */ /* 0x000fda000788c0ff */
[----:B0-----:R-:W-:Y:S05]  /*cf80*/  WARPSYNC.COLLECTIVE R15, `(.L_x_129) ;  /* 0x000000000f087348 */ /* 0x001fea0003c00000 */
[----:B------:R1:W2:Y:S02]  /*cf90*/  SHFL.IDX P6, R14, R13, R12, R11 ;  /* 0x0000000c0d0e7389 */ /* 0x0002a400000c000b */
[----:B012---:R-:W-:Y:S01]  /*cfa0*/  ENDCOLLECTIVE ;  /* 0x000000000000791b */ /* 0x007fe20003800000 */
.L_x_129:
[----:B------:R-:W-:Y:S02]  /*cfb0*/  LEA R6, R6, UR37, 0x1 ;  /* 0x0000002506067c11 */ /* 0x000fe4000f8e08ff */
[----:B------:R-:W-:Y:S01]  /*cfc0*/  LOP3.LUT P5, RZ, R16, 0x40000, RZ, 0xc0, !PT ;  /* 0x0004000010ff7812 */ /* 0x000fe200078ac0ff */
[----:B------:R-:W-:Y:S02]  /*cfd0*/  IMAD.MOV.U32 R13, RZ, RZ, R7 ;  /* 0x000000ffff0d7224 */ /* 0x000fe400078e0007 */
[----:B------:R-:W-:Y:S02]  /*cfe0*/  IMAD.MOV.U32 R12, RZ, RZ, 0x1 ;  /* 0x00000001ff0c7424 */ /* 0x000fe400078e00ff */
[----:B------:R-:W-:Y:S02]  /*cff0*/  IMAD.SHL.U32 R4, R4, 0x8, RZ ;  /* 0x0000000804047824 */ /* 0x000fe400078e00ff */
[----:B------:R-:W-:-:S07]  /*d000*/  IMAD.MOV.U32 R2, RZ, RZ, R14 ;  /* 0x000000ffff027224 */ /* 0x000fce00078e000e */
[----:B------:R-:W-:Y:S05]  /*d010*/  WARPSYNC.COLLECTIVE R15, `(.L_x_130) ;  /* 0x000000000f087348 */ /* 0x000fea0003c00000 */
[----:B------:R0:W1:Y:S02]  /*d020*/  SHFL.IDX P6, R14, R13, R12, R11 ;  /* 0x0000000c0d0e7389 */ /* 0x00006400000c000b */
[----:B01----:R-:W-:Y:S01]  /*d030*/  ENDCOLLECTIVE ;  /* 0x000000000000791b */ /* 0x003fe20003800000 */
.L_x_130:
[----:B------:R-:W-:-:S04]  /*d040*/  LOP3.LUT R4, R4, 0x38, RZ, 0xc0, !PT ;  /* 0x0000003804047812 */ /* 0x000fc800078ec0ff */
[----:B------:R-:W-:-:S04]  /*d050*/  SHF.L.U32 R0, R4, 0x1, RZ ;  /* 0x0000000104007819 */ /* 0x000fc800000006ff */
[----:B------:R-:W-:-:S05]  /*d060*/  IADD3 R2, P0, R2, R0, RZ ;  /* 0x0000000002027210 */ /* 0x000fca0007f1e0ff */
[----:B------:R-:W-:Y:S02]  /*d070*/  IMAD.X R3, RZ, RZ, R3, P0 ;  /* 0x000000ffff037224 */ /* 0x000fe400000e0603 */
[----:B------:R-:W-:-:S03]  /*d080*/  IMAD.MOV.U32 R13, RZ, RZ, R8 ;  /* 0x000000ffff0d7224 */ /* 0x000fc600078e0008 */
[----:B------:R-:W-:Y:S01]  /*d090*/  @!PT LDS RZ, [RZ] ;  /* 0x00000000fffff984 */ /* 0x000fe20000000800 */
[----:B------:R-:W-:Y:S01]  /*d0a0*/  @!PT LDS RZ, [RZ] ;  /* 0x00000000fffff984 */ /* 0x000fe20000000800 */
[----:B------:R-:W-:Y:S01]  /*d0b0*/  @!PT LDS RZ, [RZ] ;  /* 0x00000000fffff984 */ /* 0x000fe20000000800 */
[----:B------:R-:W-:Y:S01]  /*d0c0*/  LDGSTS.E.BYPASS.LTC128B.128 [R6+0x400], desc[UR48][R2.64], !P3 ;  /* 0x0040000002067fae */ /* 0x000fe2000d901d70 */
[----:B------:R-:W-:-:S03]  /*d0d0*/  LOP3.LUT P3, RZ, R35, 0x2, RZ, 0xc0, !PT ;  /* 0x0000000223ff7812 */ /* 0x000fc6000786c0ff */
[----:B------:R-:W-:Y:S01]  /*d0e0*/  LDGSTS.E.BYPASS.LTC128B.128 [R6+0x3400], desc[UR48][R2.64+0x80], !P2 ;  /* 0x0340008002067fae */ /* 0x000fe2000d101d70 */
[----:B------:R-:W-:-:S03]  /*d0f0*/  LOP3.LUT P2, RZ, R16, 0x40000000, RZ, 0xc0, !PT ;  /* 0x4000000010ff7812 */ /* 0x000fc6000784c0ff */
[----:B------:R-:W-:Y:S01]  /*d100*/  LDGSTS.E.BYPASS.LTC128B.128 [R6+0x6400], desc[UR48][R2.64+0x100], !P1 ;  /* 0x0640010002067fae */ /* 0x000fe2000c901d70 */
[----:B------:R-:W-:-:S03]  /*d110*/  LOP3.LUT P1, RZ, R16, 0x2000000, RZ, 0xc0, !PT ;  /* 0x0200000010ff7812 */ /* 0x000fc6000782c0ff */
[----:B------:R0:W-:Y:S01]  /*d120*/  LDGSTS.E.BYPASS.LTC128B.128 [R6+0x9400], desc[UR48][R2.64+0x180], !P4 ;  /* 0x0940018002067fae */ /* 0x0001e2000e101d70 */
[----:B------:R-:W-:Y:S01]  /*d130*/  LOP3.LUT P4, RZ, R16, 0x100000, RZ, 0xc0, !PT ;  /* 0x0010000010ff7812 */ /* 0x000fe2000788c0ff */
[----:B0-----:R-:W-:-:S12]  /*d140*/  IMAD.MOV.U32 R3, RZ, RZ, R14 ;  /* 0x000000ffff037224 */ /* 0x001fd800078e000e */
[----:B------:R-:W-:Y:S05]  /*d150*/  WARPSYNC.COLLECTIVE R15, `(.L_x_131) ;  /* 0x000000000f087348 */ /* 0x000fea0003c00000 */
[----:B------:R0:W1:Y:S02]  /*d160*/  SHFL.IDX P6, R14, R13, R12, R11 ;  /* 0x0000000c0d0e7389 */ /* 0x00006400000c000b */
[----:B01----:R-:W-:Y:S01]  /*d170*/  ENDCOLLECTIVE ;  /* 0x000000000000791b */ /* 0x003fe20003800000 */
.L_x_131:
[----:B------:R-:W-:Y:S02]  /*d180*/  IMAD.MOV.U32 R13, RZ, RZ, R7 ;  /* 0x000000ffff0d7224 */ /* 0x000fe400078e0007 */
[----:B------:R-:W-:Y:S01]  /*d190*/  IMAD.MOV.U32 R12, RZ, RZ, 0x2 ;  /* 0x00000002ff0c7424 */ /* 0x000fe200078e00ff */
[----:B------:R-:W-:-:S07]  /*d1a0*/  MOV R2, R14 ;  /* 0x0000000e00027202 */ /* 0x000fce0000000f00 */
[----:B------:R-:W-:Y:S05]  /*d1b0*/  WARPSYNC.COLLECTIVE R15, `(.L_x_132) ;  /* 0x000000000f087348 */ /* 0x000fea0003c00000 */
[----:B------:R0:W1:Y:S02]  /*d1c0*/  SHFL.IDX P6, R14, R13, R12, R11 ;  /* 0x0000000c0d0e7389 */ /* 0x00006400000c000b */
[----:B01----:R-:W-:Y:S01]  /*d1d0*/  ENDCOLLECTIVE ;  /* 0x000000000000791b */ /* 0x003fe20003800000 */
.L_x_132:
[----:B------:R-:W-:-:S05]  /*d1e0*/  IADD3 R2, P0, R2, R0, RZ ;  /* 0x0000000002027210 */ /* 0x000fca0007f1e0ff */
[----:B------:R-:W-:-:S05]  /*d1f0*/  IMAD.X R3, RZ, RZ, R3, P0 ;  /* 0x000000ffff037224 */ /* 0x000fca00000e0603 */
[----:B------:R-:W-:Y:S01]  /*d200*/  @!PT LDS RZ, [RZ] ;  /* 0x00000000fffff984 */ /* 0x000fe20000000800 */
[----:B------:R-:W-:Y:S01]  /*d210*/  @!PT LDS RZ, [RZ] ;  /* 0x00000000fffff984 */ /* 0x000fe20000000800 */
[----:B------:R-:W-:Y:S01]  /*d220*/  @!PT LDS RZ, [RZ] ;  /* 0x00000000fffff984 */ /* 0x000fe20000000800 */
[----:B------:R-:W-:Y:S01]  /*d230*/  LDGSTS.E.BYPASS.LTC128B.128 [R6+0xc00], desc[UR48][R2.64], !P3 ;  /* 0x00c0000002067fae */ /* 0x000fe2000d901d70 */
[----:B------:R-:W-:Y:S01]  /*d240*/  LOP3.LUT P3, RZ, R35, 0x1, RZ, 0xc0, !PT ;  /* 0x0000000123ff7812 */ /* 0x000fe2000786c0ff */
[----:B------:R-:W-:Y:S02]  /*d250*/  IMAD.MOV.U32 R13, RZ, RZ, R8 ;  /* 0x000000ffff0d7224 */ /* 0x000fe400078e0008 */
        /* <DEDUP_REMOVED lines=10> */
.L_x_133:
[----:B------:R-:W-:Y:S02]  /*d300*/  IMAD.MOV.U32 R13, RZ, RZ, R7 ;  /* 0x000000ffff0d7224 */ /* 0x000fe400078e0007 */
[----:B------:R-:W-:Y:S01]  /*d310*/  IMAD.MOV.U32 R12, RZ, RZ, 0x3 ;  /* 0x00000003ff0c7424 */ /* 0x000fe200078e00ff */
[----:B------:R-:W-:-:S07]  /*d320*/  MOV R2, R14 ;  /* 0x0000000e00027202 */ /* 0x000fce0000000f00 */
[----:B------:R-:W-:Y:S05]  /*d330*/  WARPSYNC.COLLECTIVE R15, `(.L_x_134) ;  /* 0x000000000f087348 */ /* 0x000fea0003c00000 */
[----:B------:R0:W1:Y:S02]  /*d340*/  SHFL.IDX P6, R14, R13, R12, R11 ;  /* 0x0000000c0d0e7389 */ /* 0x00006400000c000b */
[----:B01----:R-:W-:Y:S01]  /*d350*/  ENDCOLLECTIVE ;  /* 0x000000000000791b */ /* 0x003fe20003800000 */
.L_x_134:
[----:B------:R-:W-:-:S05]  /*d360*/  IADD3 R2, P0, R2, R0, RZ ;  /* 0x0000000002027210 */ /* 0x000fca0007f1e0ff */
[----:B------:R-:W-:-:S05]  /*d370*/  IMAD.X R3, RZ, RZ, R3, P0 ;  /* 0x000000ffff037224 */ /* 0x000fca00000e0603 */
[----:B------:R-:W-:Y:S01]  /*d380*/  @!PT LDS RZ, [RZ] ;  /* 0x00000000fffff984 */ /* 0x000fe20000000800 */
[----:B------:R-:W-:Y:S01]  /*d390*/  @!PT LDS RZ, [RZ] ;  /* 0x00000000fffff984 */ /* 0x000fe20000000800 */
[----:B------:R-:W-:Y:S01]  /*d3a0*/  @!PT LDS RZ, [RZ] ;  /* 0x00000000fffff984 */ /* 0x000fe20000000800 */
[----:B------:R-:W-:Y:S01]  /*d3b0*/  LDGSTS.E.BYPASS.LTC128B.128 [R6+0x1400], desc[UR48][R2.64], !P3 ;  /* 0x0140000002067fae */ /* 0x000fe2000d901d70 */
[C---:B------:R-:W-:Y:S01]  /*d3c0*/  LOP3.LUT P3, RZ, R16.reuse, 0x10000000, RZ, 0xc0, !PT ;  /* 0x1000000010ff7812 */ /* 0x040fe2000786c0ff */
        /* <DEDUP_REMOVED lines=11> */
.L_x_135:
[----:B------:R-:W-:Y:S02]  /*d480*/  IMAD.MOV.U32 R13, RZ, RZ, R7 ;  /* 0x000000ffff0d7224 */ /* 0x000fe400078e0007 */
[----:B------:R-:W-:Y:S01]  /*d490*/  IMAD.MOV.U32 R12, RZ, RZ, 0x4 ;  /* 0x00000004ff0c7424 */ /* 0x000fe200078e00ff */
[----:B------:R-:W-:-:S07]  /*d4a0*/  MOV R2, R14 ;  /* 0x0000000e00027202 */ /* 0x000fce0000000f00 */
[----:B------:R-:W-:Y:S05]  /*d4b0*/  WARPSYNC.COLLECTIVE R15, `(.L_x_136) ;  /* 0x000000000f087348 */ /* 0x000fea0003c00000 */
[----:B------:R0:W1:Y:S02]  /*d4c0*/  SHFL.IDX P6, R14, R13, R12, R11 ;  /* 0x0000000c0d0e7389 */ /* 0x00006400000c000b */
[----:B01----:R-:W-:Y:S01]  /*d4d0*/  ENDCOLLECTIVE ;  /* 0x000000000000791b */ /* 0x003fe20003800000 */
.L_x_136:
        /* <DEDUP_REMOVED lines=12> */
[----:B------:R0:W-:Y:S02]  /*d5a0*/  LDGSTS.E.BYPASS.LTC128B.128 [R6+0xac00], desc[UR48][R2.64+0x180], !P5 ;  /* 0x0ac0018002067fae */ /* 0x0001e4000e901d70 */
[----:B0-----:R-:W-:-:S08]  /*d5b0*/  IMAD.MOV.U32 R3, RZ, RZ, R14 ;  /* 0x000000ffff037224 */ /* 0x001fd000078e000e */
[----:B------:R-:W-:Y:S05]  /*d5c0*/  WARPSYNC.COLLECTIVE R15, `(.L_x_137) ;  /* 0x000000000f087348 */ /* 0x000fea0003c00000 */
[----:B------:R0:W1:Y:S02]  /*d5d0*/  SHFL.IDX P6, R14, R13, R12, R11 ;  /* 0x0000000c0d0e7389 */ /* 0x00006400000c000b */
[----:B01----:R-:W-:Y:S01]  /*d5e0*/  ENDCOLLECTIVE ;  /* 0x000000000000791b */ /* 0x003fe20003800000 */
.L_x_137:
[----:B------:R-:W-:Y:S02]  /*d5f0*/  IMAD.MOV.U32 R13, RZ, RZ, R7 ;  /* 0x000000ffff0d7224 */ /* 0x000fe400078e0007 */
[----:B------:R-:W-:Y:S01]  /*d600*/  IMAD.MOV.U32 R12, RZ, RZ, 0x5 ;  /* 0x00000005ff0c7424 */ /* 0x000fe200078e00ff */
[----:B------:R-:W-:-:S07]  /*d610*/  MOV R2, R14 ;  /* 0x0000000e00027202 */ /* 0x000fce0000000f00 */
[----:B------:R-:W-:Y:S05]  /*d620*/  WARPSYNC.COLLECTIVE R15, `(.L_x_138) ;  /* 0x000000000f087348 */ /* 0x000fea0003c00000 */
[----:B------:R0:W1:Y:S02]  /*d630*/  SHFL.IDX P6, R14, R13, R12, R11 ;  /* 0x0000000c0d0e7389 */ /* 0x00006400000c000b */
[----:B01----:R-:W-:Y:S01]  /*d640*/  ENDCOLLECTIVE ;  /* 0x000000000000791b */ /* 0x003fe20003800000 */
.L_x_138:
[----:B------:R-:W-:-:S05]  /*d650*/  IADD3 R2, P0, R2, R0, RZ ;  /* 0x0000000002027210 */ /* 0x000fca0007f1e0ff */
[----:B------:R-:W-:-:S05]  /*d660*/  IMAD.X R3, RZ, RZ, R3, P0 ;  /* 0x000000ffff037224 */ /* 0x000fca00000e0603 */
[----:B------:R-:W-:Y:S01]  /*d670*/  @!PT LDS RZ, [RZ] ;  /* 0x00000000fffff984 */ /* 0x000fe20000000800 */
[----:B------:R-:W-:Y:S01]  /*d680*/  @!PT LDS RZ, [RZ] ;  /* 0x00000000fffff984 */ /* 0x000fe20000000800 */
[----:B------:R-:W-:Y:S01]  /*d690*/  @!PT LDS RZ, [RZ] ;  /* 0x00000000fffff984 */ /* 0x000fe20000000800 */
[----:B------:R0:W-:Y:S01]  /*d6a0*/  LDGSTS.E.BYPASS.LTC128B.128 [R6+0x2400], desc[UR48][R2.64], !P4 ;  /* 0x0240000002067fae */ /* 0x0001e2000e101d70 */
[----:B------:R-:W-:-:S03]  /*d6b0*/  IMAD.MOV.U32 R13, RZ, RZ, R8 ;  /* 0x000000ffff0d7224 */ /* 0x000fc600078e0008 */
[----:B------:R0:W-:Y:S04]  /*d6c0*/  LDGSTS.E.BYPASS.LTC128B.128 [R6+0x5400], desc[UR48][R2.64+0x80], !P3 ;  /* 0x0540008002067fae */ /* 0x0001e8000d901d70 */
[----:B------:R0:W-:Y:S01]  /*d6d0*/  LDGSTS.E.BYPASS.LTC128B.128 [R6+0x8400], desc[UR48][R2.64+0x100], !P2 ;  /* 0x0840010002067fae */ /* 0x0001e2000d101d70 */
[----:B------:R-:W-:-:S03]  /*d6e0*/  IMAD.MOV.U32 R7, RZ, RZ, R14 ;  /* 0x000000ffff077224 */ /* 0x000fc600078e000e */
[----:B------:R0:W-:Y:S04]  /*d6f0*/  LDGSTS.E.BYPASS.LTC128B.128 [R6+0xb400], desc[UR48][R2.64+0x180], !P1 ;  /* 0x0b40018002067fae */ /* 0x0001e8000c901d70 */
[----:B0-----:R-:W-:Y:S05]  /*d700*/  WARPSYNC.COLLECTIVE R15, `(.L_x_139) ;  /* 0x000000000f087348 */ /* 0x001fea0003c00000 */
[----:B------:R1:W2:Y:S02]  /*d710*/  SHFL.IDX P6, R14, R13, R12, R11 ;  /* 0x0000000c0d0e7389 */ /* 0x0002a400000c000b */
[----:B012---:R-:W-:Y:S01]  /*d720*/  ENDCOLLECTIVE ;  /* 0x000000000000791b */ /* 0x007fe20003800000 */
.L_x_139:
[----:B------:R-:W-:Y:S05]  /*d730*/  BRA `(.L_x_140) ;  /* 0xffffffcc00e87947 */ /* 0x000fea000383ffff */
.L_x_64:
[----:B0-----:R0:W1:Y:S02]  /*d740*/  SYNCS.PHASECHK.TRANS64.TRYWAIT P0, [R18+URZ+0x22840], R26 ;  /* 0x0228401a120075a7 */ /* 0x001064000800017f */
[----:B-1----:R-:W-:Y:S05]  /*d750*/  @!P0 NANOSLEEP.SYNCS 0x989680 ;  /* 0x009896800000895d */ /* 0x002fea0003900000 */
[----:B------:R-:W1:Y:S02]  /*d760*/  @!P0 SYNCS.PHASECHK.TRANS64 P0, [R18+URZ+0x22840], R26 ;  /* 0x0228401a120085a7 */ /* 0x000e64000800007f */
[----:B-1----:R-:W-:Y:S05]  /*d770*/  @!P0 BRA `(.L_x_64) ;  /* 0xfffffffc00f08947 */ /* 0x002fea000383ffff */
[----:B------:R-:W-:Y:S05]  /*d780*/  BRA `(.L_x_141) ;  /* 0xffffffd000f47947 */ /* 0x000fea000383ffff */
.L_x_65:
[----:B------:R-:W-:Y:S01]  /*d790*/  BSSY B1, `(.L_x_142) ;  /* 0x0000008000017945 */ /* 0x000fe20003800000 */
[----:B------:R-:W-:Y:S01]  /*d7a0*/  MOV R13, R24 ;  /* 0x00000018000d7202 */ /* 0x000fe20000000f00 */
[----:B------:R-:W-:Y:S02]  /*d7b0*/  IMAD.MOV.U32 R12, RZ, RZ, RZ ;  /* 0x000000ffff0c7224 */ /* 0x000fe400078e00ff */
[----:B------:R-:W-:Y:S02]  /*d7c0*/  IMAD.MOV.U32 R11, RZ, RZ, 0x181f ;  /* 0x0000181fff0b7424 */ /* 0x000fe400078e00ff */
[----:B------:R-:W-:-:S07]  /*d7d0*/  IMAD.MOV.U32 R15, RZ, RZ, -0x1 ;  /* 0xffffffffff0f7424 */ /* 0x000fce00078e00ff */
[----:B0-----:R-:W-:Y:S05]  /*d7e0*/  WARPSYNC.COLLECTIVE R15, `(.L_x_143) ;  /* 0x000000000f087348 */ /* 0x001fea0003c00000 */
[----:B------:R1:W2:Y:S02]  /*d7f0*/  SHFL.IDX P6, R14, R13, R12, R11 ;  /* 0x0000000c0d0e7389 */ /* 0x0002a400000c000b */
[----:B012---:R-:W-:Y:S01]  /*d800*/  ENDCOLLECTIVE ;  /* 0x000000000000791b */ /* 0x007fe20003800000 */
.L_x_143:
[----:B------:R-:W-:Y:S05]  /*d810*/  BSYNC B1 ;  /* 0x0000000000017941 */ /* 0x000fea0003800000 */
.L_x_142:
[----:B------:R-:W-:Y:S01]  /*d820*/  IMAD.MOV.U32 R13, RZ, RZ, R21 ;  /* 0x000000ffff0d7224 */ /* 0x000fe200078e0015 */
[----:B------:R-:W-:Y:S01]  /*d830*/  MOV R12, RZ ;  /* 0x000000ff000c7202 */ /* 0x000fe20000000f00 */
[----:B------:R-:W-:Y:S01]  /*d840*/  IMAD.MOV.U32 R11, RZ, RZ, 0x181f ;  /* 0x0000181fff0b7424 */ /* 0x000fe200078e00ff */
[----:B------:R-:W-:Y:S01]  /*d850*/  LEA R22, R22, UR37, 0x1 ;  /* 0x0000002516167c11 */ /* 0x000fe2000f8e08ff */
[----:B------:R-:W-:Y:S02]  /*d860*/  IMAD.MOV.U32 R15, RZ, RZ, -0x1 ;  /* 0xffffffffff0f7424 */ /* 0x000fe400078e00ff */
[----:B------:R-:W-:-:S07]  /*d870*/  IMAD.MOV.U32 R3, RZ, RZ, R14 ;  /* 0x000000ffff037224 */ /* 0x000fce00078e000e */
[----:B------:R-:W-:Y:S05]  /*d880*/  WARPSYNC.COLLECTIVE R15, `(.L_x_144) ;  /* 0x000000000f087348 */ /* 0x000fea0003c00000 */
[----:B------:R0:W1:Y:S02]  /*d890*/  SHFL.IDX P6, R14, R13, R12, R11 ;  /* 0x0000000c0d0e7389 */ /* 0x00006400000c000b */
[----:B01----:R-:W-:Y:S01]  /*d8a0*/  ENDCOLLECTIVE ;  /* 0x000000000000791b */ /* 0x003fe20003800000 */
.L_x_144:
[----:B------:R-:W-:Y:S02]  /*d8b0*/  IMAD.MOV.U32 R13, RZ, RZ, R24 ;  /* 0x000000ffff0d7224 */ /* 0x000fe400078e0018 */
[----:B------:R-:W-:Y:S01]  /*d8c0*/  IMAD.MOV.U32 R12, RZ, RZ, 0x1 ;  /* 0x00000001ff0c7424 */ /* 0x000fe200078e00ff */
[----:B------:R-:W-:-:S13]  /*d8d0*/  IADD3 R2, P0, R14, R0, RZ ;  /* 0x000000000e027210 */ /* 0x000fda0007f1e0ff */
[----:B------:R-:W-:Y:S05]  /*d8e0*/  WARPSYNC.COLLECTIVE R15, `(.L_x_145) ;  /* 0x000000000f087348 */ /* 0x000fea0003c00000 */
[----:B------:R0:W1:Y:S02]  /*d8f0*/  SHFL.IDX P6, R14, R13, R12, R11 ;  /* 0x0000000c0d0e7389 */ /* 0x00006400000c000b */
[----:B01----:R-:W-:Y:S01]  /*d900*/  ENDCOLLECTIVE ;  /* 0x000000000000791b */ /* 0x003fe20003800000 */
.L_x_145:
[----:B------:R-:W-:-:S05]  /*d910*/  IMAD.X R3, RZ, RZ, R3, P0 ;  /* 0x000000ffff037224 */ /* 0x000fca00000e0603 */
[----:B------:R-:W-:Y:S01]  /*d920*/  @!PT LDS RZ, [RZ] ;  /* 0x00000000fffff984 */ /* 0x000fe20000000800 */
[----:B------:R-:W-:Y:S01]  /*d930*/  @!PT LDS RZ, [RZ] ;  /* 0x00000000fffff984 */ /* 0x000fe20000000800 */
[----:B------:R-:W-:Y:S01]  /*d940*/  @!PT LDS RZ, [RZ] ;  /* 0x00000000fffff984 */ /* 0x000fe20000000800 */
[----:B------:R0:W-:Y:S01]  /*d950*/  LDGSTS.E.BYPASS.LTC128B.128 [R22+0x1c400], desc[UR48][R2.64], !P1 ;  /* 0x1c40000002167fae */ /* 0x0001e2000c901d70 */
[----:B------:R-:W-:Y:S01]  /*d960*/  IMAD.MOV.U32 R13, RZ, RZ, R21 ;  /* 0x000000ffff0d7224 */ /* 0x000fe200078e0015 */
[----:B------:R-:W-:-:S07]  /*d970*/  MOV R6, R14 ;  /* 0x0000000e00067202 */ /* 0x000fce0000000f00 */
[----:B0-----:R-:W-:Y:S05]  /*d980*/  WARPSYNC.COLLECTIVE R15, `(.L_x_146) ;  /* 0x000000000f087348 */ /* 0x001fea0003c00000 */
[----:B------:R1:W2:Y:S02]  /*d990*/  SHFL.IDX P6, R14, R13, R12, R11 ;  /* 0x0000000c0d0e7389 */ /* 0x0002a400000c000b */
[----:B012---:R-:W-:Y:S01]  /*d9a0*/  ENDCOLLECTIVE ;  /* 0x000000000000791b */ /* 0x007fe20003800000 */
.L_x_146:
[----:B------:R-:W-:Y:S02]  /*d9b0*/  IMAD.MOV.U32 R13, RZ, RZ, R24 ;  /* 0x000000ffff0d7224 */ /* 0x000fe400078e0018 */
[----:B------:R-:W-:Y:S01]  /*d9c0*/  IMAD.MOV.U32 R12, RZ, RZ, 0x2 ;  /* 0x00000002ff0c7424 */ /* 0x000fe200078e00ff */
[----:B------:R-:W-:-:S13]  /*d9d0*/  IADD3 R2, P0, R14, R0, RZ ;  /* 0x000000000e027210 */ /* 0x000fda0007f1e0ff */
[----:B------:R-:W-:Y:S05]  /*d9e0*/  WARPSYNC.COLLECTIVE R15, `(.L_x_147) ;  /* 0x000000000f087348 */ /* 0x000fea0003c00000 */
[----:B------:R0:W1:Y:S02]  /*d9f0*/  SHFL.IDX P6, R14, R13, R12, R11 ;  /* 0x0000000c0d0e7389 */ /* 0x00006400000c000b */
[----:B01----:R-:W-:Y:S01]  /*da00*/  ENDCOLLECTIVE ;  /* 0x000000000000791b */ /* 0x003fe20003800000 */
.L_x_147:
[----:B------:R-:W-:-:S05]  /*da10*/  IMAD.X R3, RZ, RZ, R6, P0 ;  /* 0x000000ffff037224 */ /* 0x000fca00000e0606 */
[----:B------:R-:W-:Y:S01]  /*da20*/  @!PT LDS RZ, [RZ] ;  /* 0x00000000fffff984 */ /* 0x000fe20000000800 */
[----:B------:R-:W-:Y:S01]  /*da30*/  @!PT LDS RZ, [RZ] ;  /* 0x00000000fffff984 */ /* 0x000fe20000000800 */
[----:B------:R-:W-:Y:S01]  /*da40*/  @!PT LDS RZ, [RZ] ;  /* 0x00000000fffff984 */ /* 0x000fe20000000800 */
[----:B------:R0:W-:Y:S01]  /*da50*/  LDGSTS.E.BYPASS.LTC128B.128 [R22+0x1cc00], desc[UR48][R2.64], !P1 ;  /* 0x1cc0000002167fae */ /* 0x0001e2000c901d70 */
[----:B------:R-:W-:Y:S01]  /*da60*/  MOV R13, R21 ;  /* 0x00000015000d7202 */ /* 0x000fe20000000f00 */
[----:B------:R-:W-:-:S07]  /*da70*/  IMAD.MOV.U32 R6, RZ, RZ, R14 ;  /* 0x000000ffff067224 */ /* 0x000fce00078e000e */
[----:B0-----:R-:W-:Y:S05]  /*da80*/  WARPSYNC.COLLECTIVE R15, `(.L_x_148) ;  /* 0x000000000f087348 */ /* 0x001fea0003c00000 */
[----:B------:R1:W2:Y:S02]  /*da90*/  SHFL.IDX P6, R14, R13, R12, R11 ;  /* 0x0000000c0d0e7389 */ /* 0x0002a400000c000b */
[----:B012---:R-:W-:Y:S01]  /*daa0*/  ENDCOLLECTIVE ;  /* 0x000000000000791b */ /* 0x007fe20003800000 */
.L_x_148:
[----:B------:R-:W-:Y:S02]  /*dab0*/  IMAD.MOV.U32 R13, RZ, RZ, R24 ;  /* 0x000000ffff0d7224 */ /* 0x000fe400078e0018 */
[----:B------:R-:W-:Y:S02]  /*dac0*/  IMAD.MOV.U32 R12, RZ, RZ, 0x3 ;  /* 0x00000003ff0c7424 */ /* 0x000fe400078e00ff */
[----:B------:R-:W-:-:S07]  /*dad0*/  IMAD.MOV.U32 R10, RZ, RZ, R14 ;  /* 0x000000ffff0a7224 */ /* 0x000fce00078e000e */
[----:B------:R-:W-:Y:S05]  /*dae0*/  WARPSYNC.COLLECTIVE R15, `(.L_x_149) ;  /* 0x000000000f087348 */ /* 0x000fea0003c00000 */
[----:B------:R0:W1:Y:S02]  /*daf0*/  SHFL.IDX P6, R14, R13, R12, R11 ;  /* 0x0000000c0d0e7389 */ /* 0x00006400000c000b */
[----:B01----:R-:W-:Y:S01]  /*db00*/  ENDCOLLECTIVE ;  /* 0x000000000000791b */ /* 0x003fe20003800000 */
.L_x_149:
[----:B------:R-:W-:-:S05]  /*db10*/  IADD3 R2, P0, R10, R0, RZ ;  /* 0x000000000a027210 */ /* 0x000fca0007f1e0ff */
[----:B------:R-:W-:-:S05]  /*db20*/  IMAD.X R3, RZ, RZ, R6, P0 ;  /* 0x000000ffff037224 */ /* 0x000fca00000e0606 */
[----:B------:R-:W-:Y:S01]  /*db30*/  @!PT LDS RZ, [RZ] ;  /* 0x00000000fffff984 */ /* 0x000fe20000000800 */
[----:B------:R-:W-:Y:S01]  /*db40*/  @!PT LDS RZ, [RZ] ;  /* 0x00000000fffff984 */ /* 0x000fe20000000800 */
[----:B------:R-:W-:Y:S01]  /*db50*/  @!PT LDS RZ, [RZ] ;  /* 0x00000000fffff984 */ /* 0x000fe20000000800 */
[----:B------:R0:W-:Y:S01]  /*db60*/  LDGSTS.E.BYPASS.LTC128B.128 [R22+0x1d400], desc[UR48][R2.64], !P1 ;  /* 0x1d40000002167fae */ /* 0x0001e2000c901d70 */
[----:B------:R-:W-:Y:S01]  /*db70*/  MOV R13, R21 ;  /* 0x00000015000d7202 */ /* 0x000fe20000000f00 */
[----:B0-----:R-:W-:-:S07]  /*db80*/  IMAD.MOV.U32 R3, RZ, RZ, R14 ;  /* 0x000000ffff037224 */ /* 0x001fce00078e000e */
[----:B------:R-:W-:Y:S05]  /*db90*/  WARPSYNC.COLLECTIVE R15, `(.L_x_150) ;  /* 0x000000000f087348 */ /* 0x000fea0003c00000 */
[----:B------:R0:W1:Y:S02]  /*dba0*/  SHFL.IDX P6, R14, R13, R12, R11 ;  /* 0x0000000c0d0e7389 */ /* 0x00006400000c000b */
[----:B01----:R-:W-:Y:S01]  /*dbb0*/  ENDCOLLECTIVE ;  /* 0x000000000000791b */ /* 0x003fe20003800000 */
.L_x_150:
[----:B------:R-:W-:Y:S02]  /*dbc0*/  IMAD.MOV.U32 R13, RZ, RZ, R24 ;  /* 0x000000ffff0d7224 */ /* 0x000fe400078e0018 */
[----:B------:R-:W-:Y:S02]  /*dbd0*/  IMAD.MOV.U32 R12, RZ, RZ, 0x4 ;  /* 0x00000004ff0c7424 */ /* 0x000fe400078e00ff */
[----:B------:R-:W-:-:S07]  /*dbe0*/  IMAD.MOV.U32 R2, RZ, RZ, R14 ;  /* 0x000000ffff027224 */ /* 0x000fce00078e000e */
[----:B------:R-:W-:Y:S05]  /*dbf0*/  WARPSYNC.COLLECTIVE R15, `(.L_x_151) ;  /* 0x000000000f087348 */ /* 0x000fea0003c00000 */
[----:B------:R0:W1:Y:S02]  /*dc00*/  SHFL.IDX P6, R14, R13, R12, R11 ;  /* 0x0000000c0d0e7389 */ /* 0x00006400000c000b */
[----:B01----:R-:W-:Y:S01]  /*dc10*/  ENDCOLLECTIVE ;  /* 0x000000000000791b */ /* 0x003fe20003800000 */
.L_x_151:
        /* <DEDUP_REMOVED lines=11> */
.L_x_152:
[----:B------:R-:W-:Y:S02]  /*dcd0*/  IMAD.MOV.U32 R13, RZ, RZ, R24 ;  /* 0x000000ffff0d7224 */ /* 0x000fe400078e0018 */
[----:B------:R-:W-:Y:S02]  /*dce0*/  IMAD.MOV.U32 R12, RZ, RZ, 0x5 ;  /* 0x00000005ff0c7424 */ /* 0x000fe400078e00ff */
[----:B------:R-:W-:-:S07]  /*dcf0*/  IMAD.MOV.U32 R2, RZ, RZ, R14 ;  /* 0x000000ffff027224 */ /* 0x000fce00078e000e */
[----:B------:R-:W-:Y:S05]  /*dd00*/  WARPSYNC.COLLECTIVE R15, `(.L_x_153) ;  /* 0x000000000f087348 */ /* 0x000fea0003c00000 */
[----:B------:R0:W1:Y:S02]  /*dd10*/  SHFL.IDX P6, R14, R13, R12, R11 ;  /* 0x0000000c0d0e7389 */ /* 0x00006400000c000b */
[----:B01----:R-:W-:Y:S01]  /*dd20*/  ENDCOLLECTIVE ;  /* 0x000000000000791b */ /* 0x003fe20003800000 */
.L_x_153:
[----:B------:R-:W-:-:S05]  /*dd30*/  IADD3 R2, P0, R2, R0, RZ ;  /* 0x0000000002027210 */ /* 0x000fca0007f1e0ff */
        /* <DEDUP_REMOVED lines=10> */
.L_x_154:
[----:B------:R-:W-:Y:S05]  /*dde0*/  BRA `(.L_x_155) ;  /* 0xffffffd0002c7947 */ /* 0x000fea000383ffff */
.L_x_70:
[----:B--2---:R2:W3:Y:S02]  /*ddf0*/  SYNCS.PHASECHK.TRANS64.TRYWAIT P0, [R18+URZ+0x22860], R26 ;  /* 0x0228601a120075a7 */ /* 0x0044e4000800017f */
[----:B---3--:R-:W-:Y:S05]  /*de00*/  @!P0 NANOSLEEP.SYNCS 0x989680 ;  /* 0x009896800000895d */ /* 0x008fea0003900000 */
[----:B------:R-:W3:Y:S02]  /*de10*/  @!P0 SYNCS.PHASECHK.TRANS64 P0, [R18+URZ+0x22860], R26 ;  /* 0x0228601a120085a7 */ /* 0x000ee4000800007f */
[----:B---3--:R-:W-:Y:S05]  /*de20*/  @!P0 BRA `(.L_x_70) ;  /* 0xfffffffc00f08947 */ /* 0x008fea000383ffff */
[----:B------:R-:W-:Y:S05]  /*de30*/  BRA `(.L_x_156) ;  /* 0xffffffd0007c7947 */ /* 0x000fea000383ffff */
.L_x_71:
[----:B------:R-:W-:Y:S01]  /*de40*/  BSSY B1, `(.L_x_157) ;  /* 0x0000008000017945 */ /* 0x000fe20003800000 */
[----:B------:R-:W-:Y:S02]  /*de50*/  IMAD.MOV.U32 R13, RZ, RZ, R23 ;  /* 0x000000ffff0d7224 */ /* 0x000fe400078e0017 */
[----:B------:R-:W-:Y:S02]  /*de60*/  IMAD.MOV.U32 R12, RZ, RZ, RZ ;  /* 0x000000ffff0c7224 */ /* 0x000fe400078e00ff */
[----:B------:R-:W-:Y:S02]  /*de70*/  IMAD.MOV.U32 R11, RZ, RZ, 0x181f ;  /* 0x0000181fff0b7424 */ /* 0x000fe400078e00ff */
[----:B------:R-:W-:-:S07]  /*de80*/  IMAD.MOV.U32 R15, RZ, RZ, -0x1 ;  /* 0xffffffffff0f7424 */ /* 0x000fce00078e00ff */
[----:B012---:R-:W-:Y:S05]  /*de90*/  WARPSYNC.COLLECTIVE R15, `(.L_x_158) ;  /* 0x000000000f087348 */ /* 0x007fea0003c00000 */
[----:B------:R3:W4:Y:S02]  /*dea0*/  SHFL.IDX P6, R14, R13, R12, R11 ;  /* 0x0000000c0d0e7389 */ /* 0x00072400000c000b */
[----:B01234-:R-:W-:Y:S01]  /*deb0*/  ENDCOLLECTIVE ;  /* 0x000000000000791b */ /* 0x01ffe20003800000 */
.L_x_158:
[----:B------:R-:W-:Y:S05]  /*dec0*/  BSYNC B1 ;  /* 0x0000000000017941 */ /* 0x000fea0003800000 */
.L_x_157:
[----:B------:R-:W-:Y:S01]  /*ded0*/  MOV R13, R21 ;  /* 0x00000015000d7202 */ /* 0x000fe20000000f00 */
[----:B------:R-:W-:Y:S01]  /*dee0*/  IMAD.MOV.U32 R12, RZ, RZ, RZ ;  /* 0x000000ffff0c7224 */ /* 0x000fe200078e00ff */
[----:B------:R-:W-:Y:S01]  /*def0*/  LEA R22, R22, UR37, 0x1 ;  /* 0x0000002516167c11 */ /* 0x000fe2000f8e08ff */
[----:B------:R-:W-:Y:S02]  /*df00*/  IMAD.MOV.U32 R11, RZ, RZ, 0x181f ;  /* 0x0000181fff0b7424 */ /* 0x000fe400078e00ff */
[----:B------:R-:W-:Y:S02]  /*df10*/  IMAD.MOV.U32 R15, RZ, RZ, -0x1 ;  /* 0xffffffffff0f7424 */ /* 0x000fe400078e00ff */
[----:B------:R-:W-:-:S07]  /*df20*/  IMAD.MOV.U32 R3, RZ, RZ, R14 ;  /* 0x000000ffff037224 */ /* 0x000fce00078e000e */
[----:B------:R-:W-:Y:S05]  /*df30*/  WARPSYNC.COLLECTIVE R15, `(.L_x_159) ;  /* 0x000000000f087348 */ /* 0x000fea0003c00000 */
[----:B------:R0:W1:Y:S02]  /*df40*/  SHFL.IDX P6, R14, R13, R12, R11 ;  /* 0x0000000c0d0e7389 */ /* 0x00006400000c000b */
[----:B01----:R-:W-:Y:S01]  /*df50*/  ENDCOLLECTIVE ;  /* 0x000000000000791b */ /* 0x003fe20003800000 */
.L_x_159:
[----:B------:R-:W-:Y:S01]  /*df60*/  IMAD.MOV.U32 R13, RZ, RZ, R23 ;  /* 0x000000ffff0d7224 */ /* 0x000fe200078e0017 */
[----:B------:R-:W-:Y:S02]  /*df70*/  MOV R12, 0x1 ;  /* 0x00000001000c7802 */ /* 0x000fe40000000f00 */
[----:B------:R-:W-:-:S13]  /*df80*/  IADD3 R2, P0, R14, R0, RZ ;  /* 0x000000000e027210 */ /* 0x000fda0007f1e0ff */
[----:B------:R-:W-:Y:S05]  /*df90*/  WARPSYNC.COLLECTIVE R15, `(.L_x_160) ;  /* 0x000000000f087348 */ /* 0x000fea0003c00000 */
[----:B------:R0:W1:Y:S02]  /*dfa0*/  SHFL.IDX P6, R14, R13, R12, R11 ;  /* 0x0000000c0d0e7389 */ /* 0x00006400000c000b */
[----:B01----:R-:W-:Y:S01]  /*dfb0*/  ENDCOLLECTIVE ;  /* 0x000000000000791b */ /* 0x003fe20003800000 */
.L_x_160:
[----:B------:R-:W-:-:S05]  /*dfc0*/  IMAD.X R3, RZ, RZ, R3, P0 ;  /* 0x000000ffff037224 */ /* 0x000fca00000e0603 */
[----:B------:R-:W-:Y:S01]  /*dfd0*/  @!PT LDS RZ, [RZ] ;  /* 0x00000000fffff984 */ /* 0x000fe20000000800 */
[----:B------:R-:W-:Y:S01]  /*dfe0*/  @!PT LDS RZ, [RZ] ;  /* 0x00000000fffff984 */ /* 0x000fe20000000800 */
[----:B------:R-:W-:Y:S01]  /*dff0*/  @!PT LDS RZ, [RZ] ;  /* 0x00000000fffff984 */ /* 0x000fe20000000800 */
[----:B------:R-:W-:Y:S04]  /*e000*/  LDGSTS.E.BYPASS.LTC128B.128 [R22+0x400], desc[UR48][R2.64], !P4 ;  /* 0x0040000002167fae */ /* 0x000fe8000e101d70 */
[----:B------:R-:W-:Y:S01]  /*e010*/  LDGSTS.E.BYPASS.LTC128B.128 [R22+0x3400], desc[UR48][R2.64+0x80], !P3 ;  /* 0x0340008002167fae */ /* 0x000fe2000d901d70 */
[----:B------:R-:W-:-:S03]  /*e020*/  IMAD.MOV.U32 R13, RZ, RZ, R21 ;  /* 0x000000ffff0d7224 */ /* 0x000fc600078e0015 */
[----:B------:R-:W-:Y:S04]  /*e030*/  LDGSTS.E.BYPASS.LTC128B.128 [R22+0x6400], desc[UR48][R2.64+0x100], !P2 ;  /* 0x0640010002167fae */ /* 0x000fe8000d101d70 */
[----:B------:R0:W-:Y:S02]  /*e040*/  LDGSTS.E.BYPASS.LTC128B.128 [R22+0x9400], desc[UR48][R2.64+0x180], !P1 ;  /* 0x0940018002167fae */ /* 0x0001e4000c901d70 */
[----:B0-----:R-:W-:-:S07]  /*e050*/  IMAD.MOV.U32 R3, RZ, RZ, R14 ;  /* 0x000000ffff037224 */ /* 0x001fce00078e000e */
[----:B------:R-:W-:Y:S05]  /*e060*/  WARPSYNC.COLLECTIVE R15, `(.L_x_161) ;  /* 0x000000000f087348 */ /* 0x000fea0003c00000 */
[----:B------:R0:W1:Y:S02]  /*e070*/  SHFL.IDX P6, R14, R13, R12, R11 ;  /* 0x0000000c0d0e7389 */ /* 0x00006400000c000b */
[----:B01----:R-:W-:Y:S01]  /*e080*/  ENDCOLLECTIVE ;  /* 0x000000000000791b */ /* 0x003fe20003800000 */
.L_x_161:
[----:B------:R-:W-:Y:S02]  /*e090*/  IMAD.MOV.U32 R13, RZ, RZ, R23 ;  /* 0x000000ffff0d7224 */ /* 0x000fe400078e0017 */
[----:B------:R-:W-:Y:S01]  /*e0a0*/  IMAD.MOV.U32 R12, RZ, RZ, 0x2 ;  /* 0x00000002ff0c7424 */ /* 0x000fe200078e00ff */
[----:B------:R-:W-:-:S13]  /*e0b0*/  IADD3 R2, P0, R14, R0, RZ ;  /* 0x000000000e027210 */ /* 0x000fda0007f1e0ff */
[----:B------:R-:W-:Y:S05]  /*e0c0*/  WARPSYNC.COLLECTIVE R15, `(.L_x_162) ;  /* 0x000000000f087348 */ /* 0x000fea0003c00000 */
[----:B------:R0:W1:Y:S02]  /*e0d0*/  SHFL.IDX P6, R14, R13, R12, R11 ;  /* 0x0000000c0d0e7389 */ /* 0x00006400000c000b */
[----:B01----:R-:W-:Y:S01]  /*e0e0*/  ENDCOLLECTIVE ;  /* 0x000000000000791b */ /* 0x003fe20003800000 */
.L_x_162:
        /* <DEDUP_REMOVED lines=9> */
[----:B0-----:R-:W-:-:S07]  /*e180*/  MOV R3, R14 ;  /* 0x0000000e00037202 */ /* 0x001fce0000000f00 */
[----:B------:R-:W-:Y:S05]  /*e190*/  WARPSYNC.COLLECTIVE R15, `(.L_x_163) ;  /* 0x000000000f087348 */ /* 0x000fea0003c00000 */
[----:B------:R0:W1:Y:S02]  /*e1a0*/  SHFL.IDX P6, R14, R13, R12, R11 ;  /* 0x0000000c0d0e7389 */ /* 0x00006400000c000b */
[----:B01----:R-:W-:Y:S01]  /*e1b0*/  ENDCOLLECTIVE ;  /* 0x000000000000791b */ /* 0x003fe20003800000 */
.L_x_163:
[----:B------:R-:W-:Y:S02]  /*e1c0*/  IMAD.MOV.U32 R13, RZ, RZ, R23 ;  /* 0x000000ffff0d7224 */ /* 0x000fe400078e0017 */
[----:B------:R-:W-:Y:S01]  /*e1d0*/  IMAD.MOV.U32 R12, RZ, RZ, 0x3 ;  /* 0x00000003ff0c7424 */ /* 0x000fe200078e00ff */
[----:B------:R-:W-:-:S13]  /*e1e0*/  IADD3 R2, P0, R14, R0, RZ ;  /* 0x000000000e027210 */ /* 0x000fda0007f1e0ff */
[----:B------:R-:W-:Y:S05]  /*e1f0*/  WARPSYNC.COLLECTIVE R15, `(.L_x_164) ;  /* 0x000000000f087348 */ /* 0x000fea0003c00000 */
[----:B------:R0:W1:Y:S02]  /*e200*/  SHFL.IDX P6, R14, R13, R12, R11 ;  /* 0x0000000c0d0e7389 */ /* 0x00006400000c000b */
[----:B01----:R-:W-:Y:S01]  /*e210*/  ENDCOLLECTIVE ;  /* 0x000000000000791b */ /* 0x003fe20003800000 */
.L_x_164:
[----:B------:R-:W-:-:S05]  /*e220*/  IMAD.X R3, RZ, RZ, R3, P0 ;  /* 0x000000ffff037224 */ /* 0x000fca00000e0603 */
[----:B------:R-:W-:Y:S01]  /*e230*/  @!PT LDS RZ, [RZ] ;  /* 0x00000000fffff984 */ /* 0x000fe20000000800 */
[----:B------:R-:W-:Y:S01]  /*e240*/  @!PT LDS RZ, [RZ] ;  /* 0x00000000fffff984 */ /* 0x000fe20000000800 */
[----:B------:R-:W-:Y:S01]  /*e250*/  @!PT LDS RZ, [RZ] ;  /* 0x00000000fffff984 */ /* 0x000fe20000000800 */
[----:B------:R-:W-:Y:S04]  /*e260*/  LDGSTS.E.BYPASS.LTC128B.128 [R22+0x1400], desc[UR48][R2.64], !P4 ;  /* 0x0140000002167fae */ /* 0x000fe8000e101d70 */
[----:B------:R-:W-:Y:S01]  /*e270*/  LDGSTS.E.BYPASS.LTC128B.128 [R22+0x4400], desc[UR48][R2.64+0x80], !P3 ;  /* 0x0440008002167fae */ /* 0x000fe2000d901d70 */
[----:B------:R-:W-:-:S03]  /*e280*/  MOV R13, R21 ;  /* 0x00000015000d7202 */ /* 0x000fc60000000f00 */
[----:B------:R-:W-:Y:S04]  /*e290*/  LDGSTS.E.BYPASS.LTC128B.128 [R22+0x7400], desc[UR48][R2.64+0x100], !P2 ;  /* 0x0740010002167fae */ /* 0x000fe8000d101d70 */
[----:B------:R0:W-:Y:S02]  /*e2a0*/  LDGSTS.E.BYPASS.LTC128B.128 [R22+0xa400], desc[UR48][R2.64+0x180], !P1 ;  /* 0x0a40018002167fae */ /* 0x0001e4000c901d70 */
[----:B0-----:R-:W-:-:S07]  /*e2b0*/  IMAD.MOV.U32 R3, RZ, RZ, R14 ;  /* 0x000000ffff037224 */ /* 0x001fce00078e000e */
[----:B------:R-:W-:Y:S05]  /*e2c0*/  WARPSYNC.COLLECTIVE R15, `(.L_x_165) ;  /* 0x000000000f087348 */ /* 0x000fea0003c00000 */
[----:B------:R0:W1:Y:S02]  /*e2d0*/  SHFL.IDX P6, R14, R13, R12, R11 ;  /* 0x0000000c0d0e7389 */ /* 0x00006400000c000b */
[----:B01----:R-:W-:Y:S01]  /*e2e0*/  ENDCOLLECTIVE ;  /* 0x000000000000791b */ /* 0x003fe20003800000 */
.L_x_165:
[----:B------:R-:W-:Y:S02]  /*e2f0*/  IMAD.MOV.U32 R13, RZ, RZ, R23 ;  /* 0x000000ffff0d7224 */ /* 0x000fe400078e0017 */
[----:B------:R-:W-:Y:S01]  /*e300*/  IMAD.MOV.U32 R12, RZ, RZ, 0x4 ;  /* 0x00000004ff0c7424 */ /* 0x000fe200078e00ff */
[----:B------:R-:W-:-:S13]  /*e310*/  IADD3 R2, P0, R14, R0, RZ ;  /* 0x000000000e027210 */ /* 0x000fda0007f1e0ff */
[----:B------:R-:W-:Y:S05]  /*e320*/  WARPSYNC.COLLECTIVE R15, `(.L_x_166) ;  /* 0x000000000f087348 */ /* 0x000fea0003c00000 */
[----:B------:R0:W1:Y:S02]  /*e330*/  SHFL.IDX P6, R14, R13, R12, R11 ;  /* 0x0000000c0d0e7389 */ /* 0x00006400000c000b */
[----:B01----:R-:W-:Y:S01]  /*e340*/  ENDCOLLECTIVE ;  /* 0x000000000000791b */ /* 0x003fe20003800000 */
.L_x_166:
        /* <DEDUP_REMOVED lines=13> */
.L_x_167:
[----:B------:R-:W-:Y:S02]  /*e420*/  IMAD.MOV.U32 R13, RZ, RZ, R23 ;  /* 0x000000ffff0d7224 */ /* 0x000fe400078e0017 */
[----:B------:R-:W-:Y:S01]  /*e430*/  IMAD.MOV.U32 R12, RZ, RZ, 0x5 ;  /* 0x00000005ff0c7424 */ /* 0x000fe200078e00ff */
[----:B------:R-:W-:-:S07]  /*e440*/  MOV R2, R14 ;  /* 0x0000000e00027202 */ /* 0x000fce0000000f00 */
[----:B------:R-:W-:Y:S05]  /*e450*/  WARPSYNC.COLLECTIVE R15, `(.L_x_168) ;  /* 0x000000000f087348 */ /* 0x000fea0003c00000 */
[----:B------:R0:W1:Y:S02]  /*e460*/  SHFL.IDX P6, R14, R13, R12, R11 ;  /* 0x0000000c0d0e7389 */ /* 0x00006400000c000b */
[----:B01----:R-:W-:Y:S01]  /*e470*/  ENDCOLLECTIVE ;  /* 0x000000000000791b */ /* 0x003fe20003800000 */
.L_x_168:
        /* <DEDUP_REMOVED lines=14> */
.L_x_169:
[----:B------:R-:W-:Y:S05]  /*e560*/  BRA `(.L_x_170) ;  /* 0xffffffcc00c47947 */ /* 0x000fea000383ffff */
.L_x_77:
[----:B0-----:R0:W3:Y:S02]  /*e570*/  SYNCS.PHASECHK.TRANS64.TRYWAIT P0, [R4+URZ+0x22820], R0 ;  /* 0x02282000040075a7 */ /* 0x0010e4000800017f */
[----:B---3--:R-:W-:Y:S05]  /*e580*/  @!P0 NANOSLEEP.SYNCS 0x989680 ;  /* 0x009896800000895d */ /* 0x008fea0003900000 */
[----:B------:R-:W3:Y:S02]  /*e590*/  @!P0 SYNCS.PHASECHK.TRANS64 P0, [R4+URZ+0x22820], R0 ;  /* 0x02282000040085a7 */ /* 0x000ee4000800007f */
[----:B---3--:R-:W-:Y:S05]  /*e5a0*/  @!P0 BRA `(.L_x_77) ;  /* 0xfffffffc00f08947 */ /* 0x008fea000383ffff */
[----:B------:R-:W-:Y:S05]  /*e5b0*/  BRA `(.L_x_171) ;  /* 0xffffffd000707947 */ /* 0x000fea000383ffff */
.L_x_78:
[----:B------:R-:W3:Y:S01]  /*e5c0*/  S2R R2, SR_TID.X ;  /* 0x0000000000027919 */ /* 0x000ee20000002100 */
[----:B------:R-:W-:Y:S01]  /*e5d0*/  BSSY B0, `(.L_x_172) ;  /* 0x000000a000007945 */ /* 0x000fe20003800000 */
[----:B------:R-:W-:Y:S02]  /*e5e0*/  IMAD.MOV.U32 R12, RZ, RZ, RZ ;  /* 0x000000ffff0c7224 */ /* 0x000fe400078e00ff */
[----:B------:R-:W-:Y:S02]  /*e5f0*/  IMAD.MOV.U32 R11, RZ, RZ, 0x1f ;  /* 0x0000001fff0b7424 */ /* 0x000fe400078e00ff */
[----:B------:R-:W-:Y:S01]  /*e600*/  IMAD.MOV.U32 R15, RZ, RZ, -0x1 ;  /* 0xffffffffff0f7424 */ /* 0x000fe200078e00ff */
[----:B---3--:R-:W-:-:S04]  /*e610*/  SHF.R.U32.HI R2, RZ, 0x5, R2 ;  /* 0x00000005ff027819 */ /* 0x008fc80000011602 */
[----:B------:R-:W-:-:S04]  /*e620*/  LOP3.LUT R2, R2, 0x3, RZ, 0xc0, !PT ;  /* 0x0000000302027812 */ /* 0x000fc800078ec0ff */
[----:B------:R-:W-:-:S07]  /*e630*/  MOV R13, R2 ;  /* 0x00000002000d7202 */ /* 0x000fce0000000f00 */
[----:B012---:R-:W-:Y:S05]  /*e640*/  WARPSYNC.COLLECTIVE R15, `(.L_x_173) ;  /* 0x000000000f087348 */ /* 0x007fea0003c00000 */
[----:B------:R3:W4:Y:S02]  /*e650*/  SHFL.IDX P6, R14, R13, R12, R11 ;  /* 0x0000000c0d0e7389 */ /* 0x00072400000c000b */
[----:B01234-:R-:W-:Y:S01]  /*e660*/  ENDCOLLECTIVE ;  /* 0x000000000000791b */ /* 0x01ffe20003800000 */
.L_x_173:
[----:B------:R-:W-:Y:S05]  /*e670*/  BSYNC B0 ;  /* 0x0000000000007941 */ /* 0x000fea0003800000 */
.L_x_172:
[----:B------:R-:W-:Y:S05]  /*e680*/  BRA `(.L_x_174) ;  /* 0xffffffd000587947 */ /* 0x000fea000383ffff */
.L_x_81:
[----:B------:R-:W-:Y:S01]  /*e690*/  BSSY B1, `(.L_x_175) ;  /* 0x0000006000017945 */ /* 0x000fe20003800000 */
[----:B------:R-:W-:-:S07]  /*e6a0*/  IMAD.MOV.U32 R15, RZ, RZ, -0x1 ;  /* 0xffffffffff0f7424 */ /* 0x000fce00078e00ff */
[----:B012---:R-:W-:Y:S05]  /*e6b0*/  WARPSYNC.COLLECTIVE R15, `(.L_x_176) ;  /* 0x000000000f0c7348 */ /* 0x007fea0003c00000 */
[----:B------:R-:W-:Y:S02]  /*e6c0*/  ELECT P6, UR62, PT ;  /* 0x00000000003e782f */ /* 0x000fe400038c0000 */
[----:B------:R-:W-:Y:S01]  /*e6d0*/  MOV R14, UR62 ;  /* 0x0000003e000e7c02 */ /* 0x000fe20008000f00 */
[----:B012---:R-:W-:Y:S10]  /*e6e0*/  ENDCOLLECTIVE ;  /* 0x000000000000791b */ /* 0x007ff40003800000 */
.L_x_176:
[----:B------:R-:W-:Y:S05]  /*e6f0*/  BSYNC B1 ;  /* 0x0000000000017941 */ /* 0x000fea0003800000 */
.L_x_175:
[----:B------:R-:W-:Y:S05]  /*e700*/  BRA `(.L_x_177) ;  /* 0xffffffd000507947 */ /* 0x000fea000383ffff */
.L_x_83:
[----:B0-----:R0:W3:Y:S02]  /*e710*/  SYNCS.PHASECHK.TRANS64.TRYWAIT P1, [R3+URZ+0x22840], R2 ;  /* 0x02284002030075a7 */ /* 0x0010e4000802017f */
[----:B---3--:R-:W-:Y:S05]  /*e720*/  @!P1 NANOSLEEP.SYNCS 0x989680 ;  /* 0x009896800000995d */ /* 0x008fea0003900000 */
[----:B------:R-:W3:Y:S02]  /*e730*/  @!P1 SYNCS.PHASECHK.TRANS64 P1, [R3+URZ+0x22840], R2 ;  /* 0x02284002030095a7 */ /* 0x000ee4000802007f */
[----:B---3--:R-:W-:Y:S05]  /*e740*/  @!P1 BRA `(.L_x_83) ;  /* 0xfffffffc00f09947 */ /* 0x008fea000383ffff */
[----:B------:R-:W-:Y:S05]  /*e750*/  BRA `(.L_x_178) ;  /* 0xffffffd000707947 */ /* 0x000fea000383ffff */
.L_x_85:
[----:B---3--:R3:W4:Y:S02]  /*e760*/  SYNCS.PHASECHK.TRANS64.TRYWAIT P1, [R17+URZ+0x22840], R0 ;  /* 0x02284000110075a7 */ /* 0x008724000802017f */
[----:B----4-:R-:W-:Y:S05]  /*e770*/  @!P1 NANOSLEEP.SYNCS 0x989680 ;  /* 0x009896800000995d */ /* 0x010fea0003900000 */
[----:B------:R-:W4:Y:S02]  /*e780*/  @!P1 SYNCS.PHASECHK.TRANS64 P1, [R17+URZ+0x22840], R0 ;  /* 0x02284000110095a7 */ /* 0x000f24000802007f */
[----:B----4-:R-:W-:Y:S05]  /*e790*/  @!P1 BRA `(.L_x_85) ;  /* 0xfffffffc00f09947 */ /* 0x010fea000383ffff */
[----:B------:R-:W-:Y:S05]  /*e7a0*/  BRA `(.L_x_179) ;  /* 0xffffffd0007c7947 */ /* 0x000fea000383ffff */
.L_x_87:
[----:B----4-:R4:W0:Y:S02]  /*e7b0*/  SYNCS.PHASECHK.TRANS64.TRYWAIT P1, [R3+URZ+0x22860], R2 ;  /* 0x02286002030075a7 */ /* 0x010824000802017f */
[----:B0-----:R-:W-:Y:S05]  /*e7c0*/  @!P1 NANOSLEEP.SYNCS 0x989680 ;  /* 0x009896800000995d */ /* 0x001fea0003900000 */
[----:B------:R-:W0:Y:S02]  /*e7d0*/  @!P1 SYNCS.PHASECHK.TRANS64 P1, [R3+URZ+0x22860], R2 ;  /* 0x02286002030095a7 */ /* 0x000e24000802007f */
[----:B0-----:R-:W-:Y:S05]  /*e7e0*/  @!P1 BRA `(.L_x_87) ;  /* 0xfffffffc00f09947 */ /* 0x001fea000383ffff */
[----:B------:R-:W-:Y:S05]  /*e7f0*/  BRA `(.L_x_180) ;  /* 0xffffffd000787947 */ /* 0x000fea000383ffff */
.L_x_181:
[----:B------:R-:W-:-:S00]  /*e800*/  BRA `(.L_x_181) ;  /* 0xfffffffc00fc7947 */ /* 0x000fc0000383ffff */
[----:B------:R-:W-:-:S00]  /*e810*/  NOP ;  /* 0x0000000000007918 */ /* 0x000fc00000000000 */
        /* <DEDUP_REMOVED lines=14> */
.L_x_6448:


//--------------------- .text._ZN7cutlass13device_kernelIN5flash11enable_sm90INS1_16FlashAttnFwdSm90INS1_25CollectiveMainloopFwdSm90ILi2EN4cute5tupleIJNS5_1CILi1EEES8_S8_EEENS6_IJNS7_ILi128EEENS7_ILi96EEENS7_ILi64EEEEEELi256ENS_10bfloat16_tEfNS_4arch4Sm90ELb0ELb0ELb1ELb0ELb1ELb0ELb1ELb1ELb0ELb1ELb0ELb0EEENS1_21CollectiveEpilogueFwdINS6_IJSA_NS7_ILi256EEESB_EEES9_SE_SG_Li256ELb0ELb1ELb0ELb0EEENS1_29StaticPersistentTileSchedulerILb0EEEEEEEEEvNT_6ParamsE --------------------------
	.section	.text._ZN7cutlass13device_kernelIN5flash11enable_sm90INS1_16FlashAttnFwdSm90INS1_25CollectiveMainloopFwdSm90ILi2EN4cute5tupleIJNS5_1CILi1EEES8_S8_EEENS6_IJNS7_ILi128EEENS7_ILi96EEENS7_ILi64EEEEEELi256ENS_10bfloat16_tEfNS_4arch4Sm90ELb0ELb0ELb1ELb0ELb1ELb0ELb1ELb1ELb0ELb1ELb0ELb0EEENS1_21CollectiveEpilogueFwdINS6_IJSA_NS7_ILi256EEESB_EEES9_SE_SG_Li256ELb0ELb1ELb0ELb0EEENS1_29StaticPersistentTileSchedulerILb0EEEEEEEEEvNT_6ParamsE,"ax",@progbits
	.align	128
.text._ZN7cutlass13device_kernelIN5flash11enable_sm90INS1_16FlashAttnFwdSm90INS1_25CollectiveMainloopFwdSm90ILi2EN4cute5tupleIJNS5_1CILi1EEES8_S8_EEENS6_IJNS7_ILi128EEENS7_ILi96EEENS7_ILi64EEEEEELi256ENS_10bfloat16_tEfNS_4arch4Sm90ELb0ELb0ELb1ELb0ELb1ELb0ELb1ELb1ELb0ELb1ELb0ELb0EEENS1_21CollectiveEpilogueFwdINS6_IJSA_NS7_ILi256EEESB_EEES9_SE_SG_Li256ELb0ELb1ELb0ELb0EEENS1_29StaticPersistentTileSchedulerILb0EEEEEEEEEvNT_6ParamsE:
        .type           _ZN7cutlass13device_kernelIN5flash11enable_sm90INS1_16FlashAttnFwdSm90INS1_25CollectiveMainloopFwdSm90ILi2EN4cute5tupleIJNS5_1CILi1EEES8_S8_EEENS6_IJNS7_ILi128EEENS7_ILi96EEENS7_ILi64EEEEEELi256ENS_10bfloat16_tEfNS_4arch4Sm90ELb0ELb0ELb1ELb0ELb1ELb0ELb1ELb1ELb0ELb1ELb0ELb0EEENS1_21CollectiveEpilogueFwdINS6_IJSA_NS7_ILi256EEESB_EEES9_SE_SG_Li256ELb0ELb1ELb0ELb0EEENS1_29StaticPersistentTileSchedulerILb0EEEEEEEEEvNT_6ParamsE,@function
        .size           _ZN7cutlass13device_kernelIN5flash11enable_sm90INS1_16FlashAttnFwdSm90INS1_25CollectiveMainloopFwdSm90ILi2EN4cute5tupleIJNS5_1CILi1EEES8_S8_EEENS6_IJNS7_ILi128EEENS7_ILi96EEENS7_ILi64EEEEEELi256ENS_10bfloat16_tEfNS_4arch4Sm90ELb0ELb0ELb1ELb0ELb1ELb0ELb1ELb1ELb0ELb1ELb0ELb0EEENS1_21CollectiveEpilogueFwdINS6_IJSA_NS7_ILi256EEESB_EEES9_SE_SG_Li256ELb0ELb1ELb0ELb0EEENS1_29StaticPersistentTileSchedulerILb0EEEEEEEEEvNT_6ParamsE,(.L_x_6449 - _ZN7cutlass13device_kernelIN5flash11enable_sm90INS1_16FlashAttnFwdSm90INS1_25CollectiveMainloopFwdSm90ILi2EN4cute5tupleIJNS5_1CILi1EEES8_S8_EEENS6_IJNS7_ILi128EEENS7_ILi96EEENS7_ILi64EEEEEELi256ENS_10bfloat16_tEfNS_4arch4Sm90ELb0ELb0ELb1ELb0ELb1ELb0ELb1ELb1ELb0ELb1ELb0ELb0EEENS1_21CollectiveEpilogueFwdINS6_IJSA_NS7_ILi256EEESB_EEES9_SE_SG_Li256ELb0ELb1ELb0ELb0EEENS1_29StaticPersistentTileSchedulerILb0EEEEEEEEEvNT_6ParamsE)
        .other          _ZN7cutlass13device_kernelIN5flash11enable_sm90INS1_16FlashAttnFwdSm90INS1_25CollectiveMainloopFwdSm90ILi2EN4cute5tupleIJNS5_1CILi1EEES8_S8_EEENS6_IJNS7_ILi128EEENS7_ILi96EEENS7_ILi64EEEEEELi256ENS_10bfloat16_tEfNS_4arch4Sm90ELb0ELb0ELb1ELb0ELb1ELb0ELb1ELb1ELb0ELb1ELb0ELb0EEENS1_21CollectiveEpilogueFwdINS6_IJSA_NS7_ILi256EEESB_EEES9_SE_SG_Li256ELb0ELb1ELb0ELb0EEENS1_29StaticPersistentTileSchedulerILb0EEEEEEEEEvNT_6ParamsE,@"STO_CUDA_ENTRY STV_DEFAULT"
_ZN7cutlass13device_kernelIN5flash11enable_sm90INS1_16FlashAttnFwdSm90INS1_25CollectiveMainloopFwdSm90ILi2EN4cute5tupleIJNS5_1CILi1EEES8_S8_EEENS6_IJNS7_ILi128EEENS7_ILi96EEENS7_ILi64EEEEEELi256ENS_10bfloat16_tEfNS_4arch4Sm90ELb0ELb0ELb1ELb0ELb1ELb0ELb1ELb1ELb0ELb1ELb0ELb0EEENS1_21CollectiveEpilogueFwdINS6_IJSA_NS7_ILi256EEESB_EEES9_SE_SG_Li256ELb0ELb1ELb0ELb0EEENS1_29StaticPersistentTileSchedulerILb0EEEEEEEEEvNT_6ParamsE:
        /* <DEDUP_REMOVED lines=13> */
[----:B------:R-:W-:Y:S01]  /*00d0*/  VOTEU.ALL UP1, P0 ;  /* 0x00000000003f7886 */ /* 0x000fe20000020000 */
[----:B------:R-:W-:-:S03]  /*00e0*/  VOTEU.ALL UP2, P0 ;  /* 0x00000000003f7886 */ /* 0x000fc60000040000 */
        /* <DEDUP_REMOVED lines=10> */
[----:B------:R0:W2:Y:S01]  /*0190*/  @!UP0 SYNCS.EXCH.64 URZ, [UR8+0x32400], UR4 ;  /* 0x03240004083f85b2 */ /* 0x0000a20008000100 */
[----:B------:R0:W3:Y:S05]  /*01a0*/  @!UP1 SYNCS.EXCH.64 URZ, [UR8+0x32410], UR4 ;  /* 0x03241004083f95b2 */ /* 0x0000ea0008000100 */
[----:B------:R0:W4:Y:S02]  /*01b0*/  @!UP2 SYNCS.EXCH.64 URZ, [UR8+0x32420], UR6 ;  /* 0x03242006083fa5b2 */ /* 0x0001240008000100 */
        /* <DEDUP_REMOVED lines=15> */
[----:B------:R0:W0:Y:S01]  /*02b0*/  SYNCS.EXCH.64 URZ, [UR8+0x32440], UR6 ;  /* 0x03244006083f75b2 */ /* 0x0000220008000100 */
[----:B------:R0:W0:Y:S01]  /*02c0*/  SYNCS.EXCH.64 URZ, [UR8+0x32438], UR4 ;  /* 0x03243804083f75b2 */ /* 0x0000220008000100 */
[----:B------:R0:W0:Y:S01]  /*02d0*/  SYNCS.EXCH.64 URZ, [UR8+0x32448], UR6 ;  /* 0x03244806083f75b2 */ /* 0x0000220008000100 */
[----:B------:R-:W-:Y:S01]  /*02e0*/  NOP ;  /* 0x0000000000007918 */ /* 0x000fe20000000000 */
.L_x_182:
        /* <DEDUP_REMOVED lines=22> */
.L_x_183:
        /* <DEDUP_REMOVED lines=18> */
.L_x_184:
        /* <DEDUP_REMOVED lines=22> */
.L_x_185:
        /* <DEDUP_REMOVED lines=23> */
.L_x_186:
        /* <DEDUP_REMOVED lines=8> */
.L_x_188:
        /* <DEDUP_REMOVED lines=21> */
[----:B------:R-:W-:Y:S02]  /*0a10*/  SHF.R.S32.HI R6, RZ, 0x4, R3 ;  /* 0x00000004ff067819 */ /* 0x000fe40000011403 */
[----:B------:R-:W-:Y:S01]  /*0a20*/  SHF.R.S32.HI R205, RZ, 0x7, R2 ;  /* 0x00000007ffcd7819 */ /* 0x000fe20000011402 */
[----:B------:R-:W-:Y:S01]  /*0a30*/  IMAD.IADD R203, R19, 0x1, -R4 ;  /* 0x0000000113cb7824 */ /* 0x000fe200078e0a04 */
[----:B------:R-:W-:-:S02]  /*0a40*/  LEA.HI R4, R0, R19, RZ, 0x5 ;  /* 0x0000001300047211 */ /* 0x000fc400078f28ff */
[----:B------:R-:W-:Y:S02]  /*0a50*/  LEA.HI R11, R0, R19, RZ, 0x2 ;  /* 0x00000013000b7211 */ /* 0x000fe400078f10ff */
[----:B------:R-:W-:Y:S01]  /*0a60*/  SHF.R.S32.HI R8, RZ, 0x1f, R203 ;  /* 0x0000001fff087819 */ /* 0x000fe200000114cb */
[----:B------:R-:W-:Y:S01]  /*0a70*/  IMAD.SHL.U32 R5, R4, 0x20, RZ ;  /* 0x0000002004057824 */ /* 0x000fe200078e00ff */
[C---:B------:R-:W-:Y:S02]  /*0a80*/  LOP3.LUT R4, R3.reuse, 0x3fffff0, RZ, 0xc0, !PT ;  /* 0x03fffff003047812 */ /* 0x040fe400078ec0ff */
[----:B------:R-:W-:Y:S02]  /*0a90*/  LEA.HI R7, R8, R203, RZ, 0x2 ;  /* 0x000000cb08077211 */ /* 0x000fe400078f10ff */
[----:B------:R-:W-:Y:S01]  /*0aa0*/  LEA.HI R3, R3, R6, RZ, 0x1 ;  /* 0x0000000603037211 */ /* 0x000fe200078f08ff */
[----:B------:R-:W-:Y:S01]  /*0ab0*/  IMAD.IADD R4, R19, 0x1, -R4 ;  /* 0x0000000113047824 */ /* 0x000fe200078e0a04 */
[----:B------:R-:W-:-:S02]  /*0ac0*/  SHF.R.S32.HI R9, RZ, 0x2, R7 ;  /* 0x00000002ff097819 */ /* 0x000fc40000011407 */
[----:B------:R-:W-:Y:S02]  /*0ad0*/  SHF.R.S32.HI R10, RZ, 0x1f, R7 ;  /* 0x0000001fff0a7819 */ /* 0x000fe40000011407 */
[----:B------:R-:W-:Y:S02]  /*0ae0*/  LOP3.LUT R3, R3, 0x1ffffffe, RZ, 0xc0, !PT ;  /* 0x1ffffffe03037812 */ /* 0x000fe400078ec0ff */
[----:B------:R-:W-:Y:S02]  /*0af0*/  LEA.HI R10, R10, R9, RZ, 0x3 ;  /* 0x000000090a0a7211 */ /* 0x000fe400078f18ff */
[----:B------:R-:W-:Y:S02]  /*0b00*/  IADD3 R3, R6, -R3, RZ ;  /* 0x8000000306037210 */ /* 0x000fe40007ffe0ff */
[----:B------:R-:W-:Y:S02]  /*0b10*/  LOP3.LUT R10, R10, 0xfffffff8, RZ, 0xc0, !PT ;  /* 0xfffffff80a0a7812 */ /* 0x000fe400078ec0ff */
[----:B------:R-:W-:-:S02]  /*0b20*/  LEA.HI R8, R8, R203, RZ, 0x5 ;  /* 0x000000cb08087211 */ /* 0x000fc400078f28ff */
[----:B------:R-:W-:Y:S01]  /*0b30*/  LEA.HI R2, R2, R205, RZ, 0x1 ;  /* 0x000000cd02027211 */ /* 0x000fe200078f08ff */
[----:B------:R-:W-:Y:S01]  /*0b40*/  IMAD.IADD R9, R9, 0x1, -R10 ;  /* 0x0000000109097824 */ /* 0x000fe200078e0a0a */
[----:B------:R-:W-:Y:S02]  /*0b50*/  LOP3.LUT R6, R11, 0xfffffffc, RZ, 0xc0, !PT ;  /* 0xfffffffc0b067812 */ /* 0x000fe400078ec0ff */
[----:B------:R-:W-:Y:S02]  /*0b60*/  LEA.HI R200, R0, R19, RZ, 0x3 ;  /* 0x0000001300c87211 */ /* 0x000fe400078f18ff */
[----:B------:R-:W-:Y:S01]  /*0b70*/  SHF.R.S32.HI R8, RZ, 0x5, R8 ;  /* 0x00000005ff087819 */ /* 0x000fe20000011408 */
[----:B------:R-:W-:Y:S01]  /*0b80*/  IMAD.IADD R6, R19, 0x1, -R6 ;  /* 0x0000000113067824 */ /* 0x000fe200078e0a06 */
[----:B------:R-:W-:Y:S02]  /*0b90*/  LOP3.LUT R2, R2, 0x3fffffe, RZ, 0xc0, !PT ;  /* 0x03fffffe02027812 */ /* 0x000fe400078ec0ff */
[----:B------:R-:W-:Y:S01]  /*0ba0*/  LOP3.LUT R10, R200, 0xfffffff8, RZ, 0xc0, !PT ;  /* 0xfffffff8c80a7812 */ /* 0x000fe200078ec0ff */
[----:B------:R-:W-:Y:S01]  /*0bb0*/  IMAD R9, R8, 0x10, R9 ;  /* 0x0000001008097824 */ /* 0x000fe200078e0209 */
[----:B------:R-:W-:Y:S01]  /*0bc0*/  LOP3.LUT R5, R5, 0xfffffc00, RZ, 0xc0, !PT ;  /* 0xfffffc0005057812 */ /* 0x000fe200078ec0ff */
[----:B------:R-:W-:Y:S01]  /*0bd0*/  IMAD.IADD R2, R205, 0x1, -R2 ;  /* 0x00000001cd027824 */ /* 0x000fe200078e0a02 */
[----:B------:R-:W-:Y:S01]  /*0be0*/  LEA.HI R0, R6, R6, RZ, 0x1 ;  /* 0x0000000606007211 */ /* 0x000fe200078f08ff */
[----:B------:R-:W-:Y:S01]  /*0bf0*/  IMAD.IADD R19, R19, 0x1, -R10 ;  /* 0x0000000113137824 */ /* 0x000fe200078e0a0a */
[----:B------:R-:W-:Y:S01]  /*0c00*/  SHF.R.S32.HI R200, RZ, 0x3, R200 ;  /* 0x00000003ffc87819 */ /* 0x000fe200000114c8 */
[----:B------:R-:W-:-:S02]  /*0c10*/  IMAD R206, R2, 0x40, R9 ;  /* 0x0000004002ce7824 */ /* 0x000fc400078e0209 */
[----:B------:R-:W-:Y:S01]  /*0c20*/  IMAD R4, R4, 0x40, R5 ;  /* 0x0000004004047824 */ /* 0x000fe200078e0205 */
[----:B------:R-:W-:Y:S01]  /*0c30*/  LOP3.LUT R5, R0, 0x1ffffffe, RZ, 0xc0, !PT ;  /* 0x1ffffffe00057812 */ /* 0x000fe200078ec0ff */
[----:B------:R-:W-:Y:S01]  /*0c40*/  IMAD.SHL.U32 R2, R19, 0x8, RZ ;  /* 0x0000000813027824 */ /* 0x000fe200078e00ff */
[----:B------:R-:W-:Y:S01]  /*0c50*/  LOP3.LUT R0, R7, 0x7ffffffc, RZ, 0xc0, !PT ;  /* 0x7ffffffc07007812 */ /* 0x000fe200078ec0ff */
[----:B------:R-:W-:Y:S01]  /*0c60*/  IMAD R209, R3, 0x8, R4 ;  /* 0x0000000803d17824 */ /* 0x000fe200078e0204 */
[----:B------:R-:W-:Y:S01]  /*0c70*/  IADD3 R5, R6, -R5, RZ ;  /* 0x8000000506057210 */ /* 0x000fe20007ffe0ff */
[C---:B------:R-:W-:Y:S02]  /*0c80*/  VIADD R18, R2.reuse, 0x40 ;  /* 0x0000004002127836 */ /* 0x040fe40000000000 */
[C---:B------:R-:W-:Y:S01]  /*0c90*/  VIADD R17, R2.reuse, 0x80 ;  /* 0x0000008002117836 */ /* 0x040fe20000000000 */
[----:B------:R-:W-:Y:S01]  /*0ca0*/  LEA R208, R5, R206, 0x3 ;  /* 0x000000ce05d07211 */ /* 0x000fe200078e18ff */
[----:B------:R-:W-:Y:S01]  /*0cb0*/  VIADD R16, R2, 0xc0 ;  /* 0x000000c002107836 */ /* 0x000fe20000000000 */
[----:B------:R-:W-:Y:S01]  /*0cc0*/  SHF.R.S32.HI R213, RZ, 0x1f, R18 ;  /* 0x0000001fffd57819 */ /* 0x000fe20000011412 */
[----:B------:R-:W-:Y:S01]  /*0cd0*/  IMAD.IADD R207, R203, 0x1, -R0 ;  /* 0x00000001cbcf7824 */ /* 0x000fe200078e0a00 */
[----:B------:R-:W-:-:S02]  /*0ce0*/  SHF.R.S32.HI R212, RZ, 0x1f, R17 ;  /* 0x0000001fffd47819 */ /* 0x000fc40000011411 */
[----:B------:R-:W-:-:S07]  /*0cf0*/  SHF.R.S32.HI R211, RZ, 0x1f, R16 ;  /* 0x0000001fffd37819 */ /* 0x000fce0000011410 */
.L_x_222:
[----:B------:R-:W0:Y:S01]  /*0d00*/  SHFL.IDX PT, R0, R205, RZ, 0x1f ;  /* 0x00001fffcd007589 */ /* 0x000e2200000e0000 */
[----:B------:R-:W1:Y:S01]  /*0d10*/  S2UR UR45, SR_CgaCtaId ;  /* 0x00000000002d79c3 */ /* 0x000e620000008800 */
[----:B------:R-:W-:Y:S01]  /*0d20*/  ULDC UR4, c[0x0][0xd38] ;  /* 0x00034e0000047ab9 */ /* 0x000fe20000000800 */
[----:B------:R-:W-:Y:S01]  /*0d30*/  ULDC.64 UR6, c[0x0][0x418] ;  /* 0x0001060000067ab9 */ /* 0x000fe20000000a00 */
[----:B------:R-:W-:Y:S02]  /*0d40*/  UISETP.NE.AND UP1, UPT, UR4, 0x1, UPT ;  /* 0x000000010400788c */ /* 0x000fe4000bf25270 */
[----:B------:R-:W-:Y:S01]  /*0d50*/  UISETP.NE.U32.AND UP0, UPT, UR6, URZ, UPT ;  /* 0x0000003f0600728c */ /* 0x000fe2000bf05070 */
[----:B------:R-:W-:Y:S01]  /*0d60*/  UMOV UR51, 0x400 ;  /* 0x0000040000337882 */ /* 0x000fe20000000000 */
[----:B------:R-:W-:Y:S02]  /*0d70*/  ULDC UR4, c[0x0][0xd44] ;  /* 0x0003510000047ab9 */ /* 0x000fe40000000800 */
[----:B------:R-:W-:Y:S01]  /*0d80*/  UISETP.NE.AND.EX UP0, UPT, UR7, URZ, UPT, UP0 ;  /* 0x0000003f0700728c */ /* 0x000fe2000bf05300 */
[----:B------:R-:W-:Y:S01]  /*0d90*/  ULDC UR47, c[0x0][0x424] ;  /* 0x00010900002f7ab9 */ /* 0x000fe20000000800 */
[----:B------:R-:W-:-:S02]  /*0da0*/  UISETP.NE.AND UP2, UPT, UR4, 0x1, UPT ;  /* 0x000000010400788c */ /* 0x000fc4000bf45270 */
[----:B------:R-:W-:Y:S01]  /*0db0*/  USEL UR47, UR47, 0x1, UP0 ;  /* 0x000000012f2f7887 */ /* 0x000fe20008000000 */
[----:B------:R-:W-:Y:S01]  /*0dc0*/  @UP1 ULDC UR4, c[0x0][0xd3c] ;  /* 0x00034f0000041ab9 */ /* 0x000fe20000000800 */
[----:B------:R-:W-:Y:S01]  /*0dd0*/  ULDC UR7, c[0x0][0x2f0] ;  /* 0x0000bc0000077ab9 */ /* 0x000fe20000000800 */
[----:B------:R-:W-:Y:S02]  /*0de0*/  UIMAD.WIDE.U32 UR4, UR44, UR4, URZ ;  /* 0x000000042c0472a5 */ /* 0x000fe4000f8e003f */
[----:B------:R-:W-:Y:S01]  /*0df0*/  UIMAD UR47, UR47, UR7, URZ ;  /* 0x000000072f2f72a4 */ /* 0x000fe2000f8e023f */
[----:B------:R-:W-:Y:S01]  /*0e00*/  @UP1 ULDC UR8, c[0x0][0xd40] ;  /* 0x0003500000081ab9 */ /* 0x000fe20000000800 */
        /* <DEDUP_REMOVED lines=17> */
[----:B------:R-:W-:Y:S02]  /*0f20*/  UIADD3 UR8, UR8, 0x22400, URZ ;  /* 0x0002240008087890 */ /* 0x000fe4000fffe03f */
[----:B------:R-:W-:-:S02]  /*0f30*/  USHF.R.U32.HI UR46, URZ, 0x1f, UR7 ;  /* 0x0000001f3f2e7899 */ /* 0x000fc40008011607 */
[----:B------:R-:W-:Y:S02]  /*0f40*/  USHF.R.U32.HI UR8, URZ, 0x4, UR8 ;  /* 0x000000043f087899 */ /* 0x000fe40008011608 */
[----:B------:R-:W-:Y:S02]  /*0f50*/  ULEA.HI.SX32 UR46, UR7, UR46, 0x1c ;  /* 0x0000002e072e7291 */ /* 0x000fe4000f8fe23f */
[----:B------:R-:W-:Y:S01]  /*0f60*/  ULOP3.LUT UR50, UR8, 0x3fff, URZ, 0xc0, !UPT ;  /* 0x00003fff08327892 */ /* 0x000fe2000f8ec03f */
[----:B---3-5:R-:W-:Y:S11]  /*0f70*/  @!P0 BRA `(.L_x_189) ;  /* 0x0000000000408947 */ /* 0x028ff60003800000 */
        /* <DEDUP_REMOVED lines=16> */
.L_x_189:
        /* <DEDUP_REMOVED lines=8> */
.L_x_274:
[----:B0-----:R-:W-:Y:S01]  /*1100*/  IMAD.U32 R3, RZ, RZ, UR40 ;  /* 0x00000028ff037e24 */ /* 0x001fe2000f8e00ff */
[----:B------:R-:W-:Y:S05]  /*1110*/  WARPSYNC.ALL ;  /* 0x0000000000007948 */ /* 0x000fea0003800000 */
[----:B------:R0:W-:Y:S01]  /*1120*/  BAR.SYNC.DEFER_BLOCKING R161, 0x100 ;  /* 0x000400a10000751d */ /* 0x0001e20000010000 */
[----:B------:R-:W-:-:S13]  /*1130*/  ISETP.NE.AND P0, PT, R3, 0x3, PT ;  /* 0x000000030300780c */ /* 0x000fda0003f05270 */
[----:B0-----:R-:W-:Y:S05]  /*1140*/  @!P0 BRA `(.L_x_191) ;  /* 0x0000000000048947 */ /* 0x001fea0003800000 */
[----:B------:R-:W-:Y:S01]  /*1150*/  BPT.TRAP 0x1 ;  /* 0x000000040000795c */ /* 0x000fe20000300000 */
.L_x_191:
[----:B------:R-:W-:Y:S01]  /*1160*/  ULEA UR27, UR37, UR51, 0x3 ;  /* 0x00000033251b7291 */ /* 0x000fe2000f8e183f */
[----:B------:R-:W-:-:S05]  /*1170*/  IMAD.U32 R3, RZ, RZ, UR36 ;  /* 0x00000024ff037e24 */ /* 0x000fca000f8e00ff */
[----:B------:R-:W-:-:S04]  /*1180*/  SHF.L.U32 R3, R3, 0x1f, RZ ;  /* 0x0000001f03037819 */ /* 0x000fc800000006ff */
[----:B------:R0:W1:Y:S01]  /*1190*/  SYNCS.PHASECHK.TRANS64.TRYWAIT P1, [UR27+0x32430], R3 ;  /* 0x03243003ff0075a7 */ /* 0x000062000802015b */
[----:B------:R-:W-:Y:S05]  /*11a0*/  @!P0 BRA `(.L_x_192) ;  /* 0x0000000000048947 */ /* 0x000fea0003800000 */
[----:B------:R-:W-:Y:S01]  /*11b0*/  BPT.TRAP 0x1 ;  /* 0x000000040000795c */ /* 0x000fe20000300000 */
.L_x_192:
[----:B-1----:R-:W-:Y:S05]  /*11c0*/  @P1 BRA `(.L_x_193) ;  /* 0x0000000000081947 */ /* 0x002fea0003800000 */
[----:B------:R-:W1:Y:S02]  /*11d0*/  SYNCS.PHASECHK.TRANS64.TRYWAIT P1, [UR27+0x32430], R3 ;  /* 0x03243003ff0075a7 */ /* 0x000e64000802015b */
[----:B-1----:R-:W-:Y:S05]  /*11e0*/  @!P1 BRA `(.L_x_194) ;  /* 0x000000c400209947 */ /* 0x002fea0003800000 */
.L_x_193:
[----:B------:R-:W-:Y:S01]  /*11f0*/  ULEA UR4, UR42, UR51, 0xd ;  /* 0x000000332a047291 */ /* 0x000fe2000f8e683f */
[----:B------:R-:W-:Y:S01]  /*1200*/  WARPGROUP.ARRIVE ;  /* 0x00000000000079c5 */ /* 0x000fe20000000000 */
[----:B------:R-:W-:Y:S02]  /*1210*/  UIADD3 UR5, UR51, 0x1c400, URZ ;  /* 0x0001c40033057890 */ /* 0x000fe4000fffe03f */
[----:B------:R-:W-:Y:S02]  /*1220*/  UIADD3 UR4, UR4, 0x18400, URZ ;  /* 0x0001840004047890 */ /* 0x000fe4000fffe03f */
[----:B------:R-:W-:Y:S02]  /*1230*/  USHF.R.U32.HI UR5, URZ, 0x4, UR5 ;  /* 0x000000043f057899 */ /* 0x000fe40008011605 */
[----:B------:R-:W-:Y:S02]  /*1240*/  USHF.R.U32.HI UR4, URZ, 0x4, UR4 ;  /* 0x000000043f047899 */ /* 0x000fe40008011604 */
[----:B------:R-:W-:-:S02]  /*1250*/  ULOP3.LUT UR5, UR5, 0x3fff, URZ, 0xc0, !UPT ;  /* 0x00003fff05057892 */ /* 0x000fc4000f8ec03f */
[----:B------:R-:W-:Y:S02]  /*1260*/  ULOP3.LUT UR4, UR4, 0x3fff, URZ, 0xc0, !UPT ;  /* 0x00003fff04047892 */ /* 0x000fe4000f8ec03f */
[----:B------:R-:W-:Y:S02]  /*1270*/  ULOP3.LUT UR24, UR5, 0x10000, URZ, 0xfc, !UPT ;  /* 0x0001000005187892 */ /* 0x000fe4000f8efc3f */
[----:B------:R-:W-:Y:S02]  /*1280*/  ULOP3.LUT UR4, UR4, 0x10000, URZ, 0xfc, !UPT ;  /* 0x0001000004047892 */ /* 0x000fe4000f8efc3f */
[----:B------:R-:W-:Y:S01]  /*1290*/  UIMAD UR6, UR37, 0x300, UR24 ;  /* 0x00000300250678a4 */ /* 0x000fe2000f8e0218 */
[----:B------:R-:W-:Y:S01]  /*12a0*/  UMOV UR5, 0x40000040 ;  /* 0x4000004000057882 */ /* 0x000fe20000000000 */
[----:B------:R-:W-:Y:S01]  /*12b0*/  UMOV UR7, 0x40000040 ;  /* 0x4000004000077882 */ /* 0x000fe20000000000 */
[----:B------:R-:W-:Y:S02]  /*12c0*/  UIADD3 UR8, UR4, 0x2, URZ ;  /* 0x0000000204087890 */ /* 0x000fe4000fffe03f */
[----:B------:R-:W-:Y:S01]  /*12d0*/  UIADD3 UR10, UR6, 0x2, URZ ;  /* 0x00000002060a7890 */ /* 0x000fe2000fffe03f */
[----:B------:R-:W-:-:S03]  /*12e0*/  UMOV UR9, 0x40000040 ;  /* 0x4000004000097882 */ /* 0x000fc60000000000 */
[----:B------:R-:W-:Y:S01]  /*12f0*/  HGMMA.64x96x16.F32.BF16 R24, gdesc[UR4], RZ, !UPT, gsb0 ;  /* 0x01600000041879f0 */ /* 0x000fe2000c0018ff */
[----:B------:R-:W-:Y:S01]  /*1300*/  UMOV UR11, 0x40000040 ;  /* 0x40000040000b7882 */ /* 0x000fe20000000000 */
[----:B------:R-:W-:Y:S02]  /*1310*/  UIADD3 UR12, UR4, 0x4, URZ ;  /* 0x00000004040c7890 */ /* 0x000fe4000fffe03f */
[----:B------:R-:W-:Y:S01]  /*1320*/  UIADD3 UR14, UR6, 0x4, URZ ;  /* 0x00000004060e7890 */ /* 0x000fe2000fffe03f */
[----:B------:R-:W-:Y:S01]  /*1330*/  UMOV UR13, 0x40000040 ;  /* 0x40000040000d7882 */ /* 0x000fe20000000000 */
[----:B------:R-:W-:Y:S01]  /*1340*/  UMOV UR15, 0x40000040 ;  /* 0x40000040000f7882 */ /* 0x000fe20000000000 */
[----:B------:R-:W-:Y:S02]  /*1350*/  UIADD3 UR16, UR4, 0x6, URZ ;  /* 0x0000000604107890 */ /* 0x000fe4000fffe03f */
[----:B------:R-:W-:Y:S01]  /*1360*/  UIADD3 UR18, UR6, 0x6, URZ ;  /* 0x0000000606127890 */ /* 0x000fe2000fffe03f */
[----:B------:R-:W-:Y:S01]  /*1370*/  UMOV UR17, 0x40000040 ;  /* 0x4000004000117882 */ /* 0x000fe20000000000 */
[----:B------:R-:W-:Y:S01]  /*1380*/  UMOV UR19, 0x40000040 ;  /* 0x4000004000137882 */ /* 0x000fe20000000000 */
[----:B------:R-:W-:-:S02]  /*1390*/  WARPGROUP.DEPBAR.LE gsb0, 0x0 ;  /* 0x00008000000079c5 */ /* 0x000fc40000010000 */
        /* <DEDUP_REMOVED lines=9> */
[----:B------:R-:W2:Y:S02]  /*1430*/  SYNCS.PHASECHK.TRANS64.TRYWAIT P1, [UR51+0x32410], R0 ;  /* 0x03241000ff0075a7 */ /* 0x000ea40008020173 */
[----:B--2---:R-:W-:Y:S05]  /*1440*/  @!P1 BRA `(.L_x_195) ;  /* 0x000000c000a09947 */ /* 0x004fea0003800000 */
.L_x_275:
[----:B------:R-:W-:Y:S05]  /*1450*/  @!P0 BRA `(.L_x_196) ;  /* 0x0000000000048947 */ /* 0x000fea0003800000 */
[----:B------:R-:W-:Y:S01]  /*1460*/  BPT.TRAP 0x1 ;  /* 0x000000040000795c */ /* 0x000fe20000300000 */
.L_x_196:
[----:B------:R3:W4:Y:S01]  /*1470*/  SYNCS.PHASECHK.TRANS64.TRYWAIT P1, [UR27+0x32450], R3 ;  /* 0x03245003ff0075a7 */ /* 0x000722000802015b */
[----:B------:R-:W-:Y:S05]  /*1480*/  @!P0 BRA `(.L_x_197) ;  /* 0x0000000000048947 */ /* 0x000fea0003800000 */
[----:B------:R-:W-:Y:S01]  /*1490*/  BPT.TRAP 0x1 ;  /* 0x000000040000795c */ /* 0x000fe20000300000 */
.L_x_197:
[----:B----4-:R-:W-:Y:S05]  /*14a0*/  @P1 BRA `(.L_x_198) ;  /* 0x0000000000081947 */ /* 0x010fea0003800000 */
[----:B------:R-:W4:Y:S02]  /*14b0*/  SYNCS.PHASECHK.TRANS64.TRYWAIT P1, [UR27+0x32450], R3 ;  /* 0x03245003ff0075a7 */ /* 0x000f24000802015b */
[----:B----4-:R-:W-:Y:S05]  /*14c0*/  @!P1 BRA `(.L_x_199) ;  /* 0x000000c000989947 */ /* 0x010fea0003800000 */
.L_x_198:
[----:B------:R-:W-:Y:S01]  /*14d0*/  UIADD3 UR51, UR51, 0x400, URZ ;  /* 0x0000040033337890 */ /* 0x000fe2000fffe03f */
[----:B------:R-:W-:Y:S01]  /*14e0*/  WARPGROUP.ARRIVE ;  /* 0x00000000000079c5 */ /* 0x000fe20000000000 */
[----:B------:R-:W-:-:S05]  /*14f0*/  ULOP3.LUT UR6, UR50, 0x10000, URZ, 0xfc, !UPT ;  /* 0x0001000032067892 */ /* 0x000fca000f8efc3f */
[----:B--2---:R-:W2:Y:S01]  /*1500*/  S2R R0, SR_TID.X ;  /* 0x0000000000007919 */ /* 0x004ea20000002100 */
[----:B------:R-:W-:Y:S01]  /*1510*/  USHF.R.U32.HI UR26, URZ, 0x4, UR51 ;  /* 0x000000043f1a7899 */ /* 0x000fe20008011633 */
[----:B------:R-:W-:Y:S01]  /*1520*/  UMOV UR21, 0x40000040 ;  /* 0x4000004000157882 */ /* 0x000fe20000000000 */
[----:B------:R-:W-:Y:S02]  /*1530*/  UMOV UR23, 0x40000040 ;  /* 0x4000004000177882 */ /* 0x000fe40000000000 */
[----:B------:R-:W-:Y:S01]  /*1540*/  ULOP3.LUT UR26, UR26, 0x3fff, URZ, 0xc0, !UPT ;  /* 0x00003fff1a1a7892 */ /* 0x000fe2000f8ec03f */
[----:B------:R-:W-:-:S03]  /*1550*/  UMOV UR20, UR6 ;  /* 0x0000000600147c82 */ /* 0x000fc60008000000 */
[----:B------:R-:W-:-:S04]  /*1560*/  ULOP3.LUT UR25, UR26, 0x10000, URZ, 0xfc, !UPT ;  /* 0x000100001a197892 */ /* 0x000fc8000f8efc3f */
[----:B------:R-:W-:-:S07]  /*1570*/  UIMAD UR7, UR37, 0xc00, UR25 ;  /* 0x00000c00250778a4 */ /* 0x000fce000f8e0219 */
[----:B------:R-:W-:Y:S02]  /*1580*/  UMOV UR22, UR7 ;  /* 0x0000000700167c82 */ /* 0x000fe40008000000 */
[----:B------:R-:W-:Y:S01]  /*1590*/  HGMMA.64x96x16.F32.BF16 R24, gdesc[UR20], R24, gsb0 ;  /* 0x01600000141879f0 */ /* 0x000fe20008001818 */
        /* <DEDUP_REMOVED lines=8> */
[----:B------:R-:W-:Y:S01]  /*1620*/  HGMMA.64x96x16.F32.BF16 R24, gdesc[UR20], R24, gsb0 ;  /* 0x01600000141879f0 */ /* 0x000fe20008001818 */
[----:B------:R-:W-:Y:S02]  /*1630*/  UIADD3 UR20, UR6, 0x4, URZ ;  /* 0x0000000406147890 */ /* 0x000fe4000fffe03f */
[----:B------:R-:W-:Y:S01]  /*1640*/  UIADD3 UR22, UR7, 0x4, URZ ;  /* 0x0000000407167890 */ /* 0x000fe2000fffe03f */
[----:B------:R-:W-:Y:S01]  /*1650*/  UMOV UR21, 0x40000040 ;  /* 0x4000004000157882 */ /* 0x000fe20000000000 */
[----:B------:R-:W-:Y:S01]  /*1660*/  UMOV UR23, 0x40000040 ;  /* 0x4000004000177882 */ /* 0x000fe20000000000 */
        /* <DEDUP_REMOVED lines=93> */
[----:B------:R-:W-:Y:S03]  /*1c40*/  HGMMA.64x96x16.F32.BF16 R24, gdesc[UR20], R24, gsb0 ;  /* 0x01600000141879f0 */ /* 0x000fe60008001818 */
[----:B------:R-:W-:Y:S02]  /*1c50*/  WARPGROUP.DEPBAR.LE gsb0, 0x0 ;  /* 0x00008000000079c5 */ /* 0x000fe40000010000 */
[----:B------:R2:W-:Y:S06]  /*1c60*/  BAR.ARV R0, 0x100 ;  /* 0x000400000000751d */ /* 0x0005ec0000002000 */
[----:B------:R-:W-:Y:S05]  /*1c70*/  @!P0 BRA `(.L_x_200) ;  /* 0x0000000000048947 */ /* 0x000fea0003800000 */
[----:B------:R-:W-:Y:S01]  /*1c80*/  BPT.TRAP 0x1 ;  /* 0x000000040000795c */ /* 0x000fe20000300000 */
.L_x_200:
        /* <DEDUP_REMOVED lines=8> */
[----:B------:R-:W4:Y:S01]  /*1d10*/  MUFU.TANH R24, R24 ;  /* 0x0000001800187308 */ /* 0x000f220000002400 */
        /* <DEDUP_REMOVED lines=8> */
[----:B0--3--:R-:W-:-:S02]  /*1da0*/  IMAD R3, R207, -0x2, R4 ;  /* 0xfffffffecf037824 */ /* 0x009fc400078e0204 */
[----:B------:R-:W-:Y:S01]  /*1db0*/  FMUL.FTZ R37, R37, UR7 ;  /* 0x0000000725257c20 */ /* 0x000fe20008410000 */
[----:B------:R-:W-:Y:S01]  /*1dc0*/  FMUL.FTZ R34, R34, UR7 ;  /* 0x0000000722227c20 */ /* 0x000fe20008410000 */
[----:B------:R-:W-:Y:S01]  /*1dd0*/  FMUL.FTZ R40, R40, UR7 ;  /* 0x0000000728287c20 */ /* 0x000fe20008410000 */
[----:B------:R-:W-:Y:S01]  /*1de0*/  FMUL.FTZ R35, R35, UR7 ;  /* 0x0000000723237c20 */ /* 0x000fe20008410000 */
[----:B------:R-:W-:Y:S01]  /*1df0*/  ISETP.GT.AND P2, PT, R3, RZ, PT ;  /* 0x000000ff0300720c */ /* 0x000fe20003f44270 */
[----:B------:R-:W-:Y:S01]  /*1e00*/  FMUL.FTZ R41, R41, UR7 ;  /* 0x0000000729297c20 */ /* 0x000fe20008410000 */
[----:B------:R-:W0:Y:S01]  /*1e10*/  MUFU.TANH R28, R28 ;  /* 0x0000001c001c7308 */ /* 0x000e220000002400 */
[C---:B------:R-:W-:Y:S01]  /*1e20*/  ISETP.GT.AND P1, PT, R3.reuse, 0x1, PT ;  /* 0x000000010300780c */ /* 0x040fe20003f24270 */
[----:B------:R-:W-:Y:S01]  /*1e30*/  FMUL.FTZ R38, R38, UR7 ;  /* 0x0000000726267c20 */ /* 0x000fe20008410000 */
[----:B------:R-:W-:Y:S01]  /*1e40*/  ISETP.GT.AND P6, PT, R3, 0x8, PT ;  /* 0x000000080300780c */ /* 0x000fe20003fc4270 */
[----:B------:R-:W-:Y:S01]  /*1e50*/  FMUL.FTZ R44, R44, UR7 ;  /* 0x000000072c2c7c20 */ /* 0x000fe20008410000 */
[----:B----4-:R-:W-:Y:S01]  /*1e60*/  FSEL R24, R24, -INF , P2 ;  /* 0xff80000018187808 */ /* 0x010fe20001000000 */
        /* <DEDUP_REMOVED lines=11> */
[----:B0-----:R-:W-:Y:S01]  /*1f20*/  FSEL R28, R28, -INF , P6 ;  /* 0xff8000001c1c7808 */ /* 0x001fe20003000000 */
[----:B------:R-:W-:Y:S01]  /*1f30*/  FMUL.FTZ R43, R43, UR7 ;  /* 0x000000072b2b7c20 */ /* 0x000fe20008410000 */
[----:B------:R-:W-:Y:S01]  /*1f40*/  FMUL.FTZ R49, R49, UR7 ;  /* 0x0000000731317c20 */ /* 0x000fe20008410000 */
[----:B------:R-:W-:Y:S01]  /*1f50*/  FMUL.FTZ R46, R46, UR7 ;  /* 0x000000072e2e7c20 */ /* 0x000fe20008410000 */
[----:B------:R-:W-:Y:S01]  /*1f60*/  FMNMX.FTZ R5, R28, R5, !PT ;  /* 0x000000051c057209 */ /* 0x000fe20007810000 */
[----:B------:R-:W-:Y:S01]  /*1f70*/  FMUL.FTZ R52, R52, UR7 ;  /* 0x0000000734347c20 */ /* 0x000fe20008410000 */
[----:B------:R-:W-:Y:S01]  /*1f80*/  FMUL.FTZ R47, R47, UR7 ;  /* 0x000000072f2f7c20 */ /* 0x000fe20008410000 */
[----:B------:R-:W0:Y:S01]  /*1f90*/  MUFU.TANH R26, R26 ;  /* 0x0000001a001a7308 */ /* 0x000e220000002400 */
        /* <DEDUP_REMOVED lines=16> */
[----:B0-----:R-:W-:Y:S01]  /*20a0*/  FSEL R9, R26, -INF , P2 ;  /* 0xff8000001a097808 */ /* 0x001fe20001000000 */
[----:B------:R-:W-:Y:S01]  /*20b0*/  FMUL.FTZ R59, R59, UR7 ;  /* 0x000000073b3b7c20 */ /* 0x000fe20008410000 */
[----:B------:R-:W-:Y:S01]  /*20c0*/  ISETP.GT.AND P2, PT, R3, 0x18, PT ;  /* 0x000000180300780c */ /* 0x000fe20003f44270 */
[----:B------:R-:W-:Y:S01]  /*20d0*/  FMUL.FTZ R64, R64, UR7 ;  /* 0x0000000740407c20 */ /* 0x000fe20008410000 */
[----:B------:R-:W-:Y:S01]  /*20e0*/  FMUL.FTZ R62, R62, UR7 ;  /* 0x000000073e3e7c20 */ /* 0x000fe20008410000 */
[----:B------:R-:W-:Y:S01]  /*20f0*/  FMUL.FTZ R65, R65, UR7 ;  /* 0x0000000741417c20 */ /* 0x000fe20008410000 */
[----:B------:R-:W-:Y:S01]  /*2100*/  FMUL.FTZ R63, R63, UR7 ;  /* 0x000000073f3f7c20 */ /* 0x000fe20008410000 */
[----:B------:R-:W0:Y:S01]  /*2110*/  MUFU.TANH R30, R30 ;  /* 0x0000001e001e7308 */ /* 0x000e220000002400 */
[----:B---3--:R-:W-:Y:S01]  /*2120*/  FSEL R27, R27, -INF , P1 ;  /* 0xff8000001b1b7808 */ /* 0x008fe20000800000 */
[----:B------:R-:W-:Y:S01]  /*2130*/  FMUL.FTZ R68, R68, UR7 ;  /* 0x0000000744447c20 */ /* 0x000fe20008410000 */
[----:B------:R-:W-:Y:S01]  /*2140*/  ISETP.GT.AND P1, PT, R3, 0x19, PT ;  /* 0x000000190300780c */ /* 0x000fe20003f24270 */
        /* <DEDUP_REMOVED lines=8> */
[----:B------:R-:W-:Y:S01]  /*21d0*/  ULDC UR10, c[0x0][0xa80] ;  /* 0x0002a000000a7ab9 */ /* 0x000fe20000000800 */
[----:B------:R-:W-:Y:S01]  /*21e0*/  FMNMX.FTZ R5, R162, R5, !PT ;  /* 0x00000005a2057209 */ /* 0x000fe20007810000 */
[----:B------:R-:W-:-:S02]  /*21f0*/  UIADD3 UR6, UR27, 0x32440, URZ ;  /* 0x000324401b067890 */ /* 0x000fc4000fffe03f */
[----:B------:R-:W1:Y:S01]  /*2200*/  MUFU.TANH R31, R31 ;  /* 0x0000001f001f7308 */ /* 0x000e620000002400 */
[----:B0-----:R-:W-:Y:S01]  /*2210*/  FSEL R11, R30, -INF , P6 ;  /* 0xff8000001e0b7808 */ /* 0x001fe20003000000 */
[----:B------:R-:W-:Y:S01]  /*2220*/  UPRMT UR6, UR45, 0x654, UR6 ;  /* 0x000006542d067896 */ /* 0x000fe20008000006 */
[----:B------:R-:W-:Y:S01]  /*2230*/  ISETP.GT.AND P6, PT, R3, 0x20, PT ;  /* 0x000000200300780c */ /* 0x000fe20003fc4270 */
[----:B------:R-:W-:Y:S01]  /*2240*/  ULOP3.LUT UR26, UR26, 0x3000000, URZ, 0xfc, !UPT ;  /* 0x030000001a1a7892 */ /* 0x000fe2000f8efc3f */
[----:B------:R-:W-:Y:S01]  /*2250*/  FMNMX.FTZ R4, R11, R4, !PT ;  /* 0x000000040b047209 */ /* 0x000fe20007810000 */
[----:B------:R-:W-:Y:S02]  /*2260*/  UMOV UR7, 0x40000040 ;  /* 0x4000004000077882 */ /* 0x000fe40000000000 */
[----:B------:R-:W0:Y:S01]  /*2270*/  MUFU.TANH R37, R37 ;  /* 0x0000002500257308 */ /* 0x000e220000002400 */
[----:B---3--:R-:W-:Y:S01]  /*2280*/  FSEL R164, R36, -INF , P2 ;  /* 0xff80000024a47808 */ /* 0x008fe20001000000 */
[----:B------:R-:W-:Y:S01]  /*2290*/  UIMAD UR11, UR37, 0xc00, UR26 ;  /* 0x00000c00250b78a4 */ /* 0x000fe2000f8e021a */
[----:B------:R-:W-:Y:S02]  /*22a0*/  SYNCS.ARRIVE.TRANS64.RED.A1T0 RZ, [UR6], RZ ;  /* 0x000000ffffff79a7 */ /* 0x000fe40008100406 */
[----:B------:R-:W-:-:S03]  /*22b0*/  FMNMX.FTZ R5, R164, R5, !PT ;  /* 0x00000005a4057209 */ /* 0x000fc60007810000 */
[----:B------:R-:W3:Y:S01]  /*22c0*/  MUFU.TANH R34, R34 ;  /* 0x0000002200227308 */ /* 0x000ee20000002400 */
[----:B-1----:R-:W-:Y:S01]  /*22d0*/  FSEL R31, R31, -INF , P5 ;  /* 0xff8000001f1f7808 */ /* 0x002fe20002800000 */
[----:B------:R-:W-:Y:S01]  /*22e0*/  UMOV UR6, UR11 ;  /* 0x0000000b00067c82 */ /* 0x000fe20008000000 */
[----:B------:R-:W-:Y:S02]  /*22f0*/  ISETP.GT.AND P5, PT, R3, 0x21, PT ;  /* 0x000000210300780c */ /* 0x000fe40003fa4270 */
[----:B------:R-:W-:-:S03]  /*2300*/  FMNMX.FTZ R4, R31, R4, !PT ;  /* 0x000000041f047209 */ /* 0x000fc60007810000 */
[----:B------:R-:W1:Y:S01]  /*2310*/  MUFU.TANH R40, R40 ;  /* 0x0000002800287308 */ /* 0x000e620000002400 */
[----:B0-----:R-:W-:-:S04]  /*2320*/  FSEL R174, R37, -INF , P1 ;  /* 0xff80000025ae7808 */ /* 0x001fc80000800000 */
[----:B------:R-:W-:-:S03]  /*2330*/  FMNMX.FTZ R5, R174, R5, !PT ;  /* 0x00000005ae057209 */ /* 0x000fc60007810000 */
[----:B------:R-:W0:Y:S01]  /*2340*/  MUFU.TANH R35, R35 ;  /* 0x0000002300237308 */ /* 0x000e220000002400 */
[----:B---3--:R-:W-:Y:S02]  /*2350*/  FSEL R163, R34, -INF , P4 ;  /* 0xff80000022a37808 */ /* 0x008fe40002000000 */
[----:B------:R-:W-:Y:S02]  /*2360*/  ISETP.GT.AND P4, PT, R3, 0x28, PT ;  /* 0x000000280300780c */ /* 0x000fe40003f84270 */
[----:B------:R-:W-:-:S03]  /*2370*/  FMNMX.FTZ R4, R163, R4, !PT ;  /* 0x00000004a3047209 */ /* 0x000fc60007810000 */
[----:B------:R-:W3:Y:S01]  /*2380*/  MUFU.TANH R41, R41 ;  /* 0x0000002900297308 */ /* 0x000ee20000002400 */
[----:B-1----:R-:W-:-:S04]  /*2390*/  FSEL R176, R40, -INF , P6 ;  /* 0xff80000028b07808 */ /* 0x002fc80003000000 */
[----:B------:R-:W-:-:S03]  /*23a0*/  FMNMX.FTZ R5, R176, R5, !PT ;  /* 0x00000005b0057209 */ /* 0x000fc60007810000 */
[----:B------:R-:W1:Y:S01]  /*23b0*/  MUFU.TANH R38, R38 ;  /* 0x0000002600267308 */ /* 0x000e620000002400 */
[----:B0-----:R-:W-:Y:S02]  /*23c0*/  FSEL R173, R35, -INF , P3 ;  /* 0xff80000023ad7808 */ /* 0x001fe40001800000 */
[----:B------:R-:W-:Y:S02]  /*23d0*/  ISETP.GT.AND P3, PT, R3, 0x29, PT ;  /* 0x000000290300780c */ /* 0x000fe40003f64270 */
[----:B------:R-:W-:-:S03]  /*23e0*/  FMNMX.FTZ R4, R173, R4, !PT ;  /* 0x00000004ad047209 */ /* 0x000fc60007810000 */
[----:B------:R-:W0:Y:S01]  /*23f0*/  MUFU.TANH R44, R44 ;  /* 0x0000002c002c7308 */ /* 0x000e220000002400 */
[----:B---3--:R-:W-:-:S04]  /*2400*/  FSEL R178, R41, -INF , P5 ;  /* 0xff80000029b27808 */ /* 0x008fc80002800000 */
[----:B------:R-:W-:-:S03]  /*2410*/  FMNMX.FTZ R5, R178, R5, !PT ;  /* 0x00000005b2057209 */ /* 0x000fc60007810000 */
[----:B------:R-:W3:Y:S01]  /*2420*/  MUFU.TANH R39, R39 ;  /* 0x0000002700277308 */ /* 0x000ee20000002400 */
[----:B-1----:R-:W-:Y:S02]  /*2430*/  FSEL R183, R38, -INF , P2 ;  /* 0xff80000026b77808 */ /* 0x002fe40001000000 */
        /* <DEDUP_REMOVED lines=73> */
[----:B-1----:R-:W-:-:S07]  /*28d0*/  FSEL R13, R13, -INF , P6 ;  /* 0xff8000000d0d7808 */ /* 0x002fce0003000000 */
[----:B------:R-:W1:Y:S01]  /*28e0*/  MUFU.TANH R62, R62 ;  /* 0x0000003e003e7308 */ /* 0x000e620000002400 */
[----:B0-----:R-:W-:Y:S02]  /*28f0*/  FSEL R167, R59, -INF , P3 ;  /* 0xff8000003ba77808 */ /* 0x001fe40001800000 */
[----:B------:R-:W-:Y:S02]  /*2900*/  ISETP.GT.AND P3, PT, R3, 0x59, PT ;  /* 0x000000590300780c */ /* 0x000fe40003f64270 */
[----:B------:R-:W-:Y:S02]  /*2910*/  FMNMX.FTZ R3, R13, R10, !PT ;  /* 0x0000000a0d037209 */ /* 0x000fe40007810000 */
[----:B------:R-:W-:Y:S01]  /*2920*/  FMNMX.FTZ R4, R167, R4, !PT ;  /* 0x00000004a7047209 */ /* 0x000fe20007810000 */
[----:B------:R-:W0:Y:S01]  /*2930*/  MUFU.TANH R15, R68 ;  /* 0x00000044000f7308 */ /* 0x000e220000002400 */
[----:B---3--:R-:W-:-:S04]  /*2940*/  FSEL R14, R14, -INF , P5 ;  /* 0xff8000000e0e7808 */ /* 0x008fc80002800000 */
[----:B------:R-:W-:-:S03]  /*2950*/  FMNMX.FTZ R10, R14, R3, !PT ;  /* 0x000000030e0a7209 */ /* 0x000fc60007810000 */
[----:B------:R-:W3:Y:S01]  /*2960*/  MUFU.TANH R63, R63 ;  /* 0x0000003f003f7308 */ /* 0x000ee20000002400 */
[----:B-1----:R-:W-:-:S04]  /*2970*/  FSEL R169, R62, -INF , P2 ;  /* 0xff8000003ea97808 */ /* 0x002fc80001000000 */
[----:B------:R-:W-:-:S03]  /*2980*/  FMNMX.FTZ R4, R169, R4, !PT ;  /* 0x00000004a9047209 */ /* 0x000fc60007810000 */
[----:B------:R-:W1:Y:S01]  /*2990*/  MUFU.TANH R20, R69 ;  /* 0x0000004500147308 */ /* 0x000e620000002400 */
[----:B0-----:R-:W-:-:S04]  /*29a0*/  FSEL R15, R15, -INF , P4 ;  /* 0xff8000000f0f7808 */ /* 0x001fc80002000000 */
[----:B------:R-:W-:-:S03]  /*29b0*/  FMNMX.FTZ R3, R15, R10, !PT ;  /* 0x0000000a0f037209 */ /* 0x000fc60007810000 */
[----:B------:R-:W0:Y:S01]  /*29c0*/  MUFU.TANH R21, R66 ;  /* 0x0000004200157308 */ /* 0x000e220000002400 */
[----:B---3--:R-:W-:-:S04]  /*29d0*/  FSEL R171, R63, -INF , P1 ;  /* 0xff8000003fab7808 */ /* 0x008fc80000800000 */
[----:B------:R-:W-:-:S03]  /*29e0*/  FMNMX.FTZ R4, R171, R4, !PT ;  /* 0x00000004ab047209 */ /* 0x000fc60007810000 */
[----:B------:R-:W3:Y:S01]  /*29f0*/  MUFU.TANH R22, R67 ;  /* 0x0000004300167308 */ /* 0x000ee20000002400 */
[----:B-1----:R-:W-:-:S04]  /*2a00*/  FSEL R20, R20, -INF , P3 ;  /* 0xff80000014147808 */ /* 0x002fc80001800000 */
[----:B------:R-:W-:-:S03]  /*2a10*/  FMNMX.FTZ R5, R20, R3, !PT ;  /* 0x0000000314057209 */ /* 0x000fc60007810000 */
[----:B------:R-:W1:Y:S01]  /*2a20*/  MUFU.TANH R23, R70 ;  /* 0x0000004600177308 */ /* 0x000e620000002400 */
[----:B0-----:R-:W-:Y:S01]  /*2a30*/  FSEL R21, R21, -INF , P6 ;  /* 0xff80000015157808 */ /* 0x001fe20003000000 */
[----:B------:R-:W0:Y:S03]  /*2a40*/  SHFL.BFLY PT, R10, R5, 0x2, 0x1f ;  /* 0x0c401f00050a7f89 */ /* 0x000e2600000e0000 */
[----:B------:R-:W-:-:S03]  /*2a50*/  FMNMX.FTZ R3, R21, R4, !PT ;  /* 0x0000000415037209 */ /* 0x000fc60007810000 */
[----:B------:R-:W4:Y:S01]  /*2a60*/  MUFU.TANH R71, R71 ;  /* 0x0000004700477308 */ /* 0x000f220000002400 */
[----:B---3--:R-:W-:-:S04]  /*2a70*/  FSEL R22, R22, -INF , P5 ;  /* 0xff80000016167808 */ /* 0x008fc80002800000 */
[----:B------:R-:W-:Y:S02]  /*2a80*/  FMNMX.FTZ R4, R22, R3, !PT ;  /* 0x0000000316047209 */ /* 0x000fe40007810000 */
[----:B-1----:R-:W-:-:S04]  /*2a90*/  FSEL R23, R23, -INF , P4 ;  /* 0xff80000017177808 */ /* 0x002fc80002000000 */
[----:B------:R-:W-:Y:S02]  /*2aa0*/  FMNMX.FTZ R3, R23, R4, !PT ;  /* 0x0000000417037209 */ /* 0x000fe40007810000 */
[----:B----4-:R-:W-:Y:S02]  /*2ab0*/  FSEL R156, R71, -INF , P3 ;  /* 0xff800000479c7808 */ /* 0x010fe40001800000 */
[----:B0-----:R-:W-:Y:S02]  /*2ac0*/  FMNMX.FTZ R10, R5, R10, !PT ;  /* 0x0000000a050a7209 */ /* 0x001fe40007810000 */
[----:B------:R-:W-:-:S03]  /*2ad0*/  FMNMX.FTZ R3, R156, R3, !PT ;  /* 0x000000039c037209 */ /* 0x000fc60007810000 */
[----:B------:R-:W0:Y:S04]  /*2ae0*/  SHFL.BFLY PT, R7, R10, 0x1, 0x1f ;  /* 0x0c201f000a077f89 */ /* 0x000e2800000e0000 */
[----:B------:R-:W1:Y:S01]  /*2af0*/  SHFL.BFLY PT, R4, R3, 0x2, 0x1f ;  /* 0x0c401f0003047f89 */ /* 0x000e6200000e0000 */
[----:B0-----:R-:W-:Y:S02]  /*2b00*/  FMNMX.FTZ R5, R10, R7, !PT ;  /* 0x000000070a057209 */ /* 0x001fe40007810000 */
[----:B-1----:R-:W-:-:S03]  /*2b10*/  FMNMX.FTZ R12, R3, R4, !PT ;  /* 0x00000004030c7209 */ /* 0x002fc60007810000 */
[C---:B------:R-:W-:Y:S01]  /*2b20*/  FMUL.FTZ R157, R5.reuse, UR10 ;  /* 0x0000000a059d7c20 */ /* 0x040fe20008410000 */
[----:B------:R0:W-:Y:S01]  /*2b30*/  BAR.SYNC.DEFER_BLOCKING R161, 0x100 ;  /* 0x000400a10000751d */ /* 0x0001e20000010000 */
[----:B------:R-:W-:-:S04]  /*2b40*/  FSETP.NEU.FTZ.AND P1, PT, R5, -INF , PT ;  /* 0xff8000000500780b */ /* 0x000fc80003f3d000 */
[----:B------:R-:W-:Y:S01]  /*2b50*/  FSEL R157, R157, RZ, P1 ;  /* 0x000000ff9d9d7208 */ /* 0x000fe20000800000 */
[----:B------:R-:W1:Y:S04]  /*2b60*/  SHFL.BFLY PT, R25, R12, 0x1, 0x1f ;  /* 0x0c201f000c197f89 */ /* 0x000e6800000e0000 */
[--C-:B------:R-:W-:Y:S01]  /*2b70*/  FFMA.FTZ R6, R6, UR10, -R157.reuse ;  /* 0x0000000a06067c23 */ /* 0x100fe2000801089d */
[--C-:B------:R-:W-:Y:S01]  /*2b80*/  FFMA.FTZ R7, R28, UR10, -R157.reuse ;  /* 0x0000000a1c077c23 */ /* 0x100fe2000801089d */
[--C-:B------:R-:W-:Y:S01]  /*2b90*/  FFMA.FTZ R8, R8, UR10, -R157.reuse ;  /* 0x0000000a08087c23 */ /* 0x100fe2000801089d */
[--C-:B------:R-:W-:Y:S01]  /*2ba0*/  FFMA.FTZ R24, R24, UR10, -R157.reuse ;  /* 0x0000000a18187c23 */ /* 0x100fe2000801089d */
[--C-:B------:R-:W-:Y:S01]  /*2bb0*/  FFMA.FTZ R159, R160, UR10, -R157.reuse ;  /* 0x0000000aa09f7c23 */ /* 0x100fe2000801089d */
[--C-:B------:R-:W-:Y:S01]  /*2bc0*/  FFMA.FTZ R160, R162, UR10, -R157.reuse ;  /* 0x0000000aa2a07c23 */ /* 0x100fe2000801089d */
[----:B------:R-:W-:Y:S01]  /*2bd0*/  MUFU.EX2 R6, R6 ;  /* 0x0000000600067308 */ /* 0x000fe20000000800 */
[--C-:B0-----:R-:W-:Y:S01]  /*2be0*/  FFMA.FTZ R161, R164, UR10, -R157.reuse ;  /* 0x0000000aa4a17c23 */ /* 0x101fe2000801089d */
[--C-:B------:R-:W-:Y:S01]  /*2bf0*/  FFMA.FTZ R162, R174, UR10, -R157.reuse ;  /* 0x0000000aaea27c23 */ /* 0x100fe2000801089d */
[--C-:B------:R-:W-:Y:S01]  /*2c00*/  FFMA.FTZ R176, R176, UR10, -R157.reuse ;  /* 0x0000000ab0b07c23 */ /* 0x100fe2000801089d */
[--C-:B------:R-:W-:Y:S01]  /*2c10*/  FFMA.FTZ R184, R184, UR10, -R157.reuse ;  /* 0x0000000ab8b87c23 */ /* 0x100fe2000801089d */
[--C-:B------:R-:W-:Y:S01]  /*2c20*/  FFMA.FTZ R166, R166, UR10, -R157.reuse ;  /* 0x0000000aa6a67c23 */ /* 0x100fe2000801089d */
[--C-:B------:R-:W-:Y:S01]  /*2c30*/  FFMA.FTZ R13, R13, UR10, -R157.reuse ;  /* 0x0000000a0d0d7c23 */ /* 0x100fe2000801089d */
[--C-:B------:R-:W-:Y:S01]  /*2c40*/  FFMA.FTZ R14, R14, UR10, -R157.reuse ;  /* 0x0000000a0e0e7c23 */ /* 0x100fe2000801089d */
[----:B------:R-:W0:Y:S01]  /*2c50*/  MUFU.EX2 R3, R24 ;  /* 0x0000001800037308 */ /* 0x000e220000000800 */
[--C-:B------:R-:W-:Y:S01]  /*2c60*/  FFMA.FTZ R15, R15, UR10, -R157.reuse ;  /* 0x0000000a0f0f7c23 */ /* 0x100fe2000801089d */
[----:B------:R-:W-:Y:S01]  /*2c70*/  FFMA.FTZ R20, R20, UR10, -R157 ;  /* 0x0000000a14147c23 */ /* 0x000fe2000801089d */
[----:B-1----:R-:W-:-:S05]  /*2c80*/  FMNMX.FTZ R4, R12, R25, !PT ;  /* 0x000000190c047209 */ /* 0x002fca0007810000 */
[----:B------:R-:W-:Y:S01]  /*2c90*/  MUFU.EX2 R7, R7 ;  /* 0x0000000700077308 */ /* 0x000fe20000000800 */
[C---:B------:R-:W-:Y:S01]  /*2ca0*/  FSETP.NEU.FTZ.AND P1, PT, R4.reuse, -INF , PT ;  /* 0xff8000000400780b */ /* 0x040fe20003f3d000 */
[----:B------:R-:W-:-:S06]  /*2cb0*/  FMUL.FTZ R158, R4, UR10 ;  /* 0x0000000a049e7c20 */ /* 0x000fcc0008410000 */
[----:B------:R-:W1:Y:S01]  /*2cc0*/  MUFU.EX2 R8, R8 ;  /* 0x0000000800087308 */ /* 0x000e620000000800 */
[----:B------:R-:W-:Y:S02]  /*2cd0*/  FSEL R158, R158, RZ, P1 ;  /* 0x000000ff9e9e7208 */ /* 0x000fe40000800000 */
[----:B0-----:R-:W-:Y:S01]  /*2ce0*/  F2FP.BF16.F32.PACK_AB R152, R6, R3 ;  /* 0x000000030698723e */ /* 0x001fe200000010ff */
[----:B------:R-:W-:Y:S02]  /*2cf0*/  FADD.FTZ R6, R3, R6 ;  /* 0x0000000603067221 */ /* 0x000fe40000010000 */
[--C-:B------:R-:W-:Y:S01]  /*2d00*/  FFMA.FTZ R9, R9, UR10, -R158.reuse ;  /* 0x0000000a09097c23 */ /* 0x100fe2000801089e */
[--C-:B------:R-:W-:Y:S01]  /*2d10*/  FFMA.FTZ R10, R27, UR10, -R158.reuse ;  /* 0x0000000a1b0a7c23 */ /* 0x100fe2000801089e */
[--C-:B------:R-:W-:Y:S01]  /*2d20*/  FFMA.FTZ R11, R11, UR10, -R158.reuse ;  /* 0x0000000a0b0b7c23 */ /* 0x100fe2000801089e */
[--C-:B------:R-:W-:Y:S01]  /*2d30*/  FFMA.FTZ R12, R31, UR10, -R158.reuse ;  /* 0x0000000a1f0c7c23 */ /* 0x100fe2000801089e */
[--C-:B------:R-:W-:Y:S01]  /*2d40*/  FFMA.FTZ R164, R173, UR10, -R158.reuse ;  /* 0x0000000aada47c23 */ /* 0x100fe2000801089e */
[--C-:B------:R-:W-:Y:S01]  /*2d50*/  FFMA.FTZ R163, R163, UR10, -R158.reuse ;  /* 0x0000000aa3a37c23 */ /* 0x100fe2000801089e */
[----:B------:R-:W-:Y:S01]  /*2d60*/  MUFU.EX2 R9, R9 ;  /* 0x0000000900097308 */ /* 0x000fe20000000800 */
[--C-:B------:R-:W-:Y:S01]  /*2d70*/  FFMA.FTZ R173, R183, UR10, -R158.reuse ;  /* 0x0000000ab7ad7c23 */ /* 0x100fe2000801089e */
[--C-:B------:R-:W-:Y:S01]  /*2d80*/  FFMA.FTZ R174, R185, UR10, -R158.reuse ;  /* 0x0000000ab9ae7c23 */ /* 0x100fe2000801089e */
[--C-:B------:R-:W-:Y:S01]  /*2d90*/  FFMA.FTZ R183, R178, UR10, -R157.reuse ;  /* 0x0000000ab2b77c23 */ /* 0x100fe2000801089d */
[--C-:B------:R-:W-:Y:S01]  /*2da0*/  FFMA.FTZ R178, R180, UR10, -R157.reuse ;  /* 0x0000000ab4b27c23 */ /* 0x100fe2000801089d */
[----:B-1----:R-:W-:Y:S01]  /*2db0*/  F2FP.BF16.F32.PACK_AB R154, R8, R7 ;  /* 0x00000007089a723e */ /* 0x002fe200000010ff */
[--C-:B------:R-:W-:Y:S01]  /*2dc0*/  FFMA.FTZ R180, R187, UR10, -R158.reuse ;  /* 0x0000000abbb47c23 */ /* 0x100fe2000801089e */
        /* <DEDUP_REMOVED lines=14> */
[--C-:B------:R-:W-:Y:S01]  /*2eb0*/  FFMA.FTZ R168, R170, UR10, -R157.reuse ;  /* 0x0000000aaaa87c23 */ /* 0x100fe2000801089d */
[----:B------:R-:W-:Y:S01]  /*2ec0*/  FFMA.FTZ R179, R172, UR10, -R157 ;  /* 0x0000000aacb37c23 */ /* 0x000fe2000801089d */
[--C-:B------:R-:W-:Y:S01]  /*2ed0*/  FFMA.FTZ R170, R167, UR10, -R158.reuse ;  /* 0x0000000aa7aa7c23 */ /* 0x100fe2000801089e */
[----:B------:R-:W1:Y:S01]  /*2ee0*/  MUFU.EX2 R12, R12 ;  /* 0x0000000c000c7308 */ /* 0x000e620000000800 */
[----:B0-----:R-:W-:Y:S01]  /*2ef0*/  F2FP.BF16.F32.PACK_AB R153, R10, R9 ;  /* 0x000000090a99723e */ /* 0x001fe200000010ff */
[--C-:B------:R-:W-:Y:S01]  /*2f00*/  FFMA.FTZ R165, R165, UR10, -R158.reuse ;  /* 0x0000000aa5a57c23 */ /* 0x100fe2000801089e */
[--C-:B------:R-:W-:Y:S01]  /*2f10*/  FFMA.FTZ R167, R169, UR10, -R158.reuse ;  /* 0x0000000aa9a77c23 */ /* 0x100fe2000801089e */
[--C-:B------:R-:W-:Y:S01]  /*2f20*/  FFMA.FTZ R172, R171, UR10, -R158.reuse ;  /* 0x0000000aabac7c23 */ /* 0x100fe2000801089e */
[--C-:B------:R-:W-:Y:S01]  /*2f30*/  FFMA.FTZ R21, R21, UR10, -R158.reuse ;  /* 0x0000000a15157c23 */ /* 0x100fe2000801089e */
[--C-:B------:R-:W-:Y:S01]  /*2f40*/  FFMA.FTZ R22, R22, UR10, -R158.reuse ;  /* 0x0000000a16167c23 */ /* 0x100fe2000801089e */
[--C-:B------:R-:W-:Y:S01]  /*2f50*/  FFMA.FTZ R23, R23, UR10, -R158.reuse ;  /* 0x0000000a17177c23 */ /* 0x100fe2000801089e */
[----:B------:R-:W-:Y:S01]  /*2f60*/  MUFU.EX2 R159, R159 ;  /* 0x0000009f009f7308 */ /* 0x000fe20000000800 */
[----:B------:R-:W-:Y:S01]  /*2f70*/  FFMA.FTZ R156, R156, UR10, -R158 ;  /* 0x0000000a9c9c7c23 */ /* 0x000fe2000801089e */
[----:B------:R-:W-:Y:S01]  /*2f80*/  FADD.FTZ R10, R9, R10 ;  /* 0x0000000a090a7221 */ /* 0x000fe20000010000 */
[----:B------:R-:W-:-:S04]  /*2f90*/  FADD.FTZ R7, R7, R6 ;  /* 0x0000000607077221 */ /* 0x000fc80000010000 */
[----:B------:R-:W-:Y:S01]  /*2fa0*/  FADD.FTZ R8, R8, R7 ;  /* 0x0000000708087221 */ /* 0x000fe20000010000 */
[----:B------:R-:W0:Y:S01]  /*2fb0*/  MUFU.EX2 R160, R160 ;  /* 0x000000a000a07308 */ /* 0x000e220000000800 */
[----:B-1----:R-:W-:Y:S01]  /*2fc0*/  F2FP.BF16.F32.PACK_AB R155, R12, R11 ;  /* 0x0000000b0c9b723e */ /* 0x002fe200000010ff */
[----:B------:R-:W-:-:S03]  /*2fd0*/  FADD.FTZ R11, R11, R10 ;  /* 0x0000000a0b0b7221 */ /* 0x000fc60000010000 */
[----:B------:R-:W-:Y:S01]  /*2fe0*/  WARPGROUP.ARRIVE ;  /* 0x00000000000079c5 */ /* 0x000fe20000000000 */
[----:B------:R-:W-:Y:S02]  /*2ff0*/  FADD.FTZ R12, R12, R11 ;  /* 0x0000000b0c0c7221 */ /* 0x000fe40000010000 */
[----:B------:R-:W-:Y:S03]  /*3000*/  MUFU.EX2 R161, R161 ;  /* 0x000000a100a17308 */ /* 0x000fe60000000800 */
[----:B------:R-:W-:Y:S01]  /*3010*/  HGMMA.64x256x16.F32.BF16 R24, R152, gdesc[UR4].tnspB, RZ, !UPT, gsb0 ;  /* 0x43e0000498187df0 */ /* 0x000fe2000c0018ff */
[----:B------:R-:W-:Y:S01]  /*3020*/  UIADD3 UR6, UR11, 0x80, URZ ;  /* 0x000000800b067890 */ /* 0x000fe2000fffe03f */
[----:B------:R-:W-:-:S03]  /*3030*/  UMOV UR7, 0x40000040 ;  /* 0x4000004000077882 */ /* 0x000fc60000000000 */
[----:B------:R-:W-:Y:S08]  /*3040*/  MUFU.EX2 R162, R162 ;  /* 0x000000a200a27308 */ /* 0x000ff00000000800 */
[----:B------:R-:W-:Y:S08]  /*3050*/  MUFU.EX2 R163, R163 ;  /* 0x000000a300a37308 */ /* 0x000ff00000000800 */
[----:B------:R-:W1:Y:S08]  /*3060*/  MUFU.EX2 R164, R164 ;  /* 0x000000a400a47308 */ /* 0x000e700000000800 */
[----:B------:R-:W-:Y:S08]  /*3070*/  MUFU.EX2 R173, R173 ;  /* 0x000000ad00ad7308 */ /* 0x000ff00000000800 */
[----:B------:R-:W3:Y:S08]  /*3080*/  MUFU.EX2 R174, R174 ;  /* 0x000000ae00ae7308 */ /* 0x000ef00000000800 */
[----:B------:R-:W-:Y:S08]  /*3090*/  MUFU.EX2 R176, R176 ;  /* 0x000000b000b07308 */ /* 0x000ff00000000800 */
[----:B------:R-:W4:Y:S08]  /*30a0*/  MUFU.EX2 R183, R183 ;  /* 0x000000b700b77308 */ /* 0x000f300000000800 */
[----:B------:R-:W-:Y:S08]  /*30b0*/  MUFU.EX2 R178, R178 ;  /* 0x000000b200b27308 */ /* 0x000ff00000000800 */
[----:B------:R-:W-:Y:S08]  /*30c0*/  MUFU.EX2 R185, R185 ;  /* 0x000000b900b97308 */ /* 0x000ff00000000800 */
[----:B------:R-:W-:Y:S08]  /*30d0*/  MUFU.EX2 R180, R180 ;  /* 0x000000b400b47308 */ /* 0x000ff00000000800 */
[----:B------:R-:W5:Y:S08]  /*30e0*/  MUFU.EX2 R187, R187 ;  /* 0x000000bb00bb7308 */ /* 0x000f700000000800 */
[----:B------:R-:W-:Y:S08]  /*30f0*/  MUFU.EX2 R182, R182 ;  /* 0x000000b600b67308 */ /* 0x000ff00000000800 */
[----:B------:R-:W2:Y:S08]  /*3100*/  MUFU.EX2 R189, R189 ;  /* 0x000000bd00bd7308 */ /* 0x000eb00000000800 */
[----:B------:R-:W-:Y:S08]  /*3110*/  MUFU.EX2 R184, R184 ;  /* 0x000000b800b87308 */ /* 0x000ff00000000800 */
[----:B------:R-:W2:Y:S08]  /*3120*/  MUFU.EX2 R191, R191 ;  /* 0x000000bf00bf7308 */ /* 0x000eb00000000800 */
[----:B------:R-:W-:Y:S08]  /*3130*/  MUFU.EX2 R186, R186 ;  /* 0x000000ba00ba7308 */ /* 0x000ff00000000800 */
[----:B------:R-:W-:Y:S08]  /*3140*/  MUFU.EX2 R193, R193 ;  /* 0x000000c100c17308 */ /* 0x000ff00000000800 */
[----:B------:R-:W-:Y:S08]  /*3150*/  MUFU.EX2 R181, R181 ;  /* 0x000000b500b57308 */ /* 0x000ff00000000800 */
[----:B------:R-:W2:Y:S08]  /*3160*/  MUFU.EX2 R188, R188 ;  /* 0x000000bc00bc7308 */ /* 0x000eb00000000800 */
        /* <DEDUP_REMOVED lines=14> */
[----:B------:R-:W-:Y:S01]  /*3250*/  MUFU.EX2 R21, R21 ;  /* 0x0000001500157308 */ /* 0x000fe20000000800 */
[----:B------:R-:W-:-:S02]  /*3260*/  WARPGROUP.DEPBAR.LE gsb0, 0x0 ;  /* 0x00008000000079c5 */ /* 0x000fc40000010000 */
[----:B0-----:R-:W-:Y:S01]  /*3270*/  F2FP.BF16.F32.PACK_AB R152, R160, R159 ;  /* 0x0000009fa098723e */ /* 0x001fe200000010ff */
[----:B------:R-:W-:Y:S01]  /*3280*/  FADD.FTZ R159, R159, R8 ;  /* 0x000000089f9f7221 */ /* 0x000fe20000010000 */
[----:B-1----:R-:W-:Y:S01]  /*3290*/  F2FP.BF16.F32.PACK_AB R153, R164, R163 ;  /* 0x000000a3a499723e */ /* 0x002fe200000010ff */
[----:B------:R-:W-:Y:S01]  /*32a0*/  FADD.FTZ R163, R163, R12 ;  /* 0x0000000ca3a37221 */ /* 0x000fe20000010000 */
[----:B------:R-:W-:Y:S01]  /*32b0*/  F2FP.BF16.F32.PACK_AB R154, R162, R161 ;  /* 0x000000a1a29a723e */ /* 0x000fe200000010ff */
[----:B------:R-:W0:Y:S01]  /*32c0*/  MUFU.EX2 R22, R22 ;  /* 0x0000001600167308 */ /* 0x000e220000000800 */
[----:B---3--:R-:W-:Y:S01]  /*32d0*/  F2FP.BF16.F32.PACK_AB R155, R174, R173 ;  /* 0x000000adae9b723e */ /* 0x008fe200000010ff */
[----:B------:R-:W-:Y:S01]  /*32e0*/  FADD.FTZ R160, R160, R159 ;  /* 0x0000009fa0a07221 */ /* 0x000fe20000010000 */
[----:B------:R-:W-:Y:S02]  /*32f0*/  FADD.FTZ R164, R164, R163 ;  /* 0x000000a3a4a47221 */ /* 0x000fe40000010000 */
[----:B------:R-:W-:Y:S01]  /*3300*/  WARPGROUP.ARRIVE ;  /* 0x00000000000079c5 */ /* 0x000fe20000000000 */
[----:B------:R-:W-:Y:S01]  /*3310*/  FADD.FTZ R161, R161, R160 ;  /* 0x000000a0a1a17221 */ /* 0x000fe20000010000 */
[----:B------:R-:W-:Y:S01]  /*3320*/  FADD.FTZ R173, R173, R164 ;  /* 0x000000a4adad7221 */ /* 0x000fe20000010000 */
[----:B------:R-:W-:Y:S02]  /*3330*/  MUFU.EX2 R23, R23 ;  /* 0x0000001700177308 */ /* 0x000fe40000000800 */
[----:B------:R-:W-:Y:S01]  /*3340*/  FADD.FTZ R161, R162, R161 ;  /* 0x000000a1a2a17221 */ /* 0x000fe20000010000 */
[----:B------:R-:W-:Y:S01]  /*3350*/  HGMMA.64x256x16.F32.BF16 R24, R152, gdesc[UR4].tnspB, R24, gsb0 ;  /* 0x43e0000498187df0 */ /* 0x000fe20008001818 */
[----:B------:R-:W-:Y:S01]  /*3360*/  UIADD3 UR6, UR11, 0x100, URZ ;  /* 0x000001000b067890 */ /* 0x000fe2000fffe03f */
[----:B------:R-:W-:Y:S01]  /*3370*/  FADD.FTZ R173, R174, R173 ;  /* 0x000000adaead7221 */ /* 0x000fe20000010000 */
[----:B------:R-:W-:-:S02]  /*3380*/  UMOV UR7, 0x40000040 ;  /* 0x4000004000077882 */ /* 0x000fc40000000000 */
[----:B------:R-:W1:Y:S01]  /*3390*/  MUFU.EX2 R156, R156 ;  /* 0x0000009c009c7308 */ /* 0x000e620000000800 */
[----:B------:R-:W-:Y:S02]  /*33a0*/  WARPGROUP.DEPBAR.LE gsb0, 0x0 ;  /* 0x00008000000079c5 */ /* 0x000fe40000010000 */
[----:B----4-:R-:W-:Y:S01]  /*33b0*/  F2FP.BF16.F32.PACK_AB R152, R183, R176 ;  /* 0x000000b0b798723e */ /* 0x010fe200000010ff */
[----:B------:R-:W-:Y:S01]  /*33c0*/  FADD.FTZ R176, R176, R161 ;  /* 0x000000a1b0b07221 */ /* 0x000fe20000010000 */
[----:B-----5:R-:W-:Y:S01]  /*33d0*/  F2FP.BF16.F32.PACK_AB R153, R187, R180 ;  /* 0x000000b4bb99723e */ /* 0x020fe200000010ff */
[----:B------:R-:W-:Y:S01]  /*33e0*/  FADD.FTZ R180, R180, R173 ;  /* 0x000000adb4b47221 */ /* 0x000fe20000010000 */
[----:B------:R-:W-:Y:S01]  /*33f0*/  F2FP.BF16.F32.PACK_AB R154, R185, R178 ;  /* 0x000000b2b99a723e */ /* 0x000fe200000010ff */
[----:B------:R-:W-:Y:S01]  /*3400*/  FADD.FTZ R183, R183, R176 ;  /* 0x000000b0b7b77221 */ /* 0x000fe20000010000 */
[----:B--2---:R-:W-:Y:S01]  /*3410*/  F2FP.BF16.F32.PACK_AB R155, R189, R182 ;  /* 0x000000b6bd9b723e */ /* 0x004fe200000010ff */
[----:B------:R-:W-:-:S02]  /*3420*/  FADD.FTZ R187, R187, R180 ;  /* 0x000000b4bbbb7221 */ /* 0x000fc40000010000 */
[----:B------:R-:W-:Y:S01]  /*3430*/  FADD.FTZ R178, R178, R183 ;  /* 0x000000b7b2b27221 */ /* 0x000fe20000010000 */
[----:B------:R-:W-:Y:S01]  /*3440*/  WARPGROUP.ARRIVE ;  /* 0x00000000000079c5 */ /* 0x000fe20000000000 */
[----:B------:R-:W-:Y:S02]  /*3450*/  FADD.FTZ R182, R182, R187 ;  /* 0x000000bbb6b67221 */ /* 0x000fe40000010000 */
[----:B------:R-:W-:Y:S02]  /*3460*/  FADD.FTZ R185, R185, R178 ;  /* 0x000000b2b9b97221 */ /* 0x000fe40000010000 */
[----:B------:R-:W-:-:S05]  /*3470*/  FADD.FTZ R182, R189, R182 ;  /* 0x000000b6bdb67221 */ /* 0x000fca0000010000 */
[----:B------:R-:W-:Y:S01]  /*3480*/  HGMMA.64x256x16.F32.BF16 R24, R152, gdesc[UR4].tnspB, R24, gsb0 ;  /* 0x43e0000498187df0 */ /* 0x000fe20008001818 */
[----:B------:R-:W-:Y:S01]  /*3490*/  UIADD3 UR6, UR11, 0x180, URZ ;  /* 0x000001800b067890 */ /* 0x000fe2000fffe03f */
[----:B------:R-:W-:Y:S01]  /*34a0*/  UMOV UR7, 0x40000040 ;  /* 0x4000004000077882 */ /* 0x000fe20000000000 */
[----:B------:R-:W-:Y:S02]  /*34b0*/  WARPGROUP.DEPBAR.LE gsb0, 0x0 ;  /* 0x00008000000079c5 */ /* 0x000fe40000010000 */
[----:B------:R-:W-:Y:S01]  /*34c0*/  F2FP.BF16.F32.PACK_AB R152, R191, R184 ;  /* 0x000000b8bf98723e */ /* 0x000fe200000010ff */
[----:B------:R-:W-:Y:S01]  /*34d0*/  FADD.FTZ R184, R184, R185 ;  /* 0x000000b9b8b87221 */ /* 0x000fe20000010000 */
[----:B------:R-:W-:Y:S01]  /*34e0*/  F2FP.BF16.F32.PACK_AB R153, R188, R181 ;  /* 0x000000b5bc99723e */ /* 0x000fe200000010ff */
[----:B------:R-:W-:Y:S01]  /*34f0*/  FADD.FTZ R181, R181, R182 ;  /* 0x000000b6b5b57221 */ /* 0x000fe20000010000 */
[----:B------:R-:W-:Y:S01]  /*3500*/  F2FP.BF16.F32.PACK_AB R154, R193, R186 ;  /* 0x000000bac19a723e */ /* 0x000fe200000010ff */
[----:B------:R-:W-:Y:S01]  /*3510*/  FADD.FTZ R191, R191, R184 ;  /* 0x000000b8bfbf7221 */ /* 0x000fe20000010000 */
[----:B------:R-:W-:Y:S01]  /*3520*/  F2FP.BF16.F32.PACK_AB R155, R190, R175 ;  /* 0x000000afbe9b723e */ /* 0x000fe200000010ff */
[----:B------:R-:W-:-:S02]  /*3530*/  FADD.FTZ R188, R188, R181 ;  /* 0x000000b5bcbc7221 */ /* 0x000fc40000010000 */
[----:B------:R-:W-:Y:S01]  /*3540*/  FADD.FTZ R186, R186, R191 ;  /* 0x000000bfbaba7221 */ /* 0x000fe20000010000 */
[----:B------:R-:W-:Y:S01]  /*3550*/  WARPGROUP.ARRIVE ;  /* 0x00000000000079c5 */ /* 0x000fe20000000000 */
[----:B------:R-:W-:Y:S02]  /*3560*/  FADD.FTZ R175, R175, R188 ;  /* 0x000000bcafaf7221 */ /* 0x000fe40000010000 */
[----:B------:R-:W-:Y:S02]  /*3570*/  FADD.FTZ R193, R193, R186 ;  /* 0x000000bac1c17221 */ /* 0x000fe40000010000 */
[----:B------:R-:W-:-:S08]  /*3580*/  FADD.FTZ R190, R190, R175 ;  /* 0x000000afbebe7221 */ /* 0x000fd00000010000 */
        /* <DEDUP_REMOVED lines=23> */
[----:B0-----:R-:W-:Y:S01]  /*3700*/  F2FP.BF16.F32.PACK_AB R153, R22, R21 ;  /* 0x000000151699723e */ /* 0x001fe200000010ff */
[----:B------:R-:W-:Y:S01]  /*3710*/  FADD.FTZ R21, R21, R172 ;  /* 0x000000ac15157221 */ /* 0x000fe20000010000 */
[----:B------:R-:W-:Y:S01]  /*3720*/  F2FP.BF16.F32.PACK_AB R154, R20, R15 ;  /* 0x0000000f149a723e */ /* 0x000fe200000010ff */
[----:B------:R-:W-:Y:S01]  /*3730*/  FADD.FTZ R14, R14, R13 ;  /* 0x0000000d0e0e7221 */ /* 0x000fe20000010000 */
[----:B-1----:R-:W-:Y:S01]  /*3740*/  F2FP.BF16.F32.PACK_AB R155, R156, R23 ;  /* 0x000000179c9b723e */ /* 0x002fe200000010ff */
[----:B------:R-:W-:-:S02]  /*3750*/  FADD.FTZ R22, R22, R21 ;  /* 0x0000001516167221 */ /* 0x000fc40000010000 */
[----:B------:R-:W-:Y:S01]  /*3760*/  FADD.FTZ R3, R15, R14 ;  /* 0x0000000e0f037221 */ /* 0x000fe20000010000 */
[----:B------:R-:W-:Y:S01]  /*3770*/  WARPGROUP.ARRIVE ;  /* 0x00000000000079c5 */ /* 0x000fe20000000000 */
[----:B------:R-:W-:Y:S02]  /*3780*/  FADD.FTZ R23, R23, R22 ;  /* 0x0000001617177221 */ /* 0x000fe40000010000 */
[----:B------:R-:W-:Y:S02]  /*3790*/  FADD.FTZ R3, R20, R3 ;  /* 0x0000000314037221 */ /* 0x000fe40000010000 */
[----:B------:R-:W-:-:S08]  /*37a0*/  FADD.FTZ R6, R156, R23 ;  /* 0x000000179c067221 */ /* 0x000fd00000010000 */
[----:B------:R-:W-:Y:S03]  /*37b0*/  HGMMA.64x256x16.F32.BF16 R24, R152, gdesc[UR4].tnspB, R24, gsb0 ;  /* 0x43e0000498187df0 */ /* 0x000fe60008001818 */
[----:B------:R-:W-:Y:S02]  /*37c0*/  WARPGROUP.DEPBAR.LE gsb0, 0x0 ;  /* 0x00008000000079c5 */ /* 0x000fe40000010000 */
[----:B------:R-:W-:Y:S05]  /*37d0*/  @!P0 BRA `(.L_x_201) ;  /* 0x0000000000048947 */ /* 0x000fea0003800000 */
[----:B------:R-:W-:Y:S01]  /*37e0*/  BPT.TRAP 0x1 ;  /* 0x000000040000795c */ /* 0x000fe20000300000 */
.L_x_201:
[----:B------:R-:W-:Y:S02]  /*37f0*/  UISETP.GE.AND UP0, UPT, UR47, 0x61, UPT ;  /* 0x000000612f00788c */ /* 0x000fe4000bf06270 */
[----:B------:R-:W-:-:S04]  /*3800*/  UIADD3 UR27, UR27, 0x32460, URZ ;  /* 0x000324601b1b7890 */ /* 0x000fc8000fffe03f */
[----:B------:R-:W-:Y:S01]  /*3810*/  PLOP3.LUT P1, PT, PT, PT, UP0, 0x80, 0x0 ;  /* 0x000000000000781c */ /* 0x000fe20003f2f008 */
[----:B------:R-:W-:-:S09]  /*3820*/  UPRMT UR27, UR45, 0x654, UR27 ;  /* 0x000006542d1b7896 */ /* 0x000fd2000800001b */
[----:B------:R-:W-:Y:S03]  /*3830*/  SYNCS.ARRIVE.TRANS64.RED.A1T0 RZ, [UR27], RZ ;  /* 0x000000ffffff79a7 */ /* 0x000fe6000810041b */
[----:B------:R-:W-:Y:S05]  /*3840*/  @!P1 BRA `(.L_x_202) ;  /* 0x0000002800a09947 */ /* 0x000fea0003800000 */
[----:B------:R-:W-:Y:S01]  /*3850*/  IMAD.MOV.U32 R7, RZ, RZ, R4 ;  /* 0x000000ffff077224 */ /* 0x000fe200078e0004 */
[----:B------:R-:W-:Y:S01]  /*3860*/  UIADD3 UR46, UR46, -0x2, URZ ;  /* 0xfffffffe2e2e7890 */ /* 0x000fe2000fffe03f */
[----:B------:R-:W-:Y:S01]  /*3870*/  IMAD.MOV.U32 R8, RZ, RZ, R5 ;  /* 0x000000ffff087224 */ /* 0x000fe200078e0005 */
[----:B------:R-:W-:Y:S01]  /*3880*/  ULDC UR28, c[0x0][0xad0] ;  /* 0x0002b400001c7ab9 */ /* 0x000fe20000000800 */
[----:B------:R-:W-:-:S09]  /*3890*/  ULDC UR27, c[0x0][0xa80] ;  /* 0x0002a000001b7ab9 */ /* 0x000fd20000000800 */
.L_x_213:
[----:B------:R-:W-:Y:S01]  /*38a0*/  UIADD3 UR37, UR37, 0x1, URZ ;  /* 0x0000000125257890 */ /* 0x000fe2000fffe03f */
[----:B------:R-:W-:Y:S01]  /*38b0*/  IMAD.U32 R0, RZ, RZ, UR46 ;  /* 0x0000002eff007e24 */ /* 0x000fe2000f8e00ff */
        /* <DEDUP_REMOVED lines=8> */
.L_x_203:
[----:B------:R-:W0:Y:S01]  /*3940*/  S2UR UR30, SR_CgaCtaId ;  /* 0x00000000001e79c3 */ /* 0x000e220000008800 */
[----:B------:R-:W-:Y:S01]  /*3950*/  UMOV UR6, 0x400 ;  /* 0x0000040000067882 */ /* 0x000fe20000000000 */
[----:B------:R-:W-:-:S05]  /*3960*/  IMAD.U32 R0, RZ, RZ, UR36 ;  /* 0x00000024ff007e24 */ /* 0x000fca000f8e00ff */
[----:B------:R-:W-:Y:S01]  /*3970*/  SHF.L.U32 R0, R0, 0x1f, RZ ;  /* 0x0000001f00007819 */ /* 0x000fe200000006ff */
[----:B0-----:R-:W-:-:S04]  /*3980*/  ULEA UR20, UR30, UR6, 0x18 ;  /* 0x000000061e147291 */ /* 0x001fc8000f8ec03f */
[----:B------:R-:W-:-:S09]  /*3990*/  ULEA UR29, UR37, UR20, 0x3 ;  /* 0x00000014251d7291 */ /* 0x000fd2000f8e183f */
[----:B------:R0:W1:Y:S01]  /*39a0*/  SYNCS.PHASECHK.TRANS64.TRYWAIT P2, [UR29+0x32430], R0 ;  /* 0x03243000ff0075a7 */ /* 0x000062000804015d */
[----:B------:R-:W-:Y:S05]  /*39b0*/  @!P0 BRA `(.L_x_204) ;  /* 0x0000000000048947 */ /* 0x000fea0003800000 */
[----:B------:R-:W-:Y:S01]  /*39c0*/  BPT.TRAP 0x1 ;  /* 0x000000040000795c */ /* 0x000fe20000300000 */
.L_x_204:
[----:B-1----:R-:W-:Y:S05]  /*39d0*/  @P2 BRA `(.L_x_205) ;  /* 0x0000000000082947 */ /* 0x002fea0003800000 */
[----:B------:R-:W1:Y:S02]  /*39e0*/  SYNCS.PHASECHK.TRANS64.TRYWAIT P2, [UR29+0x32430], R0 ;  /* 0x03243000ff0075a7 */ /* 0x000e64000804015d */
[----:B-1----:R-:W-:Y:S05]  /*39f0*/  @!P2 BRA `(.L_x_206) ;  /* 0x0000009c0064a947 */ /* 0x002fea0003800000 */
.L_x_205:
[----:B------:R-:W-:Y:S01]  /*3a00*/  UIMAD UR6, UR37, 0x300, UR24 ;  /* 0x00000300250678a4 */ /* 0x000fe2000f8e0218 */
[----:B------:R-:W-:Y:S01]  /*3a10*/  WARPGROUP.ARRIVE ;  /* 0x00000000000079c5 */ /* 0x000fe20000000000 */
[----:B------:R-:W-:Y:S01]  /*3a20*/  UMOV UR7, 0x40000040 ;  /* 0x4000004000077882 */ /* 0x000fe20000000000 */
[----:B------:R-:W-:Y:S01]  /*3a30*/  UMOV UR11, 0x40000040 ;  /* 0x40000040000b7882 */ /* 0x000fe20000000000 */
[----:B------:R-:W-:Y:S02]  /*3a40*/  UIADD3 UR10, UR6, 0x2, URZ ;  /* 0x00000002060a7890 */ /* 0x000fe4000fffe03f */
[----:B------:R-:W-:Y:S01]  /*3a50*/  UIADD3 UR14, UR6, 0x4, URZ ;  /* 0x00000004060e7890 */ /* 0x000fe2000fffe03f */
[----:B------:R-:W-:Y:S02]  /*3a60*/  UMOV UR15, 0x40000040 ;  /* 0x40000040000f7882 */ /* 0x000fe40000000000 */
[----:B------:R-:W-:Y:S01]  /*3a70*/  HGMMA.64x96x16.F32.BF16 R152, gdesc[UR4], RZ, !UPT, gsb0 ;  /* 0x01600000049879f0 */ /* 0x000fe2000c0018ff */
[----:B------:R-:W-:Y:S01]  /*3a80*/  UIADD3 UR18, UR6, 0x6, URZ ;  /* 0x0000000606127890 */ /* 0x000fe2000fffe03f */
        /* <DEDUP_REMOVED lines=11> */
[----:B------:R-:W-:Y:S05]  /*3b40*/  @!P0 BRA `(.L_x_207) ;  /* 0x0000000000048947 */ /* 0x000fea0003800000 */
[----:B------:R-:W-:Y:S01]  /*3b50*/  BPT.TRAP 0x1 ;  /* 0x000000040000795c */ /* 0x000fe20000300000 */
.L_x_207:
[----:B------:R2:W3:Y:S01]  /*3b60*/  SYNCS.PHASECHK.TRANS64.TRYWAIT P2, [UR29+0x32450], R0 ;  /* 0x03245000ff0075a7 */ /* 0x0004e2000804015d */
[----:B------:R-:W-:Y:S05]  /*3b70*/  @!P0 BRA `(.L_x_208) ;  /* 0x0000000000048947 */ /* 0x000fea0003800000 */
[----:B------:R-:W-:Y:S01]  /*3b80*/  BPT.TRAP 0x1 ;  /* 0x000000040000795c */ /* 0x000fe20000300000 */
.L_x_208:
[----:B---3--:R-:W-:Y:S05]  /*3b90*/  @P2 BRA `(.L_x_209) ;  /* 0x0000000000082947 */ /* 0x008fea0003800000 */
[----:B------:R-:W3:Y:S02]  /*3ba0*/  SYNCS.PHASECHK.TRANS64.TRYWAIT P2, [UR29+0x32450], R0 ;  /* 0x03245000ff0075a7 */ /* 0x000ee4000804015d */
[----:B---3--:R-:W-:Y:S05]  /*3bb0*/  @!P2 BRA `(.L_x_210) ;  /* 0x0000009c000ca947 */ /* 0x008fea0003800000 */
.L_x_209:
[----:B------:R-:W-:Y:S01]  /*3bc0*/  ULEA UR20, UR42, UR20, 0xd ;  /* 0x000000142a147291 */ /* 0x000fe2000f8e683f */
[----:B------:R-:W-:Y:S01]  /*3bd0*/  WARPGROUP.ARRIVE ;  /* 0x00000000000079c5 */ /* 0x000fe20000000000 */
[----:B------:R-:W-:-:S05]  /*3be0*/  UIMAD UR7, UR37, 0xc00, UR25 ;  /* 0x00000c00250778a4 */ /* 0x000fca000f8e0219 */
[----:B------:R-:W3:Y:S01]  /*3bf0*/  S2R R201, SR_TID.X ;  /* 0x0000000000c97919 */ /* 0x000ee20000002100 */
[----:B------:R-:W-:Y:S01]  /*3c00*/  UIADD3 UR20, UR20, 0x22400, URZ ;  /* 0x0002240014147890 */ /* 0x000fe2000fffe03f */
[----:B------:R-:W-:Y:S01]  /*3c10*/  UMOV UR23, 0x40000040 ;  /* 0x4000004000177882 */ /* 0x000fe20000000000 */
[----:B------:R-:W-:Y:S02]  /*3c20*/  UMOV UR21, 0x40000040 ;  /* 0x4000004000157882 */ /* 0x000fe40000000000 */
[----:B------:R-:W-:Y:S01]  /*3c30*/  USHF.R.U32.HI UR20, URZ, 0x4, UR20 ;  /* 0x000000043f147899 */ /* 0x000fe20008011614 */
[----:B------:R-:W-:-:S03]  /*3c40*/  UMOV UR22, UR7 ;  /* 0x0000000700167c82 */ /* 0x000fc60008000000 */
[----:B------:R-:W-:-:S04]  /*3c50*/  ULOP3.LUT UR6, UR20, 0x3fff, URZ, 0xc0, !UPT ;  /* 0x00003fff14067892 */ /* 0x000fc8000f8ec03f */
[----:B------:R-:W-:-:S07]  /*3c60*/  ULOP3.LUT UR6, UR6, 0x10000, URZ, 0xfc, !UPT ;  /* 0x0001000006067892 */ /* 0x000fce000f8efc3f */
[----:B------:R-:W-:Y:S02]  /*3c70*/  UMOV UR20, UR6 ;  /* 0x0000000600147c82 */ /* 0x000fe40008000000 */
[----:B------:R-:W-:Y:S01]  /*3c80*/  HGMMA.64x96x16.F32.BF16 R152, gdesc[UR20], R152, gsb0 ;  /* 0x01600000149879f0 */ /* 0x000fe20008001898 */
[----:B------:R-:W-:Y:S02]  /*3c90*/  UIADD3 UR22, UR7, 0x2, URZ ;  /* 0x0000000207167890 */ /* 0x000fe4000fffe03f */
[----:B------:R-:W-:Y:S01]  /*3ca0*/  UIADD3 UR20, UR6, 0x2, URZ ;  /* 0x0000000206147890 */ /* 0x000fe2000fffe03f */
[----:B------:R-:W-:Y:S01]  /*3cb0*/  UMOV UR23, 0x40000040 ;  /* 0x4000004000177882 */ /* 0x000fe20000000000 */
[----:B------:R-:W-:Y:S01]  /*3cc0*/  UMOV UR21, 0x40000040 ;  /* 0x4000004000157882 */ /* 0x000fe20000000000 */
[----:B---3--:R-:W-:-:S04]  /*3cd0*/  SHF.R.U32.HI R201, RZ, 0x7, R201 ;  /* 0x00000007ffc97819 */ /* 0x008fc800000116c9 */
[----:B012---:R-:W-:Y:S01]  /*3ce0*/  IADD3 R0, -R201, 0xb, RZ ;  /* 0x0000000bc9007810 */ /* 0x007fe20007ffe1ff */
        /* <DEDUP_REMOVED lines=105> */
.L_x_211:
        /* <DEDUP_REMOVED lines=60> */
[----:B------:R-:W-:Y:S01]  /*4740*/  UMOV UR10, UR27 ;  /* 0x0000001b000a7c82 */ /* 0x000fe20008000000 */
[----:B------:R-:W-:Y:S01]  /*4750*/  UIADD3 UR6, UR29, 0x32440, URZ ;  /* 0x000324401d067890 */ /* 0x000fe2000fffe03f */
[----:B------:R-:W2:Y:S01]  /*4760*/  MUFU.TANH R156, R156 ;  /* 0x0000009c009c7308 */ /* 0x000ea20000002400 */
[----:B---3--:R-:W-:Y:S01]  /*4770*/  FMNMX.FTZ R5, R15, R152, !PT ;  /* 0x000000980f057209 */ /* 0x008fe20007810000 */
[----:B------:R-:W-:-:S02]  /*4780*/  UIMAD UR11, UR37, 0xc00, UR26 ;  /* 0x00000c00250b78a4 */ /* 0x000fc4000f8e021a */
[----:B------:R-:W-:Y:S01]  /*4790*/  UPRMT UR6, UR30, 0x654, UR6 ;  /* 0x000006541e067896 */ /* 0x000fe20008000006 */
[----:B------:R-:W-:-:S03]  /*47a0*/  UMOV UR7, 0x40000040 ;  /* 0x4000004000077882 */ /* 0x000fc60000000000 */
[----:B------:R-:W3:Y:S01]  /*47b0*/  MUFU.TANH R11, R11 ;  /* 0x0000000b000b7308 */ /* 0x000ee20000002400 */
[----:B-1----:R-:W-:-:S04]  /*47c0*/  FMNMX.FTZ R152, R10, R7, !PT ;  /* 0x000000070a987209 */ /* 0x002fc80007810000 */
[----:B------:R-:W-:Y:S01]  /*47d0*/  SYNCS.ARRIVE.TRANS64.RED.A1T0 RZ, [UR6], RZ ;  /* 0x000000ffffff79a7 */ /* 0x000fe20008100406 */
[----:B------:R-:W-:Y:S02]  /*47e0*/  UMOV UR6, UR11 ;  /* 0x0000000b00067c82 */ /* 0x000fe40008000000 */
        /* <DEDUP_REMOVED lines=75> */
[----:B---3--:R-:W-:-:S05]  /*4ca0*/  FMNMX.FTZ R153, R188, R153, !PT ;  /* 0x00000099bc997209 */ /* 0x008fca0007810000 */
[----:B------:R-:W3:Y:S02]  /*4cb0*/  SHFL.BFLY PT, R154, R153, 0x2, 0x1f ;  /* 0x0c401f00999a7f89 */ /* 0x000ee400000e0000 */
[----:B------:R-:W4:Y:S01]  /*4cc0*/  MUFU.TANH R192, R192 ;  /* 0x000000c000c07308 */ /* 0x000f220000002400 */
[----:B-1----:R-:W-:-:S04]  /*4cd0*/  FMNMX.FTZ R152, R189, R152, !PT ;  /* 0x00000098bd987209 */ /* 0x002fc80007810000 */
[----:B--2---:R-:W-:-:S04]  /*4ce0*/  FMNMX.FTZ R5, R191, R152, !PT ;  /* 0x00000098bf057209 */ /* 0x004fc80007810000 */
[----:B----4-:R-:W-:-:S05]  /*4cf0*/  FMNMX.FTZ R152, R192, R5, !PT ;  /* 0x00000005c0987209 */ /* 0x010fca0007810000 */
[----:B------:R-:W1:Y:S01]  /*4d00*/  SHFL.BFLY PT, R155, R152, 0x2, 0x1f ;  /* 0x0c401f00989b7f89 */ /* 0x000e6200000e0000 */
[----:B---3--:R-:W-:-:S05]  /*4d10*/  FMNMX.FTZ R154, R153, R154, !PT ;  /* 0x0000009a999a7209 */ /* 0x008fca0007810000 */
[----:B------:R-:W2:Y:S01]  /*4d20*/  SHFL.BFLY PT, R5, R154, 0x1, 0x1f ;  /* 0x0c201f009a057f89 */ /* 0x000ea200000e0000 */
[----:B-1----:R-:W-:Y:S01]  /*4d30*/  FMNMX.FTZ R155, R152, R155, !PT ;  /* 0x0000009b989b7209 */ /* 0x002fe20007810000 */
[----:B------:R-:W-:-:S04]  /*4d40*/  VIADD R152, R201, 0x8 ;  /* 0x00000008c9987836 */ /* 0x000fc80000000000 */
[----:B------:R-:W1:Y:S01]  /*4d50*/  SHFL.BFLY PT, R194, R155, 0x1, 0x1f ;  /* 0x0c201f009bc27f89 */ /* 0x000e6200000e0000 */
[----:B--2---:R-:W-:-:S05]  /*4d60*/  FMNMX.FTZ R5, R154, R5, !PT ;  /* 0x000000059a057209 */ /* 0x004fca0007810000 */
[C---:B------:R-:W-:Y:S01]  /*4d70*/  FMUL.FTZ R193, R5.reuse, UR10 ;  /* 0x0000000a05c17c20 */ /* 0x040fe20008410000 */
[----:B------:R-:W-:-:S03]  /*4d80*/  FADD.FTZ R8, -R5, R8 ;  /* 0x0000000805087221 */ /* 0x000fc60000010100 */
[--C-:B------:R-:W-:Y:S01]  /*4d90*/  FFMA.FTZ R190, R4, UR10, -R193.reuse ;  /* 0x0000000a04be7c23 */ /* 0x100fe200080108c1 */
[----:B------:R-:W-:Y:S01]  /*4da0*/  FMUL.FTZ R8, R8, UR10 ;  /* 0x0000000a08087c20 */ /* 0x000fe20008410000 */
        /* <DEDUP_REMOVED lines=11> */
[----:B-1----:R-:W-:Y:S01]  /*4e60*/  FMNMX.FTZ R4, R155, R194, !PT ;  /* 0x000000c29b047209 */ /* 0x002fe20007810000 */
[----:B------:R-:W1:Y:S04]  /*4e70*/  MUFU.EX2 R8, R8 ;  /* 0x0000000800087308 */ /* 0x000e680000000800 */
[C---:B------:R-:W-:Y:S01]  /*4e80*/  FADD.FTZ R7, -R4.reuse, R7 ;  /* 0x0000000704077221 */ /* 0x040fe20000010100 */
[----:B------:R-:W-:-:S03]  /*4e90*/  FMUL.FTZ R194, R4, UR10 ;  /* 0x0000000a04c27c20 */ /* 0x000fc60008410000 */
[----:B------:R-:W-:Y:S01]  /*4ea0*/  FMUL.FTZ R7, R7, UR10 ;  /* 0x0000000a07077c20 */ /* 0x000fe20008410000 */
[--C-:B------:R-:W-:Y:S01]  /*4eb0*/  FFMA.FTZ R10, R10, UR10, -R194.reuse ;  /* 0x0000000a0a0a7c23 */ /* 0x100fe200080108c2 */
[--C-:B------:R-:W-:Y:S01]  /*4ec0*/  FFMA.FTZ R11, R11, UR10, -R194.reuse ;  /* 0x0000000a0b0b7c23 */ /* 0x100fe200080108c2 */
[--C-:B------:R-:W-:Y:S01]  /*4ed0*/  FFMA.FTZ R20, R20, UR10, -R194.reuse ;  /* 0x0000000a14147c23 */ /* 0x100fe200080108c2 */
[--C-:B------:R-:W-:Y:S01]  /*4ee0*/  FFMA.FTZ R195, R22, UR10, -R194.reuse ;  /* 0x0000000a16c37c23 */ /* 0x100fe200080108c2 */
[----:B------:R-:W-:Y:S01]  /*4ef0*/  MUFU.EX2 R9, R9 ;  /* 0x0000000900097308 */ /* 0x000fe20000000800 */
[----:B------:R2:W-:Y:S01]  /*4f00*/  BAR.SYNC.DEFER_BLOCKING R152, 0x100 ;  /* 0x000400980000751d */ /* 0x0005e20000010000 */
[--C-:B------:R-:W-:Y:S01]  /*4f10*/  FFMA.FTZ R22, R156, UR10, -R193.reuse ;  /* 0x0000000a9c167c23 */ /* 0x100fe200080108c1 */
[--C-:B------:R-:W-:Y:S01]  /*4f20*/  FFMA.FTZ R156, R23, UR10, -R194.reuse ;  /* 0x0000000a179c7c23 */ /* 0x100fe200080108c2 */
[-C--:B-1----:R-:W-:Y:S01]  /*4f30*/  FMUL.FTZ R24, R24, R8.reuse ;  /* 0x0000000818187220 */ /* 0x082fe20000410000 */
[-C--:B------:R-:W-:Y:S01]  /*4f40*/  FMUL.FTZ R25, R25, R8.reuse ;  /* 0x0000000819197220 */ /* 0x080fe20000410000 */
[-C--:B------:R-:W-:Y:S01]  /*4f50*/  FMUL.FTZ R28, R28, R8.reuse ;  /* 0x000000081c1c7220 */ /* 0x080fe20000410000 */
[-C--:B------:R-:W-:Y:S01]  /*4f60*/  FMUL.FTZ R29, R29, R8.reuse ;  /* 0x000000081d1d7220 */ /* 0x080fe20000410000 */
[----:B------:R-:W1:Y:S01]  /*4f70*/  MUFU.EX2 R7, R7 ;  /* 0x0000000700077308 */ /* 0x000e620000000800 */
        /* <DEDUP_REMOVED lines=15> */
[----:B------:R-:W3:Y:S01]  /*5070*/  MUFU.EX2 R14, R14 ;  /* 0x0000000e000e7308 */ /* 0x000ee20000000800 */
        /* <DEDUP_REMOVED lines=15> */
[----:B------:R-:W4:Y:S01]  /*5170*/  MUFU.EX2 R11, R11 ;  /* 0x0000000b000b7308 */ /* 0x000f220000000800 */
        /* <DEDUP_REMOVED lines=15> */
[----:B------:R-:W5:Y:S01]  /*5270*/  MUFU.EX2 R195, R195 ;  /* 0x000000c300c37308 */ /* 0x000f620000000800 */
        /* <DEDUP_REMOVED lines=18> */
[-C--:B-1----:R-:W-:Y:S01]  /*53a0*/  FMUL.FTZ R26, R26, R7.reuse ;  /* 0x000000071a1a7220 */ /* 0x082fe20000410000 */
        /* <DEDUP_REMOVED lines=63> */
[----:B--2---:R-:W-:Y:S01]  /*57a0*/  F2FP.BF16.F32.PACK_AB R152, R190, R9 ;  /* 0x00000009be98723e */ /* 0x004fe200000010ff */
[--C-:B------:R-:W-:Y:S01]  /*57b0*/  FFMA.FTZ R21, R21, UR10, -R194.reuse ;  /* 0x0000000a15157c23 */ /* 0x100fe200080108c2 */
[----:B---3--:R-:W-:Y:S01]  /*57c0*/  F2FP.BF16.F32.PACK_AB R154, R14, R13 ;  /* 0x0000000d0e9a723e */ /* 0x008fe200000010ff */
[--C-:B------:R-:W-:Y:S01]  /*57d0*/  FFMA.FTZ R23, R160, UR10, -R194.reuse ;  /* 0x0000000aa0177c23 */ /* 0x100fe200080108c2 */
[----:B----4-:R-:W-:Y:S01]  /*57e0*/  F2FP.BF16.F32.PACK_AB R153, R11, R10 ;  /* 0x0000000a0b99723e */ /* 0x010fe200000010ff */
[--C-:B------:R-:W-:Y:S01]  /*57f0*/  FFMA.FTZ R158, R162, UR10, -R194.reuse ;  /* 0x0000000aa29e7c23 */ /* 0x100fe200080108c2 */
[----:B-----5:R-:W-:Y:S01]  /*5800*/  F2FP.BF16.F32.PACK_AB R155, R195, R20 ;  /* 0x00000014c39b723e */ /* 0x020fe200000010ff */
[----:B------:R-:W-:Y:S01]  /*5810*/  MUFU.EX2 R12, R12 ;  /* 0x0000000c000c7308 */ /* 0x000fe20000000800 */
[--C-:B------:R-:W-:Y:S01]  /*5820*/  FFMA.FTZ R160, R159, UR10, -R193.reuse ;  /* 0x0000000a9fa07c23 */ /* 0x100fe200080108c1 */
[--C-:B------:R-:W-:Y:S01]  /*5830*/  FFMA.FTZ R159, R164, UR10, -R193.reuse ;  /* 0x0000000aa49f7c23 */ /* 0x100fe200080108c1 */
[----:B------:R-:W-:Y:S01]  /*5840*/  WARPGROUP.ARRIVE ;  /* 0x00000000000079c5 */ /* 0x000fe20000000000 */
[--C-:B------:R-:W-:Y:S01]  /*5850*/  FFMA.FTZ R162, R166, UR10, -R193.reuse ;  /* 0x0000000aa6a27c23 */ /* 0x100fe200080108c1 */
[--C-:B------:R-:W-:Y:S01]  /*5860*/  FFMA.FTZ R164, R163, UR10, -R194.reuse ;  /* 0x0000000aa3a47c23 */ /* 0x100fe200080108c2 */
[--C-:B------:R-:W-:Y:S01]  /*5870*/  FFMA.FTZ R161, R161, UR10, -R194.reuse ;  /* 0x0000000aa1a17c23 */ /* 0x100fe200080108c2 */
[--C-:B------:R-:W-:Y:S01]  /*5880*/  FFMA.FTZ R163, R168, UR10, -R194.reuse ;  /* 0x0000000aa8a37c23 */ /* 0x100fe200080108c2 */
[----:B------:R-:W1:Y:S01]  /*5890*/  MUFU.EX2 R15, R15 ;  /* 0x0000000f000f7308 */ /* 0x000e620000000800 */
[----:B------:R-:W-:Y:S01]  /*58a0*/  HGMMA.64x256x16.F32.BF16 R24, R152, gdesc[UR4].tnspB, R24, gsb0 ;  /* 0x43e0000498187df0 */ /* 0x000fe20008001818 */
[----:B------:R-:W-:Y:S01]  /*58b0*/  UIADD3 UR6, UR11, 0x80, URZ ;  /* 0x000000800b067890 */ /* 0x000fe2000fffe03f */
[--C-:B------:R-:W-:Y:S01]  /*58c0*/  FFMA.FTZ R166, R170, UR10, -R194.reuse ;  /* 0x0000000aaaa67c23 */ /* 0x100fe200080108c2 */
[----:B------:R-:W-:Y:S01]  /*58d0*/  UMOV UR7, 0x40000040 ;  /* 0x4000004000077882 */ /* 0x000fe20000000000 */
        /* <DEDUP_REMOVED lines=20> */
[--C-:B------:R-:W-:Y:S01]  /*5a20*/  FFMA.FTZ R185, R185, UR10, -R194.reuse ;  /* 0x0000000ab9b97c23 */ /* 0x100fe200080108c2 */
[--C-:B------:R-:W-:Y:S01]  /*5a30*/  FFMA.FTZ R188, R189, UR10, -R194.reuse ;  /* 0x0000000abdbc7c23 */ /* 0x100fe200080108c2 */
[--C-:B------:R-:W-:Y:S01]  /*5a40*/  FFMA.FTZ R187, R191, UR10, -R194.reuse ;  /* 0x0000000abfbb7c23 */ /* 0x100fe200080108c2 */
[----:B------:R-:W-:Y:S01]  /*5a50*/  FFMA.FTZ R192, R192, UR10, -R194 ;  /* 0x0000000ac0c07c23 */ /* 0x000fe200080108c2 */
[----:B------:R-:W-:Y:S01]  /*5a60*/  FFMA.FTZ R3, R8, R3, R9 ;  /* 0x0000000308037223 */ /* 0x000fe20000010009 */
[----:B------:R-:W-:-:S02]  /*5a70*/  FFMA.FTZ R6, R7, R6, R10 ;  /* 0x0000000607067223 */ /* 0x000fc4000001000a */
[----:B------:R-:W2:Y:S01]  /*5a80*/  MUFU.EX2 R156, R156 ;  /* 0x0000009c009c7308 */ /* 0x000ea20000000800 */
[----:B------:R-:W-:Y:S01]  /*5a90*/  FADD.FTZ R190, R190, R3 ;  /* 0x00000003bebe7221 */ /* 0x000fe20000010000 */
[----:B------:R-:W-:-:S03]  /*5aa0*/  FADD.FTZ R11, R11, R6 ;  /* 0x000000060b0b7221 */ /* 0x000fc60000010000 */
[----:B------:R-:W-:Y:S01]  /*5ab0*/  FADD.FTZ R13, R13, R190 ;  /* 0x000000be0d0d7221 */ /* 0x000fe20000010000 */
[----:B------:R-:W-:Y:S02]  /*5ac0*/  FADD.FTZ R20, R20, R11 ;  /* 0x0000000b14147221 */ /* 0x000fe40000010000 */
[----:B------:R-:W-:Y:S01]  /*5ad0*/  MUFU.EX2 R23, R23 ;  /* 0x0000001700177308 */ /* 0x000fe20000000800 */
[----:B------:R-:W-:Y:S01]  /*5ae0*/  FADD.FTZ R13, R14, R13 ;  /* 0x0000000d0e0d7221 */ /* 0x000fe20000010000 */
[----:B------:R-:W-:-:S06]  /*5af0*/  FADD.FTZ R20, R195, R20 ;  /* 0x00000014c3147221 */ /* 0x000fcc0000010000 */
        /* <DEDUP_REMOVED lines=8> */
[----:B------:R-:W0:Y:S08]  /*5b80*/  MUFU.EX2 R166, R166 ;  /* 0x000000a600a67308 */ /* 0x000e300000000800 */
[----:B------:R-:W-:Y:S08]  /*5b90*/  MUFU.EX2 R165, R165 ;  /* 0x000000a500a57308 */ /* 0x000ff00000000800 */
[----:B------:R-:W0:Y:S08]  /*5ba0*/  MUFU.EX2 R168, R168 ;  /* 0x000000a800a87308 */ /* 0x000e300000000800 */
[----:B------:R-:W-:Y:S08]  /*5bb0*/  MUFU.EX2 R167, R167 ;  /* 0x000000a700a77308 */ /* 0x000ff00000000800 */
[----:B------:R-:W-:Y:S08]  /*5bc0*/  MUFU.EX2 R170, R170 ;  /* 0x000000aa00aa7308 */ /* 0x000ff00000000800 */
[----:B------:R-:W-:Y:S08]  /*5bd0*/  MUFU.EX2 R169, R169 ;  /* 0x000000a900a97308 */ /* 0x000ff00000000800 */
[----:B------:R-:W0:Y:S08]  /*5be0*/  MUFU.EX2 R172, R172 ;  /* 0x000000ac00ac7308 */ /* 0x000e300000000800 */
        /* <DEDUP_REMOVED lines=12> */
[----:B------:R-:W-:Y:S01]  /*5cb0*/  MUFU.EX2 R183, R183 ;  /* 0x000000b700b77308 */ /* 0x000fe20000000800 */
[----:B------:R-:W-:-:S02]  /*5cc0*/  WARPGROUP.DEPBAR.LE gsb0, 0x0 ;  /* 0x00008000000079c5 */ /* 0x000fc40000010000 */
[----:B-1----:R-:W-:-:S05]  /*5cd0*/  F2FP.BF16.F32.PACK_AB R152, R15, R12 ;  /* 0x0000000c0f98723e */ /* 0x002fca00000010ff */
[----:B------:R-:W-:Y:S01]  /*5ce0*/  MUFU.EX2 R186, R186 ;  /* 0x000000ba00ba7308 */ /* 0x000fe20000000800 */
[----:B--2---:R-:W-:Y:S01]  /*5cf0*/  F2FP.BF16.F32.PACK_AB R153, R156, R21 ;  /* 0x000000159c99723e */ /* 0x004fe200000010ff */
[----:B------:R-:W-:Y:S01]  /*5d00*/  FADD.FTZ R12, R12, R13 ;  /* 0x0000000d0c0c7221 */ /* 0x000fe20000010000 */
[----:B------:R-:W-:Y:S01]  /*5d10*/  F2FP.BF16.F32.PACK_AB R154, R197, R22 ;  /* 0x00000016c59a723e */ /* 0x000fe200000010ff */
[----:B------:R-:W-:Y:S01]  /*5d20*/  FADD.FTZ R21, R21, R20 ;  /* 0x0000001415157221 */ /* 0x000fe20000010000 */
[----:B---3--:R-:W-:Y:S01]  /*5d30*/  F2FP.BF16.F32.PACK_AB R155, R158, R23 ;  /* 0x000000179e9b723e */ /* 0x008fe200000010ff */
[----:B------:R-:W-:Y:S02]  /*5d40*/  FADD.FTZ R15, R15, R12 ;  /* 0x0000000c0f0f7221 */ /* 0x000fe40000010000 */
[----:B------:R-:W-:Y:S01]  /*5d50*/  MUFU.EX2 R185, R185 ;  /* 0x000000b900b97308 */ /* 0x000fe20000000800 */
[----:B------:R-:W-:Y:S01]  /*5d60*/  WARPGROUP.ARRIVE ;  /* 0x00000000000079c5 */ /* 0x000fe20000000000 */
[----:B------:R-:W-:Y:S01]  /*5d70*/  FADD.FTZ R156, R156, R21 ;  /* 0x000000159c9c7221 */ /* 0x000fe20000010000 */
[----:B------:R-:W-:-:S03]  /*5d80*/  FADD.FTZ R22, R22, R15 ;  /* 0x0000000f16167221 */ /* 0x000fc60000010000 */
[----:B------:R-:W-:Y:S01]  /*5d90*/  FADD.FTZ R23, R23, R156 ;  /* 0x0000009c17177221 */ /* 0x000fe20000010000 */
[----:B------:R-:W-:Y:S01]  /*5da0*/  HGMMA.64x256x16.F32.BF16 R24, R152, gdesc[UR4].tnspB, R24, gsb0 ;  /* 0x43e0000498187df0 */ /* 0x000fe20008001818 */
[----:B------:R-:W-:Y:S01]  /*5db0*/  UIADD3 UR6, UR11, 0x100, URZ ;  /* 0x000001000b067890 */ /* 0x000fe2000fffe03f */
[----:B------:R-:W1:Y:S01]  /*5dc0*/  MUFU.EX2 R188, R188 ;  /* 0x000000bc00bc7308 */ /* 0x000e620000000800 */
[----:B------:R-:W-:Y:S01]  /*5dd0*/  UMOV UR7, 0x40000040 ;  /* 0x4000004000077882 */ /* 0x000fe20000000000 */
[----:B------:R-:W-:Y:S01]  /*5de0*/  FADD.FTZ R22, R197, R22 ;  /* 0x00000016c5167221 */ /* 0x000fe20000010000 */
[----:B------:R-:W-:-:S05]  /*5df0*/  FADD.FTZ R158, R158, R23 ;  /* 0x000000179e9e7221 */ /* 0x000fca0000010000 */
[----:B------:R-:W-:Y:S08]  /*5e00*/  MUFU.EX2 R187, R187 ;  /* 0x000000bb00bb7308 */ /* 0x000ff00000000800 */
[----:B------:R-:W2:Y:S01]  /*5e10*/  MUFU.EX2 R192, R192 ;  /* 0x000000c000c07308 */ /* 0x000ea20000000800 */
[----:B------:R-:W-:Y:S02]  /*5e20*/  WARPGROUP.DEPBAR.LE gsb0, 0x0 ;  /* 0x00008000000079c5 */ /* 0x000fe40000010000 */
[----:B----4-:R-:W-:Y:S01]  /*5e30*/  F2FP.BF16.F32.PACK_AB R152, R160, R157 ;  /* 0x0000009da098723e */ /* 0x010fe200000010ff */
[----:B------:R-:W-:Y:S01]  /*5e40*/  FADD.FTZ R157, R157, R22 ;  /* 0x000000169d9d7221 */ /* 0x000fe20000010000 */
[----:B-----5:R-:W-:Y:S01]  /*5e50*/  F2FP.BF16.F32.PACK_AB R153, R164, R161 ;  /* 0x000000a1a499723e */ /* 0x020fe200000010ff */
[----:B------:R-:W-:Y:S01]  /*5e60*/  FADD.FTZ R161, R161, R158 ;  /* 0x0000009ea1a17221 */ /* 0x000fe20000010000 */
[----:B------:R-:W-:Y:S01]  /*5e70*/  F2FP.BF16.F32.PACK_AB R154, R162, R159 ;  /* 0x0000009fa29a723e */ /* 0x000fe200000010ff */
[----:B------:R-:W-:Y:S01]  /*5e80*/  FADD.FTZ R160, R160, R157 ;  /* 0x0000009da0a07221 */ /* 0x000fe20000010000 */
[----:B0-----:R-:W-:Y:S01]  /*5e90*/  F2FP.BF16.F32.PACK_AB R155, R166, R163 ;  /* 0x000000a3a69b723e */ /* 0x001fe200000010ff */
[----:B------:R-:W-:-:S02]  /*5ea0*/  FADD.FTZ R164, R164, R161 ;  /* 0x000000a1a4a47221 */ /* 0x000fc40000010000 */
[----:B------:R-:W-:Y:S01]  /*5eb0*/  FADD.FTZ R159, R159, R160 ;  /* 0x000000a09f9f7221 */ /* 0x000fe20000010000 */
[----:B------:R-:W-:Y:S01]  /*5ec0*/  WARPGROUP.ARRIVE ;  /* 0x00000000000079c5 */ /* 0x000fe20000000000 */
[----:B------:R-:W-:Y:S02]  /*5ed0*/  FADD.FTZ R163, R163, R164 ;  /* 0x000000a4a3a37221 */ /* 0x000fe40000010000 */
[----:B------:R-:W-:Y:S02]  /*5ee0*/  FADD.FTZ R162, R162, R159 ;  /* 0x0000009fa2a27221 */ /* 0x000fe40000010000 */
[----:B------:R-:W-:Y:S01]  /*5ef0*/  FADD.FTZ R166, R166, R163 ;  /* 0x000000a3a6a67221 */ /* 0x000fe20000010000 */
[----:B------:R-:W-:Y:S01]  /*5f00*/  HGMMA.64x256x16.F32.BF16 R24, R152, gdesc[UR4].tnspB, R24, gsb0 ;  /* 0x43e0000498187df0 */ /* 0x000fe20008001818 */
[----:B------:R-:W-:Y:S01]  /*5f10*/  UIADD3 UR6, UR11, 0x180, URZ ;  /* 0x000001800b067890 */ /* 0x000fe2000fffe03f */
[----:B------:R-:W-:Y:S01]  /*5f20*/  UMOV UR7, 0x40000040 ;  /* 0x4000004000077882 */ /* 0x000fe20000000000 */
[----:B------:R-:W-:-:S02]  /*5f30*/  WARPGROUP.DEPBAR.LE gsb0, 0x0 ;  /* 0x00008000000079c5 */ /* 0x000fc40000010000 */
[----:B------:R-:W-:Y:S01]  /*5f40*/  F2FP.BF16.F32.PACK_AB R152, R168, R165 ;  /* 0x000000a5a898723e */ /* 0x000fe200000010ff */
[----:B------:R-:W-:Y:S01]  /*5f50*/  FADD.FTZ R165, R165, R162 ;  /* 0x000000a2a5a57221 */ /* 0x000fe20000010000 */
[----:B------:R-:W-:Y:S01]  /*5f60*/  F2FP.BF16.F32.PACK_AB R153, R172, R169 ;  /* 0x000000a9ac99723e */ /* 0x000fe200000010ff */
[----:B------:R-:W-:Y:S01]  /*5f70*/  FADD.FTZ R169, R169, R166 ;  /* 0x000000a6a9a97221 */ /* 0x000fe20000010000 */
[----:B------:R-:W-:Y:S01]  /*5f80*/  F2FP.BF16.F32.PACK_AB R154, R170, R167 ;  /* 0x000000a7aa9a723e */ /* 0x000fe200000010ff */
[----:B------:R-:W-:Y:S01]  /*5f90*/  FADD.FTZ R168, R168, R165 ;  /* 0x000000a5a8a87221 */ /* 0x000fe20000010000 */
[----:B------:R-:W-:Y:S01]  /*5fa0*/  F2FP.BF16.F32.PACK_AB R155, R174, R171 ;  /* 0x000000abae9b723e */ /* 0x000fe200000010ff */
[----:B------:R-:W-:Y:S02]  /*5fb0*/  FADD.FTZ R172, R172, R169 ;  /* 0x000000a9acac7221 */ /* 0x000fe40000010000 */
[----:B------:R-:W-:Y:S01]  /*5fc0*/  FADD.FTZ R167, R167, R168 ;  /* 0x000000a8a7a77221 */ /* 0x000fe20000010000 */
[----:B------:R-:W-:Y:S01]  /*5fd0*/  WARPGROUP.ARRIVE ;  /* 0x00000000000079c5 */ /* 0x000fe20000000000 */
[----:B------:R-:W-:-:S02]  /*5fe0*/  FADD.FTZ R171, R171, R172 ;  /* 0x000000acabab7221 */ /* 0x000fc40000010000 */
        /* <DEDUP_REMOVED lines=25> */
[----:B-1----:R-:W-:Y:S01]  /*6180*/  F2FP.BF16.F32.PACK_AB R153, R188, R185 ;  /* 0x000000b9bc99723e */ /* 0x002fe200000010ff */
        /* <DEDUP_REMOVED lines=14> */
.L_x_212:
[----:B------:R-:W-:Y:S01]  /*6270*/  UIADD3 UR29, UR29, 0x32460, URZ ;  /* 0x000324601d1d7890 */ /* 0x000fe2000fffe03f */
[----:B------:R-:W-:Y:S01]  /*6280*/  IMAD.MOV.U32 R7, RZ, RZ, R4 ;  /* 0x000000ffff077224 */ /* 0x000fe200078e0004 */
[----:B------:R-:W-:Y:S02]  /*6290*/  MOV R8, R5 ;  /* 0x0000000500087202 */ /* 0x000fe40000000f00 */
[----:B------:R-:W-:-:S09]  /*62a0*/  UPRMT UR29, UR30, 0x654, UR29 ;  /* 0x000006541e1d7896 */ /* 0x000fd2000800001d */
[----:B------:R-:W-:Y:S01]  /*62b0*/  SYNCS.ARRIVE.TRANS64.RED.A1T0 RZ, [UR29], RZ ;  /* 0x000000ffffff79a7 */ /* 0x000fe2000810041d */
[----:B------:R-:W-:Y:S05]  /*62c0*/  @P1 BRA `(.L_x_213) ;  /* 0xffffffd400741947 */ /* 0x000fea000383ffff */
.L_x_202:
[----:B------:R-:W0:Y:S01]  /*62d0*/  SHFL.BFLY PT, R8, R3, 0x2, 0x1f ;  /* 0x0c401f0003087f89 */ /* 0x000e2200000e0000 */
[----:B------:R-:W-:Y:S01]  /*62e0*/  IMAD.MOV.U32 R12, RZ, RZ, RZ ;  /* 0x000000ffff0c7224 */ /* 0x000fe200078e00ff */
[----:B------:R-:W-:Y:S01]  /*62f0*/  MOV R204, 0x400 ;  /* 0x0000040000cc7802 */ /* 0x000fe20000000f00 */
[----:B------:R-:W-:Y:S01]  /*6300*/  IMAD.U32 R14, RZ, RZ, UR10 ;  /* 0x0000000aff0e7e24 */ /* 0x000fe2000f8e00ff */
[----:B------:R-:W1:Y:S01]  /*6310*/  SHFL.BFLY PT, R9, R6, 0x2, 0x1f ;  /* 0x0c401f0006097f89 */ /* 0x000e6200000e0000 */
[----:B------:R-:W-:Y:S01]  /*6320*/  IMAD.U32 R22, RZ, RZ, UR10 ;  /* 0x0000000aff167e24 */ /* 0x000fe2000f8e00ff */
[----:B------:R-:W2:Y:S01]  /*6330*/  LDC R210, c[0x0][0xce8] ;  /* 0x00033a00ffd27b82 */ /* 0x000ea20000000800 */
[----:B------:R-:W-:Y:S01]  /*6340*/  UIADD3 UR4, -UR43, URZ, URZ ;  /* 0x0000003f2b047290 */ /* 0x000fe2000fffe13f */
[----:B------:R-:W3:Y:S01]  /*6350*/  S2R R11, SR_CgaCtaId ;  /* 0x00000000000b7919 */ /* 0x000ee20000008800 */
[----:B------:R-:W-:Y:S01]  /*6360*/  ULDC UR10, c[0x0][0xd44] ;  /* 0x00035100000a7ab9 */ /* 0x000fe20000000800 */
[----:B------:R-:W-:Y:S01]  /*6370*/  ULDC.64 UR6, c[0x0][0xc90] ;  /* 0x0003240000067ab9 */ /* 0x000fe20000000a00 */
[----:B------:R-:W-:Y:S01]  /*6380*/  UIMAD UR10, UR10, UR4, UR41 ;  /* 0x000000040a0a72a4 */ /* 0x000fe2000f8e0229 */
[----:B------:R-:W4:Y:S01]  /*6390*/  S2R R13, SR_SWINHI ;  /* 0x00000000000d7919 */ /* 0x000f220000002f00 */
[----:B------:R-:W-:-:S02]  /*63a0*/  ULDC.64 UR8, c[0x0][0xbe8] ;  /* 0x0002fa0000087ab9 */ /* 0x000fc40000000a00 */
[----:B------:R-:W-:Y:S01]  /*63b0*/  USHF.R.S32.HI UR11, URZ, 0x1f, UR10 ;  /* 0x0000001f3f0b7899 */ /* 0x000fe2000801140a */
[----:B------:R0:W-:Y:S06]  /*63c0*/  BAR.ARV R0, 0x100 ;  /* 0x000400000000751d */ /* 0x0001ec0000002000 */
[----:B------:R-:W-:Y:S01]  /*63d0*/  UIMAD.WIDE.U32 UR4, UR10, UR6, URZ ;  /* 0x000000060a0472a5 */ /* 0x000fe2000f8e003f */
[----:B0-----:R-:W-:Y:S01]  /*63e0*/  FADD.FTZ R8, R8, R3 ;  /* 0x0000000308087221 */ /* 0x001fe20000010000 */
[----:B------:R-:W-:Y:S01]  /*63f0*/  IMAD.MOV.U32 R3, RZ, RZ, RZ ;  /* 0x000000ffff037224 */ /* 0x000fe200078e00ff */
[----:B------:R-:W-:Y:S01]  /*6400*/  MOV R0, 0xff800000 ;  /* 0xff80000000007802 */ /* 0x000fe20000000f00 */
[----:B------:R-:W-:Y:S06]  /*6410*/  BAR.ARV 0x8, 0x180 ;  /* 0x0206000000007b1d */ /* 0x000fec0000002000 */
[----:B-1----:R-:W-:Y:S01]  /*6420*/  FADD.FTZ R9, R9, R6 ;  /* 0x0000000609097221 */ /* 0x002fe20000010000 */
[----:B------:R-:W-:Y:S01]  /*6430*/  IMAD.MOV.U32 R6, RZ, RZ, -0x800000 ;  /* 0xff800000ff067424 */ /* 0x000fe200078e00ff */
[----:B------:R-:W0:Y:S01]  /*6440*/  SHFL.BFLY PT, R7, R8, 0x1, 0x1f ;  /* 0x0c201f0008077f89 */ /* 0x000e2200000e0000 */
[----:B------:R-:W-:-:S03]  /*6450*/  UIMAD UR6, UR11, UR6, URZ ;  /* 0x000000060b0672a4 */ /* 0x000fc6000f8e023f */
[----:B------:R-:W1:Y:S01]  /*6460*/  SHFL.BFLY PT, R10, R9, 0x1, 0x1f ;  /* 0x0c201f00090a7f89 */ /* 0x000e6200000e0000 */
[----:B---3--:R-:W-:Y:S01]  /*6470*/  LEA R204, R11, R204, 0x18 ;  /* 0x000000cc0bcc7211 */ /* 0x008fe200078ec0ff */
[----:B------:R-:W-:Y:S01]  /*6480*/  UIMAD UR6, UR10, UR7, UR6 ;  /* 0x000000070a0672a4 */ /* 0x000fe2000f8e0206 */
[----:B------:R-:W-:Y:S01]  /*6490*/  BAR.SYNC.DEFER_BLOCKING 0x1, 0x100 ;  /* 0x0044000000007b1d */ /* 0x000fe20000010000 */
[----:B------:R-:W-:Y:S01]  /*64a0*/  USHF.R.S32.HI UR7, URZ, 0x1f, UR43 ;  /* 0x0000001f3f077899 */ /* 0x000fe2000801142b */
[----:B0-----:R-:W-:Y:S01]  /*64b0*/  FADD.FTZ R20, R8, R7 ;  /* 0x0000000708147221 */ /* 0x001fe20000010000 */
[----:B-1----:R-:W-:-:S04]  /*64c0*/  FADD.FTZ R7, R9, R10 ;  /* 0x0000000a09077221 */ /* 0x002fc80000010000 */
[----:B------:R-:W-:Y:S01]  /*64d0*/  FSETP.NE.FTZ.AND P0, PT, R20, RZ, PT ;  /* 0x000000ff1400720b */ /* 0x000fe20003f15000 */
[----:B------:R-:W-:Y:S01]  /*64e0*/  IMAD R9, R200, 0x40, R2 ;  /* 0x00000040c8097824 */ /* 0x000fe200078e0202 */
[----:B------:R-:W-:Y:S02]  /*64f0*/  MOV R10, R204 ;  /* 0x000000cc000a7202 */ /* 0x000fe40000000f00 */
[----:B----4-:R-:W-:Y:S02]  /*6500*/  MOV R11, R13 ;  /* 0x0000000d000b7202 */ /* 0x010fe40000000f00 */
[----:B------:R-:W-:Y:S01]  /*6510*/  FSETP.NE.FTZ.AND P1, PT, R7, RZ, PT ;  /* 0x000000ff0700720b */ /* 0x000fe20003f35000 */
[----:B------:R-:W-:-:S04]  /*6520*/  IMAD.WIDE R8, R9, 0x2, R10 ;  /* 0x0000000209087825 */ /* 0x000fc800078e020a */
[----:B------:R-:W-:Y:S02]  /*6530*/  IMAD.WIDE R10, R209, 0x2, R10 ;  /* 0x00000002d10a7825 */ /* 0x000fe400078e020a */
[----:B------:R-:W0:Y:S02]  /*6540*/  @P0 MUFU.RCP R12, R20 ;  /* 0x00000014000c0308 */ /* 0x000e240000001000 */
[----:B------:R-:W-:Y:S01]  /*6550*/  @P0 FMUL.FTZ R14, R14, 0.69314718246459960938 ;  /* 0x3f3172180e0e0820 */ /* 0x000fe20000410000 */
[----:B------:R-:W-:-:S03]  /*6560*/  LOP3.LUT R163, R10, 0x380, RZ, 0xc0, !PT ;  /* 0x000003800aa37812 */ /* 0x000fc600078ec0ff */
[----:B------:R-:W-:Y:S01]  /*6570*/  @P1 FMUL.FTZ R22, R22, 0.69314718246459960938 ;  /* 0x3f31721816161820 */ /* 0x000fe20000410000 */
[----:B------:R-:W-:Y:S01]  /*6580*/  SHF.R.U64 R163, R163, 0x3, RZ ;  /* 0x00000003a3a37819 */ /* 0x000fe200000012ff */
[----:B------:R-:W1:Y:S03]  /*6590*/  @P0 MUFU.LG2 R13, R20 ;  /* 0x00000014000d0308 */ /* 0x000e660000000c00 */
[----:B------:R-:W-:Y:S01]  /*65a0*/  LOP3.LUT R162, R163, R10, RZ, 0x3c, !PT ;  /* 0x0000000aa3a27212 */ /* 0x000fe200078e3cff */
[----:B------:R-:W-:-:S04]  /*65b0*/  IMAD.MOV.U32 R163, RZ, RZ, R11 ;  /* 0x000000ffffa37224 */ /* 0x000fc800078e000b */
[----:B------:R-:W3:Y:S01]  /*65c0*/  @P1 MUFU.LG2 R15, R7 ;  /* 0x00000007000f1308 */ /* 0x000ee20000000c00 */
[-C--:B0-----:R-:W-:Y:S01]  /*65d0*/  FMUL.FTZ R179, R29, R12.reuse ;  /* 0x0000000c1db37220 */ /* 0x081fe20000410000 */
[-C--:B------:R-:W-:Y:S01]  /*65e0*/  FMUL.FTZ R25, R25, R12.reuse ;  /* 0x0000000c19197220 */ /* 0x080fe20000410000 */
[-C--:B------:R-:W-:Y:S01]  /*65f0*/  FMUL.FTZ R24, R24, R12.reuse ;  /* 0x0000000c18187220 */ /* 0x080fe20000410000 */
[-C--:B------:R-:W-:Y:S01]  /*6600*/  FMUL.FTZ R28, R28, R12.reuse ;  /* 0x0000000c1c1c7220 */ /* 0x080fe20000410000 */
[-C--:B------:R-:W-:Y:S01]  /*6610*/  FMUL.FTZ R33, R33, R12.reuse ;  /* 0x0000000c21217220 */ /* 0x080fe20000410000 */
[-C--:B------:R-:W-:Y:S01]  /*6620*/  FMUL.FTZ R32, R32, R12.reuse ;  /* 0x0000000c20207220 */ /* 0x080fe20000410000 */
[-C--:B------:R-:W-:Y:S01]  /*6630*/  FMUL.FTZ R178, R37, R12.reuse ;  /* 0x0000000c25b27220 */ /* 0x080fe20000410000 */
[----:B------:R-:W0:Y:S01]  /*6640*/  @P1 MUFU.RCP R3, R7 ;  /* 0x0000000700031308 */ /* 0x000e220000001000 */
        /* <DEDUP_REMOVED lines=57> */
[C---:B------:R-:W-:Y:S01]  /*69e0*/  IADD3 R12, P3, R10.reuse, 0xc060, RZ ;  /* 0x0000c0600a0c7810 */ /* 0x040fe20007f7e0ff */
[----:B-1----:R-:W-:Y:S01]  /*69f0*/  @P0 FMUL.FTZ R13, R13, 0.69314718246459960938 ;  /* 0x3f3172180d0d0820 */ /* 0x002fe20000410000 */
[----:B---3--:R-:W-:Y:S01]  /*6a00*/  @P1 FMUL.FTZ R15, R15, 0.69314718246459960938 ;  /* 0x3f3172180f0f1820 */ /* 0x008fe20000410000 */
[----:B------:R-:W-:Y:S01]  /*6a10*/  IADD3 R73, P4, R10, 0xc040, RZ ;  /* 0x0000c0400a497810 */ /* 0x000fe20007f9e0ff */
[----:B0-----:R-:W-:Y:S01]  /*6a20*/  FMUL.FTZ R121, R123, R3 ;  /* 0x000000037b797220 */ /* 0x001fe20000410000 */
[----:B------:R-:W-:Y:S01]  /*6a30*/  LOP3.LUT R21, R12, 0x380, RZ, 0xc0, !PT ;  /* 0x000003800c157812 */ /* 0x000fe200078ec0ff */
[----:B------:R-:W-:Y:S01]  /*6a40*/  @P0 FFMA.FTZ R6, R14, R5, R13 ;  /* 0x000000050e060223 */ /* 0x000fe2000001000d */
[----:B------:R-:W-:Y:S01]  /*6a50*/  @P1 FFMA.FTZ R0, R22, R4, R15 ;  /* 0x0000000416001223 */ /* 0x000fe2000001000f */
[--C-:B------:R-:W-:Y:S01]  /*6a60*/  IMAD.X R13, RZ, RZ, R11.reuse, P3 ;  /* 0x000000ffff0d7224 */ /* 0x100fe200018e060b */
[C---:B------:R-:W-:Y:S01]  /*6a70*/  IADD3 R60, P5, R10.reuse, 0xc020, RZ ;  /* 0x0000c0200a3c7810 */ /* 0x040fe20007fbe0ff */
[-C--:B------:R-:W-:Y:S01]  /*6a80*/  FMUL.FTZ R165, R127, R3.reuse ;  /* 0x000000037fa57220 */ /* 0x080fe20000410000 */
[C---:B------:R-:W-:Y:S01]  /*6a90*/  IADD3 R69, P6, R10.reuse, 0xc000, RZ ;  /* 0x0000c0000a457810 */ /* 0x040fe20007fde0ff */
[-C--:B------:R-:W-:Y:S01]  /*6aa0*/  FMUL.FTZ R167, R131, R3.reuse ;  /* 0x0000000383a77220 */ /* 0x080fe20000410000 */
[C---:B------:R-:W-:Y:S01]  /*6ab0*/  IADD3 R65, P0, R10.reuse, 0x8060, RZ ;  /* 0x000080600a417810 */ /* 0x040fe20007f1e0ff */
[-C--:B------:R-:W-:Y:S01]  /*6ac0*/  FMUL.FTZ R169, R135, R3.reuse ;  /* 0x0000000387a97220 */ /* 0x080fe20000410000 */
[C---:B------:R-:W-:Y:S01]  /*6ad0*/  IADD3 R5, P1, R10.reuse, 0x20, RZ ;  /* 0x000000200a057810 */ /* 0x040fe20007f3e0ff */
[-C--:B------:R-:W-:Y:S01]  /*6ae0*/  FMUL.FTZ R171, R139, R3.reuse ;  /* 0x000000038bab7220 */ /* 0x080fe20000410000 */
[C---:B------:R-:W-:Y:S01]  /*6af0*/  IADD3 R56, P3, R10.reuse, 0x8020, RZ ;  /* 0x000080200a387810 */ /* 0x040fe20007f7e0ff */
[----:B------:R-:W-:Y:S01]  /*6b00*/  FMUL.FTZ R173, R143, R3 ;  /* 0x000000038fad7220 */ /* 0x000fe20000410000 */
[----:B------:R-:W-:Y:S01]  /*6b10*/  SHF.R.U64 R21, R21, 0x3, RZ ;  /* 0x0000000315157819 */ /* 0x000fe200000012ff */
[--C-:B------:R-:W-:Y:S01]  /*6b20*/  IMAD.X R15, RZ, RZ, R11.reuse, P4 ;  /* 0x000000ffff0f7224 */ /* 0x100fe200020e060b */
[C---:B------:R-:W-:Y:S01]  /*6b30*/  IADD3 R61, P2, R10.reuse, 0x8040, RZ ;  /* 0x000080400a3d7810 */ /* 0x040fe20007f5e0ff */
[--C-:B------:R-:W-:Y:S01]  /*6b40*/  IMAD.X R123, RZ, RZ, R11.reuse, P5 ;  /* 0x000000ffff7b7224 */ /* 0x100fe200028e060b */
[----:B------:R-:W-:Y:S01]  /*6b50*/  LOP3.LUT R12, R21, R12, RZ, 0x3c, !PT ;  /* 0x0000000c150c7212 */ /* 0x000fe200078e3cff */
[--C-:B------:R-:W-:Y:S01]  /*6b60*/  IMAD.X R127, RZ, RZ, R11.reuse, P6 ;  /* 0x000000ffff7f7224 */ /* 0x100fe200030e060b */
[----:B------:R-:W-:Y:S01]  /*6b70*/  IADD3.X R139, RZ, R11, RZ, P2, !PT ;  /* 0x0000000bff8b7210 */ /* 0x000fe200017fe4ff */
[--C-:B------:R-:W-:Y:S01]  /*6b80*/  IMAD.X R131, RZ, RZ, R11.reuse, P0 ;  /* 0x000000ffff837224 */ /* 0x100fe200000e060b */
[C---:B------:R-:W-:Y:S01]  /*6b90*/  IADD3 R57, P4, R10.reuse, 0x8000, RZ ;  /* 0x000080000a397810 */ /* 0x040fe20007f9e0ff */
[--C-:B------:R-:W-:Y:S01]  /*6ba0*/  IMAD.X R135, RZ, RZ, R11.reuse, P1 ;  /* 0x000000ffff877224 */ /* 0x100fe200008e060b */
[C---:B------:R-:W-:Y:S01]  /*6bb0*/  IADD3 R52, P5, R10.reuse, 0x4060, RZ ;  /* 0x000040600a347810 */ /* 0x040fe20007fbe0ff */
[--C-:B------:R-:W-:Y:S01]  /*6bc0*/  IMAD.X R143, RZ, RZ, R11.reuse, P3 ;  /* 0x000000ffff8f7224 */ /* 0x100fe200018e060b */
[----:B------:R-:W-:Y:S01]  /*6bd0*/  IADD3 R21, P6, R10, 0x40, RZ ;  /* 0x000000400a157810 */ /* 0x000fe20007fde0ff */
[-C--:B------:R-:W-:Y:S01]  /*6be0*/  FMUL.FTZ R166, R126, R3.reuse ;  /* 0x000000037ea67220 */ /* 0x080fe20000410000 */
        /* <DEDUP_REMOVED lines=8> */
[----:B------:R-:W-:Y:S01]  /*6c70*/  LOP3.LUT R4, R69, 0x380, RZ, 0xc0, !PT ;  /* 0x0000038045047812 */ /* 0x000fe200078ec0ff */
[-C--:B------:R-:W-:Y:S01]  /*6c80*/  FMUL.FTZ R177, R151, R3.reuse ;  /* 0x0000000397b17220 */ /* 0x080fe20000410000 */
[----:B------:R-:W-:Y:S01]  /*6c90*/  LOP3.LUT R10, R65, 0x380, RZ, 0xc0, !PT ;  /* 0x00000380410a7812 */ /* 0x000fe200078ec0ff */
[----:B------:R-:W-:Y:S01]  /*6ca0*/  FMUL.FTZ R105, R115, R3 ;  /* 0x0000000373697220 */ /* 0x000fe20000410000 */
[----:B------:R-:W-:Y:S01]  /*6cb0*/  SHF.R.U64 R4, R4, 0x3, RZ ;  /* 0x0000000304047819 */ /* 0x000fe200000012ff */
[--C-:B------:R-:W-:Y:S01]  /*6cc0*/  IMAD.X R147, RZ, RZ, R11.reuse, P4 ;  /* 0x000000ffff937224 */ /* 0x100fe200020e060b */
[----:B------:R-:W-:Y:S01]  /*6cd0*/  SHF.R.U64 R10, R10, 0x3, RZ ;  /* 0x000000030a0a7819 */ /* 0x000fe200000012ff */
[--C-:B------:R-:W-:Y:S01]  /*6ce0*/  IMAD.X R151, RZ, RZ, R11.reuse, P5 ;  /* 0x000000ffff977224 */ /* 0x100fe200028e060b */
[----:B------:R-:W-:Y:S01]  /*6cf0*/  LOP3.LUT R126, R4, R69, RZ, 0x3c, !PT ;  /* 0x00000045047e7212 */ /* 0x000fe200078e3cff */
[--C-:B------:R-:W-:Y:S01]  /*6d00*/  IMAD.X R153, RZ, RZ, R11.reuse, P6 ;  /* 0x000000ffff997224 */ /* 0x100fe200030e060b */
[----:B------:R-:W-:Y:S01]  /*6d10*/  IADD3.X R159, RZ, R11, RZ, P2, !PT ;  /* 0x0000000bff9f7210 */ /* 0x000fe200017fe4ff */
[--C-:B------:R-:W-:Y:S01]  /*6d20*/  IMAD.X R155, RZ, RZ, R11.reuse, P0 ;  /* 0x000000ffff9b7224 */ /* 0x100fe200000e060b */
[----:B------:R-:W-:Y:S01]  /*6d30*/  LOP3.LUT R4, R5, 0x380, RZ, 0xc0, !PT ;  /* 0x0000038005047812 */ /* 0x000fe200078ec0ff */
[--C-:B------:R-:W-:Y:S01]  /*6d40*/  IMAD.X R157, RZ, RZ, R11.reuse, P1 ;  /* 0x000000ffff9d7224 */ /* 0x100fe200008e060b */
[----:B------:R-:W-:Y:S01]  /*6d50*/  LOP3.LUT R130, R10, R65, RZ, 0x3c, !PT ;  /* 0x000000410a827212 */ /* 0x000fe200078e3cff */
[----:B------:R-:W-:Y:S01]  /*6d60*/  IMAD.X R161, RZ, RZ, R11, P3 ;  /* 0x000000ffffa17224 */ /* 0x000fe200018e060b */
[----:B------:R-:W-:Y:S01]  /*6d70*/  IADD3 R65, P2, R8, 0x7000, RZ ;  /* 0x0000700008417810 */ /* 0x000fe20007f5e0ff */
[-C--:B------:R-:W-:Y:S01]  /*6d80*/  FMUL.FTZ R109, R114, R3.reuse ;  /* 0x00000003726d7220 */ /* 0x080fe20000410000 */
[----:B------:R-:W-:Y:S01]  /*6d90*/  SHF.R.U64 R4, R4, 0x3, RZ ;  /* 0x0000000304047819 */ /* 0x000fe200000012ff */
[-C--:B------:R-:W-:Y:S01]  /*6da0*/  FMUL.FTZ R164, R122, R3.reuse ;  /* 0x000000037aa47220 */ /* 0x080fe20000410000 */
[----:B------:R-:W-:Y:S01]  /*6db0*/  LOP3.LUT R10, R57, 0x380, RZ, 0xc0, !PT ;  /* 0x00000380390a7812 */ /* 0x000fe200078ec0ff */
[-C--:B------:R-:W-:Y:S01]  /*6dc0*/  FMUL.FTZ R27, R27, R3.reuse ;  /* 0x000000031b1b7220 */ /* 0x080fe20000410000 */
[----:B------:R-:W-:Y:S01]  /*6dd0*/  LOP3.LUT R64, R65, 0x380, RZ, 0xc0, !PT ;  /* 0x0000038041407812 */ /* 0x000fe200078ec0ff */
[----:B------:R-:W-:Y:S01]  /*6de0*/  FMUL.FTZ R26, R26, R3 ;  /* 0x000000031a1a7220 */ /* 0x000fe20000410000 */
[----:B------:R-:W-:Y:S01]  /*6df0*/  LOP3.LUT R134, R4, R5, RZ, 0x3c, !PT ;  /* 0x0000000504867212 */ /* 0x000fe200078e3cff */
[-C--:B------:R-:W-:Y:S01]  /*6e00*/  FMUL.FTZ R31, R31, R3.reuse ;  /* 0x000000031f1f7220 */ /* 0x080fe20000410000 */
[----:B------:R-:W-:Y:S01]  /*6e10*/  SHF.R.U64 R4, R10, 0x3, RZ ;  /* 0x000000030a047819 */ /* 0x000fe200000012ff */
[-C--:B------:R-:W-:Y:S01]  /*6e20*/  FMUL.FTZ R30, R30, R3.reuse ;  /* 0x000000031e1e7220 */ /* 0x080fe20000410000 */
[----:B------:R-:W-:Y:S01]  /*6e30*/  SHF.R.U64 R64, R64, 0x3, RZ ;  /* 0x0000000340407819 */ /* 0x000fe200000012ff */
[----:B------:R-:W-:Y:S01]  /*6e40*/  FMUL.FTZ R35, R35, R3 ;  /* 0x0000000323237220 */ /* 0x000fe20000410000 */
[----:B------:R-:W-:Y:S01]  /*6e50*/  LOP3.LUT R146, R4, R57, RZ, 0x3c, !PT ;  /* 0x0000003904927212 */ /* 0x000fe200078e3cff */
[-C--:B------:R-:W-:Y:S01]  /*6e60*/  FMUL.FTZ R34, R34, R3.reuse ;  /* 0x0000000322227220 */ /* 0x080fe20000410000 */
[----:B------:R-:W-:Y:S01]  /*6e70*/  LOP3.LUT R10, R53, 0x380, RZ, 0xc0, !PT ;  /* 0x00000380350a7812 */ /* 0x000fe200078ec0ff */
[----:B------:R-:W-:Y:S01]  /*6e80*/  FMUL.FTZ R39, R39, R3 ;  /* 0x0000000327277220 */ /* 0x000fe20000410000 */
[----:B------:R-:W-:Y:S01]  /*6e90*/  LOP3.LUT R64, R64, R65, RZ, 0x3c, !PT ;  /* 0x0000004140407212 */ /* 0x000fe200078e3cff */
[----:B------:R-:W-:Y:S01]  /*6ea0*/  IMAD.X R65, RZ, RZ, R9, P2 ;  /* 0x000000ffff417224 */ /* 0x000fe200010e0609 */
[----:B------:R-:W-:Y:S01]  /*6eb0*/  LOP3.LUT R4, R21, 0x380, RZ, 0xc0, !PT ;  /* 0x0000038015047812 */ /* 0x000fe200078ec0ff */
[-C--:B------:R-:W-:Y:S01]  /*6ec0*/  FMUL.FTZ R38, R38, R3.reuse ;  /* 0x0000000326267220 */ /* 0x080fe20000410000 */
[----:B------:R-:W-:Y:S01]  /*6ed0*/  LOP3.LUT R11, R60, 0x380, RZ, 0xc0, !PT ;  /* 0x000003803c0b7812 */ /* 0x000fe200078ec0ff */
[-C--:B------:R-:W-:Y:S01]  /*6ee0*/  FMUL.FTZ R43, R43, R3.reuse ;  /* 0x000000032b2b7220 */ /* 0x080fe20000410000 */
[----:B------:R-:W-:Y:S01]  /*6ef0*/  IADD3 R115, P2, R8, 0xe000, RZ ;  /* 0x0000e00008737810 */ /* 0x000fe20007f5e0ff */
[-C--:B------:R-:W-:Y:S01]  /*6f00*/  FMUL.FTZ R42, R42, R3.reuse ;  /* 0x000000032a2a7220 */ /* 0x080fe20000410000 */
[----:B------:R-:W-:Y:S01]  /*6f10*/  SHF.R.U64 R10, R10, 0x3, RZ ;  /* 0x000000030a0a7819 */ /* 0x000fe200000012ff */
[-C--:B------:R-:W-:Y:S01]  /*6f20*/  FMUL.FTZ R47, R47, R3.reuse ;  /* 0x000000032f2f7220 */ /* 0x080fe20000410000 */
[----:B------:R-:W-:Y:S01]  /*6f30*/  SHF.R.U64 R4, R4, 0x3, RZ ;  /* 0x0000000304047819 */ /* 0x000fe200000012ff */
[-C--:B------:R-:W-:Y:S01]  /*6f40*/  FMUL.FTZ R46, R46, R3.reuse ;  /* 0x000000032e2e7220 */ /* 0x080fe20000410000 */
[----:B------:R-:W-:Y:S01]  /*6f50*/  SHF.R.U64 R11, R11, 0x3, RZ ;  /* 0x000000030b0b7819 */ /* 0x000fe200000012ff */
[-C--:B------:R-:W-:Y:S01]  /*6f60*/  FMUL.FTZ R51, R51, R3.reuse ;  /* 0x0000000333337220 */ /* 0x080fe20000410000 */
[----:B------:R-:W-:Y:S01]  /*6f70*/  LOP3.LUT R114, R115, 0x380, RZ, 0xc0, !PT ;  /* 0x0000038073727812 */ /* 0x000fe200078ec0ff */
[-C--:B------:R-:W-:Y:S01]  /*6f80*/  FMUL.FTZ R50, R50, R3.reuse ;  /* 0x0000000332327220 */ /* 0x080fe20000410000 */
[----:B------:R-:W-:Y:S01]  /*6f90*/  LOP3.LUT R14, R73, 0x380, RZ, 0xc0, !PT ;  /* 0x00000380490e7812 */ /* 0x000fe200078ec0ff */
[-C--:B------:R-:W-:Y:S01]  /*6fa0*/  FMUL.FTZ R55, R55, R3.reuse ;  /* 0x0000000337377220 */ /* 0x080fe20000410000 */
[----:B------:R-:W-:Y:S01]  /*6fb0*/  LOP3.LUT R5, R52, 0x380, RZ, 0xc0, !PT ;  /* 0x0000038034057812 */ /* 0x000fe200078ec0ff */
[----:B------:R-:W-:Y:S01]  /*6fc0*/  FMUL.FTZ R54, R54, R3 ;  /* 0x0000000336367220 */ /* 0x000fe20000410000 */
[----:B------:R-:W-:Y:S01]  /*6fd0*/  LOP3.LUT R154, R10, R53, RZ, 0x3c, !PT ;  /* 0x000000350a9a7212 */ /* 0x000fe200078e3cff */
[----:B------:R-:W-:Y:S01]  /*6fe0*/  FMUL.FTZ R59, R59, R3 ;  /* 0x000000033b3b7220 */ /* 0x000fe20000410000 */
[----:B------:R-:W-:Y:S01]  /*6ff0*/  LOP3.LUT R152, R4, R21, RZ, 0x3c, !PT ;  /* 0x0000001504987212 */ /* 0x000fe200078e3cff */
[-C--:B------:R-:W-:Y:S01]  /*7000*/  FMUL.FTZ R58, R58, R3.reuse ;  /* 0x000000033a3a7220 */ /* 0x080fe20000410000 */
[----:B------:R-:W-:Y:S01]  /*7010*/  LOP3.LUT R53, R20, 0x380, RZ, 0xc0, !PT ;  /* 0x0000038014357812 */ /* 0x000fe200078ec0ff */
[-C--:B------:R-:W-:Y:S01]  /*7020*/  FMUL.FTZ R63, R63, R3.reuse ;  /* 0x000000033f3f7220 */ /* 0x080fe20000410000 */
[----:B------:R-:W-:Y:S01]  /*7030*/  LOP3.LUT R122, R11, R60, RZ, 0x3c, !PT ;  /* 0x0000003c0b7a7212 */ /* 0x000fe200078e3cff */
[-C--:B------:R-:W-:Y:S01]  /*7040*/  FMUL.FTZ R62, R62, R3.reuse ;  /* 0x000000033e3e7220 */ /* 0x080fe20000410000 */
[----:B------:R-:W-:Y:S01]  /*7050*/  IADD3 R21, P4, R8, 0x2000, RZ ;  /* 0x0000200008157810 */ /* 0x000fe20007f9e0ff */
[-C--:B------:R-:W-:Y:S01]  /*7060*/  FMUL.FTZ R67, R67, R3.reuse ;  /* 0x0000000343437220 */ /* 0x080fe20000410000 */
[----:B------:R-:W-:Y:S01]  /*7070*/  SHF.R.U64 R114, R114, 0x3, RZ ;  /* 0x0000000372727819 */ /* 0x000fe200000012ff */
[-C--:B------:R-:W-:Y:S01]  /*7080*/  FMUL.FTZ R66, R66, R3.reuse ;  /* 0x0000000342427220 */ /* 0x080fe20000410000 */
[----:B------:R-:W-:Y:S01]  /*7090*/  SHF.R.U64 R14, R14, 0x3, RZ ;  /* 0x000000030e0e7819 */ /* 0x000fe200000012ff */
[-C--:B------:R-:W-:Y:S01]  /*70a0*/  FMUL.FTZ R71, R71, R3.reuse ;  /* 0x0000000347477220 */ /* 0x080fe20000410000 */
[----:B------:R-:W-:Y:S01]  /*70b0*/  LOP3.LUT R11, R56, 0x380, RZ, 0xc0, !PT ;  /* 0x00000380380b7812 */ /* 0x000fe200078ec0ff */
[-C--:B------:R-:W-:Y:S01]  /*70c0*/  FMUL.FTZ R70, R70, R3.reuse ;  /* 0x0000000346467220 */ /* 0x080fe20000410000 */
[----:B------:R-:W-:Y:S01]  /*70d0*/  SHF.R.U64 R5, R5, 0x3, RZ ;  /* 0x0000000305057819 */ /* 0x000fe200000012ff */
        /* <DEDUP_REMOVED lines=26> */
[----:B------:R-:W-:-:S02]  /*7280*/  LOP3.LUT R10, R21, 0x380, RZ, 0xc0, !PT ;  /* 0x00000380150a7812 */ /* 0x000fc400078ec0ff */
[----:B------:R-:W-:Y:S01]  /*7290*/  LOP3.LUT R114, R114, R115, RZ, 0x3c, !PT ;  /* 0x0000007372727212 */ /* 0x000fe200078e3cff */
[----:B------:R-:W-:Y:S01]  /*72a0*/  IMAD.X R115, RZ, RZ, R9, P2 ;  /* 0x000000ffff737224 */ /* 0x000fe200010e0609 */
[----:B------:R-:W-:Y:S02]  /*72b0*/  LOP3.LUT R14, R14, R73, RZ, 0x3c, !PT ;  /* 0x000000490e0e7212 */ /* 0x000fe400078e3cff */
[----:B------:R-:W-:Y:S02]  /*72c0*/  SHF.R.U64 R11, R11, 0x3, RZ ;  /* 0x000000030b0b7819 */ /* 0x000fe400000012ff */
[----:B------:R-:W-:Y:S02]  /*72d0*/  LOP3.LUT R150, R5, R52, RZ, 0x3c, !PT ;  /* 0x0000003405967212 */ /* 0x000fe400078e3cff */
[----:B------:R-:W-:Y:S02]  /*72e0*/  IADD3 R52, P3, R8, 0x1000, RZ ;  /* 0x0000100008347810 */ /* 0x000fe40007f7e0ff */
[----:B--2---:R-:W-:-:S02]  /*72f0*/  ISETP.NE.AND P2, PT, R210, 0x1, PT ;  /* 0x00000001d200780c */ /* 0x004fc40003f45270 */
[----:B------:R-:W-:Y:S02]  /*7300*/  LOP3.LUT R160, R53, R20, RZ, 0x3c, !PT ;  /* 0x0000001435a07212 */ /* 0x000fe400078e3cff */
[----:B------:R-:W-:Y:S02]  /*7310*/  SHF.R.U64 R20, R10, 0x3, RZ ;  /* 0x000000030a147819 */ /* 0x000fe400000012ff */
[----:B------:R-:W-:Y:S02]  /*7320*/  LOP3.LUT R142, R11, R56, RZ, 0x3c, !PT ;  /* 0x000000380b8e7212 */ /* 0x000fe400078e3cff */
[----:B------:R-:W-:Y:S02]  /*7330*/  MOV R214, R162 ;  /* 0x000000a200d67202 */ /* 0x000fe40000000f00 */
[----:B------:R-:W-:Y:S02]  /*7340*/  LOP3.LUT R11, R52, 0x380, RZ, 0xc0, !PT ;  /* 0x00000380340b7812 */ /* 0x000fe400078ec0ff */
[----:B------:R-:W-:-:S02]  /*7350*/  MOV R163, R14 ;  /* 0x0000000e00a37202 */ /* 0x000fc40000000f00 */
[----:B------:R-:W-:Y:S01]  /*7360*/  LOP3.LUT R60, R61, 0x380, RZ, 0xc0, !PT ;  /* 0x000003803d3c7812 */ /* 0x000fe200078ec0ff */
[----:B------:R-:W0:Y:S01]  /*7370*/  LDC R14, c[0x0][0xd38] ;  /* 0x00034e00ff0e7b82 */ /* 0x000e220000000800 */
[----:B------:R-:W-:Y:S02]  /*7380*/  LOP3.LUT R4, R23, 0x380, RZ, 0xc0, !PT ;  /* 0x0000038017047812 */ /* 0x000fe400078ec0ff */
[----:B------:R-:W-:Y:S02]  /*7390*/  LOP3.LUT R20, R20, R21, RZ, 0x3c, !PT ;  /* 0x0000001514147212 */ /* 0x000fe400078e3cff */
[----:B------:R-:W-:Y:S02]  /*73a0*/  IADD3.X R21, RZ, R9, RZ, P4, !PT ;  /* 0x00000009ff157210 */ /* 0x000fe400027fe4ff */
[----:B------:R-:W-:Y:S02]  /*73b0*/  SHF.R.U64 R11, R11, 0x3, RZ ;  /* 0x000000030b0b7819 */ /* 0x000fe400000012ff */
[----:B------:R-:W-:-:S02]  /*73c0*/  IADD3 R73, P4, R8, 0x9000, RZ ;  /* 0x0000900008497810 */ /* 0x000fc40007f9e0ff */
[----:B------:R-:W-:Y:S02]  /*73d0*/  SHF.R.U64 R60, R60, 0x3, RZ ;  /* 0x000000033c3c7819 */ /* 0x000fe400000012ff */
[----:B------:R-:W-:Y:S02]  /*73e0*/  LOP3.LUT R5, R22, 0x380, RZ, 0xc0, !PT ;  /* 0x0000038016057812 */ /* 0x000fe400078ec0ff */
[----:B------:R-:W-:Y:S02]  /*73f0*/  SHF.R.U64 R4, R4, 0x3, RZ ;  /* 0x0000000304047819 */ /* 0x000fe400000012ff */
[----:B------:R-:W-:Y:S01]  /*7400*/  LOP3.LUT R10, R11, R52, RZ, 0x3c, !PT ;  /* 0x000000340b0a7212 */ /* 0x000fe200078e3cff */
[----:B------:R-:W-:Y:S01]  /*7410*/  IMAD.X R11, RZ, RZ, R9, P3 ;  /* 0x000000ffff0b7224 */ /* 0x000fe200018e0609 */
[----:B------:R-:W-:Y:S02]  /*7420*/  LOP3.LUT R72, R73, 0x380, RZ, 0xc0, !PT ;  /* 0x0000038049487812 */ /* 0x000fe400078ec0ff */
[----:B------:R-:W-:-:S02]  /*7430*/  MOV R162, R12 ;  /* 0x0000000c00a27202 */ /* 0x000fc40000000f00 */
[----:B------:R-:W-:Y:S01]  /*7440*/  LOP3.LUT R138, R60, R61, RZ, 0x3c, !PT ;  /* 0x0000003d3c8a7212 */ /* 0x000fe200078e3cff */
[----:B------:R-:W1:Y:S01]  /*7450*/  @P2 LDC R12, c[0x0][0xcec] ;  /* 0x00033b00ff0c2b82 */ /* 0x000e620000000800 */
[----:B------:R-:W-:Y:S02]  /*7460*/  SHF.R.U64 R5, R5, 0x3, RZ ;  /* 0x0000000305057819 */ /* 0x000fe400000012ff */
[----:B------:R-:W-:Y:S01]  /*7470*/  LOP3.LUT R158, R4, R23, RZ, 0x3c, !PT ;  /* 0x00000017049e7212 */ /* 0x000fe200078e3cff */
[----:B------:R-:W-:Y:S01]  /*7480*/  IMAD.U32 R4, RZ, RZ, UR4 ;  /* 0x00000004ff047e24 */ /* 0x000fe2000f8e00ff */
[C---:B------:R-:W-:Y:S01]  /*7490*/  IADD3 R23, P5, R8.reuse, 0x3000, RZ ;  /* 0x0000300008177810 */ /* 0x040fe20007fbe0ff */
[----:B------:R-:W-:Y:S01]  /*74a0*/  UIADD3 UR4, UR5, UR6, URZ ;  /* 0x0000000605047290 */ /* 0x000fe2000fffe03f */
[C---:B------:R-:W-:Y:S01]  /*74b0*/  IADD3 R53, P6, R8.reuse, 0x4000, RZ ;  /* 0x0000400008357810 */ /* 0x040fe20007fde0ff */
[----:B------:R-:W2:Y:S01]  /*74c0*/  @P2 LDC R13, c[0x0][0xcf0] ;  /* 0x00033c00ff0d2b82 */ /* 0x000ea20000000800 */
[C---:B------:R-:W-:Y:S01]  /*74d0*/  IADD3 R57, P0, R8.reuse, 0x5000, RZ ;  /* 0x0000500008397810 */ /* 0x040fe20007f1e0ff */
[----:B------:R-:W-:Y:S01]  /*74e0*/  ULDC UR6, c[0x0][0xb88] ;  /* 0x0002e20000067ab9 */ /* 0x000fe20000000800 */
[----:B------:R-:W-:-:S02]  /*74f0*/  IADD3 R61, P1, R8, 0x6000, RZ ;  /* 0x00006000083d7810 */ /* 0x000fc40007f3e0ff */
[----:B------:R-:W-:Y:S02]  /*7500*/  IADD3 R69, P3, R8, 0x8000, RZ ;  /* 0x0000800008457810 */ /* 0x000fe40007f7e0ff */
[----:B------:R-:W-:Y:S02]  /*7510*/  SHF.R.U64 R72, R72, 0x3, RZ ;  /* 0x0000000348487819 */ /* 0x000fe400000012ff */
[----:B------:R-:W-:Y:S01]  /*7520*/  LOP3.LUT R156, R5, R22, RZ, 0x3c, !PT ;  /* 0x00000016059c7212 */ /* 0x000fe200078e3cff */
[----:B------:R-:W-:Y:S01]  /*7530*/  IMAD.U32 R5, RZ, RZ, UR5 ;  /* 0x00000005ff057e24 */ /* 0x000fe2000f8e00ff */
[----:B------:R-:W-:Y:S01]  /*7540*/  LOP3.LUT R22, R23, 0x380, RZ, 0xc0, !PT ;  /* 0x0000038017167812 */ /* 0x000fe200078ec0ff */
[----:B------:R-:W-:Y:S01]  /*7550*/  IMAD.U32 R5, RZ, RZ, UR4 ;  /* 0x00000004ff057e24 */ /* 0x000fe2000f8e00ff */
[----:B------:R-:W-:Y:S01]  /*7560*/  LOP3.LUT R52, R53, 0x380, RZ, 0xc0, !PT ;  /* 0x0000038035347812 */ /* 0x000fe200078ec0ff */
[----:B------:R-:W-:Y:S01]  /*7570*/  ULDC.64 UR4, c[0x0][0xc88] ;  /* 0x0003220000047ab9 */ /* 0x000fe20000000a00 */
[----:B------:R-:W-:-:S02]  /*7580*/  LOP3.LUT R56, R57, 0x380, RZ, 0xc0, !PT ;  /* 0x0000038039387812 */ /* 0x000fc400078ec0ff */
[----:B------:R-:W-:Y:S02]  /*7590*/  LOP3.LUT R60, R61, 0x380, RZ, 0xc0, !PT ;  /* 0x000003803d3c7812 */ /* 0x000fe400078ec0ff */
[----:B------:R-:W-:Y:S02]  /*75a0*/  LOP3.LUT R68, R69, 0x380, RZ, 0xc0, !PT ;  /* 0x0000038045447812 */ /* 0x000fe400078ec0ff */
[----:B------:R-:W-:Y:S02]  /*75b0*/  LOP3.LUT R72, R72, R73, RZ, 0x3c, !PT ;  /* 0x0000004948487212 */ /* 0x000fe400078e3cff */
[----:B------:R-:W-:Y:S02]  /*75c0*/  LOP3.LUT R73, R8, 0x380, RZ, 0xc0, !PT ;  /* 0x0000038008497812 */ /* 0x000fe400078ec0ff */
[----:B------:R-:W-:Y:S02]  /*75d0*/  SHF.R.U64 R22, R22, 0x3, RZ ;  /* 0x0000000316167819 */ /* 0x000fe400000012ff */
[----:B------:R-:W-:-:S02]  /*75e0*/  SHF.R.U64 R52, R52, 0x3, RZ ;  /* 0x0000000334347819 */ /* 0x000fc400000012ff */
[----:B------:R-:W-:Y:S02]  /*75f0*/  SHF.R.U64 R56, R56, 0x3, RZ ;  /* 0x0000000338387819 */ /* 0x000fe400000012ff */
[----:B------:R-:W-:Y:S02]  /*7600*/  SHF.R.U64 R60, R60, 0x3, RZ ;  /* 0x000000033c3c7819 */ /* 0x000fe400000012ff */
[----:B------:R-:W-:Y:S02]  /*7610*/  SHF.R.U64 R68, R68, 0x3, RZ ;  /* 0x0000000344447819 */ /* 0x000fe400000012ff */
[----:B------:R-:W-:Y:S02]  /*7620*/  MOV R126, R126 ;  /* 0x0000007e007e7202 */ /* 0x000fe40000000f00 */
[----:B------:R-:W-:Y:S02]  /*7630*/  F2FP.BF16.F32.PACK_AB R24, R25, R24 ;  /* 0x000000181918723e */ /* 0x000fe400000010ff */
[----:B------:R-:W-:-:S02]  /*7640*/  IADD3 R127, RZ, -UR41, RZ ;  /* 0x80000029ff7f7c10 */ /* 0x000fc4000fffe0ff */
[----:B------:R-:W-:Y:S02]  /*7650*/  F2FP.BF16.F32.PACK_AB R32, R33, R32 ;  /* 0x000000202120723e */ /* 0x000fe400000010ff */
[----:B------:R-:W-:Y:S01]  /*7660*/  SHF.R.U64 R25, R73, 0x3, RZ ;  /* 0x0000000349197819 */ /* 0x000fe200000012ff */
[----:B0-----:R-:W-:Y:S01]  /*7670*/  IMAD R127, R14, R127, UR44 ;  /* 0x0000002c0e7f7e24 */ /* 0x001fe2000f8e027f */
[----:B------:R-:W-:Y:S02]  /*7680*/  F2FP.BF16.F32.PACK_AB R33, R35, R34 ;  /* 0x000000222321723e */ /* 0x000fe400000010ff */
[----:B------:R-:W-:Y:S01]  /*7690*/  LOP3.LUT R22, R22, R23, RZ, 0x3c, !PT ;  /* 0x0000001716167212 */ /* 0x000fe200078e3cff */
[--C-:B------:R-:W-:Y:S01]  /*76a0*/  IMAD.X R23, RZ, RZ, R9.reuse, P5 ;  /* 0x000000ffff177224 */ /* 0x100fe200028e0609 */
        /* <DEDUP_REMOVED lines=8> */
[----:B------:R-:W-:-:S02]  /*7730*/  F2FP.BF16.F32.PACK_AB R35, R39, R38 ;  /* 0x000000262723723e */ /* 0x000fc400000010ff */
[----:B------:R-:W0:Y:S01]  /*7740*/  LDC.64 R38, c[0x0][0xc98] ;  /* 0x00032600ff267b82 */ /* 0x000e220000000a00 */
[C---:B------:R-:W-:Y:S02]  /*7750*/  IADD3 R99, P5, R8.reuse, 0xa000, RZ ;  /* 0x0000a00008637810 */ /* 0x040fe40007fbe0ff */
[C---:B------:R-:W-:Y:S02]  /*7760*/  IADD3 R103, P6, R8.reuse, 0xb000, RZ ;  /* 0x0000b00008677810 */ /* 0x040fe40007fde0ff */
[C---:B------:R-:W-:Y:S02]  /*7770*/  IADD3 R107, P0, R8.reuse, 0xc000, RZ ;  /* 0x0000c000086b7810 */ /* 0x040fe40007f1e0ff */
[C---:B------:R-:W-:Y:S02]  /*7780*/  IADD3 R111, P1, R8.reuse, 0xd000, RZ ;  /* 0x0000d000086f7810 */ /* 0x040fe40007f3e0ff */
[----:B------:R-:W-:Y:S02]  /*7790*/  IADD3 R119, P3, R8, 0xf000, RZ ;  /* 0x0000f00008777810 */ /* 0x000fe40007f7e0ff */
[----:B------:R-:W-:-:S02]  /*77a0*/  LOP3.LUT R8, R25, R8, RZ, 0x3c, !PT ;  /* 0x0000000819087212 */ /* 0x000fc400078e3cff */
[----:B------:R-:W-:Y:S02]  /*77b0*/  F2FP.BF16.F32.PACK_AB R25, R27, R26 ;  /* 0x0000001a1b19723e */ /* 0x000fe400000010ff */
[----:B------:R-:W-:Y:S02]  /*77c0*/  F2FP.BF16.F32.PACK_AB R26, R179, R28 ;  /* 0x0000001cb31a723e */ /* 0x000fe400000010ff */
[----:B------:R-:W-:Y:S01]  /*77d0*/  MOV R179, R122 ;  /* 0x0000007a00b37202 */ /* 0x000fe20000000f00 */
[----:B------:R-:W-:Y:S01]  /*77e0*/  IMAD R123, R127, 0x80, R208 ;  /* 0x000000807f7b7824 */ /* 0x000fe200078e02d0 */
[----:B------:R-:W-:Y:S02]  /*77f0*/  F2FP.BF16.F32.PACK_AB R40, R41, R40 ;  /* 0x000000282928723e */ /* 0x000fe400000010ff */
[----:B------:R-:W-:Y:S01]  /*7800*/  F2FP.BF16.F32.PACK_AB R41, R43, R42 ;  /* 0x0000002a2b29723e */ /* 0x000fe200000010ff */
[----:B-1----:R-:W-:Y:S01]  /*7810*/  @P2 IMAD.HI.U32 R12, R123, R12, RZ ;  /* 0x0000000c7b0c2227 */ /* 0x002fe200078e00ff */
[----:B------:R-:W-:-:S02]  /*7820*/  F2FP.BF16.F32.PACK_AB R27, R31, R30 ;  /* 0x0000001e1f1b723e */ /* 0x000fc400000010ff */
[----:B------:R-:W-:Y:S01]  /*7830*/  F2FP.BF16.F32.PACK_AB R43, R47, R46 ;  /* 0x0000002e2f2b723e */ /* 0x000fe200000010ff */
[----:B------:R-:W-:Y:S01]  /*7840*/  IMAD.MOV.U32 R47, RZ, RZ, R123 ;  /* 0x000000ffff2f7224 */ /* 0x000fe200078e007b */
[----:B------:R-:W-:Y:S01]  /*7850*/  MOV R134, R134 ;  /* 0x0000008600867202 */ /* 0x000fe20000000f00 */
[----:B------:R-:W-:Y:S01]  /*7860*/  STSM.16.M88.4 [R214], R24 ;  /* 0x00000018d6007844 */ /* 0x000fe20000000200 */
[----:B------:R-:W-:Y:S01]  /*7870*/  F2FP.BF16.F32.PACK_AB R34, R178, R36 ;  /* 0x00000024b222723e */ /* 0x000fe200000010ff */
[----:B0-----:R-:W-:Y:S01]  /*7880*/  IMAD.WIDE.U32 R4, R38, UR43, R4 ;  /* 0x0000002b26047c25 */ /* 0x001fe2000f8e0004 */
[----:B--2---:R-:W-:Y:S02]  /*7890*/  @P2 SHF.R.U32.HI R47, RZ, R13, R12 ;  /* 0x0000000dff2f2219 */ /* 0x004fe4000001160c */
[----:B------:R-:W-:Y:S01]  /*78a0*/  LOP3.LUT R106, R107, 0x380, RZ, 0xc0, !PT ;  /* 0x000003806b6a7812 */ /* 0x000fe200078ec0ff */
[----:B------:R0:W-:Y:S01]  /*78b0*/  STSM.16.M88.4 [R134], R32 ;  /* 0x0000002086007844 */ /* 0x0001e20000000200 */
[----:B------:R-:W-:-:S02]  /*78c0*/  F2FP.BF16.F32.PACK_AB R48, R49, R48 ;  /* 0x000000303130723e */ /* 0x000fc400000010ff */
[----:B------:R-:W-:Y:S02]  /*78d0*/  MOV R152, R152 ;  /* 0x0000009800987202 */ /* 0x000fe40000000f00 */
[----:B------:R-:W-:Y:S02]  /*78e0*/  F2FP.BF16.F32.PACK_AB R42, R29, R44 ;  /* 0x0000002c1d2a723e */ /* 0x000fe400000010ff */
[----:B------:R-:W-:Y:S02]  /*78f0*/  F2FP.BF16.F32.PACK_AB R49, R51, R50 ;  /* 0x000000323331723e */ /* 0x000fe400000010ff */
[----:B------:R-:W-:Y:S01]  /*7900*/  MOV R160, R160 ;  /* 0x000000a000a07202 */ /* 0x000fe20000000f00 */
[----:B------:R-:W-:Y:S01]  /*7910*/  STSM.16.M88.4 [R152], R40 ;  /* 0x0000002898007844 */ /* 0x000fe20000000200 */
[----:B------:R-:W-:Y:S02]  /*7920*/  F2FP.BF16.F32.PACK_AB R50, R202, R185 ;  /* 0x000000b9ca32723e */ /* 0x000fe400000010ff */
[----:B------:R-:W-:-:S02]  /*7930*/  F2FP.BF16.F32.PACK_AB R51, R55, R54 ;  /* 0x000000363733723e */ /* 0x000fc400000010ff */
[----:B------:R-:W-:Y:S01]  /*7940*/  SHF.R.U64 R106, R106, 0x3, RZ ;  /* 0x000000036a6a7819 */ /* 0x000fe200000012ff */
[----:B0-----:R-:W-:Y:S01]  /*7950*/  IMAD.MOV R33, RZ, RZ, -R47 ;  /* 0x000000ffff217224 */ /* 0x001fe200078e0a2f */
[----:B------:R-:W-:Y:S01]  /*7960*/  MOV R158, R158 ;  /* 0x0000009e009e7202 */ /* 0x000fe20000000f00 */
[----:B------:R-:W-:Y:S01]  /*7970*/  IMAD R32, R38, UR7, RZ ;  /* 0x0000000726207c24 */ /* 0x000fe2000f8e02ff */
[----:B------:R-:W-:Y:S01]  /*7980*/  F2FP.BF16.F32.PACK_AB R12, R201, R184 ;  /* 0x000000b8c90c723e */ /* 0x000fe200000010ff */
[----:B------:R-:W-:Y:S01]  /*7990*/  IMAD R33, R210, R33, R123 ;  /* 0x00000021d2217224 */ /* 0x000fe200078e027b */
[----:B------:R-:W-:Y:S01]  /*79a0*/  F2FP.BF16.F32.PACK_AB R13, R59, R58 ;  /* 0x0000003a3b0d723e */ /* 0x000fe200000010ff */
[----:B------:R-:W-:Y:S01]  /*79b0*/  STSM.16.M88.4 [R160], R48 ;  /* 0x00000030a0007844 */ /* 0x000fe20000000200 */
[----:B------:R-:W-:Y:S01]  /*79c0*/  F2FP.BF16.F32.PACK_AB R14, R199, R183 ;  /* 0x000000b7c70e723e */ /* 0x000fe200000010ff */
[----:B------:R-:W-:Y:S01]  /*79d0*/  IMAD R32, R39, UR43, R32 ;  /* 0x0000002b27207c24 */ /* 0x000fe2000f8e0220 */
[----:B------:R-:W-:-:S02]  /*79e0*/  F2FP.BF16.F32.PACK_AB R15, R63, R62 ;  /* 0x0000003e3f0f723e */ /* 0x000fc400000010ff */
[----:B------:R-:W-:Y:S01]  /*79f0*/  LOP3.LUT R106, R106, R107, RZ, 0x3c, !PT ;  /* 0x0000006b6a6a7212 */ /* 0x000fe200078e3cff */
[----:B------:R-:W-:Y:S01]  /*7a00*/  IMAD.X R107, RZ, RZ, R9, P0 ;  /* 0x000000ffff6b7224 */ /* 0x000fe200000e0609 */
[----:B------:R-:W-:Y:S01]  /*7a10*/  F2FP.BF16.F32.PACK_AB R37, R7, R37 ;  /* 0x000000250725723e */ /* 0x000fe200000010ff */
[----:B------:R0:W-:Y:S01]  /*7a20*/  STSM.16.M88.4 [R158], R12 ;  /* 0x0000000c9e007844 */ /* 0x0001e20000000200 */
[----:B------:R-:W-:Y:S02]  /*7a30*/  SHF.R.S32.HI R7, RZ, 0x1f, R33 ;  /* 0x0000001fff077819 */ /* 0x000fe40000011421 */
[----:B------:R-:W-:Y:S02]  /*7a40*/  LOP3.LUT R118, R119, 0x380, RZ, 0xc0, !PT ;  /* 0x0000038077767812 */ /* 0x000fe400078ec0ff */
[----:B------:R-:W-:Y:S02]  /*7a50*/  MOV R156, R156 ;  /* 0x0000009c009c7202 */ /* 0x000fe40000000f00 */
[----:B------:R-:W-:-:S02]  /*7a60*/  F2FP.BF16.F32.PACK_AB R24, R198, R182 ;  /* 0x000000b6c618723e */ /* 0x000fc400000010ff */
[----:B------:R-:W-:Y:S02]  /*7a70*/  F2FP.BF16.F32.PACK_AB R25, R67, R66 ;  /* 0x000000424319723e */ /* 0x000fe400000010ff */
[----:B------:R-:W-:Y:S02]  /*7a80*/  F2FP.BF16.F32.PACK_AB R26, R197, R181 ;  /* 0x000000b5c51a723e */ /* 0x000fe400000010ff */
[----:B------:R-:W-:Y:S02]  /*7a90*/  F2FP.BF16.F32.PACK_AB R27, R71, R70 ;  /* 0x00000046471b723e */ /* 0x000fe400000010ff */
[----:B------:R-:W-:Y:S01]  /*7aa0*/  LOP3.LUT R110, R111, 0x380, RZ, 0xc0, !PT ;  /* 0x000003806f6e7812 */ /* 0x000fe200078ec0ff */
[----:B0-----:R-:W-:Y:S01]  /*7ab0*/  IMAD R15, R127, 0x80, R206 ;  /* 0x000000807f0f7824 */ /* 0x001fe200078e02ce */
[----:B------:R-:W-:Y:S01]  /*7ac0*/  SHF.R.S32.HI R13, RZ, 0x1f, R47 ;  /* 0x0000001fff0d7819 */ /* 0x000fe2000001142f */
[----:B------:R-:W-:Y:S01]  /*7ad0*/  STSM.16.M88.4 [R156], R24 ;  /* 0x000000189c007844 */ /* 0x000fe20000000200 */
[----:B------:R-:W-:Y:S01]  /*7ae0*/  IADD3 R12, P0, R47, R4, RZ ;  /* 0x000000042f0c7210 */ /* 0x000fe20007f1e0ff */
[----:B------:R-:W-:Y:S01]  /*7af0*/  IMAD R4, R7, UR4, RZ ;  /* 0x0000000407047c24 */ /* 0x000fe2000f8e02ff */
[----:B------:R-:W-:-:S02]  /*7b00*/  SHF.R.U64 R118, R118, 0x3, RZ ;  /* 0x0000000376767819 */ /* 0x000fc400000012ff */
[----:B------:R-:W-:Y:S01]  /*7b10*/  IADD3.X R13, R13, R5, R32, P0, !PT ;  /* 0x000000050d0d7210 */ /* 0x000fe200007fe420 */
[C---:B------:R-:W-:Y:S01]  /*7b20*/  IMAD R7, R33.reuse, UR5, R4 ;  /* 0x0000000521077c24 */ /* 0x040fe2000f8e0204 */
[----:B------:R-:W-:Y:S01]  /*7b30*/  MOV R154, R154 ;  /* 0x0000009a009a7202 */ /* 0x000fe20000000f00 */
[----:B------:R-:W-:Y:S01]  /*7b40*/  IMAD R4, R210, UR6, RZ ;  /* 0x00000006d2047c24 */ /* 0x000fe2000f8e02ff */
[----:B------:R-:W-:Y:S01]  /*7b50*/  F2FP.BF16.F32.PACK_AB R28, R196, R180 ;  /* 0x000000b4c41c723e */ /* 0x000fe200000010ff */
[----:B------:R-:W-:Y:S01]  /*7b60*/  IMAD.WIDE.U32 R12, R33, UR4, R12 ;  /* 0x00000004210c7c25 */ /* 0x000fe2000f8e000c */
[----:B------:R-:W-:Y:S01]  /*7b70*/  F2FP.BF16.F32.PACK_AB R29, R75, R74 ;  /* 0x0000004a4b1d723e */ /* 0x000fe200000010ff */
[----:B------:R-:W-:Y:S01]  /*7b80*/  ULDC.64 UR4, c[0x0][0xc50] ;  /* 0x0003140000047ab9 */ /* 0x000fe20000000a00 */
[----:B------:R-:W-:Y:S01]  /*7b90*/  F2FP.BF16.F32.PACK_AB R30, R195, R76 ;  /* 0x0000004cc31e723e */ /* 0x000fe200000010ff */
[----:B------:R-:W-:Y:S01]  /*7ba0*/  IMAD.IADD R7, R13, 0x1, R7 ;  /* 0x000000010d077824 */ /* 0x000fe200078e0207 */
[----:B------:R-:W-:Y:S01]  /*7bb0*/  F2FP.BF16.F32.PACK_AB R31, R79, R78 ;  /* 0x0000004e4f1f723e */ /* 0x000fe200000010ff */
[----:B------:R-:W-:Y:S01]  /*7bc0*/  VIADD R5, R15, 0x8 ;  /* 0x000000080f057836 */ /* 0x000fe20000000000 */
[----:B------:R-:W-:-:S02]  /*7bd0*/  F2FP.BF16.F32.PACK_AB R80, R81, R80 ;  /* 0x000000505150723e */ /* 0x000fc400000010ff */
[----:B------:R-:W-:Y:S01]  /*7be0*/  SHF.R.U64 R110, R110, 0x3, RZ ;  /* 0x000000036e6e7819 */ /* 0x000fe200000012ff */
[----:B------:R0:W-:Y:S01]  /*7bf0*/  STSM.16.M88.4 [R154], R28 ;  /* 0x0000001c9a007844 */ /* 0x0001e20000000200 */
[----:B------:R-:W-:Y:S01]  /*7c00*/  LOP3.LUT R118, R118, R119, RZ, 0x3c, !PT ;  /* 0x0000007776767212 */ /* 0x000fe200078e3cff */
[----:B------:R-:W-:Y:S01]  /*7c10*/  IMAD.X R119, RZ, RZ, R9, P3 ;  /* 0x000000ffff777224 */ /* 0x000fe200018e0609 */
[----:B------:R-:W-:Y:S02]  /*7c20*/  F2FP.BF16.F32.PACK_AB R81, R83, R82 ;  /* 0x000000525351723e */ /* 0x000fe400000010ff */
[----:B------:R-:W-:Y:S02]  /*7c30*/  F2FP.BF16.F32.PACK_AB R88, R89, R88 ;  /* 0x000000585958723e */ /* 0x000fe400000010ff */
[----:B------:R-:W-:Y:S02]  /*7c40*/  MOV R150, R150 ;  /* 0x0000009600967202 */ /* 0x000fe40000000f00 */
[----:B------:R-:W-:-:S02]  /*7c50*/  F2FP.BF16.F32.PACK_AB R82, R194, R84 ;  /* 0x00000054c252723e */ /* 0x000fc400000010ff */
[----:B------:R-:W-:Y:S02]  /*7c60*/  F2FP.BF16.F32.PACK_AB R83, R87, R86 ;  /* 0x000000565753723e */ /* 0x000fe400000010ff */
[----:B------:R-:W-:Y:S02]  /*7c70*/  F2FP.BF16.F32.PACK_AB R89, R91, R90 ;  /* 0x0000005a5b59723e */ /* 0x000fe400000010ff */
[----:B------:R-:W-:Y:S01]  /*7c80*/  MOV R146, R146 ;  /* 0x0000009200927202 */ /* 0x000fe20000000f00 */
[----:B------:R-:W-:Y:S01]  /*7c90*/  STSM.16.M88.4 [R150], R80 ;  /* 0x0000005096007844 */ /* 0x000fe20000000200 */
[----:B------:R-:W-:Y:S02]  /*7ca0*/  F2FP.BF16.F32.PACK_AB R90, R193, R92 ;  /* 0x0000005cc15a723e */ /* 0x000fe400000010ff */
[----:B------:R-:W-:Y:S02]  /*7cb0*/  F2FP.BF16.F32.PACK_AB R91, R95, R94 ;  /* 0x0000005e5f5b723e */ /* 0x000fe400000010ff */
[----:B------:R-:W-:-:S02]  /*7cc0*/  LOP3.LUT P0, RZ, R203, 0x3, RZ, 0xc0, !PT ;  /* 0x00000003cbff7812 */ /* 0x000fc4000780c0ff */
[----:B0-----:R-:W-:Y:S01]  /*7cd0*/  LEA R28, P3, R12, UR4, 0x2 ;  /* 0x000000040c1c7c11 */ /* 0x001fe2000f8610ff */
[----:B------:R-:W-:Y:S01]  /*7ce0*/  STSM.16.M88.4 [R146], R88 ;  /* 0x0000005892007844 */ /* 0x000fe20000000200 */
[----:B------:R-:W-:Y:S02]  /*7cf0*/  MOV R142, R142 ;  /* 0x0000008e008e7202 */ /* 0x000fe40000000f00 */
[----:B------:R-:W-:Y:S01]  /*7d00*/  F2FP.BF16.F32.PACK_AB R36, R192, R96 ;  /* 0x00000060c024723e */ /* 0x000fe200000010ff */
[----:B------:R-:W-:Y:S01]  /*7d10*/  SHFL.IDX PT, R40, R28, RZ, 0x1c1f ;  /* 0x001c1fff1c287589 */ /* 0x000fe200000e0000 */
[----:B------:R-:W-:Y:S02]  /*7d20*/  F2FP.BF16.F32.PACK_AB R38, R191, R100 ;  /* 0x00000064bf26723e */ /* 0x000fe400000010ff */
[----:B------:R-:W-:Y:S01]  /*7d30*/  F2FP.BF16.F32.PACK_AB R39, R45, R77 ;  /* 0x0000004d2d27723e */ /* 0x000fe200000010ff */
[----:B------:R-:W-:Y:S01]  /*7d40*/  SHFL.IDX PT, R42, R28, 0x1, 0x1c1f ;  /* 0x003c1f001c2a7f89 */ /* 0x000fe200000e0000 */
        /* <DEDUP_REMOVED lines=9> */
[----:B------:R-:W-:Y:S01]  /*7de0*/  LEA.HI.X R7, R12, UR5, R7, 0x2, P3 ;  /* 0x000000050c077c11 */ /* 0x000fe200098f1407 */
[----:B------:R0:W-:Y:S01]  /*7df0*/  STSM.16.M88.4 [R138], R84 ;  /* 0x000000548a007844 */ /* 0x0001e20000000200 */
[----:B------:R-:W-:-:S02]  /*7e00*/  MOV R130, R130 ;  /* 0x0000008200827202 */ /* 0x000fc40000000f00 */
[----:B------:R-:W-:Y:S01]  /*7e10*/  F2FP.BF16.F32.PACK_AB R12, R188, R112 ;  /* 0x00000070bc0c723e */ /* 0x000fe200000010ff */
[----:B------:R-:W1:Y:S01]  /*7e20*/  SHFL.IDX PT, R41, R7, RZ, 0x1c1f ;  /* 0x001c1fff07297589 */ /* 0x000e6200000e0000 */
[----:B------:R-:W-:Y:S02]  /*7e30*/  F2FP.BF16.F32.PACK_AB R13, R105, R109 ;  /* 0x0000006d690d723e */ /* 0x000fe400000010ff */
[----:B------:R-:W-:Y:S01]  /*7e40*/  F2FP.BF16.F32.PACK_AB R14, R187, R116 ;  /* 0x00000074bb0e723e */ /* 0x000fe200000010ff */
[----:B------:R-:W2:Y:S01]  /*7e50*/  SHFL.IDX PT, R43, R7, 0x1, 0x1c1f ;  /* 0x003c1f00072b7f89 */ /* 0x000ea200000e0000 */
[----:B------:R-:W-:Y:S02]  /*7e60*/  F2FP.BF16.F32.PACK_AB R15, R113, R117 ;  /* 0x00000075710f723e */ /* 0x000fe400000010ff */
[----:B------:R-:W-:Y:S02]  /*7e70*/  F2FP.BF16.F32.PACK_AB R120, R186, R120 ;  /* 0x00000078ba78723e */ /* 0x000fe400000010ff */
[----:B------:R-:W-:Y:S01]  /*7e80*/  F2FP.BF16.F32.PACK_AB R121, R121, R164 ;  /* 0x000000a47979723e */ /* 0x000fe200000010ff */
[----:B------:R-:W-:Y:S01]  /*7e90*/  STSM.16.M88.4 [R130], R12 ;  /* 0x0000000c82007844 */ /* 0x000fe20000000200 */
[----:B------:R-:W-:-:S02]  /*7ea0*/  F2FP.BF16.F32.PACK_AB R122, R125, R124 ;  /* 0x0000007c7d7a723e */ /* 0x000fc400000010ff */
[----:B------:R-:W-:Y:S02]  /*7eb0*/  F2FP.BF16.F32.PACK_AB R123, R165, R166 ;  /* 0x000000a6a57b723e */ /* 0x000fe400000010ff */
[----:B------:R-:W-:Y:S02]  /*7ec0*/  F2FP.BF16.F32.PACK_AB R24, R129, R128 ;  /* 0x000000808118723e */ /* 0x000fe400000010ff */
[----:B------:R-:W-:Y:S01]  /*7ed0*/  F2FP.BF16.F32.PACK_AB R25, R167, R168 ;  /* 0x000000a8a719723e */ /* 0x000fe200000010ff */
[----:B------:R-:W-:Y:S01]  /*7ee0*/  STSM.16.M88.4 [R126], R120 ;  /* 0x000000787e007844 */ /* 0x000fe20000000200 */
[----:B------:R-:W-:Y:S02]  /*7ef0*/  F2FP.BF16.F32.PACK_AB R26, R133, R132 ;  /* 0x00000084851a723e */ /* 0x000fe400000010ff */
[----:B------:R-:W-:Y:S02]  /*7f00*/  F2FP.BF16.F32.PACK_AB R27, R169, R170 ;  /* 0x000000aaa91b723e */ /* 0x000fe400000010ff */
[----:B------:R-:W-:-:S02]  /*7f10*/  F2FP.BF16.F32.PACK_AB R136, R137, R136 ;  /* 0x000000888988723e */ /* 0x000fc400000010ff */
[----:B------:R-:W-:Y:S01]  /*7f20*/  F2FP.BF16.F32.PACK_AB R137, R171, R172 ;  /* 0x000000acab89723e */ /* 0x000fe200000010ff */
[----:B------:R-:W-:Y:S01]  /*7f30*/  STSM.16.M88.4 [R179], R24 ;  /* 0x00000018b3007844 */ /* 0x000fe20000000200 */
[----:B0-----:R-:W-:Y:S02]  /*7f40*/  F2FP.BF16.F32.PACK_AB R138, R141, R140 ;  /* 0x0000008c8d8a723e */ /* 0x001fe400000010ff */
[----:B------:R-:W-:Y:S02]  /*7f50*/  F2FP.BF16.F32.PACK_AB R139, R173, R174 ;  /* 0x000000aead8b723e */ /* 0x000fe400000010ff */
[----:B------:R-:W-:Y:S02]  /*7f60*/  F2FP.BF16.F32.PACK_AB R144, R145, R144 ;  /* 0x000000909190723e */ /* 0x000fe400000010ff */
[----:B------:R-:W-:Y:S01]  /*7f70*/  F2FP.BF16.F32.PACK_AB R145, R175, R176 ;  /* 0x000000b0af91723e */ /* 0x000fe200000010ff */
[----:B------:R-:W-:Y:S01]  /*7f80*/  STSM.16.M88.4 [R163], R136 ;  /* 0x00000088a3007844 */ /* 0x000fe20000000200 */
[----:B------:R-:W-:-:S02]  /*7f90*/  F2FP.BF16.F32.PACK_AB R146, R149, R148 ;  /* 0x000000949592723e */ /* 0x000fc400000010ff */
[----:B------:R-:W-:Y:S02]  /*7fa0*/  F2FP.BF16.F32.PACK_AB R147, R177, R3 ;  /* 0x00000003b193723e */ /* 0x000fe400000010ff */
[----:B------:R-:W-:Y:S02]  /*7fb0*/  ISETP.GE.OR P0, PT, R5, R4, P0 ;  /* 0x000000040500720c */ /* 0x000fe40000706670 */
[----:B------:R-:W-:Y:S01]  /*7fc0*/  LOP3.LUT R98, R99, 0x380, RZ, 0xc0, !PT ;  /* 0x0000038063627812 */ /* 0x000fe200078ec0ff */
[----:B------:R-:W-:Y:S01]  /*7fd0*/  STSM.16.M88.4 [R162], R144 ;  /* 0x00000090a2007844 */ /* 0x000fe20000000200 */
[----:B------:R-:W-:Y:S02]  /*7fe0*/  LOP3.LUT R102, R103, 0x380, RZ, 0xc0, !PT ;  /* 0x0000038067667812 */ /* 0x000fe400078ec0ff */
[----:B------:R-:W-:Y:S01]  /*7ff0*/  SHF.R.U64 R98, R98, 0x3, RZ ;  /* 0x0000000362627819 */ /* 0x000fe200000012ff */
[----:B------:R-:W-:Y:S01]  /*8000*/  BAR.SYNC.DEFER_BLOCKING 0x1, 0x100 ;  /* 0x0044000000007b1d */ /* 0x000fe20000010000 */
[----:B------:R-:W-:-:S02]  /*8010*/  SHF.R.U64 R102, R102, 0x3, RZ ;  /* 0x0000000366667819 */ /* 0x000fc400000012ff */
[----:B------:R-:W-:Y:S01]  /*8020*/  LOP3.LUT R98, R98, R99, RZ, 0x3c, !PT ;  /* 0x0000006362627212 */ /* 0x000fe200078e3cff */
[--C-:B------:R-:W-:Y:S01]  /*8030*/  IMAD.X R99, RZ, RZ, R9.reuse, P5 ;  /* 0x000000ffff637224 */ /* 0x100fe200028e0609 */
[----:B------:R-:W-:Y:S01]  /*8040*/  LOP3.LUT R102, R102, R103, RZ, 0x3c, !PT ;  /* 0x0000006766667212 */ /* 0x000fe200078e3cff */
[----:B------:R-:W-:Y:S01]  /*8050*/  IMAD.X R103, RZ, RZ, R9, P6 ;  /* 0x000000ffff677224 */ /* 0x000fe200030e0609 */
[----:B------:R-:W-:Y:S01]  /*8060*/  IADD3.X R73, RZ, R9, RZ, P4, !PT ;  /* 0x00000009ff497210 */ /* 0x000fe200027fe4ff */
[----:B-1----:R0:W-:Y:S04]  /*8070*/  @!P1 ST.E desc[UR48][R40.64], R6 ;  /* 0x0000000628009985 */ /* 0x0021e8000c101930 */
[----:B--2---:R1:W-:Y:S04]  /*8080*/  @!P0 ST.E desc[UR48][R42.64], R0 ;  /* 0x000000002a008985 */ /* 0x0043e8000c101930 */
[----:B------:R2:W5:Y:S01]  /*8090*/  LD.E.128 R28, desc[UR48][R10.64] ;  /* 0x000000300a1c7980 */ /* 0x000562000c101d00 */
[----:B0-----:R-:W0:Y:S03]  /*80a0*/  @P2 LDC R6, c[0x0][0xcec] ;  /* 0x00033b00ff062b82 */ /* 0x001e260000000800 */
[----:B------:R3:W5:Y:S01]  /*80b0*/  LD.E.128 R36, desc[UR48][R8.64] ;  /* 0x0000003008247980 */ /* 0x000762000c101d00 */
[----:B-1----:R-:W-:Y:S01]  /*80c0*/  LEA R0, R19, R200, 0x5 ;  /* 0x000000c813007211 */ /* 0x002fe200078e28ff */
[----:B------:R-:W-:-:S02]  /*80d0*/  UIMAD UR6, UR11, UR8, URZ ;  /* 0x000000080b0672a4 */ /* 0x000fc4000f8e023f */
[----:B------:R1:W5:Y:S01]  /*80e0*/  LD.E.128 R32, desc[UR48][R20.64] ;  /* 0x0000003014207980 */ /* 0x000362000c101d00 */
[----:B--2---:R-:W2:Y:S01]  /*80f0*/  @P2 LDC R10, c[0x0][0xcf0] ;  /* 0x00033c00ff0a2b82 */ /* 0x004ea20000000800 */
[----:B------:R-:W-:Y:S01]  /*8100*/  IMAD R5, R127, 0x80, R0 ;  /* 0x000000807f057824 */ /* 0x000fe200078e0200 */
[----:B------:R-:W-:Y:S01]  /*8110*/  UIMAD.WIDE.U32 UR4, UR10, UR8, URZ ;  /* 0x000000080a0472a5 */ /* 0x000fe2000f8e003f */
[----:B------:R1:W5:Y:S04]  /*8120*/  LD.E.128 R12, desc[UR48][R22.64] ;  /* 0x00000030160c7980 */ /* 0x000368000c101d00 */
[----:B------:R-:W5:Y:S01]  /*8130*/  LD.E.128 R52, desc[UR48][R52.64] ;  /* 0x0000003034347980 */ /* 0x000f62000c101d00 */
[----:B---3--:R-:W3:Y:S01]  /*8140*/  LDC.64 R8, c[0x0][0xbe0] ;  /* 0x0002f800ff087b82 */ /* 0x008ee20000000a00 */
[----:B------:R-:W-:-:S02]  /*8150*/  IMAD.MOV.U32 R0, RZ, RZ, R5 ;  /* 0x000000ffff007224 */ /* 0x000fc400078e0005 */
[----:B------:R-:W5:Y:S04]  /*8160*/  LD.E.128 R56, desc[UR48][R56.64] ;  /* 0x0000003038387980 */ /* 0x000f68000c101d00 */
[----:B------:R-:W5:Y:S01]  /*8170*/  LD.E.128 R60, desc[UR48][R60.64] ;  /* 0x000000303c3c7980 */ /* 0x000f62000c101d00 */
[----:B0-----:R-:W-:Y:S01]  /*8180*/  @P2 IMAD.HI.U32 R3, R5, R6, RZ ;  /* 0x0000000605032227 */ /* 0x001fe200078e00ff */
[----:B------:R-:W-:Y:S02]  /*8190*/  UIMAD UR6, UR10, UR9, UR6 ;  /* 0x000000090a0672a4 */ /* 0x000fe4000f8e0206 */
[----:B------:R-:W5:Y:S01]  /*81a0*/  LD.E.128 R64, desc[UR48][R64.64] ;  /* 0x0000003040407980 */ /* 0x000f62000c101d00 */
[----:B------:R-:W-:-:S03]  /*81b0*/  ULDC.64 UR8, c[0x0][0xbf0] ;  /* 0x0002fc0000087ab9 */ /* 0x000fc60000000a00 */
[----:B------:R-:W5:Y:S01]  /*81c0*/  LD.E.128 R68, desc[UR48][R68.64] ;  /* 0x0000003044447980 */ /* 0x000f62000c101d00 */
[----:B--2---:R-:W-:-:S03]  /*81d0*/  @P2 SHF.R.U32.HI R0, RZ, R10, R3 ;  /* 0x0000000aff002219 */ /* 0x004fc60000011603 */
[----:B------:R-:W5:Y:S01]  /*81e0*/  LD.E.128 R72, desc[UR48][R72.64] ;  /* 0x0000003048487980 */ /* 0x000f62000c101d00 */
[--C-:B------:R-:W-:Y:S01]  /*81f0*/  SHF.R.S32.HI R3, RZ, 0x1f, R0.reuse ;  /* 0x0000001fff037819 */ /* 0x100fe20000011400 */
[----:B------:R-:W-:Y:S02]  /*8200*/  UIMAD UR7, UR7, UR8, URZ ;  /* 0x00000008070772a4 */ /* 0x000fe4000f8e023f */
[----:B------:R-:W-:Y:S01]  /*8210*/  UIADD3 UR5, UR5, UR6, URZ ;  /* 0x0000000605057290 */ /* 0x000fe2000fffe03f */
[----:B------:R-:W5:Y:S01]  /*8220*/  LD.E.128 R96, desc[UR48][R98.64] ;  /* 0x0000003062607980 */ /* 0x000f62000c101d00 */
[----:B---3--:R-:W-:Y:S01]  /*8230*/  IMAD R3, R3, R8, RZ ;  /* 0x0000000803037224 */ /* 0x008fe200078e02ff */
[----:B------:R-:W-:Y:S02]  /*8240*/  UIMAD UR7, UR43, UR9, UR7 ;  /* 0x000000092b0772a4 */ /* 0x000fe4000f8e0207 */
[----:B------:R-:W-:Y:S01]  /*8250*/  UIMAD.WIDE.U32 UR4, UR43, UR8, UR4 ;  /* 0x000000082b0472a5 */ /* 0x000fe2000f8e0004 */
[----:B------:R-:W-:Y:S01]  /*8260*/  IMAD R9, R0, R9, R3 ;  /* 0x0000000900097224 */ /* 0x000fe200078e0203 */
[----:B------:R-:W5:Y:S01]  /*8270*/  LD.E.128 R100, desc[UR48][R102.64] ;  /* 0x0000003066647980 */ /* 0x000f62000c101d00 */
[----:B------:R-:W-:Y:S01]  /*8280*/  IMAD.MOV R3, RZ, RZ, -R0 ;  /* 0x000000ffff037224 */ /* 0x000fe200078e0a00 */
[----:B------:R-:W-:-:S02]  /*8290*/  UIADD3 UR5, UR5, UR7, URZ ;  /* 0x0000000705057290 */ /* 0x000fc4000fffe03f */
[----:B------:R-:W5:Y:S01]  /*82a0*/  LD.E.128 R104, desc[UR48][R106.64] ;  /* 0x000000306a687980 */ /* 0x000f62000c101d00 */
[----:B------:R-:W-:Y:S01]  /*82b0*/  IMAD R3, R210, R3, R5 ;  /* 0x00000003d2037224 */ /* 0x000fe200078e0205 */
[----:B------:R-:W-:Y:S02]  /*82c0*/  ULDC.64 UR6, c[0x0][0xbd8] ;  /* 0x0002f60000067ab9 */ /* 0x000fe40000000a00 */
[----:B------:R-:W5:Y:S01]  /*82d0*/  LD.E.128 R108, desc[UR48][R110.64] ;  /* 0x000000306e6c7980 */ /* 0x000f62000c101d00 */
[----:B------:R-:W-:Y:S01]  /*82e0*/  IMAD.WIDE.U32 R6, R0, R8, UR4 ;  /* 0x0000000400067e25 */ /* 0x000fe2000f8e0008 */
[----:B------:R-:W-:Y:S01]  /*82f0*/  SHF.R.S32.HI R0, RZ, 0x1f, R3 ;  /* 0x0000001fff007819 */ /* 0x000fe20000011403 */
[----:B------:R-:W-:Y:S01]  /*8300*/  UIADD3 UR37, UR37, 0x1, URZ ;  /* 0x0000000125257890 */ /* 0x000fe2000fffe03f */
[----:B------:R-:W5:Y:S04]  /*8310*/  LD.E.128 R112, desc[UR48][R114.64] ;  /* 0x0000003072707980 */ /* 0x000f68000c101d00 */
[----:B------:R-:W5:Y:S01]  /*8320*/  LD.E.128 R116, desc[UR48][R118.64] ;  /* 0x0000003076747980 */ /* 0x000f62000c101d00 */
[----:B------:R-:W-:Y:S01]  /*8330*/  IMAD R127, R127, 0x80, R200 ;  /* 0x000000807f7f7824 */ /* 0x000fe200078e02c8 */
[----:B------:R-:W-:Y:S01]  /*8340*/  ULDC.64 UR8, c[0x0][0xb80] ;  /* 0x0002e00000087ab9 */ /* 0x000fe20000000a00 */
[----:B------:R-:W-:Y:S01]  /*8350*/  @!PT LDS RZ, [RZ] ;  /* 0x00000000fffff984 */ /* 0x000fe20000000800 */
[----:B------:R-:W-:Y:S01]  /*8360*/  @!PT LDS RZ, [RZ] ;  /* 0x00000000fffff984 */ /* 0x000fe20000000800 */
[----:B------:R-:W-:Y:S01]  /*8370*/  @!PT LDS RZ, [RZ] ;  /* 0x00000000fffff984 */ /* 0x000fe20000000800 */
[----:B------:R-:W-:Y:S01]  /*8380*/  @!PT LDS RZ, [RZ] ;  /* 0x00000000fffff984 */ /* 0x000fe20000000800 */
[----:B------:R0:W-:Y:S06]  /*8390*/  MEMBAR.ALL.CTA ;  /* 0x0000000000007992 */ /* 0x0001ec0000008000 */
[----:B0-----:R-:W0:Y:S01]  /*83a0*/  FENCE.VIEW.ASYNC.S ;  /* 0x00000000000073c6 */ /* 0x001e220000000000 */
[----:B------:R-:W-:-:S02]  /*83b0*/  IMAD.IADD R7, R7, 0x1, R9 ;  /* 0x0000000107077824 */ /* 0x000fc400078e0209 */
[----:B------:R-:W-:Y:S02]  /*83c0*/  IMAD R0, R0, UR6, RZ ;  /* 0x0000000600007c24 */ /* 0x000fe4000f8e02ff */
[----:B------:R-:W-:Y:S02]  /*83d0*/  VIADD R5, R127, 0x20 ;  /* 0x000000207f057836 */ /* 0x000fe40000000000 */
[C---:B------:R-:W-:Y:S02]  /*83e0*/  IMAD R9, R3.reuse, UR7, R0 ;  /* 0x0000000703097c24 */ /* 0x040fe4000f8e0200 */
[----:B------:R-:W-:Y:S01]  /*83f0*/  IMAD.WIDE.U32 R6, R3, UR6, R6 ;  /* 0x0000000603067c25 */ /* 0x000fe2000f8e0006 */
[-C--:B------:R-:W-:Y:S02]  /*8400*/  ISETP.GE.AND P2, PT, R127, R4.reuse, PT ;  /* 0x000000047f00720c */ /* 0x080fe40003f46270 */
[-C--:B------:R-:W-:Y:S01]  /*8410*/  ISETP.GE.AND P1, PT, R5, R4.reuse, PT ;  /* 0x000000040500720c */ /* 0x080fe20003f26270 */
[----:B------:R-:W-:Y:S01]  /*8420*/  IMAD.IADD R3, R7, 0x1, R9 ;  /* 0x0000000107037824 */ /* 0x000fe200078e0209 */
[----:B------:R-:W-:Y:S01]  /*8430*/  IADD3 R5, R127, 0x40, RZ ;  /* 0x000000407f057810 */ /* 0x000fe20007ffe0ff */
[----:B------:R-:W-:Y:S01]  /*8440*/  VIADD R204, R204, 0x32420 ;  /* 0x00032420cccc7836 */ /* 0x000fe20000000000 */
[C---:B------:R-:W-:Y:S01]  /*8450*/  LEA R0, P3, R6.reuse, UR8, 0x1 ;  /* 0x0000000806007c11 */ /* 0x040fe2000f8608ff */
[----:B------:R-:W-:Y:S01]  /*8460*/  UISETP.NE.AND UP0, UPT, UR37, 0x2, UPT ;  /* 0x000000022500788c */ /* 0x000fe2000bf05270 */
[----:B------:R-:W-:Y:S01]  /*8470*/  ISETP.GE.AND P0, PT, R5, R4, PT ;  /* 0x000000040500720c */ /* 0x000fe20003f06270 */
[----:B------:R-:W-:Y:S01]  /*8480*/  ULDC UR4, c[0x0][0xc] ;  /* 0x0000030000047ab9 */ /* 0x000fe20000000800 */
[----:B------:R-:W-:Y:S01]  /*8490*/  LEA.HI.X R5, R6, UR9, R3, 0x1, P3 ;  /* 0x0000000906057c11 */ /* 0x000fe200098f0c03 */
[----:B------:R-:W-:Y:S01]  /*84a0*/  UIADD3 UR44, UR4, UR44, URZ ;  /* 0x0000002c042c7290 */ /* 0x000fe2000fffe03f */
[----:B------:R-:W-:Y:S01]  /*84b0*/  PRMT R204, RZ, 0x654, R204 ;  /* 0x00000654ffcc7816 */ /* 0x000fe200000000cc */
[----:B------:R-:W-:Y:S01]  /*84c0*/  USEL UR4, URZ, 0x1, UP0 ;  /* 0x000000013f047887 */ /* 0x000fe20008000000 */
[----:B0-----:R1:W0:Y:S01]  /*84d0*/  SHFL.IDX PT, R8, R0, RZ, 0x181f ;  /* 0x00181fff00087589 */ /* 0x00122200000e0000 */
[----:B------:R-:W-:Y:S01]  /*84e0*/  USEL UR37, UR37, URZ, UP0 ;  /* 0x0000003f25257287 */ /* 0x000fe20008000000 */
[----:B------:R1:W-:Y:S01]  /*84f0*/  SYNCS.ARRIVE.TRANS64.RED.A1T0 RZ, [R204+URZ], RZ ;  /* 0x000000ffccff79a7 */ /* 0x0003e2000810043f */
[----:B------:R-:W-:Y:S01]  /*8500*/  ULOP3.LUT UR36, UR36, UR4, URZ, 0x3c, !UPT ;  /* 0x0000000424247292 */ /* 0x000fe2000f8e3c3f */
[----:B------:R1:W2:Y:S01]  /*8510*/  SHFL.IDX PT, R9, R5, RZ, 0x181f ;  /* 0x00181fff05097589 */ /* 0x0002a200000e0000 */
[----:B------:R-:W-:Y:S04]  /*8520*/  BSSY B0, `(.L_x_214) ;  /* 0x0000012000007945 */ /* 0x000fe80003800000 */
[----:B------:R-:W-:Y:S06]  /*8530*/  @P2 BRA `(.L_x_215) ;  /* 0x0000000000402947 */ /* 0x000fec0003800000 */
[----:B------:R-:W-:Y:S02]  /*8540*/  ULDC UR4, c[0x0][0xbc8] ;  /* 0x0002f20000047ab9 */ /* 0x000fe40000000800 */
[----:B------:R-:W-:Y:S02]  /*8550*/  ISETP.GE.AND P4, PT, R18, UR4, PT ;  /* 0x0000000412007c0c */ /* 0x000fe4000bf86270 */
[----:B------:R-:W-:Y:S02]  /*8560*/  ISETP.GE.AND P3, PT, R17, UR4, PT ;  /* 0x0000000411007c0c */ /* 0x000fe4000bf66270 */
[----:B------:R-:W-:Y:S02]  /*8570*/  ISETP.GE.AND P2, PT, R16, UR4, PT ;  /* 0x0000000410007c0c */ /* 0x000fe4000bf46270 */
[----:B------:R-:W-:-:S07]  /*8580*/  ISETP.GE.AND P5, PT, R2, UR4, PT ;  /* 0x0000000402007c0c */ /* 0x000fce000bfa6270 */
[----:B0-----:R-:W-:-:S04]  /*8590*/  @!P4 LEA R10, P6, R18, R8, 0x1 ;  /* 0x00000008120ac211 */ /* 0x001fc800078c08ff */
[----:B--2---:R-:W-:Y:S02]  /*85a0*/  @!P4 LEA.HI.X R11, R18, R9, R213, 0x1, P6 ;  /* 0x00000009120bc211 */ /* 0x004fe400030f0cd5 */
[----:B-1----:R-:W-:Y:S01]  /*85b0*/  @!P3 LEA R20, P6, R17, R8, 0x1 ;  /* 0x000000081114b211 */ /* 0x002fe200078c08ff */
        /* <DEDUP_REMOVED lines=8> */
.L_x_215:
[----:B------:R-:W-:Y:S05]  /*8640*/  BSYNC B0 ;  /* 0x0000000000007941 */ /* 0x000fea0003800000 */
.L_x_214:
[----:B--2---:R2:W4:Y:S01]  /*8650*/  SHFL.IDX PT, R9, R5, 0x1, 0x181f ;  /* 0x00381f0005097f89 */ /* 0x00452200000e0000 */
        /* <DEDUP_REMOVED lines=8> */
[CC--:B0--3--:R-:W-:Y:S02]  /*86e0*/  @!P3 LEA R10, P6, R18.reuse, R8.reuse, 0x1 ;  /* 0x00000008120ab211 */ /* 0x0c9fe400078c08ff */
[CC--:B-1----:R-:W-:Y:S02]  /*86f0*/  @!P2 LEA R20, P5, R17.reuse, R8.reuse, 0x1 ;  /* 0x000000081114a211 */ /* 0x0c2fe400078a08ff */
[-C--:B----4-:R-:W-:Y:S02]  /*8700*/  @!P3 LEA.HI.X R11, R18, R9.reuse, R213, 0x1, P6 ;  /* 0x00000009120bb211 */ /* 0x090fe400030f0cd5 */
[----:B------:R-:W-:Y:S01]  /*8710*/  @!P1 LEA R22, P6, R16, R8, 0x1 ;  /* 0x0000000810169211 */ /* 0x000fe200078c08ff */
[----:B------:R-:W-:Y:S01]  /*8720*/  @!P4 IMAD.WIDE R6, R2, 0x2, R8 ;  /* 0x000000020206c825 */ /* 0x000fe200078e0208 */
[-C--:B------:R-:W-:Y:S02]  /*8730*/  @!P2 LEA.HI.X R21, R17, R9.reuse, R212, 0x1, P5 ;  /* 0x000000091115a211 */ /* 0x080fe400028f0cd4 */
[----:B------:R-:W-:-:S02]  /*8740*/  @!P1 LEA.HI.X R23, R16, R9, R211, 0x1, P6 ;  /* 0x0000000910179211 */ /* 0x000fc400030f0cd3 */
[----:B-----5:R0:W-:Y:S04]  /*8750*/  @!P4 ST.E.128 desc[UR48][R6.64], R28 ;  /* 0x0000001c0600c985 */ /* 0x0201e8000c101d30 */
[----:B------:R0:W-:Y:S04]  /*8760*/  @!P3 ST.E.128 desc[UR48][R10.64], R56 ;  /* 0x000000380a00b985 */ /* 0x0001e8000c101d30 */
[----:B------:R0:W-:Y:S04]  /*8770*/  @!P2 ST.E.128 desc[UR48][R20.64], R72 ;  /* 0x000000481400a985 */ /* 0x0001e8000c101d30 */
[----:B------:R0:W-:Y:S02]  /*8780*/  @!P1 ST.E.128 desc[UR48][R22.64], R108 ;  /* 0x0000006c16009985 */ /* 0x0001e4000c101d30 */
.L_x_217:
[----:B------:R-:W-:Y:S05]  /*8790*/  BSYNC B0 ;  /* 0x0000000000007941 */ /* 0x000fea0003800000 */
.L_x_216:
        /* <DEDUP_REMOVED lines=9> */
[-C--:B0--3--:R-:W-:Y:S02]  /*8830*/  @!P4 LEA R10, P0, R18, R8.reuse, 0x1 ;  /* 0x00000008120ac211 */ /* 0x089fe400078008ff */
[CC--:B-1----:R-:W-:Y:S02]  /*8840*/  @!P5 LEA R20, P1, R17.reuse, R8.reuse, 0x1 ;  /* 0x000000081114d211 */ /* 0x0c2fe400078208ff */
[----:B------:R-:W-:Y:S02]  /*8850*/  @!P6 LEA R22, P2, R16, R8, 0x1 ;  /* 0x000000081016e211 */ /* 0x000fe400078408ff */
[----:B------:R-:W-:Y:S01]  /*8860*/  @!P3 IMAD.WIDE R6, R2, 0x2, R8 ;  /* 0x000000020206b825 */ /* 0x000fe200078e0208 */
[-C--:B------:R-:W-:Y:S02]  /*8870*/  @!P4 LEA.HI.X R11, R18, R9.reuse, R213, 0x1, P0 ;  /* 0x00000009120bc211 */ /* 0x080fe400000f0cd5 */
[-C--:B------:R-:W-:Y:S02]  /*8880*/  @!P5 LEA.HI.X R21, R17, R9.reuse, R212, 0x1, P1 ;  /* 0x000000091115d211 */ /* 0x080fe400008f0cd4 */
[----:B------:R-:W-:Y:S01]  /*8890*/  @!P6 LEA.HI.X R23, R16, R9, R211, 0x1, P2 ;  /* 0x000000091017e211 */ /* 0x000fe200010f0cd3 */
[----:B-----5:R0:W-:Y:S04]  /*88a0*/  @!P3 ST.E.128 desc[UR48][R6.64], R32 ;  /* 0x000000200600b985 */ /* 0x0201e8000c101d30 */
[----:B------:R0:W-:Y:S04]  /*88b0*/  @!P4 ST.E.128 desc[UR48][R10.64], R60 ;  /* 0x0000003c0a00c985 */ /* 0x0001e8000c101d30 */
[----:B------:R0:W-:Y:S04]  /*88c0*/  @!P5 ST.E.128 desc[UR48][R20.64], R96 ;  /* 0x000000601400d985 */ /* 0x0001e8000c101d30 */
[----:B------:R0:W-:Y:S02]  /*88d0*/  @!P6 ST.E.128 desc[UR48][R22.64], R112 ;  /* 0x000000701600e985 */ /* 0x0001e4000c101d30 */
.L_x_219:
[----:B------:R-:W-:Y:S05]  /*88e0*/  BSYNC B0 ;  /* 0x0000000000007941 */ /* 0x000fea0003800000 */
.L_x_218:
[----:B------:R-:W-:Y:S01]  /*88f0*/  VIADD R3, R127, 0x60 ;  /* 0x000000607f037836 */ /* 0x000fe20000000000 */
[----:B0--3--:R0:W3:Y:S01]  /*8900*/  SHFL.IDX PT, R7, R5, 0x3, 0x181f ;  /* 0x00781f0005077f89 */ /* 0x0090e200000e0000 */
[----:B------:R-:W-:Y:S01]  /*8910*/  UIADD3 UR38, UR38, 0x1, URZ ;  /* 0x0000000126267890 */ /* 0x000fe2000fffe03f */
[----:B------:R-:W-:Y:S02]  /*8920*/  BSSY B0, `(.L_x_220) ;  /* 0x0000014000007945 */ /* 0x000fe40003800000 */
[----:B------:R-:W-:Y:S01]  /*8930*/  ISETP.GE.AND P0, PT, R3, R4, PT ;  /* 0x000000040300720c */ /* 0x000fe20003f06270 */
[----:B------:R0:W0:-:S12]  /*8940*/  SHFL.IDX PT, R6, R0, 0x3, 0x181f ;  /* 0x00781f0000067f89 */ /* 0x00001800000e0000 */
[----:B------:R-:W-:Y:S05]  /*8950*/  @P0 BRA `(.L_x_221) ;  /* 0x0000000000400947 */ /* 0x000fea0003800000 */
[----:B------:R-:W-:Y:S02]  /*8960*/  ULDC UR4, c[0x0][0xbc8] ;  /* 0x0002f20000047ab9 */ /* 0x000fe40000000800 */
[----:B------:R-:W-:Y:S02]  /*8970*/  ISETP.GE.AND P4, PT, R18, UR4, PT ;  /* 0x0000000412007c0c */ /* 0x000fe4000bf86270 */
[----:B------:R-:W-:Y:S02]  /*8980*/  ISETP.GE.AND P5, PT, R17, UR4, PT ;  /* 0x0000000411007c0c */ /* 0x000fe4000bfa6270 */
[----:B------:R-:W-:Y:S02]  /*8990*/  ISETP.GE.AND P6, PT, R16, UR4, PT ;  /* 0x0000000410007c0c */ /* 0x000fe4000bfc6270 */
[----:B------:R-:W-:-:S07]  /*89a0*/  ISETP.GE.AND P3, PT, R2, UR4, PT ;  /* 0x0000000402007c0c */ /* 0x000fce000bf66270 */
[-C--:B0-----:R-:W-:Y:S02]  /*89b0*/  @!P4 LEA R8, P0, R18, R6.reuse, 0x1 ;  /* 0x000000061208c211 */ /* 0x081fe400078008ff */
[CC--:B------:R-:W-:Y:S02]  /*89c0*/  @!P5 LEA R10, P1, R17.reuse, R6.reuse, 0x1 ;  /* 0x00000006110ad211 */ /* 0x0c0fe400078208ff */
[----:B-1----:R-:W-:Y:S02]  /*89d0*/  @!P6 LEA R20, P2, R16, R6, 0x1 ;  /* 0x000000061014e211 */ /* 0x002fe400078408ff */
[----:B--234-:R-:W-:Y:S01]  /*89e0*/  @!P3 IMAD.WIDE R4, R2, 0x2, R6 ;  /* 0x000000020204b825 */ /* 0x01cfe200078e0206 */
[-C--:B------:R-:W-:Y:S02]  /*89f0*/  @!P4 LEA.HI.X R9, R18, R7.reuse, R213, 0x1, P0 ;  /* 0x000000071209c211 */ /* 0x080fe400000f0cd5 */
[-C--:B------:R-:W-:Y:S02]  /*8a00*/  @!P5 LEA.HI.X R11, R17, R7.reuse, R212, 0x1, P1 ;  /* 0x00000007110bd211 */ /* 0x080fe400008f0cd4 */
[----:B------:R-:W-:Y:S01]  /*8a10*/  @!P6 LEA.HI.X R21, R16, R7, R211, 0x1, P2 ;  /* 0x000000071015e211 */ /* 0x000fe200010f0cd3 */
[----:B-----5:R0:W-:Y:S04]  /*8a20*/  @!P3 ST.E.128 desc[UR48][R4.64], R12 ;  /* 0x0000000c0400b985 */ /* 0x0201e8000c101d30 */
[----:B------:R0:W-:Y:S04]  /*8a30*/  @!P4 ST.E.128 desc[UR48][R8.64], R64 ;  /* 0x000000400800c985 */ /* 0x0001e8000c101d30 */
[----:B------:R0:W-:Y:S04]  /*8a40*/  @!P5 ST.E.128 desc[UR48][R10.64], R100 ;  /* 0x000000640a00d985 */ /* 0x0001e8000c101d30 */
[----:B------:R0:W-:Y:S02]  /*8a50*/  @!P6 ST.E.128 desc[UR48][R20.64], R116 ;  /* 0x000000741400e985 */ /* 0x0001e4000c101d30 */
.L_x_221:
[----:B------:R-:W-:Y:S05]  /*8a60*/  BSYNC B0 ;  /* 0x0000000000007941 */ /* 0x000fea0003800000 */
.L_x_220:
[----:B012-4-:R-:W0:Y:S02]  /*8a70*/  LDC R0, c[0x0][0xd34] ;  /* 0x00034d00ff007b82 */ /* 0x017e240000000800 */
[----:B0-----:R-:W-:-:S13]  /*8a80*/  ISETP.LE.AND P0, PT, R0, UR44, PT ;  /* 0x0000002c00007c0c */ /* 0x001fda000bf03270 */
[----:B------:R-:W-:Y:S05]  /*8a90*/  @!P0 BRA `(.L_x_222) ;  /* 0xffffff8000988947 */ /* 0x000fea000383ffff */
[----:B------:R-:W-:Y:S05]  /*8aa0*/  EXIT ;  /* 0x000000000000794d */ /* 0x000fea0003800000 */
.L_x_187:
        /* <DEDUP_REMOVED lines=9> */
[----:B------:R-:W-:Y:S01]  /*8b40*/  SHF.L.U32 R27, R19, 0x3, RZ ;  /* 0x00000003131b7819 */ /* 0x000fe200000006ff */
[----:B------:R-:W-:Y:S01]  /*8b50*/  ULDC UR9, c[0x0][0x320] ;  /* 0x0000c80000097ab9 */ /* 0x000fe20000000800 */
[----:B------:R-:W-:Y:S01]  /*8b60*/  ULDC.64 UR4, c[0x0][0x418] ;  /* 0x0001060000047ab9 */ /* 0x000fe20000000a00 */
[----:B------:R-:W-:Y:S01]  /*8b70*/  LOP3.LUT R16, R16, 0xfffffffd, RZ, 0xc0, !PT ;  /* 0xfffffffd10107812 */ /* 0x000fe200078ec0ff */
[----:B------:R-:W-:Y:S01]  /*8b80*/  UISETP.NE.U32.AND UP0, UPT, UR4, URZ, UPT ;  /* 0x0000003f0400728c */ /* 0x000fe2000bf05070 */
[----:B------:R-:W-:Y:S01]  /*8b90*/  LOP3.LUT R7, R27, 0x38, RZ, 0xc0, !PT ;  /* 0x000000381b077812 */ /* 0x000fe200078ec0ff */
[----:B------:R-:W-:Y:S01]  /*8ba0*/  ULDC.64 UR6, c[0x0][0x2f0] ;  /* 0x0000bc0000067ab9 */ /* 0x000fe20000000a00 */
[----:B------:R-:W-:Y:S01]  /*8bb0*/  ULDC UR4, c[0x0][0x424] ;  /* 0x0001090000047ab9 */ /* 0x000fe20000000800 */
[----:B------:R-:W-:Y:S01]  /*8bc0*/  UISETP.NE.AND.EX UP0, UPT, UR5, URZ, UPT, UP0 ;  /* 0x0000003f0500728c */ /* 0x000fe2000bf05300 */
[C---:B------:R-:W-:Y:S01]  /*8bd0*/  ISETP.GE.AND P2, PT, R7.reuse, UR9, PT ;  /* 0x0000000907007c0c */ /* 0x040fe2000bf46270 */
[----:B------:R-:W0:Y:S01]  /*8be0*/  S2UR UR8, SR_CgaCtaId ;  /* 0x00000000000879c3 */ /* 0x000e220000008800 */
[C---:B------:R-:W-:Y:S01]  /*8bf0*/  LOP3.LUT R4, R7.reuse, 0x40, RZ, 0xfc, !PT ;  /* 0x0000004007047812 */ /* 0x040fe200078efcff */
[----:B------:R-:W-:Y:S01]  /*8c00*/  USEL UR4, UR4, 0x1, UP0 ;  /* 0x0000000104047887 */ /* 0x000fe20008000000 */
[----:B------:R-:W-:Y:S01]  /*8c10*/  LOP3.LUT R5, R7, 0x80, RZ, 0xfc, !PT ;  /* 0x0000008007057812 */ /* 0x000fe200078efcff */
[----:B------:R-:W-:Y:S01]  /*8c20*/  UMOV UR37, 0x400 ;  /* 0x0000040000257882 */ /* 0x000fe20000000000 */
[----:B------:R-:W-:Y:S01]  /*8c30*/  ISETP.GE.AND P1, PT, R4, UR9, PT ;  /* 0x0000000904007c0c */ /* 0x000fe2000bf26270 */
[----:B------:R-:W-:Y:S01]  /*8c40*/  UIMAD UR36, UR4, UR6, URZ ;  /* 0x00000006042472a4 */ /* 0x000fe2000f8e023f */
[----:B------:R-:W-:Y:S01]  /*8c50*/  ISETP.GE.AND P0, PT, R5, UR9, PT ;  /* 0x0000000905007c0c */ /* 0x000fe2000bf06270 */
[----:B------:R-:W-:Y:S01]  /*8c60*/  ULDC UR11, c[0x0][0x3b8] ;  /* 0x0000ee00000b7ab9 */ /* 0x000fe20000000800 */
[----:B------:R-:W-:Y:S01]  /*8c70*/  LOP3.LUT R6, R7, 0xc0, RZ, 0xfc, !PT ;  /* 0x000000c007067812 */ /* 0x000fe200078efcff */
[----:B------:R-:W-:Y:S01]  /*8c80*/  UIADD3 UR4, UR36, 0x5f, URZ ;  /* 0x0000005f24047890 */ /* 0x000fe2000fffe03f */
[----:B------:R-:W-:Y:S01]  /*8c90*/  SEL R3, RZ, 0x4, P0 ;  /* 0x00000004ff037807 */ /* 0x000fe20000000000 */
[----:B------:R1:W-:Y:S01]  /*8ca0*/  STL [R1+0x8], RZ ;  /* 0x000008ff01007387 */ /* 0x0003e20000100800 */
[----:B------:R-:W-:Y:S01]  /*8cb0*/  @P2 LOP3.LUT R16, R16, 0x2, RZ, 0xfc, !PT ;  /* 0x0000000210102812 */ /* 0x000fe200078efcff */
[----:B------:R-:W-:Y:S01]  /*8cc0*/  UIMAD.WIDE UR4, UR4, 0x2aaaaaab, URZ ;  /* 0x2aaaaaab040478a5 */ /* 0x000fe2000f8e023f */
[----:B------:R-:W-:Y:S01]  /*8cd0*/  SHF.R.U32.HI R36, RZ, 0x3, R19 ;  /* 0x00000003ff247819 */ /* 0x000fe20000011613 */
[----:B------:R-:W-:Y:S01]  /*8ce0*/  ULDC UR10, c[0x0][0x2b8] ;  /* 0x0000ae00000a7ab9 */ /* 0x000fe20000000800 */
[----:B------:R-:W-:Y:S01]  /*8cf0*/  LOP3.LUT R16, R16, 0xffffffef, RZ, 0xc0, !PT ;  /* 0xffffffef10107812 */ /* 0x000fe200078ec0ff */
[----:B------:R-:W-:Y:S01]  /*8d00*/  USHF.R.U32.HI UR4, URZ, 0x1f, UR5 ;  /* 0x0000001f3f047899 */ /* 0x000fe20008011605 */
[----:B------:R-:W-:Y:S01]  /*8d10*/  SEL R2, RZ, 0x1, P2 ;  /* 0x00000001ff027807 */ /* 0x000fe20001000000 */
[----:B------:R-:W-:Y:S01]  /*8d20*/  IMAD.U32 R37, RZ, RZ, UR12 ;  /* 0x0000000cff257e24 */ /* 0x000fe2000f8e00ff */
[----:B------:R-:W-:Y:S01]  /*8d30*/  @P1 LOP3.LUT R16, R16, 0x10, RZ, 0xfc, !PT ;  /* 0x0000001010101812 */ /* 0x000fe200078efcff */
[----:B------:R-:W-:Y:S01]  /*8d40*/  ULEA.HI.SX32 UR4, UR5, UR4, 0x1c ;  /* 0x0000000405047291 */ /* 0x000fe2000f8fe23f */
[----:B------:R-:W-:Y:S01]  /*8d50*/  SEL R0, RZ, 0x2, P1 ;  /* 0x00000002ff007807 */ /* 0x000fe20000800000 */
[----:B0-----:R-:W-:Y:S01]  /*8d60*/  ULEA UR37, UR8, UR37, 0x18 ;  /* 0x0000002508257291 */ /* 0x001fe2000f8ec03f */
[----:B------:R-:W-:Y:S01]  /*8d70*/  LOP3.LUT R16, R16, 0xfffffff7, RZ, 0xc0, !PT ;  /* 0xfffffff710107812 */ /* 0x000fe200078ec0ff */
[----:B------:R-:W-:Y:S01]  /*8d80*/  UIADD3 UR5, UR4, -0x1, URZ ;  /* 0xffffffff04057890 */ /* 0x000fe2000fffe03f */
[----:B------:R-:W-:Y:S01]  /*8d90*/  LOP3.LUT R36, R36, 0xf, RZ, 0xc0, !PT ;  /* 0x0000000f24247812 */ /* 0x000fe200078ec0ff */
[----:B------:R-:W-:Y:S01]  /*8da0*/  IMAD.MOV.U32 R28, RZ, RZ, 0x1 ;  /* 0x00000001ff1c7424 */ /* 0x000fe200078e00ff */
[----:B------:R-:W-:Y:S01]  /*8db0*/  @P0 LOP3.LUT R16, R16, 0x8, RZ, 0xfc, !PT ;  /* 0x0000000810100812 */ /* 0x000fe200078efcff */
[----:B------:R-:W-:Y:S01]  /*8dc0*/  UIMAD UR8, UR5, -0x60, UR36 ;  /* 0xffffffa0050878a4 */ /* 0x000fe2000f8e0224 */
[----:B------:R-:W-:Y:S01]  /*8dd0*/  ISETP.GE.AND P0, PT, R6, UR9, PT ;  /* 0x0000000906007c0c */ /* 0x000fe2000bf06270 */
[----:B------:R-:W-:Y:S01]  /*8de0*/  IMAD.MOV.U32 R18, RZ, RZ, RZ ;  /* 0x000000ffff127224 */ /* 0x000fe200078e00ff */
[----:B------:R-:W-:Y:S01]  /*8df0*/  LOP3.LUT R16, R16, 0xfffffffb, RZ, 0xc0, !PT ;  /* 0xfffffffb10107812 */ /* 0x000fe200078ec0ff */
[----:B------:R-:W-:Y:S01]  /*8e00*/  ULDC UR38, c[0x0][0x448] ;  /* 0x0001120000267ab9 */ /* 0x000fe20000000800 */
[----:B------:R-:W-:Y:S01]  /*8e10*/  IADD3 R3, R3, R0, R2 ;  /* 0x0000000003037210 */ /* 0x000fe20007ffe002 */
[----:B------:R-:W-:Y:S01]  /*8e20*/  ULDC UR6, c[0x0][0x288] ;  /* 0x0000a20000067ab9 */ /* 0x000fe20000000800 */
[----:B------:R-:W-:Y:S01]  /*8e30*/  SEL R2, RZ, 0x8, P0 ;  /* 0x00000008ff027807 */ /* 0x000fe20000000000 */
[----:B------:R-:W-:Y:S01]  /*8e40*/  ULOP3.LUT UR41, UR39, 0x2, URZ, 0xfc, !UPT ;  /* 0x0000000227297892 */ /* 0x000fe2000f8efc3f */
[----:B------:R-:W-:Y:S01]  /*8e50*/  IADD3 R35, -R36, UR8, RZ ;  /* 0x0000000824237c10 */ /* 0x000fe2000fffe1ff */
[----:B------:R-:W-:Y:S01]  /*8e60*/  ULDC UR42, c[0x0][0xc] ;  /* 0x00000300002a7ab9 */ /* 0x000fe20000000800 */
[----:B------:R-:W-:Y:S01]  /*8e70*/  LOP3.LUT R29, R29, 0xffff7fff, RZ, 0xc0, !PT ;  /* 0xffff7fff1d1d7812 */ /* 0x000fe200078ec0ff */
[----:B------:R-:W-:Y:S01]  /*8e80*/  IMAD.IADD R2, R2, 0x1, R3 ;  /* 0x0000000102027824 */ /* 0x000fe200078e0203 */
[----:B------:R-:W-:Y:S01]  /*8e90*/  LOP3.LUT R0, R27, 0x1f8, RZ, 0xc0, !PT ;  /* 0x000001f81b007812 */ /* 0x000fe200078ec0ff */
[----:B------:R-:W-:Y:S01]  /*8ea0*/  IMAD.SHL.U32 R3, R19, 0x10, RZ ;  /* 0x0000001013037824 */ /* 0x000fe200078e00ff */
[----:B------:R-:W-:Y:S01]  /*8eb0*/  @P0 LOP3.LUT R16, R16, 0x4, RZ, 0xfc, !PT ;  /* 0x0000000410100812 */ /* 0x000fe200078efcff */
[----:B------:R-:W-:Y:S01]  /*8ec0*/  UIMAD UR38, UR38, UR6, URZ ;  /* 0x00000006262672a4 */ /* 0x000fe2000f8e023f */
[----:B------:R-:W-:Y:S01]  /*8ed0*/  ISETP.GE.AND P0, PT, R7, UR9, PT ;  /* 0x0000000907007c0c */ /* 0x000fe2000bf06270 */
[----:B------:R-:W-:Y:S01]  /*8ee0*/  UIADD3 UR40, UR4, -0x2, URZ ;  /* 0xfffffffe04287890 */ /* 0x000fe2000fffe03f */
[----:B------:R-:W-:-:S02]  /*8ef0*/  LOP3.LUT R16, R16, 0xbfffffff, RZ, 0xc0, !PT ;  /* 0xbfffffff10107812 */ /* 0x000fc400078ec0ff */
[C---:B------:R-:W-:Y:S02]  /*8f00*/  ISETP.LT.OR P3, PT, R35.reuse, 0x1, P0 ;  /* 0x000000012300780c */ /* 0x040fe40000761670 */
[C---:B------:R-:W-:Y:S02]  /*8f10*/  ISETP.LT.OR P2, PT, R35.reuse, 0x11, P0 ;  /* 0x000000112300780c */ /* 0x040fe40000741670 */
[----:B------:R-:W-:Y:S02]  /*8f20*/  ISETP.LT.OR P1, PT, R35, 0x21, P0 ;  /* 0x000000212300780c */ /* 0x000fe40000721670 */
[----:B------:R-:W-:Y:S02]  /*8f30*/  LOP3.LUT R0, R0, 0x38, R19, 0x78, !PT ;  /* 0x0000003800007812 */ /* 0x000fe400078e7813 */
[----:B------:R-:W-:Y:S01]  /*8f40*/  LOP3.LUT R30, R36, 0x70, R3, 0xf8, !PT ;  /* 0x00000070241e7812 */ /* 0x000fe200078ef803 */
[----:B------:R-:W-:Y:S01]  /*8f50*/  IMAD.U32 R3, RZ, RZ, UR5 ;  /* 0x00000005ff037e24 */ /* 0x000fe2000f8e00ff */
[----:B------:R-:W-:-:S03]  /*8f60*/  LOP3.LUT R27, R0, 0x200, R27, 0xf8, !PT ;  /* 0x00000200001b7812 */ /* 0x000fc600078ef81b */
[----:B------:R-:W-:Y:S01]  /*8f70*/  @P3 LOP3.LUT R29, R29, 0x8000, RZ, 0xfc, !PT ;  /* 0x000080001d1d3812 */ /* 0x000fe200078efcff */
[----:B------:R-:W-:Y:S01]  /*8f80*/  IMAD R0, R3, 0x60, R30 ;  /* 0x0000006003007824 */ /* 0x000fe200078e021e */
[----:B------:R-:W-:Y:S02]  /*8f90*/  ISETP.LT.OR P3, PT, R35, 0x31, P0 ;  /* 0x000000312300780c */ /* 0x000fe40000761670 */
[----:B------:R-:W-:Y:S02]  /*8fa0*/  LOP3.LUT R29, R29, 0xffffbfff, RZ, 0xc0, !PT ;  /* 0xffffbfff1d1d7812 */ /* 0x000fe400078ec0ff */
[----:B------:R1:W-:Y:S01]  /*8fb0*/  STL [R1+0xc], R0 ;  /* 0x00000c0001007387 */ /* 0x0003e20000100800 */
[----:B------:R-:W-:Y:S02]  /*8fc0*/  LEA R8, R27, UR37, 0x1 ;  /* 0x000000251b087c11 */ /* 0x000fe4000f8e08ff */
[----:B------:R-:W-:Y:S02]  /*8fd0*/  @P2 LOP3.LUT R29, R29, 0x4000, RZ, 0xfc, !PT ;  /* 0x000040001d1d2812 */ /* 0x000fe400078efcff */
[----:B------:R-:W-:-:S02]  /*8fe0*/  ISETP.LT.OR P2, PT, R35, 0x41, P0 ;  /* 0x000000412300780c */ /* 0x000fc40000741670 */
[----:B------:R-:W-:-:S04]  /*8ff0*/  LOP3.LUT R29, R29, 0xffffdfff, RZ, 0xc0, !PT ;  /* 0xffffdfff1d1d7812 */ /* 0x000fc800078ec0ff */
[----:B------:R-:W-:Y:S02]  /*9000*/  @P1 LOP3.LUT R29, R29, 0x2000, RZ, 0xfc, !PT ;  /* 0x000020001d1d1812 */ /* 0x000fe400078efcff */
[----:B------:R-:W-:Y:S02]  /*9010*/  ISETP.LT.OR P1, PT, R35, 0x51, P0 ;  /* 0x000000512300780c */ /* 0x000fe40000721670 */
[----:B------:R-:W-:Y:S02]  /*9020*/  LOP3.LUT R29, R29, 0xfffffdff, RZ, 0xc0, !PT ;  /* 0xfffffdff1d1d7812 */ /* 0x000fe400078ec0ff */
[----:B------:R-:W-:Y:S02]  /*9030*/  LOP3.LUT P0, RZ, R2, 0x2, RZ, 0xc0, !PT ;  /* 0x0000000202ff7812 */ /* 0x000fe4000780c0ff */
[----:B------:R-:W-:Y:S02]  /*9040*/  @P3 LOP3.LUT R29, R29, 0x200, RZ, 0xfc, !PT ;  /* 0x000002001d1d3812 */ /* 0x000fe400078efcff */
[----:B------:R-:W-:-:S02]  /*9050*/  ISETP.LT.OR P3, PT, R35, 0x1, !P0 ;  /* 0x000000012300780c */ /* 0x000fc40004761670 */
[----:B------:R-:W-:-:S04]  /*9060*/  LOP3.LUT R29, R29, 0xfffffff7, RZ, 0xc0, !PT ;  /* 0xfffffff71d1d7812 */ /* 0x000fc800078ec0ff */
[----:B------:R-:W-:Y:S02]  /*9070*/  @P2 LOP3.LUT R29, R29, 0x8, RZ, 0xfc, !PT ;  /* 0x000000081d1d2812 */ /* 0x000fe400078efcff */
[----:B------:R-:W-:Y:S02]  /*9080*/  ISETP.LT.OR P2, PT, R35, 0x11, !P0 ;  /* 0x000000112300780c */ /* 0x000fe40004741670 */
        /* <DEDUP_REMOVED lines=12> */
[----:B------:R-:W-:Y:S02]  /*9150*/  LOP3.LUT R29, R29, 0xfffffeff, RZ, 0xc0, !PT ;  /* 0xfffffeff1d1d7812 */ /* 0x000fe400078ec0ff */
[----:B------:R-:W-:Y:S02]  /*9160*/  LOP3.LUT P0, RZ, R2, 0x4, RZ, 0xc0, !PT ;  /* 0x0000000402ff7812 */ /* 0x000fe4000780c0ff */
[----:B------:R-:W-:Y:S02]  /*9170*/  @P3 LOP3.LUT R29, R29, 0x100, RZ, 0xfc, !PT ;  /* 0x000001001d1d3812 */ /* 0x000fe400078efcff */
[----:B------:R-:W-:-:S02]  /*9180*/  ISETP.LT.OR P3, PT, R35, 0x1, !P0 ;  /* 0x000000012300780c */ /* 0x000fc40004761670 */
[----:B------:R-:W-:Y:S02]  /*9190*/  LOP3.LUT R29, R29, 0xfffbffff, RZ, 0xc0, !PT ;  /* 0xfffbffff1d1d7812 */ /* 0x000fe400078ec0ff */
[----:B------:R-:W-:Y:S02]  /*91a0*/  @P2 LOP3.LUT R16, R16, 0x40000000, RZ, 0xfc, !PT ;  /* 0x4000000010102812 */ /* 0x000fe400078efcff */
[----:B------:R-:W-:Y:S02]  /*91b0*/  @P1 LOP3.LUT R29, R29, 0x40000, RZ, 0xfc, !PT ;  /* 0x000400001d1d1812 */ /* 0x000fe400078efcff */
[----:B------:R-:W-:Y:S02]  /*91c0*/  ISETP.LT.OR P2, PT, R35, 0x11, !P0 ;  /* 0x000000112300780c */ /* 0x000fe40004741670 */
[----:B------:R-:W-:Y:S02]  /*91d0*/  LOP3.LUT R29, R29, 0xffffff7f, RZ, 0xc0, !PT ;  /* 0xffffff7f1d1d7812 */ /* 0x000fe400078ec0ff */
[----:B------:R-:W-:-:S02]  /*91e0*/  ISETP.LT.OR P1, PT, R35, 0x21, !P0 ;  /* 0x000000212300780c */ /* 0x000fc40004721670 */
[----:B------:R-:W-:Y:S02]  /*91f0*/  @P3 LOP3.LUT R29, R29, 0x80, RZ, 0xfc, !PT ;  /* 0x000000801d1d3812 */ /* 0x000fe400078efcff */
[----:B------:R-:W-:Y:S02]  /*9200*/  ISETP.LT.OR P3, PT, R35, 0x31, !P0 ;  /* 0x000000312300780c */ /* 0x000fe40004761670 */
[----:B------:R-:W-:Y:S02]  /*9210*/  LOP3.LUT R29, R29, 0xffffffbf, RZ, 0xc0, !PT ;  /* 0xffffffbf1d1d7812 */ /* 0x000fe400078ec0ff */
[----:B------:R-:W-:Y:S02]  /*9220*/  LOP3.LUT R16, R16, 0xdfffffff, RZ, 0xc0, !PT ;  /* 0xdfffffff10107812 */ /* 0x000fe400078ec0ff */
[----:B------:R-:W-:Y:S02]  /*9230*/  @P2 LOP3.LUT R29, R29, 0x40, RZ, 0xfc, !PT ;  /* 0x000000401d1d2812 */ /* 0x000fe400078efcff */
[----:B------:R-:W-:-:S02]  /*9240*/  ISETP.LT.OR P2, PT, R35, 0x41, !P0 ;  /* 0x000000412300780c */ /* 0x000fc40004741670 */
        /* <DEDUP_REMOVED lines=19> */
[----:B------:R-:W-:-:S03]  /*9380*/  LOP3.LUT R29, R29, 0xfffffffe, RZ, 0xc0, !PT ;  /* 0xfffffffe1d1d7812 */ /* 0x000fc600078ec0ff */
[----:B------:R-:W-:Y:S02]  /*9390*/  @P3 LOP3.LUT R16, R16, 0x80000000, RZ, 0xfc, !PT ;  /* 0x8000000010103812 */ /* 0x000fe400078efcff */
[----:B------:R-:W-:Y:S02]  /*93a0*/  @P1 LOP3.LUT R29, R29, 0x1, RZ, 0xfc, !PT ;  /* 0x000000011d1d1812 */ /* 0x000fe400078efcff */
[----:B------:R-:W-:Y:S02]  /*93b0*/  ISETP.LT.OR P1, PT, R35, 0x51, !P0 ;  /* 0x000000512300780c */ /* 0x000fe40004721670 */
[----:B------:R-:W-:Y:S02]  /*93c0*/  ISETP.GE.AND P0, PT, R0, UR36, PT ;  /* 0x0000002400007c0c */ /* 0x000fe4000bf06270 */
[----:B------:R-:W-:Y:S02]  /*93d0*/  LOP3.LUT R16, R16, 0xefffffff, RZ, 0xc0, !PT ;  /* 0xefffffff10107812 */ /* 0x000fe400078ec0ff */
[----:B------:R-:W-:-:S02]  /*93e0*/  ISETP.LT.U32.AND P0, PT, R30, 0x60, !P0 ;  /* 0x000000601e00780c */ /* 0x000fc40004701070 */
[----:B------:R-:W-:Y:S02]  /*93f0*/  @P2 LOP3.LUT R16, R16, 0x10000000, RZ, 0xfc, !PT ;  /* 0x1000000010102812 */ /* 0x000fe400078efcff */
[----:B------:R-:W-:Y:S02]  /*9400*/  ISETP.GE.AND P2, PT, R4, UR11, PT ;  /* 0x0000000b04007c0c */ /* 0x000fe4000bf46270 */
[----:B------:R-:W-:Y:S02]  /*9410*/  LOP3.LUT R16, R16, 0xffefffff, RZ, 0xc0, !PT ;  /* 0xffefffff10107812 */ /* 0x000fe400078ec0ff */
[----:B------:R-:W-:-:S04]  /*9420*/  LOP3.LUT R29, R29, 0xfffeffff, RZ, 0xc0, !PT ;  /* 0xfffeffff1d1d7812 */ /* 0x000fc800078ec0ff */
[----:B------:R-:W-:Y:S02]  /*9430*/  @P1 LOP3.LUT R29, R29, 0x10000, RZ, 0xfc, !PT ;  /* 0x000100001d1d1812 */ /* 0x000fe400078efcff */
[----:B------:R-:W-:Y:S02]  /*9440*/  @P0 LOP3.LUT R16, R16, 0x100000, RZ, 0xfc, !PT ;  /* 0x0010000010100812 */ /* 0x000fe400078efcff */
[----:B------:R-:W-:Y:S02]  /*9450*/  ISETP.GE.AND P1, PT, R5, UR11, PT ;  /* 0x0000000b05007c0c */ /* 0x000fe4000bf26270 */
[----:B------:R-:W-:Y:S02]  /*9460*/  LOP3.LUT R16, R16, 0xfffdffff, RZ, 0xc0, !PT ;  /* 0xfffdffff10107812 */ /* 0x000fe400078ec0ff */
[----:B------:R-:W-:Y:S02]  /*9470*/  ISETP.GE.AND P0, PT, R6, UR11, PT ;  /* 0x0000000b06007c0c */ /* 0x000fe4000bf06270 */
[----:B------:R-:W-:-:S02]  /*9480*/  @P2 LOP3.LUT R16, R16, 0x20000, RZ, 0xfc, !PT ;  /* 0x0002000010102812 */ /* 0x000fc400078efcff */
        /* <DEDUP_REMOVED lines=31> */
.L_x_260:
[----:B0-----:R-:W0:Y:S01]  /*9680*/  LDC R0, c[0x0][0xd38] ;  /* 0x00034e00ff007b82 */ /* 0x001e220000000800 */
[----:B------:R-:W-:Y:S01]  /*9690*/  MOV R24, R37 ;  /* 0x0000002500187202 */ /* 0x000fe20000000f00 */
[----:B------:R-:W-:Y:S05]  /*96a0*/  YIELD ;  /* 0x0000000000007946 */ /* 0x000fea0003800000 */
[----:B------:R-:W-:Y:S01]  /*96b0*/  ULDC.64 UR4, c[0x0][0xb20] ;  /* 0x0002c80000047ab9 */ /* 0x000fe20000000a00 */
[----:B------:R-:W-:Y:S01]  /*96c0*/  IMAD.MOV.U32 R33, RZ, RZ, RZ ;  /* 0x000000ffff217224 */ /* 0x000fe200078e00ff */
[----:B0-----:R-:W-:-:S13]  /*96d0*/  ISETP.NE.AND P0, PT, R0, 0x1, PT ;  /* 0x000000010000780c */ /* 0x001fda0003f05270 */
[----:B------:R-:W0:Y:S08]  /*96e0*/  @P0 LDC R0, c[0x0][0xd3c] ;  /* 0x00034f00ff000b82 */ /* 0x000e300000000800 */
[----:B-1----:R-:W1:Y:S01]  /*96f0*/  @P0 LDC R3, c[0x0][0xd40] ;  /* 0x00035000ff030b82 */ /* 0x002e620000000800 */
[----:B0-----:R-:W-:-:S05]  /*9700*/  @P0 IMAD.HI.U32 R0, R37, R0, RZ ;  /* 0x0000000025000227 */ /* 0x001fca00078e00ff */
[----:B-1----:R-:W-:Y:S02]  /*9710*/  @P0 SHF.R.U32.HI R24, RZ, R3, R0 ;  /* 0x00000003ff180219 */ /* 0x002fe40000011600 */
[----:B------:R-:W0:Y:S03]  /*9720*/  LDC R0, c[0x0][0xd44] ;  /* 0x00035100ff007b82 */ /* 0x000e260000000800 */
[----:B------:R-:W-:Y:S01]  /*9730*/  IMAD.MOV.U32 R22, RZ, RZ, R24 ;  /* 0x000000ffff167224 */ /* 0x000fe200078e0018 */
        /* <DEDUP_REMOVED lines=12> */
[----:B0-2---:R-:W-:Y:S05]  /*9800*/  @!P0 BRA `(.L_x_224) ;  /* 0x0000000000408947 */ /* 0x005fea0003800000 */
[----:B------:R-:W-:Y:S01]  /*9810*/  MOV R2, 0x0 ;  /* 0x0000000000027802 */ /* 0x000fe20000000f00 */
[----:B------:R-:W-:Y:S01]  /*9820*/  ULDC.64 UR4, c[0x4][0x98] ;  /* 0x0100260000047ab9 */ /* 0x000fe20000000a00 */
[----:B------:R-:W-:Y:S01]  /*9830*/  ULDC.64 UR6, c[0x4][0xa0] ;  /* 0x0100280000067ab9 */ /* 0x000fe20000000a00 */
[----:B------:R-:W-:Y:S02]  /*9840*/  IMAD.U32 R4, RZ, RZ, UR4 ;  /* 0x00000004ff047e24 */ /* 0x000fe4000f8e00ff */
[----:B------:R-:W-:Y:S01]  /*9850*/  IMAD.U32 R5, RZ, RZ, UR5 ;  /* 0x00000005ff057e24 */ /* 0x000fe2000f8e00ff */
[----:B------:R-:W0:Y:S01]  /*9860*/  LDC.64 R2, c[0x4][R2] ;  /* 0x0100000002027b82 */ /* 0x000e220000000a00 */
[----:B------:R-:W-:Y:S01]  /*9870*/  ULDC.64 UR4, c[0x4][0x8] ;  /* 0x0100020000047ab9 */ /* 0x000fe20000000a00 */
[----:B------:R-:W-:Y:S01]  /*9880*/  IMAD.U32 R6, RZ, RZ, UR6 ;  /* 0x00000006ff067e24 */ /* 0x000fe2000f8e00ff */
[----:B------:R-:W-:Y:S01]  /*9890*/  MOV R10, UR4 ;  /* 0x00000004000a7c02 */ /* 0x000fe20008000f00 */
[----:B------:R-:W-:-:S02]  /*98a0*/  IMAD.U32 R7, RZ, RZ, UR7 ;  /* 0x00000007ff077e24 */ /* 0x000fc4000f8e00ff */
[----:B------:R-:W-:Y:S02]  /*98b0*/  IMAD.U32 R11, RZ, RZ, UR5 ;  /* 0x00000005ff0b7e24 */ /* 0x000fe4000f8e00ff */
[----:B------:R-:W-:Y:S02]  /*98c0*/  IMAD.MOV.U32 R8, RZ, RZ, 0x70 ;  /* 0x00000070ff087424 */ /* 0x000fe400078e00ff */
[----:B------:R-:W-:Y:S02]  /*98d0*/  IMAD.MOV.U32 R12, RZ, RZ, 0x1 ;  /* 0x00000001ff0c7424 */ /* 0x000fe400078e00ff */
[----:B------:R-:W-:-:S07]  /*98e0*/  IMAD.MOV.U32 R13, RZ, RZ, RZ ;  /* 0x000000ffff0d7224 */ /* 0x000fce00078e00ff */
[----:B------:R-:W-:-:S07]  /*98f0*/  LEPC R20, `(.L_x_224) ;  /* 0x000000001014794e */ /* 0x000fce0000000000 */
[----:B0----5:R-:W-:Y:S05]  /*9900*/  CALL.ABS.NOINC R2 ;  /* 0x0000000002007343 */ /* 0x021fea0003c00000 */
.L_x_224:
        /* <DEDUP_REMOVED lines=11> */
[----:B------:R-:W-:Y:S01]  /*99c0*/  MOV R6, UR6 ;  /* 0x0000000600067c02 */ /* 0x000fe20008000f00 */
[----:B------:R-:W-:Y:S02]  /*99d0*/  IMAD.U32 R7, RZ, RZ, UR7 ;  /* 0x00000007ff077e24 */ /* 0x000fe4000f8e00ff */
[----:B------:R-:W-:-:S02]  /*99e0*/  IMAD.U32 R10, RZ, RZ, UR4 ;  /* 0x00000004ff0a7e24 */ /* 0x000fc4000f8e00ff */
[----:B------:R-:W-:Y:S02]  /*99f0*/  IMAD.U32 R11, RZ, RZ, UR5 ;  /* 0x00000005ff0b7e24 */ /* 0x000fe4000f8e00ff */
[----:B------:R-:W-:Y:S02]  /*9a00*/  IMAD.MOV.U32 R8, RZ, RZ, 0x70 ;  /* 0x00000070ff087424 */ /* 0x000fe400078e00ff */
[----:B------:R-:W-:Y:S02]  /*9a10*/  IMAD.MOV.U32 R12, RZ, RZ, 0x1 ;  /* 0x00000001ff0c7424 */ /* 0x000fe400078e00ff */
[----:B0-----:R-:W-:-:S07]  /*9a20*/  IMAD.MOV.U32 R13, RZ, RZ, RZ ;  /* 0x000000ffff0d7224 */ /* 0x001fce00078e00ff */
[----:B------:R-:W-:-:S07]  /*9a30*/  LEPC R20, `(.L_x_226) ;  /* 0x000000001014794e */ /* 0x000fce0000000000 */
[----:B-1---5:R-:W-:Y:S05]  /*9a40*/  CALL.ABS.NOINC R2 ;  /* 0x0000000002007343 */ /* 0x022fea0003c00000 */
.L_x_226:
[----:B------:R0:W1:Y:S01]  /*9a50*/  LDC.64 R2, c[0x4][R17] ;  /* 0x0100000011027b82 */ /* 0x0000620000000a00 */
[----:B------:R-:W-:Y:S01]  /*9a60*/  ULDC.64 UR4, c[0x4][0x98] ;  /* 0x0100260000047ab9 */ /* 0x000fe20000000a00 */
[----:B------:R-:W-:Y:S01]  /*9a70*/  ULDC.64 UR6, c[0x4][0xa0] ;  /* 0x0100280000067ab9 */ /* 0x000fe20000000a00 */
[----:B------:R-:W-:Y:S01]  /*9a80*/  MOV R4, UR4 ;  /* 0x0000000400047c02 */ /* 0x000fe20008000f00 */
        /* <DEDUP_REMOVED lines=11> */
.L_x_225:
[----:B------:R-:W-:Y:S01]  /*9b40*/  ULDC.64 UR4, c[0x0][0xaf0] ;  /* 0x0002bc0000047ab9 */ /* 0x000fe20000000a00 */
[--C-:B------:R-:W-:Y:S01]  /*9b50*/  IMAD.MOV.U32 R32, RZ, RZ, R22.reuse ;  /* 0x000000ffff207224 */ /* 0x100fe200078e0016 */
[----:B------:R-:W-:Y:S01]  /*9b60*/  ISETP.NE.U32.AND P0, PT, RZ, UR4, PT ;  /* 0x00000004ff007c0c */ /* 0x000fe2000bf05070 */
[----:B------:R-:W0:Y:S01]  /*9b70*/  LDC R8, c[0x0][0x430] ;  /* 0x00010c00ff087b82 */ /* 0x000e220000000800 */
[----:B------:R-:W-:Y:S01]  /*9b80*/  IMAD.MOV R19, RZ, RZ, -R22 ;  /* 0x000000ffff137224 */ /* 0x000fe200078e0a16 */
[----:B------:R-:W-:Y:S01]  /*9b90*/  ULDC UR4, c[0x0][0xd44] ;  /* 0x0003510000047ab9 */ /* 0x000fe20000000800 */
[----:B------:R-:W-:-:S13]  /*9ba0*/  ISETP.NE.AND.EX P0, PT, RZ, UR5, PT, P0 ;  /* 0x00000005ff007c0c */ /* 0x000fda000bf05300 */
[----:B------:R-:W1:Y:S02]  /*9bb0*/  @P0 LDC.64 R2, c[0x0][0xaf0] ;  /* 0x0002bc00ff020b82 */ /* 0x000e640000000a00 */
[----:B-1----:R-:W-:-:S05]  /*9bc0*/  @P0 IMAD.WIDE R2, R22, 0x4, R2 ;  /* 0x0000000416020825 */ /* 0x002fca00078e0202 */
[----:B------:R1:W5:Y:S01]  /*9bd0*/  @P0 LDG.E R32, desc[UR48][R2.64] ;  /* 0x0000003002200981 */ /* 0x000362000c1e1900 */
[----:B------:R-:W-:Y:S01]  /*9be0*/  UMOV UR5, 0xffffffff ;  /* 0xffffffff00057882 */ /* 0x000fe20000000000 */
[----:B------:R-:W-:Y:S02]  /*9bf0*/  IMAD R19, R19, UR4, R24 ;  /* 0x0000000413137c24 */ /* 0x000fe4000f8e0218 */
[----:B0-----:R-:W-:Y:S05]  /*9c00*/  BRA.DIV UR5, `(.L_x_227) ;  /* 0x0000003e05107947 */ /* 0x001fea000b800000 */
.L_x_278:
        /* <DEDUP_REMOVED lines=19> */
[----:B------:R-:W-:-:S05]  /*9d40*/  @P1 IMAD.WIDE.U32 R2, R32, R6, R2 ;  /* 0x0000000620021225 */ /* 0x000fca00078e0002 */
[----:B------:R-:W-:Y:S02]  /*9d50*/  @P1 IADD3 R0, R3, R7, RZ ;  /* 0x0000000703001210 */ /* 0x000fe40007ffe0ff */
[----:B--2---:R-:W-:-:S04]  /*9d60*/  @P1 LEA R4, P0, R2, R4, 0x2 ;  /* 0x0000000402041211 */ /* 0x004fc800078010ff */
[----:B------:R-:W-:-:S05]  /*9d70*/  @P1 LEA.HI.X R5, R2, R5, R0, 0x2, P0 ;  /* 0x0000000502051211 */ /* 0x000fca00000f1400 */
[----:B------:R0:W5:Y:S01]  /*9d80*/  @P1 LDG.E R23, desc[UR48][R4.64] ;  /* 0x0000003004171981 */ /* 0x000162000c1e1900 */
[----:B------:R-:W-:Y:S01]  /*9d90*/  IMAD.U32 R2, RZ, RZ, UR41 ;  /* 0x00000029ff027e24 */ /* 0x000fe2000f8e00ff */
[----:B------:R-:W-:Y:S01]  /*9da0*/  LOP3.LUT R16, R16, 0xffffefff, RZ, 0xc0, !PT ;  /* 0xffffefff10107812 */ /* 0x000fe200078ec0ff */
[----:B------:R-:W-:Y:S01]  /*9db0*/  IMAD.MOV R0, RZ, RZ, -R9 ;  /* 0x000000ffff007224 */ /* 0x000fe200078e0a09 */
[----:B------:R-:W-:Y:S02]  /*9dc0*/  SHF.R.S32.HI R31, RZ, 0x1f, R19 ;  /* 0x0000001fff1f7819 */ /* 0x000fe40000011413 */
[----:B------:R-:W-:Y:S01]  /*9dd0*/  ISETP.NE.AND P0, PT, R2, 0x3, PT ;  /* 0x000000030200780c */ /* 0x000fe20003f05270 */
[----:B------:R-:W-:-:S12]  /*9de0*/  IMAD R25, R8, R0, R25 ;  /* 0x0000000008197224 */ /* 0x000fd800078e0219 */
[----:B------:R-:W-:Y:S01]  /*9df0*/  @P0 LOP3.LUT R16, R16, 0x1000, RZ, 0xfc, !PT ;  /* 0x0000100010100812 */ /* 0x000fe200078efcff */
[----:B0-----:R-:W-:Y:S06]  /*9e00*/  @!P0 BRA `(.L_x_228) ;  /* 0x0000000000048947 */ /* 0x001fec0003800000 */
[----:B------:R-:W-:Y:S01]  /*9e10*/  BPT.TRAP 0x1 ;  /* 0x000000040000795c */ /* 0x000fe20000300000 */
.L_x_228:
[----:B------:R-:W-:Y:S01]  /*9e20*/  LEA R17, R18, UR37, 0x3 ;  /* 0x0000002512117c11 */ /* 0x000fe2000f8e18ff */
[----:B------:R-:W-:Y:S01]  /*9e30*/  BSSY B0, `(.L_x_229) ;  /* 0x0000004000007945 */ /* 0x000fe20003800000 */
[----:B------:R-:W-:-:S04]  /*9e40*/  SHF.L.U32 R0, R28, 0x1f, RZ ;  /* 0x0000001f1c007819 */ /* 0x000fc800000006ff */
[----:B------:R-:W0:Y:S02]  /*9e50*/  SYNCS.PHASECHK.TRANS64.TRYWAIT P0, [R17+URZ+0x32440], R0 ;  /* 0x03244000110075a7 */ /* 0x000e24000800017f */
[----:B0-----:R-:W-:Y:S05]  /*9e60*/  @!P0 BRA `(.L_x_230) ;  /* 0x0000003800ac8947 */ /* 0x001fea0003800000 */
.L_x_279:
[----:B------:R-:W-:Y:S05]  /*9e70*/  BSYNC B0 ;  /* 0x0000000000007941 */ /* 0x000fea0003800000 */
.L_x_229:
[----:B0-----:R-:W-:Y:S01]  /*9e80*/  SHF.R.S32.HI R0, RZ, 0x1f, R25 ;  /* 0x0000001fff007819 */ /* 0x001fe20000011419 */
[----:B------:R-:W0:Y:S01]  /*9e90*/  S2R R20, SR_TID.X ;  /* 0x0000000000147919 */ /* 0x000e220000002100 */
[----:B------:R-:W-:Y:S01]  /*9ea0*/  ULDC.64 UR4, c[0x0][0x300] ;  /* 0x0000c00000047ab9 */ /* 0x000fe20000000a00 */
[----:B-----5:R-:W-:Y:S01]  /*9eb0*/  SHF.R.S32.HI R4, RZ, 0x1f, R23 ;  /* 0x0000001fff047819 */ /* 0x020fe20000011417 */
[----:B------:R-:W-:Y:S01]  /*9ec0*/  IMAD.WIDE.U32 R2, R25, UR4, RZ ;  /* 0x0000000419027c25 */ /* 0x000fe2000f8e00ff */
[----:B------:R1:W-:Y:S01]  /*9ed0*/  STL [R1], R0 ;  /* 0x0000000001007387 */ /* 0x0003e20000100800 */
[----:B------:R-:W-:-:S03]  /*9ee0*/  LOP3.LUT P1, RZ, R16, 0x1, RZ, 0xc0, !PT ;  /* 0x0000000110ff7812 */ /* 0x000fc6000782c0ff */
[----:B------:R2:W-:Y:S01]  /*9ef0*/  STL [R1+0x4], R4 ;  /* 0x0000040401007387 */ /* 0x0005e20000100800 */
[----:B-1----:R-:W-:-:S04]  /*9f00*/  IMAD R0, R0, UR4, RZ ;  /* 0x0000000400007c24 */ /* 0x002fc8000f8e02ff */
        /* <DEDUP_REMOVED lines=8> */
[----:B0-----:R-:W-:Y:S01]  /*9f90*/  SHF.L.U32 R20, R20, 0x3, RZ ;  /* 0x0000000314147819 */ /* 0x001fe200000006ff */
[----:B------:R-:W-:Y:S02]  /*9fa0*/  IMAD R0, R31, UR4, RZ ;  /* 0x000000041f007c24 */ /* 0x000fe4000f8e02ff */
[----:B------:R-:W-:Y:S01]  /*9fb0*/  IMAD.WIDE.U32 R2, R19, UR4, R2 ;  /* 0x0000000413027c25 */ /* 0x000fe2000f8e0002 */
[----:B------:R-:W-:-:S03]  /*9fc0*/  LOP3.LUT R20, R20, 0x38, RZ, 0xc0, !PT ;  /* 0x0000003814147812 */ /* 0x000fc600078ec0ff */
[----:B------:R-:W-:Y:S01]  /*9fd0*/  IMAD R5, R19, UR5, R0 ;  /* 0x0000000513057c24 */ /* 0x000fe2000f8e0200 */
[----:B------:R-:W-:Y:S01]  /*9fe0*/  ULDC.64 UR4, c[0x0][0x2e8] ;  /* 0x0000ba0000047ab9 */ /* 0x000fe20000000a00 */
[----:B--2---:R-:W-:Y:S01]  /*9ff0*/  IMAD R4, R18, 0x1800, R27 ;  /* 0x0000180012047824 */ /* 0x004fe200078e021b */
[----:B------:R-:W-:Y:S01]  /*a000*/  LEA R0, P0, R2, UR4, 0x1 ;  /* 0x0000000402007c11 */ /* 0x000fe2000f8008ff */
[----:B------:R-:W-:Y:S01]  /*a010*/  IMAD.IADD R5, R3, 0x1, R5 ;  /* 0x0000000103057824 */ /* 0x000fe200078e0205 */
[----:B------:R-:W-:-:S04]  /*a020*/  UMOV UR4, 0xffffffff ;  /* 0xffffffff00047882 */ /* 0x000fc80000000000 */
        /* <DEDUP_REMOVED lines=19> */
[----:B------:R-:W0:Y:S02]  /*a160*/  SHFL.IDX PT, R14, R0, 0x2, 0x181f ;  /* 0x00581f00000e7f89 */ /* 0x000e2400000e0000 */
[----:B------:R-:W-:Y:S02]  /*a170*/  @P5 IMAD.X R6, RZ, RZ, R6, P0 ;  /* 0x000000ffff065224 */ /* 0x000fe400000e0606 */
[----:B------:R-:W-:Y:S02]  /*a180*/  @P5 IMAD.MOV.U32 R2, RZ, RZ, R11 ;  /* 0x000000ffff025224 */ /* 0x000fe400078e000b */
[----:B------:R-:W-:-:S05]  /*a190*/  @P5 IMAD.MOV.U32 R3, RZ, RZ, R6 ;  /* 0x000000ffff035224 */ /* 0x000fca00078e0006 */
[----:B------:R1:W-:Y:S01]  /*a1a0*/  @P5 LDGSTS.E.BYPASS.LTC128B.128 [R12+0x1cc00], desc[UR48][R2.64], !P1 ;  /* 0x1cc00000020c5fae */ /* 0x0003e2000c901d70 */
[----:B0-----:R-:W-:-:S03]  /*a1b0*/  @P4 LEA R10, P0, R20, R14, 0x1 ;  /* 0x0000000e140a4211 */ /* 0x001fc600078008ff */
[----:B-1----:R-:W-:Y:S01]  /*a1c0*/  SHFL.IDX PT, R2, R5, 0x4, 0x181f ;  /* 0x00981f0005027f89 */ /* 0x002fe200000e0000 */
[----:B------:R-:W-:-:S03]  /*a1d0*/  @P4 LEA R12, R4, UR37, 0x1 ;  /* 0x00000025040c4c11 */ /* 0x000fc6000f8e08ff */
[----:B------:R-:W0:Y:S01]  /*a1e0*/  SHFL.IDX PT, R14, R0, 0x3, 0x181f ;  /* 0x00781f00000e7f89 */ /* 0x000e2200000e0000 */
[----:B------:R-:W-:-:S03]  /*a1f0*/  @P4 IMAD.X R9, RZ, RZ, R9, P0 ;  /* 0x000000ffff094224 */ /* 0x000fc600000e0609 */
[----:B------:R-:W-:Y:S01]  /*a200*/  SHFL.IDX PT, R5, R5, 0x5, 0x181f ;  /* 0x00b81f0005057f89 */ /* 0x000fe200000e0000 */
[----:B------:R-:W-:Y:S01]  /*a210*/  @P4 IMAD.MOV.U32 R3, RZ, RZ, R9 ;  /* 0x000000ffff034224 */ /* 0x000fe200078e0009 */
[----:B------:R-:W-:Y:S02]  /*a220*/  @P3 LEA R9, R4, UR37, 0x1 ;  /* 0x0000002504093c11 */ /* 0x000fe4000f8e08ff */
[C---:B0-----:R-:W-:Y:S02]  /*a230*/  @P3 LEA R8, P0, R20.reuse, R14, 0x1 ;  /* 0x0000000e14083211 */ /* 0x041fe400078008ff */
[----:B------:R-:W0:Y:S03]  /*a240*/  SHFL.IDX PT, R14, R0, 0x4, 0x181f ;  /* 0x00981f00000e7f89 */ /* 0x000e2600000e0000 */
[----:B------:R-:W-:Y:S01]  /*a250*/  @P3 IMAD.X R7, RZ, RZ, R7, P0 ;  /* 0x000000ffff073224 */ /* 0x000fe200000e0607 */
[----:B0-----:R-:W-:-:S02]  /*a260*/  @P2 LEA R6, P0, R20, R14, 0x1 ;  /* 0x0000000e14062211 */ /* 0x001fc400078008ff */
[----:B------:R0:W1:Y:S02]  /*a270*/  SHFL.IDX PT, R14, R0, 0x5, 0x181f ;  /* 0x00b81f00000e7f89 */ /* 0x00006400000e0000 */
[----:B------:R-:W-:Y:S01]  /*a280*/  @P2 IADD3.X R11, RZ, R2, RZ, P0, !PT ;  /* 0x00000002ff0b2210 */ /* 0x000fe200007fe4ff */
        /* <DEDUP_REMOVED lines=9> */
.L_x_293:
[----:B------:R-:W-:-:S13]  /*a320*/  ISETP.GE.AND P2, PT, R35, 0x51, PT ;  /* 0x000000512300780c */ /* 0x000fda0003f46270 */
[----:B0-----:R-:W-:-:S04]  /*a330*/  @P2 LEA R2, P0, R20, R14, 0x1 ;  /* 0x0000000e14022211 */ /* 0x001fc800078008ff */
[----:B------:R-:W-:Y:S02]  /*a340*/  @P2 IADD3.X R3, RZ, R5, RZ, P0, !PT ;  /* 0x00000005ff032210 */ /* 0x000fe400007fe4ff */
[----:B------:R-:W-:Y:S02]  /*a350*/  @P2 LEA R5, R4, UR37, 0x1 ;  /* 0x0000002504052c11 */ /* 0x000fe4000f8e08ff */
[----:B------:R-:W-:-:S03]  /*a360*/  PLOP3.LUT P0, PT, PT, PT, PT, 0x80, 0x0 ;  /* 0x000000000000781c */ /* 0x000fc60003f0f070 */
[----:B------:R-:W-:Y:S01]  /*a370*/  @!PT LDS RZ, [RZ] ;  /* 0x00000000fffff984 */ /* 0x000fe20000000800 */
[----:B------:R-:W-:Y:S01]  /*a380*/  @!PT LDS RZ, [RZ] ;  /* 0x00000000fffff984 */ /* 0x000fe20000000800 */
[----:B------:R-:W-:Y:S01]  /*a390*/  @!PT LDS RZ, [RZ] ;  /* 0x00000000fffff984 */ /* 0x000fe20000000800 */
[----:B------:R0:W-:Y:S01]  /*a3a0*/  @P2 LDGSTS.E.BYPASS.LTC128B.128 [R5+0x1ec00], desc[UR48][R2.64], !P1 ;  /* 0x1ec0000002052fae */ /* 0x0001e2000c901d70 */
[----:B------:R-:W-:-:S09]  /*a3b0*/  NOP ;  /* 0x0000000000007918 */ /* 0x000fd20000000000 */
.L_x_232:
        /* <DEDUP_REMOVED lines=11> */
.L_x_233:
[----:B------:R1:W-:Y:S02]  /*a470*/  SYNCS.ARRIVE.TRANS64.A1T0 RZ, [R17+URZ+0x32430], RZ ;  /* 0x032430ff11ff79a7 */ /* 0x0003e4000810003f */
[----:B------:R-:W-:Y:S05]  /*a480*/  WARPSYNC.ALL ;  /* 0x0000000000007948 */ /* 0x000fea0003800000 */
[----:B------:R-:W-:Y:S01]  /*a490*/  UIADD3 UR4, UR37, 0x18400, URZ ;  /* 0x0001840025047890 */ /* 0x000fe2000fffe03f */
[----:B------:R-:W-:-:S03]  /*a4a0*/  SHF.R.S32.HI R26, RZ, 0x1f, R22 ;  /* 0x0000001fff1a7819 */ /* 0x000fc60000011416 */
        /* <DEDUP_REMOVED lines=8> */
[----:B------:R-:W-:Y:S01]  /*a530*/  IMAD.U32 R4, RZ, RZ, UR6 ;  /* 0x00000006ff047e24 */ /* 0x000fe2000f8e00ff */
[----:B------:R-:W-:Y:S01]  /*a540*/  MOV R11, UR5 ;  /* 0x00000005000b7c02 */ /* 0x000fe20008000f00 */
[----:B------:R-:W0:Y:S01]  /*a550*/  LDC.64 R2, c[0x4][R2] ;  /* 0x0100000002027b82 */ /* 0x000e220000000a00 */
[----:B------:R-:W-:Y:S02]  /*a560*/  IMAD.U32 R5, RZ, RZ, UR7 ;  /* 0x00000007ff057e24 */ /* 0x000fe4000f8e00ff */
[----:B------:R-:W-:Y:S02]  /*a570*/  IMAD.U32 R6, RZ, RZ, UR8 ;  /* 0x00000008ff067e24 */ /* 0x000fe4000f8e00ff */
[----:B------:R-:W-:-:S02]  /*a580*/  IMAD.U32 R7, RZ, RZ, UR9 ;  /* 0x00000009ff077e24 */ /* 0x000fc4000f8e00ff */
[----:B------:R-:W-:Y:S02]  /*a590*/  IMAD.U32 R10, RZ, RZ, UR4 ;  /* 0x00000004ff0a7e24 */ /* 0x000fe4000f8e00ff */
[----:B------:R-:W-:Y:S02]  /*a5a0*/  IMAD.MOV.U32 R8, RZ, RZ, 0x70 ;  /* 0x00000070ff087424 */ /* 0x000fe400078e00ff */
[----:B------:R-:W-:Y:S02]  /*a5b0*/  IMAD.MOV.U32 R12, RZ, RZ, 0x1 ;  /* 0x00000001ff0c7424 */ /* 0x000fe400078e00ff */
[----:B------:R-:W-:-:S07]  /*a5c0*/  IMAD.MOV.U32 R13, RZ, RZ, RZ ;  /* 0x000000ffff0d7224 */ /* 0x000fce00078e00ff */
[----:B------:R-:W-:-:S07]  /*a5d0*/  LEPC R20, `(.L_x_234) ;  /* 0x000000001014794e */ /* 0x000fce0000000000 */
[----:B01----:R-:W-:Y:S05]  /*a5e0*/  CALL.ABS.NOINC R2 ;  /* 0x0000000002007343 */ /* 0x003fea0003c00000 */
.L_x_234:
[----:B------:R-:W2:Y:S01]  /*a5f0*/  LDC R6, c[0x0][0x448] ;  /* 0x00011200ff067b82 */ /* 0x000ea20000000800 */
[----:B------:R-:W-:Y:S01]  /*a600*/  IMAD.MOV R0, RZ, RZ, -R24 ;  /* 0x000000ffff007224 */ /* 0x000fe200078e0a18 */
[----:B------:R-:W-:Y:S01]  /*a610*/  ULDC UR4, c[0x0][0xd38] ;  /* 0x00034e0000047ab9 */ /* 0x000fe20000000800 */
[----:B------:R-:W-:Y:S02]  /*a620*/  LOP3.LUT R16, R16, 0xfff7ffff, RZ, 0xc0, !PT ;  /* 0xfff7ffff10107812 */ /* 0x000fe400078ec0ff */
[----:B------:R-:W-:Y:S01]  /*a630*/  IMAD R0, R0, UR4, R37 ;  /* 0x0000000400007c24 */ /* 0x000fe2000f8e0225 */
[----:B------:R-:W-:-:S03]  /*a640*/  ULDC.64 UR4, c[0x0][0x2d8] ;  /* 0x0000b60000047ab9 */ /* 0x000fc60000000a00 */
[----:B------:R-:W-:-:S05]  /*a650*/  IMAD.SHL.U32 R0, R0, 0x80, RZ ;  /* 0x0000008000007824 */ /* 0x000fca00078e00ff */
[----:B------:R-:W-:-:S05]  /*a660*/  LOP3.LUT R24, R30, R0, RZ, 0xfc, !PT ;  /* 0x000000001e187212 */ /* 0x000fca00078efcff */
[----:B------:R-:W-:Y:S01]  /*a670*/  IMAD.MOV.U32 R4, RZ, RZ, R24 ;  /* 0x000000ffff047224 */ /* 0x000fe200078e0018 */
[----:B--2---:R-:W-:-:S13]  /*a680*/  ISETP.NE.AND P0, PT, R6, 0x1, PT ;  /* 0x000000010600780c */ /* 0x004fda0003f05270 */
[----:B0-----:R-:W0:Y:S01]  /*a690*/  @P0 LDC R3, c[0x0][0x44c] ;  /* 0x00011300ff030b82 */ /* 0x001e220000000800 */
[----:B------:R-:W-:-:S04]  /*a6a0*/  @P0 LOP3.LUT R16, R16, 0x80000, RZ, 0xfc, !PT ;  /* 0x0008000010100812 */ /* 0x000fc800078efcff */
[----:B------:R-:W-:-:S03]  /*a6b0*/  LOP3.LUT P1, RZ, R16, 0x4000000, RZ, 0xc0, !PT ;  /* 0x0400000010ff7812 */ /* 0x000fc6000782c0ff */
[----:B------:R-:W2:Y:S01]  /*a6c0*/  @P0 LDC R5, c[0x0][0x450] ;  /* 0x00011400ff050b82 */ /* 0x000ea20000000800 */
[----:B0-----:R-:W-:-:S05]  /*a6d0*/  @P0 IMAD.HI.U32 R2, R24, R3, RZ ;  /* 0x0000000318020227 */ /* 0x001fca00078e00ff */
[----:B--2---:R-:W-:Y:S01]  /*a6e0*/  @P0 SHF.R.U32.HI R4, RZ, R5, R2 ;  /* 0x00000005ff040219 */ /* 0x004fe20000011602 */
[----:B------:R-:W-:-:S04]  /*a6f0*/  IMAD R2, R31, UR4, RZ ;  /* 0x000000041f027c24 */ /* 0x000fc8000f8e02ff */
[C---:B------:R-:W-:Y:S02]  /*a700*/  IMAD R5, R19.reuse, UR5, R2 ;  /* 0x0000000513057c24 */ /* 0x040fe4000f8e0202 */
[----:B------:R-:W-:Y:S01]  /*a710*/  IMAD.WIDE.U32 R2, R19, UR4, RZ ;  /* 0x0000000413027c25 */ /* 0x000fe2000f8e00ff */
[----:B------:R-:W-:-:S04]  /*a720*/  ULDC.64 UR4, c[0x0][0x2e0] ;  /* 0x0000b80000047ab9 */ /* 0x000fc80000000a00 */
[----:B------:R-:W-:Y:S01]  /*a730*/  IADD3 R3, R3, R5, RZ ;  /* 0x0000000503037210 */ /* 0x000fe20007ffe0ff */
[----:B------:R-:W-:-:S04]  /*a740*/  IMAD R5, R26, UR4, RZ ;  /* 0x000000041a057c24 */ /* 0x000fc8000f8e02ff */
[C---:B------:R-:W-:Y:S02]  /*a750*/  IMAD R5, R22.reuse, UR5, R5 ;  /* 0x0000000516057c24 */ /* 0x040fe4000f8e0205 */
[----:B------:R-:W-:Y:S01]  /*a760*/  IMAD.WIDE.U32 R2, R22, UR4, R2 ;  /* 0x0000000416027c25 */ /* 0x000fe2000f8e0002 */
[----:B------:R-:W-:-:S03]  /*a770*/  ULDC.64 UR4, c[0x0][0x2d0] ;  /* 0x0000b40000047ab9 */ /* 0x000fc60000000a00 */
[----:B------:R-:W-:Y:S02]  /*a780*/  IMAD.IADD R3, R3, 0x1, R5 ;  /* 0x0000000103037824 */ /* 0x000fe400078e0205 */
[----:B------:R-:W-:Y:S02]  /*a790*/  IMAD.MOV R5, RZ, RZ, -R4 ;  /* 0x000000ffff057224 */ /* 0x000fe400078e0a04 */
[----:B------:R-:W-:-:S04]  /*a7a0*/  IMAD.WIDE.U32 R2, R4, UR4, R2 ;  /* 0x0000000404027c25 */ /* 0x000fc8000f8e0002 */
[----:B------:R-:W-:Y:S01]  /*a7b0*/  IMAD R5, R6, R5, R24 ;  /* 0x0000000506057224 */ /* 0x000fe200078e0218 */
[----:B------:R-:W-:-:S05]  /*a7c0*/  SHF.R.S32.HI R6, RZ, 0x1f, R4 ;  /* 0x0000001fff067819 */ /* 0x000fca0000011404 */
[----:B------:R-:W-:-:S04]  /*a7d0*/  IMAD R6, R6, UR4, RZ ;  /* 0x0000000406067c24 */ /* 0x000fc8000f8e02ff */
        /* <DEDUP_REMOVED lines=13> */
[----:B------:R1:W-:Y:S01]  /*a8b0*/  STL [R1+0x10], R17 ;  /* 0x0000101101007387 */ /* 0x0003e20000100800 */
[----:B------:R-:W-:Y:S01]  /*a8c0*/  IMAD.IADD R0, R36, 0x1, R0 ;  /* 0x0000000124007824 */ /* 0x000fe200078e0200 */
[----:B------:R-:W-:Y:S02]  /*a8d0*/  LOP3.LUT R16, R16, 0xfffff7ff, RZ, 0xc0, !PT ;  /* 0xfffff7ff10107812 */ /* 0x000fe400078ec0ff */
[----:B------:R-:W0:Y:S01]  /*a8e0*/  SHFL.IDX PT, R14, R4, RZ, 0x181f ;  /* 0x00181fff040e7589 */ /* 0x000e2200000e0000 */
[C---:B------:R-:W-:Y:S01]  /*a8f0*/  VIADD R6, R0.reuse, 0x10 ;  /* 0x0000001000067836 */ /* 0x040fe20000000000 */
[C---:B------:R-:W-:Y:S02]  /*a900*/  ISETP.GE.AND P2, PT, R0.reuse, UR38, PT ;  /* 0x0000002600007c0c */ /* 0x040fe4000bf46270 */
[----:B------:R-:W2:Y:S01]  /*a910*/  SHFL.IDX PT, R3, R5, RZ, 0x181f ;  /* 0x00181fff05037589 */ /* 0x000ea200000e0000 */
[----:B------:R-:W-:Y:S02]  /*a920*/  IADD3 R13, R0, 0x40, RZ ;  /* 0x00000040000d7810 */ /* 0x000fe40007ffe0ff */
[----:B------:R-:W-:Y:S01]  /*a930*/  LOP3.LUT R29, R29, 0xffefffff, RZ, 0xc0, !PT ;  /* 0xffefffff1d1d7812 */ /* 0x000fe200078ec0ff */
[----:B-1----:R-:W1:Y:S01]  /*a940*/  S2R R17, SR_TID.X ;  /* 0x0000000000117919 */ /* 0x002e620000002100 */
[----:B------:R-:W-:Y:S01]  /*a950*/  ISETP.GE.AND P4, PT, R13, UR38, PT ;  /* 0x000000260d007c0c */ /* 0x000fe2000bf86270 */
[----:B------:R-:W3:Y:S05]  /*a960*/  SHFL.IDX PT, R10, R4, 0x1, 0x181f ;  /* 0x00381f00040a7f89 */ /* 0x000eea00000e0000 */
[----:B------:R-:W-:Y:S01]  /*a970*/  @P2 LOP3.LUT R16, R16, 0x800, RZ, 0xfc, !PT ;  /* 0x0000080010102812 */ /* 0x000fe200078efcff */
[----:B------:R-:W4:Y:S03]  /*a980*/  SHFL.IDX PT, R2, R5, 0x1, 0x181f ;  /* 0x00381f0005027f89 */ /* 0x000f2600000e0000 */
[----:B------:R-:W-:Y:S01]  /*a990*/  LOP3.LUT R16, R16, 0xfffffbff, RZ, 0xc0, !PT ;  /* 0xfffffbff10107812 */ /* 0x000fe200078ec0ff */
[----:B------:R-:W4:Y:S04]  /*a9a0*/  SHFL.IDX PT, R9, R4, 0x2, 0x181f ;  /* 0x00581f0004097f89 */ /* 0x000f2800000e0000 */
[----:B------:R-:W4:Y:S04]  /*a9b0*/  SHFL.IDX PT, R8, R5, 0x2, 0x181f ;  /* 0x00581f0005087f89 */ /* 0x000f2800000e0000 */
[----:B------:R-:W4:Y:S04]  /*a9c0*/  SHFL.IDX PT, R7, R4, 0x3, 0x181f ;  /* 0x00781f0004077f89 */ /* 0x000f2800000e0000 */
[----:B------:R-:W-:Y:S04]  /*a9d0*/  SHFL.IDX PT, R21, R4, 0x5, 0x181f ;  /* 0x00b81f0004157f89 */ /* 0x000fe800000e0000 */
[----:B------:R-:W-:Y:S01]  /*a9e0*/  SHFL.IDX PT, R15, R4, 0x6, 0x181f ;  /* 0x00d81f00040f7f89 */ /* 0x000fe200000e0000 */
[----:B-1----:R-:W-:-:S05]  /*a9f0*/  IMAD.SHL.U32 R17, R17, 0x8, RZ ;  /* 0x0000000811117824 */ /* 0x002fca00078e00ff */
[----:B------:R-:W-:-:S04]  /*aa00*/  LOP3.LUT R17, R17, 0x38, RZ, 0xc0, !PT ;  /* 0x0000003811117812 */ /* 0x000fc800078ec0ff */
[C---:B0-----:R-:W-:Y:S02]  /*aa10*/  @!P2 LEA R12, P0, R17.reuse, R14, 0x1 ;  /* 0x0000000e110ca211 */ /* 0x041fe400078008ff */
[----:B------:R-:W-:Y:S02]  /*aa20*/  SHFL.IDX PT, R14, R4, 0x4, 0x181f ;  /* 0x00981f00040e7f89 */ /* 0x000fe400000e0000 */
[----:B--2---:R-:W-:Y:S02]  /*aa30*/  @!P2 IADD3.X R3, RZ, R3, RZ, P0, !PT ;  /* 0x00000003ff03a210 */ /* 0x004fe400007fe4ff */
[----:B------:R-:W-:Y:S02]  /*aa40*/  ISETP.GE.AND P2, PT, R6, UR38, PT ;  /* 0x0000002606007c0c */ /* 0x000fe4000bf46270 */
[----:B------:R-:W0:Y:S11]  /*aa50*/  SHFL.IDX PT, R6, R5, 0x3, 0x181f ;  /* 0x00781f0005067f89 */ /* 0x000e3600000e0000 */
[----:B---3--:R-:W-:-:S02]  /*aa60*/  @!P2 LEA R10, P0, R17, R10, 0x1 ;  /* 0x0000000a110aa211 */ /* 0x008fc400078008ff */
[----:B------:R-:W-:-:S03]  /*aa70*/  @P2 LOP3.LUT R16, R16, 0x400, RZ, 0xfc, !PT ;  /* 0x0000040010102812 */ /* 0x000fc600078efcff */
[----:B----4-:R-:W-:Y:S01]  /*aa80*/  @!P2 IMAD.X R11, RZ, RZ, R2, P0 ;  /* 0x000000ffff0ba224 */ /* 0x010fe200000e0602 */
[----:B------:R-:W-:Y:S01]  /*aa90*/  LOP3.LUT R16, R16, 0xfffffdff, RZ, 0xc0, !PT ;  /* 0xfffffdff10107812 */ /* 0x000fe200078ec0ff */
[----:B------:R-:W-:-:S05]  /*aaa0*/  VIADD R2, R0, 0x20 ;  /* 0x0000002000027836 */ /* 0x000fca0000000000 */
[----:B------:R-:W-:Y:S01]  /*aab0*/  ISETP.GE.AND P6, PT, R2, UR38, PT ;  /* 0x0000002602007c0c */ /* 0x000fe2000bfc6270 */
[----:B------:R-:W-:-:S05]  /*aac0*/  VIADD R2, R0, 0x30 ;  /* 0x0000003000027836 */ /* 0x000fca0000000000 */
[----:B------:R-:W-:Y:S02]  /*aad0*/  ISETP.GE.AND P5, PT, R2, UR38, PT ;  /* 0x0000002602007c0c */ /* 0x000fe4000bfa6270 */
[----:B------:R-:W1:Y:S05]  /*aae0*/  SHFL.IDX PT, R2, R5, 0x4, 0x181f ;  /* 0x00981f0005027f89 */ /* 0x000e6a00000e0000 */
[----:B------:R-:W-:Y:S02]  /*aaf0*/  @!P6 LEA R9, P0, R17, R9, 0x1 ;  /* 0x000000091109e211 */ /* 0x000fe400078008ff */
[----:B------:R-:W-:Y:S02]  /*ab00*/  @P6 LOP3.LUT R16, R16, 0x200, RZ, 0xfc, !PT ;  /* 0x0000020010106812 */ /* 0x000fe400078efcff */
[----:B------:R-:W-:Y:S01]  /*ab10*/  @P6 LOP3.LUT R29, R29, 0x100000, RZ, 0xfc, !PT ;  /* 0x001000001d1d6812 */ /* 0x000fe200078efcff */
[----:B------:R-:W-:Y:S01]  /*ab20*/  @!P6 IMAD.X R8, RZ, RZ, R8, P0 ;  /* 0x000000ffff08e224 */ /* 0x000fe200000e0608 */
[----:B------:R-:W-:-:S02]  /*ab30*/  @!P5 LEA R7, P0, R17, R7, 0x1 ;  /* 0x000000071107d211 */ /* 0x000fc400078008ff */
[C---:B------:R-:W-:Y:S02]  /*ab40*/  LOP3.LUT P6, RZ, R16.reuse, 0x800, RZ, 0xc0, !PT ;  /* 0x0000080010ff7812 */ /* 0x040fe400078cc0ff */
[----:B------:R-:W-:Y:S01]  /*ab50*/  LOP3.LUT R16, R16, 0xfffffeff, RZ, 0xc0, !PT ;  /* 0xfffffeff10107812 */ /* 0x000fe200078ec0ff */
[----:B0-----:R-:W-:Y:S01]  /*ab60*/  @!P5 IMAD.X R6, RZ, RZ, R6, P0 ;  /* 0x000000ffff06d224 */ /* 0x001fe200000e0606 */
[----:B------:R-:W-:Y:S02]  /*ab70*/  @!P4 LEA R14, P0, R17, R14, 0x1 ;  /* 0x0000000e110ec211 */ /* 0x000fe400078008ff */
[----:B------:R-:W-:-:S04]  /*ab80*/  @P5 LOP3.LUT R16, R16, 0x100, RZ, 0xfc, !PT ;  /* 0x0000010010105812 */ /* 0x000fc800078efcff */
[----:B------:R-:W-:Y:S01]  /*ab90*/  LOP3.LUT R16, R16, 0xffffff7f, RZ, 0xc0, !PT ;  /* 0xffffff7f10107812 */ /* 0x000fe200078ec0ff */
[----:B-1----:R-:W-:Y:S02]  /*aba0*/  @!P4 IMAD.X R13, RZ, RZ, R2, P0 ;  /* 0x000000ffff0dc224 */ /* 0x002fe400000e0602 */
[----:B------:R-:W-:Y:S01]  /*abb0*/  VIADD R2, R0, 0x50 ;  /* 0x0000005000027836 */ /* 0x000fe20000000000 */
[----:B------:R-:W-:-:S04]  /*abc0*/  @P4 LOP3.LUT R16, R16, 0x80, RZ, 0xfc, !PT ;  /* 0x0000008010104812 */ /* 0x000fc800078efcff */
[----:B------:R-:W-:Y:S01]  /*abd0*/  ISETP.GE.AND P3, PT, R2, UR38, PT ;  /* 0x0000002602007c0c */ /* 0x000fe2000bf66270 */
[----:B------:R-:W-:Y:S01]  /*abe0*/  VIADD R2, R0, 0x60 ;  /* 0x0000006000027836 */ /* 0x000fe20000000000 */
[----:B------:R-:W-:-:S04]  /*abf0*/  LOP3.LUT R16, R16, 0xffffffbf, RZ, 0xc0, !PT ;  /* 0xffffffbf10107812 */ /* 0x000fc800078ec0ff */
[----:B------:R-:W-:Y:S02]  /*ac00*/  ISETP.GE.AND P2, PT, R2, UR38, PT ;  /* 0x0000002602007c0c */ /* 0x000fe4000bf46270 */
[----:B------:R-:W0:Y:S05]  /*ac10*/  SHFL.IDX PT, R2, R5, 0x5, 0x181f ;  /* 0x00b81f0005027f89 */ /* 0x000e2a00000e0000 */
[----:B------:R-:W-:Y:S02]  /*ac20*/  @!P3 LEA R21, P0, R17, R21, 0x1 ;  /* 0x000000151115b211 */ /* 0x000fe400078008ff */
[----:B------:R-:W-:-:S04]  /*ac30*/  @P3 LOP3.LUT R16, R16, 0x40, RZ, 0xfc, !PT ;  /* 0x0000004010103812 */ /* 0x000fc800078efcff */
[----:B------:R-:W-:-:S04]  /*ac40*/  LOP3.LUT R16, R16, 0xffffffdf, RZ, 0xc0, !PT ;  /* 0xffffffdf10107812 */ /* 0x000fc800078ec0ff */
[----:B------:R-:W-:Y:S01]  /*ac50*/  @P2 LOP3.LUT R16, R16, 0x20, RZ, 0xfc, !PT ;  /* 0x0000002010102812 */ /* 0x000fe200078efcff */
[----:B0-----:R-:W-:Y:S01]  /*ac60*/  @!P3 IMAD.X R20, RZ, RZ, R2, P0 ;  /* 0x000000ffff14b224 */ /* 0x001fe200000e0602 */
[----:B------:R-:W-:Y:S01]  /*ac70*/  @!P2 LEA R17, P0, R17, R15, 0x1 ;  /* 0x0000000f1111a211 */ /* 0x000fe200078008ff */
[----:B------:R-:W0:Y:S04]  /*ac80*/  SHFL.IDX PT, R2, R5, 0x6, 0x181f ;  /* 0x00d81f0005027f89 */ /* 0x000e2800000e0000 */
[----:B0-----:R-:W-:Y:S01]  /*ac90*/  @!P2 IMAD.X R15, RZ, RZ, R2, P0 ;  /* 0x000000ffff0fa224 */ /* 0x001fe200000e0602 */
[----:B------:R-:W-:Y:S01]  /*aca0*/  LOP3.LUT P0, RZ, R16, 0x400, RZ, 0xc0, !PT ;  /* 0x0000040010ff7812 */ /* 0x000fe2000780c0ff */
[----:B------:R-:W-:Y:S01]  /*acb0*/  @!P6 IMAD.MOV.U32 R2, RZ, RZ, R12 ;  /* 0x000000ffff02e224 */ /* 0x000fe200078e000c */
[----:B------:R-:W-:-:S05]  /*acc0*/  LEA R12, R27, UR37, 0x1 ;  /* 0x000000251b0c7c11 */ /* 0x000fca000f8e08ff */
[----:B------:R0:W-:Y:S01]  /*acd0*/  @!P6 LDGSTS.E.BYPASS.LTC128B.128 [R12+0x18400], desc[UR48][R2.64], !P1 ;  /* 0x18400000020cefae */ /* 0x0001e2000c901d70 */
[----:B------:R-:W-:-:S05]  /*ace0*/  LOP3.LUT P6, RZ, R29, 0x100000, RZ, 0xc0, !PT ;  /* 0x001000001dff7812 */ /* 0x000fca00078cc0ff */
[----:B0-----:R-:W-:Y:S01]  /*acf0*/  @!P0 MOV R2, R10 ;  /* 0x0000000a00028202 */ /* 0x001fe20000000f00 */
[----:B------:R-:W-:-:S05]  /*ad00*/  @!P0 IMAD.MOV.U32 R3, RZ, RZ, R11 ;  /* 0x000000ffff038224 */ /* 0x000fca00078e000b */
[----:B------:R0:W-:Y:S02]  /*ad10*/  @!P0 LDGSTS.E.BYPASS.LTC128B.128 [R12+0x18c00], desc[UR48][R2.64], !P1 ;  /* 0x18c00000020c8fae */ /* 0x0001e4000c901d70 */
[----:B0-----:R-:W-:Y:S02]  /*ad20*/  @!P6 IMAD.MOV.U32 R2, RZ, RZ, R9 ;  /* 0x000000ffff02e224 */ /* 0x001fe400078e0009 */
[----:B------:R-:W-:-:S05]  /*ad30*/  @!P6 IMAD.MOV.U32 R3, RZ, RZ, R8 ;  /* 0x000000ffff03e224 */ /* 0x000fca00078e0008 */
[----:B------:R0:W-:Y:S02]  /*ad40*/  @!P6 LDGSTS.E.BYPASS.LTC128B.128 [R12+0x19400], desc[UR48][R2.64], !P1 ;  /* 0x19400000020cefae */ /* 0x0001e4000c901d70 */
[----:B0-----:R-:W-:Y:S02]  /*ad50*/  @!P5 IMAD.MOV.U32 R2, RZ, RZ, R7 ;  /* 0x000000ffff02d224 */ /* 0x001fe400078e0007 */
[----:B------:R-:W-:-:S05]  /*ad60*/  @!P5 IMAD.MOV.U32 R3, RZ, RZ, R6 ;  /* 0x000000ffff03d224 */ /* 0x000fca00078e0006 */
[----:B------:R0:W-:Y:S02]  /*ad70*/  @!P5 LDGSTS.E.BYPASS.LTC128B.128 [R12+0x19c00], desc[UR48][R2.64], !P1 ;  /* 0x19c00000020cdfae */ /* 0x0001e4000c901d70 */
[----:B0-----:R-:W-:Y:S01]  /*ad80*/  @!P4 IMAD.MOV.U32 R2, RZ, RZ, R14 ;  /* 0x000000ffff02c224 */ /* 0x001fe200078e000e */
[----:B------:R-:W-:-:S05]  /*ad90*/  @!P4 MOV R3, R13 ;  /* 0x0000000d0003c202 */ /* 0x000fca0000000f00 */
[----:B------:R0:W-:Y:S02]  /*ada0*/  @!P4 LDGSTS.E.BYPASS.LTC128B.128 [R12+0x1a400], desc[UR48][R2.64], !P1 ;  /* 0x1a400000020ccfae */ /* 0x0001e4000c901d70 */
[----:B0-----:R-:W-:Y:S02]  /*adb0*/  @!P3 IMAD.MOV.U32 R2, RZ, RZ, R21 ;  /* 0x000000ffff02b224 */ /* 0x001fe400078e0015 */
[----:B------:R-:W-:-:S05]  /*adc0*/  @!P3 IMAD.MOV.U32 R3, RZ, RZ, R20 ;  /* 0x000000ffff03b224 */ /* 0x000fca00078e0014 */
[----:B------:R0:W-:Y:S02]  /*add0*/  @!P3 LDGSTS.E.BYPASS.LTC128B.128 [R12+0x1ac00], desc[UR48][R2.64], !P1 ;  /* 0x1ac00000020cbfae */ /* 0x0001e4000c901d70 */
[----:B0-----:R-:W-:Y:S02]  /*ade0*/  @!P2 IMAD.MOV.U32 R2, RZ, RZ, R17 ;  /* 0x000000ffff02a224 */ /* 0x001fe400078e0011 */
[----:B------:R0:W5:Y:S01]  /*adf0*/  LDL.LU R17, [R1+0x10] ;  /* 0x0000100001117983 */ /* 0x0001620000300800 */
[----:B------:R-:W-:-:S03]  /*ae00*/  @!P2 IMAD.MOV.U32 R3, RZ, RZ, R15 ;  /* 0x000000ffff03a224 */ /* 0x000fc600078e000f */
[----:B------:R0:W1:Y:S04]  /*ae10*/  SHFL.IDX PT, R14, R4, 0x7, 0x181f ;  /* 0x00f81f00040e7f89 */ /* 0x00006800000e0000 */
[----:B------:R0:W-:Y:S04]  /*ae20*/  @!P2 LDGSTS.E.BYPASS.LTC128B.128 [R12+0x1b400], desc[UR48][R2.64], !P1 ;  /* 0x1b400000020cafae */ /* 0x0001e8000c901d70 */
[----:B------:R-:W2:Y:S02]  /*ae30*/  SHFL.IDX PT, R5, R5, 0x7, 0x181f ;  /* 0x00f81f0005057f89 */ /* 0x000ea400000e0000 */
.L_x_310:
[----:B0-----:R-:W0:Y:S01]  /*ae40*/  S2R R2, SR_TID.X ;  /* 0x0000000000027919 */ /* 0x001e220000002100 */
[----:B------:R-:W-:Y:S01]  /*ae50*/  VIADD R0, R0, 0x70 ;  /* 0x0000007000007836 */ /* 0x000fe20000000000 */
[----:B------:R-:W-:Y:S02]  /*ae60*/  LEA R4, R27, UR37, 0x1 ;  /* 0x000000251b047c11 */ /* 0x000fe4000f8e08ff */
[----:B------:R-:W-:Y:S02]  /*ae70*/  LOP3.LUT R16, R16, 0xffffdfff, RZ, 0xc0, !PT ;  /* 0xffffdfff10107812 */ /* 0x000fe400078ec0ff */
[----:B------:R-:W-:-:S13]  /*ae80*/  ISETP.GE.AND P2, PT, R0, UR38, PT ;  /* 0x0000002600007c0c */ /* 0x000fda000bf46270 */
[----:B------:R-:W-:Y:S01]  /*ae90*/  @P2 LOP3.LUT R16, R16, 0x2000, RZ, 0xfc, !PT ;  /* 0x0000200010102812 */ /* 0x000fe200078efcff */
[----:B0-----:R-:W-:-:S05]  /*aea0*/  IMAD.SHL.U32 R2, R2, 0x8, RZ ;  /* 0x0000000802027824 */ /* 0x001fca00078e00ff */
[----:B------:R-:W-:-:S04]  /*aeb0*/  LOP3.LUT R2, R2, 0x38, RZ, 0xc0, !PT ;  /* 0x0000003802027812 */ /* 0x000fc800078ec0ff */
[----:B-1----:R-:W-:-:S04]  /*aec0*/  @!P2 LEA R2, P0, R2, R14, 0x1 ;  /* 0x0000000e0202a211 */ /* 0x002fc800078008ff */
[----:B--2---:R-:W-:-:S05]  /*aed0*/  @!P2 IADD3.X R3, RZ, R5, RZ, P0, !PT ;  /* 0x00000005ff03a210 */ /* 0x004fca00007fe4ff */
[----:B------:R-:W-:Y:S01]  /*aee0*/  @!PT LDS RZ, [RZ] ;  /* 0x00000000fffff984 */ /* 0x000fe20000000800 */
[----:B------:R-:W-:Y:S01]  /*aef0*/  @!PT LDS RZ, [RZ] ;  /* 0x00000000fffff984 */ /* 0x000fe20000000800 */
[----:B------:R-:W-:Y:S01]  /*af00*/  @!PT LDS RZ, [RZ] ;  /* 0x00000000fffff984 */ /* 0x000fe20000000800 */
[----:B------:R0:W-:Y:S01]  /*af10*/  @!P2 LDGSTS.E.BYPASS.LTC128B.128 [R4+0x1bc00], desc[UR48][R2.64], !P1 ;  /* 0x1bc000000204afae */ /* 0x0001e2000c901d70 */
[----:B------:R-:W-:Y:S01]  /*af20*/  NOP ;  /* 0x0000000000007918 */ /* 0x000fe20000000000 */
[----:B------:R-:W-:Y:S02]  /*af30*/  SYNCS.ARRIVE.TRANS64.RED.A0T1 RZ, [UR37+0x32400], RZ ;  /* 0x032400ffffff79a7 */ /* 0x000fe40008200425 */
[----:B------:R-:W-:Y:S01]  /*af40*/  ARRIVES.LDGSTSBAR.64.TRANSCNT [UR37+0x32400] ;  /* 0x03240000ff0079b0 */ /* 0x000fe20008000aa5 */
[----:B------:R-:W-:Y:S01]  /*af50*/  NOP ;  /* 0x0000000000007918 */ /* 0x000fe20000000000 */
[----:B------:R-:W-:Y:S02]  /*af60*/  UIADD3 UR4, UR37, 0x22400, URZ ;  /* 0x0002240025047890 */ /* 0x000fe4000fffe03f */
[----:B------:R-:W-:Y:S02]  /*af70*/  SYNCS.ARRIVE.TRANS64.A1T0 RZ, [UR37+0x32400], RZ ;  /* 0x032400ffffff79a7 */ /* 0x000fe40008100025 */
[----:B------:R-:W-:-:S06]  /*af80*/  ULOP3.LUT UP0, URZ, UR4, 0x3ff, URZ, 0xc0, !UPT ;  /* 0x000003ff043f7892 */ /* 0x000fcc000f80c03f */
[----:B------:R-:W-:-:S13]  /*af90*/  PLOP3.LUT P0, PT, PT, PT, UP0, 0x80, 0x0 ;  /* 0x000000000000781c */ /* 0x000fda0003f0f008 */
[----:B0-----:R-:W-:Y:S05]  /*afa0*/  @!P0 BRA `(.L_x_236) ;  /* 0x0000000000408947 */ /* 0x001fea0003800000 */
[----:B------:R-:W-:Y:S01]  /*afb0*/  MOV R2, 0x0 ;  /* 0x0000000000027802 */ /* 0x000fe20000000f00 */
[----:B------:R-:W-:Y:S01]  /*afc0*/  ULDC.64 UR6, c[0x4][0x98] ;  /* 0x0100260000067ab9 */ /* 0x000fe20000000a00 */
[----:B------:R-:W-:Y:S01]  /*afd0*/  ULDC.64 UR8, c[0x4][0xa0] ;  /* 0x0100280000087ab9 */ /* 0x000fe20000000a00 */
[----:B------:R-:W-:Y:S01]  /*afe0*/  ULDC.64 UR4, c[0x4][0x28] ;  /* 0x01000a0000047ab9 */ /* 0x000fe20000000a00 */
[----:B------:R-:W-:Y:S01]  /*aff0*/  IMAD.U32 R4, RZ, RZ, UR6 ;  /* 0x00000006ff047e24 */ /* 0x000fe2000f8e00ff */
[----:B------:R-:W-:Y:S01]  /*b000*/  MOV R8, 0x70 ;  /* 0x0000007000087802 */ /* 0x000fe20000000f00 */
[----:B------:R-:W0:Y:S01]  /*b010*/  LDC.64 R2, c[0x4][R2] ;  /* 0x0100000002027b82 */ /* 0x000e220000000a00 */
[----:B------:R-:W-:Y:S02]  /*b020*/  IMAD.U32 R5, RZ, RZ, UR7 ;  /* 0x00000007ff057e24 */ /* 0x000fe4000f8e00ff */
        /* <DEDUP_REMOVED lines=8> */
.L_x_236:
[----:B------:R-:W0:Y:S01]  /*b0b0*/  LDC R2, c[0x0][0x448] ;  /* 0x00011200ff027b82 */ /* 0x000e220000000800 */
[----:B------:R-:W-:Y:S01]  /*b0c0*/  IMAD.MOV.U32 R0, RZ, RZ, R24 ;  /* 0x000000ffff007224 */ /* 0x000fe200078e0018 */
[----:B------:R-:W-:Y:S01]  /*b0d0*/  ULDC.64 UR4, c[0x0][0x3d8] ;  /* 0x0000f60000047ab9 */ /* 0x000fe20000000a00 */
[----:B------:R-:W1:Y:S01]  /*b0e0*/  S2R R21, SR_TID.X ;  /* 0x0000000000157919 */ /* 0x000e620000002100 */
[----:B------:R-:W-:Y:S01]  /*b0f0*/  ULDC UR6, c[0x0][0x448] ;  /* 0x0001120000067ab9 */ /* 0x000fe20000000800 */
[C---:B------:R-:W-:Y:S02]  /*b100*/  LOP3.LUT P5, RZ, R16.reuse, 0x40000, RZ, 0xc0, !PT ;  /* 0x0004000010ff7812 */ /* 0x040fe400078ac0ff */
[C---:B------:R-:W-:Y:S02]  /*b110*/  LOP3.LUT P4, RZ, R16.reuse, 0x20000, RZ, 0xc0, !PT ;  /* 0x0002000010ff7812 */ /* 0x040fe4000788c0ff */
[C---:B------:R-:W-:Y:S02]  /*b120*/  LOP3.LUT P3, RZ, R16.reuse, 0x10000, RZ, 0xc0, !PT ;  /* 0x0001000010ff7812 */ /* 0x040fe4000786c0ff */
[----:B------:R-:W-:-:S02]  /*b130*/  LOP3.LUT P1, RZ, R16, 0x8000, RZ, 0xc0, !PT ;  /* 0x0000800010ff7812 */ /* 0x000fc4000782c0ff */
[----:B------:R-:W-:Y:S02]  /*b140*/  LEA R20, R27, UR37, 0x1 ;  /* 0x000000251b147c11 */ /* 0x000fe4000f8e08ff */
[----:B0-----:R-:W-:Y:S01]  /*b150*/  ISETP.NE.AND P6, PT, R2, 0x1, PT ;  /* 0x000000010200780c */ /* 0x001fe20003fc5270 */
[----:B-1----:R-:W-:-:S12]  /*b160*/  IMAD.SHL.U32 R21, R21, 0x8, RZ ;  /* 0x0000000815157824 */ /* 0x002fd800078e00ff */
[----:B------:R-:W0:Y:S01]  /*b170*/  @P6 LDC R3, c[0x0][0x44c] ;  /* 0x00011300ff036b82 */ /* 0x000e220000000800 */
[----:B------:R-:W-:-:S07]  /*b180*/  LOP3.LUT R21, R21, 0x38, RZ, 0xc0, !PT ;  /* 0x0000003815157812 */ /* 0x000fce00078ec0ff */
[----:B------:R-:W1:Y:S01]  /*b190*/  @P6 LDC R2, c[0x0][0x450] ;  /* 0x00011400ff026b82 */ /* 0x000e620000000800 */
[----:B0-----:R-:W-:-:S05]  /*b1a0*/  @P6 IMAD.HI.U32 R3, R24, R3, RZ ;  /* 0x0000000318036227 */ /* 0x001fca00078e00ff */
[----:B-1----:R-:W-:Y:S01]  /*b1b0*/  @P6 SHF.R.U32.HI R0, RZ, R2, R3 ;  /* 0x00000002ff006219 */ /* 0x002fe20000011603 */
[----:B------:R-:W-:-:S03]  /*b1c0*/  IMAD R2, R31, UR4, RZ ;  /* 0x000000041f027c24 */ /* 0x000fc6000f8e02ff */
[----:B------:R-:W-:Y:S01]  /*b1d0*/  SHF.R.S32.HI R4, RZ, 0x1f, R0 ;  /* 0x0000001fff047819 */ /* 0x000fe20000011400 */
        /* <DEDUP_REMOVED lines=10> */
[----:B------:R-:W-:Y:S02]  /*b280*/  IMAD.MOV R5, RZ, RZ, -R0 ;  /* 0x000000ffff057224 */ /* 0x000fe400078e0a00 */
[----:B------:R-:W-:Y:S02]  /*b290*/  IMAD R7, R0, UR5, R7 ;  /* 0x0000000500077c24 */ /* 0x000fe4000f8e0207 */
[----:B------:R-:W-:-:S02]  /*b2a0*/  IMAD R5, R5, UR6, R24 ;  /* 0x0000000605057c24 */ /* 0x000fc4000f8e0218 */
[----:B------:R-:W-:Y:S01]  /*b2b0*/  IMAD.WIDE.U32 R2, R0, UR4, R2 ;  /* 0x0000000400027c25 */ /* 0x000fe2000f8e0002 */
[----:B------:R-:W-:Y:S02]  /*b2c0*/  ULDC.64 UR4, c[0x0][0x3c8] ;  /* 0x0000f20000047ab9 */ /* 0x000fe40000000a00 */
[----:B------:R-:W-:Y:S02]  /*b2d0*/  SHF.R.S32.HI R0, RZ, 0x1f, R5 ;  /* 0x0000001fff007819 */ /* 0x000fe40000011405 */
[----:B------:R-:W-:-:S03]  /*b2e0*/  IADD3 R3, R3, R7, RZ ;  /* 0x0000000703037210 */ /* 0x000fc60007ffe0ff */
        /* <DEDUP_REMOVED lines=10> */
[C---:B------:R-:W-:Y:S02]  /*b390*/  LOP3.LUT P6, RZ, R16.reuse, 0x800, RZ, 0xc0, !PT ;  /* 0x0000080010ff7812 */ /* 0x040fe400078cc0ff */
[----:B------:R-:W-:Y:S01]  /*b3a0*/  LOP3.LUT P2, RZ, R16, 0x400, RZ, 0xc0, !PT ;  /* 0x0000040010ff7812 */ /* 0x000fe2000784c0ff */
[----:B------:R-:W1:Y:S04]  /*b3b0*/  SHFL.IDX PT, R2, R4, RZ, 0x181f ;  /* 0x00181fff04027589 */ /* 0x000e6800000e0000 */
[----:B------:R-:W-:Y:S06]  /*b3c0*/  SHFL.IDX PT, R5, R4, 0x1, 0x181f ;  /* 0x00381f0004057f89 */ /* 0x000fec00000e0000 */
[----:B0-----:R-:W-:-:S05]  /*b3d0*/  @!P6 LEA R14, P0, R21, R14, 0x1 ;  /* 0x0000000e150ee211 */ /* 0x001fca00078008ff */
[----:B-1----:R-:W-:Y:S02]  /*b3e0*/  @!P6 IMAD.X R3, RZ, RZ, R2, P0 ;  /* 0x000000ffff03e224 */ /* 0x002fe400000e0602 */
[----:B------:R-:W-:Y:S02]  /*b3f0*/  @!P6 IMAD.MOV.U32 R2, RZ, RZ, R14 ;  /* 0x000000ffff02e224 */ /* 0x000fe400078e000e */
[----:B------:R-:W0:Y:S04]  /*b400*/  SHFL.IDX PT, R14, R0, 0x1, 0x181f ;  /* 0x00381f00000e7f89 */ /* 0x000e2800000e0000 */
[----:B------:R-:W-:Y:S04]  /*b410*/  @!P6 LDGSTS.E.BYPASS.LTC128B.128 [R20+0x22400], desc[UR48][R2.64], !P5 ;  /* 0x224000000214efae */ /* 0x000fe8000e901d70 */
[----:B------:R-:W-:Y:S04]  /*b420*/  @!P6 LDGSTS.E.BYPASS.LTC128B.128 [R20+0x26400], desc[UR48][R2.64+0x80], !P4 ;  /* 0x264000800214efae */ /* 0x000fe8000e101d70 */
[----:B------:R-:W-:Y:S04]  /*b430*/  @!P6 LDGSTS.E.BYPASS.LTC128B.128 [R20+0x2a400], desc[UR48][R2.64+0x100], !P3 ;  /* 0x2a4001000214efae */ /* 0x000fe8000d901d70 */
[----:B------:R1:W-:Y:S01]  /*b440*/  @!P6 LDGSTS.E.BYPASS.LTC128B.128 [R20+0x2e400], desc[UR48][R2.64+0x180], !P1 ;  /* 0x2e4001800214efae */ /* 0x0003e2000c901d70 */
[----:B------:R-:W-:-:S04]  /*b450*/  LOP3.LUT P6, RZ, R16, 0x40, RZ, 0xc0, !PT ;  /* 0x0000004010ff7812 */ /* 0x000fc800078cc0ff */
[----:B------:R-:W-:Y:S02]  /*b460*/  P2R R7, PR, RZ, 0x40 ;  /* 0x00000040ff077803 */ /* 0x000fe40000000000 */
[----:B------:R-:W-:Y:S02]  /*b470*/  LOP3.LUT P6, RZ, R16, 0x100, RZ, 0xc0, !PT ;  /* 0x0000010010ff7812 */ /* 0x000fe400078cc0ff */
[----:B0-----:R-:W-:-:S05]  /*b480*/  @!P2 LEA R14, P0, R21, R14, 0x1 ;  /* 0x0000000e150ea211 */ /* 0x001fca00078008ff */
[----:B------:R-:W-:Y:S02]  /*b490*/  @!P2 IMAD.X R5, RZ, RZ, R5, P0 ;  /* 0x000000ffff05a224 */ /* 0x000fe400000e0605 */
[----:B-1----:R-:W-:Y:S02]  /*b4a0*/  @!P2 IMAD.MOV.U32 R2, RZ, RZ, R14 ;  /* 0x000000ffff02a224 */ /* 0x002fe400078e000e */
[----:B------:R-:W0:Y:S01]  /*b4b0*/  SHFL.IDX PT, R14, R0, 0x2, 0x181f ;  /* 0x00581f00000e7f89 */ /* 0x000e2200000e0000 */
[----:B------:R-:W-:-:S03]  /*b4c0*/  @!P2 MOV R3, R5 ;  /* 0x000000050003a202 */ /* 0x000fc60000000f00 */
[----:B------:R-:W1:Y:S04]  /*b4d0*/  SHFL.IDX PT, R5, R4, 0x2, 0x181f ;  /* 0x00581f0004057f89 */ /* 0x000e6800000e0000 */
[----:B------:R-:W-:Y:S04]  /*b4e0*/  @!P2 LDGSTS.E.BYPASS.LTC128B.128 [R20+0x22c00], desc[UR48][R2.64], !P5 ;  /* 0x22c000000214afae */ /* 0x000fe8000e901d70 */
[----:B------:R-:W-:Y:S04]  /*b4f0*/  @!P2 LDGSTS.E.BYPASS.LTC128B.128 [R20+0x26c00], desc[UR48][R2.64+0x80], !P4 ;  /* 0x26c000800214afae */ /* 0x000fe8000e101d70 */
[----:B------:R-:W-:Y:S04]  /*b500*/  @!P2 LDGSTS.E.BYPASS.LTC128B.128 [R20+0x2ac00], desc[UR48][R2.64+0x100], !P3 ;  /* 0x2ac001000214afae */ /* 0x000fe8000d901d70 */
[----:B------:R2:W-:Y:S01]  /*b510*/  @!P2 LDGSTS.E.BYPASS.LTC128B.128 [R20+0x2ec00], desc[UR48][R2.64+0x180], !P1 ;  /* 0x2ec001800214afae */ /* 0x0005e2000c901d70 */
[----:B------:R-:W-:-:S04]  /*b520*/  LOP3.LUT P2, RZ, R16, 0x20, RZ, 0xc0, !PT ;  /* 0x0000002010ff7812 */ /* 0x000fc8000784c0ff */
[----:B------:R-:W-:Y:S02]  /*b530*/  P2R R6, PR, RZ, 0x4 ;  /* 0x00000004ff067803 */ /* 0x000fe40000000000 */
[----:B------:R-:W-:-:S04]  /*b540*/  LOP3.LUT P2, RZ, R16, 0x80, RZ, 0xc0, !PT ;  /* 0x0000008010ff7812 */ /* 0x000fc8000784c0ff */
[----:B------:R-:W-:Y:S02]  /*b550*/  P2R R8, PR, RZ, 0x4 ;  /* 0x00000004ff087803 */ /* 0x000fe40000000000 */
[----:B------:R-:W-:-:S13]  /*b560*/  LOP3.LUT P2, RZ, R16, 0x200, RZ, 0xc0, !PT ;  /* 0x0000020010ff7812 */ /* 0x000fda000784c0ff */
[----:B0-----:R-:W-:-:S05]  /*b570*/  @!P2 LEA R14, P0, R21, R14, 0x1 ;  /* 0x0000000e150ea211 */ /* 0x001fca00078008ff */
[----:B-1----:R-:W-:Y:S02]  /*b580*/  @!P2 IMAD.X R5, RZ, RZ, R5, P0 ;  /* 0x000000ffff05a224 */ /* 0x002fe400000e0605 */
[----:B--2---:R-:W-:Y:S02]  /*b590*/  @!P2 IMAD.MOV.U32 R2, RZ, RZ, R14 ;  /* 0x000000ffff02a224 */ /* 0x004fe400078e000e */
[----:B------:R-:W0:Y:S01]  /*b5a0*/  SHFL.IDX PT, R14, R0, 0x3, 0x181f ;  /* 0x00781f00000e7f89 */ /* 0x000e2200000e0000 */
[----:B------:R-:W-:-:S03]  /*b5b0*/  @!P2 IMAD.MOV.U32 R3, RZ, RZ, R5 ;  /* 0x000000ffff03a224 */ /* 0x000fc600078e0005 */
[----:B------:R-:W1:Y:S04]  /*b5c0*/  SHFL.IDX PT, R5, R4, 0x3, 0x181f ;  /* 0x00781f0004057f89 */ /* 0x000e6800000e0000 */
[----:B------:R-:W-:Y:S04]  /*b5d0*/  @!P2 LDGSTS.E.BYPASS.LTC128B.128 [R20+0x23400], desc[UR48][R2.64], !P5 ;  /* 0x234000000214afae */ /* 0x000fe8000e901d70 */
[----:B------:R-:W-:Y:S04]  /*b5e0*/  @!P2 LDGSTS.E.BYPASS.LTC128B.128 [R20+0x27400], desc[UR48][R2.64+0x80], !P4 ;  /* 0x274000800214afae */ /* 0x000fe8000e101d70 */
[----:B------:R-:W-:Y:S04]  /*b5f0*/  @!P2 LDGSTS.E.BYPASS.LTC128B.128 [R20+0x2b400], desc[UR48][R2.64+0x100], !P3 ;  /* 0x2b4001000214afae */ /* 0x000fe8000d901d70 */
[----:B------:R2:W-:Y:S01]  /*b600*/  @!P2 LDGSTS.E.BYPASS.LTC128B.128 [R20+0x2f400], desc[UR48][R2.64+0x180], !P1 ;  /* 0x2f4001800214afae */ /* 0x0005e2000c901d70 */
[----:B------:R-:W-:-:S02]  /*b610*/  ISETP.NE.AND P2, PT, R8, RZ, PT ;  /* 0x000000ff0800720c */ /* 0x000fc40003f45270 */
        /* <DEDUP_REMOVED lines=11> */
[----:B0-----:R-:W-:-:S04]  /*b6d0*/  @!P2 LEA R14, P0, R21, R14, 0x1 ;  /* 0x0000000e150ea211 */ /* 0x001fc800078008ff */
[----:B-1----:R-:W-:Y:S01]  /*b6e0*/  @!P2 IADD3.X R5, RZ, R5, RZ, P0, !PT ;  /* 0x00000005ff05a210 */ /* 0x002fe200007fe4ff */
[----:B--2---:R-:W-:Y:S02]  /*b6f0*/  @!P2 IMAD.MOV.U32 R2, RZ, RZ, R14 ;  /* 0x000000ffff02a224 */ /* 0x004fe400078e000e */
[----:B------:R-:W0:Y:S02]  /*b700*/  SHFL.IDX PT, R14, R0, 0x5, 0x181f ;  /* 0x00b81f00000e7f89 */ /* 0x000e2400000e0000 */
[----:B------:R-:W-:Y:S02]  /*b710*/  @!P2 IMAD.MOV.U32 R3, RZ, RZ, R5 ;  /* 0x000000ffff03a224 */ /* 0x000fe400078e0005 */
        /* <DEDUP_REMOVED lines=16> */
[----:B0-----:R-:W-:-:S05]  /*b820*/  @!P2 LEA R14, P0, R21, R14, 0x1 ;  /* 0x0000000e150ea211 */ /* 0x001fca00078008ff */
[----:B-1----:R-:W-:Y:S01]  /*b830*/  @!P2 IMAD.X R5, RZ, RZ, R5, P0 ;  /* 0x000000ffff05a224 */ /* 0x002fe200000e0605 */
[----:B--2---:R-:W-:-:S03]  /*b840*/  @!P2 MOV R2, R14 ;  /* 0x0000000e0002a202 */ /* 0x004fc60000000f00 */
[----:B------:R-:W-:Y:S01]  /*b850*/  @!P2 IMAD.MOV.U32 R3, RZ, RZ, R5 ;  /* 0x000000ffff03a224 */ /* 0x000fe200078e0005 */
[----:B------:R0:W1:Y:S04]  /*b860*/  SHFL.IDX PT, R14, R0, 0x7, 0x181f ;  /* 0x00f81f00000e7f89 */ /* 0x00006800000e0000 */
[----:B------:R0:W-:Y:S04]  /*b870*/  @!P2 LDGSTS.E.BYPASS.LTC128B.128 [R20+0x25400], desc[UR48][R2.64], !P5 ;  /* 0x254000000214afae */ /* 0x0001e8000e901d70 */
[----:B------:R0:W-:Y:S04]  /*b880*/  @!P2 LDGSTS.E.BYPASS.LTC128B.128 [R20+0x29400], desc[UR48][R2.64+0x80], !P4 ;  /* 0x294000800214afae */ /* 0x0001e8000e101d70 */
[----:B------:R0:W-:Y:S04]  /*b890*/  @!P2 LDGSTS.E.BYPASS.LTC128B.128 [R20+0x2d400], desc[UR48][R2.64+0x100], !P3 ;  /* 0x2d4001000214afae */ /* 0x0001e8000d901d70 */
[----:B------:R0:W-:Y:S04]  /*b8a0*/  @!P2 LDGSTS.E.BYPASS.LTC128B.128 [R20+0x31400], desc[UR48][R2.64+0x180], !P1 ;  /* 0x314001800214afae */ /* 0x0001e8000c901d70 */
[----:B------:R0:W2:Y:S02]  /*b8b0*/  SHFL.IDX PT, R5, R4, 0x7, 0x181f ;  /* 0x00f81f0004057f89 */ /* 0x0000a400000e0000 */
.L_x_328:
[----:B0-----:R-:W3:Y:S01]  /*b8c0*/  LDL R0, [R1+0x8] ;  /* 0x0000080001007983 */ /* 0x001ee20000100800 */
[----:B------:R-:W-:-:S13]  /*b8d0*/  LOP3.LUT P2, RZ, R16, 0x2000, RZ, 0xc0, !PT ;  /* 0x0000200010ff7812 */ /* 0x000fda000784c0ff */
[----:B-1----:R-:W-:-:S05]  /*b8e0*/  @!P2 LEA R2, P0, R21, R14, 0x1 ;  /* 0x0000000e1502a211 */ /* 0x002fca00078008ff */
[----:B--2---:R-:W-:-:S05]  /*b8f0*/  @!P2 IMAD.X R3, RZ, RZ, R5, P0 ;  /* 0x000000ffff03a224 */ /* 0x004fca00000e0605 */
[----:B------:R-:W-:Y:S01]  /*b900*/  @!PT LDS RZ, [RZ] ;  /* 0x00000000fffff984 */ /* 0x000fe20000000800 */
[----:B------:R-:W-:Y:S01]  /*b910*/  @!PT LDS RZ, [RZ] ;  /* 0x00000000fffff984 */ /* 0x000fe20000000800 */
[----:B------:R-:W-:Y:S01]  /*b920*/  @!PT LDS RZ, [RZ] ;  /* 0x00000000fffff984 */ /* 0x000fe20000000800 */
[----:B------:R0:W-:Y:S04]  /*b930*/  @!P2 LDGSTS.E.BYPASS.LTC128B.128 [R20+0x25c00], desc[UR48][R2.64], !P5 ;  /* 0x25c000000214afae */ /* 0x0001e8000e901d70 */
[----:B------:R0:W-:Y:S04]  /*b940*/  @!P2 LDGSTS.E.BYPASS.LTC128B.128 [R20+0x29c00], desc[UR48][R2.64+0x80], !P4 ;  /* 0x29c000800214afae */ /* 0x0001e8000e101d70 */
[----:B------:R0:W-:Y:S04]  /*b950*/  @!P2 LDGSTS.E.BYPASS.LTC128B.128 [R20+0x2dc00], desc[UR48][R2.64+0x100], !P3 ;  /* 0x2dc001000214afae */ /* 0x0001e8000d901d70 */
[----:B------:R0:W-:Y:S01]  /*b960*/  @!P2 LDGSTS.E.BYPASS.LTC128B.128 [R20+0x31c00], desc[UR48][R2.64+0x180], !P1 ;  /* 0x31c001800214afae */ /* 0x0001e2000c901d70 */
[----:B------:R-:W-:Y:S01]  /*b970*/  NOP ;  /* 0x0000000000007918 */ /* 0x000fe20000000000 */
[----:B------:R-:W-:Y:S02]  /*b980*/  SYNCS.ARRIVE.TRANS64.RED.A0T1 RZ, [UR37+0x32410], RZ ;  /* 0x032410ffffff79a7 */ /* 0x000fe40008200425 */
[----:B------:R-:W-:Y:S01]  /*b990*/  ARRIVES.LDGSTSBAR.64.TRANSCNT [UR37+0x32410] ;  /* 0x03241000ff0079b0 */ /* 0x000fe20008000aa5 */
[----:B---3--:R-:W-:-:S04]  /*b9a0*/  LOP3.LUT R0, R0, 0x1, RZ, 0xc, !PT ;  /* 0x0000000100007812 */ /* 0x008fc800078e0cff */
[----:B------:R-:W-:Y:S01]  /*b9b0*/  SHF.L.U32 R0, R0, 0x1f, RZ ;  /* 0x0000001f00007819 */ /* 0x000fe200000006ff */
[----:B------:R-:W-:Y:S01]  /*b9c0*/  NOP ;  /* 0x0000000000007918 */ /* 0x000fe20000000000 */
[----:B------:R-:W-:Y:S01]  /*b9d0*/  SYNCS.ARRIVE.TRANS64.A1T0 RZ, [UR37+0x32410], RZ ;  /* 0x032410ffffff79a7 */ /* 0x000fe20008100025 */
[----:B------:R-:W-:Y:S01]  /*b9e0*/  BSSY B0, `(.L_x_238) ;  /* 0x0000003000007945 */ /* 0x000fe20003800000 */
[----:B------:R-:W1:Y:S03]  /*b9f0*/  SYNCS.PHASECHK.TRANS64.TRYWAIT P0, [UR37+0x32420], R0 ;  /* 0x03242000ff0075a7 */ /* 0x000e660008000165 */
[----:B01----:R-:W-:Y:S05]  /*ba00*/  @!P0 BRA `(.L_x_239) ;  /* 0x0000003c00308947 */ /* 0x003fea0003800000 */
.L_x_329:
[----:B------:R-:W-:Y:S05]  /*ba10*/  BSYNC B0 ;  /* 0x0000000000007941 */ /* 0x000fea0003800000 */
.L_x_238:
[----:B------:R-:W-:-:S05]  /*ba20*/  IMAD.U32 R2, RZ, RZ, UR41 ;  /* 0x00000029ff027e24 */ /* 0x000fca000f8e00ff */
[----:B------:R-:W-:-:S13]  /*ba30*/  ISETP.NE.AND P0, PT, R2, 0x3, PT ;  /* 0x000000030200780c */ /* 0x000fda0003f05270 */
[----:B------:R-:W-:Y:S05]  /*ba40*/  @!P0 BRA `(.L_x_240) ;  /* 0x0000000000048947 */ /* 0x000fea0003800000 */
[----:B------:R-:W-:Y:S01]  /*ba50*/  BPT.TRAP 0x1 ;  /* 0x000000040000795c */ /* 0x000fe20000300000 */
.L_x_240:
[----:B0-----:R-:W-:Y:S01]  /*ba60*/  SHF.L.U32 R0, R28, 0x1f, RZ ;  /* 0x0000001f1c007819 */ /* 0x001fe200000006ff */
[----:B------:R-:W-:Y:S03]  /*ba70*/  BSSY B0, `(.L_x_241) ;  /* 0x0000003000007945 */ /* 0x000fe60003800000 */
[----:B-----5:R-:W0:Y:S02]  /*ba80*/  SYNCS.PHASECHK.TRANS64.TRYWAIT P0, [R17+URZ+0x32460], R0 ;  /* 0x03246000110075a7 */ /* 0x020e24000800017f */
[----:B0-----:R-:W-:Y:S05]  /*ba90*/  @!P0 BRA `(.L_x_242) ;  /* 0x0000003c00248947 */ /* 0x001fea0003800000 */
.L_x_330:
[----:B------:R-:W-:Y:S05]  /*baa0*/  BSYNC B0 ;  /* 0x0000000000007941 */ /* 0x000fea0003800000 */
.L_x_241:
[----:B------:R-:W0:Y:S01]  /*bab0*/  LDL.LU R2, [R1] ;  /* 0x0000000001027983 */ /* 0x000e220000300800 */
[----:B------:R-:W-:-:S03]  /*bac0*/  ULDC.64 UR4, c[0x0][0x328] ;  /* 0x0000ca0000047ab9 */ /* 0x000fc60000000a00 */
[----:B------:R-:W2:Y:S01]  /*bad0*/  LDL.LU R4, [R1+0x4] ;  /* 0x0000040001047983 */ /* 0x000ea20000300800 */
[----:B------:R-:W-:Y:S02]  /*bae0*/  IMAD R6, R18, 0x6000, R27 ;  /* 0x0000600012067824 */ /* 0x000fe400078e021b */
[----:B0-----:R-:W-:Y:S02]  /*baf0*/  IMAD R0, R2, UR4, RZ ;  /* 0x0000000402007c24 */ /* 0x001fe4000f8e02ff */
[----:B------:R-:W-:-:S04]  /*bb00*/  IMAD.WIDE.U32 R2, R25, UR4, RZ ;  /* 0x0000000419027c25 */ /* 0x000fc8000f8e00ff */
[----:B------:R-:W-:Y:S01]  /*bb10*/  IMAD R5, R25, UR5, R0 ;  /* 0x0000000519057c24 */ /* 0x000fe2000f8e0200 */
[----:B------:R-:W-:Y:S02]  /*bb20*/  ULDC.64 UR4, c[0x0][0x338] ;  /* 0x0000ce0000047ab9 */ /* 0x000fe40000000a00 */
[----:B--2---:R-:W-:Y:S02]  /*bb30*/  IMAD R0, R4, UR4, RZ ;  /* 0x0000000404007c24 */ /* 0x004fe4000f8e02ff */
[----:B------:R-:W-:Y:S02]  /*bb40*/  IMAD.IADD R3, R3, 0x1, R5 ;  /* 0x0000000103037824 */ /* 0x000fe400078e0205 */
[C---:B------:R-:W-:Y:S02]  /*bb50*/  IMAD R5, R23.reuse, UR5, R0 ;  /* 0x0000000517057c24 */ /* 0x040fe4000f8e0200 */
[----:B------:R-:W-:Y:S01]  /*bb60*/  IMAD.WIDE.U32 R2, R23, UR4, R2 ;  /* 0x0000000417027c25 */ /* 0x000fe2000f8e0002 */
[----:B------:R-:W-:-:S03]  /*bb70*/  ULDC.64 UR4, c[0x0][0x330] ;  /* 0x0000cc0000047ab9 */ /* 0x000fc60000000a00 */
        /* <DEDUP_REMOVED lines=10> */
[C---:B------:R-:W-:Y:S01]  /*bc20*/  LOP3.LUT P6, RZ, R29.reuse, 0x10, RZ, 0xc0, !PT ;  /* 0x000000101dff7812 */ /* 0x040fe200078cc0ff */
[----:B------:R-:W0:Y:S01]  /*bc30*/  S2R R4, SR_TID.X ;  /* 0x0000000000047919 */ /* 0x000e220000002100 */
[----:B------:R-:W-:Y:S02]  /*bc40*/  LEA R6, R6, UR37, 0x1 ;  /* 0x0000002506067c11 */ /* 0x000fe4000f8e08ff */
[----:B------:R-:W-:Y:S01]  /*bc50*/  P2R R21, PR, RZ, 0x40 ;  /* 0x00000040ff157803 */ /* 0x000fe20000000000 */
[----:B------:R-:W1:Y:S01]  /*bc60*/  SHFL.IDX PT, R2, R8, RZ, 0x181f ;  /* 0x00181fff08027589 */ /* 0x000e6200000e0000 */
[----:B------:R-:W-:Y:S02]  /*bc70*/  LOP3.LUT P6, RZ, R29, 0x200, RZ, 0xc0, !PT ;  /* 0x000002001dff7812 */ /* 0x000fe400078cc0ff */
        /* <DEDUP_REMOVED lines=8> */
[----:B------:R-:W-:Y:S02]  /*bd00*/  LOP3.LUT P6, RZ, R29, 0x20, RZ, 0xc0, !PT ;  /* 0x000000201dff7812 */ /* 0x000fe400078cc0ff */
[----:B------:R-:W-:Y:S01]  /*bd10*/  LOP3.LUT P3, RZ, R16, 0x40000000, RZ, 0xc0, !PT ;  /* 0x4000000010ff7812 */ /* 0x000fe2000786c0ff */
[----:B------:R2:W-:Y:S01]  /*bd20*/  STL [R1+0x10], R17 ;  /* 0x0000101101007387 */ /* 0x0005e20000100800 */
[----:B------:R-:W-:-:S02]  /*bd30*/  P2R R9, PR, RZ, 0x40 ;  /* 0x00000040ff097803 */ /* 0x000fc40000000000 */
[C---:B------:R-:W-:Y:S01]  /*bd40*/  LOP3.LUT P6, RZ, R29.reuse, 0x400, RZ, 0xc0, !PT ;  /* 0x000004001dff7812 */ /* 0x040fe200078cc0ff */
[----:B------:R-:W3:Y:S01]  /*bd50*/  SHFL.IDX PT, R3, R7, RZ, 0x181f ;  /* 0x00181fff07037589 */ /* 0x000ee200000e0000 */
[C---:B------:R-:W-:Y:S02]  /*bd60*/  LOP3.LUT P2, RZ, R16.reuse, 0x20000000, RZ, 0xc0, !PT ;  /* 0x2000000010ff7812 */ /* 0x040fe4000784c0ff */
[----:B------:R-:W-:Y:S02]  /*bd70*/  P2R R23, PR, RZ, 0x40 ;  /* 0x00000040ff177803 */ /* 0x000fe40000000000 */
[----:B------:R-:W-:Y:S02]  /*bd80*/  LOP3.LUT P6, RZ, R29, 0x2000, RZ, 0xc0, !PT ;  /* 0x000020001dff7812 */ /* 0x000fe400078cc0ff */
[----:B------:R-:W-:Y:S02]  /*bd90*/  LOP3.LUT P1, RZ, R16, 0x10000000, RZ, 0xc0, !PT ;  /* 0x1000000010ff7812 */ /* 0x000fe4000782c0ff */
[----:B------:R-:W-:-:S02]  /*bda0*/  P2R R24, PR, RZ, 0x40 ;  /* 0x00000040ff187803 */ /* 0x000fc40000000000 */
[C---:B------:R-:W-:Y:S02]  /*bdb0*/  LOP3.LUT P6, RZ, R29.reuse, 0x2, RZ, 0xc0, !PT ;  /* 0x000000021dff7812 */ /* 0x040fe400078cc0ff */
[----:B0-----:R-:W-:Y:S02]  /*bdc0*/  SHF.L.U32 R4, R4, 0x3, RZ ;  /* 0x0000000304047819 */ /* 0x001fe400000006ff */
[----:B------:R-:W-:Y:S02]  /*bdd0*/  P2R R25, PR, RZ, 0x40 ;  /* 0x00000040ff197803 */ /* 0x000fe40000000000 */
[----:B------:R-:W-:Y:S02]  /*bde0*/  LOP3.LUT P6, RZ, R29, 0x40, RZ, 0xc0, !PT ;  /* 0x000000401dff7812 */ /* 0x000fe400078cc0ff */
[----:B------:R-:W-:Y:S02]  /*bdf0*/  LOP3.LUT R4, R4, 0x38, RZ, 0xc0, !PT ;  /* 0x0000003804047812 */ /* 0x000fe400078ec0ff */
[----:B------:R-:W-:-:S02]  /*be00*/  P2R R26, PR, RZ, 0x40 ;  /* 0x00000040ff1a7803 */ /* 0x000fc40000000000 */
[----:B------:R-:W-:-:S04]  /*be10*/  LOP3.LUT P6, RZ, R29, 0x800, RZ, 0xc0, !PT ;  /* 0x000008001dff7812 */ /* 0x000fc800078cc0ff */
[----:B------:R-:W-:Y:S02]  /*be20*/  P2R R0, PR, RZ, 0x40 ;  /* 0x00000040ff007803 */ /* 0x000fe40000000000 */
[----:B------:R-:W-:-:S03]  /*be30*/  LOP3.LUT P6, RZ, R29, 0x4000, RZ, 0xc0, !PT ;  /* 0x000040001dff7812 */ /* 0x000fc600078cc0ff */
[----:B------:R0:W-:Y:S01]  /*be40*/  STL [R1], R0 ;  /* 0x0000000001007387 */ /* 0x0001e20000100800 */
[----:B--2---:R-:W-:Y:S02]  /*be50*/  P2R R17, PR, RZ, 0x40 ;  /* 0x00000040ff117803 */ /* 0x004fe40000000000 */
[----:B------:R-:W-:-:S04]  /*be60*/  LOP3.LUT P6, RZ, R29, 0x4, RZ, 0xc0, !PT ;  /* 0x000000041dff7812 */ /* 0x000fc800078cc0ff */
[----:B------:R-:W-:Y:S02]  /*be70*/  P2R R18, PR, RZ, 0x40 ;  /* 0x00000040ff127803 */ /* 0x000fe40000000000 */
[----:B------:R-:W-:Y:S01]  /*be80*/  LOP3.LUT P6, RZ, R29, 0x80, RZ, 0xc0, !PT ;  /* 0x000000801dff7812 */ /* 0x000fe200078cc0ff */
[----:B0-----:R-:W-:-:S03]  /*be90*/  IMAD.SHL.U32 R0, R4, 0x2, RZ ;  /* 0x0000000204007824 */ /* 0x001fc600078e00ff */
[----:B------:R-:W-:Y:S02]  /*bea0*/  P2R R19, PR, RZ, 0x40 ;  /* 0x00000040ff137803 */ /* 0x000fe40000000000 */
[C---:B------:R-:W-:Y:S02]  /*beb0*/  LOP3.LUT P6, RZ, R29.reuse, 0x1000, RZ, 0xc0, !PT ;  /* 0x000010001dff7812 */ /* 0x040fe400078cc0ff */
[----:B-1----:R-:W-:Y:S02]  /*bec0*/  IADD3 R14, P0, R2, R0, RZ ;  /* 0x00000000020e7210 */ /* 0x002fe40007f1e0ff */
[----:B------:R-:W-:Y:S01]  /*bed0*/  P2R R27, PR, RZ, 0x40 ;  /* 0x00000040ff1b7803 */ /* 0x000fe20000000000 */
[----:B------:R-:W0:Y:S01]  /*bee0*/  SHFL.IDX PT, R2, R8, 0x1, 0x181f ;  /* 0x00381f0008027f89 */ /* 0x000e2200000e0000 */
[----:B------:R-:W-:Y:S01]  /*bef0*/  LOP3.LUT P6, RZ, R29, 0x8000, RZ, 0xc0, !PT ;  /* 0x000080001dff7812 */ /* 0x000fe200078cc0ff */
[----:B---3--:R-:W-:Y:S02]  /*bf00*/  IMAD.X R15, RZ, RZ, R3, P0 ;  /* 0x000000ffff0f7224 */ /* 0x008fe400000e0603 */
[----:B------:R-:W1:Y:S10]  /*bf10*/  SHFL.IDX PT, R3, R7, 0x1, 0x181f ;  /* 0x00381f0007037f89 */ /* 0x000e7400000e0000 */
[----:B------:R-:W-:Y:S01]  /*bf20*/  LDGSTS.E.BYPASS.LTC128B.128 [R6+0x400], desc[UR48][R14.64], !P6 ;  /* 0x004000000e067fae */ /* 0x000fe2000f101d70 */
[----:B------:R-:W-:-:S03]  /*bf30*/  ISETP.NE.AND P6, PT, R27, RZ, PT ;  /* 0x000000ff1b00720c */ /* 0x000fc60003fc5270 */
[----:B------:R-:W5:Y:S01]  /*bf40*/  LDL.LU R27, [R1+0x1c] ;  /* 0x00001c00011b7983 */ /* 0x000f620000300800 */
[----:B0-----:R-:W-:-:S03]  /*bf50*/  IADD3 R12, P0, R2, R0, RZ ;  /* 0x00000000020c7210 */ /* 0x001fc60007f1e0ff */
[----:B------:R-:W0:Y:S02]  /*bf60*/  SHFL.IDX PT, R2, R8, 0x2, 0x181f ;  /* 0x00581f0008027f89 */ /* 0x000e2400000e0000 */
[----:B-1----:R-:W-:-:S04]  /*bf70*/  IMAD.X R13, RZ, RZ, R3, P0 ;  /* 0x000000ffff0d7224 */ /* 0x002fc800000e0603 */
        /* <DEDUP_REMOVED lines=49> */
.L_x_344:
[C---:B------:R-:W-:Y:S02]  /*c290*/  LOP3.LUT P4, RZ, R29.reuse, 0x80000, RZ, 0xc0, !PT ;  /* 0x000800001dff7812 */ /* 0x040fe4000788c0ff */
[C---:B------:R-:W-:Y:S02]  /*c2a0*/  LOP3.LUT P3, RZ, R29.reuse, 0x40000, RZ, 0xc0, !PT ;  /* 0x000400001dff7812 */ /* 0x040fe4000786c0ff */
[C---:B------:R-:W-:Y:S02]  /*c2b0*/  LOP3.LUT P2, RZ, R29.reuse, 0x20000, RZ, 0xc0, !PT ;  /* 0x000200001dff7812 */ /* 0x040fe4000784c0ff */
[----:B------:R-:W-:Y:S02]  /*c2c0*/  LOP3.LUT P1, RZ, R29, 0x10000, RZ, 0xc0, !PT ;  /* 0x000100001dff7812 */ /* 0x000fe4000782c0ff */
[----:B-1----:R-:W-:-:S04]  /*c2d0*/  IADD3 R2, P0, R14, R0, RZ ;  /* 0x000000000e027210 */ /* 0x002fc80007f1e0ff */
[----:B------:R-:W-:Y:S02]  /*c2e0*/  IADD3.X R3, RZ, R7, RZ, P0, !PT ;  /* 0x00000007ff037210 */ /* 0x000fe400007fe4ff */
[----:B------:R-:W-:-:S03]  /*c2f0*/  PLOP3.LUT P0, PT, PT, PT, PT, 0x80, 0x0 ;  /* 0x000000000000781c */ /* 0x000fc60003f0f070 */
        /* <DEDUP_REMOVED lines=8> */
.L_x_244:
        /* <DEDUP_REMOVED lines=11> */
.L_x_245:
        /* <DEDUP_REMOVED lines=10> */
[----:B------:R-:W-:-:S07]  /*c4d0*/  IMAD.U32 R20, RZ, RZ, UR40 ;  /* 0x00000028ff147e24 */ /* 0x000fce000f8e00ff */
.L_x_259:
        /* <DEDUP_REMOVED lines=19> */
[----:B------:R-:W-:Y:S01]  /*c610*/  IMAD.MOV.U32 R4, RZ, RZ, RZ ;  /* 0x000000ffff047224 */ /* 0x000fe200078e00ff */
[----:B------:R-:W-:Y:S02]  /*c620*/  @!P0 IADD3 R3, R5, R3, RZ ;  /* 0x0000000305038210 */ /* 0x000fe40007ffe0ff */
[----:B0-----:R-:W-:-:S04]  /*c630*/  @!P0 LEA R6, P1, R2, R6, 0x2 ;  /* 0x0000000602068211 */ /* 0x001fc800078210ff */
[----:B------:R-:W-:-:S05]  /*c640*/  @!P0 LEA.HI.X R7, R2, R7, R3, 0x2, P1 ;  /* 0x0000000702078211 */ /* 0x000fca00008f1403 */
[----:B------:R0:W5:Y:S01]  /*c650*/  @!P0 LDG.E R4, desc[UR48][R6.64] ;  /* 0x0000003006048981 */ /* 0x000162000c1e1900 */
[----:B------:R-:W-:Y:S01]  /*c660*/  ISETP.NE.AND P2, PT, R10, 0x3, PT ;  /* 0x000000030a00780c */ /* 0x000fe20003f45270 */
[----:B------:R-:W-:-:S04]  /*c670*/  IMAD.MOV R5, RZ, RZ, -R9 ;  /* 0x000000ffff057224 */ /* 0x000fc800078e0a09 */
[----:B------:R-:W-:-:S08]  /*c680*/  IMAD R5, R5, UR4, R8 ;  /* 0x0000000405057c24 */ /* 0x000fd0000f8e0208 */
[----:B0-----:R-:W-:Y:S05]  /*c690*/  @!P2 BRA `(.L_x_247) ;  /* 0x000000000004a947 */ /* 0x001fea0003800000 */
[----:B------:R-:W-:Y:S01]  /*c6a0*/  BPT.TRAP 0x1 ;  /* 0x000000040000795c */ /* 0x000fe20000300000 */
.L_x_247:
[----:B------:R-:W-:Y:S01]  /*c6b0*/  LEA R17, R18, UR37, 0x3 ;  /* 0x0000002512117c11 */ /* 0x000fe2000f8e18ff */
[----:B------:R-:W-:Y:S01]  /*c6c0*/  BSSY B1, `(.L_x_248) ;  /* 0x0000005000017945 */ /* 0x000fe20003800000 */
[----:B------:R-:W-:Y:S02]  /*c6d0*/  SHF.L.U32 R26, R28, 0x1f, RZ ;  /* 0x0000001f1c1a7819 */ /* 0x000fe400000006ff */
[----:B------:R-:W-:Y:S02]  /*c6e0*/  SHF.R.S32.HI R23, RZ, 0x1f, R5 ;  /* 0x0000001fff177819 */ /* 0x000fe40000011405 */
[----:B------:R-:W0:Y:S02]  /*c6f0*/  SYNCS.PHASECHK.TRANS64.TRYWAIT P0, [R17+URZ+0x32440], R26 ;  /* 0x0324401a110075a7 */ /* 0x000e24000800017f */
[----:B0-----:R-:W-:Y:S05]  /*c700*/  @!P0 BRA `(.L_x_249) ;  /* 0x0000003800588947 */ /* 0x001fea0003800000 */
.L_x_345:
[----:B------:R-:W-:Y:S05]  /*c710*/  BSYNC B1 ;  /* 0x0000000000017941 */ /* 0x000fea0003800000 */
.L_x_248:
        /* <DEDUP_REMOVED lines=29> */
[----:B------:R-:W1:Y:S01]  /*c8f0*/  SHFL.IDX PT, R14, R21, 0x1, 0x181f ;  /* 0x00381f00150e7f89 */ /* 0x000e6200000e0000 */
[----:B--2---:R-:W-:-:S05]  /*c900*/  IADD3.X R3, RZ, R3, RZ, P0, !PT ;  /* 0x00000003ff037210 */ /* 0x004fca00007fe4ff */
[----:B------:R2:W-:Y:S04]  /*c910*/  LDGSTS.E.BYPASS.LTC128B.128 [R22+0x1c400], desc[UR48][R2.64], !P1 ;  /* 0x1c40000002167fae */ /* 0x0005e8000c901d70 */
[----:B--2---:R-:W-:Y:S04]  /*c920*/  SHFL.IDX PT, R2, R21, 0x3, 0x181f ;  /* 0x00781f0015027f89 */ /* 0x004fe800000e0000 */
[----:B------:R-:W-:Y:S01]  /*c930*/  SHFL.IDX PT, R3, R24, 0x3, 0x181f ;  /* 0x00781f0018037f89 */ /* 0x000fe200000e0000 */
[----:B-1----:R-:W-:-:S03]  /*c940*/  IADD3 R8, P0, R14, R0, RZ ;  /* 0x000000000e087210 */ /* 0x002fc60007f1e0ff */
[----:B------:R-:W-:Y:S02]  /*c950*/  SHFL.IDX PT, R14, R21, 0x5, 0x181f ;  /* 0x00b81f00150e7f89 */ /* 0x000fe400000e0000 */
[----:B------:R-:W-:Y:S01]  /*c960*/  IMAD.X R9, RZ, RZ, R6, P0 ;  /* 0x000000ffff097224 */ /* 0x000fe200000e0606 */
[-C--:B------:R-:W-:Y:S01]  /*c970*/  IADD3 R10, P0, R10, R0.reuse, RZ ;  /* 0x000000000a0a7210 */ /* 0x080fe20007f1e0ff */
[----:B------:R-:W1:Y:S04]  /*c980*/  SHFL.IDX PT, R6, R24, 0x2, 0x181f ;  /* 0x00581f0018067f89 */ /* 0x000e6800000e0000 */
[----:B------:R2:W-:Y:S01]  /*c990*/  LDGSTS.E.BYPASS.LTC128B.128 [R22+0x1cc00], desc[UR48][R8.64], !P1 ;  /* 0x1cc0000008167fae */ /* 0x0005e2000c901d70 */
[----:B-1----:R-:W-:Y:S01]  /*c9a0*/  IMAD.X R11, RZ, RZ, R6, P0 ;  /* 0x000000ffff0b7224 */ /* 0x002fe200000e0606 */
[----:B------:R-:W-:-:S02]  /*c9b0*/  IADD3 R6, P0, R2, R0, RZ ;  /* 0x0000000002067210 */ /* 0x000fc40007f1e0ff */
[----:B------:R-:W1:Y:S03]  /*c9c0*/  SHFL.IDX PT, R2, R21, 0x4, 0x181f ;  /* 0x00981f0015027f89 */ /* 0x000e6600000e0000 */
[----:B------:R-:W-:Y:S01]  /*c9d0*/  IMAD.X R7, RZ, RZ, R3, P0 ;  /* 0x000000ffff077224 */ /* 0x000fe200000e0603 */
[----:B------:R2:W-:Y:S04]  /*c9e0*/  LDGSTS.E.BYPASS.LTC128B.128 [R22+0x1d400], desc[UR48][R10.64], !P1 ;  /* 0x1d4000000a167fae */ /* 0x0005e8000c901d70 */
[----:B------:R-:W3:Y:S04]  /*c9f0*/  SHFL.IDX PT, R3, R24, 0x4, 0x181f ;  /* 0x00981f0018037f89 */ /* 0x000ee800000e0000 */
[----:B------:R2:W-:Y:S04]  /*ca00*/  LDGSTS.E.BYPASS.LTC128B.128 [R22+0x1dc00], desc[UR48][R6.64], !P1 ;  /* 0x1dc0000006167fae */ /* 0x0005e8000c901d70 */
[----:B------:R-:W4:Y:S01]  /*ca10*/  SHFL.IDX PT, R24, R24, 0x5, 0x181f ;  /* 0x00b81f0018187f89 */ /* 0x000f2200000e0000 */
[----:B-1----:R-:W-:-:S05]  /*ca20*/  IADD3 R2, P0, R2, R0, RZ ;  /* 0x0000000002027210 */ /* 0x002fca0007f1e0ff */
[----:B---3--:R-:W-:-:S05]  /*ca30*/  IMAD.X R3, RZ, RZ, R3, P0 ;  /* 0x000000ffff037224 */ /* 0x008fca00000e0603 */
[----:B------:R2:W-:Y:S03]  /*ca40*/  LDGSTS.E.BYPASS.LTC128B.128 [R22+0x1e400], desc[UR48][R2.64], !P1 ;  /* 0x1e40000002167fae */ /* 0x0005e6000c901d70 */
.L_x_359:
        /* <DEDUP_REMOVED lines=8> */
.L_x_251:
        /* <DEDUP_REMOVED lines=11> */
.L_x_252:
[----:B------:R1:W-:Y:S01]  /*cb80*/  SYNCS.ARRIVE.TRANS64.A1T0 RZ, [R17+URZ+0x32430], RZ ;  /* 0x032430ff11ff79a7 */ /* 0x0003e2000810003f */
[----:B------:R-:W-:Y:S05]  /*cb90*/  @!P2 BRA `(.L_x_253) ;  /* 0x000000000004a947 */ /* 0x000fea0003800000 */
[----:B------:R-:W-:Y:S01]  /*cba0*/  BPT.TRAP 0x1 ;  /* 0x000000040000795c */ /* 0x000fe20000300000 */
.L_x_253:
[----:B------:R-:W2:Y:S01]  /*cbb0*/  SYNCS.PHASECHK.TRANS64.TRYWAIT P0, [R17+URZ+0x32460], R26 ;  /* 0x0324601a110075a7 */ /* 0x000ea2000800017f */
[----:B------:R-:W-:Y:S04]  /*cbc0*/  BSSY B1, `(.L_x_254) ;  /* 0x0000002000017945 */ /* 0x000fe80003800000 */
[----:B--2---:R-:W-:Y:S05]  /*cbd0*/  @!P0 BRA `(.L_x_255) ;  /* 0x0000003800d08947 */ /* 0x004fea0003800000 */
.L_x_360:
[----:B------:R-:W-:Y:S05]  /*cbe0*/  BSYNC B1 ;  /* 0x0000000000017941 */ /* 0x000fea0003800000 */
.L_x_254:
[----:B------:R-:W-:Y:S01]  /*cbf0*/  ULDC.64 UR4, c[0x0][0x328] ;  /* 0x0000ca0000047ab9 */ /* 0x000fe20000000a00 */
[C---:B------:R-:W-:Y:S01]  /*cc00*/  LOP3.LUT P4, RZ, R16.reuse, 0x2, RZ, 0xc0, !PT ;  /* 0x0000000210ff7812 */ /* 0x040fe2000788c0ff */
[----:B------:R-:W-:Y:S01]  /*cc10*/  IMAD R2, R23, UR4, RZ ;  /* 0x0000000417027c24 */ /* 0x000fe2000f8e02ff */
[----:B------:R-:W-:Y:S01]  /*cc20*/  LOP3.LUT P3, RZ, R16, 0x10, RZ, 0xc0, !PT ;  /* 0x0000001010ff7812 */ /* 0x000fe2000786c0ff */
[----:B------:R-:W-:Y:S01]  /*cc30*/  IMAD R22, R18, 0x6000, R27 ;  /* 0x0000600012167824 */ /* 0x000fe200078e021b */
[C---:B------:R-:W-:Y:S01]  /*cc40*/  LOP3.LUT P2, RZ, R16.reuse, 0x8, RZ, 0xc0, !PT ;  /* 0x0000000810ff7812 */ /* 0x040fe2000784c0ff */
[C---:B------:R-:W-:Y:S01]  /*cc50*/  IMAD R7, R5.reuse, UR5, R2 ;  /* 0x0000000505077c24 */ /* 0x040fe2000f8e0202 */
[----:B------:R-:W-:Y:S01]  /*cc60*/  LOP3.LUT P1, RZ, R16, 0x4, RZ, 0xc0, !PT ;  /* 0x0000000410ff7812 */ /* 0x000fe2000782c0ff */
[----:B------:R-:W-:Y:S01]  /*cc70*/  IMAD.WIDE.U32 R2, R5, UR4, RZ ;  /* 0x0000000405027c25 */ /* 0x000fe2000f8e00ff */
[----:B------:R-:W-:-:S03]  /*cc80*/  ULDC.64 UR4, c[0x0][0x338] ;  /* 0x0000ce0000047ab9 */ /* 0x000fc60000000a00 */
[----:B------:R-:W-:Y:S01]  /*cc90*/  IMAD R25, R25, UR4, RZ ;  /* 0x0000000419197c24 */ /* 0x000fe2000f8e02ff */
[----:B------:R-:W-:-:S03]  /*cca0*/  IADD3 R3, R3, R7, RZ ;  /* 0x0000000703037210 */ /* 0x000fc60007ffe0ff */
        /* <DEDUP_REMOVED lines=13> */
[----:B------:R-:W3:Y:S01]  /*cd80*/  SHFL.IDX PT, R14, R21, RZ, 0x181f ;  /* 0x00181fff150e7589 */ /* 0x000ee200000e0000 */
[----:B------:R-:W-:-:S03]  /*cd90*/  LEA R22, R22, UR37, 0x1 ;  /* 0x0000002516167c11 */ /* 0x000fc6000f8e08ff */
[----:B------:R-:W4:Y:S04]  /*cda0*/  SHFL.IDX PT, R3, R23, RZ, 0x181f ;  /* 0x00181fff17037589 */ /* 0x000f2800000e0000 */
[----:B------:R-:W-:Y:S01]  /*cdb0*/  SHFL.IDX PT, R2, R21, 0x4, 0x181f ;  /* 0x00981f0015027f89 */ /* 0x000fe200000e0000 */
        /* <DEDUP_REMOVED lines=34> */
[----:B---3--:R-:W-:-:S05]  /*cfe0*/  IADD3.X R3, RZ, R3, RZ, P0, !PT ;  /* 0x00000003ff037210 */ /* 0x008fca00007fe4ff */
[----:B------:R0:W-:Y:S04]  /*cff0*/  LDGSTS.E.BYPASS.LTC128B.128 [R22+0x2400], desc[UR48][R2.64], !P4 ;  /* 0x0240000002167fae */ /* 0x0001e8000e101d70 */
[----:B------:R0:W-:Y:S04]  /*d000*/  LDGSTS.E.BYPASS.LTC128B.128 [R22+0x5400], desc[UR48][R2.64+0x80], !P3 ;  /* 0x0540008002167fae */ /* 0x0001e8000d901d70 */
[----:B------:R0:W-:Y:S04]  /*d010*/  LDGSTS.E.BYPASS.LTC128B.128 [R22+0x8400], desc[UR48][R2.64+0x100], !P2 ;  /* 0x0840010002167fae */ /* 0x0001e8000d101d70 */
[----:B------:R0:W-:Y:S02]  /*d020*/  LDGSTS.E.BYPASS.LTC128B.128 [R22+0xb400], desc[UR48][R2.64+0x180], !P1 ;  /* 0x0b40018002167fae */ /* 0x0001e4000c901d70 */
.L_x_374:
        /* <DEDUP_REMOVED lines=11> */
.L_x_257:
        /* <DEDUP_REMOVED lines=11> */
.L_x_258:
[----:B------:R-:W-:Y:S01]  /*d190*/  VIADD R18, R18, 0x1 ;  /* 0x0000000112127836 */ /* 0x000fe20000000000 */
[----:B------:R0:W-:Y:S01]  /*d1a0*/  SYNCS.ARRIVE.TRANS64.A1T0 RZ, [R17+URZ+0x32450], RZ ;  /* 0x032450ff11ff79a7 */ /* 0x0001e2000810003f */
[----:B------:R-:W-:-:S03]  /*d1b0*/  VIADD R2, R20, 0xffffffff ;  /* 0xffffffff14027836 */ /* 0x000fc60000000000 */
[----:B------:R-:W-:-:S04]  /*d1c0*/  ISETP.NE.AND P0, PT, R18, 0x2, PT ;  /* 0x000000021200780c */ /* 0x000fc80003f05270 */
[----:B------:R-:W-:Y:S02]  /*d1d0*/  SEL R18, R18, RZ, P0 ;  /* 0x000000ff12127207 */ /* 0x000fe40000000000 */
[----:B------:R-:W-:Y:S02]  /*d1e0*/  SEL R3, RZ, 0x1, P0 ;  /* 0x00000001ff037807 */ /* 0x000fe40000000000 */
[----:B------:R-:W-:Y:S01]  /*d1f0*/  ISETP.GT.AND P0, PT, R20, RZ, PT ;  /* 0x000000ff1400720c */ /* 0x000fe20003f04270 */
[----:B------:R-:W-:Y:S01]  /*d200*/  IMAD.MOV.U32 R20, RZ, RZ, R2 ;  /* 0x000000ffff147224 */ /* 0x000fe200078e0002 */
[----:B------:R-:W-:-:S11]  /*d210*/  LOP3.LUT R28, R28, R3, RZ, 0x3c, !PT ;  /* 0x000000031c1c7212 */ /* 0x000fd600078e3cff */
[----:B0-----:R-:W-:Y:S05]  /*d220*/  @P0 BRA `(.L_x_259) ;  /* 0xfffffff000ac0947 */ /* 0x001fea000383ffff */
[----:B------:R-:W-:Y:S05]  /*d230*/  BSYNC B0 ;  /* 0x0000000000007941 */ /* 0x000fea0003800000 */
.L_x_246:
[----:B------:R-:W3:Y:S01]  /*d240*/  LDL.LU R0, [R1+0x8] ;  /* 0x0000080001007983 */ /* 0x000ee20000300800 */
[----:B------:R-:W-:Y:S01]  /*d250*/  VIADD R37, R37, UR42 ;  /* 0x0000002a25257c36 */ /* 0x000fe20008000000 */
[----:B------:R-:W-:-:S04]  /*d260*/  ULDC UR4, c[0x0][0xd34] ;  /* 0x00034d0000047ab9 */ /* 0x000fc80000000800 */
[----:B------:R-:W-:Y:S02]  /*d270*/  ISETP.GE.AND P0, PT, R37, UR4, PT ;  /* 0x0000000425007c0c */ /* 0x000fe4000bf06270 */
[----:B---3--:R-:W-:-:S05]  /*d280*/  IADD3 R0, R0, 0x1, RZ ;  /* 0x0000000100007810 */ /* 0x008fca0007ffe0ff */
[----:B------:R0:W-:Y:S06]  /*d290*/  STL [R1+0x8], R0 ;  /* 0x0000080001007387 */ /* 0x0001ec0000100800 */
[----:B------:R-:W-:Y:S05]  /*d2a0*/  @!P0 BRA `(.L_x_260) ;  /* 0xffffffc000f48947 */ /* 0x000fea000383ffff */
[----:B0-----:R-:W-:-:S07]  /*d2b0*/  LOP3.LUT R0, R0, 0x1, RZ, 0xc, !PT ;  /* 0x0000000100007812 */ /* 0x001fce00078e0cff */
.L_x_223:
[----:B------:R-:W0:Y:S01]  /*d2c0*/  S2R R3, SR_CgaCtaId ;  /* 0x0000000000037919 */ /* 0x000e220000008800 */
[----:B------:R-:W-:Y:S01]  /*d2d0*/  MOV R2, 0x400 ;  /* 0x0000040000027802 */ /* 0x000fe20000000f00 */
[----:B------:R-:W-:Y:S01]  /*d2e0*/  BSSY B0, `(.L_x_261) ;  /* 0x0000005000007945 */ /* 0x000fe20003800000 */
[----:B------:R-:W-:Y:S02]  /*d2f0*/  SHF.L.U32 R0, R0, 0x1f, RZ ;  /* 0x0000001f00007819 */ /* 0x000fe400000006ff */
[----:B0-----:R-:W-:-:S04]  /*d300*/  LEA R7, R3, R2, 0x18 ;  /* 0x0000000203077211 */ /* 0x001fc800078ec0ff */
[----:B------:R-:W0:Y:S02]  /*d310*/  SYNCS.PHASECHK.TRANS64.TRYWAIT P0, [R7+URZ+0x32420], R0 ;  /* 0x03242000070075a7 */ /* 0x000e24000800017f */
[----:B0-----:R-:W-:Y:S05]  /*d320*/  @!P0 BRA `(.L_x_262) ;  /* 0x0000003800dc8947 */ /* 0x001fea0003800000 */
.L_x_375:
[----:B------:R-:W-:Y:S05]  /*d330*/  BSYNC B0 ;  /* 0x0000000000007941 */ /* 0x000fea0003800000 */
.L_x_261:
[----:B------:R-:W-:-:S03]  /*d340*/  UMOV UR4, 0xffffffff ;  /* 0xffffffff00047882 */ /* 0x000fc60000000000 */
[----:B------:R-:W-:Y:S05]  /*d350*/  BRA.DIV UR4, `(.L_x_263) ;  /* 0x0000003a04e47947 */ /* 0x000fea000b800000 */
[----:B0-----:R-:W0:Y:S02]  /*d360*/  S2R R0, SR_TID.X ;  /* 0x0000000000007919 */ /* 0x001e240000002100 */
[----:B0-----:R-:W-:-:S04]  /*d370*/  SHF.R.U32.HI R0, RZ, 0x5, R0 ;  /* 0x00000005ff007819 */ /* 0x001fc80000011600 */
[----:B------:R-:W-:-:S05]  /*d380*/  LOP3.LUT R0, R0, 0x3, RZ, 0xc0, !PT ;  /* 0x0000000300007812 */ /* 0x000fca00078ec0ff */
[----:B------:R0:W3:Y:S02]  /*d390*/  SHFL.IDX PT, R14, R0, RZ, 0x1f ;  /* 0x00001fff000e7589 */ /* 0x0000e400000e0000 */
.L_x_378:
[----:B---3--:R-:W-:Y:S01]  /*d3a0*/  ISETP.NE.AND P0, PT, R14, RZ, PT ;  /* 0x000000ff0e00720c */ /* 0x008fe20003f05270 */
[----:B------:R-:W-:-:S12]  /*d3b0*/  BSSY B0, `(.L_x_264) ;  /* 0x0000024000007945 */ /* 0x000fd80003800000 */
[----:B------:R-:W-:Y:S05]  /*d3c0*/  @P0 BRA `(.L_x_265) ;  /* 0x0000000000880947 */ /* 0x000fea0003800000 */
[----:B------:R-:W-:-:S03]  /*d3d0*/  UMOV UR4, 0xffffffff ;  /* 0xffffffff00047882 */ /* 0x000fc60000000000 */
[----:B------:R-:W-:Y:S05]  /*d3e0*/  BRA.DIV UR4, `(.L_x_266) ;  /* 0x0000003a04f47947 */ /* 0x000fea000b800000 */
[----:B------:R-:W-:-:S13]  /*d3f0*/  ELECT P6, URZ, PT ;  /* 0x00000000003f782f */ /* 0x000fda00038c0000 */
.L_x_381:
[----:B------:R-:W-:Y:S05]  /*d400*/  @!P6 BRA `(.L_x_265) ;  /* 0x000000000078e947 */ /* 0x000fea0003800000 */
[----:B------:R-:W-:-:S06]  /*d410*/  ULOP3.LUT UR4, UR39, 0x2, URZ, 0xfc, !UPT ;  /* 0x0000000227047892 */ /* 0x000fcc000f8efc3f */
[----:B0-----:R-:W-:-:S05]  /*d420*/  IMAD.U32 R0, RZ, RZ, UR4 ;  /* 0x00000004ff007e24 */ /* 0x001fca000f8e00ff */
[----:B------:R-:W-:-:S13]  /*d430*/  ISETP.NE.AND P0, PT, R0, 0x3, PT ;  /* 0x000000030000780c */ /* 0x000fda0003f05270 */
[----:B------:R-:W-:Y:S05]  /*d440*/  @!P0 BRA `(.L_x_267) ;  /* 0x0000000000048947 */ /* 0x000fea0003800000 */
[----:B------:R-:W-:Y:S01]  /*d450*/  BPT.TRAP 0x1 ;  /* 0x000000040000795c */ /* 0x000fe20000300000 */
.L_x_267:
[----:B------:R-:W-:Y:S01]  /*d460*/  IMAD R5, R18, 0x8, R7 ;  /* 0x0000000812057824 */ /* 0x000fe200078e0207 */
[----:B------:R-:W-:Y:S01]  /*d470*/  SHF.L.U32 R0, R28, 0x1f, RZ ;  /* 0x0000001f1c007819 */ /* 0x000fe200000006ff */
[----:B------:R-:W-:-:S03]  /*d480*/  VIADD R18, R18, 0x1 ;  /* 0x0000000112127836 */ /* 0x000fc60000000000 */
[----:B------:R-:W0:Y:S02]  /*d490*/  SYNCS.PHASECHK.TRANS64.TRYWAIT P1, [R5+URZ+0x32440], R0 ;  /* 0x03244000050075a7 */ /* 0x000e24000802017f */
[----:B------:R-:W-:-:S04]  /*d4a0*/  ISETP.NE.AND P2, PT, R18, 0x2, PT ;  /* 0x000000021200780c */ /* 0x000fc80003f45270 */
[----:B------:R-:W-:Y:S01]  /*d4b0*/  SEL R3, RZ, 0x1, P2 ;  /* 0x00000001ff037807 */ /* 0x000fe20001000000 */
[----:B0-----:R-:W-:Y:S08]  /*d4c0*/  @!P1 BRA `(.L_x_268) ;  /* 0x0000003800dc9947 */ /* 0x001ff00003800000 */
.L_x_382:
[----:B------:R-:W-:Y:S02]  /*d4d0*/  SEL R18, R18, RZ, P2 ;  /* 0x000000ff12127207 */ /* 0x000fe40001000000 */
[----:B------:R-:W-:Y:S01]  /*d4e0*/  LOP3.LUT R2, R28, R3, RZ, 0x3c, !PT ;  /* 0x000000031c027212 */ /* 0x000fe200078e3cff */
[----:B------:R-:W-:Y:S06]  /*d4f0*/  @!P0 BRA `(.L_x_269) ;  /* 0x0000000000048947 */ /* 0x000fec0003800000 */
[----:B------:R-:W-:Y:S01]  /*d500*/  BPT.TRAP 0x1 ;  /* 0x000000040000795c */ /* 0x000fe20000300000 */
.L_x_269:
[----:B------:R-:W-:Y:S01]  /*d510*/  IMAD R3, R18, 0x8, R7 ;  /* 0x0000000812037824 */ /* 0x000fe200078e0207 */
[----:B------:R-:W-:-:S04]  /*d520*/  SHF.L.U32 R2, R2, 0x1f, RZ ;  /* 0x0000001f02027819 */ /* 0x000fc800000006ff */
[----:B------:R-:W3:Y:S02]  /*d530*/  SYNCS.PHASECHK.TRANS64.TRYWAIT P1, [R3+URZ+0x32440], R2 ;  /* 0x03244002030075a7 */ /* 0x000ee4000802017f */
[----:B---3--:R-:W-:Y:S05]  /*d540*/  @!P1 BRA `(.L_x_270) ;  /* 0x0000003800d09947 */ /* 0x008fea0003800000 */
.L_x_383:
[----:B------:R-:W-:Y:S05]  /*d550*/  @!P0 BRA `(.L_x_271) ;  /* 0x0000000000048947 */ /* 0x000fea0003800000 */
[----:B------:R-:W-:Y:S01]  /*d560*/  BPT.TRAP 0x1 ;  /* 0x000000040000795c */ /* 0x000fe20000300000 */
.L_x_271:
[----:B------:R-:W4:Y:S02]  /*d570*/  SYNCS.PHASECHK.TRANS64.TRYWAIT P1, [R5+URZ+0x32460], R0 ;  /* 0x03246000050075a7 */ /* 0x000f24000802017f */
[----:B----4-:R-:W-:Y:S05]  /*d580*/  @!P1 BRA `(.L_x_272) ;  /* 0x0000003800d49947 */ /* 0x010fea0003800000 */
.L_x_384:
[----:B------:R-:W-:Y:S05]  /*d590*/  @!P0 BRA `(.L_x_273) ;  /* 0x0000000000048947 */ /* 0x000fea0003800000 */
[----:B------:R-:W-:Y:S01]  /*d5a0*/  BPT.TRAP 0x1 ;  /* 0x000000040000795c */ /* 0x000fe20000300000 */
.L_x_273:
[----:B------:R0:W0:Y:S02]  /*d5b0*/  SYNCS.PHASECHK.TRANS64.TRYWAIT P0, [R3+URZ+0x32460], R2 ;  /* 0x03246002030075a7 */ /* 0x000024000800017f */
[----:B0-----:R-:W-:Y:S05]  /*d5c0*/  @!P0 NANOSLEEP.SYNCS 0x989680 ;  /* 0x009896800000895d */ /* 0x001fea0003900000 */
[----:B------:R-:W0:Y:S02]  /*d5d0*/  @!P0 SYNCS.PHASECHK.TRANS64 P0, [R3+URZ+0x32460], R2 ;  /* 0x03246002030085a7 */ /* 0x000e24000800007f */
[----:B0-----:R-:W-:Y:S05]  /*d5e0*/  @!P0 BRA `(.L_x_273) ;  /* 0xfffffffc00f08947 */ /* 0x001fea000383ffff */
.L_x_265:
[----:B------:R-:W-:Y:S05]  /*d5f0*/  BSYNC B0 ;  /* 0x0000000000007941 */ /* 0x000fea0003800000 */
.L_x_264:
[----:B------:R-:W-:Y:S05]  /*d600*/  EXIT ;  /* 0x000000000000794d */ /* 0x000fea0003800000 */
.L_x_190:
[----:B0-----:R-:W-:-:S04]  /*d610*/  IMAD.U32 R3, RZ, RZ, UR51 ;  /* 0x00000033ff037e24 */ /* 0x001fc8000f8e00ff */
[----:B------:R0:W1:Y:S03]  /*d620*/  SYNCS.PHASECHK.TRANS64.TRYWAIT P0, [R3+URZ+0x32400], R0 ;  /* 0x03240000030075a7 */ /* 0x000066000800017f */
[----:B-1----:R-:W-:Y:S05]  /*d630*/  @!P0 NANOSLEEP.SYNCS 0x989680 ;  /* 0x009896800000895d */ /* 0x002fea0003900000 */
[----:B------:R-:W1:Y:S02]  /*d640*/  @!P0 SYNCS.PHASECHK.TRANS64 P0, [R3+URZ+0x32400], R0 ;  /* 0x03240000030085a7 */ /* 0x000e64000800007f */
[----:B-1----:R-:W-:Y:S05]  /*d650*/  @!P0 BRA `(.L_x_190) ;  /* 0xfffffffc00ec8947 */ /* 0x002fea000383ffff */
[----:B------:R-:W-:Y:S05]  /*d660*/  BRA `(.L_x_274) ;  /* 0xffffff3800a47947 */ /* 0x000fea000383ffff */
.L_x_194:
[----:B-1----:R-:W-:-:S04]  /*d670*/  IMAD.U32 R4, RZ, RZ, UR27 ;  /* 0x0000001bff047e24 */ /* 0x002fc8000f8e00ff */
[----:B------:R1:W2:Y:S03]  /*d680*/  SYNCS.PHASECHK.TRANS64.TRYWAIT P1, [R4+URZ+0x32430], R3 ;  /* 0x03243003040075a7 */ /* 0x0002a6000802017f */
[----:B--2---:R-:W-:Y:S05]  /*d690*/  @!P1 NANOSLEEP.SYNCS 0x989680 ;  /* 0x009896800000995d */ /* 0x004fea0003900000 */
[----:B------:R-:W2:Y:S02]  /*d6a0*/  @!P1 SYNCS.PHASECHK.TRANS64 P1, [R4+URZ+0x32430], R3 ;  /* 0x03243003040095a7 */ /* 0x000ea4000802007f */
[----:B--2---:R-:W-:Y:S05]  /*d6b0*/  @!P1 BRA `(.L_x_194) ;  /* 0xfffffffc00ec9947 */ /* 0x004fea000383ffff */
[----:B------:R-:W-:Y:S05]  /*d6c0*/  BRA `(.L_x_193) ;  /* 0xffffff3800c87947 */ /* 0x000fea000383ffff */
.L_x_195:
[----:B--2---:R-:W-:-:S04]  /*d6d0*/  MOV R5, UR51 ;  /* 0x0000003300057c02 */ /* 0x004fc80008000f00 */
[----:B------:R2:W3:Y:S03]  /*d6e0*/  SYNCS.PHASECHK.TRANS64.TRYWAIT P1, [R5+URZ+0x32410], R0 ;  /* 0x03241000050075a7 */ /* 0x0004e6000802017f */
[----:B---3--:R-:W-:Y:S05]  /*d6f0*/  @!P1 NANOSLEEP.SYNCS 0x989680 ;  /* 0x009896800000995d */ /* 0x008fea0003900000 */
[----:B------:R-:W3:Y:S02]  /*d700*/  @!P1 SYNCS.PHASECHK.TRANS64 P1, [R5+URZ+0x32410], R0 ;  /* 0x03241000050095a7 */ /* 0x000ee4000802007f */
[----:B---3--:R-:W-:Y:S05]  /*d710*/  @!P1 BRA `(.L_x_195) ;  /* 0xfffffffc00ec9947 */ /* 0x008fea000383ffff */
[----:B------:R-:W-:Y:S05]  /*d720*/  BRA `(.L_x_275) ;  /* 0xffffff3c00487947 */ /* 0x000fea000383ffff */
.L_x_199:
[----:B--2---:R-:W-:-:S04]  /*d730*/  IMAD.U32 R0, RZ, RZ, UR27 ;  /* 0x0000001bff007e24 */ /* 0x004fc8000f8e00ff */
[----:B------:R2:W4:Y:S03]  /*d740*/  SYNCS.PHASECHK.TRANS64.TRYWAIT P1, [R0+URZ+0x32450], R3 ;  /* 0x03245003000075a7 */ /* 0x000526000802017f */
[----:B----4-:R-:W-:Y:S05]  /*d750*/  @!P1 NANOSLEEP.SYNCS 0x989680 ;  /* 0x009896800000995d */ /* 0x010fea0003900000 */
[----:B------:R-:W4:Y:S02]  /*d760*/  @!P1 SYNCS.PHASECHK.TRANS64 P1, [R0+URZ+0x32450], R3 ;  /* 0x03245003000095a7 */ /* 0x000f24000802007f */
[----:B----4-:R-:W-:Y:S05]  /*d770*/  @!P1 BRA `(.L_x_199) ;  /* 0xfffffffc00ec9947 */ /* 0x010fea000383ffff */
[----:B------:R-:W-:Y:S05]  /*d780*/  BRA `(.L_x_198) ;  /* 0xffffff3c00507947 */ /* 0x000fea000383ffff */
.L_x_206:
[----:B-1----:R-:W-:-:S04]  /*d790*/  IMAD.U32 R5, RZ, RZ, UR29 ;  /* 0x0000001dff057e24 */ /* 0x002fc8000f8e00ff */
[----:B------:R1:W2:Y:S03]  /*d7a0*/  SYNCS.PHASECHK.TRANS64.TRYWAIT P2, [R5+URZ+0x32430], R0 ;  /* 0x03243000050075a7 */ /* 0x0002a6000804017f */
[----:B--2---:R-:W-:Y:S05]  /*d7b0*/  @!P2 NANOSLEEP.SYNCS 0x989680 ;  /* 0x009896800000a95d */ /* 0x004fea0003900000 */
[----:B------:R-:W2:Y:S02]  /*d7c0*/  @!P2 SYNCS.PHASECHK.TRANS64 P2, [R5+URZ+0x32430], R0 ;  /* 0x032430000500a5a7 */ /* 0x000ea4000804007f */
[----:B--2---:R-:W-:Y:S05]  /*d7d0*/  @!P2 BRA `(.L_x_206) ;  /* 0xfffffffc00eca947 */ /* 0x004fea000383ffff */
[----:B------:R-:W-:Y:S05]  /*d7e0*/  BRA `(.L_x_205) ;  /* 0xffffff6000847947 */ /* 0x000fea000383ffff */
.L_x_210:
[----:B-1----:R-:W-:-:S04]  /*d7f0*/  IMAD.U32 R5, RZ, RZ, UR29 ;  /* 0x0000001dff057e24 */ /* 0x002fc8000f8e00ff */
[----:B------:R1:W3:Y:S03]  /*d800*/  SYNCS.PHASECHK.TRANS64.TRYWAIT P2, [R5+URZ+0x32450], R0 ;  /* 0x03245000050075a7 */ /* 0x0002e6000804017f */
[----:B---3--:R-:W-:Y:S05]  /*d810*/  @!P2 NANOSLEEP.SYNCS 0x989680 ;  /* 0x009896800000a95d */ /* 0x008fea0003900000 */
[----:B------:R-:W3:Y:S02]  /*d820*/  @!P2 SYNCS.PHASECHK.TRANS64 P2, [R5+URZ+0x32450], R0 ;  /* 0x032450000500a5a7 */ /* 0x000ee4000804007f */
[----:B---3--:R-:W-:Y:S05]  /*d830*/  @!P2 BRA `(.L_x_210) ;  /* 0xfffffffc00eca947 */ /* 0x008fea000383ffff */
[----:B------:R-:W-:Y:S05]  /*d840*/  BRA `(.L_x_209) ;  /* 0xffffff6000dc7947 */ /* 0x000fea000383ffff */
.L_x_227:
[----:B------:R-:W0:Y:S01]  /*d850*/  S2R R17, SR_TID.X ;  /* 0x0000000000117919 */ /* 0x000e220000002100 */
[----:B------:R-:W-:Y:S01]  /*d860*/  BSSY B0, `(.L_x_276) ;  /* 0x000000a000007945 */ /* 0x000fe20003800000 */
[----:B------:R-:W-:Y:S01]  /*d870*/  IMAD.MOV.U32 R12, RZ, RZ, RZ ;  /* 0x000000ffff0c7224 */ /* 0x000fe200078e00ff */
[----:B------:R-:W-:Y:S01]  /*d880*/  MOV R15, 0xffffffff ;  /* 0xffffffff000f7802 */ /* 0x000fe20000000f00 */
[----:B------:R-:W-:Y:S01]  /*d890*/  IMAD.MOV.U32 R11, RZ, RZ, 0x1f ;  /* 0x0000001fff0b7424 */ /* 0x000fe200078e00ff */
[----:B0-----:R-:W-:-:S04]  /*d8a0*/  SHF.R.U32.HI R17, RZ, 0x5, R17 ;  /* 0x00000005ff117819 */ /* 0x001fc80000011611 */
[----:B------:R-:W-:-:S05]  /*d8b0*/  LOP3.LUT R17, R17, 0x3, RZ, 0xc0, !PT ;  /* 0x0000000311117812 */ /* 0x000fca00078ec0ff */
[----:B------:R-:W-:-:S07]  /*d8c0*/  IMAD.MOV.U32 R13, RZ, RZ, R17 ;  /* 0x000000ffff0d7224 */ /* 0x000fce00078e0011 */
[----:B-1---5:R-:W-:Y:S05]  /*d8d0*/  WARPSYNC.COLLECTIVE R15, `(.L_x_277) ;  /* 0x000000000f087348 */ /* 0x022fea0003c00000 */
[----:B------:R0:W2:Y:S02]  /*d8e0*/  SHFL.IDX P6, R14, R13, R12, R11 ;  /* 0x0000000c0d0e7389 */ /* 0x0000a400000c000b */
[----:B012--5:R-:W-:Y:S01]  /*d8f0*/  ENDCOLLECTIVE ;  /* 0x000000000000791b */ /* 0x027fe20003800000 */
.L_x_277:
[----:B------:R-:W-:Y:S05]  /*d900*/  BSYNC B0 ;  /* 0x0000000000007941 */ /* 0x000fea0003800000 */
.L_x_276:
[----:B------:R-:W-:Y:S05]  /*d910*/  BRA `(.L_x_278) ;  /* 0xffffffc000bc7947 */ /* 0x000fea000383ffff */
.L_x_230:
[----:B0-----:R0:W1:Y:S02]  /*d920*/  SYNCS.PHASECHK.TRANS64.TRYWAIT P0, [R17+URZ+0x32440], R0 ;  /* 0x03244000110075a7 */ /* 0x001064000800017f */
[----:B-1----:R-:W-:Y:S05]  /*d930*/  @!P0 NANOSLEEP.SYNCS 0x989680 ;  /* 0x009896800000895d */ /* 0x002fea0003900000 */
[----:B------:R-:W1:Y:S02]  /*d940*/  @!P0 SYNCS.PHASECHK.TRANS64 P0, [R17+URZ+0x32440], R0 ;  /* 0x03244000110085a7 */ /* 0x000e64000800007f */
[----:B-1----:R-:W-:Y:S05]  /*d950*/  @!P0 BRA `(.L_x_230) ;  /* 0xfffffffc00f08947 */ /* 0x002fea000383ffff */
[----:B------:R-:W-:Y:S05]  /*d960*/  BRA `(.L_x_279) ;  /* 0xffffffc400407947 */ /* 0x000fea000383ffff */
.L_x_231:
[----:B------:R-:W-:Y:S01]  /*d970*/  BSSY B0, `(.L_x_280) ;  /* 0x0000008000007945 */ /* 0x000fe20003800000 */
[----:B------:R-:W-:Y:S02]  /*d980*/  IMAD.MOV.U32 R13, RZ, RZ, R5 ;  /* 0x000000ffff0d7224 */ /* 0x000fe400078e0005 */
[----:B------:R-:W-:Y:S02]  /*d990*/  IMAD.MOV.U32 R12, RZ, RZ, RZ ;  /* 0x000000ffff0c7224 */ /* 0x000fe400078e00ff */
[----:B------:R-:W-:Y:S02]  /*d9a0*/  IMAD.MOV.U32 R11, RZ, RZ, 0x181f ;  /* 0x0000181fff0b7424 */ /* 0x000fe400078e00ff */
[----:B------:R-:W-:-:S07]  /*d9b0*/  IMAD.MOV.U32 R15, RZ, RZ, -0x1 ;  /* 0xffffffffff0f7424 */ /* 0x000fce00078e00ff */
[----:B------:R-:W-:Y:S05]  /*d9c0*/  WARPSYNC.COLLECTIVE R15, `(.L_x_281) ;  /* 0x000000000f087348 */ /* 0x000fea0003c00000 */
[----:B------:R0:W1:Y:S02]  /*d9d0*/  SHFL.IDX P6, R14, R13, R12, R11 ;  /* 0x0000000c0d0e7389 */ /* 0x00006400000c000b */
[----:B01----:R-:W-:Y:S01]  /*d9e0*/  ENDCOLLECTIVE ;  /* 0x000000000000791b */ /* 0x003fe20003800000 */
.L_x_281:
[----:B------:R-:W-:Y:S05]  /*d9f0*/  BSYNC B0 ;  /* 0x0000000000007941 */ /* 0x000fea0003800000 */
.L_x_280:
[----:B------:R-:W-:Y:S01]  /*da00*/  IMAD.MOV.U32 R13, RZ, RZ, R0 ;  /* 0x000000ffff0d7224 */ /* 0x000fe200078e0000 */
[----:B------:R-:W-:Y:S01]  /*da10*/  MOV R12, RZ ;  /* 0x000000ff000c7202 */ /* 0x000fe20000000f00 */
[----:B------:R-:W-:Y:S01]  /*da20*/  IMAD.MOV.U32 R11, RZ, RZ, 0x181f ;  /* 0x0000181fff0b7424 */ /* 0x000fe200078e00ff */
[----:B------:R-:W-:Y:S01]  /*da30*/  ISETP.GE.AND P2, PT, R35, 0x1, PT ;  /* 0x000000012300780c */ /* 0x000fe20003f46270 */
[----:B------:R-:W-:Y:S02]  /*da40*/  IMAD.MOV.U32 R15, RZ, RZ, -0x1 ;  /* 0xffffffffff0f7424 */ /* 0x000fe400078e00ff */
[----:B------:R-:W-:-:S10]  /*da50*/  IMAD.MOV.U32 R3, RZ, RZ, R14 ;  /* 0x000000ffff037224 */ /* 0x000fd400078e000e */
[----:B------:R-:W-:Y:S05]  /*da60*/  WARPSYNC.COLLECTIVE R15, `(.L_x_282) ;  /* 0x000000000f087348 */ /* 0x000fea0003c00000 */
[----:B------:R0:W1:Y:S02]  /*da70*/  SHFL.IDX P6, R14, R13, R12, R11 ;  /* 0x0000000c0d0e7389 */ /* 0x00006400000c000b */
[----:B01----:R-:W-:Y:S01]  /*da80*/  ENDCOLLECTIVE ;  /* 0x000000000000791b */ /* 0x003fe20003800000 */
.L_x_282:
[----:B------:R-:W-:Y:S01]  /*da90*/  @P2 LEA R7, R4, UR37, 0x1 ;  /* 0x0000002504072c11 */ /* 0x000fe2000f8e08ff */
[----:B------:R-:W-:Y:S02]  /*daa0*/  IMAD.MOV.U32 R13, RZ, RZ, R5 ;  /* 0x000000ffff0d7224 */ /* 0x000fe400078e0005 */
[----:B------:R-:W-:Y:S01]  /*dab0*/  IMAD.MOV.U32 R12, RZ, RZ, 0x1 ;  /* 0x00000001ff0c7424 */ /* 0x000fe200078e00ff */
[----:B------:R-:W-:-:S13]  /*dac0*/  @P2 LEA R2, P0, R20, R14, 0x1 ;  /* 0x0000000e14022211 */ /* 0x000fda00078008ff */
[----:B------:R-:W-:Y:S05]  /*dad0*/  WARPSYNC.COLLECTIVE R15, `(.L_x_283) ;  /* 0x000000000f087348 */ /* 0x000fea0003c00000 */
[----:B------:R0:W1:Y:S02]  /*dae0*/  SHFL.IDX P6, R14, R13, R12, R11 ;  /* 0x0000000c0d0e7389 */ /* 0x00006400000c000b */
[----:B01----:R-:W-:Y:S01]  /*daf0*/  ENDCOLLECTIVE ;  /* 0x000000000000791b */ /* 0x003fe20003800000 */
.L_x_283:
[----:B------:R-:W-:-:S05]  /*db00*/  @P2 IMAD.X R3, RZ, RZ, R3, P0 ;  /* 0x000000ffff032224 */ /* 0x000fca00000e0603 */
[----:B------:R-:W-:Y:S01]  /*db10*/  @!PT LDS RZ, [RZ] ;  /* 0x00000000fffff984 */ /* 0x000fe20000000800 */
[----:B------:R-:W-:Y:S01]  /*db20*/  @!PT LDS RZ, [RZ] ;  /* 0x00000000fffff984 */ /* 0x000fe20000000800 */
[----:B------:R-:W-:Y:S01]  /*db30*/  @!PT LDS RZ, [RZ] ;  /* 0x00000000fffff984 */ /* 0x000fe20000000800 */
[----:B------:R0:W-:Y:S01]  /*db40*/  @P2 LDGSTS.E.BYPASS.LTC128B.128 [R7+0x1c400], desc[UR48][R2.64], !P1 ;  /* 0x1c40000002072fae */ /* 0x0001e2000c901d70 */
[----:B------:R-:W-:Y:S02]  /*db50*/  ISETP.GE.AND P2, PT, R35, 0x11, PT ;  /* 0x000000112300780c */ /* 0x000fe40003f46270 */
[----:B------:R-:W-:Y:S01]  /*db60*/  MOV R13, R0 ;  /* 0x00000000000d7202 */ /* 0x000fe20000000f00 */
[----:B------:R-:W-:-:S10]  /*db70*/  IMAD.MOV.U32 R6, RZ, RZ, R14 ;  /* 0x000000ffff067224 */ /* 0x000fd400078e000e */
[----:B0-----:R-:W-:Y:S05]  /*db80*/  WARPSYNC.COLLECTIVE R15, `(.L_x_284) ;  /* 0x000000000f087348 */ /* 0x001fea0003c00000 */
[----:B------:R1:W2:Y:S02]  /*db90*/  SHFL.IDX P6, R14, R13, R12, R11 ;  /* 0x0000000c0d0e7389 */ /* 0x0002a400000c000b */
[----:B012---:R-:W-:Y:S01]  /*dba0*/  ENDCOLLECTIVE ;  /* 0x000000000000791b */ /* 0x007fe20003800000 */
.L_x_284:
[----:B------:R-:W-:Y:S01]  /*dbb0*/  @P2 LEA R12, R4, UR37, 0x1 ;  /* 0x00000025040c2c11 */ /* 0x000fe2000f8e08ff */
[----:B------:R-:W-:Y:S01]  /*dbc0*/  IMAD.MOV.U32 R13, RZ, RZ, R5 ;  /* 0x000000ffff0d7224 */ /* 0x000fe200078e0005 */
        /* <DEDUP_REMOVED lines=14> */
.L_x_285:
[----:B------:R-:W-:Y:S01]  /*dcb0*/  IMAD.MOV.U32 R13, RZ, RZ, R0 ;  /* 0x000000ffff0d7224 */ /* 0x000fe200078e0000 */
[----:B------:R-:W-:-:S07]  /*dcc0*/  MOV R9, R14 ;  /* 0x0000000e00097202 */ /* 0x000fce0000000f00 */
[----:B------:R-:W-:Y:S05]  /*dcd0*/  WARPSYNC.COLLECTIVE R15, `(.L_x_286) ;  /* 0x000000000f087348 */ /* 0x000fea0003c00000 */
[----:B------:R0:W1:Y:S02]  /*dce0*/  SHFL.IDX P6, R14, R13, R12, R11 ;  /* 0x0000000c0d0e7389 */ /* 0x00006400000c000b */
[----:B01----:R-:W-:Y:S01]  /*dcf0*/  ENDCOLLECTIVE ;  /* 0x000000000000791b */ /* 0x003fe20003800000 */
.L_x_286:
        /* <DEDUP_REMOVED lines=16> */
.L_x_287:
[----:B------:R-:W-:Y:S01]  /*de00*/  IMAD.MOV.U32 R13, RZ, RZ, R0 ;  /* 0x000000ffff0d7224 */ /* 0x000fe200078e0000 */
[----:B------:R-:W-:-:S07]  /*de10*/  MOV R7, R14 ;  /* 0x0000000e00077202 */ /* 0x000fce0000000f00 */
[----:B------:R-:W-:Y:S05]  /*de20*/  WARPSYNC.COLLECTIVE R15, `(.L_x_288) ;  /* 0x000000000f087348 */ /* 0x000fea0003c00000 */
[----:B------:R0:W1:Y:S02]  /*de30*/  SHFL.IDX P6, R14, R13, R12, R11 ;  /* 0x0000000c0d0e7389 */ /* 0x00006400000c000b */
[----:B01----:R-:W-:Y:S01]  /*de40*/  ENDCOLLECTIVE ;  /* 0x000000000000791b */ /* 0x003fe20003800000 */
.L_x_288:
[----:B------:R-:W-:Y:S02]  /*de50*/  IMAD.MOV.U32 R13, RZ, RZ, R5 ;  /* 0x000000ffff0d7224 */ /* 0x000fe400078e0005 */
[----:B------:R-:W-:Y:S01]  /*de60*/  IMAD.MOV.U32 R12, RZ, RZ, 0x4 ;  /* 0x00000004ff0c7424 */ /* 0x000fe200078e00ff */
[----:B------:R-:W-:-:S13]  /*de70*/  @P2 LEA R8, P0, R20, R14, 0x1 ;  /* 0x0000000e14082211 */ /* 0x000fda00078008ff */
[----:B------:R-:W-:Y:S05]  /*de80*/  WARPSYNC.COLLECTIVE R15, `(.L_x_289) ;  /* 0x000000000f087348 */ /* 0x000fea0003c00000 */
[----:B------:R0:W1:Y:S02]  /*de90*/  SHFL.IDX P6, R14, R13, R12, R11 ;  /* 0x0000000c0d0e7389 */ /* 0x00006400000c000b */
[----:B01----:R-:W-:Y:S01]  /*dea0*/  ENDCOLLECTIVE ;  /* 0x000000000000791b */ /* 0x003fe20003800000 */
.L_x_289:
        /* <DEDUP_REMOVED lines=8> */
[----:B------:R-:W-:Y:S01]  /*df30*/  IMAD.MOV.U32 R13, RZ, RZ, R0 ;  /* 0x000000ffff0d7224 */ /* 0x000fe200078e0000 */
[----:B0-----:R-:W-:-:S11]  /*df40*/  MOV R2, R14 ;  /* 0x0000000e00027202 */ /* 0x001fd60000000f00 */
[----:B------:R-:W-:Y:S05]  /*df50*/  WARPSYNC.COLLECTIVE R15, `(.L_x_290) ;  /* 0x000000000f087348 */ /* 0x000fea0003c00000 */
[----:B------:R0:W1:Y:S02]  /*df60*/  SHFL.IDX P6, R14, R13, R12, R11 ;  /* 0x0000000c0d0e7389 */ /* 0x00006400000c000b */
[----:B01----:R-:W-:Y:S01]  /*df70*/  ENDCOLLECTIVE ;  /* 0x000000000000791b */ /* 0x003fe20003800000 */
.L_x_290:
[----:B------:R-:W-:Y:S01]  /*df80*/  @P2 LEA R7, R4, UR37, 0x1 ;  /* 0x0000002504072c11 */ /* 0x000fe2000f8e08ff */
[----:B------:R-:W-:Y:S02]  /*df90*/  IMAD.MOV.U32 R13, RZ, RZ, R5 ;  /* 0x000000ffff0d7224 */ /* 0x000fe400078e0005 */
[----:B------:R-:W-:Y:S01]  /*dfa0*/  IMAD.MOV.U32 R12, RZ, RZ, 0x5 ;  /* 0x00000005ff0c7424 */ /* 0x000fe200078e00ff */
[----:B------:R-:W-:-:S05]  /*dfb0*/  @P2 LEA R6, P0, R20, R14, 0x1 ;  /* 0x0000000e14062211 */ /* 0x000fca00078008ff */
[----:B------:R-:W-:Y:S02]  /*dfc0*/  @P2 IMAD.X R11, RZ, RZ, R2, P0 ;  /* 0x000000ffff0b2224 */ /* 0x000fe400000e0602 */
[----:B------:R-:W-:Y:S02]  /*dfd0*/  @P2 IMAD.MOV.U32 R2, RZ, RZ, R6 ;  /* 0x000000ffff022224 */ /* 0x000fe400078e0006 */
[----:B------:R-:W-:Y:S01]  /*dfe0*/  @P2 IMAD.MOV.U32 R3, RZ, RZ, R11 ;  /* 0x000000ffff032224 */ /* 0x000fe200078e000b */
[----:B------:R-:W-:-:S04]  /*dff0*/  MOV R11, 0x181f ;  /* 0x0000181f000b7802 */ /* 0x000fc80000000f00 */
[----:B------:R-:W-:Y:S01]  /*e000*/  @!PT LDS RZ, [RZ] ;  /* 0x00000000fffff984 */ /* 0x000fe20000000800 */
[----:B------:R-:W-:Y:S01]  /*e010*/  @!PT LDS RZ, [RZ] ;  /* 0x00000000fffff984 */ /* 0x000fe20000000800 */
[----:B------:R-:W-:Y:S01]  /*e020*/  @!PT LDS RZ, [RZ] ;  /* 0x00000000fffff984 */ /* 0x000fe20000000800 */
[----:B------:R0:W-:Y:S03]  /*e030*/  @P2 LDGSTS.E.BYPASS.LTC128B.128 [R7+0x1e400], desc[UR48][R2.64], !P1 ;  /* 0x1e40000002072fae */ /* 0x0001e6000c901d70 */
[----:B0-----:R-:W-:Y:S05]  /*e040*/  WARPSYNC.COLLECTIVE R15, `(.L_x_291) ;  /* 0x000000000f087348 */ /* 0x001fea0003c00000 */
[----:B------:R1:W2:Y:S02]  /*e050*/  SHFL.IDX P6, R14, R13, R12, R11 ;  /* 0x0000000c0d0e7389 */ /* 0x0002a400000c000b */
[----:B012---:R-:W-:Y:S01]  /*e060*/  ENDCOLLECTIVE ;  /* 0x000000000000791b */ /* 0x007fe20003800000 */
.L_x_291:
[----:B------:R-:W-:Y:S02]  /*e070*/  IMAD.MOV.U32 R13, RZ, RZ, R0 ;  /* 0x000000ffff0d7224 */ /* 0x000fe400078e0000 */
[----:B------:R-:W-:-:S07]  /*e080*/  IMAD.MOV.U32 R5, RZ, RZ, R14 ;  /* 0x000000ffff057224 */ /* 0x000fce00078e000e */
[----:B------:R-:W-:Y:S05]  /*e090*/  WARPSYNC.COLLECTIVE R15, `(.L_x_292) ;  /* 0x000000000f087348 */ /* 0x000fea0003c00000 */
[----:B------:R0:W1:Y:S02]  /*e0a0*/  SHFL.IDX P6, R14, R13, R12, R11 ;  /* 0x0000000c0d0e7389 */ /* 0x00006400000c000b */
[----:B01----:R-:W-:Y:S01]  /*e0b0*/  ENDCOLLECTIVE ;  /* 0x000000000000791b */ /* 0x003fe20003800000 */
.L_x_292:
[----:B------:R-:W-:Y:S05]  /*e0c0*/  BRA `(.L_x_293) ;  /* 0xffffffc000947947 */ /* 0x000fea000383ffff */
.L_x_235:
[----:B------:R-:W-:Y:S01]  /*e0d0*/  IMAD.MOV.U32 R13, RZ, RZ, R5 ;  /* 0x000000ffff0d7224 */ /* 0x000fe200078e0005 */
[----:B------:R-:W0:Y:S01]  /*e0e0*/  S2R R20, SR_TID.X ;  /* 0x0000000000147919 */ /* 0x000e220000002100 */
[----:B------:R-:W-:Y:S01]  /*e0f0*/  IMAD.MOV.U32 R12, RZ, RZ, RZ ;  /* 0x000000ffff0c7224 */ /* 0x000fe200078e00ff */
[----:B------:R-:W-:Y:S01]  /*e100*/  LEA R8, R27, UR37, 0x1 ;  /* 0x000000251b087c11 */ /* 0x000fe2000f8e08ff */
[----:B------:R-:W-:Y:S01]  /*e110*/  IMAD.MOV.U32 R11, RZ, RZ, 0x181f ;  /* 0x0000181fff0b7424 */ /* 0x000fe200078e00ff */
[----:B------:R-:W-:Y:S01]  /*e120*/  LOP3.LUT R16, R16, 0xfffff7ff, RZ, 0xc0, !PT ;  /* 0xfffff7ff10107812 */ /* 0x000fe200078ec0ff */
[----:B------:R-:W-:Y:S02]  /*e130*/  IMAD.MOV.U32 R15, RZ, RZ, -0x1 ;  /* 0xffffffffff0f7424 */ /* 0x000fe400078e00ff */
[----:B------:R-:W-:-:S07]  /*e140*/  IMAD.IADD R0, R36, 0x1, R0 ;  /* 0x0000000124007824 */ /* 0x000fce00078e0200 */
[----:B01----:R-:W-:Y:S05]  /*e150*/  WARPSYNC.COLLECTIVE R15, `(.L_x_294) ;  /* 0x000000000f087348 */ /* 0x003fea0003c00000 */
[----:B------:R2:W3:Y:S02]  /*e160*/  SHFL.IDX P6, R14, R13, R12, R11 ;  /* 0x0000000c0d0e7389 */ /* 0x0004e400000c000b */
[----:B0123--:R-:W-:Y:S01]  /*e170*/  ENDCOLLECTIVE ;  /* 0x000000000000791b */ /* 0x00ffe20003800000 */
.L_x_294:
[C---:B------:R-:W-:Y:S01]  /*e180*/  VIADD R6, R0.reuse, 0x10 ;  /* 0x0000001000067836 */ /* 0x040fe20000000000 */
[----:B------:R-:W-:Y:S01]  /*e190*/  ISETP.GE.AND P2, PT, R0, UR38, PT ;  /* 0x0000002600007c0c */ /* 0x000fe2000bf46270 */
[----:B------:R-:W-:-:S12]  /*e1a0*/  IMAD.MOV.U32 R13, RZ, RZ, R4 ;  /* 0x000000ffff0d7224 */ /* 0x000fd800078e0004 */
[----:B------:R-:W-:-:S04]  /*e1b0*/  @P2 LOP3.LUT R16, R16, 0x800, RZ, 0xfc, !PT ;  /* 0x0000080010102812 */ /* 0x000fc800078efcff */
[----:B------:R-:W-:Y:S01]  /*e1c0*/  LOP3.LUT R16, R16, 0xfffffbff, RZ, 0xc0, !PT ;  /* 0xfffffbff10107812 */ /* 0x000fe200078ec0ff */
[----:B------:R-:W-:Y:S01]  /*e1d0*/  IMAD.SHL.U32 R20, R20, 0x8, RZ ;  /* 0x0000000814147824 */ /* 0x000fe200078e00ff */
[----:B------:R-:W-:-:S07]  /*e1e0*/  MOV R3, R14 ;  /* 0x0000000e00037202 */ /* 0x000fce0000000f00 */
[----:B------:R-:W-:Y:S05]  /*e1f0*/  WARPSYNC.COLLECTIVE R15, `(.L_x_295) ;  /* 0x000000000f087348 */ /* 0x000fea0003c00000 */
[----:B------:R0:W1:Y:S02]  /*e200*/  SHFL.IDX P6, R14, R13, R12, R11 ;  /* 0x0000000c0d0e7389 */ /* 0x00006400000c000b */
[----:B01----:R-:W-:Y:S01]  /*e210*/  ENDCOLLECTIVE ;  /* 0x000000000000791b */ /* 0x003fe20003800000 */
.L_x_295:
[----:B------:R-:W-:Y:S02]  /*e220*/  LOP3.LUT R20, R20, 0x38, RZ, 0xc0, !PT ;  /* 0x0000003814147812 */ /* 0x000fe400078ec0ff */
[----:B------:R-:W-:Y:S02]  /*e230*/  MOV R13, R5 ;  /* 0x00000005000d7202 */ /* 0x000fe40000000f00 */
[----:B------:R-:W-:-:S05]  /*e240*/  @!P2 LEA R12, P0, R20, R14, 0x1 ;  /* 0x0000000e140ca211 */ /* 0x000fca00078008ff */
[----:B------:R-:W-:Y:S02]  /*e250*/  @!P2 IMAD.MOV.U32 R2, RZ, RZ, R12 ;  /* 0x000000ffff02a224 */ /* 0x000fe400078e000c */
[----:B------:R-:W-:Y:S02]  /*e260*/  IMAD.MOV.U32 R12, RZ, RZ, 0x1 ;  /* 0x00000001ff0c7424 */ /* 0x000fe400078e00ff */
[----:B------:R-:W-:-:S07]  /*e270*/  @!P2 IMAD.X R3, RZ, RZ, R3, P0 ;  /* 0x000000ffff03a224 */ /* 0x000fce00000e0603 */
[----:B------:R-:W-:Y:S05]  /*e280*/  WARPSYNC.COLLECTIVE R15, `(.L_x_296) ;  /* 0x000000000f087348 */ /* 0x000fea0003c00000 */
[----:B------:R0:W1:Y:S02]  /*e290*/  SHFL.IDX P6, R14, R13, R12, R11 ;  /* 0x0000000c0d0e7389 */ /* 0x00006400000c000b */
[----:B01----:R-:W-:Y:S01]  /*e2a0*/  ENDCOLLECTIVE ;  /* 0x000000000000791b */ /* 0x003fe20003800000 */
.L_x_296:
[----:B------:R-:W-:Y:S01]  /*e2b0*/  @!PT LDS RZ, [RZ] ;  /* 0x00000000fffff984 */ /* 0x000fe20000000800 */
[----:B------:R-:W-:Y:S01]  /*e2c0*/  @!PT LDS RZ, [RZ] ;  /* 0x00000000fffff984 */ /* 0x000fe20000000800 */
[----:B------:R-:W-:Y:S01]  /*e2d0*/  @!PT LDS RZ, [RZ] ;  /* 0x00000000fffff984 */ /* 0x000fe20000000800 */
[----:B------:R0:W-:Y:S01]  /*e2e0*/  @!P2 LDGSTS.E.BYPASS.LTC128B.128 [R8+0x18400], desc[UR48][R2.64], !P1 ;  /* 0x184000000208afae */ /* 0x0001e2000c901d70 */
[----:B------:R-:W-:Y:S01]  /*e2f0*/  ISETP.GE.AND P2, PT, R6, UR38, PT ;  /* 0x0000002606007c0c */ /* 0x000fe2000bf46270 */
[----:B------:R-:W-:Y:S02]  /*e300*/  VIADD R6, R0, 0x20 ;  /* 0x0000002000067836 */ /* 0x000fe40000000000 */
[----:B------:R-:W-:-:S10]  /*e310*/  IMAD.MOV.U32 R13, RZ, RZ, R4 ;  /* 0x000000ffff0d7224 */ /* 0x000fd400078e0004 */
[----:B------:R-:W-:-:S04]  /*e320*/  @P2 LOP3.LUT R16, R16, 0x400, RZ, 0xfc, !PT ;  /* 0x0000040010102812 */ /* 0x000fc800078efcff */
[----:B------:R-:W-:Y:S01]  /*e330*/  LOP3.LUT R16, R16, 0xfffffdff, RZ, 0xc0, !PT ;  /* 0xfffffdff10107812 */ /* 0x000fe200078ec0ff */
[----:B0-----:R-:W-:-:S07]  /*e340*/  IMAD.MOV.U32 R2, RZ, RZ, R14 ;  /* 0x000000ffff027224 */ /* 0x001fce00078e000e */
[----:B------:R-:W-:Y:S05]  /*e350*/  WARPSYNC.COLLECTIVE R15, `(.L_x_297) ;  /* 0x000000000f087348 */ /* 0x000fea0003c00000 */
[----:B------:R0:W1:Y:S02]  /*e360*/  SHFL.IDX P6, R14, R13, R12, R11 ;  /* 0x0000000c0d0e7389 */ /* 0x00006400000c000b */
[----:B01----:R-:W-:Y:S01]  /*e370*/  ENDCOLLECTIVE ;  /* 0x000000000000791b */ /* 0x003fe20003800000 */
.L_x_297:
[----:B------:R-:W-:Y:S02]  /*e380*/  IMAD.MOV.U32 R13, RZ, RZ, R5 ;  /* 0x000000ffff0d7224 */ /* 0x000fe400078e0005 */
[----:B------:R-:W-:Y:S02]  /*e390*/  IMAD.MOV.U32 R12, RZ, RZ, 0x2 ;  /* 0x00000002ff0c7424 */ /* 0x000fe400078e00ff */
[----:B------:R-:W-:-:S05]  /*e3a0*/  IMAD.MOV.U32 R10, RZ, RZ, R14 ;  /* 0x000000ffff0a7224 */ /* 0x000fca00078e000e */
[----:B------:R-:W-:-:S05]  /*e3b0*/  @!P2 LEA R10, P0, R20, R10, 0x1 ;  /* 0x0000000a140aa211 */ /* 0x000fca00078008ff */
[----:B------:R-:W-:Y:S02]  /*e3c0*/  @!P2 IMAD.X R11, RZ, RZ, R2, P0 ;  /* 0x000000ffff0ba224 */ /* 0x000fe400000e0602 */
[----:B------:R-:W-:Y:S01]  /*e3d0*/  @!P2 IMAD.MOV.U32 R2, RZ, RZ, R10 ;  /* 0x000000ffff02a224 */ /* 0x000fe200078e000a */
[----:B------:R-:W-:Y:S02]  /*e3e0*/  LEA R10, R27, UR37, 0x1 ;  /* 0x000000251b0a7c11 */ /* 0x000fe4000f8e08ff */
[----:B------:R-:W-:Y:S01]  /*e3f0*/  @!P2 MOV R3, R11 ;  /* 0x0000000b0003a202 */ /* 0x000fe20000000f00 */
[----:B------:R-:W-:-:S04]  /*e400*/  IMAD.MOV.U32 R11, RZ, RZ, 0x181f ;  /* 0x0000181fff0b7424 */ /* 0x000fc800078e00ff */
[----:B------:R-:W-:Y:S01]  /*e410*/  @!PT LDS RZ, [RZ] ;  /* 0x00000000fffff984 */ /* 0x000fe20000000800 */
[----:B------:R-:W-:Y:S01]  /*e420*/  @!PT LDS RZ, [RZ] ;  /* 0x00000000fffff984 */ /* 0x000fe20000000800 */
[----:B------:R-:W-:Y:S01]  /*e430*/  @!PT LDS RZ, [RZ] ;  /* 0x00000000fffff984 */ /* 0x000fe20000000800 */
[----:B------:R0:W-:Y:S01]  /*e440*/  @!P2 LDGSTS.E.BYPASS.LTC128B.128 [R10+0x18c00], desc[UR48][R2.64], !P1 ;  /* 0x18c00000020aafae */ /* 0x0001e2000c901d70 */
[----:B------:R-:W-:Y:S01]  /*e450*/  ISETP.GE.AND P2, PT, R6, UR38, PT ;  /* 0x0000002606007c0c */ /* 0x000fe2000bf46270 */
[----:B------:R-:W-:-:S12]  /*e460*/  VIADD R6, R0, 0x30 ;  /* 0x0000003000067836 */ /* 0x000fd80000000000 */
[----:B0-----:R-:W-:Y:S05]  /*e470*/  WARPSYNC.COLLECTIVE R15, `(.L_x_298) ;  /* 0x000000000f087348 */ /* 0x001fea0003c00000 */
[----:B------:R1:W2:Y:S02]  /*e480*/  SHFL.IDX P6, R14, R13, R12, R11 ;  /* 0x0000000c0d0e7389 */ /* 0x0002a400000c000b */
[----:B012---:R-:W-:Y:S01]  /*e490*/  ENDCOLLECTIVE ;  /* 0x000000000000791b */ /* 0x007fe20003800000 */
.L_x_298:
[----:B------:R-:W-:Y:S01]  /*e4a0*/  @P2 LOP3.LUT R16, R16, 0x200, RZ, 0xfc, !PT ;  /* 0x0000020010102812 */ /* 0x000fe200078efcff */
[----:B------:R-:W-:-:S03]  /*e4b0*/  IMAD.MOV.U32 R13, RZ, RZ, R4 ;  /* 0x000000ffff0d7224 */ /* 0x000fc600078e0004 */
[----:B------:R-:W-:Y:S01]  /*e4c0*/  LOP3.LUT R16, R16, 0xfffffeff, RZ, 0xc0, !PT ;  /* 0xfffffeff10107812 */ /* 0x000fe200078ec0ff */
[----:B------:R-:W-:-:S07]  /*e4d0*/  IMAD.MOV.U32 R8, RZ, RZ, R14 ;  /* 0x000000ffff087224 */ /* 0x000fce00078e000e */
[----:B------:R-:W-:Y:S05]  /*e4e0*/  WARPSYNC.COLLECTIVE R15, `(.L_x_299) ;  /* 0x000000000f087348 */ /* 0x000fea0003c00000 */
[----:B------:R0:W1:Y:S02]  /*e4f0*/  SHFL.IDX P6, R14, R13, R12, R11 ;  /* 0x0000000c0d0e7389 */ /* 0x00006400000c000b */
[----:B01----:R-:W-:Y:S01]  /*e500*/  ENDCOLLECTIVE ;  /* 0x000000000000791b */ /* 0x003fe20003800000 */
.L_x_299:
[----:B------:R-:W-:Y:S02]  /*e510*/  IMAD.MOV.U32 R13, RZ, RZ, R5 ;  /* 0x000000ffff0d7224 */ /* 0x000fe400078e0005 */
[----:B------:R-:W-:Y:S01]  /*e520*/  IMAD.MOV.U32 R12, RZ, RZ, 0x3 ;  /* 0x00000003ff0c7424 */ /* 0x000fe200078e00ff */
[----:B------:R-:W-:-:S07]  /*e530*/  MOV R9, R14 ;  /* 0x0000000e00097202 */ /* 0x000fce0000000f00 */
[----:B------:R-:W-:Y:S05]  /*e540*/  WARPSYNC.COLLECTIVE R15, `(.L_x_300) ;  /* 0x000000000f087348 */ /* 0x000fea0003c00000 */
[----:B------:R0:W1:Y:S02]  /*e550*/  SHFL.IDX P6, R14, R13, R12, R11 ;  /* 0x0000000c0d0e7389 */ /* 0x00006400000c000b */
[----:B01----:R-:W-:Y:S01]  /*e560*/  ENDCOLLECTIVE ;  /* 0x000000000000791b */ /* 0x003fe20003800000 */
.L_x_300:
[----:B------:R-:W-:-:S05]  /*e570*/  @!P2 LEA R9, P0, R20, R9, 0x1 ;  /* 0x000000091409a211 */ /* 0x000fca00078008ff */
[----:B------:R-:W-:Y:S02]  /*e580*/  @!P2 IMAD.X R8, RZ, RZ, R8, P0 ;  /* 0x000000ffff08a224 */ /* 0x000fe400000e0608 */
[----:B------:R-:W-:Y:S02]  /*e590*/  @!P2 IMAD.MOV.U32 R2, RZ, RZ, R9 ;  /* 0x000000ffff02a224 */ /* 0x000fe400078e0009 */
[----:B------:R-:W-:Y:S02]  /*e5a0*/  @!P2 IMAD.MOV.U32 R3, RZ, RZ, R8 ;  /* 0x000000ffff03a224 */ /* 0x000fe400078e0008 */
[----:B------:R-:W0:Y:S01]  /*e5b0*/  S2R R8, SR_TID.X ;  /* 0x0000000000087919 */ /* 0x000e220000002100 */
[----:B------:R-:W-:Y:S02]  /*e5c0*/  IMAD.MOV.U32 R13, RZ, RZ, R4 ;  /* 0x000000ffff0d7224 */ /* 0x000fe400078e0004 */
[----:B------:R-:W-:Y:S01]  /*e5d0*/  @!PT LDS RZ, [RZ] ;  /* 0x00000000fffff984 */ /* 0x000fe20000000800 */
[----:B------:R-:W-:Y:S01]  /*e5e0*/  @!PT LDS RZ, [RZ] ;  /* 0x00000000fffff984 */ /* 0x000fe20000000800 */
[----:B------:R-:W-:Y:S01]  /*e5f0*/  @!PT LDS RZ, [RZ] ;  /* 0x00000000fffff984 */ /* 0x000fe20000000800 */
[----:B------:R1:W-:Y:S01]  /*e600*/  @!P2 LDGSTS.E.BYPASS.LTC128B.128 [R10+0x19400], desc[UR48][R2.64], !P1 ;  /* 0x19400000020aafae */ /* 0x0003e2000c901d70 */
[----:B------:R-:W-:-:S02]  /*e610*/  ISETP.GE.AND P2, PT, R6, UR38, PT ;  /* 0x0000002606007c0c */ /* 0x000fc4000bf46270 */
[----:B------:R-:W-:-:S11]  /*e620*/  MOV R6, R14 ;  /* 0x0000000e00067202 */ /* 0x000fd60000000f00 */
[----:B01----:R-:W-:Y:S05]  /*e630*/  WARPSYNC.COLLECTIVE R15, `(.L_x_301) ;  /* 0x000000000f087348 */ /* 0x003fea0003c00000 */
[----:B------:R2:W3:Y:S02]  /*e640*/  SHFL.IDX P6, R14, R13, R12, R11 ;  /* 0x0000000c0d0e7389 */ /* 0x0004e400000c000b */
[----:B0123--:R-:W-:Y:S01]  /*e650*/  ENDCOLLECTIVE ;  /* 0x000000000000791b */ /* 0x00ffe20003800000 */
.L_x_301:
[----:B------:R-:W-:-:S04]  /*e660*/  @P2 LOP3.LUT R16, R16, 0x100, RZ, 0xfc, !PT ;  /* 0x0000010010102812 */ /* 0x000fc800078efcff */
[----:B------:R-:W-:Y:S01]  /*e670*/  LOP3.LUT R16, R16, 0xffffff7f, RZ, 0xc0, !PT ;  /* 0xffffff7f10107812 */ /* 0x000fe200078ec0ff */
[----:B------:R-:W-:Y:S02]  /*e680*/  IMAD.MOV.U32 R13, RZ, RZ, R5 ;  /* 0x000000ffff0d7224 */ /* 0x000fe400078e0005 */
[----:B------:R-:W-:Y:S02]  /*e690*/  IMAD.MOV.U32 R12, RZ, RZ, 0x4 ;  /* 0x00000004ff0c7424 */ /* 0x000fe400078e00ff */
[----:B------:R-:W-:Y:S02]  /*e6a0*/  IMAD.SHL.U32 R8, R8, 0x8, RZ ;  /* 0x0000000808087824 */ /* 0x000fe400078e00ff */
[----:B------:R-:W-:-:S03]  /*e6b0*/  IMAD.MOV.U32 R7, RZ, RZ, R14 ;  /* 0x000000ffff077224 */ /* 0x000fc600078e000e */
[----:B------:R-:W-:-:S07]  /*e6c0*/  LOP3.LUT R8, R8, 0x38, RZ, 0xc0, !PT ;  /* 0x0000003808087812 */ /* 0x000fce00078ec0ff */
[----:B------:R-:W-:Y:S05]  /*e6d0*/  WARPSYNC.COLLECTIVE R15, `(.L_x_302) ;  /* 0x000000000f087348 */ /* 0x000fea0003c00000 */
[----:B------:R0:W1:Y:S02]  /*e6e0*/  SHFL.IDX P6, R14, R13, R12, R11 ;  /* 0x0000000c0d0e7389 */ /* 0x00006400000c000b */
[----:B01----:R-:W-:Y:S01]  /*e6f0*/  ENDCOLLECTIVE ;  /* 0x000000000000791b */ /* 0x003fe20003800000 */
.L_x_302:
[----:B------:R-:W-:-:S05]  /*e700*/  @!P2 LEA R7, P0, R8, R7, 0x1 ;  /* 0x000000070807a211 */ /* 0x000fca00078008ff */
[----:B------:R-:W-:Y:S02]  /*e710*/  @!P2 IMAD.X R6, RZ, RZ, R6, P0 ;  /* 0x000000ffff06a224 */ /* 0x000fe400000e0606 */
[----:B------:R-:W-:Y:S02]  /*e720*/  @!P2 IMAD.MOV.U32 R2, RZ, RZ, R7 ;  /* 0x000000ffff02a224 */ /* 0x000fe400078e0007 */
[----:B------:R-:W-:Y:S01]  /*e730*/  @!P2 IMAD.MOV.U32 R3, RZ, RZ, R6 ;  /* 0x000000ffff03a224 */ /* 0x000fe200078e0006 */
[----:B------:R-:W-:Y:S01]  /*e740*/  IADD3 R6, R0, 0x40, RZ ;  /* 0x0000004000067810 */ /* 0x000fe20007ffe0ff */
[----:B------:R-:W-:-:S03]  /*e750*/  IMAD.MOV.U32 R13, RZ, RZ, R4 ;  /* 0x000000ffff0d7224 */ /* 0x000fc600078e0004 */
[----:B------:R-:W-:Y:S01]  /*e760*/  @!PT LDS RZ, [RZ] ;  /* 0x00000000fffff984 */ /* 0x000fe20000000800 */
[----:B------:R-:W-:Y:S01]  /*e770*/  @!PT LDS RZ, [RZ] ;  /* 0x00000000fffff984 */ /* 0x000fe20000000800 */
[----:B------:R-:W-:Y:S01]  /*e780*/  @!PT LDS RZ, [RZ] ;  /* 0x00000000fffff984 */ /* 0x000fe20000000800 */
[----:B------:R0:W-:Y:S01]  /*e790*/  @!P2 LDGSTS.E.BYPASS.LTC128B.128 [R10+0x19c00], desc[UR48][R2.64], !P1 ;  /* 0x19c00000020aafae */ /* 0x0001e2000c901d70 */
[----:B------:R-:W-:Y:S01]  /*e7a0*/  ISETP.GE.AND P2, PT, R6, UR38, PT ;  /* 0x0000002606007c0c */ /* 0x000fe2000bf46270 */
[----:B------:R-:W-:Y:S02]  /*e7b0*/  VIADD R6, R0, 0x50 ;  /* 0x0000005000067836 */ /* 0x000fe40000000000 */
[----:B0-----:R-:W-:-:S10]  /*e7c0*/  IMAD.MOV.U32 R2, RZ, RZ, R14 ;  /* 0x000000ffff027224 */ /* 0x001fd400078e000e */
[----:B------:R-:W-:Y:S05]  /*e7d0*/  WARPSYNC.COLLECTIVE R15, `(.L_x_303) ;  /* 0x000000000f087348 */ /* 0x000fea0003c00000 */
[----:B------:R0:W1:Y:S02]  /*e7e0*/  SHFL.IDX P6, R14, R13, R12, R11 ;  /* 0x0000000c0d0e7389 */ /* 0x00006400000c000b */
[----:B01----:R-:W-:Y:S01]  /*e7f0*/  ENDCOLLECTIVE ;  /* 0x000000000000791b */ /* 0x003fe20003800000 */
.L_x_303:
[----:B------:R-:W-:-:S04]  /*e800*/  @P2 LOP3.LUT R16, R16, 0x80, RZ, 0xfc, !PT ;  /* 0x0000008010102812 */ /* 0x000fc800078efcff */
[----:B------:R-:W-:Y:S01]  /*e810*/  LOP3.LUT R16, R16, 0xffffffbf, RZ, 0xc0, !PT ;  /* 0xffffffbf10107812 */ /* 0x000fe200078ec0ff */
[----:B------:R-:W-:Y:S01]  /*e820*/  IMAD.MOV.U32 R12, RZ, RZ, 0x5 ;  /* 0x00000005ff0c7424 */ /* 0x000fe200078e00ff */
[----:B------:R-:W-:-:S05]  /*e830*/  @!P2 LEA R14, P0, R8, R14, 0x1 ;  /* 0x0000000e080ea211 */ /* 0x000fca00078008ff */
[----:B------:R-:W-:Y:S02]  /*e840*/  @!P2 IMAD.X R13, RZ, RZ, R2, P0 ;  /* 0x000000ffff0da224 */ /* 0x000fe400000e0602 */
[----:B------:R-:W-:-:S03]  /*e850*/  @!P2 IMAD.MOV.U32 R2, RZ, RZ, R14 ;  /* 0x000000ffff02a224 */ /* 0x000fc600078e000e */
[----:B------:R-:W-:Y:S01]  /*e860*/  @!P2 MOV R3, R13 ;  /* 0x0000000d0003a202 */ /* 0x000fe20000000f00 */
[----:B------:R-:W-:-:S04]  /*e870*/  IMAD.MOV.U32 R13, RZ, RZ, R5 ;  /* 0x000000ffff0d7224 */ /* 0x000fc800078e0005 */
[----:B------:R-:W-:Y:S01]  /*e880*/  @!PT LDS RZ, [RZ] ;  /* 0x00000000fffff984 */ /* 0x000fe20000000800 */
[----:B------:R-:W-:Y:S01]  /*e890*/  @!PT LDS RZ, [RZ] ;  /* 0x00000000fffff984 */ /* 0x000fe20000000800 */
[----:B------:R-:W-:Y:S01]  /*e8a0*/  @!PT LDS RZ, [RZ] ;  /* 0x00000000fffff984 */ /* 0x000fe20000000800 */
[----:B------:R0:W-:Y:S01]  /*e8b0*/  @!P2 LDGSTS.E.BYPASS.LTC128B.128 [R10+0x1a400], desc[UR48][R2.64], !P1 ;  /* 0x1a400000020aafae */ /* 0x0001e2000c901d70 */
[----:B------:R-:W-:-:S13]  /*e8c0*/  ISETP.GE.AND P2, PT, R6, UR38, PT ;  /* 0x0000002606007c0c */ /* 0x000fda000bf46270 */
[----:B0-----:R-:W-:Y:S05]  /*e8d0*/  WARPSYNC.COLLECTIVE R15, `(.L_x_304) ;  /* 0x000000000f087348 */ /* 0x001fea0003c00000 */
[----:B------:R1:W2:Y:S02]  /*e8e0*/  SHFL.IDX P6, R14, R13, R12, R11 ;  /* 0x0000000c0d0e7389 */ /* 0x0002a400000c000b */
[----:B012---:R-:W-:Y:S01]  /*e8f0*/  ENDCOLLECTIVE ;  /* 0x000000000000791b */ /* 0x007fe20003800000 */
.L_x_304:
[----:B------:R-:W-:Y:S01]  /*e900*/  @P2 LOP3.LUT R16, R16, 0x40, RZ, 0xfc, !PT ;  /* 0x0000004010102812 */ /* 0x000fe200078efcff */
[----:B------:R-:W-:-:S03]  /*e910*/  IMAD.MOV.U32 R13, RZ, RZ, R4 ;  /* 0x000000ffff0d7224 */ /* 0x000fc600078e0004 */
[----:B------:R-:W-:Y:S01]  /*e920*/  LOP3.LUT R16, R16, 0xffffffdf, RZ, 0xc0, !PT ;  /* 0xffffffdf10107812 */ /* 0x000fe200078ec0ff */
[----:B------:R-:W-:-:S07]  /*e930*/  IMAD.MOV.U32 R2, RZ, RZ, R14 ;  /* 0x000000ffff027224 */ /* 0x000fce00078e000e */
[----:B------:R-:W-:Y:S05]  /*e940*/  WARPSYNC.COLLECTIVE R15, `(.L_x_305) ;  /* 0x000000000f087348 */ /* 0x000fea0003c00000 */
[----:B------:R0:W1:Y:S02]  /*e950*/  SHFL.IDX P6, R14, R13, R12, R11 ;  /* 0x0000000c0d0e7389 */ /* 0x00006400000c000b */
[----:B01----:R-:W-:Y:S01]  /*e960*/  ENDCOLLECTIVE ;  /* 0x000000000000791b */ /* 0x003fe20003800000 */
.L_x_305:
[----:B------:R-:W-:Y:S02]  /*e970*/  IMAD.MOV.U32 R13, RZ, RZ, R5 ;  /* 0x000000ffff0d7224 */ /* 0x000fe400078e0005 */
[----:B------:R-:W-:Y:S02]  /*e980*/  IMAD.MOV.U32 R12, RZ, RZ, 0x6 ;  /* 0x00000006ff0c7424 */ /* 0x000fe400078e00ff */
[----:B------:R-:W-:-:S07]  /*e990*/  IMAD.MOV.U32 R21, RZ, RZ, R14 ;  /* 0x000000ffff157224 */ /* 0x000fce00078e000e */
[----:B------:R-:W-:Y:S05]  /*e9a0*/  WARPSYNC.COLLECTIVE R15, `(.L_x_306) ;  /* 0x000000000f087348 */ /* 0x000fea0003c00000 */
[----:B------:R0:W1:Y:S02]  /*e9b0*/  SHFL.IDX P6, R14, R13, R12, R11 ;  /* 0x0000000c0d0e7389 */ /* 0x00006400000c000b */
[----:B01----:R-:W-:Y:S01]  /*e9c0*/  ENDCOLLECTIVE ;  /* 0x000000000000791b */ /* 0x003fe20003800000 */
.L_x_306:
[----:B------:R-:W-:-:S04]  /*e9d0*/  @!P2 LEA R21, P0, R8, R21, 0x1 ;  /* 0x000000150815a211 */ /* 0x000fc800078008ff */
[----:B------:R-:W-:Y:S01]  /*e9e0*/  @!P2 IADD3.X R20, RZ, R2, RZ, P0, !PT ;  /* 0x00000002ff14a210 */ /* 0x000fe200007fe4ff */
[----:B------:R-:W-:-:S04]  /*e9f0*/  @!P2 IMAD.MOV.U32 R2, RZ, RZ, R21 ;  /* 0x000000ffff02a224 */ /* 0x000fc800078e0015 */
[----:B------:R-:W-:Y:S02]  /*ea00*/  @!P2 IMAD.MOV.U32 R3, RZ, RZ, R20 ;  /* 0x000000ffff03a224 */ /* 0x000fe400078e0014 */
[----:B------:R-:W-:-:S03]  /*ea10*/  IMAD.MOV.U32 R13, RZ, RZ, R4 ;  /* 0x000000ffff0d7224 */ /* 0x000fc600078e0004 */
[----:B------:R-:W-:Y:S01]  /*ea20*/  @!PT LDS RZ, [RZ] ;  /* 0x00000000fffff984 */ /* 0x000fe20000000800 */
[----:B------:R-:W-:Y:S01]  /*ea30*/  @!PT LDS RZ, [RZ] ;  /* 0x00000000fffff984 */ /* 0x000fe20000000800 */
[----:B------:R-:W-:Y:S01]  /*ea40*/  @!PT LDS RZ, [RZ] ;  /* 0x00000000fffff984 */ /* 0x000fe20000000800 */
[----:B------:R0:W-:Y:S02]  /*ea50*/  @!P2 LDGSTS.E.BYPASS.LTC128B.128 [R10+0x1ac00], desc[UR48][R2.64], !P1 ;  /* 0x1ac00000020aafae */ /* 0x0001e4000c901d70 */
[----:B0-----:R-:W-:-:S07]  /*ea60*/  IMAD.MOV.U32 R2, RZ, RZ, R14 ;  /* 0x000000ffff027224 */ /* 0x001fce00078e000e */
[----:B------:R-:W-:Y:S05]  /*ea70*/  WARPSYNC.COLLECTIVE R15, `(.L_x_307) ;  /* 0x000000000f087348 */ /* 0x000fea0003c00000 */
[----:B------:R0:W1:Y:S02]  /*ea80*/  SHFL.IDX P6, R14, R13, R12, R11 ;  /* 0x0000000c0d0e7389 */ /* 0x00006400000c000b */
[----:B01----:R-:W-:Y:S01]  /*ea90*/  ENDCOLLECTIVE ;  /* 0x000000000000791b */ /* 0x003fe20003800000 */
.L_x_307:
[----:B------:R-:W-:-:S05]  /*eaa0*/  VIADD R3, R0, 0x60 ;  /* 0x0000006000037836 */ /* 0x000fca0000000000 */
[----:B------:R-:W-:Y:S01]  /*eab0*/  ISETP.GE.AND P2, PT, R3, UR38, PT ;  /* 0x0000002603007c0c */ /* 0x000fe2000bf46270 */
[----:B------:R-:W-:Y:S02]  /*eac0*/  IMAD.MOV.U32 R13, RZ, RZ, R5 ;  /* 0x000000ffff0d7224 */ /* 0x000fe400078e0005 */
[----:B------:R-:W-:-:S10]  /*ead0*/  IMAD.MOV.U32 R12, RZ, RZ, 0x7 ;  /* 0x00000007ff0c7424 */ /* 0x000fd400078e00ff */
[----:B------:R-:W-:Y:S02]  /*eae0*/  @P2 LOP3.LUT R16, R16, 0x20, RZ, 0xfc, !PT ;  /* 0x0000002010102812 */ /* 0x000fe400078efcff */
[----:B------:R-:W-:-:S04]  /*eaf0*/  MOV R15, R14 ;  /* 0x0000000e000f7202 */ /* 0x000fc80000000f00 */
[----:B------:R-:W-:-:S05]  /*eb00*/  @!P2 LEA R6, P0, R8, R15, 0x1 ;  /* 0x0000000f0806a211 */ /* 0x000fca00078008ff */
[----:B------:R-:W-:Y:S02]  /*eb10*/  @!P2 IMAD.X R15, RZ, RZ, R2, P0 ;  /* 0x000000ffff0fa224 */ /* 0x000fe400000e0602 */
[----:B------:R-:W-:Y:S02]  /*eb20*/  @!P2 IMAD.MOV.U32 R2, RZ, RZ, R6 ;  /* 0x000000ffff02a224 */ /* 0x000fe400078e0006 */
[----:B------:R-:W-:Y:S01]  /*eb30*/  @!P2 IMAD.MOV.U32 R3, RZ, RZ, R15 ;  /* 0x000000ffff03a224 */ /* 0x000fe200078e000f */
[----:B------:R-:W-:-:S04]  /*eb40*/  MOV R15, 0xffffffff ;  /* 0xffffffff000f7802 */ /* 0x000fc80000000f00 */
[----:B------:R-:W-:Y:S01]  /*eb50*/  @!PT LDS RZ, [RZ] ;  /* 0x00000000fffff984 */ /* 0x000fe20000000800 */
[----:B------:R-:W-:Y:S01]  /*eb60*/  @!PT LDS RZ, [RZ] ;  /* 0x00000000fffff984 */ /* 0x000fe20000000800 */
[----:B------:R-:W-:Y:S01]  /*eb70*/  @!PT LDS RZ, [RZ] ;  /* 0x00000000fffff984 */ /* 0x000fe20000000800 */
[----:B------:R0:W-:Y:S03]  /*eb80*/  @!P2 LDGSTS.E.BYPASS.LTC128B.128 [R10+0x1b400], desc[UR48][R2.64], !P1 ;  /* 0x1b400000020aafae */ /* 0x0001e6000c901d70 */
[----:B0-----:R-:W-:Y:S05]  /*eb90*/  WARPSYNC.COLLECTIVE R15, `(.L_x_308) ;  /* 0x000000000f087348 */ /* 0x001fea0003c00000 */
[----:B------:R1:W2:Y:S02]  /*eba0*/  SHFL.IDX P6, R14, R13, R12, R11 ;  /* 0x0000000c0d0e7389 */ /* 0x0002a400000c000b */
[----:B012---:R-:W-:Y:S01]  /*ebb0*/  ENDCOLLECTIVE ;  /* 0x000000000000791b */ /* 0x007fe20003800000 */
.L_x_308:
[----:B------:R-:W-:Y:S02]  /*ebc0*/  IMAD.MOV.U32 R13, RZ, RZ, R4 ;  /* 0x000000ffff0d7224 */ /* 0x000fe400078e0004 */
[----:B------:R-:W-:-:S07]  /*ebd0*/  IMAD.MOV.U32 R5, RZ, RZ, R14 ;  /* 0x000000ffff057224 */ /* 0x000fce00078e000e */
[----:B------:R-:W-:Y:S05]  /*ebe0*/  WARPSYNC.COLLECTIVE R15, `(.L_x_309) ;  /* 0x000000000f087348 */ /* 0x000fea0003c00000 */
[----:B------:R0:W1:Y:S02]  /*ebf0*/  SHFL.IDX P6, R14, R13, R12, R11 ;  /* 0x0000000c0d0e7389 */ /* 0x00006400000c000b */
[----:B01----:R-:W-:Y:S01]  /*ec00*/  ENDCOLLECTIVE ;  /* 0x000000000000791b */ /* 0x003fe20003800000 */
.L_x_309:
[----:B------:R-:W-:Y:S05]  /*ec10*/  BRA `(.L_x_310) ;  /* 0xffffffc000887947 */ /* 0x000fea000383ffff */
.L_x_237:
[----:B------:R-:W-:Y:S01]  /*ec20*/  BSSY B0, `(.L_x_311) ;  /* 0x0000008000007945 */ /* 0x000fe20003800000 */
[----:B------:R-:W-:Y:S02]  /*ec30*/  IMAD.MOV.U32 R13, RZ, RZ, R4 ;  /* 0x000000ffff0d7224 */ /* 0x000fe400078e0004 */
[----:B------:R-:W-:Y:S02]  /*ec40*/  IMAD.MOV.U32 R12, RZ, RZ, RZ ;  /* 0x000000ffff0c7224 */ /* 0x000fe400078e00ff */
[----:B------:R-:W-:Y:S02]  /*ec50*/  IMAD.MOV.U32 R11, RZ, RZ, 0x181f ;  /* 0x0000181fff0b7424 */ /* 0x000fe400078e00ff */
[----:B------:R-:W-:-:S07]  /*ec60*/  IMAD.MOV.U32 R15, RZ, RZ, -0x1 ;  /* 0xffffffffff0f7424 */ /* 0x000fce00078e00ff */
[----:B-----5:R-:W-:Y:S05]  /*ec70*/  WARPSYNC.COLLECTIVE R15, `(.L_x_312) ;  /* 0x000000000f087348 */ /* 0x020fea0003c00000 */
[----:B------:R0:W1:Y:S02]  /*ec80*/  SHFL.IDX P6, R14, R13, R12, R11 ;  /* 0x0000000c0d0e7389 */ /* 0x00006400000c000b */
[----:B01---5:R-:W-:Y:S01]  /*ec90*/  ENDCOLLECTIVE ;  /* 0x000000000000791b */ /* 0x023fe20003800000 */
.L_x_312:
[----:B------:R-:W-:Y:S05]  /*eca0*/  BSYNC B0 ;  /* 0x0000000000007941 */ /* 0x000fea0003800000 */
.L_x_311:
[----:B------:R-:W-:Y:S01]  /*ecb0*/  IMAD.MOV.U32 R13, RZ, RZ, R0 ;  /* 0x000000ffff0d7224 */ /* 0x000fe200078e0000 */
[----:B------:R-:W-:Y:S01]  /*ecc0*/  MOV R2, R14 ;  /* 0x0000000e00027202 */ /* 0x000fe20000000f00 */
[----:B------:R-:W-:Y:S01]  /*ecd0*/  IMAD.MOV.U32 R12, RZ, RZ, RZ ;  /* 0x000000ffff0c7224 */ /* 0x000fe200078e00ff */
[----:B------:R-:W-:Y:S01]  /*ece0*/  LOP3.LUT P2, RZ, R16, 0x800, RZ, 0xc0, !PT ;  /* 0x0000080010ff7812 */ /* 0x000fe2000784c0ff */
[----:B------:R-:W-:Y:S02]  /*ecf0*/  IMAD.MOV.U32 R11, RZ, RZ, 0x181f ;  /* 0x0000181fff0b7424 */ /* 0x000fe400078e00ff */
[----:B------:R-:W-:-:S10]  /*ed00*/  IMAD.MOV.U32 R15, RZ, RZ, -0x1 ;  /* 0xffffffffff0f7424 */ /* 0x000fd400078e00ff */
[----:B------:R-:W-:Y:S05]  /*ed10*/  WARPSYNC.COLLECTIVE R15, `(.L_x_313) ;  /* 0x000000000f087348 */ /* 0x000fea0003c00000 */
[----:B------:R0:W1:Y:S02]  /*ed20*/  SHFL.IDX P6, R14, R13, R12, R11 ;  /* 0x0000000c0d0e7389 */ /* 0x00006400000c000b */
[----:B01----:R-:W-:Y:S01]  /*ed30*/  ENDCOLLECTIVE ;  /* 0x000000000000791b */ /* 0x003fe20003800000 */
.L_x_313:
[----:B------:R-:W-:Y:S01]  /*ed40*/  MOV R13, R4 ;  /* 0x00000004000d7202 */ /* 0x000fe20000000f00 */
[----:B------:R-:W-:Y:S01]  /*ed50*/  IMAD.MOV.U32 R12, RZ, RZ, 0x1 ;  /* 0x00000001ff0c7424 */ /* 0x000fe200078e00ff */
[----:B------:R-:W-:-:S05]  /*ed60*/  @!P2 LEA R14, P0, R21, R14, 0x1 ;  /* 0x0000000e150ea211 */ /* 0x000fca00078008ff */
[----:B------:R-:W-:Y:S02]  /*ed70*/  @!P2 IMAD.X R3, RZ, RZ, R2, P0 ;  /* 0x000000ffff03a224 */ /* 0x000fe400000e0602 */
[----:B------:R-:W-:-:S07]  /*ed80*/  @!P2 IMAD.MOV.U32 R2, RZ, RZ, R14 ;  /* 0x000000ffff02a224 */ /* 0x000fce00078e000e */
[----:B------:R-:W-:Y:S05]  /*ed90*/  WARPSYNC.COLLECTIVE R15, `(.L_x_314) ;  /* 0x000000000f087348 */ /* 0x000fea0003c00000 */
[----:B------:R0:W1:Y:S02]  /*eda0*/  SHFL.IDX P6, R14, R13, R12, R11 ;  /* 0x0000000c0d0e7389 */ /* 0x00006400000c000b */
[----:B01----:R-:W-:Y:S01]  /*edb0*/  ENDCOLLECTIVE ;  /* 0x000000000000791b */ /* 0x003fe20003800000 */
.L_x_314:
[----:B------:R-:W-:Y:S01]  /*edc0*/  @!PT LDS RZ, [RZ] ;  /* 0x00000000fffff984 */ /* 0x000fe20000000800 */
[----:B------:R-:W-:Y:S01]  /*edd0*/  @!PT LDS RZ, [RZ] ;  /* 0x00000000fffff984 */ /* 0x000fe20000000800 */
[----:B------:R-:W-:Y:S01]  /*ede0*/  @!PT LDS RZ, [RZ] ;  /* 0x00000000fffff984 */ /* 0x000fe20000000800 */
[----:B------:R0:W-:Y:S04]  /*edf0*/  @!P2 LDGSTS.E.BYPASS.LTC128B.128 [R20+0x22400], desc[UR48][R2.64], !P5 ;  /* 0x224000000214afae */ /* 0x0001e8000e901d70 */
[----:B------:R0:W-:Y:S04]  /*ee00*/  @!P2 LDGSTS.E.BYPASS.LTC128B.128 [R20+0x26400], desc[UR48][R2.64+0x80], !P4 ;  /* 0x264000800214afae */ /* 0x0001e8000e101d70 */
[----:B------:R0:W-:Y:S01]  /*ee10*/  @!P2 LDGSTS.E.BYPASS.LTC128B.128 [R20+0x2a400], desc[UR48][R2.64+0x100], !P3 ;  /* 0x2a4001000214afae */ /* 0x0001e2000d901d70 */
[----:B------:R-:W-:-:S03]  /*ee20*/  IMAD.MOV.U32 R13, RZ, RZ, R0 ;  /* 0x000000ffff0d7224 */ /* 0x000fc600078e0000 */
[----:B------:R0:W-:Y:S01]  /*ee30*/  @!P2 LDGSTS.E.BYPASS.LTC128B.128 [R20+0x2e400], desc[UR48][R2.64+0x180], !P1 ;  /* 0x2e4001800214afae */ /* 0x0001e2000c901d70 */
[----:B------:R-:W-:Y:S01]  /*ee40*/  LOP3.LUT P2, RZ, R16, 0x200, RZ, 0xc0, !PT ;  /* 0x0000020010ff7812 */ /* 0x000fe2000784c0ff */
[----:B------:R-:W-:-:S12]  /*ee50*/  IMAD.MOV.U32 R5, RZ, RZ, R14 ;  /* 0x000000ffff057224 */ /* 0x000fd800078e000e */
[----:B0-----:R-:W-:Y:S05]  /*ee60*/  WARPSYNC.COLLECTIVE R15, `(.L_x_315) ;  /* 0x000000000f087348 */ /* 0x001fea0003c00000 */
[----:B------:R1:W2:Y:S02]  /*ee70*/  SHFL.IDX P6, R14, R13, R12, R11 ;  /* 0x0000000c0d0e7389 */ /* 0x0002a400000c000b */
[----:B012---:R-:W-:Y:S01]  /*ee80*/  ENDCOLLECTIVE ;  /* 0x000000000000791b */ /* 0x007fe20003800000 */
.L_x_315:
[----:B------:R-:W-:Y:S01]  /*ee90*/  MOV R13, R4 ;  /* 0x00000004000d7202 */ /* 0x000fe20000000f00 */
[----:B------:R-:W-:Y:S01]  /*eea0*/  IMAD.MOV.U32 R12, RZ, RZ, 0x2 ;  /* 0x00000002ff0c7424 */ /* 0x000fe200078e00ff */
[----:B------:R-:W-:-:S13]  /*eeb0*/  LOP3.LUT P6, RZ, R16, 0x400, RZ, 0xc0, !PT ;  /* 0x0000040010ff7812 */ /* 0x000fda00078cc0ff */
[----:B------:R-:W-:-:S05]  /*eec0*/  @!P6 LEA R14, P0, R21, R14, 0x1 ;  /* 0x0000000e150ee211 */ /* 0x000fca00078008ff */
[----:B------:R-:W-:Y:S02]  /*eed0*/  @!P6 IMAD.X R5, RZ, RZ, R5, P0 ;  /* 0x000000ffff05e224 */ /* 0x000fe400000e0605 */
[----:B------:R-:W-:Y:S02]  /*eee0*/  @!P6 IMAD.MOV.U32 R2, RZ, RZ, R14 ;  /* 0x000000ffff02e224 */ /* 0x000fe400078e000e */
[----:B------:R-:W-:-:S05]  /*eef0*/  @!P6 IMAD.MOV.U32 R3, RZ, RZ, R5 ;  /* 0x000000ffff03e224 */ /* 0x000fca00078e0005 */
[----:B------:R-:W-:Y:S01]  /*ef00*/  @!PT LDS RZ, [RZ] ;  /* 0x00000000fffff984 */ /* 0x000fe20000000800 */
[----:B------:R-:W-:Y:S01]  /*ef10*/  @!PT LDS RZ, [RZ] ;  /* 0x00000000fffff984 */ /* 0x000fe20000000800 */
[----:B------:R-:W-:Y:S01]  /*ef20*/  @!PT LDS RZ, [RZ] ;  /* 0x00000000fffff984 */ /* 0x000fe20000000800 */
[----:B------:R0:W-:Y:S04]  /*ef30*/  @!P6 LDGSTS.E.BYPASS.LTC128B.128 [R20+0x22c00], desc[UR48][R2.64], !P5 ;  /* 0x22c000000214efae */ /* 0x0001e8000e901d70 */
[----:B------:R0:W-:Y:S04]  /*ef40*/  @!P6 LDGSTS.E.BYPASS.LTC128B.128 [R20+0x26c00], desc[UR48][R2.64+0x80], !P4 ;  /* 0x26c000800214efae */ /* 0x0001e8000e101d70 */
[----:B------:R0:W-:Y:S04]  /*ef50*/  @!P6 LDGSTS.E.BYPASS.LTC128B.128 [R20+0x2ac00], desc[UR48][R2.64+0x100], !P3 ;  /* 0x2ac001000214efae */ /* 0x0001e8000d901d70 */
[----:B------:R0:W-:Y:S02]  /*ef60*/  @!P6 LDGSTS.E.BYPASS.LTC128B.128 [R20+0x2ec00], desc[UR48][R2.64+0x180], !P1 ;  /* 0x2ec001800214efae */ /* 0x0001e4000c901d70 */
[----:B0-----:R-:W-:Y:S05]  /*ef70*/  WARPSYNC.COLLECTIVE R15, `(.L_x_316) ;  /* 0x000000000f087348 */ /* 0x001fea0003c00000 */
[----:B------:R1:W2:Y:S02]  /*ef80*/  SHFL.IDX P6, R14, R13, R12, R11 ;  /* 0x0000000c0d0e7389 */ /* 0x0002a400000c000b */
[----:B012---:R-:W-:Y:S01]  /*ef90*/  ENDCOLLECTIVE ;  /* 0x000000000000791b */ /* 0x007fe20003800000 */
.L_x_316:
[----:B------:R-:W-:Y:S02]  /*efa0*/  IMAD.MOV.U32 R13, RZ, RZ, R0 ;  /* 0x000000ffff0d7224 */ /* 0x000fe400078e0000 */
[----:B------:R-:W-:-:S07]  /*efb0*/  IMAD.MOV.U32 R5, RZ, RZ, R14 ;  /* 0x000000ffff057224 */ /* 0x000fce00078e000e */
[----:B------:R-:W-:Y:S05]  /*efc0*/  WARPSYNC.COLLECTIVE R15, `(.L_x_317) ;  /* 0x000000000f087348 */ /* 0x000fea0003c00000 */
[----:B------:R0:W1:Y:S02]  /*efd0*/  SHFL.IDX P6, R14, R13, R12, R11 ;  /* 0x0000000c0d0e7389 */ /* 0x00006400000c000b */
[----:B01----:R-:W-:Y:S01]  /*efe0*/  ENDCOLLECTIVE ;  /* 0x000000000000791b */ /* 0x003fe20003800000 */
.L_x_317:
[----:B------:R-:W-:Y:S01]  /*eff0*/  MOV R13, R4 ;  /* 0x00000004000d7202 */ /* 0x000fe20000000f00 */
[----:B------:R-:W-:Y:S01]  /*f000*/  IMAD.MOV.U32 R12, RZ, RZ, 0x3 ;  /* 0x00000003ff0c7424 */ /* 0x000fe200078e00ff */
[----:B------:R-:W-:-:S05]  /*f010*/  @!P2 LEA R14, P0, R21, R14, 0x1 ;  /* 0x0000000e150ea211 */ /* 0x000fca00078008ff */
[----:B------:R-:W-:-:S08]  /*f020*/  @!P2 IMAD.MOV.U32 R2, RZ, RZ, R14 ;  /* 0x000000ffff02a224 */ /* 0x000fd000078e000e */
[----:B------:R-:W-:Y:S05]  /*f030*/  WARPSYNC.COLLECTIVE R15, `(.L_x_318) ;  /* 0x000000000f087348 */ /* 0x000fea0003c00000 */
[----:B------:R0:W1:Y:S02]  /*f040*/  SHFL.IDX P6, R14, R13, R12, R11 ;  /* 0x0000000c0d0e7389 */ /* 0x00006400000c000b */
[----:B01----:R-:W-:Y:S01]  /*f050*/  ENDCOLLECTIVE ;  /* 0x000000000000791b */ /* 0x003fe20003800000 */
.L_x_318:
[----:B------:R-:W-:-:S04]  /*f060*/  @!P2 IMAD.X R5, RZ, RZ, R5, P0 ;  /* 0x000000ffff05a224 */ /* 0x000fc800000e0605 */
[----:B------:R-:W-:-:S05]  /*f070*/  @!P2 IMAD.MOV.U32 R3, RZ, RZ, R5 ;  /* 0x000000ffff03a224 */ /* 0x000fca00078e0005 */
[----:B------:R-:W-:Y:S01]  /*f080*/  @!PT LDS RZ, [RZ] ;  /* 0x00000000fffff984 */ /* 0x000fe20000000800 */
[----:B------:R-:W-:Y:S01]  /*f090*/  @!PT LDS RZ, [RZ] ;  /* 0x00000000fffff984 */ /* 0x000fe20000000800 */
[----:B------:R-:W-:Y:S01]  /*f0a0*/  @!PT LDS RZ, [RZ] ;  /* 0x00000000fffff984 */ /* 0x000fe20000000800 */
[----:B------:R0:W-:Y:S01]  /*f0b0*/  @!P2 LDGSTS.E.BYPASS.LTC128B.128 [R20+0x23400], desc[UR48][R2.64], !P5 ;  /* 0x234000000214afae */ /* 0x0001e2000e901d70 */
[----:B------:R-:W-:-:S03]  /*f0c0*/  IMAD.MOV.U32 R13, RZ, RZ, R0 ;  /* 0x000000ffff0d7224 */ /* 0x000fc600078e0000 */
[----:B------:R0:W-:Y:S04]  /*f0d0*/  @!P2 LDGSTS.E.BYPASS.LTC128B.128 [R20+0x27400], desc[UR48][R2.64+0x80], !P4 ;  /* 0x274000800214afae */ /* 0x0001e8000e101d70 */
[----:B------:R0:W-:Y:S04]  /*f0e0*/  @!P2 LDGSTS.E.BYPASS.LTC128B.128 [R20+0x2b400], desc[UR48][R2.64+0x100], !P3 ;  /* 0x2b4001000214afae */ /* 0x0001e8000d901d70 */
[----:B------:R0:W-:Y:S01]  /*f0f0*/  @!P2 LDGSTS.E.BYPASS.LTC128B.128 [R20+0x2f400], desc[UR48][R2.64+0x180], !P1 ;  /* 0x2f4001800214afae */ /* 0x0001e2000c901d70 */
[----:B------:R-:W-:Y:S01]  /*f100*/  IMAD.MOV.U32 R5, RZ, RZ, R14 ;  /* 0x000000ffff057224 */ /* 0x000fe200078e000e */
[----:B------:R-:W-:-:S13]  /*f110*/  LOP3.LUT P2, RZ, R16, 0x80, RZ, 0xc0, !PT ;  /* 0x0000008010ff7812 */ /* 0x000fda000784c0ff */
[----:B0-----:R-:W-:Y:S05]  /*f120*/  WARPSYNC.COLLECTIVE R15, `(.L_x_319) ;  /* 0x000000000f087348 */ /* 0x001fea0003c00000 */
[----:B------:R1:W2:Y:S02]  /*f130*/  SHFL.IDX P6, R14, R13, R12, R11 ;  /* 0x0000000c0d0e7389 */ /* 0x0002a400000c000b */
[----:B012---:R-:W-:Y:S01]  /*f140*/  ENDCOLLECTIVE ;  /* 0x000000000000791b */ /* 0x007fe20003800000 */
.L_x_319:
        /* <DEDUP_REMOVED lines=17> */
.L_x_320:
[----:B------:R-:W-:Y:S02]  /*f260*/  IMAD.MOV.U32 R13, RZ, RZ, R0 ;  /* 0x000000ffff0d7224 */ /* 0x000fe400078e0000 */
[----:B------:R-:W-:-:S07]  /*f270*/  IMAD.MOV.U32 R5, RZ, RZ, R14 ;  /* 0x000000ffff057224 */ /* 0x000fce00078e000e */
[----:B------:R-:W-:Y:S05]  /*f280*/  WARPSYNC.COLLECTIVE R15, `(.L_x_321) ;  /* 0x000000000f087348 */ /* 0x000fea0003c00000 */
[----:B------:R0:W1:Y:S02]  /*f290*/  SHFL.IDX P6, R14, R13, R12, R11 ;  /* 0x0000000c0d0e7389 */ /* 0x00006400000c000b */
[----:B01----:R-:W-:Y:S01]  /*f2a0*/  ENDCOLLECTIVE ;  /* 0x000000000000791b */ /* 0x003fe20003800000 */
.L_x_321:
[----:B------:R-:W-:Y:S01]  /*f2b0*/  MOV R13, R4 ;  /* 0x00000004000d7202 */ /* 0x000fe20000000f00 */
[----:B------:R-:W-:Y:S01]  /*f2c0*/  IMAD.MOV.U32 R12, RZ, RZ, 0x5 ;  /* 0x00000005ff0c7424 */ /* 0x000fe200078e00ff */
[----:B------:R-:W-:-:S05]  /*f2d0*/  @!P2 LEA R14, P0, R21, R14, 0x1 ;  /* 0x0000000e150ea211 */ /* 0x000fca00078008ff */
[----:B------:R-:W-:-:S08]  /*f2e0*/  @!P2 IMAD.MOV.U32 R2, RZ, RZ, R14 ;  /* 0x000000ffff02a224 */ /* 0x000fd000078e000e */
[----:B------:R-:W-:Y:S05]  /*f2f0*/  WARPSYNC.COLLECTIVE R15, `(.L_x_322) ;  /* 0x000000000f087348 */ /* 0x000fea0003c00000 */
[----:B------:R0:W1:Y:S02]  /*f300*/  SHFL.IDX P6, R14, R13, R12, R11 ;  /* 0x0000000c0d0e7389 */ /* 0x00006400000c000b */
[----:B01----:R-:W-:Y:S01]  /*f310*/  ENDCOLLECTIVE ;  /* 0x000000000000791b */ /* 0x003fe20003800000 */
.L_x_322:
        /* <DEDUP_REMOVED lines=15> */
.L_x_323:
        /* <DEDUP_REMOVED lines=17> */
.L_x_324:
[----:B------:R-:W-:Y:S02]  /*f520*/  IMAD.MOV.U32 R13, RZ, RZ, R0 ;  /* 0x000000ffff0d7224 */ /* 0x000fe400078e0000 */
[----:B------:R-:W-:-:S07]  /*f530*/  IMAD.MOV.U32 R5, RZ, RZ, R14 ;  /* 0x000000ffff057224 */ /* 0x000fce00078e000e */
[----:B------:R-:W-:Y:S05]  /*f540*/  WARPSYNC.COLLECTIVE R15, `(.L_x_325) ;  /* 0x000000000f087348 */ /* 0x000fea0003c00000 */
[----:B------:R0:W1:Y:S02]  /*f550*/  SHFL.IDX P6, R14, R13, R12, R11 ;  /* 0x0000000c0d0e7389 */ /* 0x00006400000c000b */
[----:B01----:R-:W-:Y:S01]  /*f560*/  ENDCOLLECTIVE ;  /* 0x000000000000791b */ /* 0x003fe20003800000 */
.L_x_325:
[----:B------:R-:W-:Y:S01]  /*f570*/  MOV R13, R4 ;  /* 0x00000004000d7202 */ /* 0x000fe20000000f00 */
[----:B------:R-:W-:Y:S01]  /*f580*/  IMAD.MOV.U32 R12, RZ, RZ, 0x7 ;  /* 0x00000007ff0c7424 */ /* 0x000fe200078e00ff */
[----:B------:R-:W-:-:S05]  /*f590*/  @!P2 LEA R14, P0, R21, R14, 0x1 ;  /* 0x0000000e150ea211 */ /* 0x000fca00078008ff */
[----:B------:R-:W-:-:S08]  /*f5a0*/  @!P2 IMAD.MOV.U32 R2, RZ, RZ, R14 ;  /* 0x000000ffff02a224 */ /* 0x000fd000078e000e */
[----:B------:R-:W-:Y:S05]  /*f5b0*/  WARPSYNC.COLLECTIVE R15, `(.L_x_326) ;  /* 0x000000000f087348 */ /* 0x000fea0003c00000 */
[----:B------:R0:W1:Y:S02]  /*f5c0*/  SHFL.IDX P6, R14, R13, R12, R11 ;  /* 0x0000000c0d0e7389 */ /* 0x00006400000c000b */
[----:B01----:R-:W-:Y:S01]  /*f5d0*/  ENDCOLLECTIVE ;  /* 0x000000000000791b */ /* 0x003fe20003800000 */
.L_x_326:
        /* <DEDUP_REMOVED lines=10> */
[----:B------:R-:W-:-:S07]  /*f680*/  IMAD.MOV.U32 R5, RZ, RZ, R14 ;  /* 0x000000ffff057224 */ /* 0x000fce00078e000e */
[----:B0-----:R-:W-:Y:S05]  /*f690*/  WARPSYNC.COLLECTIVE R15, `(.L_x_327) ;  /* 0x000000000f087348 */ /* 0x001fea0003c00000 */
[----:B------:R1:W2:Y:S02]  /*f6a0*/  SHFL.IDX P6, R14, R13, R12, R11 ;  /* 0x0000000c0d0e7389 */ /* 0x0002a400000c000b */
[----:B012---:R-:W-:Y:S01]  /*f6b0*/  ENDCOLLECTIVE ;  /* 0x000000000000791b */ /* 0x007fe20003800000 */
.L_x_327:
[----:B------:R-:W-:Y:S05]  /*f6c0*/  BRA `(.L_x_328) ;  /* 0xffffffc0007c7947 */ /* 0x000fea000383ffff */
.L_x_239:
[----:B0-----:R-:W-:-:S04]  /*f6d0*/  IMAD.U32 R3, RZ, RZ, UR37 ;  /* 0x00000025ff037e24 */ /* 0x001fc8000f8e00ff */
[----:B------:R0:W1:Y:S03]  /*f6e0*/  SYNCS.PHASECHK.TRANS64.TRYWAIT P0, [R3+URZ+0x32420], R0 ;  /* 0x03242000030075a7 */ /* 0x000066000800017f */
[----:B-1----:R-:W-:Y:S05]  /*f6f0*/  @!P0 NANOSLEEP.SYNCS 0x989680 ;  /* 0x009896800000895d */ /* 0x002fea0003900000 */
[----:B------:R-:W1:Y:S02]  /*f700*/  @!P0 SYNCS.PHASECHK.TRANS64 P0, [R3+URZ+0x32420], R0 ;  /* 0x03242000030085a7 */ /* 0x000e64000800007f */
[----:B-1----:R-:W-:Y:S05]  /*f710*/  @!P0 BRA `(.L_x_239) ;  /* 0xfffffffc00ec8947 */ /* 0x002fea000383ffff */
[----:B------:R-:W-:Y:S05]  /*f720*/  BRA `(.L_x_329) ;  /* 0xffffffc000b87947 */ /* 0x000fea000383ffff */
.L_x_242:
[----:B0-----:R0:W1:Y:S02]  /*f730*/  SYNCS.PHASECHK.TRANS64.TRYWAIT P0, [R17+URZ+0x32460], R0 ;  /* 0x03246000110075a7 */ /* 0x001064000800017f */
[----:B-1----:R-:W-:Y:S05]  /*f740*/  @!P0 NANOSLEEP.SYNCS 0x989680 ;  /* 0x009896800000895d */ /* 0x002fea0003900000 */
[----:B------:R-:W1:Y:S02]  /*f750*/  @!P0 SYNCS.PHASECHK.TRANS64 P0, [R17+URZ+0x32460], R0 ;  /* 0x03246000110085a7 */ /* 0x000e64000800007f */
[----:B-1----:R-:W-:Y:S05]  /*f760*/  @!P0 BRA `(.L_x_242) ;  /* 0xfffffffc00f08947 */ /* 0x002fea000383ffff */
[----:B------:R-:W-:Y:S05]  /*f770*/  BRA `(.L_x_330) ;  /* 0xffffffc000c87947 */ /* 0x000fea000383ffff */
.L_x_243:
[----:B------:R-:W-:Y:S01]  /*f780*/  BSSY B0, `(.L_x_331) ;  /* 0x0000008000007945 */ /* 0x000fe20003800000 */
[----:B------:R-:W-:Y:S01]  /*f790*/  IMAD.MOV.U32 R13, RZ, RZ, R7 ;  /* 0x000000ffff0d7224 */ /* 0x000fe200078e0007 */
[----:B------:R-:W-:Y:S01]  /*f7a0*/  MOV R11, 0x181f ;  /* 0x0000181f000b7802 */ /* 0x000fe20000000f00 */
[----:B------:R-:W-:Y:S02]  /*f7b0*/  IMAD.MOV.U32 R12, RZ, RZ, RZ ;  /* 0x000000ffff0c7224 */ /* 0x000fe400078e00ff */
[----:B------:R-:W-:-:S07]  /*f7c0*/  IMAD.MOV.U32 R15, RZ, RZ, -0x1 ;  /* 0xffffffffff0f7424 */ /* 0x000fce00078e00ff */
[----:B------:R-:W-:Y:S05]  /*f7d0*/  WARPSYNC.COLLECTIVE R15, `(.L_x_332) ;  /* 0x000000000f087348 */ /* 0x000fea0003c00000 */
[----:B------:R0:W1:Y:S02]  /*f7e0*/  SHFL.IDX P6, R14, R13, R12, R11 ;  /* 0x0000000c0d0e7389 */ /* 0x00006400000c000b */
[----:B01----:R-:W-:Y:S01]  /*f7f0*/  ENDCOLLECTIVE ;  /* 0x000000000000791b */ /* 0x003fe20003800000 */
.L_x_332:
[----:B------:R-:W-:Y:S05]  /*f800*/  BSYNC B0 ;  /* 0x0000000000007941 */ /* 0x000fea0003800000 */
.L_x_331:
[----:B------:R-:W0:Y:S01]  /*f810*/  S2R R4, SR_TID.X ;  /* 0x0000000000047919 */ /* 0x000e220000002100 */
[----:B------:R-:W-:Y:S01]  /*f820*/  IMAD.MOV.U32 R13, RZ, RZ, R8 ;  /* 0x000000ffff0d7224 */ /* 0x000fe200078e0008 */
[----:B------:R-:W-:Y:S01]  /*f830*/  MOV R15, 0xffffffff ;  /* 0xffffffff000f7802 */ /* 0x000fe20000000f00 */
[----:B------:R-:W-:Y:S01]  /*f840*/  IMAD.MOV.U32 R12, RZ, RZ, RZ ;  /* 0x000000ffff0c7224 */ /* 0x000fe200078e00ff */
[C---:B------:R-:W-:Y:S01]  /*f850*/  LOP3.LUT P3, RZ, R29.reuse, 0x8000, RZ, 0xc0, !PT ;  /* 0x000080001dff7812 */ /* 0x040fe2000786c0ff */
[----:B------:R-:W-:Y:S01]  /*f860*/  IMAD.MOV.U32 R11, RZ, RZ, 0x181f ;  /* 0x0000181fff0b7424 */ /* 0x000fe200078e00ff */
[C---:B------:R-:W-:Y:S01]  /*f870*/  LOP3.LUT P2, RZ, R29.reuse, 0x1000, RZ, 0xc0, !PT ;  /* 0x000010001dff7812 */ /* 0x040fe2000784c0ff */
[----:B------:R-:W-:Y:S01]  /*f880*/  IMAD.MOV.U32 R3, RZ, RZ, R14 ;  /* 0x000000ffff037224 */ /* 0x000fe200078e000e */
[----:B------:R-:W-:-:S13]  /*f890*/  LOP3.LUT P1, RZ, R29, 0x80, RZ, 0xc0, !PT ;  /* 0x000000801dff7812 */ /* 0x000fda000782c0ff */
[----:B0-----:R-:W-:Y:S05]  /*f8a0*/  WARPSYNC.COLLECTIVE R15, `(.L_x_333) ;  /* 0x000000000f087348 */ /* 0x001fea0003c00000 */
[----:B------:R1:W2:Y:S02]  /*f8b0*/  SHFL.IDX P6, R14, R13, R12, R11 ;  /* 0x0000000c0d0e7389 */ /* 0x0002a400000c000b */
[----:B012---:R-:W-:Y:S01]  /*f8c0*/  ENDCOLLECTIVE ;  /* 0x000000000000791b */ /* 0x007fe20003800000 */
.L_x_333:
[----:B------:R-:W-:Y:S02]  /*f8d0*/  LOP3.LUT P4, RZ, R29, 0x4, RZ, 0xc0, !PT ;  /* 0x000000041dff7812 */ /* 0x000fe4000788c0ff */
        /* <DEDUP_REMOVED lines=9> */
.L_x_334:
[----:B------:R-:W-:-:S05]  /*f970*/  LOP3.LUT R4, R4, 0x38, RZ, 0xc0, !PT ;  /* 0x0000003804047812 */ /* 0x000fca00078ec0ff */
[----:B------:R-:W-:-:S05]  /*f980*/  IMAD.SHL.U32 R0, R4, 0x2, RZ ;  /* 0x0000000204007824 */ /* 0x000fca00078e00ff */
[----:B------:R-:W-:Y:S02]  /*f990*/  IADD3 R2, P0, R2, R0, RZ ;  /* 0x0000000002027210 */ /* 0x000fe40007f1e0ff */
[----:B------:R-:W-:-:S03]  /*f9a0*/  MOV R13, R8 ;  /* 0x00000008000d7202 */ /* 0x000fc60000000f00 */
[----:B------:R-:W-:-:S05]  /*f9b0*/  IMAD.X R3, RZ, RZ, R3, P0 ;  /* 0x000000ffff037224 */ /* 0x000fca00000e0603 */
        /* <DEDUP_REMOVED lines=15> */
.L_x_335:
[----:B------:R-:W-:Y:S02]  /*fab0*/  IMAD.MOV.U32 R13, RZ, RZ, R7 ;  /* 0x000000ffff0d7224 */ /* 0x000fe400078e0007 */
[----:B------:R-:W-:Y:S02]  /*fac0*/  IMAD.MOV.U32 R12, RZ, RZ, 0x2 ;  /* 0x00000002ff0c7424 */ /* 0x000fe400078e00ff */
[----:B------:R-:W-:-:S07]  /*fad0*/  IMAD.MOV.U32 R2, RZ, RZ, R14 ;  /* 0x000000ffff027224 */ /* 0x000fce00078e000e */
[----:B------:R-:W-:Y:S05]  /*fae0*/  WARPSYNC.COLLECTIVE R15, `(.L_x_336) ;  /* 0x000000000f087348 */ /* 0x000fea0003c00000 */
[----:B------:R0:W1:Y:S02]  /*faf0*/  SHFL.IDX P6, R14, R13, R12, R11 ;  /* 0x0000000c0d0e7389 */ /* 0x00006400000c000b */
[----:B01----:R-:W-:Y:S01]  /*fb00*/  ENDCOLLECTIVE ;  /* 0x000000000000791b */ /* 0x003fe20003800000 */
.L_x_336:
[----:B------:R-:W-:-:S05]  /*fb10*/  IADD3 R2, P0, R2, R0, RZ ;  /* 0x0000000002027210 */ /* 0x000fca0007f1e0ff */
[----:B------:R-:W-:-:S05]  /*fb20*/  IMAD.X R3, RZ, RZ, R3, P0 ;  /* 0x000000ffff037224 */ /* 0x000fca00000e0603 */
[----:B------:R-:W-:Y:S01]  /*fb30*/  @!PT LDS RZ, [RZ] ;  /* 0x00000000fffff984 */ /* 0x000fe20000000800 */
[----:B------:R-:W-:Y:S01]  /*fb40*/  @!PT LDS RZ, [RZ] ;  /* 0x00000000fffff984 */ /* 0x000fe20000000800 */
[----:B------:R-:W-:Y:S01]  /*fb50*/  @!PT LDS RZ, [RZ] ;  /* 0x00000000fffff984 */ /* 0x000fe20000000800 */
[----:B------:R-:W-:Y:S01]  /*fb60*/  LDGSTS.E.BYPASS.LTC128B.128 [R6+0xc00], desc[UR48][R2.64], !P3 ;  /* 0x00c0000002067fae */ /* 0x000fe2000d901d70 */
[----:B------:R-:W-:Y:S01]  /*fb70*/  IMAD.MOV.U32 R13, RZ, RZ, R8 ;  /* 0x000000ffff0d7224 */ /* 0x000fe200078e0008 */
[C---:B------:R-:W-:Y:S02]  /*fb80*/  LOP3.LUT P3, RZ, R29.reuse, 0x2000, RZ, 0xc0, !PT ;  /* 0x000020001dff7812 */ /* 0x040fe4000786c0ff */
        /* <DEDUP_REMOVED lines=10> */
.L_x_337:
[----:B------:R-:W-:Y:S02]  /*fc30*/  IMAD.MOV.U32 R13, RZ, RZ, R7 ;  /* 0x000000ffff0d7224 */ /* 0x000fe400078e0007 */
[----:B------:R-:W-:Y:S01]  /*fc40*/  IMAD.MOV.U32 R12, RZ, RZ, 0x3 ;  /* 0x00000003ff0c7424 */ /* 0x000fe200078e00ff */
[----:B------:R-:W-:-:S07]  /*fc50*/  MOV R2, R14 ;  /* 0x0000000e00027202 */ /* 0x000fce0000000f00 */
[----:B------:R-:W-:Y:S05]  /*fc60*/  WARPSYNC.COLLECTIVE R15, `(.L_x_338) ;  /* 0x000000000f087348 */ /* 0x000fea0003c00000 */
[----:B------:R0:W1:Y:S02]  /*fc70*/  SHFL.IDX P6, R14, R13, R12, R11 ;  /* 0x0000000c0d0e7389 */ /* 0x00006400000c000b */
[----:B01----:R-:W-:Y:S01]  /*fc80*/  ENDCOLLECTIVE ;  /* 0x000000000000791b */ /* 0x003fe20003800000 */
.L_x_338:
        /* <DEDUP_REMOVED lines=18> */
.L_x_339:
[----:B------:R-:W-:Y:S02]  /*fdb0*/  IMAD.MOV.U32 R13, RZ, RZ, R7 ;  /* 0x000000ffff0d7224 */ /* 0x000fe400078e0007 */
[----:B------:R-:W-:Y:S01]  /*fdc0*/  IMAD.MOV.U32 R12, RZ, RZ, 0x4 ;  /* 0x00000004ff0c7424 */ /* 0x000fe200078e00ff */
[----:B------:R-:W-:-:S07]  /*fdd0*/  MOV R2, R14 ;  /* 0x0000000e00027202 */ /* 0x000fce0000000f00 */
[----:B------:R-:W-:Y:S05]  /*fde0*/  WARPSYNC.COLLECTIVE R15, `(.L_x_340) ;  /* 0x000000000f087348 */ /* 0x000fea0003c00000 */
[----:B------:R0:W1:Y:S02]  /*fdf0*/  SHFL.IDX P6, R14, R13, R12, R11 ;  /* 0x0000000c0d0e7389 */ /* 0x00006400000c000b */
[----:B01----:R-:W-:Y:S01]  /*fe00*/  ENDCOLLECTIVE ;  /* 0x000000000000791b */ /* 0x003fe20003800000 */
.L_x_340:
        /* <DEDUP_REMOVED lines=17> */
.L_x_341:
[----:B------:R-:W-:Y:S02]  /*ff20*/  IMAD.MOV.U32 R13, RZ, RZ, R7 ;  /* 0x000000ffff0d7224 */ /* 0x000fe400078e0007 */
[----:B------:R-:W-:Y:S01]  /*ff30*/  IMAD.MOV.U32 R12, RZ, RZ, 0x5 ;  /* 0x00000005ff0c7424 */ /* 0x000fe200078e00ff */
[----:B------:R-:W-:-:S07]  /*ff40*/  MOV R2, R14 ;  /* 0x0000000e00027202 */ /* 0x000fce0000000f00 */
[----:B------:R-:W-:Y:S05]  /*ff50*/  WARPSYNC.COLLECTIVE R15, `(.L_x_342) ;  /* 0x000000000f087348 */ /* 0x000fea0003c00000 */
[----:B------:R0:W1:Y:S02]  /*ff60*/  SHFL.IDX P6, R14, R13, R12, R11 ;  /* 0x0000000c0d0e7389 */ /* 0x00006400000c000b */
[----:B01----:R-:W-:Y:S01]  /*ff70*/  ENDCOLLECTIVE ;  /* 0x000000000000791b */ /* 0x003fe20003800000 */
.L_x_342:
        /* <DEDUP_REMOVED lines=14> */
.L_x_343:
[----:B------:R-:W-:Y:S05]  /*10060*/  BRA `(.L_x_344) ;  /* 0xffffffc000887947 */ /* 0x000fea000383ffff */
.L_x_249:
[----:B0-----:R0:W1:Y:S02]  /*10070*/  SYNCS.PHASECHK.TRANS64.TRYWAIT P0, [R17+URZ+0x32440], R26 ;  /* 0x0324401a110075a7 */ /* 0x001064000800017f */
[----:B-1----:R-:W-:Y:S05]  /*10080*/  @!P0 NANOSLEEP.SYNCS 0x989680 ;  /* 0x009896800000895d */ /* 0x002fea0003900000 */
[----:B------:R-:W1:Y:S02]  /*10090*/  @!P0 SYNCS.PHASECHK.TRANS64 P0, [R17+URZ+0x32440], R26 ;  /* 0x0324401a110085a7 */ /* 0x000e64000800007f */
[----:B-1----:R-:W-:Y:S05]  /*100a0*/  @!P0 BRA `(.L_x_249) ;  /* 0xfffffffc00f08947 */ /* 0x002fea000383ffff */
[----:B------:R-:W-:Y:S05]  /*100b0*/  BRA `(.L_x_345) ;  /* 0xffffffc400947947 */ /* 0x000fea000383ffff */
.L_x_250:
        /* <DEDUP_REMOVED lines=8> */
.L_x_347:
[----:B------:R-:W-:Y:S05]  /*10140*/  BSYNC B1 ;  /* 0x0000000000017941 */ /* 0x000fea0003800000 */
.L_x_346:
        /* <DEDUP_REMOVED lines=9> */
.L_x_348:
[----:B------:R-:W-:Y:S02]  /*101e0*/  IMAD.MOV.U32 R13, RZ, RZ, R24 ;  /* 0x000000ffff0d7224 */ /* 0x000fe400078e0018 */
[----:B------:R-:W-:Y:S01]  /*101f0*/  IMAD.MOV.U32 R12, RZ, RZ, 0x1 ;  /* 0x00000001ff0c7424 */ /* 0x000fe200078e00ff */
[----:B------:R-:W-:-:S13]  /*10200*/  IADD3 R2, P0, R14, R0, RZ ;  /* 0x000000000e027210 */ /* 0x000fda0007f1e0ff */
[----:B------:R-:W-:Y:S05]  /*10210*/  WARPSYNC.COLLECTIVE R15, `(.L_x_349) ;  /* 0x000000000f087348 */ /* 0x000fea0003c00000 */
[----:B------:R0:W1:Y:S02]  /*10220*/  SHFL.IDX P6, R14, R13, R12, R11 ;  /* 0x0000000c0d0e7389 */ /* 0x00006400000c000b */
[----:B01----:R-:W-:Y:S01]  /*10230*/  ENDCOLLECTIVE ;  /* 0x000000000000791b */ /* 0x003fe20003800000 */
.L_x_349:
        /* <DEDUP_REMOVED lines=10> */
.L_x_350:
[----:B------:R-:W-:Y:S02]  /*102e0*/  IMAD.MOV.U32 R13, RZ, RZ, R24 ;  /* 0x000000ffff0d7224 */ /* 0x000fe400078e0018 */
[----:B------:R-:W-:Y:S01]  /*102f0*/  IMAD.MOV.U32 R12, RZ, RZ, 0x2 ;  /* 0x00000002ff0c7424 */ /* 0x000fe200078e00ff */
[----:B------:R-:W-:-:S13]  /*10300*/  IADD3 R2, P0, R14, R0, RZ ;  /* 0x000000000e027210 */ /* 0x000fda0007f1e0ff */
[----:B------:R-:W-:Y:S05]  /*10310*/  WARPSYNC.COLLECTIVE R15, `(.L_x_351) ;  /* 0x000000000f087348 */ /* 0x000fea0003c00000 */
[----:B------:R0:W1:Y:S02]  /*10320*/  SHFL.IDX P6, R14, R13, R12, R11 ;  /* 0x0000000c0d0e7389 */ /* 0x00006400000c000b */
[----:B01----:R-:W-:Y:S01]  /*10330*/  ENDCOLLECTIVE ;  /* 0x000000000000791b */ /* 0x003fe20003800000 */
.L_x_351:
        /* <DEDUP_REMOVED lines=10> */
.L_x_352:
[----:B------:R-:W-:Y:S02]  /*103e0*/  IMAD.MOV.U32 R13, RZ, RZ, R24 ;  /* 0x000000ffff0d7224 */ /* 0x000fe400078e0018 */
[----:B------:R-:W-:Y:S02]  /*103f0*/  IMAD.MOV.U32 R12, RZ, RZ, 0x3 ;  /* 0x00000003ff0c7424 */ /* 0x000fe400078e00ff */
[----:B------:R-:W-:-:S07]  /*10400*/  IMAD.MOV.U32 R10, RZ, RZ, R14 ;  /* 0x000000ffff0a7224 */ /* 0x000fce00078e000e */
[----:B------:R-:W-:Y:S05]  /*10410*/  WARPSYNC.COLLECTIVE R15, `(.L_x_353) ;  /* 0x000000000f087348 */ /* 0x000fea0003c00000 */
[----:B------:R0:W1:Y:S02]  /*10420*/  SHFL.IDX P6, R14, R13, R12, R11 ;  /* 0x0000000c0d0e7389 */ /* 0x00006400000c000b */
[----:B01----:R-:W-:Y:S01]  /*10430*/  ENDCOLLECTIVE ;  /* 0x000000000000791b */ /* 0x003fe20003800000 */
.L_x_353:
        /* <DEDUP_REMOVED lines=11> */
.L_x_354:
[----:B------:R-:W-:Y:S02]  /*104f0*/  IMAD.MOV.U32 R13, RZ, RZ, R24 ;  /* 0x000000ffff0d7224 */ /* 0x000fe400078e0018 */
[----:B------:R-:W-:Y:S02]  /*10500*/  IMAD.MOV.U32 R12, RZ, RZ, 0x4 ;  /* 0x00000004ff0c7424 */ /* 0x000fe400078e00ff */
[----:B------:R-:W-:-:S07]  /*10510*/  IMAD.MOV.U32 R2, RZ, RZ, R14 ;  /* 0x000000ffff027224 */ /* 0x000fce00078e000e */
[----:B------:R-:W-:Y:S05]  /*10520*/  WARPSYNC.COLLECTIVE R15, `(.L_x_355) ;  /* 0x000000000f087348 */ /* 0x000fea0003c00000 */
[----:B------:R0:W1:Y:S02]  /*10530*/  SHFL.IDX P6, R14, R13, R12, R11 ;  /* 0x0000000c0d0e7389 */ /* 0x00006400000c000b */
[----:B01----:R-:W-:Y:S01]  /*10540*/  ENDCOLLECTIVE ;  /* 0x000000000000791b */ /* 0x003fe20003800000 */
.L_x_355:
        /* <DEDUP_REMOVED lines=11> */
.L_x_356:
[----:B------:R-:W-:Y:S02]  /*10600*/  IMAD.MOV.U32 R13, RZ, RZ, R24 ;  /* 0x000000ffff0d7224 */ /* 0x000fe400078e0018 */
[----:B------:R-:W-:Y:S02]  /*10610*/  IMAD.MOV.U32 R12, RZ, RZ, 0x5 ;  /* 0x00000005ff0c7424 */ /* 0x000fe400078e00ff */
[----:B------:R-:W-:-:S07]  /*10620*/  IMAD.MOV.U32 R2, RZ, RZ, R14 ;  /* 0x000000ffff027224 */ /* 0x000fce00078e000e */
[----:B------:R-:W-:Y:S05]  /*10630*/  WARPSYNC.COLLECTIVE R15, `(.L_x_357) ;  /* 0x000000000f087348 */ /* 0x000fea0003c00000 */
[----:B------:R0:W1:Y:S02]  /*10640*/  SHFL.IDX P6, R14, R13, R12, R11 ;  /* 0x0000000c0d0e7389 */ /* 0x00006400000c000b */
[----:B01----:R-:W-:Y:S01]  /*10650*/  ENDCOLLECTIVE ;  /* 0x000000000000791b */ /* 0x003fe20003800000 */
.L_x_357:
        /* <DEDUP_REMOVED lines=11> */
.L_x_358:
[----:B------:R-:W-:Y:S05]  /*10710*/  BRA `(.L_x_359) ;  /* 0xffffffc000cc7947 */ /* 0x000fea000383ffff */
.L_x_255:
[----:B--2---:R2:W3:Y:S02]  /*10720*/  SYNCS.PHASECHK.TRANS64.TRYWAIT P0, [R17+URZ+0x32460], R26 ;  /* 0x0324601a110075a7 */ /* 0x0044e4000800017f */
[----:B---3--:R-:W-:Y:S05]  /*10730*/  @!P0 NANOSLEEP.SYNCS 0x989680 ;  /* 0x009896800000895d */ /* 0x008fea0003900000 */
[----:B------:R-:W3:Y:S02]  /*10740*/  @!P0 SYNCS.PHASECHK.TRANS64 P0, [R17+URZ+0x32460], R26 ;  /* 0x0324601a110085a7 */ /* 0x000ee4000800007f */
[----:B---3--:R-:W-:Y:S05]  /*10750*/  @!P0 BRA `(.L_x_255) ;  /* 0xfffffffc00f08947 */ /* 0x008fea000383ffff */
[----:B------:R-:W-:Y:S05]  /*10760*/  BRA `(.L_x_360) ;  /* 0xffffffc4001c7947 */ /* 0x000fea000383ffff */
.L_x_256:
        /* <DEDUP_REMOVED lines=8> */
.L_x_362:
[----:B------:R-:W-:Y:S05]  /*107f0*/  BSYNC B1 ;  /* 0x0000000000017941 */ /* 0x000fea0003800000 */
.L_x_361:
        /* <DEDUP_REMOVED lines=9> */
.L_x_363:
[----:B------:R-:W-:Y:S01]  /*10890*/  IMAD.MOV.U32 R13, RZ, RZ, R23 ;  /* 0x000000ffff0d7224 */ /* 0x000fe200078e0017 */
[----:B------:R-:W-:Y:S02]  /*108a0*/  MOV R12, 0x1 ;  /* 0x00000001000c7802 */ /* 0x000fe40000000f00 */
[----:B------:R-:W-:-:S13]  /*108b0*/  IADD3 R2, P0, R14, R0, RZ ;  /* 0x000000000e027210 */ /* 0x000fda0007f1e0ff */
[----:B------:R-:W-:Y:S05]  /*108c0*/  WARPSYNC.COLLECTIVE R15, `(.L_x_364) ;  /* 0x000000000f087348 */ /* 0x000fea0003c00000 */
[----:B------:R0:W1:Y:S02]  /*108d0*/  SHFL.IDX P6, R14, R13, R12, R11 ;  /* 0x0000000c0d0e7389 */ /* 0x00006400000c000b */
[----:B01----:R-:W-:Y:S01]  /*108e0*/  ENDCOLLECTIVE ;  /* 0x000000000000791b */ /* 0x003fe20003800000 */
.L_x_364:
        /* <DEDUP_REMOVED lines=13> */
.L_x_365:
[----:B------:R-:W-:Y:S02]  /*109c0*/  IMAD.MOV.U32 R13, RZ, RZ, R23 ;  /* 0x000000ffff0d7224 */ /* 0x000fe400078e0017 */
[----:B------:R-:W-:Y:S01]  /*109d0*/  IMAD.MOV.U32 R12, RZ, RZ, 0x2 ;  /* 0x00000002ff0c7424 */ /* 0x000fe200078e00ff */
[----:B------:R-:W-:-:S13]  /*109e0*/  IADD3 R2, P0, R14, R0, RZ ;  /* 0x000000000e027210 */ /* 0x000fda0007f1e0ff */
[----:B------:R-:W-:Y:S05]  /*109f0*/  WARPSYNC.COLLECTIVE R15, `(.L_x_366) ;  /* 0x000000000f087348 */ /* 0x000fea0003c00000 */
[----:B------:R0:W1:Y:S02]  /*10a00*/  SHFL.IDX P6, R14, R13, R12, R11 ;  /* 0x0000000c0d0e7389 */ /* 0x00006400000c000b */
[----:B01----:R-:W-:Y:S01]  /*10a10*/  ENDCOLLECTIVE ;  /* 0x000000000000791b */ /* 0x003fe20003800000 */
.L_x_366:
        /* <DEDUP_REMOVED lines=13> */
.L_x_367:
[----:B------:R-:W-:Y:S02]  /*10af0*/  IMAD.MOV.U32 R13, RZ, RZ, R23 ;  /* 0x000000ffff0d7224 */ /* 0x000fe400078e0017 */
[----:B------:R-:W-:Y:S01]  /*10b00*/  IMAD.MOV.U32 R12, RZ, RZ, 0x3 ;  /* 0x00000003ff0c7424 */ /* 0x000fe200078e00ff */
[----:B------:R-:W-:-:S13]  /*10b10*/  IADD3 R2, P0, R14, R0, RZ ;  /* 0x000000000e027210 */ /* 0x000fda0007f1e0ff */
[----:B------:R-:W-:Y:S05]  /*10b20*/  WARPSYNC.COLLECTIVE R15, `(.L_x_368) ;  /* 0x000000000f087348 */ /* 0x000fea0003c00000 */
[----:B------:R0:W1:Y:S02]  /*10b30*/  SHFL.IDX P6, R14, R13, R12, R11 ;  /* 0x0000000c0d0e7389 */ /* 0x00006400000c000b */
[----:B01----:R-:W-:Y:S01]  /*10b40*/  ENDCOLLECTIVE ;  /* 0x000000000000791b */ /* 0x003fe20003800000 */
.L_x_368:
        /* <DEDUP_REMOVED lines=13> */
.L_x_369:
[----:B------:R-:W-:Y:S02]  /*10c20*/  IMAD.MOV.U32 R13, RZ, RZ, R23 ;  /* 0x000000ffff0d7224 */ /* 0x000fe400078e0017 */
[----:B------:R-:W-:Y:S01]  /*10c30*/  IMAD.MOV.U32 R12, RZ, RZ, 0x4 ;  /* 0x00000004ff0c7424 */ /* 0x000fe200078e00ff */
[----:B------:R-:W-:-:S13]  /*10c40*/  IADD3 R2, P0, R14, R0, RZ ;  /* 0x000000000e027210 */ /* 0x000fda0007f1e0ff */
[----:B------:R-:W-:Y:S05]  /*10c50*/  WARPSYNC.COLLECTIVE R15, `(.L_x_370) ;  /* 0x000000000f087348 */ /* 0x000fea0003c00000 */
[----:B------:R0:W1:Y:S02]  /*10c60*/  SHFL.IDX P6, R14, R13, R12, R11 ;  /* 0x0000000c0d0e7389 */ /* 0x00006400000c000b */
[----:B01----:R-:W-:Y:S01]  /*10c70*/  ENDCOLLECTIVE ;  /* 0x000000000000791b */ /* 0x003fe20003800000 */
.L_x_370:
        /* <DEDUP_REMOVED lines=13> */
.L_x_371:
[----:B------:R-:W-:Y:S02]  /*10d50*/  IMAD.MOV.U32 R13, RZ, RZ, R23 ;  /* 0x000000ffff0d7224 */ /* 0x000fe400078e0017 */
[----:B------:R-:W-:Y:S01]  /*10d60*/  IMAD.MOV.U32 R12, RZ, RZ, 0x5 ;  /* 0x00000005ff0c7424 */ /* 0x000fe200078e00ff */
[----:B------:R-:W-:-:S07]  /*10d70*/  MOV R2, R14 ;  /* 0x0000000e00027202 */ /* 0x000fce0000000f00 */
[----:B------:R-:W-:Y:S05]  /*10d80*/  WARPSYNC.COLLECTIVE R15, `(.L_x_372) ;  /* 0x000000000f087348 */ /* 0x000fea0003c00000 */
[----:B------:R0:W1:Y:S02]  /*10d90*/  SHFL.IDX P6, R14, R13, R12, R11 ;  /* 0x0000000c0d0e7389 */ /* 0x00006400000c000b */
[----:B01----:R-:W-:Y:S01]  /*10da0*/  ENDCOLLECTIVE ;  /* 0x000000000000791b */ /* 0x003fe20003800000 */
.L_x_372:
        /* <DEDUP_REMOVED lines=14> */
.L_x_373:
[----:B------:R-:W-:Y:S05]  /*10e90*/  BRA `(.L_x_374) ;  /* 0xffffffc000647947 */ /* 0x000fea000383ffff */
.L_x_262:
[----:B0-----:R0:W3:Y:S02]  /*10ea0*/  SYNCS.PHASECHK.TRANS64.TRYWAIT P0, [R7+URZ+0x32420], R0 ;  /* 0x03242000070075a7 */ /* 0x0010e4000800017f */
[----:B---3--:R-:W-:Y:S05]  /*10eb0*/  @!P0 NANOSLEEP.SYNCS 0x989680 ;  /* 0x009896800000895d */ /* 0x008fea0003900000 */
[----:B------:R-:W3:Y:S02]  /*10ec0*/  @!P0 SYNCS.PHASECHK.TRANS64 P0, [R7+URZ+0x32420], R0 ;  /* 0x03242000070085a7 */ /* 0x000ee4000800007f */
[----:B---3--:R-:W-:Y:S05]  /*10ed0*/  @!P0 BRA `(.L_x_262) ;  /* 0xfffffffc00f08947 */ /* 0x008fea000383ffff */
[----:B------:R-:W-:Y:S05]  /*10ee0*/  BRA `(.L_x_375) ;  /* 0xffffffc400107947 */ /* 0x000fea000383ffff */
.L_x_263:
        /* <DEDUP_REMOVED lines=11> */
.L_x_377:
[----:B------:R-:W-:Y:S05]  /*10fa0*/  BSYNC B0 ;  /* 0x0000000000007941 */ /* 0x000fea0003800000 */
.L_x_376:
[----:B------:R-:W-:Y:S05]  /*10fb0*/  BRA `(.L_x_378) ;  /* 0xffffffc000f87947 */ /* 0x000fea000383ffff */
.L_x_266:
[----:B------:R-:W-:Y:S01]  /*10fc0*/  BSSY B1, `(.L_x_379) ;  /* 0x0000006000017945 */ /* 0x000fe20003800000 */
[----:B------:R-:W-:-:S07]  /*10fd0*/  IMAD.MOV.U32 R15, RZ, RZ, -0x1 ;  /* 0xffffffffff0f7424 */ /* 0x000fce00078e00ff */
[----:B012---:R-:W-:Y:S05]  /*10fe0*/  WARPSYNC.COLLECTIVE R15, `(.L_x_380) ;  /* 0x000000000f0c7348 */ /* 0x007fea0003c00000 */
[----:B------:R-:W-:Y:S02]  /*10ff0*/  ELECT P6, UR62, PT ;  /* 0x00000000003e782f */ /* 0x000fe400038c0000 */
[----:B------:R-:W-:Y:S01]  /*11000*/  MOV R14, UR62 ;  /* 0x0000003e000e7c02 */ /* 0x000fe20008000f00 */
[----:B012---:R-:W-:Y:S10]  /*11010*/  ENDCOLLECTIVE ;  /* 0x000000000000791b */ /* 0x007ff40003800000 */
.L_x_380:
[----:B------:R-:W-:Y:S05]  /*11020*/  BSYNC B1 ;  /* 0x0000000000017941 */ /* 0x000fea0003800000 */
.L_x_379:
[----:B------:R-:W-:Y:S05]  /*11030*/  BRA `(.L_x_381) ;  /* 0xffffffc000f07947 */ /* 0x000fea000383ffff */
.L_x_268:
[----:B0-----:R0:W3:Y:S02]  /*11040*/  SYNCS.PHASECHK.TRANS64.TRYWAIT P1, [R5+URZ+0x32440], R0 ;  /* 0x03244000050075a7 */ /* 0x0010e4000802017f */
[----:B---3--:R-:W-:Y:S05]  /*11050*/  @!P1 NANOSLEEP.SYNCS 0x989680 ;  /* 0x009896800000995d */ /* 0x008fea0003900000 */
[----:B------:R-:W3:Y:S02]  /*11060*/  @!P1 SYNCS.PHASECHK.TRANS64 P1, [R5+URZ+0x32440], R0 ;  /* 0x03244000050095a7 */ /* 0x000ee4000802007f */
[----:B---3--:R-:W-:Y:S05]  /*11070*/  @!P1 BRA `(.L_x_268) ;  /* 0xfffffffc00f09947 */ /* 0x008fea000383ffff */
[----:B------:R-:W-:Y:S05]  /*11080*/  BRA `(.L_x_382) ;  /* 0xffffffc400107947 */ /* 0x000fea000383ffff */
.L_x_270:
[----:B---3--:R3:W4:Y:S02]  /*11090*/  SYNCS.PHASECHK.TRANS64.TRYWAIT P1, [R3+URZ+0x32440], R2 ;  /* 0x03244002030075a7 */ /* 0x008724000802017f */
[----:B----4-:R-:W-:Y:S05]  /*110a0*/  @!P1 NANOSLEEP.SYNCS 0x989680 ;  /* 0x009896800000995d */ /* 0x010fea0003900000 */
[----:B------:R-:W4:Y:S02]  /*110b0*/  @!P1 SYNCS.PHASECHK.TRANS64 P1, [R3+URZ+0x32440], R2 ;  /* 0x03244002030095a7 */ /* 0x000f24000802007f */
[----:B----4-:R-:W-:Y:S05]  /*110c0*/  @!P1 BRA `(.L_x_270) ;  /* 0xfffffffc00f09947 */ /* 0x010fea000383ffff */
[----:B------:R-:W-:Y:S05]  /*110d0*/  BRA `(.L_x_383) ;  /* 0xffffffc4001c7947 */ /* 0x000fea000383ffff */
.L_x_272:
[----:B----4-:R4:W0:Y:S02]  /*110e0*/  SYNCS.PHASECHK.TRANS64.TRYWAIT P1, [R5+URZ+0x32460], R0 ;  /* 0x03246000050075a7 */ /* 0x010824000802017f */
[----:B0-----:R-:W-:Y:S05]  /*110f0*/  @!P1 NANOSLEEP.SYNCS 0x989680 ;  /* 0x009896800000995d */ /* 0x001fea0003900000 */
[----:B------:R-:W0:Y:S02]  /*11100*/  @!P1 SYNCS.PHASECHK.TRANS64 P1, [R5+URZ+0x32460], R0 ;  /* 0x03246000050095a7 */ /* 0x000e24000802007f */
[----:B0-----:R-:W-:Y:S05]  /*11110*/  @!P1 BRA `(.L_x_272) ;  /* 0xfffffffc00f09947 */ /* 0x001fea000383ffff */
[----:B------:R-:W-:Y:S05]  /*11120*/  BRA `(.L_x_384) ;  /* 0xffffffc400187947 */ /* 0x000fea000383ffff */
.L_x_385:
        /* <DEDUP_REMOVED lines=13> */
.L_x_6449:


//--------------------- .text._ZN7cutlass13device_kernelIN5flash11enable_sm90INS1_16FlashAttnFwdSm90INS1_25CollectiveMainloopFwdSm90ILi2EN4cute5tupleIJNS5_1CILi1EEES8_S8_EEENS6_IJNS7_ILi128EEENS7_ILi96EEENS7_ILi64EEEEEELi256ENS_10bfloat16_tEfNS_4arch4Sm90ELb0ELb0ELb1ELb1ELb1ELb0ELb0ELb1ELb0ELb1ELb0ELb0EEENS1_21CollectiveEpilogueFwdINS6_IJSA_NS7_ILi256EEESB_EEES9_SE_SG_Li256ELb1ELb1ELb0ELb0EEENS1_36VarlenDynamicPersistentTileSchedulerILi128ELi96ELi256ELi128ELb0ELb1ELb1ELb0ELb1ELb1EEEEEEEEEvNT_6ParamsE --------------------------
	.section	.text._ZN7cutlass13device_kernelIN5flash11enable_sm90INS1_16FlashAttnFwdSm90INS1_25CollectiveMainloopFwdSm90ILi2EN4cute5tupleIJNS5_1CILi1EEES8_S8_EEENS6_IJNS7_ILi128EEENS7_ILi96EEENS7_ILi64EEEEEELi256ENS_10bfloat16_tEfNS_4arch4Sm90ELb0ELb0ELb1ELb1ELb1ELb0ELb0ELb1ELb0ELb1ELb0ELb0EEENS1_21CollectiveEpilogueFwdINS6_IJSA_NS7_ILi256EEESB_EEES9_SE_SG_Li256ELb1ELb1ELb0ELb0EEENS1_36VarlenDynamicPersistentTileSchedulerILi128ELi96ELi256ELi128ELb0ELb1ELb1ELb0ELb1ELb1EEEEEEEEEvNT_6ParamsE,"ax",@progbits
	.align	128
.text._ZN7cutlass13device_kernelIN5flash11enable_sm90INS1_16FlashAttnFwdSm90INS1_25CollectiveMainloopFwdSm90ILi2EN4cute5tupleIJNS5_1CILi1EEES8_S8_EEENS6_IJNS7_ILi128EEENS7_ILi96EEENS7_ILi64EEEEEELi256ENS_10bfloat16_tEfNS_4arch4Sm90ELb0ELb0ELb1ELb1ELb1ELb0ELb0ELb1ELb0ELb1ELb0ELb0EEENS1_21CollectiveEpilogueFwdINS6_IJSA_NS7_ILi256EEESB_EEES9_SE_SG_Li256ELb1ELb1ELb0ELb0EEENS1_36VarlenDynamicPersistentTileSchedulerILi128ELi96ELi256ELi128ELb0ELb1ELb1ELb0ELb1ELb1EEEEEEEEEvNT_6ParamsE:
        .type           _ZN7cutlass13device_kernelIN5flash11enable_sm90INS1_16FlashAttnFwdSm90INS1_25CollectiveMainloopFwdSm90ILi2EN4cute5tupleIJNS5_1CILi1EEES8_S8_EEENS6_IJNS7_ILi128EEENS7_ILi96EEENS7_ILi64EEEEEELi256ENS_10bfloat16_tEfNS_4arch4Sm90ELb0ELb0ELb1ELb1ELb1ELb0ELb0ELb1ELb0ELb1ELb0ELb0EEENS1_21CollectiveEpilogueFwdINS6_IJSA_NS7_ILi256EEESB_EEES9_SE_SG_Li256ELb1ELb1ELb0ELb0EEENS1_36VarlenDynamicPersistentTileSchedulerILi128ELi96ELi256ELi128ELb0ELb1ELb1ELb0ELb1ELb1EEEEEEEEEvNT_6ParamsE,@function
        .size           _ZN7cutlass13device_kernelIN5flash11enable_sm90INS1_16FlashAttnFwdSm90INS1_25CollectiveMainloopFwdSm90ILi2EN4cute5tupleIJNS5_1CILi1EEES8_S8_EEENS6_IJNS7_ILi128EEENS7_ILi96EEENS7_ILi64EEEEEELi256ENS_10bfloat16_tEfNS_4arch4Sm90ELb0ELb0ELb1ELb1ELb1ELb0ELb0ELb1ELb0ELb1ELb0ELb0EEENS1_21CollectiveEpilogueFwdINS6_IJSA_NS7_ILi256EEESB_EEES9_SE_SG_Li256ELb1ELb1ELb0ELb0EEENS1_36VarlenDynamicPersistentTileSchedulerILi128ELi96ELi256ELi128ELb0ELb1ELb1ELb0ELb1ELb1EEEEEEEEEvNT_6ParamsE,(.L_x_6450 - _ZN7cutlass13device_kernelIN5flash11enable_sm90INS1_16FlashAttnFwdSm90INS1_25CollectiveMainloopFwdSm90ILi2EN4cute5tupleIJNS5_1CILi1EEES8_S8_EEENS6_IJNS7_ILi128EEENS7_ILi96EEENS7_ILi64EEEEEELi256ENS_10bfloat16_tEfNS_4arch4Sm90ELb0ELb0ELb1ELb1ELb1ELb0ELb0ELb1ELb0ELb1ELb0ELb0EEENS1_21CollectiveEpilogueFwdINS6_IJSA_NS7_ILi256EEESB_EEES9_SE_SG_Li256ELb1ELb1ELb0ELb0EEENS1_36VarlenDynamicPersistentTileSchedulerILi128ELi96ELi256ELi128ELb0ELb1ELb1ELb0ELb1ELb1EEEEEEEEEvNT_6ParamsE)
        .other          _ZN7cutlass13device_kernelIN5flash11enable_sm90INS1_16FlashAttnFwdSm90INS1_25CollectiveMainloopFwdSm90ILi2EN4cute5tupleIJNS5_1CILi1EEES8_S8_EEENS6_IJNS7_ILi128EEENS7_ILi96EEENS7_ILi64EEEEEELi256ENS_10bfloat16_tEfNS_4arch4Sm90ELb0ELb0ELb1ELb1ELb1ELb0ELb0ELb1ELb0ELb1ELb0ELb0EEENS1_21CollectiveEpilogueFwdINS6_IJSA_NS7_ILi256EEESB_EEES9_SE_SG_Li256ELb1ELb1ELb0ELb0EEENS1_36VarlenDynamicPersistentTileSchedulerILi128ELi96ELi256ELi128ELb0ELb1ELb1ELb0ELb1ELb1EEEEEEEEEvNT_6ParamsE,@"STO_CUDA_ENTRY STV_DEFAULT"
_ZN7cutlass13device_kernelIN5flash11enable_sm90INS1_16FlashAttnFwdSm90INS1_25CollectiveMainloopFwdSm90ILi2EN4cute5tupleIJNS5_1CILi1EEES8_S8_EEENS6_IJNS7_ILi128EEENS7_ILi96EEENS7_ILi64EEEEEELi256ENS_10bfloat16_tEfNS_4arch4Sm90ELb0ELb0ELb1ELb1ELb1ELb0ELb0ELb1ELb0ELb1ELb0ELb0EEENS1_21CollectiveEpilogueFwdINS6_IJSA_NS7_ILi256EEESB_EEES9_SE_SG_Li256ELb1ELb1ELb0ELb0EEENS1_36VarlenDynamicPersistentTileSchedulerILi128ELi96ELi256ELi128ELb0ELb1ELb1ELb0ELb1ELb1EEEEEEEEEvNT_6ParamsE:
        /* <DEDUP_REMOVED lines=45> */
.L_x_386:
        /* <DEDUP_REMOVED lines=22> */
.L_x_387:
        /* <DEDUP_REMOVED lines=18> */
.L_x_388:
        /* <DEDUP_REMOVED lines=22> */
.L_x_389:
        /* <DEDUP_REMOVED lines=23> */
.L_x_390:
        /* <DEDUP_REMOVED lines=8> */
.L_x_392:
[----:B------:R-:W-:-:S08]  /*08a0*/  NOP ;  /* 0x0000000000007918 */ /* 0x000fd00000000000 */
[----:B------:R-:W0:Y:S02]  /*08b0*/  USETMAXREG.TRY_ALLOC.CTAPOOL UP0, 0xe8 ;  /* 0x000000e8000079c8 */ /* 0x000e240008000600 */
[----:B0-----:R-:W-:-:S13]  /*08c0*/  PLOP3.LUT P0, PT, PT, PT, UP0, 0x80, 0x0 ;  /* 0x000000000000781c */ /* 0x001fda0003f0f008 */
[----:B------:R-:W-:Y:S05]  /*08d0*/  @!P0 BRA `(.L_x_392) ;  /* 0xfffffffc00f08947 */ /* 0x000fea000383ffff */
[----:B------:R-:W0:Y:S01]  /*08e0*/  S2R R0, SR_TID.X ;  /* 0x0000000000007919 */ /* 0x000e220000002100 */
[----:B------:R-:W1:Y:S01]  /*08f0*/  S2UR UR5, SR_CgaCtaId ;  /* 0x00000000000579c3 */ /* 0x000e620000008800 */
[----:B------:R-:W-:-:S07]  /*0900*/  UMOV UR4, 0x400 ;  /* 0x0000040000047882 */ /* 0x000fce0000000000 */
[----:B------:R-:W-:Y:S06]  /*0910*/  BAR.ARV 0x8, 0x180 ;  /* 0x0206000000007b1d */ /* 0x000fec0000002000 */
[----:B-1----:R-:W-:Y:S01]  /*0920*/  ULEA UR4, UR5, UR4, 0x18 ;  /* 0x0000000405047291 */ /* 0x002fe2000f8ec03f */
[----:B0-----:R-:W-:-:S04]  /*0930*/  SHF.R.U32.HI R0, RZ, 0x7, R0 ;  /* 0x00000007ff007819 */ /* 0x001fc80000011600 */
[----:B------:R-:W-:-:S13]  /*0940*/  ISETP.NE.AND P0, PT, R0, 0x1, PT ;  /* 0x000000010000780c */ /* 0x000fda0003f05270 */
[----:B------:R-:W-:Y:S08]  /*0950*/  @!P0 BAR.ARV 0x9, 0x100 ;  /* 0x0244000000008b1d */ /* 0x000ff00000002000 */
[----:B------:R-:W-:Y:S06]  /*0960*/  BAR.SYNC.DEFER_BLOCKING 0x5, 0x180 ;  /* 0x0146000000007b1d */ /* 0x000fec0000010000 */
[----:B------:R-:W0:Y:S01]  /*0970*/  LDS.128 R12, [UR4+0x228d0] ;  /* 0x0228d004ff0c7984 */ /* 0x000e220008000c00 */
[----:B------:R-:W-:Y:S01]  /*0980*/  ULDC UR4, c[0x0][0xc3c] ;  /* 0x00030f0000047ab9 */ /* 0x000fe20000000800 */
[----:B------:R-:W-:Y:S06]  /*0990*/  BAR.ARV 0x4, 0x180 ;  /* 0x0106000000007b1d */ /* 0x000fec0000002000 */
[----:B0-----:R-:W-:-:S13]  /*09a0*/  ISETP.GE.AND P0, PT, R15, UR4, PT ;  /* 0x000000040f007c0c */ /* 0x001fda000bf06270 */
[----:B------:R-:W-:Y:S05]  /*09b0*/  @P0 EXIT ;  /* 0x000000000000094d */ /* 0x000fea0003800000 */
[----:B------:R-:W0:Y:S01]  /*09c0*/  S2R R0, SR_TID.X ;  /* 0x0000000000007919 */ /* 0x000e220000002100 */
[----:B------:R-:W-:Y:S01]  /*09d0*/  R2UR UR5, R13 ;  /* 0x000000000d0572ca */ /* 0x000fe200000e0000 */
[----:B------:R-:W-:Y:S01]  /*09e0*/  ULOP3.LUT UR48, UR37, 0x1, URZ, 0xfc, !UPT ;  /* 0x0000000125307892 */ /* 0x000fe2000f8efc3f */
[----:B------:R-:W-:Y:S01]  /*09f0*/  R2UR UR6, R14 ;  /* 0x000000000e0672ca */ /* 0x000fe200000e0000 */
[----:B------:R-:W-:Y:S01]  /*0a00*/  UMOV UR47, URZ ;  /* 0x0000003f002f7c82 */ /* 0x000fe20008000000 */
[----:B------:R-:W-:Y:S01]  /*0a10*/  UMOV UR46, URZ ;  /* 0x0000003f002e7c82 */ /* 0x000fe20008000000 */
[----:B------:R-:W-:Y:S01]  /*0a20*/  UMOV UR36, URZ ;  /* 0x0000003f00247c82 */ /* 0x000fe20008000000 */
[----:B0-----:R-:W-:-:S05]  /*0a30*/  VIADD R209, R0, 0xffffff80 ;  /* 0xffffff8000d17836 */ /* 0x001fca0000000000 */
[----:B------:R-:W-:-:S04]  /*0a40*/  SHF.R.S32.HI R0, RZ, 0x1f, R209 ;  /* 0x0000001fff007819 */ /* 0x000fc800000114d1 */
[CC--:B------:R-:W-:Y:S02]  /*0a50*/  LEA.HI R3, R0.reuse, R209.reuse, RZ, 0x7 ;  /* 0x000000d100037211 */ /* 0x0c0fe400078f38ff */
[-C--:B------:R-:W-:Y:S02]  /*0a60*/  LEA.HI R4, R0, R209.reuse, RZ, 0x5 ;  /* 0x000000d100047211 */ /* 0x080fe400078f28ff */
[----:B------:R-:W-:Y:S02]  /*0a70*/  LOP3.LUT R2, R3, 0xffffff80, RZ, 0xc0, !PT ;  /* 0xffffff8003027812 */ /* 0x000fe400078ec0ff */
[----:B------:R-:W-:Y:S01]  /*0a80*/  SHF.R.S32.HI R200, RZ, 0x7, R3 ;  /* 0x00000007ffc87819 */ /* 0x000fe20000011403 */
[----:B------:R-:W-:Y:S02]  /*0a90*/  IMAD.SHL.U32 R6, R4, 0x20, RZ ;  /* 0x0000002004067824 */ /* 0x000fe400078e00ff */
[----:B------:R-:W-:Y:S01]  /*0aa0*/  IMAD.IADD R23, R209, 0x1, -R2 ;  /* 0x00000001d1177824 */ /* 0x000fe200078e0a02 */
[----:B------:R-:W-:-:S02]  /*0ab0*/  LEA.HI R2, R0, R209, RZ, 0x4 ;  /* 0x000000d100027211 */ /* 0x000fc400078f20ff */
[----:B------:R-:W-:Y:S02]  /*0ac0*/  LOP3.LUT R7, R6, 0xfffffc00, RZ, 0xc0, !PT ;  /* 0xfffffc0006077812 */ /* 0x000fe400078ec0ff */
[----:B------:R-:W-:Y:S02]  /*0ad0*/  SHF.R.S32.HI R8, RZ, 0x1f, R23 ;  /* 0x0000001fff087819 */ /* 0x000fe40000011417 */
[----:B------:R-:W-:Y:S02]  /*0ae0*/  SHF.R.S32.HI R5, RZ, 0x4, R2 ;  /* 0x00000004ff057819 */ /* 0x000fe40000011402 */
[----:B------:R-:W-:Y:S02]  /*0af0*/  LEA.HI R9, R8, R23, RZ, 0x2 ;  /* 0x0000001708097211 */ /* 0x000fe400078f10ff */
[----:B------:R-:W-:Y:S02]  /*0b00*/  LOP3.LUT R4, R2, 0x3fffff0, RZ, 0xc0, !PT ;  /* 0x03fffff002047812 */ /* 0x000fe400078ec0ff */
[----:B------:R-:W-:-:S02]  /*0b10*/  LEA.HI R6, R0, R209, RZ, 0x2 ;  /* 0x000000d100067211 */ /* 0x000fc400078f10ff */
[--C-:B------:R-:W-:Y:S01]  /*0b20*/  SHF.R.S32.HI R10, RZ, 0x2, R9.reuse ;  /* 0x00000002ff0a7819 */ /* 0x100fe20000011409 */
[----:B------:R-:W-:Y:S01]  /*0b30*/  IMAD.IADD R4, R209, 0x1, -R4 ;  /* 0x00000001d1047824 */ /* 0x000fe200078e0a04 */
[----:B------:R-:W-:Y:S02]  /*0b40*/  SHF.R.S32.HI R11, RZ, 0x1f, R9 ;  /* 0x0000001fff0b7819 */ /* 0x000fe40000011409 */
[----:B------:R-:W-:Y:S01]  /*0b50*/  LEA.HI R2, R2, R5, RZ, 0x1 ;  /* 0x0000000502027211 */ /* 0x000fe200078f08ff */
[----:B------:R-:W-:Y:S01]  /*0b60*/  IMAD R7, R4, 0x40, R7 ;  /* 0x0000004004077824 */ /* 0x000fe200078e0207 */
[----:B------:R-:W-:Y:S02]  /*0b70*/  LOP3.LUT R6, R6, 0xfffffffc, RZ, 0xc0, !PT ;  /* 0xfffffffc06067812 */ /* 0x000fe400078ec0ff */
[----:B------:R-:W-:Y:S02]  /*0b80*/  LEA.HI R11, R11, R10, RZ, 0x3 ;  /* 0x0000000a0b0b7211 */ /* 0x000fe400078f18ff */
[----:B------:R-:W-:Y:S01]  /*0b90*/  LEA.HI R0, R0, R209, RZ, 0x3 ;  /* 0x000000d100007211 */ /* 0x000fe200078f18ff */
[----:B------:R-:W-:Y:S01]  /*0ba0*/  IMAD.IADD R6, R209, 0x1, -R6 ;  /* 0x00000001d1067824 */ /* 0x000fe200078e0a06 */
[----:B------:R-:W-:-:S02]  /*0bb0*/  LOP3.LUT R2, R2, 0x1ffffffe, RZ, 0xc0, !PT ;  /* 0x1ffffffe02027812 */ /* 0x000fc400078ec0ff */
[----:B------:R-:W-:Y:S02]  /*0bc0*/  LOP3.LUT R11, R11, 0xfffffff8, RZ, 0xc0, !PT ;  /* 0xfffffff80b0b7812 */ /* 0x000fe400078ec0ff */
[----:B------:R-:W-:Y:S01]  /*0bd0*/  LEA.HI R8, R8, R23, RZ, 0x5 ;  /* 0x0000001708087211 */ /* 0x000fe200078f28ff */
[----:B------:R-:W-:Y:S01]  /*0be0*/  IMAD.IADD R2, R5, 0x1, -R2 ;  /* 0x0000000105027824 */ /* 0x000fe200078e0a02 */
[----:B------:R-:W-:Y:S01]  /*0bf0*/  LEA.HI R3, R3, R200, RZ, 0x1 ;  /* 0x000000c803037211 */ /* 0x000fe200078f08ff */
[----:B------:R-:W-:Y:S01]  /*0c00*/  IMAD.IADD R11, R10, 0x1, -R11 ;  /* 0x000000010a0b7824 */ /* 0x000fe200078e0a0b */
[----:B------:R-:W-:Y:S01]  /*0c10*/  LOP3.LUT R4, R0, 0xfffffff8, RZ, 0xc0, !PT ;  /* 0xfffffff800047812 */ /* 0x000fe200078ec0ff */
[----:B------:R-:W-:Y:S01]  /*0c20*/  IMAD R204, R2, 0x8, R7 ;  /* 0x0000000802cc7824 */ /* 0x000fe200078e0207 */
[----:B------:R-:W-:Y:S01]  /*0c30*/  SHF.R.S32.HI R8, RZ, 0x5, R8 ;  /* 0x00000005ff087819 */ /* 0x000fe20000011408 */
[----:B------:R-:W-:Y:S01]  /*0c40*/  IMAD.MOV.U32 R7, RZ, RZ, R15 ;  /* 0x000000ffff077224 */ /* 0x000fe200078e000f */
[----:B------:R-:W-:Y:S01]  /*0c50*/  LEA.HI R5, R6, R6, RZ, 0x1 ;  /* 0x0000000606057211 */ /* 0x000fe200078f08ff */
[----:B------:R-:W-:Y:S01]  /*0c60*/  IMAD.IADD R19, R209, 0x1, -R4 ;  /* 0x00000001d1137824 */ /* 0x000fe200078e0a04 */
[----:B------:R-:W-:Y:S01]  /*0c70*/  LOP3.LUT R3, R3, 0x3fffffe, RZ, 0xc0, !PT ;  /* 0x03fffffe03037812 */ /* 0x000fe200078ec0ff */
[----:B------:R-:W-:Y:S01]  /*0c80*/  IMAD R8, R8, 0x10, R11 ;  /* 0x0000001008087824 */ /* 0x000fe200078e020b */
[----:B------:R-:W-:Y:S01]  /*0c90*/  LOP3.LUT R5, R5, 0x1ffffffe, RZ, 0xc0, !PT ;  /* 0x1ffffffe05057812 */ /* 0x000fe200078ec0ff */
[----:B------:R-:W-:Y:S01]  /*0ca0*/  IMAD.SHL.U32 R2, R19, 0x8, RZ ;  /* 0x0000000813027824 */ /* 0x000fe200078e00ff */
[----:B------:R-:W-:-:S02]  /*0cb0*/  IADD3 R3, R200, -R3, RZ ;  /* 0x80000003c8037210 */ /* 0x000fc40007ffe0ff */
[----:B------:R-:W-:Y:S01]  /*0cc0*/  LOP3.LUT R202, R9, 0x7ffffffc, RZ, 0xc0, !PT ;  /* 0x7ffffffc09ca7812 */ /* 0x000fe200078ec0ff */
[----:B------:R-:W-:Y:S01]  /*0cd0*/  IMAD.IADD R6, R6, 0x1, -R5 ;  /* 0x0000000106067824 */ /* 0x000fe200078e0a05 */
[----:B------:R-:W-:Y:S01]  /*0ce0*/  SHF.R.S32.HI R22, RZ, 0x3, R0 ;  /* 0x00000003ff167819 */ /* 0x000fe20000011400 */
[----:B------:R-:W-:Y:S01]  /*0cf0*/  IMAD R201, R3, 0x40, R8 ;  /* 0x0000004003c97824 */ /* 0x000fe200078e0208 */
[----:B------:R-:W-:Y:S01]  /*0d00*/  SHF.R.S32.HI R208, RZ, 0x1f, R2 ;  /* 0x0000001fffd07819 */ /* 0x000fe20000011402 */
[C---:B------:R-:W-:Y:S02]  /*0d10*/  VIADD R17, R2.reuse, 0x40 ;  /* 0x0000004002117836 */ /* 0x040fe40000000000 */
[----:B------:R-:W-:Y:S01]  /*0d20*/  VIADD R16, R2, 0x80 ;  /* 0x0000008002107836 */ /* 0x000fe20000000000 */
[----:B------:R-:W-:Y:S01]  /*0d30*/  LEA R203, R6, R201, 0x3 ;  /* 0x000000c906cb7211 */ /* 0x000fe200078e18ff */
[----:B------:R-:W-:Y:S01]  /*0d40*/  VIADD R18, R2, 0xc0 ;  /* 0x000000c002127836 */ /* 0x000fe20000000000 */
[----:B------:R-:W-:Y:S01]  /*0d50*/  SHF.R.S32.HI R207, RZ, 0x1f, R17 ;  /* 0x0000001fffcf7819 */ /* 0x000fe20000011411 */
[----:B------:R-:W-:Y:S01]  /*0d60*/  IMAD.IADD R202, R23, 0x1, -R202 ;  /* 0x0000000117ca7824 */ /* 0x000fe200078e0aca */
[----:B------:R-:W-:-:S02]  /*0d70*/  SHF.R.S32.HI R206, RZ, 0x1f, R16 ;  /* 0x0000001fffce7819 */ /* 0x000fc40000011410 */
[----:B------:R-:W-:-:S07]  /*0d80*/  SHF.R.S32.HI R205, RZ, 0x1f, R18 ;  /* 0x0000001fffcd7819 */ /* 0x000fce0000011412 */
.L_x_438:
[----:B012---:R-:W0:Y:S01]  /*0d90*/  LDC.64 R4, c[0x0][0xc88] ;  /* 0x00032200ff047b82 */ /* 0x007e220000000a00 */
[----:B------:R-:W-:Y:S01]  /*0da0*/  ULDC.64 UR8, c[0x0][0xa28] ;  /* 0x00028a0000087ab9 */ /* 0x000fe20000000a00 */
[----:B------:R-:W-:Y:S01]  /*0db0*/  ULDC.64 UR10, c[0x0][0xa20] ;  /* 0x00028800000a7ab9 */ /* 0x000fe20000000a00 */
[----:B------:R-:W-:Y:S01]  /*0dc0*/  ULDC UR4, c[0x0][0x424] ;  /* 0x0001090000047ab9 */ /* 0x000fe20000000800 */
[----:B0-----:R-:W-:-:S06]  /*0dd0*/  IMAD.WIDE R4, R7, 0x4, R4 ;  /* 0x0000000407047825 */ /* 0x001fcc00078e0204 */
[----:B------:R-:W2:Y:S01]  /*0de0*/  LDG.E R4, desc[UR50][R4.64] ;  /* 0x0000003204047981 */ /* 0x000ea2000c1e1900 */
[----:B------:R-:W-:Y:S02]  /*0df0*/  UISETP.NE.U32.AND UP0, UPT, UR8, URZ, UPT ;  /* 0x0000003f0800728c */ /* 0x000fe4000bf05070 */
[----:B------:R-:W-:Y:S02]  /*0e00*/  UISETP.NE.U32.AND UP1, UPT, UR10, URZ, UPT ;  /* 0x0000003f0a00728c */ /* 0x000fe4000bf25070 */
[----:B------:R-:W-:Y:S02]  /*0e10*/  UISETP.NE.AND.EX UP0, UPT, UR9, URZ, UPT, UP0 ;  /* 0x0000003f0900728c */ /* 0x000fe4000bf05300 */
[----:B------:R-:W-:-:S04]  /*0e20*/  UISETP.NE.AND.EX UP1, UPT, UR11, URZ, UPT, UP1 ;  /* 0x0000003f0b00728c */ /* 0x000fc8000bf25310 */
[----:B------:R-:W-:Y:S02]  /*0e30*/  PLOP3.LUT P0, PT, PT, PT, UP0, 0x80, 0x0 ;  /* 0x000000000000781c */ /* 0x000fe40003f0f008 */
[----:B------:R-:W-:Y:S02]  /*0e40*/  PLOP3.LUT P1, PT, PT, PT, UP1, 0x80, 0x0 ;  /* 0x000000000000781c */ /* 0x000fe40003f2f018 */
[----:B--2---:R-:W-:-:S13]  /*0e50*/  R2UR UR38, R4 ;  /* 0x00000000042672ca */ /* 0x004fda00000e0000 */
[----:B------:R-:W-:Y:S02]  /*0e60*/  USHF.R.S32.HI UR39, URZ, 0x1f, UR38 ;  /* 0x0000001f3f277899 */ /* 0x000fe40008011426 */
[----:B------:R-:W-:Y:S02]  /*0e70*/  @UP0 ULEA UR8, UP2, UR38, UR8, 0x2 ;  /* 0x0000000826080291 */ /* 0x000fe4000f84103f */
[----:B------:R-:W-:Y:S02]  /*0e80*/  @UP1 ULEA UR10, UP3, UR38, UR10, 0x2 ;  /* 0x0000000a260a1291 */ /* 0x000fe4000f86103f */
[----:B------:R-:W-:Y:S02]  /*0e90*/  @UP0 ULEA.HI.X UR9, UR38, UR9, UR39, 0x2, UP2 ;  /* 0x0000000926090291 */ /* 0x000fe400090f1427 */
[----:B------:R-:W-:Y:S01]  /*0ea0*/  @UP1 ULEA.HI.X UR11, UR38, UR11, UR39, 0x2, UP3 ;  /* 0x0000000b260b1291 */ /* 0x000fe200098f1427 */
[----:B------:R-:W-:Y:S02]  /*0eb0*/  IMAD.U32 R4, RZ, RZ, UR8 ;  /* 0x00000008ff047e24 */ /* 0x000fe4000f8e00ff */
[----:B----4-:R-:W-:-:S02]  /*0ec0*/  IMAD.U32 R6, RZ, RZ, UR10 ;  /* 0x0000000aff067e24 */ /* 0x010fc4000f8e00ff */
[----:B------:R-:W-:Y:S01]  /*0ed0*/  IMAD.U32 R5, RZ, RZ, UR9 ;  /* 0x00000009ff057e24 */ /* 0x000fe2000f8e00ff */
[----:B------:R-:W-:Y:S01]  /*0ee0*/  ULDC.64 UR8, c[0x0][0x418] ;  /* 0x0001060000087ab9 */ /* 0x000fe20000000a00 */
[----:B------:R-:W-:-:S03]  /*0ef0*/  IMAD.U32 R7, RZ, RZ, UR11 ;  /* 0x0000000bff077e24 */ /* 0x000fc6000f8e00ff */
[----:B------:R-:W2:Y:S04]  /*0f00*/  @P0 LDG.E R4, desc[UR50][R4.64] ;  /* 0x0000003204040981 */ /* 0x000ea8000c1e1900 */
[----:B---3--:R-:W3:Y:S01]  /*0f10*/  @P1 LDG.E R6, desc[UR50][R6.64] ;  /* 0x0000003206061981 */ /* 0x008ee2000c1e1900 */
[----:B------:R-:W-:Y:S01]  /*0f20*/  UISETP.NE.U32.AND UP0, UPT, UR8, URZ, UPT ;  /* 0x0000003f0800728c */ /* 0x000fe2000bf05070 */
[----:B------:R-:W-:Y:S01]  /*0f30*/  CS2R R8, SRZ ;  /* 0x0000000000087805 */ /* 0x000fe2000001ff00 */
[----:B------:R-:W-:Y:S01]  /*0f40*/  UMOV UR40, UR5 ;  /* 0x0000000500287c82 */ /* 0x000fe20008000000 */
[----:B------:R-:W-:Y:S01]  /*0f50*/  ULDC UR5, c[0x0][0x2f0] ;  /* 0x0000bc0000057ab9 */ /* 0x000fe20000000800 */
[----:B------:R-:W-:Y:S01]  /*0f60*/  UISETP.NE.AND.EX UP0, UPT, UR9, URZ, UPT, UP0 ;  /* 0x0000003f0900728c */ /* 0x000fe2000bf05300 */
[----:B------:R-:W-:Y:S01]  /*0f70*/  IMAD.MOV.U32 R0, RZ, RZ, RZ ;  /* 0x000000ffff007224 */ /* 0x000fe200078e00ff */
[----:B------:R-:W-:Y:S01]  /*0f80*/  UMOV UR42, URZ ;  /* 0x0000003f002a7c82 */ /* 0x000fe20008000000 */
[----:B------:R-:W-:Y:S01]  /*0f90*/  UMOV UR41, UR6 ;  /* 0x0000000600297c82 */ /* 0x000fe20008000000 */
[----:B------:R-:W-:Y:S01]  /*0fa0*/  USEL UR4, UR4, 0x1, UP0 ;  /* 0x0000000104047887 */ /* 0x000fe20008000000 */
[----:B------:R-:W-:Y:S01]  /*0fb0*/  IMAD.MOV.U32 R150, RZ, RZ, RZ ;  /* 0x000000ffff967224 */ /* 0x000fe200078e00ff */
[----:B------:R-:W-:-:S02]  /*0fc0*/  CS2R R148, SRZ ;  /* 0x0000000000947805 */ /* 0x000fc4000001ff00 */
[----:B------:R-:W-:Y:S01]  /*0fd0*/  CS2R R146, SRZ ;  /* 0x0000000000927805 */ /* 0x000fe2000001ff00 */
[----:B------:R-:W-:Y:S01]  /*0fe0*/  UIMAD UR4, UR4, UR5, URZ ;  /* 0x00000005040472a4 */ /* 0x000fe2000f8e023f */
[----:B------:R-:W-:Y:S02]  /*0ff0*/  CS2R R144, SRZ ;  /* 0x0000000000907805 */ /* 0x000fe4000001ff00 */
[----:B------:R-:W-:Y:S02]  /*1000*/  CS2R R142, SRZ ;  /* 0x00000000008e7805 */ /* 0x000fe4000001ff00 */
[----:B------:R-:W-:Y:S02]  /*1010*/  CS2R R140, SRZ ;  /* 0x00000000008c7805 */ /* 0x000fe4000001ff00 */
[----:B------:R-:W-:Y:S02]  /*1020*/  CS2R R138, SRZ ;  /* 0x00000000008a7805 */ /* 0x000fe4000001ff00 */
[----:B------:R-:W-:-:S02]  /*1030*/  CS2R R136, SRZ ;  /* 0x0000000000887805 */ /* 0x000fc4000001ff00 */
[----:B------:R-:W-:Y:S02]  /*1040*/  CS2R R134, SRZ ;  /* 0x0000000000867805 */ /* 0x000fe4000001ff00 */
        /* <DEDUP_REMOVED lines=8> */
[----:B------:R-:W-:Y:S01]  /*10d0*/  CS2R R116, SRZ ;  /* 0x0000000000747805 */ /* 0x000fe2000001ff00 */
[----:B------:R-:W-:Y:S01]  /*10e0*/  IMAD.MOV.U32 R174, RZ, RZ, RZ ;  /* 0x000000ffffae7224 */ /* 0x000fe200078e00ff */
        /* <DEDUP_REMOVED lines=36> */
[----:B------:R-:W-:Y:S02]  /*1330*/  IMAD.MOV.U32 R160, RZ, RZ, RZ ;  /* 0x000000ffffa07224 */ /* 0x000fe400078e00ff */
[----:B------:R-:W-:Y:S01]  /*1340*/  IMAD.MOV.U32 R41, RZ, RZ, RZ ;  /* 0x000000ffff297224 */ /* 0x000fe200078e00ff */
[----:B--2---:R-:W-:-:S02]  /*1350*/  @P0 R2UR UR42, R4 ;  /* 0x00000000042a02ca */ /* 0x004fc400000e0000 */
[----:B------:R-:W-:Y:S02]  /*1360*/  PLOP3.LUT P0, PT, PT, PT, PT, 0x80, 0x0 ;  /* 0x000000000000781c */ /* 0x000fe40003f0f070 */
[----:B---3--:R-:W-:Y:S01]  /*1370*/  @P1 R2UR UR4, R6 ;  /* 0x00000000060412ca */ /* 0x008fe200000e0000 */
[----:B------:R-:W-:-:S14]  /*1380*/  @P1 BRA `(.L_x_393) ;  /* 0x0000000000341947 */ /* 0x000fdc0003800000 */
[----:B------:R-:W-:Y:S02]  /*1390*/  ULDC.64 UR6, c[0x0][0xa08] ;  /* 0x0002820000067ab9 */ /* 0x000fe40000000a00 */
[----:B------:R-:W-:-:S04]  /*13a0*/  ISETP.NE.U32.AND P1, PT, RZ, UR6, PT ;  /* 0x00000006ff007c0c */ /* 0x000fc8000bf25070 */
[----:B------:R-:W-:-:S13]  /*13b0*/  ISETP.NE.AND.EX P1, PT, RZ, UR7, PT, P1 ;  /* 0x00000007ff007c0c */ /* 0x000fda000bf25310 */
[----:B------:R-:W-:Y:S05]  /*13c0*/  @!P1 BRA `(.L_x_393) ;  /* 0x0000000000249947 */ /* 0x000fea0003800000 */
[----:B------:R-:W-:Y:S02]  /*13d0*/  ULDC.64 UR4, c[0x0][0xa08] ;  /* 0x0002820000047ab9 */ /* 0x000fe40000000a00 */
[----:B------:R-:W-:-:S06]  /*13e0*/  UIMAD.WIDE UR4, UR38, 0x4, UR4 ;  /* 0x00000004260478a5 */ /* 0x000fcc000f8e0204 */
[----:B------:R-:W-:Y:S01]  /*13f0*/  IMAD.U32 R4, RZ, RZ, UR4 ;  /* 0x00000004ff047e24 */ /* 0x000fe2000f8e00ff */
[----:B------:R-:W-:-:S05]  /*1400*/  MOV R5, UR5 ;  /* 0x0000000500057c02 */ /* 0x000fca0008000f00 */
[----:B------:R-:W2:Y:S04]  /*1410*/  LDG.E R6, desc[UR50][R4.64] ;  /* 0x0000003204067981 */ /* 0x000ea8000c1e1900 */
[----:B------:R-:W3:Y:S01]  /*1420*/  LDG.E R3, desc[UR50][R4.64+0x4] ;  /* 0x0000043204037981 */ /* 0x000ee2000c1e1900 */
[----:B--2---:R-:W-:Y:S02]  /*1430*/  R2UR UR4, R6 ;  /* 0x00000000060472ca */ /* 0x004fe400000e0000 */
[----:B---3--:R-:W-:-:S13]  /*1440*/  R2UR UR5, R3 ;  /* 0x00000000030572ca */ /* 0x008fda00000e0000 */
[----:B------:R-:W-:-:S12]  /*1450*/  UIADD3 UR4, -UR4, UR5, URZ ;  /* 0x0000000504047290 */ /* 0x000fd8000fffe13f */
.L_x_393:
[----:B------:R-:W-:Y:S01]  /*1460*/  UIADD3 UR42, -UR42, UR4, URZ ;  /* 0x000000042a2a7290 */ /* 0x000fe2000fffe13f */
[----:B------:R-:W-:Y:S01]  /*1470*/  IMAD.MOV.U32 R40, RZ, RZ, RZ ;  /* 0x000000ffff287224 */ /* 0x000fe200078e00ff */
[----:B------:R-:W-:Y:S01]  /*1480*/  CS2R R34, SRZ ;  /* 0x0000000000227805 */ /* 0x000fe2000001ff00 */
[----:B------:R-:W-:Y:S01]  /*1490*/  IMAD.MOV.U32 R161, RZ, RZ, RZ ;  /* 0x000000ffffa17224 */ /* 0x000fe200078e00ff */
[----:B------:R-:W-:Y:S01]  /*14a0*/  UISETP.GE.AND UP0, UPT, UR42, 0x1, UPT ;  /* 0x000000012a00788c */ /* 0x000fe2000bf06270 */
[----:B------:R-:W-:Y:S01]  /*14b0*/  CS2R R36, SRZ ;  /* 0x0000000000247805 */ /* 0x000fe2000001ff00 */
[----:B------:R-:W-:Y:S01]  /*14c0*/  UIADD3 UR4, UR42, 0x5f, URZ ;  /* 0x0000005f2a047890 */ /* 0x000fe2000fffe03f */
[----:B------:R-:W-:Y:S02]  /*14d0*/  CS2R R162, SRZ ;  /* 0x0000000000a27805 */ /* 0x000fe4000001ff00 */
[----:B------:R-:W-:Y:S01]  /*14e0*/  CS2R R32, SRZ ;  /* 0x0000000000207805 */ /* 0x000fe2000001ff00 */
[----:B------:R-:W-:Y:S01]  /*14f0*/  IMAD.MOV.U32 R10, RZ, RZ, RZ ;  /* 0x000000ffff0a7224 */ /* 0x000fe200078e00ff */
[----:B------:R-:W-:Y:S01]  /*1500*/  PLOP3.LUT P1, PT, PT, PT, UP0, 0x80, 0x0 ;  /* 0x000000000000781c */ /* 0x000fe20003f2f008 */
[----:B------:R-:W-:Y:S01]  /*1510*/  UIMAD.WIDE UR4, UR4, 0x2aaaaaab, URZ ;  /* 0x2aaaaaab040478a5 */ /* 0x000fe2000f8e023f */
[----:B------:R-:W-:-:S02]  /*1520*/  CS2R R26, SRZ ;  /* 0x00000000001a7805 */ /* 0x000fc4000001ff00 */
[----:B------:R-:W-:Y:S02]  /*1530*/  CS2R R28, SRZ ;  /* 0x00000000001c7805 */ /* 0x000fe4000001ff00 */
[----:B------:R-:W-:Y:S01]  /*1540*/  CS2R R24, SRZ ;  /* 0x0000000000187805 */ /* 0x000fe2000001ff00 */
[----:B------:R-:W-:-:S04]  /*1550*/  USHF.R.U32.HI UR43, URZ, 0x1f, UR5 ;  /* 0x0000001f3f2b7899 */ /* 0x000fc80008011605 */
[----:B------:R-:W-:Y:S02]  /*1560*/  ULEA.HI.SX32 UR43, UR5, UR43, 0x1c ;  /* 0x0000002b052b7291 */ /* 0x000fe4000f8fe23f */
[----:B------:R-:W-:Y:S10]  /*1570*/  @!P1 BRA `(.L_x_394) ;  /* 0x00000050001c9947 */ /* 0x000ff40003800000 */
[----:B------:R-:W0:Y:S01]  /*1580*/  SHFL.IDX PT, R0, R200, RZ, 0x1f ;  /* 0x00001fffc8007589 */ /* 0x000e2200000e0000 */
[----:B------:R-:W1:Y:S01]  /*1590*/  S2UR UR44, SR_CgaCtaId ;  /* 0x00000000002c79c3 */ /* 0x000e620000008800 */
[----:B------:R-:W-:Y:S01]  /*15a0*/  UMOV UR45, 0x400 ;  /* 0x00000400002d7882 */ /* 0x000fe20000000000 */
[----:B0-----:R-:W-:Y:S01]  /*15b0*/  R2UR UR4, R0 ;  /* 0x00000000000472ca */ /* 0x001fe200000e0000 */
[----:B-1----:R-:W-:-:S04]  /*15c0*/  ULEA UR45, UR44, UR45, 0x18 ;  /* 0x0000002d2c2d7291 */ /* 0x002fc8000f8ec03f */
[----:B------:R-:W-:-:S04]  /*15d0*/  UIADD3 UR6, UR45, 0x18400, URZ ;  /* 0x000184002d067890 */ /* 0x000fc8000fffe03f */
[----:B------:R-:W-:-:S04]  /*15e0*/  ULOP3.LUT UP0, URZ, UR6, 0x1bf, URZ, 0xc0, !UPT ;  /* 0x000001bf063f7892 */ /* 0x000fc8000f80c03f */
[----:B------:R-:W-:Y:S02]  /*15f0*/  ULEA.HI UR5, UR4, UR4, URZ, 0x1 ;  /* 0x0000000404057291 */ /* 0x000fe4000f8f083f */
[----:B------:R-:W-:Y:S02]  /*1600*/  PLOP3.LUT P0, PT, PT, PT, UP0, 0x80, 0x0 ;  /* 0x000000000000781c */ /* 0x000fe40003f0f008 */
[----:B------:R-:W-:-:S04]  /*1610*/  ULOP3.LUT UR5, UR5, 0x1e, URZ, 0xc0, !UPT ;  /* 0x0000001e05057892 */ /* 0x000fc8000f8ec03f */
[----:B------:R-:W-:-:S04]  /*1620*/  UIADD3 UR5, UR4, -UR5, URZ ;  /* 0x8000000504057290 */ /* 0x000fc8000fffe03f */
[----:B------:R-:W-:-:S04]  /*1630*/  ULEA UR5, UR5, UR6, 0xd ;  /* 0x0000000605057291 */ /* 0x000fc8000f8e683f */
[----:B------:R-:W-:-:S04]  /*1640*/  USHF.R.U32.HI UR5, URZ, 0x4, UR5 ;  /* 0x000000043f057899 */ /* 0x000fc80008011605 */
[----:B------:R-:W-:Y:S01]  /*1650*/  ULOP3.LUT UR49, UR5, 0x3fff, URZ, 0xc0, !UPT ;  /* 0x00003fff05317892 */ /* 0x000fe2000f8ec03f */
[----:B------:R-:W-:Y:S11]  /*1660*/  @!P0 BRA `(.L_x_395) ;  /* 0x0000000000408947 */ /* 0x000ff60003800000 */
        /* <DEDUP_REMOVED lines=16> */
.L_x_395:
[----:B------:R-:W-:Y:S01]  /*1770*/  ULEA.HI UR4, UR47, UR47, URZ, 0x1 ;  /* 0x0000002f2f047291 */ /* 0x000fe2000f8f083f */
[----:B------:R-:W0:Y:S03]  /*1780*/  S2R R20, SR_TID.X ;  /* 0x0000000000147919 */ /* 0x000e260000002100 */
[----:B------:R-:W-:-:S04]  /*1790*/  ULOP3.LUT UR4, UR4, 0xfffffffe, URZ, 0xc0, !UPT ;  /* 0xfffffffe04047892 */ /* 0x000fc8000f8ec03f */
[----:B------:R-:W-:-:S06]  /*17a0*/  UIADD3 UR4, UR47, -UR4, URZ ;  /* 0x800000042f047290 */ /* 0x000fcc000fffe03f */
[----:B------:R-:W-:-:S05]  /*17b0*/  IMAD.U32 R0, RZ, RZ, UR4 ;  /* 0x00000004ff007e24 */ /* 0x000fca000f8e00ff */
[----:B------:R-:W-:-:S04]  /*17c0*/  SHF.L.U32 R0, R0, 0x1f, RZ ;  /* 0x0000001f00007819 */ /* 0x000fc800000006ff */
[----:B------:R-:W1:Y:S01]  /*17d0*/  SYNCS.PHASECHK.TRANS64.TRYWAIT P0, [UR45+0x22800], R0 ;  /* 0x02280000ff0075a7 */ /* 0x000e62000800016d */
[----:B0-----:R-:W-:-:S05]  /*17e0*/  SHF.R.U32.HI R20, RZ, 0x7, R20 ;  /* 0x00000007ff147819 */ /* 0x001fca0000011614 */
[----:B------:R-:W-:Y:S01]  /*17f0*/  VIADD R7, R20, 0x8 ;  /* 0x0000000814077836 */ /* 0x000fe20000000000 */
[----:B-1----:R-:W-:Y:S06]  /*1800*/  @!P0 BRA `(.L_x_396) ;  /* 0x000000cc00948947 */ /* 0x002fec0003800000 */
.L_x_523:
[----:B0-----:R-:W-:Y:S01]  /*1810*/  IMAD.U32 R0, RZ, RZ, UR48 ;  /* 0x00000030ff007e24 */ /* 0x001fe2000f8e00ff */
[----:B------:R-:W-:Y:S05]  /*1820*/  WARPSYNC.ALL ;  /* 0x0000000000007948 */ /* 0x000fea0003800000 */
[----:B------:R0:W-:Y:S01]  /*1830*/  BAR.SYNC.DEFER_BLOCKING R7, 0x100 ;  /* 0x000400070000751d */ /* 0x0001e20000010000 */
[----:B------:R-:W-:-:S13]  /*1840*/  ISETP.NE.AND P0, PT, R0, 0x3, PT ;  /* 0x000000030000780c */ /* 0x000fda0003f05270 */
[----:B0-----:R-:W-:Y:S05]  /*1850*/  @!P0 BRA `(.L_x_397) ;  /* 0x0000000000048947 */ /* 0x001fea0003800000 */
[----:B------:R-:W-:Y:S01]  /*1860*/  BPT.TRAP 0x1 ;  /* 0x000000040000795c */ /* 0x000fe20000300000 */
.L_x_397:
[----:B------:R-:W-:Y:S01]  /*1870*/  ULEA UR22, UR36, UR45, 0x3 ;  /* 0x0000002d24167291 */ /* 0x000fe2000f8e183f */
[----:B------:R-:W-:-:S05]  /*1880*/  IMAD.U32 R8, RZ, RZ, UR46 ;  /* 0x0000002eff087e24 */ /* 0x000fca000f8e00ff */
[----:B------:R-:W-:-:S04]  /*1890*/  SHF.L.U32 R8, R8, 0x1f, RZ ;  /* 0x0000001f08087819 */ /* 0x000fc800000006ff */
[----:B------:R0:W1:Y:S01]  /*18a0*/  SYNCS.PHASECHK.TRANS64.TRYWAIT P1, [UR22+0x22830], R8 ;  /* 0x02283008ff0075a7 */ /* 0x0000620008020156 */
[----:B------:R-:W-:Y:S05]  /*18b0*/  @!P0 BRA `(.L_x_398) ;  /* 0x0000000000048947 */ /* 0x000fea0003800000 */
[----:B------:R-:W-:Y:S01]  /*18c0*/  BPT.TRAP 0x1 ;  /* 0x000000040000795c */ /* 0x000fe20000300000 */
.L_x_398:
[----:B-1----:R-:W-:Y:S05]  /*18d0*/  @P1 BRA `(.L_x_399) ;  /* 0x0000000000081947 */ /* 0x002fea0003800000 */
[----:B------:R-:W1:Y:S02]  /*18e0*/  SYNCS.PHASECHK.TRANS64.TRYWAIT P1, [UR22+0x22830], R8 ;  /* 0x02283008ff0075a7 */ /* 0x000e640008020156 */
[----:B-1----:R-:W-:Y:S05]  /*18f0*/  @!P1 BRA `(.L_x_400) ;  /* 0x000000cc00709947 */ /* 0x002fea0003800000 */
.L_x_399:
        /* <DEDUP_REMOVED lines=38> */
.L_x_401:
        /* <DEDUP_REMOVED lines=11> */
[----:B-1----:R-:W-:-:S02]  /*1c10*/  IMAD.U32 R3, RZ, RZ, UR6 ;  /* 0x00000006ff037e24 */ /* 0x002fc4000f8e00ff */
[----:B------:R-:W-:Y:S01]  /*1c20*/  FMUL.FTZ R27, R27, UR7 ;  /* 0x000000071b1b7c20 */ /* 0x000fe20008410000 */
[----:B------:R-:W-:Y:S01]  /*1c30*/  FMUL.FTZ R36, R36, UR7 ;  /* 0x0000000724247c20 */ /* 0x000fe20008410000 */
[----:B------:R-:W-:Y:S01]  /*1c40*/  FMUL.FTZ R30, R30, UR7 ;  /* 0x000000071e1e7c20 */ /* 0x000fe20008410000 */
[----:B------:R-:W-:Y:S01]  /*1c50*/  IMAD R3, R202, -0x2, R3 ;  /* 0xfffffffeca037824 */ /* 0x000fe200078e0203 */
[----:B------:R-:W1:Y:S01]  /*1c60*/  MUFU.TANH R25, R25 ;  /* 0x0000001900197308 */ /* 0x000e620000002400 */
[----:B------:R-:W-:Y:S01]  /*1c70*/  FMUL.FTZ R37, R37, UR7 ;  /* 0x0000000725257c20 */ /* 0x000fe20008410000 */
[----:B------:R-:W-:Y:S01]  /*1c80*/  FMUL.FTZ R31, R31, UR7 ;  /* 0x000000071f1f7c20 */ /* 0x000fe20008410000 */
[----:B------:R-:W-:Y:S01]  /*1c90*/  FMUL.FTZ R40, R40, UR7 ;  /* 0x0000000728287c20 */ /* 0x000fe20008410000 */
[C---:B------:R-:W-:Y:S01]  /*1ca0*/  ISETP.GT.AND P6, PT, R3.reuse, RZ, PT ;  /* 0x000000ff0300720c */ /* 0x040fe20003fc4270 */
[----:B------:R-:W-:Y:S01]  /*1cb0*/  FMUL.FTZ R34, R34, UR7 ;  /* 0x0000000722227c20 */ /* 0x000fe20008410000 */
[----:B------:R-:W-:Y:S01]  /*1cc0*/  ISETP.GT.AND P5, PT, R3, 0x1, PT ;  /* 0x000000010300780c */ /* 0x000fe20003fa4270 */
[----:B------:R-:W-:Y:S01]  /*1cd0*/  FMUL.FTZ R41, R41, UR7 ;  /* 0x0000000729297c20 */ /* 0x000fe20008410000 */
[----:B------:R-:W4:Y:S01]  /*1ce0*/  MUFU.TANH R28, R28 ;  /* 0x0000001c001c7308 */ /* 0x000f220000002400 */
[----:B------:R-:W-:Y:S01]  /*1cf0*/  ISETP.GT.AND P4, PT, R3, 0x8, PT ;  /* 0x000000080300780c */ /* 0x000fe20003f84270 */
[----:B------:R-:W-:Y:S01]  /*1d00*/  FMUL.FTZ R35, R35, UR7 ;  /* 0x0000000723237c20 */ /* 0x000fe20008410000 */
[----:B---3--:R-:W-:Y:S01]  /*1d10*/  FSEL R24, R24, -INF , P6 ;  /* 0xff80000018187808 */ /* 0x008fe20003000000 */
[----:B------:R-:W-:Y:S01]  /*1d20*/  FMUL.FTZ R44, R44, UR7 ;  /* 0x000000072c2c7c20 */ /* 0x000fe20008410000 */
[C---:B------:R-:W-:Y:S01]  /*1d30*/  ISETP.GT.AND P3, PT, R3.reuse, 0x9, PT ;  /* 0x000000090300780c */ /* 0x040fe20003f64270 */
[----:B------:R-:W-:Y:S01]  /*1d40*/  FMUL.FTZ R38, R38, UR7 ;  /* 0x0000000726267c20 */ /* 0x000fe20008410000 */
[----:B------:R-:W-:Y:S01]  /*1d50*/  ISETP.GT.AND P2, PT, R3, 0x10, PT ;  /* 0x000000100300780c */ /* 0x000fe20003f44270 */
[----:B------:R-:W3:Y:S01]  /*1d60*/  MUFU.TANH R29, R29 ;  /* 0x0000001d001d7308 */ /* 0x000ee20000002400 */
[----:B-1----:R-:W-:Y:S01]  /*1d70*/  FSEL R25, R25, -INF , P5 ;  /* 0xff80000019197808 */ /* 0x002fe20002800000 */
[----:B------:R-:W-:Y:S01]  /*1d80*/  FMUL.FTZ R45, R45, UR7 ;  /* 0x000000072d2d7c20 */ /* 0x000fe20008410000 */
[----:B------:R-:W-:Y:S01]  /*1d90*/  ISETP.GT.AND P1, PT, R3, 0x11, PT ;  /* 0x000000110300780c */ /* 0x000fe20003f24270 */
[----:B------:R-:W-:Y:S01]  /*1da0*/  FMUL.FTZ R39, R39, UR7 ;  /* 0x0000000727277c20 */ /* 0x000fe20008410000 */
[----:B------:R-:W-:Y:S01]  /*1db0*/  FMNMX.FTZ R9, R24, R25, !PT ;  /* 0x0000001918097209 */ /* 0x000fe20007810000 */
[----:B------:R-:W-:Y:S01]  /*1dc0*/  FMUL.FTZ R48, R48, UR7 ;  /* 0x0000000730307c20 */ /* 0x000fe20008410000 */
[----:B------:R-:W-:Y:S01]  /*1dd0*/  FMUL.FTZ R42, R42, UR7 ;  /* 0x000000072a2a7c20 */ /* 0x000fe20008410000 */
        /* <DEDUP_REMOVED lines=204> */
[----:B-1----:R-:W-:Y:S01]  /*2aa0*/  FADD.FTZ R13, R24, R25 ;  /* 0x00000019180d7221 */ /* 0x002fe20000010000 */
[--C-:B------:R-:W-:Y:S01]  /*2ab0*/  FFMA.FTZ R61, R61, UR10, -R10.reuse ;  /* 0x0000000a3d3d7c23 */ /* 0x100fe2000801080a */
[----:B------:R-:W-:Y:S01]  /*2ac0*/  FMNMX.FTZ R9, R51, R4, !PT ;  /* 0x0000000433097209 */ /* 0x000fe20007810000 */
[--C-:B------:R-:W-:Y:S01]  /*2ad0*/  FFMA.FTZ R64, R64, UR10, -R10.reuse ;  /* 0x0000000a40407c23 */ /* 0x100fe2000801080a */
[--C-:B------:R-:W-:Y:S01]  /*2ae0*/  FFMA.FTZ R65, R65, UR10, -R10.reuse ;  /* 0x0000000a41417c23 */ /* 0x100fe2000801080a */
[--C-:B------:R-:W-:Y:S01]  /*2af0*/  FFMA.FTZ R68, R68, UR10, -R10.reuse ;  /* 0x0000000a44447c23 */ /* 0x100fe2000801080a */
[----:B------:R-:W-:Y:S01]  /*2b00*/  FMNMX.FTZ R4, R54, R9, !PT ;  /* 0x0000000936047209 */ /* 0x000fe20007810000 */
[----:B------:R-:W-:Y:S01]  /*2b10*/  MUFU.EX2 R32, R32 ;  /* 0x0000002000207308 */ /* 0x000fe20000000800 */
[----:B------:R-:W-:Y:S01]  /*2b20*/  FFMA.FTZ R10, R69, UR10, -R10 ;  /* 0x0000000a450a7c23 */ /* 0x000fe2000801080a */
        /* <DEDUP_REMOVED lines=52> */
[----:B------:R1:W3:Y:S01]  /*2e70*/  MUFU.EX2 R12, R6 ;  /* 0x00000006000c7308 */ /* 0x0002e20000000800 */
[--C-:B------:R-:W-:Y:S01]  /*2e80*/  FFMA.FTZ R54, R54, UR10, -R11.reuse ;  /* 0x0000000a36367c23 */ /* 0x100fe2000801080b */
[--C-:B------:R-:W-:Y:S01]  /*2e90*/  FFMA.FTZ R55, R55, UR10, -R11.reuse ;  /* 0x0000000a37377c23 */ /* 0x100fe2000801080b */
[--C-:B------:R-:W-:Y:S01]  /*2ea0*/  FFMA.FTZ R58, R58, UR10, -R11.reuse ;  /* 0x0000000a3a3a7c23 */ /* 0x100fe2000801080b */
[--C-:B------:R-:W-:Y:S01]  /*2eb0*/  FFMA.FTZ R59, R59, UR10, -R11.reuse ;  /* 0x0000000a3b3b7c23 */ /* 0x100fe2000801080b */
[--C-:B------:R-:W-:Y:S01]  /*2ec0*/  FFMA.FTZ R62, R62, UR10, -R11.reuse ;  /* 0x0000000a3e3e7c23 */ /* 0x100fe2000801080b */
[--C-:B------:R-:W-:Y:S01]  /*2ed0*/  FFMA.FTZ R63, R63, UR10, -R11.reuse ;  /* 0x0000000a3f3f7c23 */ /* 0x100fe2000801080b */
[----:B------:R-:W-:Y:S01]  /*2ee0*/  FFMA.FTZ R66, R66, UR10, -R11 ;  /* 0x0000000a42427c23 */ /* 0x000fe2000801080b */
[----:B------:R-:W4:Y:S01]  /*2ef0*/  MUFU.EX2 R30, R30 ;  /* 0x0000001e001e7308 */ /* 0x000f220000000800 */
[----:B-1----:R-:W-:Y:S01]  /*2f00*/  FADD.FTZ R6, R28, R13 ;  /* 0x0000000d1c067221 */ /* 0x002fe20000010000 */
[--C-:B------:R-:W-:Y:S01]  /*2f10*/  FFMA.FTZ R67, R67, UR10, -R11.reuse ;  /* 0x0000000a43437c23 */ /* 0x100fe2000801080b */
[--C-:B------:R-:W-:Y:S01]  /*2f20*/  FFMA.FTZ R70, R70, UR10, -R11.reuse ;  /* 0x0000000a46467c23 */ /* 0x100fe2000801080b */
[----:B------:R-:W-:Y:S01]  /*2f30*/  FFMA.FTZ R11, R71, UR10, -R11 ;  /* 0x0000000a470b7c23 */ /* 0x000fe2000801080b */
[----:B------:R-:W-:-:S03]  /*2f40*/  FADD.FTZ R13, R29, R6 ;  /* 0x000000061d0d7221 */ /* 0x000fc60000010000 */
[----:B------:R-:W1:Y:S01]  /*2f50*/  MUFU.EX2 R31, R31 ;  /* 0x0000001f001f7308 */ /* 0x000e620000000800 */
[----:B------:R-:W-:Y:S01]  /*2f60*/  FADD.FTZ R6, R32, R13 ;  /* 0x0000000d20067221 */ /* 0x000fe20000010000 */
[----:B---3--:R-:W-:Y:S01]  /*2f70*/  FADD.FTZ R13, R5, R12 ;  /* 0x0000000c050d7221 */ /* 0x008fe20000010000 */
[----:B------:R-:W-:Y:S02]  /*2f80*/  F2FP.BF16.F32.PACK_AB R153, R12, R5 ;  /* 0x000000050c99723e */ /* 0x000fe400000010ff */
[----:B------:R-:W-:-:S03]  /*2f90*/  FADD.FTZ R15, R33, R6 ;  /* 0x00000006210f7221 */ /* 0x000fc60000010000 */
[----:B------:R-:W3:Y:S01]  /*2fa0*/  MUFU.EX2 R34, R34 ;  /* 0x0000002200227308 */ /* 0x000ee20000000800 */
[----:B----4-:R-:W-:Y:S01]  /*2fb0*/  FADD.FTZ R6, R30, R13 ;  /* 0x0000000d1e067221 */ /* 0x010fe20000010000 */
[----:B------:R-:W-:-:S04]  /*2fc0*/  FADD.FTZ R10, R36, R15 ;  /* 0x0000000f240a7221 */ /* 0x000fc80000010000 */
[----:B------:R-:W-:Y:S02]  /*2fd0*/  FADD.FTZ R15, R37, R10 ;  /* 0x0000000a250f7221 */ /* 0x000fe40000010000 */
[----:B------:R-:W4:Y:S01]  /*2fe0*/  MUFU.EX2 R35, R35 ;  /* 0x0000002300237308 */ /* 0x000f220000000800 */
[C---:B-1----:R-:W-:Y:S01]  /*2ff0*/  FADD.FTZ R13, R31.reuse, R6 ;  /* 0x000000061f0d7221 */ /* 0x042fe20000010000 */
[----:B------:R-:W-:Y:S01]  /*3000*/  FADD.FTZ R10, R40, R15 ;  /* 0x0000000f280a7221 */ /* 0x000fe20000010000 */
[----:B------:R-:W-:-:S03]  /*3010*/  F2FP.BF16.F32.PACK_AB R155, R31, R30 ;  /* 0x0000001e1f9b723e */ /* 0x000fc600000010ff */
[----:B------:R-:W-:Y:S02]  /*3020*/  FADD.FTZ R15, R41, R10 ;  /* 0x0000000a290f7221 */ /* 0x000fe40000010000 */
        /* <DEDUP_REMOVED lines=58> */
[----:B-1----:R-:W-:Y:S01]  /*33d0*/  FADD.FTZ R10, R68, R15 ;  /* 0x0000000f440a7221 */ /* 0x002fe20000010000 */
[----:B------:R-:W-:-:S06]  /*33e0*/  F2FP.BF16.F32.PACK_AB R174, R9, R68 ;  /* 0x0000004409ae723e */ /* 0x000fcc00000010ff */
[----:B------:R-:W1:Y:S01]  /*33f0*/  MUFU.EX2 R67, R67 ;  /* 0x0000004300437308 */ /* 0x000e620000000800 */
[----:B---3--:R-:W-:Y:S01]  /*3400*/  FADD.FTZ R13, R63, R6 ;  /* 0x000000063f0d7221 */ /* 0x008fe20000010000 */
[----:B------:R-:W-:Y:S01]  /*3410*/  FADD.FTZ R6, R9, R10 ;  /* 0x0000000a09067221 */ /* 0x000fe20000010000 */
[----:B------:R-:W-:-:S05]  /*3420*/  F2FP.BF16.F32.PACK_AB R171, R63, R62 ;  /* 0x0000003e3fab723e */ /* 0x000fca00000010ff */
[----:B------:R-:W3:Y:S01]  /*3430*/  MUFU.EX2 R70, R70 ;  /* 0x0000004600467308 */ /* 0x000ee20000000800 */
[----:B----4-:R-:W-:-:S07]  /*3440*/  FADD.FTZ R10, R66, R13 ;  /* 0x0000000d420a7221 */ /* 0x010fce0000010000 */
[----:B------:R-:W4:Y:S01]  /*3450*/  MUFU.EX2 R11, R11 ;  /* 0x0000000b000b7308 */ /* 0x000f220000000800 */
[C---:B-1----:R-:W-:Y:S01]  /*3460*/  FADD.FTZ R5, R67.reuse, R10 ;  /* 0x0000000a43057221 */ /* 0x042fe20000010000 */
[----:B------:R-:W-:-:S03]  /*3470*/  F2FP.BF16.F32.PACK_AB R173, R67, R66 ;  /* 0x0000004243ad723e */ /* 0x000fc600000010ff */
[----:B---3--:R-:W-:-:S04]  /*3480*/  FADD.FTZ R10, R70, R5 ;  /* 0x00000005460a7221 */ /* 0x008fc80000010000 */
[C---:B----4-:R-:W-:Y:S01]  /*3490*/  FADD.FTZ R5, R11.reuse, R10 ;  /* 0x0000000a0b057221 */ /* 0x050fe20000010000 */
[----:B------:R-:W-:Y:S01]  /*34a0*/  F2FP.BF16.F32.PACK_AB R175, R11, R70 ;  /* 0x000000460baf723e */ /* 0x000fe200000010ff */
[----:B------:R-:W-:Y:S06]  /*34b0*/  @!P0 BRA `(.L_x_402) ;  /* 0x0000000000048947 */ /* 0x000fec0003800000 */
[----:B------:R-:W-:Y:S01]  /*34c0*/  BPT.TRAP 0x1 ;  /* 0x000000040000795c */ /* 0x000fe20000300000 */
.L_x_402:
[----:B------:R1:W3:Y:S01]  /*34d0*/  SYNCS.PHASECHK.TRANS64.TRYWAIT P1, [UR22+0x22850], R8 ;  /* 0x02285008ff0075a7 */ /* 0x0002e20008020156 */
[----:B------:R-:W-:Y:S05]  /*34e0*/  @!P0 BRA `(.L_x_403) ;  /* 0x0000000000048947 */ /* 0x000fea0003800000 */
[----:B------:R-:W-:Y:S01]  /*34f0*/  BPT.TRAP 0x1 ;  /* 0x000000040000795c */ /* 0x000fe20000300000 */
.L_x_403:
[----:B---3--:R-:W-:Y:S05]  /*3500*/  @P1 BRA `(.L_x_404) ;  /* 0x0000000000081947 */ /* 0x008fea0003800000 */
[----:B------:R-:W3:Y:S02]  /*3510*/  SYNCS.PHASECHK.TRANS64.TRYWAIT P1, [UR22+0x22850], R8 ;  /* 0x02285008ff0075a7 */ /* 0x000ee40008020156 */
[----:B---3--:R-:W-:Y:S05]  /*3520*/  @!P1 BRA `(.L_x_405) ;  /* 0x000000b0007c9947 */ /* 0x008fea0003800000 */
.L_x_404:
        /* <DEDUP_REMOVED lines=43> */
.L_x_406:
[----:B------:R-:W4:Y:S01]  /*37e0*/  S2UR UR6, SR_CgaCtaId ;  /* 0x00000000000679c3 */ /* 0x000f220000008800 */
[----:B------:R-:W-:Y:S02]  /*37f0*/  UISETP.GE.AND UP0, UPT, UR42, 0x61, UPT ;  /* 0x000000612a00788c */ /* 0x000fe4000bf06270 */
[----:B------:R-:W-:-:S04]  /*3800*/  UIADD3 UR22, UR22, 0x22860, URZ ;  /* 0x0002286016167890 */ /* 0x000fc8000fffe03f */
[----:B------:R-:W-:Y:S01]  /*3810*/  PLOP3.LUT P1, PT, PT, PT, UP0, 0x80, 0x0 ;  /* 0x000000000000781c */ /* 0x000fe20003f2f008 */
[----:B----4-:R-:W-:-:S09]  /*3820*/  UPRMT UR22, UR6, 0x654, UR22 ;  /* 0x0000065406167896 */ /* 0x010fd20008000016 */
[----:B------:R-:W-:Y:S03]  /*3830*/  SYNCS.ARRIVE.TRANS64.RED.A1T0 RZ, [UR22], RZ ;  /* 0x000000ffffff79a7 */ /* 0x000fe60008100416 */
[----:B------:R-:W-:Y:S05]  /*3840*/  @!P1 BRA `(.L_x_407) ;  /* 0x0000002000dc9947 */ /* 0x000fea0003800000 */
[----:B---3--:R-:W-:Y:S01]  /*3850*/  IMAD.MOV.U32 R9, RZ, RZ, R4 ;  /* 0x000000ffff097224 */ /* 0x008fe200078e0004 */
[----:B------:R-:W-:Y:S01]  /*3860*/  UIADD3 UR43, UR43, -0x2, URZ ;  /* 0xfffffffe2b2b7890 */ /* 0x000fe2000fffe03f */
[----:B01----:R-:W-:Y:S01]  /*3870*/  IMAD.MOV.U32 R8, RZ, RZ, R3 ;  /* 0x000000ffff087224 */ /* 0x003fe200078e0003 */
[----:B------:R-:W-:Y:S01]  /*3880*/  ULDC UR25, c[0x0][0x9d8] ;  /* 0x0002760000197ab9 */ /* 0x000fe20000000800 */
[----:B------:R-:W-:-:S09]  /*3890*/  ULDC UR22, c[0x0][0x988] ;  /* 0x0002620000167ab9 */ /* 0x000fd20000000800 */
.L_x_418:
        /* <DEDUP_REMOVED lines=8> */
[----:B01----:R-:W-:Y:S11]  /*3920*/  @!P0 BRA `(.L_x_408) ;  /* 0x0000000000048947 */ /* 0x003ff60003800000 */
[----:B------:R-:W-:Y:S01]  /*3930*/  BPT.TRAP 0x1 ;  /* 0x000000040000795c */ /* 0x000fe20000300000 */
.L_x_408:
        /* <DEDUP_REMOVED lines=9> */
.L_x_409:
[----:B-1----:R-:W-:Y:S05]  /*39d0*/  @P2 BRA `(.L_x_410) ;  /* 0x0000000000082947 */ /* 0x002fea0003800000 */
[----:B------:R-:W1:Y:S02]  /*39e0*/  SYNCS.PHASECHK.TRANS64.TRYWAIT P2, [UR24+0x22830], R7 ;  /* 0x02283007ff0075a7 */ /* 0x000e640008040158 */
[----:B-1----:R-:W-:Y:S05]  /*39f0*/  @!P2 BRA `(.L_x_411) ;  /* 0x000000ac0060a947 */ /* 0x002fea0003800000 */
.L_x_410:
[----:B------:R-:W-:Y:S01]  /*3a00*/  UIMAD UR6, UR36, 0x300, UR20 ;  /* 0x00000300240678a4 */ /* 0x000fe2000f8e0214 */
[----:B------:R-:W-:Y:S01]  /*3a10*/  WARPGROUP.ARRIVE ;  /* 0x00000000000079c5 */ /* 0x000fe20000000000 */
[----:B------:R-:W-:Y:S01]  /*3a20*/  UMOV UR7, 0x40000040 ;  /* 0x4000004000077882 */ /* 0x000fe20000000000 */
[----:B------:R-:W-:Y:S01]  /*3a30*/  UMOV UR11, 0x40000040 ;  /* 0x40000040000b7882 */ /* 0x000fe20000000000 */
[----:B------:R-:W-:-:S03]  /*3a40*/  UIADD3 UR10, UR6, 0x2, URZ ;  /* 0x00000002060a7890 */ /* 0x000fc6000fffe03f */
[----:B-1----:R-:W1:Y:S01]  /*3a50*/  S2R R0, SR_TID.X ;  /* 0x0000000000007919 */ /* 0x002e620000002100 */
[----:B------:R-:W-:Y:S01]  /*3a60*/  UIADD3 UR14, UR6, 0x4, URZ ;  /* 0x00000004060e7890 */ /* 0x000fe2000fffe03f */
[----:B------:R-:W-:Y:S01]  /*3a70*/  UMOV UR15, 0x40000040 ;  /* 0x40000040000f7882 */ /* 0x000fe20000000000 */
[----:B------:R-:W-:Y:S01]  /*3a80*/  HGMMA.64x96x16.F32.BF16 R152, gdesc[UR4], RZ, !UPT, gsb0 ;  /* 0x01600000049879f0 */ /* 0x000fe2000c0018ff */
[----:B------:R-:W-:Y:S01]  /*3a90*/  UIADD3 UR18, UR6, 0x6, URZ ;  /* 0x0000000606127890 */ /* 0x000fe2000fffe03f */
[----:B------:R-:W-:Y:S01]  /*3aa0*/  UMOV UR19, 0x40000040 ;  /* 0x4000004000137882 */ /* 0x000fe20000000000 */
[----:B-1----:R-:W-:-:S04]  /*3ab0*/  SHF.R.U32.HI R211, RZ, 0x7, R0 ;  /* 0x00000007ffd37819 */ /* 0x002fc80000011600 */
        /* <DEDUP_REMOVED lines=14> */
.L_x_412:
        /* <DEDUP_REMOVED lines=15> */
[----:B------:R-:W-:Y:S01]  /*3c90*/  FMUL.FTZ R154, R163, UR25 ;  /* 0x00000019a39a7c20 */ /* 0x000fe20008410000 */
[----:B------:R-:W-:Y:S01]  /*3ca0*/  FMUL.FTZ R163, R172, UR25 ;  /* 0x00000019aca37c20 */ /* 0x000fe20008410000 */
[----:B------:R-:W-:Y:S01]  /*3cb0*/  FMUL.FTZ R161, R169, UR25 ;  /* 0x00000019a9a17c20 */ /* 0x000fe20008410000 */
[----:B------:R-:W-:Y:S01]  /*3cc0*/  FMUL.FTZ R165, R173, UR25 ;  /* 0x00000019ada57c20 */ /* 0x000fe20008410000 */
[----:B------:R-:W-:Y:S01]  /*3cd0*/  FMUL.FTZ R164, R174, UR25 ;  /* 0x00000019aea47c20 */ /* 0x000fe20008410000 */
[----:B------:R-:W-:Y:S01]  /*3ce0*/  FMUL.FTZ R156, R166, UR25 ;  /* 0x00000019a69c7c20 */ /* 0x000fe20008410000 */
[----:B------:R-:W-:Y:S01]  /*3cf0*/  FMUL.FTZ R166, R176, UR25 ;  /* 0x00000019b0a67c20 */ /* 0x000fe20008410000 */
[----:B------:R-:W4:Y:S01]  /*3d00*/  MUFU.TANH R13, R13 ;  /* 0x0000000d000d7308 */ /* 0x000f220000002400 */
        /* <DEDUP_REMOVED lines=13> */
[----:B------:R-:W-:Y:S01]  /*3de0*/  UMOV UR10, UR22 ;  /* 0x00000016000a7c82 */ /* 0x000fe20008000000 */
[----:B------:R-:W-:Y:S01]  /*3df0*/  FMUL.FTZ R175, R175, UR25 ;  /* 0x00000019afaf7c20 */ /* 0x000fe20008410000 */
[----:B------:R-:W3:Y:S01]  /*3e00*/  MUFU.TANH R21, R21 ;  /* 0x0000001500157308 */ /* 0x000ee20000002400 */
[----:B----4-:R-:W-:Y:S01]  /*3e10*/  FMNMX.FTZ R3, R13, R170, !PT ;  /* 0x000000aa0d037209 */ /* 0x010fe20007810000 */
        /* <DEDUP_REMOVED lines=11> */
[----:B------:R-:W-:-:S03]  /*3ed0*/  UIADD3 UR6, UR24, 0x22840, URZ ;  /* 0x0002284018067890 */ /* 0x000fc6000fffe03f */
[----:B------:R-:W2:Y:S01]  /*3ee0*/  MUFU.TANH R155, R155 ;  /* 0x0000009b009b7308 */ /* 0x000ea20000002400 */
[----:B---3--:R-:W-:Y:S01]  /*3ef0*/  FMNMX.FTZ R172, R21, R172, !PT ;  /* 0x000000ac15ac7209 */ /* 0x008fe20007810000 */
[----:B------:R-:W-:-:S06]  /*3f00*/  UPRMT UR6, UR23, 0x654, UR6 ;  /* 0x0000065417067896 */ /* 0x000fcc0008000006 */
[----:B------:R-:W3:Y:S01]  /*3f10*/  MUFU.TANH R157, R157 ;  /* 0x0000009d009d7308 */ /* 0x000ee20000002400 */
[----:B----4-:R-:W-:Y:S02]  /*3f20*/  FMNMX.FTZ R172, R153, R172, !PT ;  /* 0x000000ac99ac7209 */ /* 0x010fe40007810000 */
[----:B------:R-:W-:Y:S05]  /*3f30*/  SYNCS.ARRIVE.TRANS64.RED.A1T0 RZ, [UR6], RZ ;  /* 0x000000ffffff79a7 */ /* 0x000fea0008100406 */
[----:B------:R-:W4:Y:S01]  /*3f40*/  MUFU.TANH R159, R159 ;  /* 0x0000009f009f7308 */ /* 0x000f220000002400 */
[----:B--2---:R-:W-:Y:S01]  /*3f50*/  FMNMX.FTZ R174, R155, R172, !PT ;  /* 0x000000ac9bae7209 */ /* 0x004fe20007810000 */
[----:B------:R-:W-:-:S06]  /*3f60*/  FMUL.FTZ R172, R188, UR25 ;  /* 0x00000019bcac7c20 */ /* 0x000fcc0008410000 */
[----:B------:R-:W2:Y:S01]  /*3f70*/  MUFU.TANH R161, R161 ;  /* 0x000000a100a17308 */ /* 0x000ea20000002400 */
[----:B---3--:R-:W-:-:S07]  /*3f80*/  FMNMX.FTZ R174, R157, R174, !PT ;  /* 0x000000ae9dae7209 */ /* 0x008fce0007810000 */
[----:B------:R-:W3:Y:S01]  /*3f90*/  MUFU.TANH R163, R163 ;  /* 0x000000a300a37308 */ /* 0x000ee20000002400 */
[----:B----4-:R-:W-:-:S07]  /*3fa0*/  FMNMX.FTZ R174, R159, R174, !PT ;  /* 0x000000ae9fae7209 */ /* 0x010fce0007810000 */
[----:B------:R-:W4:Y:S01]  /*3fb0*/  MUFU.TANH R165, R165 ;  /* 0x000000a500a57308 */ /* 0x000f220000002400 */
[----:B--2---:R-:W-:-:S07]  /*3fc0*/  FMNMX.FTZ R174, R161, R174, !PT ;  /* 0x000000aea1ae7209 */ /* 0x004fce0007810000 */
[----:B------:R-:W2:Y:S01]  /*3fd0*/  MUFU.TANH R166, R166 ;  /* 0x000000a600a67308 */ /* 0x000ea20000002400 */
[----:B---3--:R-:W-:Y:S01]  /*3fe0*/  FMNMX.FTZ R176, R163, R174, !PT ;  /* 0x000000aea3b07209 */ /* 0x008fe20007810000 */
[----:B------:R-:W-:-:S06]  /*3ff0*/  FMUL.FTZ R174, R192, UR25 ;  /* 0x00000019c0ae7c20 */ /* 0x000fcc0008410000 */
[----:B------:R-:W3:Y:S01]  /*4000*/  MUFU.TANH R167, R167 ;  /* 0x000000a700a77308 */ /* 0x000ee20000002400 */
[----:B----4-:R-:W-:Y:S01]  /*4010*/  FMNMX.FTZ R3, R165, R176, !PT ;  /* 0x000000b0a5037209 */ /* 0x010fe20007810000 */
[----:B------:R-:W-:-:S06]  /*4020*/  FMUL.FTZ R176, R193, UR25 ;  /* 0x00000019c1b07c20 */ /* 0x000fcc0008410000 */
[----:B------:R-:W4:Y:S01]  /*4030*/  MUFU.TANH R168, R168 ;  /* 0x000000a800a87308 */ /* 0x000f220000002400 */
[----:B--2---:R-:W-:-:S07]  /*4040*/  FMNMX.FTZ R180, R166, R3, !PT ;  /* 0x00000003a6b47209 */ /* 0x004fce0007810000 */
[----:B------:R-:W2:Y:S01]  /*4050*/  MUFU.TANH R169, R169 ;  /* 0x000000a900a97308 */ /* 0x000ea20000002400 */
[----:B---3--:R-:W-:-:S07]  /*4060*/  FMNMX.FTZ R3, R167, R180, !PT ;  /* 0x000000b4a7037209 */ /* 0x008fce0007810000 */
[----:B------:R-:W3:Y:S01]  /*4070*/  MUFU.TANH R170, R170 ;  /* 0x000000aa00aa7308 */ /* 0x000ee20000002400 */
[----:B----4-:R-:W-:-:S07]  /*4080*/  FMNMX.FTZ R180, R168, R3, !PT ;  /* 0x00000003a8b47209 */ /* 0x010fce0007810000 */
        /* <DEDUP_REMOVED lines=17> */
[----:B------:R-:W-:Y:S01]  /*41a0*/  FMUL.FTZ R184, R186, UR25 ;  /* 0x00000019bab87c20 */ /* 0x000fe20008410000 */
[----:B------:R-:W-:Y:S01]  /*41b0*/  FMUL.FTZ R186, R190, UR25 ;  /* 0x00000019beba7c20 */ /* 0x000fe20008410000 */
[----:B------:R-:W-:-:S04]  /*41c0*/  FMUL.FTZ R190, R198, UR25 ;  /* 0x00000019c6be7c20 */ /* 0x000fc80008410000 */
[----:B------:R-:W3:Y:S01]  /*41d0*/  MUFU.TANH R12, R12 ;  /* 0x0000000c000c7308 */ /* 0x000ee20000002400 */
[----:B----4-:R-:W-:-:S05]  /*41e0*/  FMNMX.FTZ R3, R180, R3, !PT ;  /* 0x00000003b4037209 */ /* 0x010fca0007810000 */
[----:B------:R-:W4:Y:S02]  /*41f0*/  SHFL.BFLY PT, R188, R3, 0x2, 0x1f ;  /* 0x0c401f0003bc7f89 */ /* 0x000f2400000e0000 */
[----:B------:R-:W5:Y:S01]  /*4200*/  MUFU.TANH R15, R15 ;  /* 0x0000000f000f7308 */ /* 0x000f620000002400 */
[----:B--2---:R-:W-:-:S07]  /*4210*/  FMNMX.FTZ R193, R10, R9, !PT ;  /* 0x000000090ac17209 */ /* 0x004fce0007810000 */
[----:B------:R-:W2:Y:S08]  /*4220*/  MUFU.TANH R20, R20 ;  /* 0x0000001400147308 */ /* 0x000eb00000002400 */
[----:B------:R-:W0:Y:S01]  /*4230*/  MUFU.TANH R152, R152 ;  /* 0x0000009800987308 */ /* 0x000e220000002400 */
[----:B----4-:R-:W-:Y:S01]  /*4240*/  FMNMX.FTZ R177, R3, R188, !PT ;  /* 0x000000bc03b17209 */ /* 0x010fe20007810000 */
[----:B------:R-:W-:-:S06]  /*4250*/  FMUL.FTZ R188, R194, UR25 ;  /* 0x00000019c2bc7c20 */ /* 0x000fcc0008410000 */
[----:B------:R-:W4:Y:S01]  /*4260*/  MUFU.TANH R154, R154 ;  /* 0x0000009a009a7308 */ /* 0x000f220000002400 */
[----:B------:R-:W1:Y:S07]  /*4270*/  SHFL.BFLY PT, R192, R177, 0x1, 0x1f ;  /* 0x0c201f00b1c07f89 */ /* 0x000e6e00000e0000 */
[----:B------:R-:W4:Y:S08]  /*4280*/  MUFU.TANH R156, R156 ;  /* 0x0000009c009c7308 */ /* 0x000f300000002400 */
[----:B------:R-:W4:Y:S08]  /*4290*/  MUFU.TANH R158, R158 ;  /* 0x0000009e009e7308 */ /* 0x000f300000002400 */
[----:B------:R-:W4:Y:S01]  /*42a0*/  MUFU.TANH R160, R160 ;  /* 0x000000a000a07308 */ /* 0x000f220000002400 */
[----:B-1----:R-:W-:-:S05]  /*42b0*/  FMNMX.FTZ R3, R177, R192, !PT ;  /* 0x000000c0b1037209 */ /* 0x002fca0007810000 */
[C---:B------:R-:W-:Y:S01]  /*42c0*/  FADD.FTZ R8, -R3.reuse, R8 ;  /* 0x0000000803087221 */ /* 0x040fe20000010100 */
[----:B------:R-:W-:Y:S01]  /*42d0*/  FMUL.FTZ R212, R3, UR10 ;  /* 0x0000000a03d47c20 */ /* 0x000fe20008410000 */
[----:B------:R-:W1:Y:S02]  /*42e0*/  MUFU.TANH R162, R162 ;  /* 0x000000a200a27308 */ /* 0x000e640000002400 */
[----:B------:R-:W-:Y:S01]  /*42f0*/  FMUL.FTZ R177, R8, UR10 ;  /* 0x0000000a08b17c20 */ /* 0x000fe20008410000 */
[----:B---3--:R-:W-:Y:S01]  /*4300*/  FMNMX.FTZ R8, R12, R193, !PT ;  /* 0x000000c10c087209 */ /* 0x008fe20007810000 */
[--C-:B------:R-:W-:Y:S01]  /*4310*/  FFMA.FTZ R192, R11, UR10, -R212.reuse ;  /* 0x0000000a0bc07c23 */ /* 0x100fe200080108d4 */
[--C-:B------:R-:W-:Y:S01]  /*4320*/  FFMA.FTZ R195, R4, UR10, -R212.reuse ;  /* 0x0000000a04c37c23 */ /* 0x100fe200080108d4 */
[--C-:B------:R-:W-:Y:S01]  /*4330*/  FFMA.FTZ R194, R153, UR10, -R212.reuse ;  /* 0x0000000a99c27c23 */ /* 0x100fe200080108d4 */
[----:B-----5:R-:W-:Y:S01]  /*4340*/  FMNMX.FTZ R11, R15, R8, !PT ;  /* 0x000000080f0b7209 */ /* 0x020fe20007810000 */
[----:B------:R-:W3:Y:S01]  /*4350*/  MUFU.TANH R164, R164 ;  /* 0x000000a400a47308 */ /* 0x000ee20000002400 */
[--C-:B------:R-:W-:Y:S01]  /*4360*/  FFMA.FTZ R198, R165, UR10, -R212.reuse ;  /* 0x0000000aa5c67c23 */ /* 0x100fe200080108d4 */
[--C-:B------:R-:W-:Y:S01]  /*4370*/  FFMA.FTZ R210, R14, UR10, -R212.reuse ;  /* 0x0000000a0ed27c23 */ /* 0x100fe200080108d4 */
[----:B--2---:R-:W-:Y:S01]  /*4380*/  FMNMX.FTZ R11, R20, R11, !PT ;  /* 0x0000000b140b7209 */ /* 0x004fe20007810000 */
[--C-:B------:R-:W-:Y:S01]  /*4390*/  FFMA.FTZ R165, R167, UR10, -R212.reuse ;  /* 0x0000000aa7a57c23 */ /* 0x100fe200080108d4 */
[--C-:B------:R-:W-:Y:S01]  /*43a0*/  FFMA.FTZ R14, R155, UR10, -R212.reuse ;  /* 0x0000000a9b0e7c23 */ /* 0x100fe200080108d4 */
[--C-:B------:R-:W-:Y:S01]  /*43b0*/  FFMA.FTZ R167, R169, UR10, -R212.reuse ;  /* 0x0000000aa9a77c23 */ /* 0x100fe200080108d4 */
[----:B0-----:R-:W-:Y:S01]  /*43c0*/  FMNMX.FTZ R11, R152, R11, !PT ;  /* 0x0000000b980b7209 */ /* 0x001fe20007810000 */
[----:B------:R-:W0:Y:S01]  /*43d0*/  MUFU.TANH R175, R175 ;  /* 0x000000af00af7308 */ /* 0x000e220000002400 */
[--C-:B------:R-:W-:Y:S01]  /*43e0*/  FFMA.FTZ R169, R171, UR10, -R212.reuse ;  /* 0x0000000aaba97c23 */ /* 0x100fe200080108d4 */
[--C-:B------:R-:W-:Y:S01]  /*43f0*/  FFMA.FTZ R171, R173, UR10, -R212.reuse ;  /* 0x0000000aadab7c23 */ /* 0x100fe200080108d4 */
[----:B----4-:R-:W-:Y:S01]  /*4400*/  FMNMX.FTZ R11, R154, R11, !PT ;  /* 0x0000000b9a0b7209 */ /* 0x010fe20007810000 */
[--C-:B------:R-:W-:Y:S01]  /*4410*/  FFMA.FTZ R173, R176, UR10, -R212.reuse ;  /* 0x0000000ab0ad7c23 */ /* 0x100fe200080108d4 */
[--C-:B------:R-:W-:Y:S01]  /*4420*/  FFMA.FTZ R197, R13, UR10, -R212.reuse ;  /* 0x0000000a0dc57c23 */ /* 0x100fe200080108d4 */
[--C-:B------:R-:W-:Y:S01]  /*4430*/  FFMA.FTZ R21, R21, UR10, -R212.reuse ;  /* 0x0000000a15157c23 */ /* 0x100fe200080108d4 */
[----:B------:R-:W-:Y:S01]  /*4440*/  FMNMX.FTZ R11, R156, R11, !PT ;  /* 0x0000000b9c0b7209 */ /* 0x000fe20007810000 */
[----:B------:R-:W2:Y:S01]  /*4450*/  MUFU.TANH R178, R178 ;  /* 0x000000b200b27308 */ /* 0x000ea20000002400 */
[--C-:B------:R-:W-:Y:S01]  /*4460*/  FFMA.FTZ R193, R157, UR10, -R212.reuse ;  /* 0x0000000a9dc17c23 */ /* 0x100fe200080108d4 */
[--C-:B------:R-:W-:Y:S01]  /*4470*/  FFMA.FTZ R13, R159, UR10, -R212.reuse ;  /* 0x0000000a9f0d7c23 */ /* 0x100fe200080108d4 */
[----:B------:R-:W-:Y:S01]  /*4480*/  FMNMX.FTZ R11, R158, R11, !PT ;  /* 0x0000000b9e0b7209 */ /* 0x000fe20007810000 */
[--C-:B------:R-:W-:Y:S01]  /*4490*/  FFMA.FTZ R180, R180, UR10, -R212.reuse ;  /* 0x0000000ab4b47c23 */ /* 0x100fe200080108d4 */
[--C-:B------:R-:W-:Y:S01]  /*44a0*/  FFMA.FTZ R8, R166, UR10, -R212.reuse ;  /* 0x0000000aa6087c23 */ /* 0x100fe200080108d4 */
[--C-:B------:R-:W-:Y:S01]  /*44b0*/  FFMA.FTZ R166, R168, UR10, -R212.reuse ;  /* 0x0000000aa8a67c23 */ /* 0x100fe200080108d4 */
[----:B------:R-:W-:Y:S01]  /*44c0*/  FMNMX.FTZ R11, R160, R11, !PT ;  /* 0x0000000ba00b7209 */ /* 0x000fe20007810000 */
[----:B------:R-:W4:Y:S01]  /*44d0*/  MUFU.TANH R179, R179 ;  /* 0x000000b300b37308 */ /* 0x000f220000002400 */
[--C-:B------:R-:W-:Y:S01]  /*44e0*/  FFMA.FTZ R168, R170, UR10, -R212.reuse ;  /* 0x0000000aaaa87c23 */ /* 0x100fe200080108d4 */
[--C-:B------:R-:W-:Y:S01]  /*44f0*/  FFMA.FTZ R170, R172, UR10, -R212.reuse ;  /* 0x0000000aacaa7c23 */ /* 0x100fe200080108d4 */
[----:B-1----:R-:W-:Y:S01]  /*4500*/  FMNMX.FTZ R11, R162, R11, !PT ;  /* 0x0000000ba20b7209 */ /* 0x002fe20007810000 */
[--C-:B------:R-:W-:Y:S01]  /*4510*/  FFMA.FTZ R172, R174, UR10, -R212.reuse ;  /* 0x0000000aaeac7c23 */ /* 0x100fe200080108d4 */
[--C-:B------:R-:W-:Y:S01]  /*4520*/  FFMA.FTZ R174, R181, UR10, -R212.reuse ;  /* 0x0000000ab5ae7c23 */ /* 0x100fe200080108d4 */
[----:B------:R-:W-:Y:S01]  /*4530*/  FFMA.FTZ R196, R161, UR10, -R212 ;  /* 0x0000000aa1c47c23 */ /* 0x000fe200080108d4 */
[----:B---3--:R-:W-:Y:S01]  /*4540*/  FMNMX.FTZ R4, R164, R11, !PT ;  /* 0x0000000ba4047209 */ /* 0x008fe20007810000 */
[----:B------:R-:W1:Y:S03]  /*4550*/  MUFU.TANH R182, R182 ;  /* 0x000000b600b67308 */ /* 0x000e660000002400 */
[----:B0-----:R-:W-:-:S04]  /*4560*/  FMNMX.FTZ R11, R175, R4, !PT ;  /* 0x00000004af0b7209 */ /* 0x001fc80007810000 */
[----:B--2---:R-:W-:Y:S01]  /*4570*/  FMNMX.FTZ R4, R178, R11, !PT ;  /* 0x0000000bb2047209 */ /* 0x004fe20007810000 */
[----:B------:R-:W0:Y:S03]  /*4580*/  MUFU.TANH R183, R183 ;  /* 0x000000b700b77308 */ /* 0x000e260000002400 */
[----:B----4-:R-:W-:-:S05]  /*4590*/  FMNMX.FTZ R11, R179, R4, !PT ;  /* 0x00000004b30b7209 */ /* 0x010fca0007810000 */
[----:B------:R-:W2:Y:S01]  /*45a0*/  MUFU.TANH R184, R184 ;  /* 0x000000b800b87308 */ /* 0x000ea20000002400 */
[----:B-1----:R-:W-:-:S07]  /*45b0*/  FMNMX.FTZ R4, R182, R11, !PT ;  /* 0x0000000bb6047209 */ /* 0x002fce0007810000 */
[----:B------:R-:W1:Y:S01]  /*45c0*/  MUFU.TANH R185, R185 ;  /* 0x000000b900b97308 */ /* 0x000e620000002400 */
[----:B0-----:R-:W-:-:S07]  /*45d0*/  FMNMX.FTZ R11, R183, R4, !PT ;  /* 0x00000004b70b7209 */ /* 0x001fce0007810000 */
[----:B------:R-:W0:Y:S01]  /*45e0*/  MUFU.TANH R186, R186 ;  /* 0x000000ba00ba7308 */ /* 0x000e220000002400 */
[----:B--2---:R-:W-:-:S07]  /*45f0*/  FMNMX.FTZ R4, R184, R11, !PT ;  /* 0x0000000bb8047209 */ /* 0x004fce0007810000 */
[----:B------:R-:W2:Y:S01]  /*4600*/  MUFU.TANH R187, R187 ;  /* 0x000000bb00bb7308 */ /* 0x000ea20000002400 */
[----:B-1----:R-:W-:-:S07]  /*4610*/  FMNMX.FTZ R11, R185, R4, !PT ;  /* 0x00000004b90b7209 */ /* 0x002fce0007810000 */
[----:B------:R-:W1:Y:S01]  /*4620*/  MUFU.TANH R188, R188 ;  /* 0x000000bc00bc7308 */ /* 0x000e620000002400 */
[----:B0-----:R-:W-:-:S07]  /*4630*/  FMNMX.FTZ R4, R186, R11, !PT ;  /* 0x0000000bba047209 */ /* 0x001fce0007810000 */
[----:B------:R-:W0:Y:S01]  /*4640*/  MUFU.TANH R189, R189 ;  /* 0x000000bd00bd7308 */ /* 0x000e220000002400 */
[----:B--2---:R-:W-:-:S07]  /*4650*/  FMNMX.FTZ R11, R187, R4, !PT ;  /* 0x00000004bb0b7209 */ /* 0x004fce0007810000 */
[----:B------:R-:W2:Y:S01]  /*4660*/  MUFU.TANH R190, R190 ;  /* 0x000000be00be7308 */ /* 0x000ea20000002400 */
[----:B-1----:R-:W-:Y:S01]  /*4670*/  FMNMX.FTZ R4, R188, R11, !PT ;  /* 0x0000000bbc047209 */ /* 0x002fe20007810000 */
[----:B------:R-:W-:-:S06]  /*4680*/  FFMA.FTZ R11, R163, UR10, -R212 ;  /* 0x0000000aa30b7c23 */ /* 0x000fcc00080108d4 */
[----:B------:R-:W1:Y:S01]  /*4690*/  MUFU.TANH R191, R191 ;  /* 0x000000bf00bf7308 */ /* 0x000e620000002400 */
[----:B0-----:R-:W-:-:S07]  /*46a0*/  FMNMX.FTZ R153, R189, R4, !PT ;  /* 0x00000004bd997209 */ /* 0x001fce0007810000 */
[----:B------:R-:W0:Y:S01]  /*46b0*/  MUFU.EX2 R177, R177 ;  /* 0x000000b100b17308 */ /* 0x000e220000000800 */
[----:B--2---:R-:W-:-:S07]  /*46c0*/  FMNMX.FTZ R4, R190, R153, !PT ;  /* 0x00000099be047209 */ /* 0x004fce0007810000 */
[----:B------:R-:W2:Y:S01]  /*46d0*/  MUFU.EX2 R192, R192 ;  /* 0x000000c000c07308 */ /* 0x000ea20000000800 */
[----:B-1----:R-:W-:-:S05]  /*46e0*/  FMNMX.FTZ R4, R191, R4, !PT ;  /* 0x00000004bf047209 */ /* 0x002fca0007810000 */
[----:B------:R-:W1:Y:S02]  /*46f0*/  SHFL.BFLY PT, R153, R4, 0x2, 0x1f ;  /* 0x0c401f0004997f89 */ /* 0x000e6400000e0000 */
[----:B------:R-:W3:Y:S01]  /*4700*/  MUFU.EX2 R195, R195 ;  /* 0x000000c300c37308 */ /* 0x000ee20000000800 */
[-C--:B0-----:R-:W-:Y:S01]  /*4710*/  FMUL.FTZ R24, R24, R177.reuse ;  /* 0x000000b118187220 */ /* 0x081fe20000410000 */
[-C--:B------:R-:W-:Y:S01]  /*4720*/  FMUL.FTZ R25, R25, R177.reuse ;  /* 0x000000b119197220 */ /* 0x080fe20000410000 */
[-C--:B------:R-:W-:Y:S01]  /*4730*/  FMUL.FTZ R28, R28, R177.reuse ;  /* 0x000000b11c1c7220 */ /* 0x080fe20000410000 */
[-C--:B------:R-:W-:Y:S01]  /*4740*/  FMUL.FTZ R29, R29, R177.reuse ;  /* 0x000000b11d1d7220 */ /* 0x080fe20000410000 */
[-C--:B------:R-:W-:Y:S01]  /*4750*/  FMUL.FTZ R32, R32, R177.reuse ;  /* 0x000000b120207220 */ /* 0x080fe20000410000 */
[-C--:B------:R-:W-:Y:S01]  /*4760*/  FMUL.FTZ R33, R33, R177.reuse ;  /* 0x000000b121217220 */ /* 0x080fe20000410000 */
[-C--:B------:R-:W-:Y:S01]  /*4770*/  FMUL.FTZ R36, R36, R177.reuse ;  /* 0x000000b124247220 */ /* 0x080fe20000410000 */
[----:B------:R-:W0:Y:S01]  /*4780*/  MUFU.EX2 R197, R197 ;  /* 0x000000c500c57308 */ /* 0x000e220000000800 */
[----:B--2---:R-:W-:Y:S01]  /*4790*/  FFMA.FTZ R6, R177, R6, R192 ;  /* 0x00000006b1067223 */ /* 0x004fe200000100c0 */
[-C--:B------:R-:W-:Y:S01]  /*47a0*/  FMUL.FTZ R37, R37, R177.reuse ;  /* 0x000000b125257220 */ /* 0x080fe20000410000 */
[-C--:B------:R-:W-:Y:S01]  /*47b0*/  FMUL.FTZ R40, R40, R177.reuse ;  /* 0x000000b128287220 */ /* 0x080fe20000410000 */
[-C--:B------:R-:W-:Y:S01]  /*47c0*/  FMUL.FTZ R41, R41, R177.reuse ;  /* 0x000000b129297220 */ /* 0x080fe20000410000 */
[-C--:B------:R-:W-:Y:S01]  /*47d0*/  FMUL.FTZ R44, R44, R177.reuse ;  /* 0x000000b12c2c7220 */ /* 0x080fe20000410000 */
[-C--:B------:R-:W-:Y:S01]  /*47e0*/  FMUL.FTZ R45, R45, R177.reuse ;  /* 0x000000b12d2d7220 */ /* 0x080fe20000410000 */
[-C--:B------:R-:W-:Y:S01]  /*47f0*/  FMUL.FTZ R48, R48, R177.reuse ;  /* 0x000000b130307220 */ /* 0x080fe20000410000 */
[----:B------:R-:W2:Y:S01]  /*4800*/  MUFU.EX2 R210, R210 ;  /* 0x000000d200d27308 */ /* 0x000ea20000000800 */
[----:B---3--:R-:W-:Y:S01]  /*4810*/  FADD.FTZ R6, R195, R6 ;  /* 0x00000006c3067221 */ /* 0x008fe20000010000 */
[-C--:B------:R-:W-:Y:S01]  /*4820*/  FMUL.FTZ R49, R49, R177.reuse ;  /* 0x000000b131317220 */ /* 0x080fe20000410000 */
[-C--:B------:R-:W-:Y:S01]  /*4830*/  FMUL.FTZ R52, R52, R177.reuse ;  /* 0x000000b134347220 */ /* 0x080fe20000410000 */
[-C--:B------:R-:W-:Y:S01]  /*4840*/  FMUL.FTZ R53, R53, R177.reuse ;  /* 0x000000b135357220 */ /* 0x080fe20000410000 */
[----:B------:R-:W-:Y:S01]  /*4850*/  FMUL.FTZ R56, R56, R177 ;  /* 0x000000b138387220 */ /* 0x000fe20000410000 */
[----:B-1----:R-:W-:Y:S01]  /*4860*/  FMNMX.FTZ R153, R4, R153, !PT ;  /* 0x0000009904997209 */ /* 0x002fe20007810000 */
[-C--:B------:R-:W-:Y:S01]  /*4870*/  FMUL.FTZ R57, R57, R177.reuse ;  /* 0x000000b139397220 */ /* 0x080fe20000410000 */
[----:B------:R-:W1:Y:S01]  /*4880*/  MUFU.EX2 R21, R21 ;  /* 0x0000001500157308 */ /* 0x000e620000000800 */
[----:B0-----:R-:W-:Y:S01]  /*4890*/  FADD.FTZ R181, R197, R6 ;  /* 0x00000006c5b57221 */ /* 0x001fe20000010000 */
[-C--:B------:R-:W-:Y:S01]  /*48a0*/  FMUL.FTZ R60, R60, R177.reuse ;  /* 0x000000b13c3c7220 */ /* 0x080fe20000410000 */
[----:B------:R-:W0:Y:S01]  /*48b0*/  SHFL.BFLY PT, R4, R153, 0x1, 0x1f ;  /* 0x0c201f0099047f89 */ /* 0x000e2200000e0000 */
        /* <DEDUP_REMOVED lines=23> */
[----:B0-----:R-:W-:Y:S01]  /*4a30*/  FMNMX.FTZ R4, R153, R4, !PT ;  /* 0x0000000499047209 */ /* 0x001fe20007810000 */
[-C--:B------:R-:W-:Y:S01]  /*4a40*/  FMUL.FTZ R101, R101, R177.reuse ;  /* 0x000000b165657220 */ /* 0x080fe20000410000 */
[-C--:B------:R-:W-:Y:S01]  /*4a50*/  FMUL.FTZ R104, R104, R177.reuse ;  /* 0x000000b168687220 */ /* 0x080fe20000410000 */
[-C--:B------:R-:W-:Y:S01]  /*4a60*/  FMUL.FTZ R105, R105, R177.reuse ;  /* 0x000000b169697220 */ /* 0x080fe20000410000 */
[-C--:B------:R-:W-:Y:S01]  /*4a70*/  FMUL.FTZ R108, R108, R177.reuse ;  /* 0x000000b16c6c7220 */ /* 0x080fe20000410000 */
[C---:B------:R-:W-:Y:S01]  /*4a80*/  FADD.FTZ R153, -R4.reuse, R9 ;  /* 0x0000000904997221 */ /* 0x040fe20000010100 */
[----:B------:R-:W-:Y:S01]  /*4a90*/  FMUL.FTZ R155, R4, UR10 ;  /* 0x0000000a049b7c20 */ /* 0x000fe20008410000 */
[----:B------:R0:W-:Y:S01]  /*4aa0*/  MUFU.EX2 R9, R180 ;  /* 0x000000b400097308 */ /* 0x0001e20000000800 */
[----:B------:R-:W-:Y:S01]  /*4ab0*/  FMUL.FTZ R109, R109, R177 ;  /* 0x000000b16d6d7220 */ /* 0x000fe20000410000 */
[----:B------:R-:W-:Y:S01]  /*4ac0*/  FMUL.FTZ R176, R153, UR10 ;  /* 0x0000000a99b07c20 */ /* 0x000fe20008410000 */
        /* <DEDUP_REMOVED lines=12> */
[--C-:B0-----:R-:W-:Y:S01]  /*4b90*/  FFMA.FTZ R180, R158, UR10, -R155.reuse ;  /* 0x0000000a9eb47c23 */ /* 0x101fe2000801089b */
[----:B------:R-:W0:Y:S01]  /*4ba0*/  MUFU.EX2 R153, R153 ;  /* 0x0000009900997308 */ /* 0x000e220000000800 */
[----:B------:R-:W-:Y:S01]  /*4bb0*/  FFMA.FTZ R161, R160, UR10, -R155 ;  /* 0x0000000aa0a17c23 */ /* 0x000fe2000801089b */
[----:B--2---:R-:W-:Y:S01]  /*4bc0*/  FADD.FTZ R154, R210, R181 ;  /* 0x000000b5d29a7221 */ /* 0x004fe20000010000 */
[--C-:B------:R-:W-:Y:S01]  /*4bd0*/  FFMA.FTZ R162, R162, UR10, -R155.reuse ;  /* 0x0000000aa2a27c23 */ /* 0x100fe2000801089b */
[--C-:B------:R-:W-:Y:S01]  /*4be0*/  FFMA.FTZ R6, R183, UR10, -R155.reuse ;  /* 0x0000000ab7067c23 */ /* 0x100fe2000801089b */
[--C-:B------:R-:W-:Y:S01]  /*4bf0*/  FFMA.FTZ R182, R182, UR10, -R155.reuse ;  /* 0x0000000ab6b67c23 */ /* 0x100fe2000801089b */
[----:B-1----:R-:W-:Y:S01]  /*4c00*/  FADD.FTZ R183, R21, R154 ;  /* 0x0000009a15b77221 */ /* 0x002fe20000010000 */
[--C-:B------:R-:W-:Y:S01]  /*4c10*/  FFMA.FTZ R185, R185, UR10, -R155.reuse ;  /* 0x0000000ab9b97c23 */ /* 0x100fe2000801089b */
[----:B------:R-:W1:Y:S01]  /*4c20*/  MUFU.EX2 R10, R10 ;  /* 0x0000000a000a7308 */ /* 0x000e620000000800 */
[----:B------:R-:W-:Y:S01]  /*4c30*/  FFMA.FTZ R181, R186, UR10, -R155 ;  /* 0x0000000abab57c23 */ /* 0x000fe2000801089b */
[----:B---3--:R-:W-:Y:S01]  /*4c40*/  FADD.FTZ R183, R194, R183 ;  /* 0x000000b7c2b77221 */ /* 0x008fe20000010000 */
[--C-:B------:R-:W-:Y:S01]  /*4c50*/  FFMA.FTZ R187, R187, UR10, -R155.reuse ;  /* 0x0000000abbbb7c23 */ /* 0x100fe2000801089b */
[--C-:B------:R-:W-:Y:S01]  /*4c60*/  FFMA.FTZ R188, R188, UR10, -R155.reuse ;  /* 0x0000000abcbc7c23 */ /* 0x100fe2000801089b */
[----:B------:R-:W-:Y:S01]  /*4c70*/  FFMA.FTZ R189, R189, UR10, -R155 ;  /* 0x0000000abdbd7c23 */ /* 0x000fe2000801089b */
[----:B----4-:R-:W-:Y:S01]  /*4c80*/  FADD.FTZ R154, R14, R183 ;  /* 0x000000b70e9a7221 */ /* 0x010fe20000010000 */
[----:B------:R-:W-:Y:S01]  /*4c90*/  FFMA.FTZ R190, R190, UR10, -R155 ;  /* 0x0000000abebe7c23 */ /* 0x000fe2000801089b */
[----:B------:R-:W2:Y:S01]  /*4ca0*/  MUFU.EX2 R12, R12 ;  /* 0x0000000c000c7308 */ /* 0x000ea20000000800 */
[----:B0-----:R-:W-:Y:S01]  /*4cb0*/  FFMA.FTZ R179, R176, R5, R153 ;  /* 0x00000005b0b37223 */ /* 0x001fe20000010099 */
[----:B------:R-:W-:Y:S01]  /*4cc0*/  FADD.FTZ R154, R193, R154 ;  /* 0x0000009ac19a7221 */ /* 0x000fe20000010000 */
[----:B------:R-:W-:Y:S01]  /*4cd0*/  FFMA.FTZ R191, R191, UR10, -R155 ;  /* 0x0000000abfbf7c23 */ /* 0x000fe2000801089b */
[-C--:B------:R-:W-:Y:S01]  /*4ce0*/  FMUL.FTZ R112, R112, R177.reuse ;  /* 0x000000b170707220 */ /* 0x080fe20000410000 */
[-C--:B------:R-:W-:Y:S01]  /*4cf0*/  FMUL.FTZ R113, R113, R177.reuse ;  /* 0x000000b171717220 */ /* 0x080fe20000410000 */
[-C--:B------:R-:W-:Y:S01]  /*4d00*/  FMUL.FTZ R116, R116, R177.reuse ;  /* 0x000000b174747220 */ /* 0x080fe20000410000 */
[----:B------:R-:W-:Y:S01]  /*4d10*/  FMUL.FTZ R117, R117, R177 ;  /* 0x000000b175757220 */ /* 0x000fe20000410000 */
[----:B------:R-:W0:Y:S01]  /*4d20*/  MUFU.EX2 R15, R15 ;  /* 0x0000000f000f7308 */ /* 0x000e220000000800 */
[C---:B-1----:R-:W-:Y:S01]  /*4d30*/  FADD.FTZ R179, R10.reuse, R179 ;  /* 0x000000b30ab37221 */ /* 0x042fe20000010000 */
[----:B------:R-:W-:Y:S01]  /*4d40*/  F2FP.BF16.F32.PACK_AB R153, R10, R153 ;  /* 0x000000990a99723e */ /* 0x000fe200000010ff */
[-C--:B------:R-:W-:Y:S01]  /*4d50*/  FMUL.FTZ R120, R120, R177.reuse ;  /* 0x000000b178787220 */ /* 0x080fe20000410000 */
[-C--:B------:R-:W-:Y:S01]  /*4d60*/  FMUL.FTZ R121, R121, R177.reuse ;  /* 0x000000b179797220 */ /* 0x080fe20000410000 */
[-C--:B------:R-:W-:Y:S01]  /*4d70*/  FMUL.FTZ R124, R124, R177.reuse ;  /* 0x000000b17c7c7220 */ /* 0x080fe20000410000 */
[-C--:B------:R-:W-:Y:S01]  /*4d80*/  FMUL.FTZ R125, R125, R177.reuse ;  /* 0x000000b17d7d7220 */ /* 0x080fe20000410000 */
[-C--:B------:R-:W-:Y:S01]  /*4d90*/  FMUL.FTZ R128, R128, R177.reuse ;  /* 0x000000b180807220 */ /* 0x080fe20000410000 */
[----:B------:R-:W1:Y:S01]  /*4da0*/  MUFU.EX2 R157, R157 ;  /* 0x0000009d009d7308 */ /* 0x000e620000000800 */
[----:B--2---:R-:W-:Y:S01]  /*4db0*/  FADD.FTZ R152, R12, R179 ;  /* 0x000000b30c987221 */ /* 0x004fe20000010000 */
[----:B------:R-:W-:Y:S01]  /*4dc0*/  FFMA.FTZ R179, R184, UR10, -R155 ;  /* 0x0000000ab8b37c23 */ /* 0x000fe2000801089b */
[-C--:B------:R-:W-:Y:S01]  /*4dd0*/  FMUL.FTZ R129, R129, R177.reuse ;  /* 0x000000b181817220 */ /* 0x080fe20000410000 */
[-C--:B------:R-:W-:Y:S01]  /*4de0*/  FMUL.FTZ R132, R132, R177.reuse ;  /* 0x000000b184847220 */ /* 0x080fe20000410000 */
[-C--:B------:R-:W-:Y:S01]  /*4df0*/  FMUL.FTZ R133, R133, R177.reuse ;  /* 0x000000b185857220 */ /* 0x080fe20000410000 */
[-C--:B------:R-:W-:Y:S01]  /*4e00*/  FMUL.FTZ R136, R136, R177.reuse ;  /* 0x000000b188887220 */ /* 0x080fe20000410000 */
[-C--:B------:R-:W-:Y:S01]  /*4e10*/  FMUL.FTZ R137, R137, R177.reuse ;  /* 0x000000b189897220 */ /* 0x080fe20000410000 */
[----:B------:R-:W2:Y:S01]  /*4e20*/  MUFU.EX2 R20, R20 ;  /* 0x0000001400147308 */ /* 0x000ea20000000800 */
[----:B0-----:R-:W-:Y:S01]  /*4e30*/  FADD.FTZ R152, R15, R152 ;  /* 0x000000980f987221 */ /* 0x001fe20000010000 */
[-C--:B------:R-:W-:Y:S01]  /*4e40*/  FMUL.FTZ R140, R140, R177.reuse ;  /* 0x000000b18c8c7220 */ /* 0x080fe20000410000 */
[-C--:B------:R-:W-:Y:S01]  /*4e50*/  FMUL.FTZ R141, R141, R177.reuse ;  /* 0x000000b18d8d7220 */ /* 0x080fe20000410000 */
[-C--:B------:R-:W-:Y:S01]  /*4e60*/  FMUL.FTZ R144, R144, R177.reuse ;  /* 0x000000b190907220 */ /* 0x080fe20000410000 */
[-C--:B------:R-:W-:Y:S01]  /*4e70*/  FMUL.FTZ R145, R145, R177.reuse ;  /* 0x000000b191917220 */ /* 0x080fe20000410000 */
[-C--:B------:R-:W-:Y:S01]  /*4e80*/  FMUL.FTZ R148, R148, R177.reuse ;  /* 0x000000b194947220 */ /* 0x080fe20000410000 */
[----:B------:R-:W-:Y:S01]  /*4e90*/  FMUL.FTZ R149, R149, R177 ;  /* 0x000000b195957220 */ /* 0x000fe20000410000 */
[----:B------:R-:W0:Y:S01]  /*4ea0*/  MUFU.EX2 R159, R159 ;  /* 0x0000009f009f7308 */ /* 0x000e220000000800 */
        /* <DEDUP_REMOVED lines=24> */
[C---:B-1----:R-:W-:Y:S01]  /*5030*/  FADD.FTZ R152, R180.reuse, R183 ;  /* 0x000000b7b4987221 */ /* 0x042fe20000010000 */
[----:B------:R-:W-:Y:S01]  /*5040*/  F2FP.BF16.F32.PACK_AB R159, R180, R159 ;  /* 0x0000009fb49f723e */ /* 0x000fe200000010ff */
[-C--:B------:R-:W-:Y:S01]  /*5050*/  FMUL.FTZ R59, R59, R176.reuse ;  /* 0x000000b03b3b7220 */ /* 0x080fe20000410000 */
[-C--:B------:R-:W-:Y:S01]  /*5060*/  FMUL.FTZ R62, R62, R176.reuse ;  /* 0x000000b03e3e7220 */ /* 0x080fe20000410000 */
[-C--:B------:R-:W-:Y:S01]  /*5070*/  FMUL.FTZ R63, R63, R176.reuse ;  /* 0x000000b03f3f7220 */ /* 0x080fe20000410000 */
[-C--:B------:R-:W-:Y:S01]  /*5080*/  FMUL.FTZ R66, R66, R176.reuse ;  /* 0x000000b042427220 */ /* 0x080fe20000410000 */
[----:B------:R-:W-:Y:S01]  /*5090*/  FMUL.FTZ R67, R67, R176 ;  /* 0x000000b043437220 */ /* 0x000fe20000410000 */
[----:B------:R-:W1:Y:S01]  /*50a0*/  MUFU.EX2 R162, R162 ;  /* 0x000000a200a27308 */ /* 0x000e620000000800 */
[----:B--2---:R-:W-:Y:S01]  /*50b0*/  FADD.FTZ R155, R161, R152 ;  /* 0x00000098a19b7221 */ /* 0x004fe20000010000 */
        /* <DEDUP_REMOVED lines=8> */
[----:B------:R-:W-:Y:S01]  /*5140*/  F2FP.BF16.F32.PACK_AB R154, R210, R197 ;  /* 0x000000c5d29a723e */ /* 0x000fe200000010ff */
[-C--:B------:R-:W-:Y:S01]  /*5150*/  FMUL.FTZ R79, R79, R176.reuse ;  /* 0x000000b04f4f7220 */ /* 0x080fe20000410000 */
[-C--:B------:R-:W-:Y:S01]  /*5160*/  FMUL.FTZ R82, R82, R176.reuse ;  /* 0x000000b052527220 */ /* 0x080fe20000410000 */
[-C--:B------:R-:W-:Y:S01]  /*5170*/  FMUL.FTZ R83, R83, R176.reuse ;  /* 0x000000b053537220 */ /* 0x080fe20000410000 */
[-C--:B------:R-:W-:Y:S01]  /*5180*/  FMUL.FTZ R86, R86, R176.reuse ;  /* 0x000000b056567220 */ /* 0x080fe20000410000 */
[----:B------:R-:W-:Y:S01]  /*5190*/  FMUL.FTZ R87, R87, R176 ;  /* 0x000000b057577220 */ /* 0x000fe20000410000 */
[----:B------:R-:W-:Y:S01]  /*51a0*/  MUFU.EX2 R163, R163 ;  /* 0x000000a300a37308 */ /* 0x000fe20000000800 */
[----:B-1----:R-:W-:Y:S01]  /*51b0*/  FADD.FTZ R158, R162, R155 ;  /* 0x0000009ba29e7221 */ /* 0x002fe20000010000 */
[----:B------:R-:W-:Y:S01]  /*51c0*/  F2FP.BF16.F32.PACK_AB R155, R15, R12 ;  /* 0x0000000c0f9b723e */ /* 0x000fe200000010ff */
[-C--:B------:R-:W-:Y:S01]  /*51d0*/  FMUL.FTZ R90, R90, R176.reuse ;  /* 0x000000b05a5a7220 */ /* 0x080fe20000410000 */
[----:B------:R-:W-:Y:S01]  /*51e0*/  F2FP.BF16.F32.PACK_AB R161, R162, R161 ;  /* 0x000000a1a2a1723e */ /* 0x000fe200000010ff */
        /* <DEDUP_REMOVED lines=21> */
[----:B------:R-:W-:Y:S01]  /*5340*/  F2FP.BF16.F32.PACK_AB R156, R194, R21 ;  /* 0x00000015c29c723e */ /* 0x000fe200000010ff */
        /* <DEDUP_REMOVED lines=18> */
[----:B------:R-:W-:-:S03]  /*5470*/  FMUL.FTZ R151, R151, R176 ;  /* 0x000000b097977220 */ /* 0x000fc60000410000 */
[----:B------:R-:W-:Y:S08]  /*5480*/  MUFU.EX2 R178, R178 ;  /* 0x000000b200b27308 */ /* 0x000ff00000000800 */
[----:B------:R-:W1:Y:S01]  /*5490*/  MUFU.EX2 R165, R165 ;  /* 0x000000a500a57308 */ /* 0x000e620000000800 */
[----:B0-----:R-:W-:-:S07]  /*54a0*/  FADD.FTZ R160, R8, R183 ;  /* 0x000000b708a07221 */ /* 0x001fce0000010000 */
[----:B------:R-:W0:Y:S08]  /*54b0*/  MUFU.EX2 R5, R182 ;  /* 0x000000b600057308 */ /* 0x000e300000000800 */
[----:B------:R2:W-:Y:S01]  /*54c0*/  MUFU.EX2 R182, R185 ;  /* 0x000000b900b67308 */ /* 0x0005e20000000800 */
[----:B-1----:R-:W-:Y:S01]  /*54d0*/  FADD.FTZ R21, R165, R160 ;  /* 0x000000a0a5157221 */ /* 0x002fe20000010000 */
[----:B------:R-:W-:-:S06]  /*54e0*/  F2FP.BF16.F32.PACK_AB R160, R196, R13 ;  /* 0x0000000dc4a0723e */ /* 0x000fcc00000010ff */
[----:B------:R-:W1:Y:S01]  /*54f0*/  MUFU.EX2 R166, R166 ;  /* 0x000000a600a67308 */ /* 0x000e620000000800 */
[----:B--2---:R-:W-:Y:S01]  /*5500*/  FADD.FTZ R185, R163, R158 ;  /* 0x0000009ea3b97221 */ /* 0x004fe20000010000 */
[----:B------:R-:W-:Y:S02]  /*5510*/  F2FP.BF16.F32.PACK_AB R158, R193, R14 ;  /* 0x0000000ec19e723e */ /* 0x000fe400000010ff */
[C---:B------:R-:W-:Y:S01]  /*5520*/  F2FP.BF16.F32.PACK_AB R163, R164.reuse, R163 ;  /* 0x000000a3a4a3723e */ /* 0x040fe200000010ff */
[----:B------:R-:W-:Y:S01]  /*5530*/  FADD.FTZ R12, R164, R185 ;  /* 0x000000b9a40c7221 */ /* 0x000fe20000010000 */
[----:B------:R-:W-:Y:S02]  /*5540*/  F2FP.BF16.F32.PACK_AB R164, R165, R8 ;  /* 0x00000008a5a4723e */ /* 0x000fe400000010ff */
[----:B------:R-:W2:Y:S01]  /*5550*/  MUFU.EX2 R6, R6 ;  /* 0x0000000600067308 */ /* 0x000ea20000000800 */
[----:B------:R-:W-:Y:S01]  /*5560*/  FADD.FTZ R15, R175, R12 ;  /* 0x0000000caf0f7221 */ /* 0x000fe20000010000 */
[----:B------:R-:W-:-:S03]  /*5570*/  F2FP.BF16.F32.PACK_AB R165, R178, R175 ;  /* 0x000000afb2a5723e */ /* 0x000fc600000010ff */
[----:B------:R-:W-:-:S03]  /*5580*/  FADD.FTZ R12, R178, R15 ;  /* 0x0000000fb20c7221 */ /* 0x000fc60000010000 */
[----:B------:R-:W3:Y:S01]  /*5590*/  MUFU.EX2 R167, R167 ;  /* 0x000000a700a77308 */ /* 0x000ee20000000800 */
[----:B0-----:R-:W-:Y:S01]  /*55a0*/  FADD.FTZ R13, R5, R12 ;  /* 0x0000000c050d7221 */ /* 0x001fe20000010000 */
[----:B-1----:R-:W-:-:S06]  /*55b0*/  FADD.FTZ R14, R166, R21 ;  /* 0x00000015a60e7221 */ /* 0x002fcc0000010000 */
[----:B------:R-:W0:Y:S01]  /*55c0*/  MUFU.EX2 R179, R179 ;  /* 0x000000b300b37308 */ /* 0x000e220000000800 */
[----:B--2---:R-:W-:-:S07]  /*55d0*/  FADD.FTZ R12, R6, R13 ;  /* 0x0000000d060c7221 */ /* 0x004fce0000010000 */
[----:B------:R-:W1:Y:S01]  /*55e0*/  MUFU.EX2 R168, R168 ;  /* 0x000000a800a87308 */ /* 0x000e620000000800 */
[C---:B---3--:R-:W-:Y:S01]  /*55f0*/  FADD.FTZ R15, R167.reuse, R14 ;  /* 0x0000000ea70f7221 */ /* 0x048fe20000010000 */
[----:B------:R-:W-:Y:S02]  /*5600*/  F2FP.BF16.F32.PACK_AB R166, R167, R166 ;  /* 0x000000a6a7a6723e */ /* 0x000fe400000010ff */
[----:B------:R-:W-:-:S04]  /*5610*/  F2FP.BF16.F32.PACK_AB R167, R6, R5 ;  /* 0x0000000506a7723e */ /* 0x000fc800000010ff */
[----:B------:R-:W2:Y:S01]  /*5620*/  MUFU.EX2 R169, R169 ;  /* 0x000000a900a97308 */ /* 0x000ea20000000800 */
[----:B0-----:R-:W-:-:S04]  /*5630*/  FADD.FTZ R11, R179, R12 ;  /* 0x0000000cb30b7221 */ /* 0x001fc80000010000 */
[----:B------:R-:W-:-:S03]  /*5640*/  FADD.FTZ R8, R182, R11 ;  /* 0x0000000bb6087221 */ /* 0x000fc60000010000 */
[----:B------:R-:W0:Y:S01]  /*5650*/  MUFU.EX2 R181, R181 ;  /* 0x000000b500b57308 */ /* 0x000e220000000800 */
[----:B-1----:R-:W-:-:S07]  /*5660*/  FADD.FTZ R14, R168, R15 ;  /* 0x0000000fa80e7221 */ /* 0x002fce0000010000 */
[----:B------:R-:W1:Y:S01]  /*5670*/  MUFU.EX2 R170, R170 ;  /* 0x000000aa00aa7308 */ /* 0x000e620000000800 */
[C---:B--2---:R-:W-:Y:S01]  /*5680*/  FADD.FTZ R13, R169.reuse, R14 ;  /* 0x0000000ea90d7221 */ /* 0x044fe20000010000 */
[----:B------:R-:W-:Y:S02]  /*5690*/  F2FP.BF16.F32.PACK_AB R168, R169, R168 ;  /* 0x000000a8a9a8723e */ /* 0x000fe400000010ff */
[----:B------:R-:W-:-:S04]  /*56a0*/  F2FP.BF16.F32.PACK_AB R169, R182, R179 ;  /* 0x000000b3b6a9723e */ /* 0x000fc800000010ff */
[----:B------:R-:W2:Y:S01]  /*56b0*/  MUFU.EX2 R10, R187 ;  /* 0x000000bb000a7308 */ /* 0x000ea20000000800 */
[----:B0-----:R-:W-:-:S07]  /*56c0*/  FADD.FTZ R11, R181, R8 ;  /* 0x00000008b50b7221 */ /* 0x001fce0000010000 */
[----:B------:R-:W0:Y:S01]  /*56d0*/  MUFU.EX2 R171, R171 ;  /* 0x000000ab00ab7308 */ /* 0x000e220000000800 */
[----:B-1----:R-:W-:-:S07]  /*56e0*/  FADD.FTZ R12, R170, R13 ;  /* 0x0000000daa0c7221 */ /* 0x002fce0000010000 */
[----:B------:R-:W1:Y:S01]  /*56f0*/  MUFU.EX2 R188, R188 ;  /* 0x000000bc00bc7308 */ /* 0x000e620000000800 */
[----:B--2---:R-:W-:-:S07]  /*5700*/  FADD.FTZ R11, R10, R11 ;  /* 0x0000000b0a0b7221 */ /* 0x004fce0000010000 */
[----:B------:R-:W2:Y:S01]  /*5710*/  MUFU.EX2 R172, R172 ;  /* 0x000000ac00ac7308 */ /* 0x000ea20000000800 */
[C---:B0-----:R-:W-:Y:S01]  /*5720*/  FADD.FTZ R5, R171.reuse, R12 ;  /* 0x0000000cab057221 */ /* 0x041fe20000010000 */
[----:B------:R-:W-:Y:S02]  /*5730*/  F2FP.BF16.F32.PACK_AB R170, R171, R170 ;  /* 0x000000aaabaa723e */ /* 0x000fe400000010ff */
[----:B------:R-:W-:-:S04]  /*5740*/  F2FP.BF16.F32.PACK_AB R171, R10, R181 ;  /* 0x000000b50aab723e */ /* 0x000fc800000010ff */
[----:B------:R-:W0:Y:S01]  /*5750*/  MUFU.EX2 R189, R189 ;  /* 0x000000bd00bd7308 */ /* 0x000e220000000800 */
[----:B-1----:R-:W-:-:S07]  /*5760*/  FADD.FTZ R8, R188, R11 ;  /* 0x0000000bbc087221 */ /* 0x002fce0000010000 */
[----:B------:R-:W1:Y:S01]  /*5770*/  MUFU.EX2 R173, R173 ;  /* 0x000000ad00ad7308 */ /* 0x000e620000000800 */
[----:B--2---:R-:W-:-:S07]  /*5780*/  FADD.FTZ R6, R172, R5 ;  /* 0x00000005ac067221 */ /* 0x004fce0000010000 */
[----:B------:R-:W2:Y:S01]  /*5790*/  MUFU.EX2 R190, R190 ;  /* 0x000000be00be7308 */ /* 0x000ea20000000800 */
[----:B0-----:R-:W-:-:S07]  /*57a0*/  FADD.FTZ R11, R189, R8 ;  /* 0x00000008bd0b7221 */ /* 0x001fce0000010000 */
[----:B------:R-:W0:Y:S01]  /*57b0*/  MUFU.EX2 R174, R174 ;  /* 0x000000ae00ae7308 */ /* 0x000e220000000800 */
[C---:B-1----:R-:W-:Y:S01]  /*57c0*/  FADD.FTZ R5, R173.reuse, R6 ;  /* 0x00000006ad057221 */ /* 0x042fe20000010000 */
[----:B------:R-:W-:Y:S02]  /*57d0*/  F2FP.BF16.F32.PACK_AB R172, R173, R172 ;  /* 0x000000acadac723e */ /* 0x000fe400000010ff */
[----:B------:R-:W-:-:S04]  /*57e0*/  F2FP.BF16.F32.PACK_AB R173, R189, R188 ;  /* 0x000000bcbdad723e */ /* 0x000fc800000010ff */
[----:B------:R-:W1:Y:S01]  /*57f0*/  MUFU.EX2 R175, R191 ;  /* 0x000000bf00af7308 */ /* 0x000e620000000800 */
[----:B--2---:R-:W-:Y:S01]  /*5800*/  FADD.FTZ R8, R190, R11 ;  /* 0x0000000bbe087221 */ /* 0x004fe20000010000 */
[----:B0-----:R-:W-:Y:S01]  /*5810*/  FADD.FTZ R6, R174, R5 ;  /* 0x00000005ae067221 */ /* 0x001fe20000010000 */
[----:B------:R-:W-:-:S03]  /*5820*/  F2FP.BF16.F32.PACK_AB R174, R9, R174 ;  /* 0x000000ae09ae723e */ /* 0x000fc600000010ff */
[----:B------:R-:W-:Y:S01]  /*5830*/  FADD.FTZ R6, R9, R6 ;  /* 0x0000000609067221 */ /* 0x000fe20000010000 */
[C---:B-1----:R-:W-:Y:S01]  /*5840*/  FADD.FTZ R5, R175.reuse, R8 ;  /* 0x00000008af057221 */ /* 0x042fe20000010000 */
[----:B------:R-:W-:Y:S01]  /*5850*/  F2FP.BF16.F32.PACK_AB R175, R175, R190 ;  /* 0x000000beafaf723e */ /* 0x000fe200000010ff */
[----:B------:R-:W-:Y:S06]  /*5860*/  @!P0 BRA `(.L_x_413) ;  /* 0x0000000000048947 */ /* 0x000fec0003800000 */
[----:B------:R-:W-:Y:S01]  /*5870*/  BPT.TRAP 0x1 ;  /* 0x000000040000795c */ /* 0x000fe20000300000 */
.L_x_413:
[----:B------:R0:W1:Y:S01]  /*5880*/  SYNCS.PHASECHK.TRANS64.TRYWAIT P2, [UR24+0x22850], R7 ;  /* 0x02285007ff0075a7 */ /* 0x0000620008040158 */
[----:B------:R-:W-:Y:S05]  /*5890*/  @!P0 BRA `(.L_x_414) ;  /* 0x0000000000048947 */ /* 0x000fea0003800000 */
[----:B------:R-:W-:Y:S01]  /*58a0*/  BPT.TRAP 0x1 ;  /* 0x000000040000795c */ /* 0x000fe20000300000 */
.L_x_414:
[----:B------:R-:W-:Y:S01]  /*58b0*/  IADD3 R8, R211, 0x8, RZ ;  /* 0x00000008d3087810 */ /* 0x000fe20007ffe0ff */
[----:B-1----:R-:W-:Y:S06]  /*58c0*/  @P2 BRA `(.L_x_415) ;  /* 0x0000000000082947 */ /* 0x002fec0003800000 */
[----:B------:R-:W1:Y:S02]  /*58d0*/  SYNCS.PHASECHK.TRANS64.TRYWAIT P2, [UR24+0x22850], R7 ;  /* 0x02285007ff0075a7 */ /* 0x000e640008040158 */
[----:B-1----:R-:W-:Y:S05]  /*58e0*/  @!P2 BRA `(.L_x_416) ;  /* 0x0000008c00bca947 */ /* 0x002fea0003800000 */
.L_x_415:
        /* <DEDUP_REMOVED lines=37> */
[----:B--2---:R-:W-:Y:S05]  /*5b40*/  @!P0 BRA `(.L_x_417) ;  /* 0x0000000000048947 */ /* 0x004fea0003800000 */
[----:B------:R-:W-:Y:S01]  /*5b50*/  BPT.TRAP 0x1 ;  /* 0x000000040000795c */ /* 0x000fe20000300000 */
.L_x_417:
[----:B------:R-:W-:Y:S01]  /*5b60*/  UIADD3 UR24, UR24, 0x22860, URZ ;  /* 0x0002286018187890 */ /* 0x000fe2000fffe03f */
[----:B------:R-:W-:Y:S02]  /*5b70*/  IMAD.MOV.U32 R9, RZ, RZ, R4 ;  /* 0x000000ffff097224 */ /* 0x000fe400078e0004 */
[----:B------:R-:W-:Y:S01]  /*5b80*/  IMAD.MOV.U32 R8, RZ, RZ, R3 ;  /* 0x000000ffff087224 */ /* 0x000fe200078e0003 */
[----:B------:R-:W-:-:S09]  /*5b90*/  UPRMT UR24, UR23, 0x654, UR24 ;  /* 0x0000065417187896 */ /* 0x000fd20008000018 */
[----:B------:R-:W-:Y:S01]  /*5ba0*/  SYNCS.ARRIVE.TRANS64.RED.A1T0 RZ, [UR24], RZ ;  /* 0x000000ffffff79a7 */ /* 0x000fe20008100418 */
[----:B------:R-:W-:Y:S05]  /*5bb0*/  @P1 BRA `(.L_x_418) ;  /* 0xffffffdc00381947 */ /* 0x000fea000383ffff */
.L_x_407:
[----:B01----:R-:W0:Y:S01]  /*5bc0*/  SHFL.BFLY PT, R7, R6, 0x2, 0x1f ;  /* 0x0c401f0006077f89 */ /* 0x003e2200000e0000 */
[----:B------:R-:W-:Y:S01]  /*5bd0*/  UIADD3 UR36, UR36, 0x1, URZ ;  /* 0x0000000124247890 */ /* 0x000fe2000fffe03f */
[----:B------:R-:W-:Y:S01]  /*5be0*/  IMAD.U32 R14, RZ, RZ, UR10 ;  /* 0x0000000aff0e7e24 */ /* 0x000fe2000f8e00ff */
[----:B------:R2:W-:Y:S06]  /*5bf0*/  BAR.ARV R0, 0x100 ;  /* 0x000400000000751d */ /* 0x0005ec0000002000 */
[----:B------:R-:W-:Y:S02]  /*5c00*/  UISETP.NE.AND UP0, UPT, UR36, 0x2, UPT ;  /* 0x000000022400788c */ /* 0x000fe4000bf05270 */
[----:B------:R-:W-:Y:S06]  /*5c10*/  BAR.ARV 0x8, 0x180 ;  /* 0x0206000000007b1d */ /* 0x000fec0000002000 */
[----:B--2---:R-:W-:Y:S01]  /*5c20*/  IMAD.MOV.U32 R0, RZ, RZ, RZ ;  /* 0x000000ffff007224 */ /* 0x004fe200078e00ff */
[----:B------:R-:W-:Y:S01]  /*5c30*/  USEL UR4, URZ, 0x1, UP0 ;  /* 0x000000013f047887 */ /* 0x000fe20008000000 */
[----:B------:R-:W1:Y:S01]  /*5c40*/  SHFL.BFLY PT, R10, R5, 0x2, 0x1f ;  /* 0x0c401f00050a7f89 */ /* 0x000e6200000e0000 */
[----:B------:R-:W-:Y:S01]  /*5c50*/  PLOP3.LUT P0, PT, PT, PT, PT, 0x8, 0x0 ;  /* 0x000000000000781c */ /* 0x000fe20003f0e170 */
[----:B------:R-:W-:Y:S01]  /*5c60*/  UIADD3 UR47, UR47, 0x1, URZ ;  /* 0x000000012f2f7890 */ /* 0x000fe2000fffe03f */
[----:B0-----:R-:W-:Y:S01]  /*5c70*/  FADD.FTZ R7, R7, R6 ;  /* 0x0000000607077221 */ /* 0x001fe20000010000 */
[----:B------:R-:W-:Y:S01]  /*5c80*/  IMAD.U32 R6, RZ, RZ, UR10 ;  /* 0x0000000aff067e24 */ /* 0x000fe2000f8e00ff */
[----:B------:R-:W-:-:S02]  /*5c90*/  USEL UR36, UR36, URZ, UP0 ;  /* 0x0000003f24247287 */ /* 0x000fc40008000000 */
[----:B------:R-:W-:Y:S01]  /*5ca0*/  ULOP3.LUT UR46, UR46, UR4, URZ, 0x3c, !UPT ;  /* 0x000000042e2e7292 */ /* 0x000fe2000f8e3c3f */
[----:B---3--:R-:W0:Y:S01]  /*5cb0*/  SHFL.BFLY PT, R8, R7, 0x1, 0x1f ;  /* 0x0c201f0007087f89 */ /* 0x008e2200000e0000 */
[----:B-1----:R-:W-:-:S05]  /*5cc0*/  FADD.FTZ R10, R10, R5 ;  /* 0x000000050a0a7221 */ /* 0x002fca0000010000 */
[----:B------:R-:W1:Y:S01]  /*5cd0*/  SHFL.BFLY PT, R9, R10, 0x1, 0x1f ;  /* 0x0c201f000a097f89 */ /* 0x000e6200000e0000 */
[----:B0-----:R-:W-:Y:S01]  /*5ce0*/  FADD.FTZ R11, R7, R8 ;  /* 0x00000008070b7221 */ /* 0x001fe20000010000 */
[----:B------:R-:W-:-:S04]  /*5cf0*/  IMAD.MOV.U32 R8, RZ, RZ, RZ ;  /* 0x000000ffff087224 */ /* 0x000fc800078e00ff */
[----:B------:R-:W-:-:S13]  /*5d00*/  FSETP.NE.FTZ.AND P1, PT, R11, RZ, PT ;  /* 0x000000ff0b00720b */ /* 0x000fda0003f35000 */
[----:B------:R-:W0:Y:S01]  /*5d10*/  @P1 MUFU.LG2 R5, R11 ;  /* 0x0000000b00051308 */ /* 0x000e220000000c00 */
[----:B------:R-:W-:Y:S01]  /*5d20*/  @P1 FMUL.FTZ R6, R6, 0.69314718246459960938 ;  /* 0x3f31721806061820 */ /* 0x000fe20000410000 */
[----:B-1----:R-:W-:Y:S01]  /*5d30*/  FADD.FTZ R12, R10, R9 ;  /* 0x000000090a0c7221 */ /* 0x002fe20000010000 */
[----:B------:R-:W-:-:S04]  /*5d40*/  IMAD.MOV.U32 R9, RZ, RZ, -0x800000 ;  /* 0xff800000ff097424 */ /* 0x000fc800078e00ff */
[----:B------:R-:W-:Y:S01]  /*5d50*/  FSETP.NE.FTZ.AND P2, PT, R12, RZ, PT ;  /* 0x000000ff0c00720b */ /* 0x000fe20003f55000 */
[----:B------:R-:W1:Y:S01]  /*5d60*/  @P1 MUFU.RCP R8, R11 ;  /* 0x0000000b00081308 */ /* 0x000e620000001000 */
[----:B0-----:R-:W-:-:S11]  /*5d70*/  @P1 FMUL.FTZ R5, R5, 0.69314718246459960938 ;  /* 0x3f31721805051820 */ /* 0x001fd60000410000 */
[----:B------:R-:W0:Y:S01]  /*5d80*/  @P2 MUFU.LG2 R7, R12 ;  /* 0x0000000c00072308 */ /* 0x000e220000000c00 */
[----:B------:R-:W-:Y:S01]  /*5d90*/  @P2 FMUL.FTZ R14, R14, 0.69314718246459960938 ;  /* 0x3f3172180e0e2820 */ /* 0x000fe20000410000 */
[----:B------:R-:W-:Y:S01]  /*5da0*/  @P1 FFMA.FTZ R9, R6, R3, R5 ;  /* 0x0000000306091223 */ /* 0x000fe20000010005 */
[-C--:B-1----:R-:W-:Y:S01]  /*5db0*/  FMUL.FTZ R24, R24, R8.reuse ;  /* 0x0000000818187220 */ /* 0x082fe20000410000 */
[-C--:B------:R-:W-:Y:S01]  /*5dc0*/  FMUL.FTZ R25, R25, R8.reuse ;  /* 0x0000000819197220 */ /* 0x080fe20000410000 */
[----:B------:R-:W-:-:S03]  /*5dd0*/  FMUL.FTZ R28, R28, R8 ;  /* 0x000000081c1c7220 */ /* 0x000fc60000410000 */
[----:B------:R-:W1:Y:S01]  /*5de0*/  @P2 MUFU.RCP R0, R12 ;  /* 0x0000000c00002308 */ /* 0x000e620000001000 */
        /* <DEDUP_REMOVED lines=8> */
[----:B0-----:R-:W-:Y:S01]  /*5e70*/  @P2 FMUL.FTZ R7, R7, 0.69314718246459960938 ;  /* 0x3f31721807072820 */ /* 0x001fe20000410000 */
[-C--:B------:R-:W-:Y:S01]  /*5e80*/  FMUL.FTZ R45, R45, R8.reuse ;  /* 0x000000082d2d7220 */ /* 0x080fe20000410000 */
[-C--:B------:R-:W-:Y:S01]  /*5e90*/  FMUL.FTZ R48, R48, R8.reuse ;  /* 0x0000000830307220 */ /* 0x080fe20000410000 */
[-C--:B------:R-:W-:Y:S01]  /*5ea0*/  FMUL.FTZ R49, R49, R8.reuse ;  /* 0x0000000831317220 */ /* 0x080fe20000410000 */
[-C--:B------:R-:W-:Y:S01]  /*5eb0*/  FMUL.FTZ R52, R52, R8.reuse ;  /* 0x0000000834347220 */ /* 0x080fe20000410000 */
[-C--:B------:R-:W-:Y:S01]  /*5ec0*/  FMUL.FTZ R53, R53, R8.reuse ;  /* 0x0000000835357220 */ /* 0x080fe20000410000 */
[-C--:B------:R-:W-:Y:S01]  /*5ed0*/  FMUL.FTZ R56, R56, R8.reuse ;  /* 0x0000000838387220 */ /* 0x080fe20000410000 */
[----:B------:R-:W-:Y:S01]  /*5ee0*/  FMUL.FTZ R57, R57, R8 ;  /* 0x0000000839397220 */ /* 0x000fe20000410000 */
[----:B-1----:R-:W-:Y:S01]  /*5ef0*/  FMUL.FTZ R152, R75, R0 ;  /* 0x000000004b987220 */ /* 0x002fe20000410000 */
        /* <DEDUP_REMOVED lines=46> */
[-C--:B------:R-:W-:Y:S01]  /*61e0*/  FMUL.FTZ R163, R27, R0.reuse ;  /* 0x000000001ba37220 */ /* 0x080fe20000410000 */
[-C--:B------:R-:W-:Y:S01]  /*61f0*/  FMUL.FTZ R162, R35, R0.reuse ;  /* 0x0000000023a27220 */ /* 0x080fe20000410000 */
[-C--:B------:R-:W-:Y:S01]  /*6200*/  FMUL.FTZ R160, R43, R0.reuse ;  /* 0x000000002ba07220 */ /* 0x080fe20000410000 */
[-C--:B------:R-:W-:Y:S01]  /*6210*/  FMUL.FTZ R158, R51, R0.reuse ;  /* 0x00000000339e7220 */ /* 0x080fe20000410000 */
[-C--:B------:R-:W-:Y:S01]  /*6220*/  FMUL.FTZ R156, R59, R0.reuse ;  /* 0x000000003b9c7220 */ /* 0x080fe20000410000 */
[-C--:B------:R-:W-:Y:S01]  /*6230*/  FMUL.FTZ R154, R67, R0.reuse ;  /* 0x00000000439a7220 */ /* 0x080fe20000410000 */
[----:B------:R-:W-:Y:S01]  /*6240*/  FMUL.FTZ R75, R79, R0 ;  /* 0x000000004f4b7220 */ /* 0x000fe20000410000 */
[----:B------:R-:W-:-:S02]  /*6250*/  IMAD.MOV.U32 R8, RZ, RZ, -0x800000 ;  /* 0xff800000ff087424 */ /* 0x000fc400078e00ff */
        /* <DEDUP_REMOVED lines=56> */
[----:B------:R-:W-:-:S07]  /*65e0*/  @P2 FFMA.FTZ R8, R14, R4, R7 ;  /* 0x000000040e082223 */ /* 0x000fce0000010007 */
.L_x_394:
[----:B------:R-:W0:Y:S01]  /*65f0*/  S2R R4, SR_CgaCtaId ;  /* 0x0000000000047919 */ /* 0x000e220000008800 */
[----:B------:R-:W-:Y:S01]  /*6600*/  MOV R3, 0x400 ;  /* 0x0000040000037802 */ /* 0x000fe20000000f00 */
[----:B------:R-:W-:Y:S01]  /*6610*/  BSSY B0, `(.L_x_419) ;  /* 0x00002db000007945 */ /* 0x000fe20003800000 */
[----:B------:R-:W-:Y:S02]  /*6620*/  BAR.SYNC.DEFER_BLOCKING 0x5, 0x180 ;  /* 0x0146000000007b1d */ /* 0x000fe40000010000 */
[----:B0-----:R-:W-:-:S05]  /*6630*/  LEA R3, R4, R3, 0x18 ;  /* 0x0000000304037211 */ /* 0x001fca00078ec0ff */
[----:B------:R-:W0:Y:S02]  /*6640*/  LDS.128 R4, [R3+0x228d0] ;  /* 0x0228d00003047984 */ /* 0x000e240000000c00 */
[----:B0-----:R-:W-:Y:S02]  /*6650*/  R2UR UR5, R5 ;  /* 0x00000000050572ca */ /* 0x001fe400000e0000 */
[----:B------:R-:W-:Y:S01]  /*6660*/  R2UR UR6, R6 ;  /* 0x00000000060672ca */ /* 0x000fe200000e0000 */
[----:B------:R-:W-:Y:S06]  /*6670*/  BAR.ARV 0x4, 0x180 ;  /* 0x0106000000007b1d */ /* 0x000fec0000002000 */
[----:B------:R-:W-:Y:S08]  /*6680*/  @P0 BRA `(.L_x_420) ;  /* 0x0000001c00e40947 */ /* 0x000ff00003800000 */
[----:B------:R-:W0:Y:S01]  /*6690*/  S2R R6, SR_SWINHI ;  /* 0x0000000000067919 */ /* 0x000e220000002f00 */
[----:B------:R-:W-:Y:S01]  /*66a0*/  F2FP.BF16.F32.PACK_AB R24, R25, R24 ;  /* 0x000000181918723e */ /* 0x000fe200000010ff */
[----:B------:R-:W-:Y:S01]  /*66b0*/  ULDC.64 UR8, c[0x0][0xc00] ;  /* 0x0003000000087ab9 */ /* 0x000fe20000000a00 */
[----:B------:R-:W-:Y:S01]  /*66c0*/  F2FP.BF16.F32.PACK_AB R25, R163, R26 ;  /* 0x0000001aa319723e */ /* 0x000fe200000010ff */
[----:B------:R-:W-:Y:S01]  /*66d0*/  UISETP.NE.U32.AND UP0, UPT, UR8, URZ, UPT ;  /* 0x0000003f0800728c */ /* 0x000fe2000bf05070 */
[----:B------:R-:W-:Y:S01]  /*66e0*/  F2FP.BF16.F32.PACK_AB R32, R33, R32 ;  /* 0x000000202120723e */ /* 0x000fe200000010ff */
[----:B------:R-:W-:Y:S01]  /*66f0*/  USHF.L.U32 UR10, UR38, 0x2, URZ ;  /* 0x00000002260a7899 */ /* 0x000fe2000800063f */
[----:B------:R-:W-:Y:S01]  /*6700*/  F2FP.BF16.F32.PACK_AB R26, R29, R28 ;  /* 0x0000001c1d1a723e */ /* 0x000fe200000010ff */
[----:B------:R-:W-:Y:S01]  /*6710*/  UISETP.NE.AND.EX UP0, UPT, UR9, URZ, UPT, UP0 ;  /* 0x0000003f0900728c */ /* 0x000fe2000bf05300 */
[----:B------:R-:W-:Y:S01]  /*6720*/  F2FP.BF16.F32.PACK_AB R27, R10, R27 ;  /* 0x0000001b0a1b723e */ /* 0x000fe200000010ff */
[----:B------:R-:W-:Y:S01]  /*6730*/  USHF.L.U64.HI UR11, UR38, 0x2, UR39 ;  /* 0x00000002260b7899 */ /* 0x000fe20008010227 */
[----:B------:R-:W-:Y:S01]  /*6740*/  F2FP.BF16.F32.PACK_AB R33, R162, R34 ;  /* 0x00000022a221723e */ /* 0x000fe200000010ff */
[----:B------:R-:W-:Y:S01]  /*6750*/  UIADD3 UR4, UP1, UR10, UR8, URZ ;  /* 0x000000080a047290 */ /* 0x000fe2000ff3e03f */
[----:B------:R-:W-:-:S02]  /*6760*/  F2FP.BF16.F32.PACK_AB R40, R41, R40 ;  /* 0x000000282928723e */ /* 0x000fc400000010ff */
[----:B------:R-:W-:Y:S01]  /*6770*/  F2FP.BF16.F32.PACK_AB R34, R37, R36 ;  /* 0x000000242522723e */ /* 0x000fe200000010ff */
[----:B------:R-:W-:Y:S01]  /*6780*/  UIADD3.X UR7, UR11, UR9, URZ, UP1, !UPT ;  /* 0x000000090b077290 */ /* 0x000fe20008ffe43f */
[----:B------:R-:W-:Y:S02]  /*6790*/  F2FP.BF16.F32.PACK_AB R35, R161, R35 ;  /* 0x00000023a123723e */ /* 0x000fe400000010ff */
[----:B------:R-:W-:Y:S01]  /*67a0*/  F2FP.BF16.F32.PACK_AB R41, R160, R42 ;  /* 0x0000002aa029723e */ /* 0x000fe200000010ff */
[----:B------:R-:W-:Y:S01]  /*67b0*/  ULDC.64 UR8, c[0x0][0xc08] ;  /* 0x0003020000087ab9 */ /* 0x000fe20000000a00 */
[----:B------:R-:W-:Y:S02]  /*67c0*/  F2FP.BF16.F32.PACK_AB R48, R49, R48 ;  /* 0x000000303130723e */ /* 0x000fe400000010ff */
[----:B------:R-:W-:Y:S02]  /*67d0*/  F2FP.BF16.F32.PACK_AB R42, R45, R44 ;  /* 0x0000002c2d2a723e */ /* 0x000fe400000010ff */
[----:B------:R-:W-:-:S02]  /*67e0*/  F2FP.BF16.F32.PACK_AB R43, R159, R43 ;  /* 0x0000002b9f2b723e */ /* 0x000fc400000010ff */
[----:B------:R-:W-:Y:S02]  /*67f0*/  F2FP.BF16.F32.PACK_AB R49, R158, R50 ;  /* 0x000000329e31723e */ /* 0x000fe400000010ff */
[----:B------:R-:W-:Y:S02]  /*6800*/  F2FP.BF16.F32.PACK_AB R56, R57, R56 ;  /* 0x000000383938723e */ /* 0x000fe400000010ff */
[----:B------:R-:W-:Y:S02]  /*6810*/  F2FP.BF16.F32.PACK_AB R50, R53, R52 ;  /* 0x000000343532723e */ /* 0x000fe400000010ff */
[----:B------:R-:W-:Y:S02]  /*6820*/  MOV R4, R3 ;  /* 0x0000000300047202 */ /* 0x000fe40000000f00 */
[----:B0-----:R-:W-:Y:S02]  /*6830*/  MOV R5, R6 ;  /* 0x0000000600057202 */ /* 0x001fe40000000f00 */
[----:B------:R-:W-:-:S02]  /*6840*/  F2FP.BF16.F32.PACK_AB R51, R157, R51 ;  /* 0x000000339d33723e */ /* 0x000fc400000010ff */
[----:B------:R-:W-:Y:S01]  /*6850*/  F2FP.BF16.F32.PACK_AB R57, R156, R58 ;  /* 0x0000003a9c39723e */ /* 0x000fe200000010ff */
[----:B------:R-:W-:Y:S01]  /*6860*/  IMAD.WIDE R114, R204, 0x2, R4 ;  /* 0x00000002cc727825 */ /* 0x000fe200078e0204 */
[----:B------:R-:W-:Y:S02]  /*6870*/  F2FP.BF16.F32.PACK_AB R64, R65, R64 ;  /* 0x000000404140723e */ /* 0x000fe400000010ff */
[----:B------:R-:W-:Y:S02]  /*6880*/  F2FP.BF16.F32.PACK_AB R58, R61, R60 ;  /* 0x0000003c3d3a723e */ /* 0x000fe400000010ff */
[C---:B------:R-:W-:Y:S02]  /*6890*/  IADD3 R175, P1, R114.reuse, 0x20, RZ ;  /* 0x0000002072af7810 */ /* 0x040fe40007f3e0ff */
[C---:B------:R-:W-:Y:S02]  /*68a0*/  IADD3 R177, P0, R114.reuse, 0x40, RZ ;  /* 0x0000004072b17810 */ /* 0x040fe40007f1e0ff */
[C---:B------:R-:W-:Y:S01]  /*68b0*/  IADD3 R179, P4, R114.reuse, 0x60, RZ ;  /* 0x0000006072b37810 */ /* 0x040fe20007f9e0ff */
[--C-:B------:R-:W-:Y:S01]  /*68c0*/  IMAD.X R13, RZ, RZ, R115.reuse, P1 ;  /* 0x000000ffff0d7224 */ /* 0x100fe200008e0673 */
[C---:B------:R-:W-:Y:S01]  /*68d0*/  LOP3.LUT R11, R114.reuse, 0x380, RZ, 0xc0, !PT ;  /* 0x00000380720b7812 */ /* 0x040fe200078ec0ff */
[----:B------:R-:W-:Y:S01]  /*68e0*/  IMAD.X R15, RZ, RZ, R115, P0 ;  /* 0x000000ffff0f7224 */ /* 0x000fe200000e0673 */
[----:B------:R-:W-:-:S02]  /*68f0*/  IADD3 R181, P3, R114, 0x4000, RZ ;  /* 0x0000400072b57810 */ /* 0x000fc40007f7e0ff */
[C---:B------:R-:W-:Y:S02]  /*6900*/  IADD3 R183, P6, R114.reuse, 0x4020, RZ ;  /* 0x0000402072b77810 */ /* 0x040fe40007fde0ff */
[C---:B------:R-:W-:Y:S01]  /*6910*/  IADD3 R185, P5, R114.reuse, 0x4040, RZ ;  /* 0x0000404072b97810 */ /* 0x040fe20007fbe0ff */
[--C-:B------:R-:W-:Y:S01]  /*6920*/  IMAD.X R31, RZ, RZ, R115.reuse, P3 ;  /* 0x000000ffff1f7224 */ /* 0x100fe200018e0673 */
[C---:B------:R-:W-:Y:S01]  /*6930*/  IADD3 R187, P2, R114.reuse, 0x4060, RZ ;  /* 0x0000406072bb7810 */ /* 0x040fe20007f5e0ff */
[--C-:B------:R-:W-:Y:S01]  /*6940*/  IMAD.X R39, RZ, RZ, R115.reuse, P6 ;  /* 0x000000ffff277224 */ /* 0x100fe200030e0673 */
[----:B------:R-:W-:Y:S01]  /*6950*/  IADD3 R189, P1, R114, 0x8000, RZ ;  /* 0x0000800072bd7810 */ /* 0x000fe20007f3e0ff */
[--C-:B------:R-:W-:Y:S01]  /*6960*/  IMAD.X R47, RZ, RZ, R115.reuse, P5 ;  /* 0x000000ffff2f7224 */ /* 0x100fe200028e0673 */
[----:B------:R-:W-:Y:S01]  /*6970*/  LOP3.LUT R12, R175, 0x380, RZ, 0xc0, !PT ;  /* 0x00000380af0c7812 */ /* 0x000fe200078ec0ff */
[--C-:B------:R-:W-:Y:S01]  /*6980*/  IMAD.X R55, RZ, RZ, R115.reuse, P2 ;  /* 0x000000ffff377224 */ /* 0x100fe200010e0673 */
[----:B------:R-:W-:Y:S01]  /*6990*/  LOP3.LUT R14, R177, 0x380, RZ, 0xc0, !PT ;  /* 0x00000380b10e7812 */ /* 0x000fe200078ec0ff */
[----:B------:R-:W-:Y:S01]  /*69a0*/  IMAD.X R63, RZ, RZ, R115, P1 ;  /* 0x000000ffff3f7224 */ /* 0x000fe200008e0673 */
[----:B------:R-:W-:-:S02]  /*69b0*/  LOP3.LUT R20, R179, 0x380, RZ, 0xc0, !PT ;  /* 0x00000380b3147812 */ /* 0x000fc400078ec0ff */
[----:B------:R-:W-:Y:S02]  /*69c0*/  SHF.R.U64 R11, R11, 0x3, RZ ;  /* 0x000000030b0b7819 */ /* 0x000fe400000012ff */
[----:B------:R-:W-:Y:S02]  /*69d0*/  LOP3.LUT R30, R181, 0x380, RZ, 0xc0, !PT ;  /* 0x00000380b51e7812 */ /* 0x000fe400078ec0ff */
[----:B------:R-:W-:Y:S02]  /*69e0*/  IADD3 R191, P0, R114, 0x8020, RZ ;  /* 0x0000802072bf7810 */ /* 0x000fe40007f1e0ff */
[----:B------:R-:W-:Y:S02]  /*69f0*/  IADD3.X R21, RZ, R115, RZ, P4, !PT ;  /* 0x00000073ff157210 */ /* 0x000fe400027fe4ff */
[----:B------:R-:W-:Y:S01]  /*6a00*/  SHF.R.U64 R12, R12, 0x3, RZ ;  /* 0x000000030c0c7819 */ /* 0x000fe200000012ff */
[----:B------:R-:W-:Y:S01]  /*6a10*/  IMAD.X R71, RZ, RZ, R115, P0 ;  /* 0x000000ffff477224 */ /* 0x000fe200000e0673 */
[----:B------:R-:W-:-:S02]  /*6a20*/  LOP3.LUT R38, R183, 0x380, RZ, 0xc0, !PT ;  /* 0x00000380b7267812 */ /* 0x000fc400078ec0ff */
[----:B------:R-:W-:Y:S02]  /*6a30*/  IADD3 R193, P4, R114, 0x8040, RZ ;  /* 0x0000804072c17810 */ /* 0x000fe40007f9e0ff */
[----:B------:R-:W-:Y:S02]  /*6a40*/  SHF.R.U64 R14, R14, 0x3, RZ ;  /* 0x000000030e0e7819 */ /* 0x000fe400000012ff */
[----:B------:R-:W-:Y:S01]  /*6a50*/  LOP3.LUT R46, R185, 0x380, RZ, 0xc0, !PT ;  /* 0x00000380b92e7812 */ /* 0x000fe200078ec0ff */
[--C-:B------:R-:W-:Y:S01]  /*6a60*/  IMAD.X R95, RZ, RZ, R115.reuse, P4 ;  /* 0x000000ffff5f7224 */ /* 0x100fe200020e0673 */
[C---:B------:R-:W-:Y:S02]  /*6a70*/  IADD3 R195, P3, R114.reuse, 0x8060, RZ ;  /* 0x0000806072c37810 */ /* 0x040fe40007f7e0ff */
[C---:B------:R-:W-:Y:S02]  /*6a80*/  IADD3 R197, P6, R114.reuse, 0xc000, RZ ;  /* 0x0000c00072c57810 */ /* 0x040fe40007fde0ff */
[C---:B------:R-:W-:Y:S01]  /*6a90*/  IADD3 R6, P5, R114.reuse, 0xc020, RZ ;  /* 0x0000c02072067810 */ /* 0x040fe20007fbe0ff */
[--C-:B------:R-:W-:Y:S01]  /*6aa0*/  IMAD.X R99, RZ, RZ, R115.reuse, P3 ;  /* 0x000000ffff637224 */ /* 0x100fe200018e0673 */
[C---:B------:R-:W-:Y:S01]  /*6ab0*/  IADD3 R110, P2, R114.reuse, 0xc040, RZ ;  /* 0x0000c040726e7810 */ /* 0x040fe20007f5e0ff */
[--C-:B------:R-:W-:Y:S01]  /*6ac0*/  IMAD.X R103, RZ, RZ, R115.reuse, P6 ;  /* 0x000000ffff677224 */ /* 0x100fe200030e0673 */
[----:B------:R-:W-:Y:S01]  /*6ad0*/  IADD3 R151, P1, R114, 0xc060, RZ ;  /* 0x0000c06072977810 */ /* 0x000fe20007f3e0ff */
[----:B------:R-:W-:Y:S01]  /*6ae0*/  IMAD.X R107, RZ, RZ, R115, P5 ;  /* 0x000000ffff6b7224 */ /* 0x000fe200028e0673 */
[----:B------:R-:W-:-:S02]  /*6af0*/  SHF.R.U64 R20, R20, 0x3, RZ ;  /* 0x0000000314147819 */ /* 0x000fc400000012ff */
[----:B------:R-:W-:Y:S02]  /*6b00*/  LOP3.LUT R54, R187, 0x380, RZ, 0xc0, !PT ;  /* 0x00000380bb367812 */ /* 0x000fe400078ec0ff */
[----:B------:R-:W-:Y:S01]  /*6b10*/  LOP3.LUT R114, R11, R114, RZ, 0x3c, !PT ;  /* 0x000000720b727212 */ /* 0x000fe200078e3cff */
[----:B------:R-:W-:Y:S01]  /*6b20*/  IMAD.X R11, RZ, RZ, R115, P1 ;  /* 0x000000ffff0b7224 */ /* 0x000fe200008e0673 */
[----:B------:R-:W-:Y:S02]  /*6b30*/  SHF.R.U64 R30, R30, 0x3, RZ ;  /* 0x000000031e1e7819 */ /* 0x000fe400000012ff */
[----:B------:R-:W-:Y:S02]  /*6b40*/  LOP3.LUT R62, R189, 0x380, RZ, 0xc0, !PT ;  /* 0x00000380bd3e7812 */ /* 0x000fe400078ec0ff */
[----:B------:R-:W-:Y:S02]  /*6b50*/  LOP3.LUT R12, R12, R175, RZ, 0x3c, !PT ;  /* 0x000000af0c0c7212 */ /* 0x000fe400078e3cff */
[----:B------:R-:W-:-:S02]  /*6b60*/  SHF.R.U64 R38, R38, 0x3, RZ ;  /* 0x0000000326267819 */ /* 0x000fc400000012ff */
[----:B------:R-:W-:Y:S02]  /*6b70*/  LOP3.LUT R70, R191, 0x380, RZ, 0xc0, !PT ;  /* 0x00000380bf467812 */ /* 0x000fe400078ec0ff */
[----:B------:R-:W-:Y:S02]  /*6b80*/  LOP3.LUT R14, R14, R177, RZ, 0x3c, !PT ;  /* 0x000000b10e0e7212 */ /* 0x000fe400078e3cff */
        /* <DEDUP_REMOVED lines=8> */
[----:B------:R-:W-:Y:S01]  /*6c10*/  MOV R114, R114 ;  /* 0x0000007200727202 */ /* 0x000fe20000000f00 */
[----:B------:R-:W-:Y:S01]  /*6c20*/  BAR.SYNC.DEFER_BLOCKING 0x1, 0x100 ;  /* 0x0044000000007b1d */ /* 0x000fe20000010000 */
[----:B------:R-:W-:-:S02]  /*6c30*/  IADD3.X R111, RZ, R115, RZ, P2, !PT ;  /* 0x00000073ff6f7210 */ /* 0x000fc400017fe4ff */
[----:B------:R-:W-:Y:S02]  /*6c40*/  LOP3.LUT R38, R38, R183, RZ, 0x3c, !PT ;  /* 0x000000b726267212 */ /* 0x000fe400078e3cff */
[----:B------:R-:W-:Y:S02]  /*6c50*/  SHF.R.U64 R70, R70, 0x3, RZ ;  /* 0x0000000346467819 */ /* 0x000fe400000012ff */
[----:B------:R-:W-:Y:S02]  /*6c60*/  LOP3.LUT R106, R6, 0x380, RZ, 0xc0, !PT ;  /* 0x00000380066a7812 */ /* 0x000fe400078ec0ff */
[----:B------:R-:W-:Y:S02]  /*6c70*/  MOV R12, R12 ;  /* 0x0000000c000c7202 */ /* 0x000fe40000000f00 */
[----:B------:R-:W-:Y:S02]  /*6c80*/  LOP3.LUT R46, R46, R185, RZ, 0x3c, !PT ;  /* 0x000000b92e2e7212 */ /* 0x000fe400078e3cff */
[----:B------:R-:W-:-:S02]  /*6c90*/  SHF.R.U64 R94, R94, 0x3, RZ ;  /* 0x000000035e5e7819 */ /* 0x000fc400000012ff */
[----:B------:R-:W-:Y:S02]  /*6ca0*/  LOP3.LUT R115, R110, 0x380, RZ, 0xc0, !PT ;  /* 0x000003806e737812 */ /* 0x000fe400078ec0ff */
[----:B------:R-:W-:Y:S02]  /*6cb0*/  MOV R14, R14 ;  /* 0x0000000e000e7202 */ /* 0x000fe40000000f00 */
[----:B------:R-:W-:Y:S02]  /*6cc0*/  LOP3.LUT R54, R54, R187, RZ, 0x3c, !PT ;  /* 0x000000bb36367212 */ /* 0x000fe400078e3cff */
[----:B------:R-:W-:Y:S02]  /*6cd0*/  SHF.R.U64 R98, R98, 0x3, RZ ;  /* 0x0000000362627819 */ /* 0x000fe400000012ff */
[----:B------:R-:W-:Y:S01]  /*6ce0*/  LOP3.LUT R163, R151, 0x380, RZ, 0xc0, !PT ;  /* 0x0000038097a37812 */ /* 0x000fe200078ec0ff */
[----:B------:R-:W-:Y:S01]  /*6cf0*/  STSM.16.M88.4 [R114], R24 ;  /* 0x0000001872007844 */ /* 0x000fe20000000200 */
[----:B------:R-:W-:-:S02]  /*6d00*/  MOV R20, R20 ;  /* 0x0000001400147202 */ /* 0x000fc40000000f00 */
[----:B------:R-:W-:Y:S01]  /*6d10*/  LOP3.LUT R62, R62, R189, RZ, 0x3c, !PT ;  /* 0x000000bd3e3e7212 */ /* 0x000fe200078e3cff */
[----:B------:R-:W-:Y:S01]  /*6d20*/  STSM.16.M88.4 [R12], R32 ;  /* 0x000000200c007844 */ /* 0x000fe20000000200 */
[----:B------:R-:W-:Y:S02]  /*6d30*/  SHF.R.U64 R102, R102, 0x3, RZ ;  /* 0x0000000366667819 */ /* 0x000fe400000012ff */
[----:B------:R-:W-:Y:S01]  /*6d40*/  MOV R30, R30 ;  /* 0x0000001e001e7202 */ /* 0x000fe20000000f00 */
[----:B------:R-:W-:Y:S01]  /*6d50*/  STSM.16.M88.4 [R14], R40 ;  /* 0x000000280e007844 */ /* 0x000fe20000000200 */
[----:B------:R-:W-:Y:S02]  /*6d60*/  F2FP.BF16.F32.PACK_AB R59, R155, R59 ;  /* 0x0000003b9b3b723e */ /* 0x000fe400000010ff */
[----:B------:R-:W-:Y:S01]  /*6d70*/  F2FP.BF16.F32.PACK_AB R65, R154, R66 ;  /* 0x000000429a41723e */ /* 0x000fe200000010ff */
[----:B------:R-:W-:Y:S01]  /*6d80*/  STSM.16.M88.4 [R20], R48 ;  /* 0x0000003014007844 */ /* 0x000fe20000000200 */
[----:B------:R-:W-:-:S02]  /*6d90*/  F2FP.BF16.F32.PACK_AB R72, R73, R72 ;  /* 0x000000484948723e */ /* 0x000fc400000010ff */
[----:B------:R-:W-:Y:S01]  /*6da0*/  LOP3.LUT R70, R70, R191, RZ, 0x3c, !PT ;  /* 0x000000bf46467212 */ /* 0x000fe200078e3cff */
[----:B------:R-:W-:Y:S01]  /*6db0*/  STSM.16.M88.4 [R30], R56 ;  /* 0x000000381e007844 */ /* 0x000fe20000000200 */
[----:B------:R-:W-:Y:S02]  /*6dc0*/  SHF.R.U64 R29, R106, 0x3, RZ ;  /* 0x000000036a1d7819 */ /* 0x000fe400000012ff */
[----:B------:R-:W-:Y:S02]  /*6dd0*/  MOV R38, R38 ;  /* 0x0000002600267202 */ /* 0x000fe40000000f00 */
[----:B------:R-:W-:Y:S02]  /*6de0*/  F2FP.BF16.F32.PACK_AB R66, R69, R68 ;  /* 0x000000444542723e */ /* 0x000fe400000010ff */
[----:B------:R-:W-:Y:S02]  /*6df0*/  F2FP.BF16.F32.PACK_AB R67, R153, R67 ;  /* 0x000000439943723e */ /* 0x000fe400000010ff */
[----:B------:R-:W-:-:S02]  /*6e00*/  F2FP.BF16.F32.PACK_AB R73, R152, R74 ;  /* 0x0000004a9849723e */ /* 0x000fc400000010ff */
[----:B------:R-:W-:Y:S01]  /*6e10*/  F2FP.BF16.F32.PACK_AB R80, R81, R80 ;  /* 0x000000505150723e */ /* 0x000fe200000010ff */
[----:B------:R-:W-:Y:S01]  /*6e20*/  STSM.16.M88.4 [R38], R64 ;  /* 0x0000004026007844 */ /* 0x000fe20000000200 */
[----:B------:R-:W-:Y:S02]  /*6e30*/  LOP3.LUT R94, R94, R193, RZ, 0x3c, !PT ;  /* 0x000000c15e5e7212 */ /* 0x000fe400078e3cff */
[----:B------:R-:W-:Y:S02]  /*6e40*/  SHF.R.U64 R115, R115, 0x3, RZ ;  /* 0x0000000373737819 */ /* 0x000fe400000012ff */
[----:B------:R-:W-:Y:S02]  /*6e50*/  MOV R46, R46 ;  /* 0x0000002e002e7202 */ /* 0x000fe40000000f00 */
[----:B------:R-:W-:Y:S02]  /*6e60*/  F2FP.BF16.F32.PACK_AB R74, R77, R76 ;  /* 0x0000004c4d4a723e */ /* 0x000fe400000010ff */
[----:B------:R-:W-:-:S02]  /*6e70*/  F2FP.BF16.F32.PACK_AB R75, R75, R78 ;  /* 0x0000004e4b4b723e */ /* 0x000fc400000010ff */
[----:B------:R-:W-:Y:S02]  /*6e80*/  F2FP.BF16.F32.PACK_AB R81, R83, R82 ;  /* 0x000000525351723e */ /* 0x000fe400000010ff */
[----:B------:R-:W-:Y:S01]  /*6e90*/  LOP3.LUT R98, R98, R195, RZ, 0x3c, !PT ;  /* 0x000000c362627212 */ /* 0x000fe200078e3cff */
[----:B------:R-:W-:Y:S01]  /*6ea0*/  STSM.16.M88.4 [R46], R72 ;  /* 0x000000482e007844 */ /* 0x000fe20000000200 */
[----:B------:R-:W-:Y:S02]  /*6eb0*/  SHF.R.U64 R28, R163, 0x3, RZ ;  /* 0x00000003a31c7819 */ /* 0x000fe400000012ff */
[----:B------:R-:W-:Y:S02]  /*6ec0*/  MOV R54, R54 ;  /* 0x0000003600367202 */ /* 0x000fe40000000f00 */
[----:B------:R-:W-:Y:S02]  /*6ed0*/  F2FP.BF16.F32.PACK_AB R82, R85, R84 ;  /* 0x000000545552723e */ /* 0x000fe400000010ff */
[----:B------:R-:W-:-:S02]  /*6ee0*/  F2FP.BF16.F32.PACK_AB R83, R87, R86 ;  /* 0x000000565753723e */ /* 0x000fc400000010ff */
[----:B------:R-:W-:Y:S02]  /*6ef0*/  LOP3.LUT R102, R102, R197, RZ, 0x3c, !PT ;  /* 0x000000c566667212 */ /* 0x000fe400078e3cff */
[----:B------:R-:W-:Y:S01]  /*6f00*/  MOV R62, R62 ;  /* 0x0000003e003e7202 */ /* 0x000fe20000000f00 */
[----:B------:R0:W-:Y:S01]  /*6f10*/  STSM.16.M88.4 [R54], R80 ;  /* 0x0000005036007844 */ /* 0x0001e20000000200 */
[----:B------:R-:W-:Y:S02]  /*6f20*/  F2FP.BF16.F32.PACK_AB R76, R89, R88 ;  /* 0x00000058594c723e */ /* 0x000fe400000010ff */
[----:B------:R-:W-:Y:S02]  /*6f30*/  F2FP.BF16.F32.PACK_AB R77, R91, R90 ;  /* 0x0000005a5b4d723e */ /* 0x000fe400000010ff */
[----:B------:R-:W-:Y:S02]  /*6f40*/  F2FP.BF16.F32.PACK_AB R78, R93, R92 ;  /* 0x0000005c5d4e723e */ /* 0x000fe400000010ff */
[----:B------:R-:W-:-:S02]  /*6f50*/  F2FP.BF16.F32.PACK_AB R79, R164, R79 ;  /* 0x0000004fa44f723e */ /* 0x000fc400000010ff */
[----:B------:R-:W-:Y:S02]  /*6f60*/  F2FP.BF16.F32.PACK_AB R165, R166, R165 ;  /* 0x000000a5a6a5723e */ /* 0x000fe400000010ff */
[----:B------:R-:W-:Y:S01]  /*6f70*/  LOP3.LUT R106, R29, R6, RZ, 0x3c, !PT ;  /* 0x000000061d6a7212 */ /* 0x000fe200078e3cff */
[----:B------:R-:W-:Y:S01]  /*6f80*/  STSM.16.M88.4 [R62], R76 ;  /* 0x0000004c3e007844 */ /* 0x000fe20000000200 */
[----:B------:R-:W-:Y:S02]  /*6f90*/  MOV R70, R70 ;  /* 0x0000004600467202 */ /* 0x000fe40000000f00 */
[----:B------:R-:W-:Y:S02]  /*6fa0*/  F2FP.BF16.F32.PACK_AB R164, R97, R96 ;  /* 0x0000006061a4723e */ /* 0x000fe400000010ff */
[----:B------:R-:W-:Y:S02]  /*6fb0*/  F2FP.BF16.F32.PACK_AB R167, R168, R167 ;  /* 0x000000a7a8a7723e */ /* 0x000fe400000010ff */
[----:B------:R-:W-:-:S02]  /*6fc0*/  F2FP.BF16.F32.PACK_AB R169, R170, R169 ;  /* 0x000000a9aaa9723e */ /* 0x000fc400000010ff */
[----:B------:R-:W-:Y:S02]  /*6fd0*/  F2FP.BF16.F32.PACK_AB R171, R172, R171 ;  /* 0x000000abacab723e */ /* 0x000fe400000010ff */
[----:B------:R-:W-:Y:S02]  /*6fe0*/  F2FP.BF16.F32.PACK_AB R112, R113, R112 ;  /* 0x000000707170723e */ /* 0x000fe400000010ff */
[----:B------:R-:W-:Y:S02]  /*6ff0*/  F2FP.BF16.F32.PACK_AB R120, R121, R120 ;  /* 0x000000787978723e */ /* 0x000fe400000010ff */
[----:B------:R-:W-:Y:S02]  /*7000*/  F2FP.BF16.F32.PACK_AB R128, R129, R128 ;  /* 0x000000808180723e */ /* 0x000fe400000010ff */
[----:B------:R-:W-:Y:S02]  /*7010*/  F2FP.BF16.F32.PACK_AB R136, R137, R136 ;  /* 0x000000888988723e */ /* 0x000fe400000010ff */
[----:B------:R-:W-:Y:S01]  /*7020*/  F2FP.BF16.F32.PACK_AB R144, R145, R144 ;  /* 0x000000909190723e */ /* 0x000fe200000010ff */
[----:B------:R-:W-:Y:S01]  /*7030*/  UISETP.NE.U32.AND UP1, UPT, UR8, URZ, UPT ;  /* 0x0000003f0800728c */ /* 0x000fe2000bf25070 */
[----:B------:R-:W-:Y:S01]  /*7040*/  F2FP.BF16.F32.PACK_AB R166, R101, R100 ;  /* 0x0000006465a6723e */ /* 0x000fe200000010ff */
[----:B0-----:R-:W0:Y:S01]  /*7050*/  LDC R81, c[0x0][0xbe8] ;  /* 0x0002fa00ff517b82 */ /* 0x001e220000000800 */
[----:B------:R-:W-:-:S02]  /*7060*/  LOP3.LUT R110, R115, R110, RZ, 0x3c, !PT ;  /* 0x0000006e736e7212 */ /* 0x000fc400078e3cff */
[----:B------:R-:W-:Y:S01]  /*7070*/  MOV R94, R94 ;  /* 0x0000005e005e7202 */ /* 0x000fe20000000f00 */
[----:B------:R-:W-:Y:S01]  /*7080*/  STSM.16.M88.4 [R70], R164 ;  /* 0x000000a446007844 */ /* 0x000fe20000000200 */
[----:B------:R-:W-:Y:S02]  /*7090*/  F2FP.BF16.F32.PACK_AB R168, R105, R104 ;  /* 0x0000006869a8723e */ /* 0x000fe400000010ff */
[----:B------:R-:W-:Y:S02]  /*70a0*/  F2FP.BF16.F32.PACK_AB R170, R109, R108 ;  /* 0x0000006c6daa723e */ /* 0x000fe400000010ff */
[----:B------:R-:W-:Y:S02]  /*70b0*/  LOP3.LUT R10, R28, R151, RZ, 0x3c, !PT ;  /* 0x000000971c0a7212 */ /* 0x000fe400078e3cff */
[----:B------:R-:W-:Y:S01]  /*70c0*/  MOV R98, R98 ;  /* 0x0000006200627202 */ /* 0x000fe20000000f00 */
[----:B------:R-:W-:Y:S01]  /*70d0*/  STSM.16.M88.4 [R94], R168 ;  /* 0x000000a85e007844 */ /* 0x000fe20000000200 */
[----:B------:R-:W-:-:S02]  /*70e0*/  F2FP.BF16.F32.PACK_AB R113, R174, R173 ;  /* 0x000000adae71723e */ /* 0x000fc400000010ff */
[----:B------:R-:W-:Y:S02]  /*70f0*/  F2FP.BF16.F32.PACK_AB R114, R117, R116 ;  /* 0x000000747572723e */ /* 0x000fe400000010ff */
[----:B------:R-:W-:Y:S02]  /*7100*/  F2FP.BF16.F32.PACK_AB R115, R119, R118 ;  /* 0x000000767773723e */ /* 0x000fe400000010ff */
[----:B------:R-:W-:Y:S02]  /*7110*/  F2FP.BF16.F32.PACK_AB R121, R123, R122 ;  /* 0x0000007a7b79723e */ /* 0x000fe400000010ff */
[----:B------:R-:W-:Y:S01]  /*7120*/  MOV R102, R102 ;  /* 0x0000006600667202 */ /* 0x000fe20000000f00 */
[----:B------:R-:W-:Y:S01]  /*7130*/  STSM.16.M88.4 [R98], R112 ;  /* 0x0000007062007844 */ /* 0x000fe20000000200 */
[----:B------:R-:W-:Y:S02]  /*7140*/  F2FP.BF16.F32.PACK_AB R122, R125, R124 ;  /* 0x0000007c7d7a723e */ /* 0x000fe400000010ff */
[----:B------:R-:W-:-:S02]  /*7150*/  F2FP.BF16.F32.PACK_AB R123, R127, R126 ;  /* 0x0000007e7f7b723e */ /* 0x000fc400000010ff */
[----:B------:R-:W-:Y:S02]  /*7160*/  F2FP.BF16.F32.PACK_AB R129, R131, R130 ;  /* 0x000000828381723e */ /* 0x000fe400000010ff */
[----:B------:R-:W-:Y:S01]  /*7170*/  MOV R106, R106 ;  /* 0x0000006a006a7202 */ /* 0x000fe20000000f00 */
[----:B------:R-:W-:Y:S01]  /*7180*/  STSM.16.M88.4 [R102], R120 ;  /* 0x0000007866007844 */ /* 0x000fe20000000200 */
[----:B------:R-:W-:Y:S02]  /*7190*/  F2FP.BF16.F32.PACK_AB R130, R133, R132 ;  /* 0x000000848582723e */ /* 0x000fe400000010ff */
[----:B------:R-:W-:Y:S02]  /*71a0*/  F2FP.BF16.F32.PACK_AB R131, R135, R134 ;  /* 0x000000868783723e */ /* 0x000fe400000010ff */
[----:B------:R-:W-:Y:S02]  /*71b0*/  F2FP.BF16.F32.PACK_AB R137, R139, R138 ;  /* 0x0000008a8b89723e */ /* 0x000fe400000010ff */
[----:B------:R-:W-:Y:S01]  /*71c0*/  MOV R110, R110 ;  /* 0x0000006e006e7202 */ /* 0x000fe20000000f00 */
[----:B------:R-:W-:Y:S01]  /*71d0*/  STSM.16.M88.4 [R106], R128 ;  /* 0x000000806a007844 */ /* 0x000fe20000000200 */
[----:B------:R-:W-:-:S02]  /*71e0*/  F2FP.BF16.F32.PACK_AB R138, R141, R140 ;  /* 0x0000008c8d8a723e */ /* 0x000fc400000010ff */
[----:B------:R-:W-:Y:S02]  /*71f0*/  F2FP.BF16.F32.PACK_AB R139, R143, R142 ;  /* 0x0000008e8f8b723e */ /* 0x000fe400000010ff */
[----:B------:R-:W-:Y:S02]  /*7200*/  F2FP.BF16.F32.PACK_AB R145, R147, R146 ;  /* 0x000000929391723e */ /* 0x000fe400000010ff */
[----:B------:R-:W-:Y:S01]  /*7210*/  MOV R6, R10 ;  /* 0x0000000a00067202 */ /* 0x000fe20000000f00 */
[----:B------:R-:W-:Y:S01]  /*7220*/  STSM.16.M88.4 [R110], R136 ;  /* 0x000000886e007844 */ /* 0x000fe20000000200 */
[----:B------:R-:W-:Y:S01]  /*7230*/  F2FP.BF16.F32.PACK_AB R146, R149, R148 ;  /* 0x000000949592723e */ /* 0x000fe200000010ff */
[----:B------:R-:W-:Y:S01]  /*7240*/  IMAD.U32 R10, RZ, RZ, UR4 ;  /* 0x00000004ff0a7e24 */ /* 0x000fe2000f8e00ff */
[----:B------:R-:W-:Y:S01]  /*7250*/  F2FP.BF16.F32.PACK_AB R147, R0, R150 ;  /* 0x000000960093723e */ /* 0x000fe200000010ff */
[----:B------:R-:W-:Y:S01]  /*7260*/  IMAD.U32 R11, RZ, RZ, UR7 ;  /* 0x00000007ff0b7e24 */ /* 0x000fe2000f8e00ff */
[----:B------:R-:W-:-:S03]  /*7270*/  PLOP3.LUT P0, PT, PT, PT, UP0, 0x80, 0x0 ;  /* 0x000000000000781c */ /* 0x000fc60003f0f008 */
[----:B------:R1:W-:Y:S01]  /*7280*/  STSM.16.M88.4 [R6], R144 ;  /* 0x0000009006007844 */ /* 0x0003e20000000200 */
[----:B------:R-:W-:Y:S09]  /*7290*/  BAR.SYNC.DEFER_BLOCKING 0x1, 0x100 ;  /* 0x0044000000007b1d */ /* 0x000ff20000010000 */
[----:B------:R-:W2:Y:S01]  /*72a0*/  @P0 LDG.E R0, desc[UR50][R10.64] ;  /* 0x000000320a000981 */ /* 0x000ea2000c1e1900 */
[----:B------:R-:W-:Y:S01]  /*72b0*/  UISETP.NE.AND.EX UP1, UPT, UR9, URZ, UPT, UP1 ;  /* 0x0000003f0900728c */ /* 0x000fe2000bf25310 */
[----:B0-----:R-:W-:Y:S01]  /*72c0*/  ISETP.NE.AND P1, PT, R81, 0x1, PT ;  /* 0x000000015100780c */ /* 0x001fe20003f25270 */
[----:B------:R-:W-:Y:S01]  /*72d0*/  ULDC UR7, c[0x0][0xa88] ;  /* 0x0002a20000077ab9 */ /* 0x000fe20000000800 */
[----:B------:R-:W-:Y:S01]  /*72e0*/  UMOV UR4, URZ ;  /* 0x0000003f00047c82 */ /* 0x000fe20008000000 */
[----:B-1----:R-:W-:-:S02]  /*72f0*/  IMAD.U32 R6, RZ, RZ, UR40 ;  /* 0x00000028ff067e24 */ /* 0x002fc4000f8e00ff */
[----:B------:R-:W-:-:S05]  /*7300*/  PLOP3.LUT P2, PT, PT, PT, UP1, 0x80, 0x0 ;  /* 0x000000000000781c */ /* 0x000fca0003f4f018 */
[----:B------:R-:W-:-:S03]  /*7310*/  @UP1 UIADD3 UR8, UP2, UR10, UR8, URZ ;  /* 0x000000080a081290 */ /* 0x000fc6000ff5e03f */
[----:B------:R-:W0:Y:S01]  /*7320*/  @P1 LDC R12, c[0x0][0xbec] ;  /* 0x0002fb00ff0c1b82 */ /* 0x000e220000000800 */
[----:B------:R-:W-:Y:S02]  /*7330*/  @UP1 UIADD3.X UR9, UR11, UR9, URZ, UP2, !UPT ;  /* 0x000000090b091290 */ /* 0x000fe400097fe43f */
[----:B------:R-:W-:-:S04]  /*7340*/  IMAD.U32 R14, RZ, RZ, UR8 ;  /* 0x00000008ff0e7e24 */ /* 0x000fc8000f8e00ff */
[----:B------:R-:W-:Y:S01]  /*7350*/  IMAD.U32 R15, RZ, RZ, UR9 ;  /* 0x00000009ff0f7e24 */ /* 0x000fe2000f8e00ff */
[----:B------:R-:W1:Y:S01]  /*7360*/  @P1 LDC R13, c[0x0][0xbf0] ;  /* 0x0002fc00ff0d1b82 */ /* 0x000e620000000800 */
[----:B--2---:R-:W-:Y:S01]  /*7370*/  @P0 R2UR UR4, R0 ;  /* 0x00000000000402ca */ /* 0x004fe200000e0000 */
[----:B------:R-:W-:-:S06]  /*7380*/  IMAD.U32 R0, RZ, RZ, UR7 ;  /* 0x00000007ff007e24 */ /* 0x000fcc000f8e00ff */
[----:B------:R2:W5:Y:S01]  /*7390*/  @P2 LDG.E R0, desc[UR50][R14.64] ;  /* 0x000000320e002981 */ /* 0x000562000c1e1900 */
[----:B01----:R-:W-:Y:S07]  /*73a0*/  @P2 BRA `(.L_x_421) ;  /* 0x0000000000102947 */ /* 0x003fee0003800000 */
[----:B------:R-:W-:Y:S05]  /*73b0*/  @!P0 BRA `(.L_x_421) ;  /* 0x00000000000c8947 */ /* 0x000fea0003800000 */
[----:B--2---:R-:W2:Y:S04]  /*73c0*/  LDG.E R15, desc[UR50][R10.64] ;  /* 0x000000320a0f7981 */ /* 0x004ea8000c1e1900 */
[----:B-----5:R-:W2:Y:S02]  /*73d0*/  LDG.E R0, desc[UR50][R10.64+0x4] ;  /* 0x000004320a007981 */ /* 0x020ea4000c1e1900 */
[----:B--2---:R-:W-:-:S07]  /*73e0*/  IMAD.IADD R0, R0, 0x1, -R15 ;  /* 0x0000000100007824 */ /* 0x004fce00078e0a0f */
.L_x_421:
[----:B------:R-:W-:Y:S01]  /*73f0*/  USHF.R.S32.HI UR14, URZ, 0x1f, UR41 ;  /* 0x0000001f3f0e7899 */ /* 0x000fe20008011429 */
[----:B--2---:R-:W-:Y:S01]  /*7400*/  IMAD R15, R6, 0x80, R203 ;  /* 0x00000080060f7824 */ /* 0x004fe200078e02cb */
[----:B------:R-:W-:Y:S01]  /*7410*/  ULDC.64 UR12, c[0x0][0xb90] ;  /* 0x0002e400000c7ab9 */ /* 0x000fe20000000a00 */
[----:B------:R-:W-:Y:S01]  /*7420*/  USHF.R.S32.HI UR11, URZ, 0x1f, UR4 ;  /* 0x0000001f3f0b7899 */ /* 0x000fe20008011404 */
[----:B------:R-:W-:Y:S01]  /*7430*/  LEA R11, R22, R2, 0x6 ;  /* 0x00000002160b7211 */ /* 0x000fe200078e30ff */
[----:B------:R-:W-:Y:S01]  /*7440*/  UIMAD UR7, UR14, UR12, URZ ;  /* 0x0000000c0e0772a4 */ /* 0x000fe2000f8e023f */
[----:B------:R-:W-:Y:S01]  /*7450*/  @P1 IMAD.HI.U32 R6, R15, R12, RZ ;  /* 0x0000000c0f061227 */ /* 0x000fe200078e00ff */
[----:B------:R-:W-:Y:S01]  /*7460*/  UMOV UR10, UR4 ;  /* 0x00000004000a7c82 */ /* 0x000fe20008000000 */
[----:B------:R-:W-:Y:S01]  /*7470*/  USEL UR39, UR39, URZ, !UP0 ;  /* 0x0000003f27277287 */ /* 0x000fe2000c000000 */
[----:B------:R-:W0:Y:S01]  /*7480*/  @P1 LDC R83, c[0x0][0xbf0] ;  /* 0x0002fc00ff531b82 */ /* 0x000e220000000800 */
[----:B------:R-:W-:Y:S01]  /*7490*/  UIMAD.WIDE.U32 UR8, UR41, UR12, UR10 ;  /* 0x0000000c290872a5 */ /* 0x000fe2000f8e000a */
[----:B------:R-:W-:Y:S01]  /*74a0*/  IMAD.MOV.U32 R10, RZ, RZ, R15 ;  /* 0x000000ffff0a7224 */ /* 0x000fe200078e000f */
[----:B------:R-:W-:Y:S01]  /*74b0*/  UIMAD UR7, UR41, UR13, UR7 ;  /* 0x0000000d290772a4 */ /* 0x000fe2000f8e0207 */
[----:B------:R-:W-:Y:S01]  /*74c0*/  @P1 SHF.R.U32.HI R10, RZ, R13, R6 ;  /* 0x0000000dff0a1219 */ /* 0x000fe20000011606 */
[----:B------:R-:W-:Y:S01]  /*74d0*/  USEL UR38, UR38, URZ, !UP0 ;  /* 0x0000003f26267287 */ /* 0x000fe2000c000000 */
[----:B------:R-:W-:Y:S01]  /*74e0*/  IMAD.WIDE R4, R11, 0x2, R4 ;  /* 0x000000020b047825 */ /* 0x000fe200078e0204 */
[----:B------:R-:W-:Y:S01]  /*74f0*/  ULDC.64 UR12, c[0x0][0xb98] ;  /* 0x0002e600000c7ab9 */ /* 0x000fe20000000a00 */
[----:B------:R-:W-:-:S02]  /*7500*/  UIADD3 UR9, UR9, UR7, URZ ;  /* 0x0000000709097290 */ /* 0x000fc4000fffe03f */
[----:B------:R-:W-:Y:S01]  /*7510*/  UIMAD UR7, UR39, UR12, URZ ;  /* 0x0000000c270772a4 */ /* 0x000fe2000f8e023f */
[--C-:B------:R-:W-:Y:S01]  /*7520*/  IMAD.MOV R6, RZ, RZ, -R10.reuse ;  /* 0x000000ffff067224 */ /* 0x100fe200078e0a0a */
[----:B------:R-:W-:Y:S01]  /*7530*/  UIMAD.WIDE.U32 UR8, UR38, UR12, UR8 ;  /* 0x0000000c260872a5 */ /* 0x000fe2000f8e0008 */
[----:B------:R-:W-:Y:S01]  /*7540*/  IADD3 R37, P2, R4, 0x5000, RZ ;  /* 0x0000500004257810 */ /* 0x000fe20007f5e0ff */
[----:B------:R-:W-:Y:S01]  /*7550*/  UIMAD UR7, UR38, UR13, UR7 ;  /* 0x0000000d260772a4 */ /* 0x000fe2000f8e0207 */
[----:B------:R-:W-:Y:S01]  /*7560*/  IMAD R13, R81, R6, R15 ;  /* 0x00000006510d7224 */ /* 0x000fe200078e020f */
[----:B------:R-:W-:Y:S01]  /*7570*/  SHF.R.S32.HI R6, RZ, 0x1f, R10 ;  /* 0x0000001fff067819 */ /* 0x000fe2000001140a */
[----:B------:R-:W-:Y:S01]  /*7580*/  IMAD.U32 R26, RZ, RZ, UR40 ;  /* 0x00000028ff1a7e24 */ /* 0x000fe2000f8e00ff */
[----:B------:R-:W-:Y:S01]  /*7590*/  IADD3 R10, P0, R10, UR8, RZ ;  /* 0x000000080a0a7c10 */ /* 0x000fe2000ff1e0ff */
[----:B-----5:R-:W-:Y:S01]  /*75a0*/  IMAD R85, R0, R81, RZ ;  /* 0x0000005100557224 */ /* 0x020fe200078e02ff */
[C---:B------:R-:W-:Y:S01]  /*75b0*/  IADD3 R25, P5, R4.reuse, 0x1000, RZ ;  /* 0x0000100004197810 */ /* 0x040fe20007fbe0ff */
[----:B------:R-:W-:Y:S01]  /*75c0*/  IMAD.U32 R11, RZ, RZ, UR7 ;  /* 0x00000007ff0b7e24 */ /* 0x000fe2000f8e00ff */
[----:B------:R-:W-:Y:S01]  /*75d0*/  IADD3 R29, P4, R4, 0x2000, RZ ;  /* 0x00002000041d7810 */ /* 0x000fe20007f9e0ff */
[----:B------:R-:W-:Y:S01]  /*75e0*/  IMAD R26, R26, 0x80, R201 ;  /* 0x000000801a1a7824 */ /* 0x000fe200078e02c9 */
[----:B------:R-:W-:Y:S01]  /*75f0*/  IADD3 R57, P3, R4, 0x4000, RZ ;  /* 0x0000400004397810 */ /* 0x000fe20007f7e0ff */
[----:B------:R-:W-:Y:S01]  /*7600*/  ULDC.64 UR12, c[0x0][0xaa0] ;  /* 0x0002a800000c7ab9 */ /* 0x000fe20000000a00 */
[----:B------:R-:W-:Y:S01]  /*7610*/  IADD3.X R11, R6, UR9, R11, P0, !PT ;  /* 0x00000009060b7c10 */ /* 0x000fe200087fe40b */
[----:B------:R-:W-:Y:S01]  /*7620*/  ULDC.64 UR8, c[0x0][0xb88] ;  /* 0x0002e20000087ab9 */ /* 0x000fe20000000a00 */
[----:B------:R-:W-:-:S02]  /*7630*/  SHF.R.S32.HI R6, RZ, 0x1f, R13 ;  /* 0x0000001fff067819 */ /* 0x000fc4000001140d */
[----:B------:R-:W-:Y:S01]  /*7640*/  IADD3 R33, P0, R4, 0x3000, RZ ;  /* 0x0000300004217810 */ /* 0x000fe20007f1e0ff */
[----:B------:R-:W-:Y:S01]  /*7650*/  IMAD.WIDE.U32 R10, R13, UR8, R10 ;  /* 0x000000080d0a7c25 */ /* 0x000fe2000f8e000a */
[----:B------:R-:W-:Y:S02]  /*7660*/  LOP3.LUT R36, R37, 0x380, RZ, 0xc0, !PT ;  /* 0x0000038025247812 */ /* 0x000fe400078ec0ff */
[----:B------:R-:W-:Y:S01]  /*7670*/  LOP3.LUT R32, R33, 0x380, RZ, 0xc0, !PT ;  /* 0x0000038021207812 */ /* 0x000fe200078ec0ff */
[----:B------:R-:W-:Y:S01]  /*7680*/  IMAD R6, R6, UR8, RZ ;  /* 0x0000000806067c24 */ /* 0x000fe2000f8e02ff */
[----:B------:R-:W-:Y:S02]  /*7690*/  LOP3.LUT R24, R25, 0x380, RZ, 0xc0, !PT ;  /* 0x0000038019187812 */ /* 0x000fe400078ec0ff */
[----:B------:R-:W-:Y:S01]  /*76a0*/  SHF.R.U64 R32, R32, 0x3, RZ ;  /* 0x0000000320207819 */ /* 0x000fe200000012ff */
[----:B------:R-:W-:Y:S01]  /*76b0*/  IMAD R15, R13, UR9, R6 ;  /* 0x000000090d0f7c24 */ /* 0x000fe2000f8e0206 */
[----:B------:R-:W-:Y:S01]  /*76c0*/  LOP3.LUT R28, R29, 0x380, RZ, 0xc0, !PT ;  /* 0x000003801d1c7812 */ /* 0x000fe200078ec0ff */
[----:B------:R-:W-:Y:S01]  /*76d0*/  ULDC.64 UR8, c[0x0][0xb50] ;  /* 0x0002d40000087ab9 */ /* 0x000fe20000000a00 */
[----:B------:R-:W-:Y:S01]  /*76e0*/  LOP3.LUT R56, R57, 0x380, RZ, 0xc0, !PT ;  /* 0x0000038039387812 */ /* 0x000fe200078ec0ff */
[----:B------:R-:W-:Y:S01]  /*76f0*/  IMAD.IADD R11, R11, 0x1, R15 ;  /* 0x000000010b0b7824 */ /* 0x000fe200078e020f */
[----:B------:R-:W-:Y:S01]  /*7700*/  LEA R12, P6, R10, UR8, 0x2 ;  /* 0x000000080a0c7c11 */ /* 0x000fe2000f8c10ff */
[----:B------:R-:W-:Y:S01]  /*7710*/  VIADD R6, R26, 0x8 ;  /* 0x000000081a067836 */ /* 0x000fe20000000000 */
[----:B------:R-:W-:Y:S01]  /*7720*/  LOP3.LUT R32, R32, R33, RZ, 0x3c, !PT ;  /* 0x0000002120207212 */ /* 0x000fe200078e3cff */
[----:B------:R-:W-:Y:S01]  /*7730*/  IMAD.X R33, RZ, RZ, R5, P0 ;  /* 0x000000ffff217224 */ /* 0x000fe200000e0605 */
[----:B------:R-:W-:Y:S01]  /*7740*/  SHF.R.U64 R36, R36, 0x3, RZ ;  /* 0x0000000324247819 */ /* 0x000fe200000012ff */
[----:B------:R-:W-:Y:S01]  /*7750*/  SHFL.IDX PT, R20, R12, RZ, 0x1c1f ;  /* 0x001c1fff0c147589 */ /* 0x000fe200000e0000 */
[----:B------:R-:W-:-:S02]  /*7760*/  SHF.R.U64 R24, R24, 0x3, RZ ;  /* 0x0000000318187819 */ /* 0x000fc400000012ff */
[----:B------:R-:W-:Y:S01]  /*7770*/  SHF.R.U64 R28, R28, 0x3, RZ ;  /* 0x000000031c1c7819 */ /* 0x000fe200000012ff */
[----:B------:R-:W-:Y:S01]  /*7780*/  SHFL.IDX PT, R50, R12, 0x1, 0x1c1f ;  /* 0x003c1f000c327f89 */ /* 0x000fe200000e0000 */
[----:B------:R-:W-:Y:S02]  /*7790*/  SHF.R.U64 R56, R56, 0x3, RZ ;  /* 0x0000000338387819 */ /* 0x000fe400000012ff */
[----:B------:R-:W-:Y:S02]  /*77a0*/  IADD3 R61, P0, R4, 0x9000, RZ ;  /* 0x00009000043d7810 */ /* 0x000fe40007f1e0ff */
[----:B------:R-:W-:Y:S02]  /*77b0*/  LEA.HI.X R14, R10, UR9, R11, 0x2, P6 ;  /* 0x000000090a0e7c11 */ /* 0x000fe4000b0f140b */
        /* <DEDUP_REMOVED lines=8> */
[----:B------:R-:W-:Y:S01]  /*7840*/  LOP3.LUT R60, R61, 0x380, RZ, 0xc0, !PT ;  /* 0x000003803d3c7812 */ /* 0x000fe200078ec0ff */
[----:B------:R-:W1:Y:S01]  /*7850*/  SHFL.IDX PT, R21, R14, RZ, 0x1c1f ;  /* 0x001c1fff0e157589 */ /* 0x000e6200000e0000 */
[----:B------:R-:W-:-:S02]  /*7860*/  IADD3 R49, P2, R4, 0xb000, RZ ;  /* 0x0000b00004317810 */ /* 0x000fc40007f5e0ff */
[C---:B------:R-:W-:Y:S01]  /*7870*/  IADD3 R41, P6, R4.reuse, 0x6000, RZ ;  /* 0x0000600004297810 */ /* 0x040fe20007fde0ff */
[----:B------:R-:W2:Y:S01]  /*7880*/  SHFL.IDX PT, R51, R14, 0x1, 0x1c1f ;  /* 0x003c1f000e337f89 */ /* 0x000ea200000e0000 */
[C---:B------:R-:W-:Y:S02]  /*7890*/  IADD3 R45, P5, R4.reuse, 0x7000, RZ ;  /* 0x00007000042d7810 */ /* 0x040fe40007fbe0ff */
[C---:B------:R-:W-:Y:S02]  /*78a0*/  IADD3 R69, P4, R4.reuse, 0x8000, RZ ;  /* 0x0000800004457810 */ /* 0x040fe40007f9e0ff */
[----:B------:R-:W-:Y:S02]  /*78b0*/  IADD3 R11, P3, R4, 0xa000, RZ ;  /* 0x0000a000040b7810 */ /* 0x000fe40007f7e0ff */
[----:B------:R-:W-:Y:S02]  /*78c0*/  SHF.R.U64 R60, R60, 0x3, RZ ;  /* 0x000000033c3c7819 */ /* 0x000fe400000012ff */
[----:B------:R-:W-:-:S02]  /*78d0*/  LOP3.LUT R48, R49, 0x380, RZ, 0xc0, !PT ;  /* 0x0000038031307812 */ /* 0x000fc400078ec0ff */
[----:B------:R-:W-:Y:S02]  /*78e0*/  LOP3.LUT R40, R41, 0x380, RZ, 0xc0, !PT ;  /* 0x0000038029287812 */ /* 0x000fe400078ec0ff */
[----:B------:R-:W-:Y:S02]  /*78f0*/  LOP3.LUT R44, R45, 0x380, RZ, 0xc0, !PT ;  /* 0x000003802d2c7812 */ /* 0x000fe400078ec0ff */
[----:B------:R-:W-:Y:S02]  /*7900*/  LOP3.LUT R68, R69, 0x380, RZ, 0xc0, !PT ;  /* 0x0000038045447812 */ /* 0x000fe400078ec0ff */
[----:B------:R-:W-:Y:S02]  /*7910*/  LOP3.LUT R10, R11, 0x380, RZ, 0xc0, !PT ;  /* 0x000003800b0a7812 */ /* 0x000fe400078ec0ff */
[----:B------:R-:W-:Y:S01]  /*7920*/  LOP3.LUT R60, R60, R61, RZ, 0x3c, !PT ;  /* 0x0000003d3c3c7212 */ /* 0x000fe200078e3cff */
[----:B------:R-:W-:Y:S01]  /*7930*/  IMAD.X R61, RZ, RZ, R5, P0 ;  /* 0x000000ffff3d7224 */ /* 0x000fe200000e0605 */
[----:B------:R-:W-:-:S02]  /*7940*/  SHF.R.U64 R48, R48, 0x3, RZ ;  /* 0x0000000330307819 */ /* 0x000fc400000012ff */
[----:B------:R-:W-:Y:S02]  /*7950*/  SHF.R.U64 R40, R40, 0x3, RZ ;  /* 0x0000000328287819 */ /* 0x000fe400000012ff */
[----:B------:R-:W-:Y:S02]  /*7960*/  SHF.R.U64 R44, R44, 0x3, RZ ;  /* 0x000000032c2c7819 */ /* 0x000fe400000012ff */
[----:B------:R-:W-:Y:S02]  /*7970*/  SHF.R.U64 R68, R68, 0x3, RZ ;  /* 0x0000000344447819 */ /* 0x000fe400000012ff */
[----:B------:R-:W-:Y:S02]  /*7980*/  SHF.R.U64 R10, R10, 0x3, RZ ;  /* 0x000000030a0a7819 */ /* 0x000fe400000012ff */
[----:B------:R-:W-:Y:S02]  /*7990*/  LOP3.LUT P0, RZ, R23, 0x3, RZ, 0xc0, !PT ;  /* 0x0000000317ff7812 */ /* 0x000fe4000780c0ff */
[----:B------:R-:W-:Y:S01]  /*79a0*/  LOP3.LUT R48, R48, R49, RZ, 0x3c, !PT ;  /* 0x0000003130307212 */ /* 0x000fe200078e3cff */
[--C-:B------:R-:W-:Y:S01]  /*79b0*/  IMAD.X R49, RZ, RZ, R5.reuse, P2 ;  /* 0x000000ffff317224 */ /* 0x100fe200010e0605 */
[----:B------:R-:W-:Y:S01]  /*79c0*/  LOP3.LUT R40, R40, R41, RZ, 0x3c, !PT ;  /* 0x0000002928287212 */ /* 0x000fe200078e3cff */
[--C-:B------:R-:W-:Y:S01]  /*79d0*/  IMAD.X R41, RZ, RZ, R5.reuse, P6 ;  /* 0x000000ffff297224 */ /* 0x100fe200030e0605 */
[----:B------:R-:W-:Y:S01]  /*79e0*/  LOP3.LUT R44, R44, R45, RZ, 0x3c, !PT ;  /* 0x0000002d2c2c7212 */ /* 0x000fe200078e3cff */
[----:B------:R-:W-:Y:S01]  /*79f0*/  IMAD.X R45, RZ, RZ, R5, P5 ;  /* 0x000000ffff2d7224 */ /* 0x000fe200028e0605 */
[----:B------:R-:W-:-:S02]  /*7a00*/  LOP3.LUT R68, R68, R69, RZ, 0x3c, !PT ;  /* 0x0000004544447212 */ /* 0x000fc400078e3cff */
[----:B------:R-:W-:Y:S01]  /*7a10*/  LOP3.LUT R10, R10, R11, RZ, 0x3c, !PT ;  /* 0x0000000b0a0a7212 */ /* 0x000fe200078e3cff */
[----:B------:R-:W-:Y:S01]  /*7a20*/  IMAD.X R11, RZ, RZ, R5, P3 ;  /* 0x000000ffff0b7224 */ /* 0x000fe200018e0605 */
[----:B------:R-:W-:Y:S02]  /*7a30*/  ISETP.GE.OR P2, PT, R26, R85, P0 ;  /* 0x000000551a00720c */ /* 0x000fe40000746670 */
[----:B------:R-:W-:Y:S02]  /*7a40*/  IADD3.X R69, RZ, R5, RZ, P4, !PT ;  /* 0x00000005ff457210 */ /* 0x000fe400027fe4ff */
[----:B------:R-:W-:Y:S02]  /*7a50*/  ISETP.GE.OR P0, PT, R6, R85, P0 ;  /* 0x000000550600720c */ /* 0x000fe40000706670 */
[C---:B------:R-:W-:Y:S02]  /*7a60*/  IADD3 R77, P6, R4.reuse, 0xc000, RZ ;  /* 0x0000c000044d7810 */ /* 0x040fe40007fde0ff */
[----:B------:R-:W-:-:S02]  /*7a70*/  IADD3 R73, P5, R4, 0xd000, RZ ;  /* 0x0000d00004497810 */ /* 0x000fc40007fbe0ff */
[C---:B------:R-:W-:Y:S02]  /*7a80*/  IADD3 R65, P4, R4.reuse, 0xe000, RZ ;  /* 0x0000e00004417810 */ /* 0x040fe40007f9e0ff */
[C---:B------:R-:W-:Y:S01]  /*7a90*/  LOP3.LUT R15, R4.reuse, 0x380, RZ, 0xc0, !PT ;  /* 0x00000380040f7812 */ /* 0x040fe200078ec0ff */
[----:B-1----:R1:W-:Y:S01]  /*7aa0*/  @!P2 ST.E desc[UR50][R20.64], R9 ;  /* 0x000000091400a985 */ /* 0x0023e2000c101932 */
[----:B------:R-:W-:Y:S02]  /*7ab0*/  IADD3 R13, P3, R4, 0xf000, RZ ;  /* 0x0000f000040d7810 */ /* 0x000fe40007f7e0ff */
[----:B------:R-:W-:Y:S01]  /*7ac0*/  LOP3.LUT R76, R77, 0x380, RZ, 0xc0, !PT ;  /* 0x000003804d4c7812 */ /* 0x000fe200078ec0ff */
[----:B--2---:R2:W-:Y:S01]  /*7ad0*/  @!P0 ST.E desc[UR50][R50.64], R8 ;  /* 0x0000000832008985 */ /* 0x0045e2000c101932 */
[----:B------:R-:W-:Y:S01]  /*7ae0*/  LOP3.LUT R72, R73, 0x380, RZ, 0xc0, !PT ;  /* 0x0000038049487812 */ /* 0x000fe200078ec0ff */
[----:B------:R-:W-:Y:S01]  /*7af0*/  IMAD.X R53, RZ, RZ, R5, P3 ;  /* 0x000000ffff357224 */ /* 0x000fe200018e0605 */
[----:B------:R-:W-:Y:S01]  /*7b00*/  LOP3.LUT R64, R65, 0x380, RZ, 0xc0, !PT ;  /* 0x0000038041407812 */ /* 0x000fe200078ec0ff */
[----:B------:R-:W-:Y:S01]  /*7b10*/  UIMAD UR7, UR11, UR12, URZ ;  /* 0x0000000c0b0772a4 */ /* 0x000fe2000f8e023f */
[----:B------:R-:W-:Y:S01]  /*7b20*/  SHF.R.U64 R15, R15, 0x3, RZ ;  /* 0x000000030f0f7819 */ /* 0x000fe200000012ff */
[----:B------:R-:W-:Y:S01]  /*7b30*/  UIMAD.WIDE.U32 UR8, UR4, UR12, URZ ;  /* 0x0000000c040872a5 */ /* 0x000fe2000f8e003f */
[----:B------:R-:W-:Y:S01]  /*7b40*/  LOP3.LUT R0, R13, 0x380, RZ, 0xc0, !PT ;  /* 0x000003800d007812 */ /* 0x000fe200078ec0ff */
[----:B------:R-:W-:Y:S01]  /*7b50*/  ULDC.64 UR10, c[0x0][0xae8] ;  /* 0x0002ba00000a7ab9 */ /* 0x000fe20000000a00 */
[----:B------:R-:W-:Y:S01]  /*7b60*/  SHF.R.U64 R76, R76, 0x3, RZ ;  /* 0x000000034c4c7819 */ /* 0x000fe200000012ff */
[----:B-1----:R-:W-:Y:S01]  /*7b70*/  IMAD.U32 R21, RZ, RZ, UR40 ;  /* 0x00000028ff157e24 */ /* 0x002fe2000f8e00ff */
[----:B------:R-:W-:Y:S01]  /*7b80*/  SHF.R.U64 R72, R72, 0x3, RZ ;  /* 0x0000000348487819 */ /* 0x000fe200000012ff */
[----:B------:R-:W5:Y:S01]  /*7b90*/  LD.E.128 R24, desc[UR50][R24.64] ;  /* 0x0000003218187980 */ /* 0x000f62000c101d00 */
[----:B------:R-:W-:-:S02]  /*7ba0*/  SHF.R.U64 R64, R64, 0x3, RZ ;  /* 0x0000000340407819 */ /* 0x000fc400000012ff */
[----:B------:R-:W-:Y:S01]  /*7bb0*/  LOP3.LUT R4, R15, R4, RZ, 0x3c, !PT ;  /* 0x000000040f047212 */ /* 0x000fe200078e3cff */
[----:B------:R-:W5:Y:S01]  /*7bc0*/  LD.E.128 R28, desc[UR50][R28.64] ;  /* 0x000000321c1c7980 */ /* 0x000f62000c101d00 */
[----:B------:R-:W-:Y:S02]  /*7bd0*/  SHF.R.U64 R0, R0, 0x3, RZ ;  /* 0x0000000300007819 */ /* 0x000fe400000012ff */
[----:B------:R-:W-:Y:S01]  /*7be0*/  LOP3.LUT R76, R76, R77, RZ, 0x3c, !PT ;  /* 0x0000004d4c4c7212 */ /* 0x000fe200078e3cff */
[--C-:B------:R-:W-:Y:S01]  /*7bf0*/  IMAD.X R77, RZ, RZ, R5.reuse, P6 ;  /* 0x000000ffff4d7224 */ /* 0x100fe200030e0605 */
[----:B------:R-:W-:Y:S01]  /*7c00*/  LOP3.LUT R72, R72, R73, RZ, 0x3c, !PT ;  /* 0x0000004948487212 */ /* 0x000fe200078e3cff */
[--C-:B------:R-:W-:Y:S01]  /*7c10*/  IMAD.X R73, RZ, RZ, R5.reuse, P5 ;  /* 0x000000ffff497224 */ /* 0x100fe200028e0605 */
[----:B------:R-:W-:Y:S01]  /*7c20*/  LOP3.LUT R64, R64, R65, RZ, 0x3c, !PT ;  /* 0x0000004140407212 */ /* 0x000fe200078e3cff */
[----:B------:R-:W-:Y:S01]  /*7c30*/  IMAD.X R65, RZ, RZ, R5, P4 ;  /* 0x000000ffff417224 */ /* 0x000fe200020e0605 */
[----:B------:R-:W-:Y:S01]  /*7c40*/  LOP3.LUT R52, R0, R13, RZ, 0x3c, !PT ;  /* 0x0000000d00347212 */ /* 0x000fe200078e3cff */
[----:B------:R-:W-:Y:S01]  /*7c50*/  UIMAD UR7, UR4, UR13, UR7 ;  /* 0x0000000d040772a4 */ /* 0x000fe2000f8e0207 */
[----:B------:R1:W5:Y:S01]  /*7c60*/  LD.E.128 R12, desc[UR50][R4.64] ;  /* 0x00000032040c7980 */ /* 0x000362000c101d00 */
[----:B------:R-:W-:-:S03]  /*7c70*/  LEA R0, R19, R22, 0x5 ;  /* 0x0000001613007211 */ /* 0x000fc600078e28ff */
[----:B------:R-:W5:Y:S04]  /*7c80*/  LD.E.128 R32, desc[UR50][R32.64] ;  /* 0x0000003220207980 */ /* 0x000f68000c101d00 */
[----:B------:R-:W5:Y:S01]  /*7c90*/  LD.E.128 R56, desc[UR50][R56.64] ;  /* 0x0000003238387980 */ /* 0x000f62000c101d00 */
[----:B-1----:R-:W1:Y:S01]  /*7ca0*/  @P1 LDC R5, c[0x0][0xbec] ;  /* 0x0002fb00ff051b82 */ /* 0x002e620000000800 */
[----:B------:R-:W-:Y:S02]  /*7cb0*/  UIADD3 UR9, UR9, UR7, URZ ;  /* 0x0000000709097290 */ /* 0x000fe4000fffe03f */
[----:B------:R-:W5:Y:S01]  /*7cc0*/  LD.E.128 R36, desc[UR50][R36.64] ;  /* 0x0000003224247980 */ /* 0x000f62000c101d00 */
[----:B------:R-:W-:Y:S01]  /*7cd0*/  UIMAD UR4, UR14, UR10, URZ ;  /* 0x0000000a0e0472a4 */ /* 0x000fe2000f8e023f */
[----:B------:R-:W-:Y:S01]  /*7ce0*/  IMAD R20, R21, 0x80, R0 ;  /* 0x0000008015147824 */ /* 0x000fe200078e0200 */
[----:B------:R-:W-:Y:S01]  /*7cf0*/  UIMAD.WIDE.U32 UR8, UR41, UR10, UR8 ;  /* 0x0000000a290872a5 */ /* 0x000fe2000f8e0008 */
[----:B------:R-:W5:Y:S01]  /*7d00*/  LD.E.128 R40, desc[UR50][R40.64] ;  /* 0x0000003228287980 */ /* 0x000f62000c101d00 */
[----:B------:R-:W-:-:S03]  /*7d10*/  UIMAD UR4, UR41, UR11, UR4 ;  /* 0x0000000b290472a4 */ /* 0x000fc6000f8e0204 */
[----:B------:R-:W-:Y:S01]  /*7d20*/  ULDC.64 UR10, c[0x0][0xaf0] ;  /* 0x0002bc00000a7ab9 */ /* 0x000fe20000000a00 */
[----:B------:R-:W-:Y:S01]  /*7d30*/  UIADD3 UR9, UR9, UR4, URZ ;  /* 0x0000000409097290 */ /* 0x000fe2000fffe03f */
[----:B------:R-:W5:Y:S01]  /*7d40*/  LD.E.128 R44, desc[UR50][R44.64] ;  /* 0x000000322c2c7980 */ /* 0x000f62000c101d00 */
[----:B------:R-:W-:Y:S01]  /*7d50*/  UIMAD UR4, UR39, UR10, URZ ;  /* 0x0000000a270472a4 */ /* 0x000fe2000f8e023f */
[----:B------:R-:W-:Y:S01]  /*7d60*/  IMAD.MOV.U32 R21, RZ, RZ, R20 ;  /* 0x000000ffff157224 */ /* 0x000fe200078e0014 */
[----:B------:R-:W-:Y:S01]  /*7d70*/  UIMAD.WIDE.U32 UR8, UR38, UR10, UR8 ;  /* 0x0000000a260872a5 */ /* 0x000fe2000f8e0008 */
[----:B------:R-:W5:Y:S01]  /*7d80*/  LD.E.128 R68, desc[UR50][R68.64] ;  /* 0x0000003244447980 */ /* 0x000f62000c101d00 */
[----:B------:R-:W-:-:S03]  /*7d90*/  UIMAD UR4, UR38, UR11, UR4 ;  /* 0x0000000b260472a4 */ /* 0x000fc6000f8e0204 */
[----:B------:R-:W5:Y:S01]  /*7da0*/  LD.E.128 R60, desc[UR50][R60.64] ;  /* 0x000000323c3c7980 */ /* 0x000f62000c101d00 */
[----:B-1----:R-:W-:-:S03]  /*7db0*/  @P1 IMAD.HI.U32 R0, R20, R5, RZ ;  /* 0x0000000514001227 */ /* 0x002fc600078e00ff */
[----:B--2---:R-:W5:Y:S02]  /*7dc0*/  LD.E.128 R8, desc[UR50][R10.64] ;  /* 0x000000320a087980 */ /* 0x004f64000c101d00 */
[----:B0-----:R-:W-:Y:S01]  /*7dd0*/  @P1 SHF.R.U32.HI R21, RZ, R83, R0 ;  /* 0x00000053ff151219 */ /* 0x001fe20000011600 */
[----:B------:R-:W-:Y:S01]  /*7de0*/  UIADD3 UR4, UR9, UR4, URZ ;  /* 0x0000000409047290 */ /* 0x000fe2000fffe03f */
[----:B------:R-:W-:Y:S01]  /*7df0*/  IMAD.U32 R4, RZ, RZ, UR8 ;  /* 0x00000008ff047e24 */ /* 0x000fe2000f8e00ff */
[----:B------:R-:W5:Y:S01]  /*7e00*/  LD.E.128 R48, desc[UR50][R48.64] ;  /* 0x0000003230307980 */ /* 0x000f62000c101d00 */
[--C-:B------:R-:W-:Y:S01]  /*7e10*/  SHF.R.S32.HI R0, RZ, 0x1f, R21.reuse ;  /* 0x0000001fff007819 */ /* 0x100fe20000011415 */
[----:B------:R-:W-:Y:S02]  /*7e20*/  IMAD.MOV R6, RZ, RZ, -R21 ;  /* 0x000000ffff067224 */ /* 0x000fe400078e0a15 */
[----:B------:R-:W-:Y:S01]  /*7e30*/  IMAD.U32 R5, RZ, RZ, UR9 ;  /* 0x00000009ff057e24 */ /* 0x000fe2000f8e00ff */
[----:B------:R-:W-:Y:S01]  /*7e40*/  ULDC.64 UR8, c[0x0][0xae0] ;  /* 0x0002b80000087ab9 */ /* 0x000fe20000000a00 */
[----:B------:R-:W-:Y:S01]  /*7e50*/  IMAD R81, R81, R6, R20 ;  /* 0x0000000651517224 */ /* 0x000fe200078e0214 */
[----:B------:R-:W5:Y:S01]  /*7e60*/  LD.E.128 R76, desc[UR50][R76.64] ;  /* 0x000000324c4c7980 */ /* 0x000f62000c101d00 */
[----:B------:R-:W-:-:S02]  /*7e70*/  IMAD R0, R0, UR8, RZ ;  /* 0x0000000800007c24 */ /* 0x000fc4000f8e02ff */
[----:B------:R-:W-:Y:S01]  /*7e80*/  IMAD.U32 R5, RZ, RZ, UR4 ;  /* 0x00000004ff057e24 */ /* 0x000fe2000f8e00ff */
[----:B------:R-:W5:Y:S01]  /*7e90*/  LD.E.128 R72, desc[UR50][R72.64] ;  /* 0x0000003248487980 */ /* 0x000f62000c101d00 */
[----:B------:R-:W-:-:S03]  /*7ea0*/  IMAD R83, R21, UR9, R0 ;  /* 0x0000000915537c24 */ /* 0x000fc6000f8e0200 */
[----:B------:R-:W5:Y:S01]  /*7eb0*/  LD.E.128 R64, desc[UR50][R64.64] ;  /* 0x0000003240407980 */ /* 0x000f62000c101d00 */
[----:B------:R-:W-:-:S03]  /*7ec0*/  SHF.R.S32.HI R0, RZ, 0x1f, R81 ;  /* 0x0000001fff007819 */ /* 0x000fc60000011451 */
[----:B------:R-:W5:Y:S01]  /*7ed0*/  LD.E.128 R52, desc[UR50][R52.64] ;  /* 0x0000003234347980 */ /* 0x000f62000c101d00 */
[----:B------:R-:W-:Y:S01]  /*7ee0*/  IMAD.WIDE.U32 R4, R21, UR8, R4 ;  /* 0x0000000815047c25 */ /* 0x000fe2000f8e0004 */
[----:B------:R-:W-:Y:S01]  /*7ef0*/  ULDC.64 UR8, c[0x0][0xad8] ;  /* 0x0002b60000087ab9 */ /* 0x000fe20000000a00 */
[----:B------:R-:W-:Y:S01]  /*7f00*/  @!PT LDS RZ, [RZ] ;  /* 0x00000000fffff984 */ /* 0x000fe20000000800 */
[----:B------:R-:W-:Y:S01]  /*7f10*/  @!PT LDS RZ, [RZ] ;  /* 0x00000000fffff984 */ /* 0x000fe20000000800 */
[----:B------:R-:W-:Y:S01]  /*7f20*/  @!PT LDS RZ, [RZ] ;  /* 0x00000000fffff984 */ /* 0x000fe20000000800 */
[----:B------:R-:W-:Y:S01]  /*7f30*/  @!PT LDS RZ, [RZ] ;  /* 0x00000000fffff984 */ /* 0x000fe20000000800 */
[----:B------:R0:W-:Y:S06]  /*7f40*/  MEMBAR.ALL.CTA ;  /* 0x0000000000007992 */ /* 0x0001ec0000008000 */
[----:B0-----:R-:W0:Y:S01]  /*7f50*/  FENCE.VIEW.ASYNC.S ;  /* 0x00000000000073c6 */ /* 0x001e220000000000 */
[----:B------:R-:W-:-:S02]  /*7f60*/  IMAD.U32 R87, RZ, RZ, UR40 ;  /* 0x00000028ff577e24 */ /* 0x000fc4000f8e00ff */
[----:B------:R-:W-:Y:S02]  /*7f70*/  IMAD.IADD R5, R5, 0x1, R83 ;  /* 0x0000000105057824 */ /* 0x000fe400078e0253 */
[----:B------:R-:W-:Y:S02]  /*7f80*/  IMAD R6, R0, UR8, RZ ;  /* 0x0000000800067c24 */ /* 0x000fe4000f8e02ff */
[----:B------:R-:W-:Y:S02]  /*7f90*/  IMAD R86, R87, 0x80, R22 ;  /* 0x0000008057567824 */ /* 0x000fe400078e0216 */
[C---:B------:R-:W-:Y:S02]  /*7fa0*/  IMAD R21, R81.reuse, UR9, R6 ;  /* 0x0000000951157c24 */ /* 0x040fe4000f8e0206 */
[----:B------:R-:W-:Y:S01]  /*7fb0*/  IMAD.WIDE.U32 R4, R81, UR8, R4 ;  /* 0x0000000851047c25 */ /* 0x000fe2000f8e0004 */
[----:B------:R-:W-:Y:S01]  /*7fc0*/  ISETP.GE.AND P2, PT, R86, R85, PT ;  /* 0x000000555600720c */ /* 0x000fe20003f46270 */
[----:B------:R-:W-:-:S02]  /*7fd0*/  ULDC.64 UR8, c[0x0][0xa80] ;  /* 0x0002a00000087ab9 */ /* 0x000fc40000000a00 */
[----:B------:R-:W-:Y:S01]  /*7fe0*/  VIADD R3, R3, 0x22820 ;  /* 0x0002282003037836 */ /* 0x000fe20000000000 */
[----:B------:R-:W-:Y:S01]  /*7ff0*/  LEA R6, P3, R4, UR8, 0x1 ;  /* 0x0000000804067c11 */ /* 0x000fe2000f8608ff */
[----:B------:R-:W-:Y:S01]  /*8000*/  IMAD.IADD R5, R5, 0x1, R21 ;  /* 0x0000000105057824 */ /* 0x000fe200078e0215 */
[----:B------:R-:W-:Y:S02]  /*8010*/  IADD3 R0, R86, 0x20, RZ ;  /* 0x0000002056007810 */ /* 0x000fe40007ffe0ff */
[----:B------:R-:W-:Y:S02]  /*8020*/  PRMT R3, RZ, 0x654, R3 ;  /* 0x00000654ff037816 */ /* 0x000fe40000000003 */
[----:B------:R-:W-:Y:S02]  /*8030*/  LEA.HI.X R84, R4, UR9, R5, 0x1, P3 ;  /* 0x0000000904547c11 */ /* 0x000fe400098f0c05 */
[-C--:B------:R-:W-:Y:S01]  /*8040*/  ISETP.GE.AND P1, PT, R0, R85.reuse, PT ;  /* 0x000000550000720c */ /* 0x080fe20003f26270 */
[----:B------:R-:W-:Y:S01]  /*8050*/  VIADD R0, R86, 0x40 ;  /* 0x0000004056007836 */ /* 0x000fe20000000000 */
[----:B0-----:R0:W-:Y:S01]  /*8060*/  SYNCS.ARRIVE.TRANS64.RED.A1T0 RZ, [R3+URZ], RZ ;  /* 0x000000ff03ff79a7 */ /* 0x0011e2000810043f */
[----:B------:R1:W2:Y:S01]  /*8070*/  SHFL.IDX PT, R83, R6, RZ, 0x181f ;  /* 0x00181fff06537589 */ /* 0x0002a200000e0000 */
[----:B------:R-:W-:Y:S02]  /*8080*/  BSSY B1, `(.L_x_422) ;  /* 0x0000015000017945 */ /* 0x000fe40003800000 */
[----:B------:R-:W-:Y:S01]  /*8090*/  ISETP.GE.AND P0, PT, R0, R85, PT ;  /* 0x000000550000720c */ /* 0x000fe20003f06270 */
[----:B0-----:R1:W0:Y:S01]  /*80a0*/  SHFL.IDX PT, R3, R84, RZ, 0x181f ;  /* 0x00181fff54037589 */ /* 0x00122200000e0000 */
[----:B------:R-:W-:Y:S11]  /*80b0*/  @P2 BRA `(.L_x_423) ;  /* 0x0000000000442947 */ /* 0x000ff60003800000 */
[----:B------:R-:W-:Y:S02]  /*80c0*/  ULDC UR4, c[0x0][0xac8] ;  /* 0x0002b20000047ab9 */ /* 0x000fe40000000800 */
[----:B------:R-:W-:Y:S02]  /*80d0*/  ISETP.GE.AND P5, PT, R2, UR4, PT ;  /* 0x0000000402007c0c */ /* 0x000fe4000bfa6270 */
[----:B------:R-:W-:Y:S02]  /*80e0*/  ISETP.GE.AND P4, PT, R17, UR4, PT ;  /* 0x0000000411007c0c */ /* 0x000fe4000bf86270 */
[----:B------:R-:W-:Y:S02]  /*80f0*/  ISETP.GE.AND P3, PT, R16, UR4, PT ;  /* 0x0000000410007c0c */ /* 0x000fe4000bf66270 */
[----:B------:R-:W-:-:S07]  /*8100*/  ISETP.GE.AND P2, PT, R18, UR4, PT ;  /* 0x0000000412007c0c */ /* 0x000fce000bf46270 */
[----:B--2---:R-:W-:-:S04]  /*8110*/  @!P5 LEA R4, P6, R2, R83, 0x1 ;  /* 0x000000530204d211 */ /* 0x004fc800078c08ff */
[----:B0-----:R-:W-:Y:S02]  /*8120*/  @!P5 LEA.HI.X R5, R2, R3, R208, 0x1, P6 ;  /* 0x000000030205d211 */ /* 0x001fe400030f0cd0 */
[----:B------:R-:W-:-:S03]  /*8130*/  @!P4 LEA R20, P6, R17, R83, 0x1 ;  /* 0x000000531114c211 */ /* 0x000fc600078c08ff */
[----:B-----5:R3:W-:Y:S01]  /*8140*/  @!P5 ST.E.128 desc[UR50][R4.64], R12 ;  /* 0x0000000c0400d985 */ /* 0x0207e2000c101d32 */
[----:B------:R-:W-:Y:S02]  /*8150*/  @!P4 LEA.HI.X R21, R17, R3, R207, 0x1, P6 ;  /* 0x000000031115c211 */ /* 0x000fe400030f0ccf */
[----:B------:R-:W-:-:S03]  /*8160*/  @!P3 LEA R80, P6, R16, R83, 0x1 ;  /* 0x000000531050b211 */ /* 0x000fc600078c08ff */
[----:B------:R3:W-:Y:S01]  /*8170*/  @!P4 ST.E.128 desc[UR50][R20.64], R56 ;  /* 0x000000381400c985 */ /* 0x0007e2000c101d32 */
[----:B------:R-:W-:Y:S02]  /*8180*/  @!P3 LEA.HI.X R81, R16, R3, R206, 0x1, P6 ;  /* 0x000000031051b211 */ /* 0x000fe400030f0cce */
[----:B------:R-:W-:-:S03]  /*8190*/  @!P2 LEA R82, P6, R18, R83, 0x1 ;  /* 0x000000531252a211 */ /* 0x000fc600078c08ff */
[----:B------:R3:W-:Y:S01]  /*81a0*/  @!P3 ST.E.128 desc[UR50][R80.64], R68 ;  /* 0x000000445000b985 */ /* 0x0007e2000c101d32 */
[----:B------:R-:W-:-:S05]  /*81b0*/  @!P2 LEA.HI.X R83, R18, R3, R205, 0x1, P6 ;  /* 0x000000031253a211 */ /* 0x000fca00030f0ccd */
[----:B------:R3:W-:Y:S04]  /*81c0*/  @!P2 ST.E.128 desc[UR50][R82.64], R76 ;  /* 0x0000004c5200a985 */ /* 0x0007e8000c101d32 */
.L_x_423:
[----:B------:R-:W-:Y:S05]  /*81d0*/  BSYNC B1 ;  /* 0x0000000000017941 */ /* 0x000fea0003800000 */
.L_x_422:
[----:B0-----:R0:W4:Y:S01]  /*81e0*/  SHFL.IDX PT, R3, R84, 0x1, 0x181f ;  /* 0x00381f0054037f89 */ /* 0x00112200000e0000 */
[----:B------:R-:W-:Y:S03]  /*81f0*/  BSSY B1, `(.L_x_424) ;  /* 0x0000014000017945 */ /* 0x000fe60003800000 */
[----:B---3--:R0:W3:Y:S01]  /*8200*/  SHFL.IDX PT, R21, R6, 0x1, 0x181f ;  /* 0x00381f0006157f89 */ /* 0x0080e200000e0000 */
[----:B------:R-:W-:Y:S05]  /*8210*/  @P1 BRA `(.L_x_425) ;  /* 0x0000000000441947 */ /* 0x000fea0003800000 */
[----:B------:R-:W-:Y:S02]  /*8220*/  ULDC UR4, c[0x0][0xac8] ;  /* 0x0002b20000047ab9 */ /* 0x000fe40000000800 */
[----:B------:R-:W-:Y:S02]  /*8230*/  ISETP.GE.AND P4, PT, R2, UR4, PT ;  /* 0x0000000402007c0c */ /* 0x000fe4000bf86270 */
[----:B------:R-:W-:Y:S02]  /*8240*/  ISETP.GE.AND P3, PT, R17, UR4, PT ;  /* 0x0000000411007c0c */ /* 0x000fe4000bf66270 */
[----:B------:R-:W-:Y:S02]  /*8250*/  ISETP.GE.AND P2, PT, R16, UR4, PT ;  /* 0x0000000410007c0c */ /* 0x000fe4000bf46270 */
[----:B------:R-:W-:-:S07]  /*8260*/  ISETP.GE.AND P1, PT, R18, UR4, PT ;  /* 0x0000000412007c0c */ /* 0x000fce000bf26270 */
[CC--:B---3--:R-:W-:Y:S02]  /*8270*/  @!P4 LEA R4, P6, R2.reuse, R21.reuse, 0x1 ;  /* 0x000000150204c211 */ /* 0x0c8fe400078c08ff */
[C---:B-----5:R-:W-:Y:S02]  /*8280*/  @!P3 LEA R12, P5, R17.reuse, R21, 0x1 ;  /* 0x00000015110cb211 */ /* 0x060fe400078a08ff */
[----:B----4-:R-:W-:Y:S02]  /*8290*/  @!P4 LEA.HI.X R5, R2, R3, R208, 0x1, P6 ;  /* 0x000000030205c211 */ /* 0x010fe400030f0cd0 */
[----:B------:R-:W-:Y:S02]  /*82a0*/  @!P2 LEA R14, P6, R16, R21, 0x1 ;  /* 0x00000015100ea211 */ /* 0x000fe400078c08ff */
[----:B------:R-:W-:Y:S01]  /*82b0*/  @!P3 LEA.HI.X R13, R17, R3, R207, 0x1, P5 ;  /* 0x00000003110db211 */ /* 0x000fe200028f0ccf */
[----:B------:R3:W-:Y:S01]  /*82c0*/  @!P4 ST.E.128 desc[UR50][R4.64], R24 ;  /* 0x000000180400c985 */ /* 0x0007e2000c101d32 */
[----:B------:R-:W-:-:S02]  /*82d0*/  @!P1 LEA R20, P5, R18, R21, 0x1 ;  /* 0x0000001512149211 */ /* 0x000fc400078a08ff */
[-C--:B------:R-:W-:Y:S01]  /*82e0*/  @!P2 LEA.HI.X R15, R16, R3.reuse, R206, 0x1, P6 ;  /* 0x00000003100fa211 */ /* 0x080fe200030f0cce */
[----:B------:R3:W-:Y:S01]  /*82f0*/  @!P3 ST.E.128 desc[UR50][R12.64], R36 ;  /* 0x000000240c00b985 */ /* 0x0007e2000c101d32 */
[----:B------:R-:W-:-:S03]  /*8300*/  @!P1 LEA.HI.X R21, R18, R3, R205, 0x1, P5 ;  /* 0x0000000312159211 */ /* 0x000fc600028f0ccd */
[----:B------:R3:W-:Y:S04]  /*8310*/  @!P2 ST.E.128 desc[UR50][R14.64], R60 ;  /* 0x0000003c0e00a985 */ /* 0x0007e8000c101d32 */
[----:B------:R3:W-:Y:S02]  /*8320*/  @!P1 ST.E.128 desc[UR50][R20.64], R72 ;  /* 0x0000004814009985 */ /* 0x0007e4000c101d32 */
.L_x_425:
[----:B------:R-:W-:Y:S05]  /*8330*/  BSYNC B1 ;  /* 0x0000000000017941 */ /* 0x000fea0003800000 */
.L_x_424:
[----:B----4-:R4:W0:Y:S01]  /*8340*/  SHFL.IDX PT, R3, R84, 0x2, 0x181f ;  /* 0x00581f0054037f89 */ /* 0x01082200000e0000 */
        /* <DEDUP_REMOVED lines=8> */
[-C--:B---3--:R-:W-:Y:S02]  /*83d0*/  @!P3 LEA R4, P6, R2, R21.reuse, 0x1 ;  /* 0x000000150204b211 */ /* 0x088fe400078c08ff */
[CC--:B-----5:R-:W-:Y:S02]  /*83e0*/  @!P2 LEA R12, P5, R17.reuse, R21.reuse, 0x1 ;  /* 0x00000015110ca211 */ /* 0x0e0fe400078a08ff */
[----:B------:R-:W-:Y:S02]  /*83f0*/  @!P1 LEA R14, P4, R16, R21, 0x1 ;  /* 0x00000015100e9211 */ /* 0x000fe400078808ff */
[----:B0-----:R-:W-:Y:S02]  /*8400*/  @!P3 LEA.HI.X R5, R2, R3, R208, 0x1, P6 ;  /* 0x000000030205b211 */ /* 0x001fe400030f0cd0 */
[----:B------:R-:W-:Y:S02]  /*8410*/  @!P0 LEA R20, P6, R18, R21, 0x1 ;  /* 0x0000001512148211 */ /* 0x000fe400078c08ff */
[-C--:B------:R-:W-:Y:S01]  /*8420*/  @!P2 LEA.HI.X R13, R17, R3.reuse, R207, 0x1, P5 ;  /* 0x00000003110da211 */ /* 0x080fe200028f0ccf */
[----:B------:R0:W-:Y:S01]  /*8430*/  @!P3 ST.E.128 desc[UR50][R4.64], R28 ;  /* 0x0000001c0400b985 */ /* 0x0001e2000c101d32 */
[----:B------:R-:W-:-:S02]  /*8440*/  @!P1 LEA.HI.X R15, R16, R3, R206, 0x1, P4 ;  /* 0x00000003100f9211 */ /* 0x000fc400020f0cce */
[----:B------:R-:W-:Y:S01]  /*8450*/  @!P0 LEA.HI.X R21, R18, R3, R205, 0x1, P6 ;  /* 0x0000000312158211 */ /* 0x000fe200030f0ccd */
[----:B------:R0:W-:Y:S04]  /*8460*/  @!P2 ST.E.128 desc[UR50][R12.64], R40 ;  /* 0x000000280c00a985 */ /* 0x0001e8000c101d32 */
[----:B------:R0:W-:Y:S04]  /*8470*/  @!P1 ST.E.128 desc[UR50][R14.64], R8 ;  /* 0x000000080e009985 */ /* 0x0001e8000c101d32 */
[----:B------:R0:W-:Y:S02]  /*8480*/  @!P0 ST.E.128 desc[UR50][R20.64], R64 ;  /* 0x0000004014008985 */ /* 0x0001e4000c101d32 */
.L_x_427:
[----:B------:R-:W-:Y:S05]  /*8490*/  BSYNC B1 ;  /* 0x0000000000017941 */ /* 0x000fea0003800000 */
.L_x_426:
[----:B------:R-:W-:Y:S01]  /*84a0*/  VIADD R0, R86, 0x60 ;  /* 0x0000006056007836 */ /* 0x000fe20000000000 */
[----:B0-----:R0:W0:Y:S04]  /*84b0*/  SHFL.IDX PT, R3, R84, 0x3, 0x181f ;  /* 0x00781f0054037f89 */ /* 0x00102800000e0000 */
[----:B------:R-:W-:Y:S01]  /*84c0*/  ISETP.GE.AND P0, PT, R0, R85, PT ;  /* 0x000000550000720c */ /* 0x000fe20003f06270 */
[----:B-----5:R0:W0:-:S12]  /*84d0*/  SHFL.IDX PT, R13, R6, 0x3, 0x181f ;  /* 0x00781f00060d7f89 */ /* 0x02001800000e0000 */
[----:B------:R-:W-:Y:S05]  /*84e0*/  @P0 BRA `(.L_x_428) ;  /* 0x0000000c00b40947 */ /* 0x000fea0003800000 */
[----:B------:R-:W-:Y:S02]  /*84f0*/  ULDC UR4, c[0x0][0xac8] ;  /* 0x0002b20000047ab9 */ /* 0x000fe40000000800 */
[----:B------:R-:W-:Y:S02]  /*8500*/  ISETP.GE.AND P3, PT, R2, UR4, PT ;  /* 0x0000000402007c0c */ /* 0x000fe4000bf66270 */
[----:B------:R-:W-:Y:S02]  /*8510*/  ISETP.GE.AND P4, PT, R17, UR4, PT ;  /* 0x0000000411007c0c */ /* 0x000fe4000bf86270 */
[----:B------:R-:W-:-:S09]  /*8520*/  ISETP.GE.AND P5, PT, R16, UR4, PT ;  /* 0x0000000410007c0c */ /* 0x000fd2000bfa6270 */
[-C--:B0-----:R-:W-:Y:S02]  /*8530*/  @!P3 LEA R4, P0, R2, R13.reuse, 0x1 ;  /* 0x0000000d0204b211 */ /* 0x081fe400078008ff */
[CC--:B------:R-:W-:Y:S02]  /*8540*/  @!P4 LEA R8, P1, R17.reuse, R13.reuse, 0x1 ;  /* 0x0000000d1108c211 */ /* 0x0c0fe400078208ff */
[----:B------:R-:W-:Y:S02]  /*8550*/  @!P5 LEA R10, P2, R16, R13, 0x1 ;  /* 0x0000000d100ad211 */ /* 0x000fe400078408ff */
[-C--:B------:R-:W-:Y:S02]  /*8560*/  @!P3 LEA.HI.X R5, R2, R3.reuse, R208, 0x1, P0 ;  /* 0x000000030205b211 */ /* 0x080fe400000f0cd0 */
[-C--:B------:R-:W-:Y:S02]  /*8570*/  @!P4 LEA.HI.X R9, R17, R3.reuse, R207, 0x1, P1 ;  /* 0x000000031109c211 */ /* 0x080fe400008f0ccf */
[----:B------:R-:W-:Y:S01]  /*8580*/  @!P5 LEA.HI.X R11, R16, R3, R206, 0x1, P2 ;  /* 0x00000003100bd211 */ /* 0x000fe200010f0cce */
[----:B------:R0:W-:Y:S01]  /*8590*/  @!P3 ST.E.128 desc[UR50][R4.64], R32 ;  /* 0x000000200400b985 */ /* 0x0001e2000c101d32 */
[----:B------:R-:W-:-:S03]  /*85a0*/  ISETP.GE.AND P0, PT, R18, UR4, PT ;  /* 0x0000000412007c0c */ /* 0x000fc6000bf06270 */
[----:B------:R0:W-:Y:S04]  /*85b0*/  @!P4 ST.E.128 desc[UR50][R8.64], R44 ;  /* 0x0000002c0800c985 */ /* 0x0001e8000c101d32 */
[----:B------:R0:W-:Y:S06]  /*85c0*/  @!P5 ST.E.128 desc[UR50][R10.64], R48 ;  /* 0x000000300a00d985 */ /* 0x0001ec000c101d32 */
[----:B------:R-:W-:Y:S05]  /*85d0*/  @P0 BRA `(.L_x_428) ;  /* 0x0000000c00780947 */ /* 0x000fea0003800000 */
[----:B0-----:R-:W-:-:S04]  /*85e0*/  LEA R4, P0, R18, R13, 0x1 ;  /* 0x0000000d12047211 */ /* 0x001fc800078008ff */
[----:B------:R-:W-:-:S05]  /*85f0*/  LEA.HI.X R5, R18, R3, R205, 0x1, P0 ;  /* 0x0000000312057211 */ /* 0x000fca00000f0ccd */
[----:B------:R0:W-:Y:S01]  /*8600*/  ST.E.128 desc[UR50][R4.64], R52 ;  /* 0x0000003404007985 */ /* 0x0001e2000c101d32 */
[----:B------:R-:W-:Y:S05]  /*8610*/  BRA `(.L_x_428) ;  /* 0x0000000c00687947 */ /* 0x000fea0003800000 */
.L_x_420:
[----:B------:R-:W-:Y:S01]  /*8620*/  ULDC.64 UR8, c[0x0][0xc00] ;  /* 0x0003000000087ab9 */ /* 0x000fe20000000a00 */
[----:B------:R-:W-:Y:S01]  /*8630*/  ULDC UR4, c[0x0][0xa88] ;  /* 0x0002a20000047ab9 */ /* 0x000fe20000000800 */
[----:B------:R-:W-:Y:S01]  /*8640*/  UISETP.NE.U32.AND UP0, UPT, UR8, URZ, UPT ;  /* 0x0000003f0800728c */ /* 0x000fe2000bf05070 */
[----:B------:R-:W0:Y:S03]  /*8650*/  LDC R13, c[0x0][0xbe8] ;  /* 0x0002fa00ff0d7b82 */ /* 0x000e260000000800 */
[----:B------:R-:W-:-:S03]  /*8660*/  UISETP.NE.AND.EX UP0, UPT, UR9, URZ, UPT, UP0 ;  /* 0x0000003f0900728c */ /* 0x000fc6000bf05300 */
[----:B------:R-:W-:Y:S02]  /*8670*/  ULDC.64 UR8, c[0x0][0xc00] ;  /* 0x0003000000087ab9 */ /* 0x000fe40000000a00 */
[----:B------:R-:W-:Y:S01]  /*8680*/  UIMAD.WIDE UR8, UR38, 0x4, UR8 ;  /* 0x00000004260878a5 */ /* 0x000fe2000f8e0208 */
[----:B------:R-:W-:-:S05]  /*8690*/  PLOP3.LUT P2, PT, PT, PT, UP0, 0x80, 0x0 ;  /* 0x000000000000781c */ /* 0x000fca0003f4f008 */
[----:B------:R-:W-:Y:S02]  /*86a0*/  IMAD.U32 R4, RZ, RZ, UR8 ;  /* 0x00000008ff047e24 */ /* 0x000fe4000f8e00ff */
[----:B------:R-:W-:Y:S01]  /*86b0*/  IMAD.U32 R5, RZ, RZ, UR9 ;  /* 0x00000009ff057e24 */ /* 0x000fe2000f8e00ff */
[----:B------:R-:W-:Y:S02]  /*86c0*/  ULDC.64 UR8, c[0x0][0xc08] ;  /* 0x0003020000087ab9 */ /* 0x000fe40000000a00 */
[----:B------:R-:W-:-:S03]  /*86d0*/  UISETP.NE.U32.AND UP1, UPT, UR8, URZ, UPT ;  /* 0x0000003f0800728c */ /* 0x000fc6000bf25070 */
[----:B------:R-:W2:Y:S01]  /*86e0*/  @P2 LDG.E R3, desc[UR50][R4.64] ;  /* 0x0000003204032981 */ /* 0x000ea2000c1e1900 */
[----:B------:R-:W-:Y:S01]  /*86f0*/  UISETP.NE.AND.EX UP1, UPT, UR9, URZ, UPT, UP1 ;  /* 0x0000003f0900728c */ /* 0x000fe2000bf25310 */
[----:B------:R-:W-:-:S05]  /*8700*/  IMAD.U32 R0, RZ, RZ, UR4 ;  /* 0x00000004ff007e24 */ /* 0x000fca000f8e00ff */
[----:B------:R-:W-:-:S05]  /*8710*/  PLOP3.LUT P3, PT, PT, PT, UP1, 0x80, 0x0 ;  /* 0x000000000000781c */ /* 0x000fca0003f6f018 */
[----:B------:R-:W-:Y:S02]  /*8720*/  @UP1 ULDC.64 UR8, c[0x0][0xc08] ;  /* 0x0003020000081ab9 */ /* 0x000fe40000000a00 */
[----:B------:R-:W-:-:S06]  /*8730*/  @UP1 UIMAD.WIDE UR8, UR38, 0x4, UR8 ;  /* 0x00000004260818a5 */ /* 0x000fcc000f8e0208 */
[----:B------:R-:W-:Y:S02]  /*8740*/  IMAD.U32 R8, RZ, RZ, UR8 ;  /* 0x00000008ff087e24 */ /* 0x000fe4000f8e00ff */
[----:B------:R-:W-:-:S05]  /*8750*/  IMAD.U32 R9, RZ, RZ, UR9 ;  /* 0x00000009ff097e24 */ /* 0x000fca000f8e00ff */
[----:B------:R1:W5:Y:S01]  /*8760*/  @P3 LDG.E R0, desc[UR50][R8.64] ;  /* 0x0000003208003981 */ /* 0x000362000c1e1900 */
[----:B0-----:R-:W-:Y:S01]  /*8770*/  ISETP.NE.AND P0, PT, R13, 0x1, PT ;  /* 0x000000010d00780c */ /* 0x001fe20003f05270 */
[----:B------:R-:W-:Y:S01]  /*8780*/  UMOV UR4, URZ ;  /* 0x0000003f00047c82 */ /* 0x000fe20008000000 */
[----:B------:R-:W-:Y:S01]  /*8790*/  USHF.R.S32.HI UR11, URZ, 0x1f, UR41 ;  /* 0x0000001f3f0b7899 */ /* 0x000fe20008011429 */
[----:B------:R-:W-:-:S10]  /*87a0*/  ISETP.GE.AND P1, PT, R209, 0x80, PT ;  /* 0x00000080d100780c */ /* 0x000fd40003f26270 */
[----:B------:R-:W0:Y:S01]  /*87b0*/  @P0 LDC R11, c[0x0][0xbec] ;  /* 0x0002fb00ff0b0b82 */ /* 0x000e220000000800 */
[----:B--2---:R-:W-:-:S13]  /*87c0*/  @P2 R2UR UR4, R3 ;  /* 0x00000000030422ca */ /* 0x004fda00000e0000 */
[----:B------:R-:W-:Y:S01]  /*87d0*/  USHF.R.S32.HI UR10, URZ, 0x1f, UR4 ;  /* 0x0000001f3f0a7899 */ /* 0x000fe20008011404 */
[----:B01----:R-:W-:Y:S11]  /*87e0*/  @P3 BRA `(.L_x_429) ;  /* 0x0000000000103947 */ /* 0x003ff60003800000 */
[----:B------:R-:W-:Y:S05]  /*87f0*/  @!P2 BRA `(.L_x_429) ;  /* 0x00000000000ca947 */ /* 0x000fea0003800000 */
[----:B------:R-:W2:Y:S04]  /*8800*/  LDG.E R3, desc[UR50][R4.64] ;  /* 0x0000003204037981 */ /* 0x000ea8000c1e1900 */
[----:B-----5:R-:W2:Y:S02]  /*8810*/  LDG.E R0, desc[UR50][R4.64+0x4] ;  /* 0x0000043204007981 */ /* 0x020ea4000c1e1900 */
[----:B--2---:R-:W-:-:S07]  /*8820*/  IMAD.IADD R0, R0, 0x1, -R3 ;  /* 0x0000000100007824 */ /* 0x004fce00078e0a03 */
.L_x_429:
[----:B------:R-:W-:Y:S01]  /*8830*/  USEL UR38, UR38, URZ, !UP0 ;  /* 0x0000003f26267287 */ /* 0x000fe2000c000000 */
[----:B------:R-:W-:Y:S01]  /*8840*/  BSSY B1, `(.L_x_430) ;  /* 0x000002d000017945 */ /* 0x000fe20003800000 */
[----:B------:R-:W-:-:S03]  /*8850*/  USEL UR39, UR39, URZ, !UP0 ;  /* 0x0000003f27277287 */ /* 0x000fc6000c000000 */
[----:B------:R-:W-:Y:S09]  /*8860*/  @P1 BRA `(.L_x_431) ;  /* 0x0000000000a81947 */ /* 0x000ff20003800000 */
[----:B------:R-:W0:Y:S01]  /*8870*/  S2R R4, SR_TID.X ;  /* 0x0000000000047919 */ /* 0x000e220000002100 */
[----:B------:R-:W1:Y:S01]  /*8880*/  LDC R6, c[0x0][0xbe8] ;  /* 0x0002fa00ff067b82 */ /* 0x000e620000000800 */
[----:B------:R-:W-:-:S05]  /*8890*/  MOV R3, UR40 ;  /* 0x0000002800037c02 */ /* 0x000fca0008000f00 */
[----:B0-----:R-:W-:Y:S02]  /*88a0*/  IMAD R3, R3, 0x80, R4 ;  /* 0x0000008003037824 */ /* 0x001fe400078e0204 */
[----:B-1---5:R-:W-:Y:S02]  /*88b0*/  IMAD R4, R0, R6, RZ ;  /* 0x0000000600047224 */ /* 0x022fe400078e02ff */
[----:B------:R-:W-:-:S05]  /*88c0*/  VIADD R5, R3, 0xffffff80 ;  /* 0xffffff8003057836 */ /* 0x000fca0000000000 */
[----:B------:R-:W-:-:S13]  /*88d0*/  ISETP.GE.AND P1, PT, R5, R4, PT ;  /* 0x000000040500720c */ /* 0x000fda0003f26270 */
[----:B------:R-:W-:Y:S05]  /*88e0*/  @P1 BRA `(.L_x_431) ;  /* 0x0000000000881947 */ /* 0x000fea0003800000 */
[----:B------:R-:W-:Y:S01]  /*88f0*/  ISETP.NE.AND P1, PT, R6, 0x1, PT ;  /* 0x000000010600780c */ /* 0x000fe20003f25270 */
[----:B------:R-:W-:Y:S01]  /*8900*/  ULDC.64 UR12, c[0x0][0xb90] ;  /* 0x0002e400000c7ab9 */ /* 0x000fe20000000a00 */
[----:B------:R-:W-:Y:S01]  /*8910*/  UMOV UR8, UR4 ;  /* 0x0000000400087c82 */ /* 0x000fe20008000000 */
[----:B------:R-:W-:Y:S01]  /*8920*/  UIMAD UR7, UR11, UR12, URZ ;  /* 0x0000000c0b0772a4 */ /* 0x000fe2000f8e023f */
[----:B------:R-:W-:Y:S02]  /*8930*/  UMOV UR9, UR10 ;  /* 0x0000000a00097c82 */ /* 0x000fe40008000000 */
[----:B------:R-:W-:Y:S02]  /*8940*/  UIMAD.WIDE.U32 UR8, UR41, UR12, UR8 ;  /* 0x0000000c290872a5 */ /* 0x000fe4000f8e0008 */
[----:B------:R-:W-:-:S03]  /*8950*/  UIMAD UR7, UR41, UR13, UR7 ;  /* 0x0000000d290772a4 */ /* 0x000fc6000f8e0207 */
[----:B------:R-:W-:Y:S02]  /*8960*/  ULDC.64 UR12, c[0x0][0xb98] ;  /* 0x0002e600000c7ab9 */ /* 0x000fe40000000a00 */
[----:B------:R-:W0:Y:S01]  /*8970*/  @P1 LDC R4, c[0x0][0xbec] ;  /* 0x0002fb00ff041b82 */ /* 0x000e220000000800 */
[----:B------:R-:W-:Y:S02]  /*8980*/  UIADD3 UR9, UR9, UR7, URZ ;  /* 0x0000000709097290 */ /* 0x000fe4000fffe03f */
[----:B------:R-:W-:Y:S02]  /*8990*/  UIMAD UR7, UR39, UR12, URZ ;  /* 0x0000000c270772a4 */ /* 0x000fe4000f8e023f */
[----:B------:R-:W-:Y:S02]  /*89a0*/  UIMAD.WIDE.U32 UR8, UR38, UR12, UR8 ;  /* 0x0000000c260872a5 */ /* 0x000fe4000f8e0008 */
[----:B------:R-:W-:Y:S01]  /*89b0*/  UIMAD UR7, UR38, UR13, UR7 ;  /* 0x0000000d260772a4 */ /* 0x000fe2000f8e0207 */
[----:B------:R-:W1:Y:S02]  /*89c0*/  @P1 LDC R8, c[0x0][0xbf0] ;  /* 0x0002fc00ff081b82 */ /* 0x000e640000000800 */
[----:B------:R-:W-:Y:S01]  /*89d0*/  ULDC.64 UR12, c[0x0][0xb88] ;  /* 0x0002e200000c7ab9 */ /* 0x000fe20000000a00 */
[----:B0-----:R-:W-:-:S04]  /*89e0*/  @P1 IMAD.HI.U32 R3, R5, R4, RZ ;  /* 0x0000000405031227 */ /* 0x001fc800078e00ff */
[----:B------:R-:W-:Y:S01]  /*89f0*/  IMAD.MOV.U32 R4, RZ, RZ, R5 ;  /* 0x000000ffff047224 */ /* 0x000fe200078e0005 */
[----:B-1----:R-:W-:Y:S01]  /*8a00*/  @P1 SHF.R.U32.HI R4, RZ, R8, R3 ;  /* 0x00000008ff041219 */ /* 0x002fe20000011603 */
[----:B------:R-:W-:-:S04]  /*8a10*/  IMAD.U32 R8, RZ, RZ, UR7 ;  /* 0x00000007ff087e24 */ /* 0x000fc8000f8e00ff */
[----:B------:R-:W-:-:S04]  /*8a20*/  IMAD.MOV R3, RZ, RZ, -R4 ;  /* 0x000000ffff037224 */ /* 0x000fc800078e0a04 */
[----:B------:R-:W-:Y:S01]  /*8a30*/  IMAD R3, R6, R3, R5 ;  /* 0x0000000306037224 */ /* 0x000fe200078e0205 */
[----:B------:R-:W-:Y:S02]  /*8a40*/  SHF.R.S32.HI R5, RZ, 0x1f, R4 ;  /* 0x0000001fff057819 */ /* 0x000fe40000011404 */
[----:B------:R-:W-:Y:S02]  /*8a50*/  IADD3 R4, P1, R4, UR8, RZ ;  /* 0x0000000804047c10 */ /* 0x000fe4000ff3e0ff */
[----:B------:R-:W-:Y:S02]  /*8a60*/  SHF.R.S32.HI R6, RZ, 0x1f, R3 ;  /* 0x0000001fff067819 */ /* 0x000fe40000011403 */
[----:B------:R-:W-:Y:S01]  /*8a70*/  IADD3.X R5, R5, UR9, R8, P1, !PT ;  /* 0x0000000905057c10 */ /* 0x000fe20008ffe408 */
[----:B------:R-:W-:Y:S02]  /*8a80*/  ULDC.64 UR8, c[0x0][0xb50] ;  /* 0x0002d40000087ab9 */ /* 0x000fe40000000a00 */
[----:B------:R-:W-:-:S02]  /*8a90*/  IMAD R6, R6, UR12, RZ ;  /* 0x0000000c06067c24 */ /* 0x000fc4000f8e02ff */
[----:B------:R-:W-:-:S04]  /*8aa0*/  IMAD.WIDE.U32 R4, R3, UR12, R4 ;  /* 0x0000000c03047c25 */ /* 0x000fc8000f8e0004 */
[----:B------:R-:W-:Y:S01]  /*8ab0*/  IMAD R9, R3, UR13, R6 ;  /* 0x0000000d03097c24 */ /* 0x000fe2000f8e0206 */
[----:B------:R-:W-:-:S03]  /*8ac0*/  LEA R8, P1, R4, UR8, 0x2 ;  /* 0x0000000804087c11 */ /* 0x000fc6000f8210ff */
[----:B------:R-:W-:-:S05]  /*8ad0*/  IMAD.IADD R3, R5, 0x1, R9 ;  /* 0x0000000105037824 */ /* 0x000fca00078e0209 */
[----:B------:R-:W-:Y:S01]  /*8ae0*/  LEA.HI.X R9, R4, UR9, R3, 0x2, P1 ;  /* 0x0000000904097c11 */ /* 0x000fe200088f1403 */
[----:B------:R-:W-:-:S05]  /*8af0*/  IMAD.MOV.U32 R3, RZ, RZ, -0x800000 ;  /* 0xff800000ff037424 */ /* 0x000fca00078e00ff */
[----:B------:R0:W-:Y:S02]  /*8b00*/  STG.E desc[UR50][R8.64], R3 ;  /* 0x0000000308007986 */ /* 0x0001e4000c101932 */
.L_x_431:
[----:B------:R-:W-:Y:S05]  /*8b10*/  BSYNC B1 ;  /* 0x0000000000017941 */ /* 0x000fea0003800000 */
.L_x_430:
[----:B------:R-:W1:Y:S01]  /*8b20*/  @P0 LDC R5, c[0x0][0xbf0] ;  /* 0x0002fc00ff050b82 */ /* 0x000e620000000800 */
[----:B------:R-:W-:Y:S01]  /*8b30*/  ULDC.64 UR12, c[0x0][0xaa0] ;  /* 0x0002a800000c7ab9 */ /* 0x000fe20000000a00 */
[----:B0-----:R-:W-:Y:S01]  /*8b40*/  IMAD R3, R19, 0x20, R22 ;  /* 0x0000002013037824 */ /* 0x001fe200078e0216 */
[----:B------:R-:W-:Y:S01]  /*8b50*/  UIMAD UR7, UR10, UR12, URZ ;  /* 0x0000000c0a0772a4 */ /* 0x000fe2000f8e023f */
[----:B------:R-:W-:Y:S01]  /*8b60*/  IMAD.U32 R8, RZ, RZ, UR40 ;  /* 0x00000028ff087e24 */ /* 0x000fe2000f8e00ff */
[----:B------:R-:W-:Y:S01]  /*8b70*/  UIMAD.WIDE.U32 UR8, UR4, UR12, URZ ;  /* 0x0000000c040872a5 */ /* 0x000fe2000f8e003f */
[----:B------:R-:W-:Y:S01]  /*8b80*/  IMAD.U32 R15, RZ, RZ, UR40 ;  /* 0x00000028ff0f7e24 */ /* 0x000fe2000f8e00ff */
[----:B------:R-:W-:Y:S01]  /*8b90*/  UIMAD UR7, UR4, UR13, UR7 ;  /* 0x0000000d040772a4 */ /* 0x000fe2000f8e0207 */
[----:B------:R-:W-:Y:S01]  /*8ba0*/  IMAD R8, R8, 0x80, R3 ;  /* 0x0000008008087824 */ /* 0x000fe200078e0203 */
[----:B------:R-:W-:Y:S01]  /*8bb0*/  BSSY B1, `(.L_x_432) ;  /* 0x000003e000017945 */ /* 0x000fe20003800000 */
[----:B------:R-:W-:Y:S01]  /*8bc0*/  ULDC.64 UR12, c[0x0][0xae8] ;  /* 0x0002ba00000c7ab9 */ /* 0x000fe20000000a00 */
[----:B------:R-:W-:Y:S01]  /*8bd0*/  UIADD3 UR9, UR9, UR7, URZ ;  /* 0x0000000709097290 */ /* 0x000fe2000fffe03f */
[----:B------:R-:W-:Y:S01]  /*8be0*/  @P0 IMAD.HI.U32 R4, R8, R11, RZ ;  /* 0x0000000b08040227 */ /* 0x000fe200078e00ff */
[----:B------:R-:W-:Y:S01]  /*8bf0*/  UIMAD UR4, UR11, UR12, URZ ;  /* 0x0000000c0b0472a4 */ /* 0x000fe2000f8e023f */
[----:B------:R-:W-:Y:S01]  /*8c00*/  MOV R3, R8 ;  /* 0x0000000800037202 */ /* 0x000fe20000000f00 */
[----:B------:R-:W-:-:S02]  /*8c10*/  UIMAD.WIDE.U32 UR8, UR41, UR12, UR8 ;  /* 0x0000000c290872a5 */ /* 0x000fc4000f8e0008 */
[----:B------:R-:W-:Y:S01]  /*8c20*/  UIMAD UR4, UR41, UR13, UR4 ;  /* 0x0000000d290472a4 */ /* 0x000fe2000f8e0204 */
[----:B------:R-:W-:-:S03]  /*8c30*/  ULDC.64 UR10, c[0x0][0xaf0] ;  /* 0x0002bc00000a7ab9 */ /* 0x000fc60000000a00 */
[----:B------:R-:W-:Y:S02]  /*8c40*/  UIADD3 UR9, UR9, UR4, URZ ;  /* 0x0000000409097290 */ /* 0x000fe4000fffe03f */
[----:B------:R-:W-:Y:S01]  /*8c50*/  UIMAD UR4, UR39, UR10, URZ ;  /* 0x0000000a270472a4 */ /* 0x000fe2000f8e023f */
[----:B-1----:R-:W-:Y:S01]  /*8c60*/  @P0 SHF.R.U32.HI R3, RZ, R5, R4 ;  /* 0x00000005ff030219 */ /* 0x002fe20000011604 */
[----:B------:R-:W-:Y:S02]  /*8c70*/  UIMAD.WIDE.U32 UR8, UR38, UR10, UR8 ;  /* 0x0000000a260872a5 */ /* 0x000fe4000f8e0008 */
[----:B------:R-:W-:Y:S01]  /*8c80*/  UIMAD UR4, UR38, UR11, UR4 ;  /* 0x0000000b260472a4 */ /* 0x000fe2000f8e0204 */
[--C-:B------:R-:W-:Y:S01]  /*8c90*/  SHF.R.S32.HI R4, RZ, 0x1f, R3.reuse ;  /* 0x0000001fff047819 */ /* 0x100fe20000011403 */
[----:B------:R-:W-:Y:S01]  /*8ca0*/  IMAD.MOV R9, RZ, RZ, -R3 ;  /* 0x000000ffff097224 */ /* 0x000fe200078e0a03 */
[----:B------:R-:W-:Y:S01]  /*8cb0*/  ULDC.64 UR10, c[0x0][0xae0] ;  /* 0x0002b800000a7ab9 */ /* 0x000fe20000000a00 */
[----:B------:R-:W-:-:S02]  /*8cc0*/  UIADD3 UR4, UR9, UR4, URZ ;  /* 0x0000000409047290 */ /* 0x000fc4000fffe03f */
[----:B------:R-:W-:Y:S02]  /*8cd0*/  IMAD.U32 R5, RZ, RZ, UR9 ;  /* 0x00000009ff057e24 */ /* 0x000fe4000f8e00ff */
[----:B------:R-:W-:Y:S02]  /*8ce0*/  IMAD R6, R4, UR10, RZ ;  /* 0x0000000a04067c24 */ /* 0x000fe4000f8e02ff */
[----:B------:R-:W-:Y:S01]  /*8cf0*/  IMAD.U32 R4, RZ, RZ, UR8 ;  /* 0x00000008ff047e24 */ /* 0x000fe2000f8e00ff */
[----:B------:R-:W-:Y:S01]  /*8d00*/  ULDC.64 UR8, c[0x0][0xad8] ;  /* 0x0002b60000087ab9 */ /* 0x000fe20000000a00 */
[----:B------:R-:W-:Y:S02]  /*8d10*/  IMAD.U32 R5, RZ, RZ, UR4 ;  /* 0x00000004ff057e24 */ /* 0x000fe4000f8e00ff */
[----:B------:R-:W-:Y:S02]  /*8d20*/  IMAD R9, R13, R9, R8 ;  /* 0x000000090d097224 */ /* 0x000fe400078e0208 */
[----:B------:R-:W-:-:S02]  /*8d30*/  IMAD R11, R3, UR11, R6 ;  /* 0x0000000b030b7c24 */ /* 0x000fc4000f8e0206 */
[----:B------:R-:W-:Y:S01]  /*8d40*/  IMAD.WIDE.U32 R4, R3, UR10, R4 ;  /* 0x0000000a03047c25 */ /* 0x000fe2000f8e0004 */
[----:B------:R-:W-:-:S03]  /*8d50*/  SHF.R.S32.HI R3, RZ, 0x1f, R9 ;  /* 0x0000001fff037819 */ /* 0x000fc60000011409 */
[----:B------:R-:W-:Y:S02]  /*8d60*/  IMAD.IADD R5, R5, 0x1, R11 ;  /* 0x0000000105057824 */ /* 0x000fe400078e020b */
[----:B------:R-:W-:Y:S02]  /*8d70*/  IMAD R6, R3, UR8, RZ ;  /* 0x0000000803067c24 */ /* 0x000fe4000f8e02ff */
[----:B------:R-:W-:Y:S02]  /*8d80*/  IMAD R8, R15, 0x80, R22 ;  /* 0x000000800f087824 */ /* 0x000fe400078e0216 */
[----:B-----5:R-:W-:Y:S02]  /*8d90*/  IMAD R13, R0, R13, RZ ;  /* 0x0000000d000d7224 */ /* 0x020fe400078e02ff */
[C---:B------:R-:W-:Y:S02]  /*8da0*/  IMAD R3, R9.reuse, UR9, R6 ;  /* 0x0000000909037c24 */ /* 0x040fe4000f8e0206 */
[----:B------:R-:W-:Y:S01]  /*8db0*/  IMAD.WIDE.U32 R4, R9, UR8, R4 ;  /* 0x0000000809047c25 */ /* 0x000fe2000f8e0004 */
[----:B------:R-:W-:Y:S01]  /*8dc0*/  ISETP.GE.AND P2, PT, R8, R13, PT ;  /* 0x0000000d0800720c */ /* 0x000fe20003f46270 */
[----:B------:R-:W-:-:S02]  /*8dd0*/  ULDC.64 UR8, c[0x0][0xa80] ;  /* 0x0002a00000087ab9 */ /* 0x000fc40000000a00 */
[----:B------:R-:W-:Y:S01]  /*8de0*/  IMAD.IADD R3, R5, 0x1, R3 ;  /* 0x0000000105037824 */ /* 0x000fe200078e0203 */
[----:B------:R-:W-:Y:S01]  /*8df0*/  LEA R6, P3, R4, UR8, 0x1 ;  /* 0x0000000804067c11 */ /* 0x000fe2000f8608ff */
[----:B------:R-:W-:-:S03]  /*8e00*/  VIADD R0, R8, 0x20 ;  /* 0x0000002008007836 */ /* 0x000fc60000000000 */
[----:B------:R-:W-:Y:S01]  /*8e10*/  LEA.HI.X R3, R4, UR9, R3, 0x1, P3 ;  /* 0x0000000904037c11 */ /* 0x000fe200098f0c03 */
[----:B------:R0:W1:Y:S01]  /*8e20*/  SHFL.IDX PT, R9, R6, RZ, 0x181f ;  /* 0x00181fff06097589 */ /* 0x00006200000e0000 */
[-C--:B------:R-:W-:Y:S01]  /*8e30*/  ISETP.GE.AND P1, PT, R0, R13.reuse, PT ;  /* 0x0000000d0000720c */ /* 0x080fe20003f26270 */
[----:B------:R-:W-:Y:S02]  /*8e40*/  VIADD R0, R8, 0x40 ;  /* 0x0000004008007836 */ /* 0x000fe40000000000 */
[----:B------:R0:W2:Y:S03]  /*8e50*/  SHFL.IDX PT, R5, R3, RZ, 0x181f ;  /* 0x00181fff03057589 */ /* 0x0000a600000e0000 */
[----:B------:R-:W-:Y:S01]  /*8e60*/  ISETP.GE.AND P0, PT, R0, R13, PT ;  /* 0x0000000d0000720c */ /* 0x000fe20003f06270 */
[----:B------:R-:W-:-:S12]  /*8e70*/  @P2 BRA `(.L_x_433) ;  /* 0x0000000000442947 */ /* 0x000fd80003800000 */
[----:B------:R-:W-:Y:S02]  /*8e80*/  ULDC UR4, c[0x0][0xac8] ;  /* 0x0002b20000047ab9 */ /* 0x000fe40000000800 */
[----:B------:R-:W-:Y:S02]  /*8e90*/  ISETP.GE.AND P5, PT, R2, UR4, PT ;  /* 0x0000000402007c0c */ /* 0x000fe4000bfa6270 */
[----:B------:R-:W-:Y:S02]  /*8ea0*/  ISETP.GE.AND P4, PT, R17, UR4, PT ;  /* 0x0000000411007c0c */ /* 0x000fe4000bf86270 */
[----:B------:R-:W-:Y:S02]  /*8eb0*/  ISETP.GE.AND P3, PT, R16, UR4, PT ;  /* 0x0000000410007c0c */ /* 0x000fe4000bf66270 */
[----:B------:R-:W-:-:S07]  /*8ec0*/  ISETP.GE.AND P2, PT, R18, UR4, PT ;  /* 0x0000000412007c0c */ /* 0x000fce000bf46270 */
[----:B-1----:R-:W-:-:S04]  /*8ed0*/  @!P5 LEA R10, P6, R2, R9, 0x1 ;  /* 0x00000009020ad211 */ /* 0x002fc800078c08ff */
[----:B--2---:R-:W-:Y:S02]  /*8ee0*/  @!P5 LEA.HI.X R11, R2, R5, R208, 0x1, P6 ;  /* 0x00000005020bd211 */ /* 0x004fe400030f0cd0 */
[----:B------:R-:W-:-:S03]  /*8ef0*/  @!P4 LEA R14, P6, R17, R9, 0x1 ;  /* 0x00000009110ec211 */ /* 0x000fc600078c08ff */
[----:B------:R3:W-:Y:S01]  /*8f00*/  @!P5 ST.E.128 desc[UR50][R10.64], RZ ;  /* 0x000000ff0a00d985 */ /* 0x0007e2000c101d32 */
[----:B------:R-:W-:Y:S02]  /*8f10*/  @!P4 LEA.HI.X R15, R17, R5, R207, 0x1, P6 ;  /* 0x00000005110fc211 */ /* 0x000fe400030f0ccf */
[----:B------:R-:W-:-:S03]  /*8f20*/  @!P3 LEA R20, P6, R16, R9, 0x1 ;  /* 0x000000091014b211 */ /* 0x000fc600078c08ff */
[----:B------:R3:W-:Y:S01]  /*8f30*/  @!P4 ST.E.128 desc[UR50][R14.64], RZ ;  /* 0x000000ff0e00c985 */ /* 0x0007e2000c101d32 */
[----:B------:R-:W-:Y:S02]  /*8f40*/  @!P3 LEA.HI.X R21, R16, R5, R206, 0x1, P6 ;  /* 0x000000051015b211 */ /* 0x000fe400030f0cce */
[----:B------:R-:W-:-:S03]  /*8f50*/  @!P2 LEA R4, P6, R18, R9, 0x1 ;  /* 0x000000091204a211 */ /* 0x000fc600078c08ff */
[----:B------:R3:W-:Y:S01]  /*8f60*/  @!P3 ST.E.128 desc[UR50][R20.64], RZ ;  /* 0x000000ff1400b985 */ /* 0x0007e2000c101d32 */
[----:B------:R-:W-:-:S05]  /*8f70*/  @!P2 LEA.HI.X R5, R18, R5, R205, 0x1, P6 ;  /* 0x000000051205a211 */ /* 0x000fca00030f0ccd */
[----:B------:R3:W-:Y:S04]  /*8f80*/  @!P2 ST.E.128 desc[UR50][R4.64], RZ ;  /* 0x000000ff0400a985 */ /* 0x0007e8000c101d32 */
.L_x_433:
[----:B------:R-:W-:Y:S05]  /*8f90*/  BSYNC B1 ;  /* 0x0000000000017941 */ /* 0x000fea0003800000 */
.L_x_432:
[----:B--23--:R2:W3:Y:S01]  /*8fa0*/  SHFL.IDX PT, R5, R3, 0x1, 0x181f ;  /* 0x00381f0003057f89 */ /* 0x00c4e200000e0000 */
[----:B------:R-:W-:Y:S03]  /*8fb0*/  BSSY B1, `(.L_x_434) ;  /* 0x0000014000017945 */ /* 0x000fe60003800000 */
[----:B-1----:R2:W1:Y:S01]  /*8fc0*/  SHFL.IDX PT, R9, R6, 0x1, 0x181f ;  /* 0x00381f0006097f89 */ /* 0x00246200000e0000 */
[----:B------:R-:W-:Y:S05]  /*8fd0*/  @P1 BRA `(.L_x_435) ;  /* 0x0000000000441947 */ /* 0x000fea0003800000 */
[----:B------:R-:W-:Y:S02]  /*8fe0*/  ULDC UR4, c[0x0][0xac8] ;  /* 0x0002b20000047ab9 */ /* 0x000fe40000000800 */
[----:B------:R-:W-:Y:S02]  /*8ff0*/  ISETP.GE.AND P4, PT, R2, UR4, PT ;  /* 0x0000000402007c0c */ /* 0x000fe4000bf86270 */
[----:B------:R-:W-:Y:S02]  /*9000*/  ISETP.GE.AND P3, PT, R17, UR4, PT ;  /* 0x0000000411007c0c */ /* 0x000fe4000bf66270 */
[----:B------:R-:W-:Y:S02]  /*9010*/  ISETP.GE.AND P2, PT, R16, UR4, PT ;  /* 0x0000000410007c0c */ /* 0x000fe4000bf46270 */
[----:B------:R-:W-:-:S07]  /*9020*/  ISETP.GE.AND P1, PT, R18, UR4, PT ;  /* 0x0000000412007c0c */ /* 0x000fce000bf26270 */
[CC--:B-1----:R-:W-:Y:S02]  /*9030*/  @!P4 LEA R10, P6, R2.reuse, R9.reuse, 0x1 ;  /* 0x00000009020ac211 */ /* 0x0c2fe400078c08ff */
[C---:B------:R-:W-:Y:S02]  /*9040*/  @!P3 LEA R14, P5, R17.reuse, R9, 0x1 ;  /* 0x00000009110eb211 */ /* 0x040fe400078a08ff */
[----:B---3--:R-:W-:Y:S02]  /*9050*/  @!P4 LEA.HI.X R11, R2, R5, R208, 0x1, P6 ;  /* 0x00000005020bc211 */ /* 0x008fe400030f0cd0 */
[----:B------:R-:W-:Y:S02]  /*9060*/  @!P2 LEA R20, P6, R16, R9, 0x1 ;  /* 0x000000091014a211 */ /* 0x000fe400078c08ff */
[----:B------:R-:W-:Y:S01]  /*9070*/  @!P3 LEA.HI.X R15, R17, R5, R207, 0x1, P5 ;  /* 0x00000005110fb211 */ /* 0x000fe200028f0ccf */
[----:B------:R4:W-:Y:S01]  /*9080*/  @!P4 ST.E.128 desc[UR50][R10.64], RZ ;  /* 0x000000ff0a00c985 */ /* 0x0009e2000c101d32 */
[----:B------:R-:W-:-:S02]  /*9090*/  @!P1 LEA R4, P5, R18, R9, 0x1 ;  /* 0x0000000912049211 */ /* 0x000fc400078a08ff */
[-C--:B------:R-:W-:Y:S01]  /*90a0*/  @!P2 LEA.HI.X R21, R16, R5.reuse, R206, 0x1, P6 ;  /* 0x000000051015a211 */ /* 0x080fe200030f0cce */
[----:B------:R4:W-:Y:S01]  /*90b0*/  @!P3 ST.E.128 desc[UR50][R14.64], RZ ;  /* 0x000000ff0e00b985 */ /* 0x0009e2000c101d32 */
[----:B------:R-:W-:-:S03]  /*90c0*/  @!P1 LEA.HI.X R5, R18, R5, R205, 0x1, P5 ;  /* 0x0000000512059211 */ /* 0x000fc600028f0ccd */
[----:B------:R4:W-:Y:S04]  /*90d0*/  @!P2 ST.E.128 desc[UR50][R20.64], RZ ;  /* 0x000000ff1400a985 */ /* 0x0009e8000c101d32 */
[----:B------:R4:W-:Y:S02]  /*90e0*/  @!P1 ST.E.128 desc[UR50][R4.64], RZ ;  /* 0x000000ff04009985 */ /* 0x0009e4000c101d32 */
.L_x_435:
[----:B------:R-:W-:Y:S05]  /*90f0*/  BSYNC B1 ;  /* 0x0000000000017941 */ /* 0x000fea0003800000 */
.L_x_434:
[----:B---34-:R3:W4:Y:S01]  /*9100*/  SHFL.IDX PT, R5, R3, 0x2, 0x181f ;  /* 0x00581f0003057f89 */ /* 0x01872200000e0000 */
        /* <DEDUP_REMOVED lines=8> */
[-C--:B-1----:R-:W-:Y:S02]  /*9190*/  @!P3 LEA R10, P6, R2, R9.reuse, 0x1 ;  /* 0x00000009020ab211 */ /* 0x082fe400078c08ff */
[CC--:B------:R-:W-:Y:S02]  /*91a0*/  @!P2 LEA R14, P5, R17.reuse, R9.reuse, 0x1 ;  /* 0x00000009110ea211 */ /* 0x0c0fe400078a08ff */
[----:B------:R-:W-:Y:S02]  /*91b0*/  @!P1 LEA R20, P4, R16, R9, 0x1 ;  /* 0x0000000910149211 */ /* 0x000fe400078808ff */
[----:B----4-:R-:W-:Y:S02]  /*91c0*/  @!P3 LEA.HI.X R11, R2, R5, R208, 0x1, P6 ;  /* 0x00000005020bb211 */ /* 0x010fe400030f0cd0 */
[----:B------:R-:W-:Y:S02]  /*91d0*/  @!P0 LEA R4, P6, R18, R9, 0x1 ;  /* 0x0000000912048211 */ /* 0x000fe400078c08ff */
[-C--:B------:R-:W-:Y:S01]  /*91e0*/  @!P2 LEA.HI.X R15, R17, R5.reuse, R207, 0x1, P5 ;  /* 0x00000005110fa211 */ /* 0x080fe200028f0ccf */
[----:B------:R1:W-:Y:S01]  /*91f0*/  @!P3 ST.E.128 desc[UR50][R10.64], RZ ;  /* 0x000000ff0a00b985 */ /* 0x0003e2000c101d32 */
[----:B------:R-:W-:-:S02]  /*9200*/  @!P1 LEA.HI.X R21, R16, R5, R206, 0x1, P4 ;  /* 0x0000000510159211 */ /* 0x000fc400020f0cce */
[----:B------:R-:W-:Y:S01]  /*9210*/  @!P0 LEA.HI.X R5, R18, R5, R205, 0x1, P6 ;  /* 0x0000000512058211 */ /* 0x000fe200030f0ccd */
[----:B------:R1:W-:Y:S04]  /*9220*/  @!P2 ST.E.128 desc[UR50][R14.64], RZ ;  /* 0x000000ff0e00a985 */ /* 0x0003e8000c101d32 */
[----:B------:R1:W-:Y:S04]  /*9230*/  @!P1 ST.E.128 desc[UR50][R20.64], RZ ;  /* 0x000000ff14009985 */ /* 0x0003e8000c101d32 */
[----:B------:R1:W-:Y:S02]  /*9240*/  @!P0 ST.E.128 desc[UR50][R4.64], RZ ;  /* 0x000000ff04008985 */ /* 0x0003e4000c101d32 */
.L_x_437:
[----:B------:R-:W-:Y:S05]  /*9250*/  BSYNC B1 ;  /* 0x0000000000017941 */ /* 0x000fea0003800000 */
.L_x_436:
[----:B------:R-:W-:Y:S01]  /*9260*/  IADD3 R0, R8, 0x60, RZ ;  /* 0x0000006008007810 */ /* 0x000fe20007ffe0ff */
[----:B0-23--:R-:W0:Y:S03]  /*9270*/  SHFL.IDX PT, R3, R3, 0x3, 0x181f ;  /* 0x00781f0003037f89 */ /* 0x00de2600000e0000 */
[----:B------:R-:W-:Y:S01]  /*9280*/  ISETP.GE.AND P0, PT, R0, R13, PT ;  /* 0x0000000d0000720c */ /* 0x000fe20003f06270 */
[----:B-1--4-:R1:W2:-:S12]  /*9290*/  SHFL.IDX PT, R5, R6, 0x3, 0x181f ;  /* 0x00781f0006057f89 */ /* 0x01229800000e0000 */
[----:B-1----:R-:W-:Y:S05]  /*92a0*/  @P0 BRA `(.L_x_428) ;  /* 0x0000000000440947 */ /* 0x002fea0003800000 */
[----:B------:R-:W-:Y:S02]  /*92b0*/  ULDC UR4, c[0x0][0xac8] ;  /* 0x0002b20000047ab9 */ /* 0x000fe40000000800 */
[----:B------:R-:W-:Y:S02]  /*92c0*/  ISETP.GE.AND P3, PT, R2, UR4, PT ;  /* 0x0000000402007c0c */ /* 0x000fe4000bf66270 */
[----:B------:R-:W-:Y:S02]  /*92d0*/  ISETP.GE.AND P2, PT, R17, UR4, PT ;  /* 0x0000000411007c0c */ /* 0x000fe4000bf46270 */
[----:B------:R-:W-:Y:S02]  /*92e0*/  ISETP.GE.AND P1, PT, R16, UR4, PT ;  /* 0x0000000410007c0c */ /* 0x000fe4000bf26270 */
[----:B------:R-:W-:-:S07]  /*92f0*/  ISETP.GE.AND P0, PT, R18, UR4, PT ;  /* 0x0000000412007c0c */ /* 0x000fce000bf06270 */
[-C--:B--2---:R-:W-:Y:S02]  /*9300*/  @!P3 LEA R8, P6, R2, R5.reuse, 0x1 ;  /* 0x000000050208b211 */ /* 0x084fe400078c08ff */
[CC--:B------:R-:W-:Y:S02]  /*9310*/  @!P2 LEA R10, P5, R17.reuse, R5.reuse, 0x1 ;  /* 0x00000005110aa211 */ /* 0x0c0fe400078a08ff */
[----:B------:R-:W-:Y:S02]  /*9320*/  @!P1 LEA R12, P4, R16, R5, 0x1 ;  /* 0x00000005100c9211 */ /* 0x000fe400078808ff */
[----:B0-----:R-:W-:Y:S02]  /*9330*/  @!P3 LEA.HI.X R9, R2, R3, R208, 0x1, P6 ;  /* 0x000000030209b211 */ /* 0x001fe400030f0cd0 */
        /* <DEDUP_REMOVED lines=8> */
.L_x_428:
[----:B------:R-:W-:Y:S05]  /*93c0*/  BSYNC B0 ;  /* 0x0000000000007941 */ /* 0x000fea0003800000 */
.L_x_419:
[----:B------:R-:W-:Y:S02]  /*93d0*/  ULDC UR4, c[0x0][0xc3c] ;  /* 0x00030f0000047ab9 */ /* 0x000fe40000000800 */
[----:B------:R-:W-:-:S13]  /*93e0*/  ISETP.GE.AND P0, PT, R7, UR4, PT ;  /* 0x0000000407007c0c */ /* 0x000fda000bf06270 */
[----:B------:R-:W-:Y:S05]  /*93f0*/  @!P0 BRA `(.L_x_438) ;  /* 0xffffff7800648947 */ /* 0x000fea000383ffff */
[----:B------:R-:W-:Y:S05]  /*9400*/  EXIT ;  /* 0x000000000000794d */ /* 0x000fea0003800000 */
.L_x_391:
[----:B------:R-:W-:-:S08]  /*9410*/  NOP ;  /* 0x0000000000007918 */ /* 0x000fd00000000000 */
[----:B------:R-:W0:-:S00]  /*9420*/  USETMAXREG.DEALLOC.CTAPOOL 0x28 ;  /* 0x00000028000079c8 */ /* 0x000e0000080e0500 */
[----:B0-----:R-:W-:Y:S02]  /*9430*/  LOP3.LUT R0, R0, 0x3, RZ, 0xc0, !PT ;  /* 0x0000000300007812 */ /* 0x001fe400078ec0ff */
[----:B------:R-:W-:-:S04]  /*9440*/  LOP3.LUT R23, R23, 0xfffffdff, RZ, 0xc0, !PT ;  /* 0xfffffdff17177812 */ /* 0x000fc800078ec0ff */
[----:B------:R-:W0:Y:S02]  /*9450*/  SHFL.IDX PT, R0, R0, RZ, 0x1f ;  /* 0x00001fff00007589 */ /* 0x000e2400000e0000 */
[----:B0-----:R-:W-:Y:S01]  /*9460*/  ISETP.NE.AND P0, PT, R0, RZ, PT ;  /* 0x000000ff0000720c */ /* 0x001fe20003f05270 */
[----:B------:R-:W-:-:S12]  /*9470*/  IMAD.MOV.U32 R0, RZ, RZ, RZ ;  /* 0x000000ffff007224 */ /* 0x000fd800078e00ff */
[----:B------:R-:W-:Y:S01]  /*9480*/  @P0 LOP3.LUT R23, R23, 0x200, RZ, 0xfc, !PT ;  /* 0x0000020017170812 */ /* 0x000fe200078efcff */
[----:B------:R-:W-:Y:S06]  /*9490*/  @!P0 BRA `(.L_x_439) ;  /* 0x00000000001c8947 */ /* 0x000fec0003800000 */
[----:B------:R-:W0:Y:S08]  /*94a0*/  S2UR UR5, SR_CgaCtaId ;  /* 0x00000000000579c3 */ /* 0x000e300000008800 */
[----:B------:R-:W-:Y:S06]  /*94b0*/  BAR.SYNC.DEFER_BLOCKING 0x5, 0x180 ;  /* 0x0146000000007b1d */ /* 0x000fec0000010000 */
[----:B------:R-:W-:-:S02]  /*94c0*/  UMOV UR4, 0x400 ;  /* 0x0000040000047882 */ /* 0x000fc40000000000 */
[----:B0-----:R-:W-:-:S09]  /*94d0*/  ULEA UR4, UR5, UR4, 0x18 ;  /* 0x0000000405047291 */ /* 0x001fd2000f8ec03f */
[----:B------:R-:W1:Y:S01]  /*94e0*/  LDS.128 R16, [UR4+0x228d0] ;  /* 0x0228d004ff107984 */ /* 0x000e620008000c00 */
[----:B------:R-:W-:Y:S06]  /*94f0*/  BAR.ARV 0x4, 0x180 ;  /* 0x0106000000007b1d */ /* 0x000fec0000002000 */
[----:B------:R-:W-:Y:S05]  /*9500*/  BRA `(.L_x_440) ;  /* 0x0000000800007947 */ /* 0x000fea0003800000 */
.L_x_439:
[----:B------:R-:W0:Y:S01]  /*9510*/  S2R R2, SR_TID.X ;  /* 0x0000000000027919 */ /* 0x000e220000002100 */
[----:B------:R-:W-:Y:S01]  /*9520*/  ULDC UR4, c[0x0][0xc3c] ;  /* 0x00030f0000047ab9 */ /* 0x000fe20000000800 */
[----:B------:R-:W1:Y:S01]  /*9530*/  S2UR UR6, SR_CTAID.X ;  /* 0x00000000000679c3 */ /* 0x000e620000002500 */
[----:B------:R-:W-:Y:S01]  /*9540*/  ULDC UR5, c[0x0][0xc38] ;  /* 0x00030e0000057ab9 */ /* 0x000fe20000000800 */
[----:B0-----:R-:W-:-:S04]  /*9550*/  LOP3.LUT R5, R2, 0x1f, RZ, 0xc0, !PT ;  /* 0x0000001f02057812 */ /* 0x001fc800078ec0ff */
[----:B------:R-:W-:-:S04]  /*9560*/  ISETP.NE.AND P0, PT, R5, 0x1f, PT ;  /* 0x0000001f0500780c */ /* 0x000fc80003f05270 */
[----:B------:R-:W-:-:S13]  /*9570*/  ISETP.GE.OR P1, PT, R5, UR4, !P0 ;  /* 0x0000000405007c0c */ /* 0x000fda000c726670 */
[----:B------:R-:W0:Y:S02]  /*9580*/  @!P1 LDC.64 R2, c[0x0][0xc80] ;  /* 0x00032000ff029b82 */ /* 0x000e240000000a00 */
[----:B0-----:R-:W-:-:S05]  /*9590*/  @!P1 IMAD.WIDE.U32 R2, R5, 0x4, R2 ;  /* 0x0000000405029825 */ /* 0x001fca00078e0002 */
[----:B------:R-:W2:Y:S01]  /*95a0*/  @!P1 LDG.E R0, desc[UR50][R2.64] ;  /* 0x0000003202009981 */ /* 0x000ea2000c1e1900 */
[C---:B------:R-:W-:Y:S01]  /*95b0*/  ISETP.NE.AND P1, PT, R5.reuse, RZ, PT ;  /* 0x000000ff0500720c */ /* 0x040fe20003f25270 */
[----:B------:R-:W-:Y:S01]  /*95c0*/  UMOV UR4, URZ ;  /* 0x0000003f00047c82 */ /* 0x000fe20008000000 */
[C---:B------:R-:W-:Y:S01]  /*95d0*/  ISETP.GE.U32.AND P2, PT, R5.reuse, 0x2, PT ;  /* 0x000000020500780c */ /* 0x040fe20003f46070 */
[----:B------:R-:W-:Y:S01]  /*95e0*/  IMAD.MOV.U32 R16, RZ, RZ, RZ ;  /* 0x000000ffff107224 */ /* 0x000fe200078e00ff */
[C---:B------:R-:W-:Y:S02]  /*95f0*/  ISETP.GE.U32.AND P3, PT, R5.reuse, 0x4, PT ;  /* 0x000000040500780c */ /* 0x040fe40003f66070 */
[C---:B------:R-:W-:Y:S02]  /*9600*/  ISETP.GE.U32.AND P4, PT, R5.reuse, 0x8, PT ;  /* 0x000000080500780c */ /* 0x040fe40003f86070 */
[----:B------:R-:W-:Y:S01]  /*9610*/  ISETP.GE.U32.AND P5, PT, R5, 0x10, PT ;  /* 0x000000100500780c */ /* 0x000fe20003fa6070 */
[----:B--2---:R-:W0:Y:S02]  /*9620*/  SHFL.UP PT, R4, R0, 0x1, RZ ;  /* 0x0420000000047989 */ /* 0x004e2400000e00ff */
[----:B0-----:R-:W-:-:S05]  /*9630*/  SEL R7, R4, RZ, P1 ;  /* 0x000000ff04077207 */ /* 0x001fca0000800000 */
[----:B------:R-:W-:-:S05]  /*9640*/  IMAD.IADD R7, R0, 0x1, R7 ;  /* 0x0000000100077824 */ /* 0x000fca00078e0207 */
[----:B------:R-:W0:Y:S02]  /*9650*/  SHFL.UP PT, R4, R7, 0x2, RZ ;  /* 0x0440000007047989 */ /* 0x000e2400000e00ff */
        /* <DEDUP_REMOVED lines=11> */
[----:B------:R-:W0:Y:S02]  /*9710*/  SHFL.IDX PT, R4, R7, 0x1f, 0x1f ;  /* 0x03e01f0007047f89 */ /* 0x000e2400000e0000 */
[----:B0-----:R-:W-:-:S04]  /*9720*/  IMAD R4, R4, UR5, RZ ;  /* 0x0000000504047c24 */ /* 0x001fc8000f8e02ff */
[----:B------:R-:W-:Y:S01]  /*9730*/  IMAD.MOV.U32 R3, RZ, RZ, R4 ;  /* 0x000000ffff037224 */ /* 0x000fe200078e0004 */
[----:B-1----:R-:W-:-:S13]  /*9740*/  ISETP.GT.AND P6, PT, R4, UR6, PT ;  /* 0x0000000604007c0c */ /* 0x002fda000bfc4270 */
[----:B------:R-:W-:Y:S05]  /*9750*/  @P6 BRA `(.L_x_441) ;  /* 0x0000000000946947 */ /* 0x000fea0003800000 */
[----:B------:R-:W-:Y:S01]  /*9760*/  IMAD.MOV.U32 R4, RZ, RZ, R3 ;  /* 0x000000ffff047224 */ /* 0x000fe200078e0003 */
[----:B------:R-:W-:Y:S01]  /*9770*/  UMOV UR4, URZ ;  /* 0x0000003f00047c82 */ /* 0x000fe20008000000 */
[----:B------:R-:W-:-:S05]  /*9780*/  ULDC UR5, c[0x0][0xc38] ;  /* 0x00030e0000057ab9 */ /* 0x000fca0000000800 */
.L_x_445:
[----:B------:R-:W0:Y:S01]  /*9790*/  LDC R2, c[0x0][0xc3c] ;  /* 0x00030f00ff027b82 */ /* 0x000e220000000800 */
[----:B------:R-:W-:-:S06]  /*97a0*/  UIADD3 UR4, UR4, 0x1f, URZ ;  /* 0x0000001f04047890 */ /* 0x000fcc000fffe03f */
[----:B0-----:R-:W-:-:S13]  /*97b0*/  ISETP.LE.AND P6, PT, R2, UR4, PT ;  /* 0x0000000402007c0c */ /* 0x001fda000bfc3270 */
[----:B------:R-:W-:Y:S05]  /*97c0*/  @P6 BRA `(.L_x_442) ;  /* 0x0000000400246947 */ /* 0x000fea0003800000 */
[----:B------:R-:W-:Y:S01]  /*97d0*/  VIADD R7, R5, UR4 ;  /* 0x0000000405077c36 */ /* 0x000fe20008000000 */
[----:B------:R-:W-:Y:S01]  /*97e0*/  BSSY B0, `(.L_x_443) ;  /* 0x0000007000007945 */ /* 0x000fe20003800000 */
[----:B------:R-:W-:-:S03]  /*97f0*/  MOV R0, RZ ;  /* 0x000000ff00007202 */ /* 0x000fc60000000f00 */
[----:B------:R-:W-:-:S13]  /*9800*/  ISETP.GE.OR P6, PT, R7, R2, !P0 ;  /* 0x000000020700720c */ /* 0x000fda00047c6670 */
[----:B------:R-:W-:Y:S05]  /*9810*/  @P6 BRA `(.L_x_444) ;  /* 0x00000000000c6947 */ /* 0x000fea0003800000 */
[----:B------:R-:W0:Y:S02]  /*9820*/  LDC.64 R2, c[0x0][0xc80] ;  /* 0x00032000ff027b82 */ /* 0x000e240000000a00 */
[----:B0-----:R-:W-:-:S05]  /*9830*/  IMAD.WIDE R2, R7, 0x4, R2 ;  /* 0x0000000407027825 */ /* 0x001fca00078e0202 */
[----:B------:R0:W5:Y:S02]  /*9840*/  LDG.E R0, desc[UR50][R2.64] ;  /* 0x0000003202007981 */ /* 0x000164000c1e1900 */
.L_x_444:
[----:B------:R-:W-:Y:S05]  /*9850*/  BSYNC B0 ;  /* 0x0000000000007941 */ /* 0x000fea0003800000 */
.L_x_443:
[----:B0----5:R-:W0:Y:S02]  /*9860*/  SHFL.UP PT, R2, R0, 0x1, RZ ;  /* 0x0420000000027989 */ /* 0x021e2400000e00ff */
        /* <DEDUP_REMOVED lines=16> */
[----:B------:R-:W-:-:S05]  /*9970*/  IMAD.IADD R4, R3, 0x1, R4 ;  /* 0x0000000103047824 */ /* 0x000fca00078e0204 */
[----:B------:R-:W-:-:S13]  /*9980*/  ISETP.GT.AND P6, PT, R4, UR6, PT ;  /* 0x0000000604007c0c */ /* 0x000fda000bfc4270 */
[----:B------:R-:W-:Y:S05]  /*9990*/  @!P6 BRA `(.L_x_445) ;  /* 0xfffffffc007ce947 */ /* 0x000fea000383ffff */
[----:B------:R-:W-:-:S07]  /*99a0*/  IMAD.MOV.U32 R7, RZ, RZ, R9 ;  /* 0x000000ffff077224 */ /* 0x000fce00078e0009 */
.L_x_441:
[----:B------:R-:W-:-:S04]  /*99b0*/  IMAD.IADD R8, R4, 0x1, -R3 ;  /* 0x0000000104087824 */ /* 0x000fc800078e0a03 */
[----:B------:R-:W-:-:S05]  /*99c0*/  IMAD R2, R7, UR5, R8 ;  /* 0x0000000507027c24 */ /* 0x000fca000f8e0208 */
[----:B------:R-:W-:-:S13]  /*99d0*/  ISETP.GT.AND P0, PT, R2, UR6, PT ;  /* 0x0000000602007c0c */ /* 0x000fda000bf04270 */
[----:B------:R-:W-:-:S04]  /*99e0*/  VOTE.ANY R4, PT, !P0 ;  /* 0x0000000000047806 */ /* 0x000fc800040e0100 */
[----:B------:R-:W0:Y:S01]  /*99f0*/  POPC R19, R4 ;  /* 0x0000000400137309 */ /* 0x000e220000000000 */
[----:B------:R-:W-:Y:S01]  /*9a00*/  ISETP.NE.AND P0, PT, R4, RZ, PT ;  /* 0x000000ff0400720c */ /* 0x000fe20003f05270 */
[----:B0-----:R-:W0:Y:S02]  /*9a10*/  SHFL.IDX PT, R10, R0, R19, 0x1f ;  /* 0x00001f13000a7589 */ /* 0x001e2400000e0000 */
[----:B0-----:R-:W-:-:S04]  /*9a20*/  IABS R9, R10 ;  /* 0x0000000a00097213 */ /* 0x001fc80000000000 */
[----:B------:R-:W0:Y:S08]  /*9a30*/  I2F.RP R6, R9 ;  /* 0x0000000900067306 */ /* 0x000e300000209400 */
[----:B0-----:R-:W0:Y:S02]  /*9a40*/  MUFU.RCP R6, R6 ;  /* 0x0000000600067308 */ /* 0x001e240000001000 */
[----:B0-----:R-:W-:-:S06]  /*9a50*/  VIADD R2, R6, 0xffffffe ;  /* 0x0ffffffe06027836 */ /* 0x001fcc0000000000 */
[----:B------:R0:W1:Y:S01]  /*9a60*/  F2I.FTZ.U32.TRUNC.NTZ R3, R2 ;  /* 0x0000000200037305 */ /* 0x000062000021f000 */
[----:B------:R-:W-:Y:S05]  /*9a70*/  @!P0 BRA `(.L_x_446) ;  /* 0x0000000000088947 */ /* 0x000fea0003800000 */
[----:B------:R-:W-:-:S06]  /*9a80*/  IADD3 R16, R19, -0x1, RZ ;  /* 0xffffffff13107810 */ /* 0x000fcc0007ffe0ff */
[----:B------:R2:W3:Y:S02]  /*9a90*/  SHFL.IDX PT, R16, R7, R16, 0x1f ;  /* 0x00001f1007107589 */ /* 0x0004e400000e0000 */
.L_x_446:
[----:B---3--:R-:W-:Y:S01]  /*9aa0*/  IMAD R16, R16, UR5, R8 ;  /* 0x0000000510107c24 */ /* 0x008fe2000f8e0208 */
[----:B0-----:R-:W-:Y:S01]  /*9ab0*/  IABS R2, R10 ;  /* 0x0000000a00027213 */ /* 0x001fe20000000000 */
[----:B-1----:R-:W-:Y:S02]  /*9ac0*/  IMAD.MOV R0, RZ, RZ, -R3 ;  /* 0x000000ffff007224 */ /* 0x002fe400078e0a03 */
[----:B------:R-:W-:Y:S01]  /*9ad0*/  VIADD R19, R19, UR4 ;  /* 0x0000000413137c36 */ /* 0x000fe20008000000 */
[----:B------:R-:W-:Y:S01]  /*9ae0*/  IADD3 R11, -R16, UR6, RZ ;  /* 0x00000006100b7c10 */ /* 0x000fe2000fffe1ff */
[----:B------:R-:W-:Y:S02]  /*9af0*/  IMAD.MOV R4, RZ, RZ, -R2 ;  /* 0x000000ffff047224 */ /* 0x000fe400078e0a02 */
[----:B--2---:R-:W-:Y:S01]  /*9b00*/  IMAD R7, R0, R9, RZ ;  /* 0x0000000900077224 */ /* 0x004fe200078e02ff */
[----:B------:R-:W-:Y:S01]  /*9b10*/  IABS R0, R11 ;  /* 0x0000000b00007213 */ /* 0x000fe20000000000 */
[----:B------:R-:W-:-:S04]  /*9b20*/  IMAD.MOV.U32 R2, RZ, RZ, RZ ;  /* 0x000000ffff027224 */ /* 0x000fc800078e00ff */
[----:B------:R-:W-:-:S04]  /*9b30*/  IMAD.HI.U32 R2, R3, R7, R2 ;  /* 0x0000000703027227 */ /* 0x000fc800078e0002 */
[----:B------:R-:W-:Y:S02]  /*9b40*/  IMAD.MOV.U32 R3, RZ, RZ, R0 ;  /* 0x000000ffff037224 */ /* 0x000fe400078e0000 */
[----:B------:R-:W-:Y:S02]  /*9b50*/  IMAD.MOV.U32 R0, RZ, RZ, R4 ;  /* 0x000000ffff007224 */ /* 0x000fe400078e0004 */
[----:B------:R-:W-:-:S04]  /*9b60*/  IMAD.HI.U32 R2, R2, R3, RZ ;  /* 0x0000000302027227 */ /* 0x000fc800078e00ff */
[----:B------:R-:W-:-:S05]  /*9b70*/  IMAD R0, R2, R0, R3 ;  /* 0x0000000002007224 */ /* 0x000fca00078e0203 */
[----:B------:R-:W-:-:S13]  /*9b80*/  ISETP.GT.U32.AND P1, PT, R9, R0, PT ;  /* 0x000000000900720c */ /* 0x000fda0003f24070 */
[----:B------:R-:W-:Y:S02]  /*9b90*/  @!P1 IMAD.IADD R0, R0, 0x1, -R9 ;  /* 0x0000000100009824 */ /* 0x000fe400078e0a09 */
[----:B------:R-:W-:Y:S01]  /*9ba0*/  @!P1 VIADD R2, R2, 0x1 ;  /* 0x0000000102029836 */ /* 0x000fe20000000000 */
[----:B------:R-:W-:Y:S02]  /*9bb0*/  ISETP.NE.AND P1, PT, R10, RZ, PT ;  /* 0x000000ff0a00720c */ /* 0x000fe40003f25270 */
[----:B------:R-:W-:Y:S02]  /*9bc0*/  ISETP.GE.U32.AND P0, PT, R0, R9, PT ;  /* 0x000000090000720c */ /* 0x000fe40003f06070 */
[----:B------:R-:W-:-:S04]  /*9bd0*/  LOP3.LUT R0, R11, R10, RZ, 0x3c, !PT ;  /* 0x0000000a0b007212 */ /* 0x000fc800078e3cff */
[----:B------:R-:W-:-:S07]  /*9be0*/  ISETP.GE.AND P2, PT, R0, RZ, PT ;  /* 0x000000ff0000720c */ /* 0x000fce0003f46270 */
[----:B------:R-:W-:-:S06]  /*9bf0*/  @P0 VIADD R2, R2, 0x1 ;  /* 0x0000000102020836 */ /* 0x000fcc0000000000 */
[----:B------:R-:W-:Y:S01]  /*9c00*/  @!P2 IMAD.MOV R2, RZ, RZ, -R2 ;  /* 0x000000ffff02a224 */ /* 0x000fe200078e0a02 */
[----:B------:R-:W-:-:S04]  /*9c10*/  @!P1 LOP3.LUT R2, RZ, R10, RZ, 0x33, !PT ;  /* 0x0000000aff029212 */ /* 0x000fc800078e33ff */
[----:B------:R-:W-:Y:S01]  /*9c20*/  IADD3 R17, -R2, RZ, RZ ;  /* 0x000000ff02117210 */ /* 0x000fe20007ffe1ff */
[----:B------:R-:W-:-:S04]  /*9c30*/  IMAD.MOV.U32 R18, RZ, RZ, R2 ;  /* 0x000000ffff127224 */ /* 0x000fc800078e0002 */
[----:B------:R-:W-:Y:S01]  /*9c40*/  IMAD R17, R10, R17, R11 ;  /* 0x000000110a117224 */ /* 0x000fe200078e020b */
[----:B------:R-:W-:Y:S06]  /*9c50*/  BRA `(.L_x_447) ;  /* 0x0000000000147947 */ /* 0x000fec0003800000 */
.L_x_442:
[----:B------:R-:W-:Y:S01]  /*9c60*/  ULDC UR4, c[0x0][0xc3c] ;  /* 0x00030f0000047ab9 */ /* 0x000fe20000000800 */
[----:B------:R-:W-:Y:S02]  /*9c70*/  IMAD.MOV.U32 R17, RZ, RZ, RZ ;  /* 0x000000ffff117224 */ /* 0x000fe400078e00ff */
[----:B------:R-:W-:Y:S02]  /*9c80*/  IMAD.U32 R16, RZ, RZ, UR6 ;  /* 0x00000006ff107e24 */ /* 0x000fe4000f8e00ff */
[----:B------:R-:W-:Y:S02]  /*9c90*/  IMAD.MOV.U32 R18, RZ, RZ, RZ ;  /* 0x000000ffff127224 */ /* 0x000fe400078e00ff */
[----:B------:R-:W-:-:S07]  /*9ca0*/  IMAD.U32 R19, RZ, RZ, UR4 ;  /* 0x00000004ff137e24 */ /* 0x000fce000f8e00ff */
.L_x_447:
[----:B------:R-:W-:-:S13]  /*9cb0*/  ISETP.NE.AND P0, PT, R5, RZ, PT ;  /* 0x000000ff0500720c */ /* 0x000fda0003f05270 */
[----:B------:R-:W0:Y:S01]  /*9cc0*/  @!P0 S2R R3, SR_CgaCtaId ;  /* 0x0000000000038919 */ /* 0x000e220000008800 */
[----:B------:R-:W-:-:S04]  /*9cd0*/  @!P0 MOV R0, 0x400 ;  /* 0x0000040000008802 */ /* 0x000fc80000000f00 */
[----:B0-----:R-:W-:-:S05]  /*9ce0*/  @!P0 LEA R0, R3, R0, 0x18 ;  /* 0x0000000003008211 */ /* 0x001fca00078ec0ff */
[----:B------:R0:W-:Y:S01]  /*9cf0*/  @!P0 STS.128 [R0+0x228d0], R16 ;  /* 0x0228d01000008388 */ /* 0x0001e20000000c00 */
[----:B------:R-:W-:Y:S06]  /*9d00*/  BAR.ARV 0x5, 0x180 ;  /* 0x0146000000007b1d */ /* 0x000fec0000002000 */
.L_x_440:
[----:B------:R2:W-:Y:S01]  /*9d10*/  STL [R1+0x24], RZ ;  /* 0x000024ff01007387 */ /* 0x0005e20000100800 */
[----:B------:R-:W-:Y:S01]  /*9d20*/  ULDC UR4, c[0x0][0xc3c] ;  /* 0x00030f0000047ab9 */ /* 0x000fe20000000800 */
[----:B------:R-:W-:Y:S01]  /*9d30*/  IMAD.MOV.U32 R26, RZ, RZ, 0x1 ;  /* 0x00000001ff1a7424 */ /* 0x000fe200078e00ff */
[----:B-1----:R-:W-:Y:S01]  /*9d40*/  ISETP.GE.AND P0, PT, R19, UR4, PT ;  /* 0x0000000413007c0c */ /* 0x002fe2000bf06270 */
[----:B------:R-:W-:-:S12]  /*9d50*/  IMAD.MOV.U32 R24, RZ, RZ, RZ ;  /* 0x000000ffff187224 */ /* 0x000fd800078e00ff */
[----:B--2---:R-:W-:Y:S05]  /*9d60*/  @P0 BRA `(.L_x_448) ;  /* 0x0000004400540947 */ /* 0x004fea0003800000 */
[----:B------:R-:W1:Y:S01]  /*9d70*/  S2R R4, SR_TID.X ;  /* 0x0000000000047919 */ /* 0x000e620000002100 */
[----:B------:R-:W2:Y:S01]  /*9d80*/  S2UR UR5, SR_CgaCtaId ;  /* 0x00000000000579c3 */ /* 0x000ea20000008800 */
[----:B------:R-:W-:Y:S01]  /*9d90*/  UMOV UR4, 0x400 ;  /* 0x0000040000047882 */ /* 0x000fe20000000000 */
[----:B------:R-:W-:Y:S01]  /*9da0*/  BSSY B8, `(.L_x_448) ;  /* 0x0000451000087945 */ /* 0x000fe20003800000 */
[----:B------:R3:W-:Y:S01]  /*9db0*/  STL [R1+0x24], RZ ;  /* 0x000024ff01007387 */ /* 0x0007e20000100800 */
[----:B------:R-:W-:Y:S01]  /*9dc0*/  IMAD.MOV.U32 R26, RZ, RZ, 0x1 ;  /* 0x00000001ff1a7424 */ /* 0x000fe200078e00ff */
[----:B------:R-:W-:Y:S01]  /*9dd0*/  ULOP3.LUT UR36, UR37, 0x2, URZ, 0xfc, !UPT ;  /* 0x0000000225247892 */ /* 0x000fe2000f8efc3f */
[----:B------:R-:W-:Y:S01]  /*9de0*/  IMAD.MOV.U32 R24, RZ, RZ, RZ ;  /* 0x000000ffff187224 */ /* 0x000fe200078e00ff */
[----:B------:R-:W-:Y:S01]  /*9df0*/  ULDC UR38, c[0x0][0xc] ;  /* 0x0000030000267ab9 */ /* 0x000fe20000000800 */
[----:B--2---:R-:W-:-:S06]  /*9e00*/  ULEA UR4, UR5, UR4, 0x18 ;  /* 0x0000000405047291 */ /* 0x004fcc000f8ec03f */
[----:B------:R-:W-:Y:S01]  /*9e10*/  IMAD.U32 R22, RZ, RZ, UR4 ;  /* 0x00000004ff167e24 */ /* 0x000fe2000f8e00ff */
[C---:B-1----:R-:W-:Y:S01]  /*9e20*/  LOP3.LUT R3, R4.reuse, 0x7f, RZ, 0xc0, !PT ;  /* 0x0000007f04037812 */ /* 0x042fe200078ec0ff */
[----:B0-----:R-:W-:-:S05]  /*9e30*/  IMAD.SHL.U32 R0, R4, 0x8, RZ ;  /* 0x0000000804007824 */ /* 0x001fca00078e00ff */
[----:B------:R-:W-:-:S04]  /*9e40*/  LOP3.LUT R2, R0, 0x1f8, RZ, 0xc0, !PT ;  /* 0x000001f800027812 */ /* 0x000fc800078ec0ff */
[----:B------:R-:W-:Y:S02]  /*9e50*/  LOP3.LUT R29, R2, 0x38, R4, 0x78, !PT ;  /* 0x00000038021d7812 */ /* 0x000fe400078e7804 */
[----:B------:R-:W-:Y:S02]  /*9e60*/  SHF.L.U32 R2, R4, 0x4, RZ ;  /* 0x0000000404027819 */ /* 0x000fe400000006ff */
[----:B------:R-:W-:Y:S02]  /*9e70*/  SHF.R.U32.HI R4, RZ, 0x3, R3 ;  /* 0x00000003ff047819 */ /* 0x000fe40000011603 */
[----:B------:R-:W-:Y:S02]  /*9e80*/  LOP3.LUT R29, R29, 0x200, R0, 0xf8, !PT ;  /* 0x000002001d1d7812 */ /* 0x000fe400078ef800 */
[----:B------:R-:W-:Y:S02]  /*9e90*/  LOP3.LUT R3, R0, 0x38, RZ, 0xc0, !PT ;  /* 0x0000003800037812 */ /* 0x000fe400078ec0ff */
[----:B------:R-:W-:Y:S01]  /*9ea0*/  LOP3.LUT R0, R4, 0x70, R2, 0xf8, !PT ;  /* 0x0000007004007812 */ /* 0x000fe200078ef802 */
[----:B------:R-:W-:Y:S01]  /*9eb0*/  IMAD R37, R29, 0x2, R22 ;  /* 0x000000021d257824 */ /* 0x000fe200078e0216 */
[----:B------:R-:W-:-:S02]  /*9ec0*/  LOP3.LUT R4, R3, 0x40, RZ, 0xfc, !PT ;  /* 0x0000004003047812 */ /* 0x000fc400078efcff */
[C---:B------:R-:W-:Y:S02]  /*9ed0*/  LOP3.LUT R2, R3.reuse, 0x80, RZ, 0xfc, !PT ;  /* 0x0000008003027812 */ /* 0x040fe400078efcff */
[----:B---3--:R-:W-:-:S07]  /*9ee0*/  LOP3.LUT R0, R3, 0xc0, RZ, 0xfc, !PT ;  /* 0x000000c003007812 */ /* 0x008fce00078efcff */
.L_x_509:
[----:B0-----:R-:W0:Y:S02]  /*9ef0*/  LDC.64 R2, c[0x0][0xc88] ;  /* 0x00032200ff027b82 */ /* 0x001e240000000a00 */
[----:B0-----:R-:W-:-:S05]  /*9f00*/  IMAD.WIDE R2, R19, 0x4, R2 ;  /* 0x0000000413027825 */ /* 0x001fca00078e0202 */
[----:B--2---:R-:W2:Y:S01]  /*9f10*/  LDG.E R25, desc[UR50][R2.64] ;  /* 0x0000003202197981 */ /* 0x004ea2000c1e1900 */
[----:B------:R-:W-:Y:S05]  /*9f20*/  YIELD ;  /* 0x0000000000007946 */ /* 0x000fea0003800000 */
[----:B------:R-:W-:Y:S01]  /*9f30*/  ULDC.64 UR4, c[0x0][0xa28] ;  /* 0x00028a0000047ab9 */ /* 0x000fe20000000a00 */
[----:B------:R-:W-:Y:S01]  /*9f40*/  IMAD.MOV.U32 R30, RZ, RZ, RZ ;  /* 0x000000ffff1e7224 */ /* 0x000fe200078e00ff */
[----:B------:R-:W-:Y:S01]  /*9f50*/  ISETP.NE.U32.AND P0, PT, RZ, UR4, PT ;  /* 0x00000004ff007c0c */ /* 0x000fe2000bf05070 */
[----:B------:R-:W-:-:S03]  /*9f60*/  ULDC.64 UR6, c[0x0][0xa18] ;  /* 0x0002860000067ab9 */ /* 0x000fc60000000a00 */
[----:B------:R-:W-:Y:S02]  /*9f70*/  ISETP.NE.AND.EX P0, PT, RZ, UR5, PT, P0 ;  /* 0x00000005ff007c0c */ /* 0x000fe4000bf05300 */
[----:B--2---:R-:W-:-:S11]  /*9f80*/  SHF.R.S32.HI R0, RZ, 0x1f, R25 ;  /* 0x0000001fff007819 */ /* 0x004fd60000011419 */
[C---:B------:R-:W-:Y:S01]  /*9f90*/  @P0 LEA R2, P1, R25.reuse, UR4, 0x2 ;  /* 0x0000000419020c11 */ /* 0x040fe2000f8210ff */
[C---:B------:R-:W-:Y:S01]  /*9fa0*/  IMAD.SHL.U32 R27, R25.reuse, 0x4, RZ ;  /* 0x00000004191b7824 */ /* 0x040fe200078e00ff */
[C-C-:B------:R-:W-:Y:S01]  /*9fb0*/  SHF.L.U64.HI R31, R25.reuse, 0x2, R0.reuse ;  /* 0x00000002191f7819 */ /* 0x140fe20000010200 */
[----:B------:R0:W-:Y:S01]  /*9fc0*/  STL [R1+0x4], R0 ;  /* 0x0000040001007387 */ /* 0x0001e20000100800 */
[----:B------:R-:W-:Y:S01]  /*9fd0*/  @P0 LEA.HI.X R3, R25, UR5, R0, 0x2, P1 ;  /* 0x0000000519030c11 */ /* 0x000fe200088f1400 */
[----:B------:R-:W-:-:S04]  /*9fe0*/  ULDC.64 UR4, c[0x0][0xa00] ;  /* 0x0002800000047ab9 */ /* 0x000fc80000000a00 */
[----:B-1----:R1:W5:Y:S01]  /*9ff0*/  @P0 LDG.E R30, desc[UR50][R2.64] ;  /* 0x00000032021e0981 */ /* 0x002362000c1e1900 */
[----:B------:R-:W-:Y:S02]  /*a000*/  ISETP.NE.U32.AND P0, PT, RZ, UR4, PT ;  /* 0x00000004ff007c0c */ /* 0x000fe4000bf05070 */
[----:B------:R-:W-:Y:S01]  /*a010*/  LOP3.LUT R23, R23, 0xfffffeff, RZ, 0xc0, !PT ;  /* 0xfffffeff17177812 */ /* 0x000fe200078ec0ff */
[----:B0-----:R-:W-:Y:S01]  /*a020*/  IMAD.MOV.U32 R0, RZ, RZ, RZ ;  /* 0x000000ffff007224 */ /* 0x001fe200078e00ff */
[----:B------:R-:W-:Y:S02]  /*a030*/  ISETP.NE.AND.EX P2, PT, RZ, UR5, PT, P0 ;  /* 0x00000005ff007c0c */ /* 0x000fe4000bf45300 */
[----:B------:R-:W-:Y:S02]  /*a040*/  ISETP.NE.U32.AND P0, PT, RZ, UR6, PT ;  /* 0x00000006ff007c0c */ /* 0x000fe4000bf05070 */
[----:B-1----:R-:W-:Y:S02]  /*a050*/  IADD3 R2, P1, R27, UR4, RZ ;  /* 0x000000041b027c10 */ /* 0x002fe4000ff3e0ff */
[----:B------:R-:W-:-:S02]  /*a060*/  ISETP.NE.AND.EX P0, PT, RZ, UR7, PT, P0 ;  /* 0x00000007ff007c0c */ /* 0x000fc4000bf05300 */
[----:B------:R-:W-:Y:S01]  /*a070*/  IADD3.X R3, R31, UR5, RZ, P1, !PT ;  /* 0x000000051f037c10 */ /* 0x000fe20008ffe4ff */
[----:B------:R-:W-:-:S04]  /*a080*/  ULDC.64 UR4, c[0x0][0x418] ;  /* 0x0001060000047ab9 */ /* 0x000fc80000000a00 */
[----:B------:R-:W-:Y:S01]  /*a090*/  @P2 LOP3.LUT R23, R23, 0x100, RZ, 0xfc, !PT ;  /* 0x0000010017172812 */ /* 0x000fe200078efcff */
[----:B------:R-:W2:Y:S05]  /*a0a0*/  @P2 LDG.E R0, desc[UR50][R2.64] ;  /* 0x0000003202002981 */ /* 0x000eaa000c1e1900 */
[----:B------:R-:W-:-:S04]  /*a0b0*/  @P0 IADD3 R4, P1, R27, UR6, RZ ;  /* 0x000000061b040c10 */ /* 0x000fc8000ff3e0ff */
[----:B------:R-:W-:Y:S01]  /*a0c0*/  @P0 IADD3.X R5, R31, UR7, RZ, P1, !PT ;  /* 0x000000071f050c10 */ /* 0x000fe20008ffe4ff */
[----:B--2---:R0:W-:Y:S04]  /*a0d0*/  STL [R1], R0 ;  /* 0x0000000001007387 */ /* 0x0041e80000100800 */
[----:B0-----:R-:W2:Y:S01]  /*a0e0*/  @P0 LDG.E R0, desc[UR50][R4.64] ;  /* 0x0000003204000981 */ /* 0x001ea2000c1e1900 */
[----:B------:R-:W-:-:S03]  /*a0f0*/  UISETP.NE.U32.AND UP0, UPT, UR4, URZ, UPT ;  /* 0x0000003f0400728c */ /* 0x000fc6000bf05070 */
[----:B------:R-:W-:Y:S01]  /*a100*/  ULDC UR4, c[0x0][0x424] ;  /* 0x0001090000047ab9 */ /* 0x000fe20000000800 */
[----:B------:R-:W-:-:S03]  /*a110*/  UISETP.NE.AND.EX UP0, UPT, UR5, URZ, UPT, UP0 ;  /* 0x0000003f0500728c */ /* 0x000fc6000bf05300 */
[----:B------:R-:W-:Y:S01]  /*a120*/  ULDC UR5, c[0x0][0x2f0] ;  /* 0x0000bc0000057ab9 */ /* 0x000fe20000000800 */
[----:B------:R-:W-:-:S04]  /*a130*/  USEL UR4, UR4, 0x1, UP0 ;  /* 0x0000000104047887 */ /* 0x000fc80008000000 */
[----:B------:R-:W-:-:S06]  /*a140*/  UIMAD UR4, UR4, UR5, URZ ;  /* 0x00000005040472a4 */ /* 0x000fcc000f8e023f */
[----:B------:R-:W-:Y:S01]  /*a150*/  IMAD.U32 R7, RZ, RZ, UR4 ;  /* 0x00000004ff077e24 */ /* 0x000fe2000f8e00ff */
[----:B--2---:R0:W-:Y:S01]  /*a160*/  @P0 STL [R1+0x8], R0 ;  /* 0x0000080001000387 */ /* 0x0041e20000100800 */
[----:B---3--:R-:W-:Y:S05]  /*a170*/  @P0 BRA `(.L_x_449) ;  /* 0x0000000000200947 */ /* 0x008fea0003800000 */
[----:B------:R-:W-:Y:S02]  /*a180*/  ULDC UR4, c[0x0][0x288] ;  /* 0x0000a20000047ab9 */ /* 0x000fe40000000800 */
[----:B0-----:R-:W-:-:S05]  /*a190*/  IMAD.U32 R0, RZ, RZ, UR4 ;  /* 0x00000004ff007e24 */ /* 0x001fca000f8e00ff */
[----:B------:R1:W-:Y:S01]  /*a1a0*/  STL [R1+0x8], R0 ;  /* 0x0000080001007387 */ /* 0x0003e20000100800 */
[----:B------:R-:W-:Y:S05]  /*a1b0*/  @!P2 BRA `(.L_x_449) ;  /* 0x000000000010a947 */ /* 0x000fea0003800000 */
[----:B------:R-:W2:Y:S04]  /*a1c0*/  LDG.E R5, desc[UR50][R2.64] ;  /* 0x0000003202057981 */ /* 0x000ea8000c1e1900 */
[----:B-1----:R-:W2:Y:S02]  /*a1d0*/  LDG.E R0, desc[UR50][R2.64+0x4] ;  /* 0x0000043202007981 */ /* 0x002ea4000c1e1900 */
[----:B--2---:R-:W-:-:S05]  /*a1e0*/  IADD3 R0, -R5, R0, RZ ;  /* 0x0000000005007210 */ /* 0x004fca0007ffe1ff */
[----:B------:R2:W-:Y:S02]  /*a1f0*/  STL [R1+0x8], R0 ;  /* 0x0000080001007387 */ /* 0x0005e40000100800 */
.L_x_449:
[----:B------:R-:W-:Y:S01]  /*a200*/  ULDC.64 UR4, c[0x0][0xa20] ;  /* 0x0002880000047ab9 */ /* 0x000fe20000000a00 */
[----:B------:R-:W-:Y:S01]  /*a210*/  IMAD.MOV.U32 R28, RZ, RZ, R25 ;  /* 0x000000ffff1c7224 */ /* 0x000fe200078e0019 */
[----:B------:R-:W-:-:S04]  /*a220*/  ISETP.NE.U32.AND P0, PT, RZ, UR4, PT ;  /* 0x00000004ff007c0c */ /* 0x000fc8000bf05070 */
[----:B------:R-:W-:-:S13]  /*a230*/  ISETP.NE.AND.EX P0, PT, RZ, UR5, PT, P0 ;  /* 0x00000005ff007c0c */ /* 0x000fda000bf05300 */
[----:B------:R-:W-:Y:S05]  /*a240*/  @!P0 BRA `(.L_x_450) ;  /* 0x0000000000108947 */ /* 0x000fea0003800000 */
[----:B------:R-:W-:-:S04]  /*a250*/  IADD3 R2, P0, R27, UR4, RZ ;  /* 0x000000041b027c10 */ /* 0x000fc8000ff1e0ff */
[----:B------:R-:W-:-:S05]  /*a260*/  IADD3.X R3, R31, UR5, RZ, P0, !PT ;  /* 0x000000051f037c10 */ /* 0x000fca00087fe4ff */
[----:B------:R3:W5:Y:S01]  /*a270*/  LDG.E R7, desc[UR50][R2.64] ;  /* 0x0000003202077981 */ /* 0x000762000c1e1900 */
[----:B------:R-:W-:Y:S05]  /*a280*/  BRA `(.L_x_451) ;  /* 0x0000000000247947 */ /* 0x000fea0003800000 */
.L_x_450:
[----:B------:R-:W-:Y:S02]  /*a290*/  ULDC.64 UR4, c[0x0][0xa08] ;  /* 0x0002820000047ab9 */ /* 0x000fe40000000a00 */
[----:B------:R-:W-:-:S04]  /*a2a0*/  ISETP.NE.U32.AND P0, PT, RZ, UR4, PT ;  /* 0x00000004ff007c0c */ /* 0x000fc8000bf05070 */
[----:B------:R-:W-:-:S13]  /*a2b0*/  ISETP.NE.AND.EX P0, PT, RZ, UR5, PT, P0 ;  /* 0x00000005ff007c0c */ /* 0x000fda000bf05300 */
[----:B------:R-:W-:Y:S05]  /*a2c0*/  @!P0 BRA `(.L_x_451) ;  /* 0x0000000000148947 */ /* 0x000fea0003800000 */
[----:B------:R-:W3:Y:S02]  /*a2d0*/  LDC.64 R2, c[0x0][0xa08] ;  /* 0x00028200ff027b82 */ /* 0x000ee40000000a00 */
[----:B---3--:R-:W-:-:S05]  /*a2e0*/  IMAD.WIDE R2, R28, 0x4, R2 ;  /* 0x000000041c027825 */ /* 0x008fca00078e0202 */
[----:B------:R-:W3:Y:S04]  /*a2f0*/  LDG.E R7, desc[UR50][R2.64] ;  /* 0x0000003202077981 */ /* 0x000ee8000c1e1900 */
[----:B012---:R-:W3:Y:S02]  /*a300*/  LDG.E R0, desc[UR50][R2.64+0x4] ;  /* 0x0000043202007981 */ /* 0x007ee4000c1e1900 */
[----:B---3--:R-:W-:-:S07]  /*a310*/  IMAD.IADD R7, R0, 0x1, -R7 ;  /* 0x0000000100077824 */ /* 0x008fce00078e0a07 */
.L_x_451:
[----:B-----5:R-:W-:Y:S01]  /*a320*/  IMAD.IADD R36, R7, 0x1, -R30 ;  /* 0x0000000107247824 */ /* 0x020fe200078e0a1e */
[----:B------:R-:W-:Y:S03]  /*a330*/  BSSY B7, `(.L_x_452) ;  /* 0x0000359000077945 */ /* 0x000fe60003800000 */
[C---:B012---:R-:W-:Y:S01]  /*a340*/  VIADD R0, R36.reuse, 0x5f ;  /* 0x0000005f24007836 */ /* 0x047fe20000000000 */
[----:B------:R-:W-:-:S03]  /*a350*/  ISETP.GT.AND P0, PT, R36, RZ, PT ;  /* 0x000000ff2400720c */ /* 0x000fc60003f04270 */
[----:B------:R-:W-:-:S05]  /*a360*/  IMAD.HI R0, R0, 0x2aaaaaab, RZ ;  /* 0x2aaaaaab00007827 */ /* 0x000fca00078e02ff */
[----:B---3--:R-:W-:-:S04]  /*a370*/  SHF.R.U32.HI R3, RZ, 0x1f, R0 ;  /* 0x0000001fff037819 */ /* 0x008fc80000011600 */
[----:B------:R-:W-:-:S05]  /*a380*/  LEA.HI.SX32 R33, R0, R3, 0x1c ;  /* 0x0000000300217211 */ /* 0x000fca00078fe2ff */
[----:B------:R0:W-:Y:S01]  /*a390*/  STL [R1+0x28], R33 ;  /* 0x0000282101007387 */ /* 0x0001e20000100800 */
[----:B------:R-:W-:Y:S05]  /*a3a0*/  @P0 BRA `(.L_x_453) ;  /* 0x0000000000440947 */ /* 0x000fea0003800000 */
[----:B------:R-:W1:Y:S02]  /*a3b0*/  S2R R2, SR_TID.X ;  /* 0x0000000000027919 */ /* 0x000e640000002100 */
[----:B-1----:R-:W-:-:S04]  /*a3c0*/  LOP3.LUT R2, R2, 0x7f, RZ, 0xc0, !PT ;  /* 0x0000007f02027812 */ /* 0x002fc800078ec0ff */
[----:B------:R-:W-:-:S13]  /*a3d0*/  ISETP.NE.AND P0, PT, R2, RZ, PT ;  /* 0x000000ff0200720c */ /* 0x000fda0003f05270 */
[----:B------:R-:W-:Y:S05]  /*a3e0*/  @P0 BRA `(.L_x_454) ;  /* 0x0000003400340947 */ /* 0x000fea0003800000 */
[----:B------:R-:W1:Y:S01]  /*a3f0*/  S2R R5, SR_LANEID ;  /* 0x0000000000057919 */ /* 0x000e620000000000 */
[----:B------:R-:W-:Y:S01]  /*a400*/  VOTEU.ANY UR4, UPT, PT ;  /* 0x0000000000047886 */ /* 0x000fe200038e0100 */
[----:B------:R-:W2:Y:S01]  /*a410*/  LDC.64 R2, c[0x0][0xc60] ;  /* 0x00031800ff027b82 */ /* 0x000ea20000000a00 */
[----:B------:R-:W1:Y:S02]  /*a420*/  FLO.U32 R0, UR4 ;  /* 0x0000000400007d00 */ /* 0x000e6400080e0000 */
[----:B-1----:R-:W-:-:S06]  /*a430*/  ISETP.EQ.U32.AND P0, PT, R0, R5, PT ;  /* 0x000000050000720c */ /* 0x002fcc0003f02070 */
[----:B------:R-:W2:Y:S07]  /*a440*/  POPC R5, UR4 ;  /* 0x0000000400057d09 */ /* 0x000eae0008000000 */
[----:B--2---:R-:W2:Y:S01]  /*a450*/  @P0 ATOMG.E.ADD.STRONG.GPU PT, R3, desc[UR50][R2.64], R5 ;  /* 0x00000005020309a8 */ /* 0x004ea200081ee1f2 */
[----:B------:R-:W1:Y:S02]  /*a460*/  S2R R4, SR_LTMASK ;  /* 0x0000000000047919 */ /* 0x000e640000003900 */
[----:B-1----:R-:W-:-:S04]  /*a470*/  LOP3.LUT R4, R4, UR4, RZ, 0xc0, !PT ;  /* 0x0000000404047c12 */ /* 0x002fc8000f8ec0ff */
[----:B------:R-:W1:Y:S01]  /*a480*/  POPC R7, R4 ;  /* 0x0000000400077309 */ /* 0x000e620000000000 */
[----:B--2---:R-:W1:Y:S02]  /*a490*/  SHFL.IDX PT, R0, R3, R0, 0x1f ;  /* 0x00001f0003007589 */ /* 0x004e6400000e0000 */
[----:B-1----:R-:W-:Y:S01]  /*a4a0*/  IADD3 R16, R0, UR38, R7 ;  /* 0x0000002600107c10 */ /* 0x002fe2000fffe007 */
[----:B------:R-:W-:Y:S06]  /*a4b0*/  BRA `(.L_x_454) ;  /* 0x0000003400007947 */ /* 0x000fec0003800000 */
.L_x_453:
[----:B------:R-:W-:Y:S01]  /*a4c0*/  VIADD R0, R22, 0x1c400 ;  /* 0x0001c40016007836 */ /* 0x000fe20000000000 */
[----:B------:R-:W-:Y:S04]  /*a4d0*/  BSSY B6, `(.L_x_455) ;  /* 0x0000013000067945 */ /* 0x000fe80003800000 */
[----:B------:R-:W-:-:S13]  /*a4e0*/  LOP3.LUT P0, RZ, R0, 0x3ff, RZ, 0xc0, !PT ;  /* 0x000003ff00ff7812 */ /* 0x000fda000780c0ff */
[----:B------:R-:W-:Y:S05]  /*a4f0*/  @!P0 BRA `(.L_x_456) ;  /* 0x0000000000408947 */ /* 0x000fea0003800000 */
[----:B------:R-:W-:Y:S01]  /*a500*/  MOV R2, 0x0 ;  /* 0x0000000000027802 */ /* 0x000fe20000000f00 */
[----:B------:R-:W-:Y:S01]  /*a510*/  ULDC.64 UR6, c[0x4][0x98] ;  /* 0x0100260000067ab9 */ /* 0x000fe20000000a00 */
[----:B------:R-:W-:Y:S01]  /*a520*/  ULDC.64 UR8, c[0x4][0xa0] ;  /* 0x0100280000087ab9 */ /* 0x000fe20000000a00 */
[----:B------:R-:W-:Y:S01]  /*a530*/  ULDC.64 UR4, c[0x4][0x8] ;  /* 0x0100020000047ab9 */ /* 0x000fe20000000a00 */
[----:B------:R-:W-:Y:S01]  /*a540*/  IMAD.U32 R4, RZ, RZ, UR6 ;  /* 0x00000006ff047e24 */ /* 0x000fe2000f8e00ff */
[----:B------:R-:W-:Y:S01]  /*a550*/  MOV R10, UR4 ;  /* 0x00000004000a7c02 */ /* 0x000fe20008000f00 */
[----:B------:R-:W1:Y:S01]  /*a560*/  LDC.64 R2, c[0x4][R2] ;  /* 0x0100000002027b82 */ /* 0x000e620000000a00 */
        /* <DEDUP_REMOVED lines=9> */
.L_x_456:
[----:B------:R-:W-:Y:S05]  /*a600*/  BSYNC B6 ;  /* 0x0000000000067941 */ /* 0x000fea0003800000 */
.L_x_455:
        /* <DEDUP_REMOVED lines=8> */
[----:B------:R1:W2:Y:S01]  /*a690*/  LDC.64 R2, c[0x4][R32] ;  /* 0x0100000020027b82 */ /* 0x0002a20000000a00 */
[----:B------:R-:W-:Y:S01]  /*a6a0*/  IMAD.U32 R4, RZ, RZ, UR6 ;  /* 0x00000006ff047e24 */ /* 0x000fe2000f8e00ff */
[----:B------:R-:W-:Y:S01]  /*a6b0*/  MOV R10, UR4 ;  /* 0x00000004000a7c02 */ /* 0x000fe20008000f00 */
[----:B------:R-:W-:Y:S02]  /*a6c0*/  IMAD.U32 R5, RZ, RZ, UR7 ;  /* 0x00000007ff057e24 */ /* 0x000fe4000f8e00ff */
[----:B------:R-:W-:Y:S02]  /*a6d0*/  IMAD.U32 R6, RZ, RZ, UR8 ;  /* 0x00000008ff067e24 */ /* 0x000fe4000f8e00ff */
[----:B------:R-:W-:-:S02]  /*a6e0*/  IMAD.U32 R7, RZ, RZ, UR9 ;  /* 0x00000009ff077e24 */ /* 0x000fc4000f8e00ff */
[----:B------:R-:W-:Y:S02]  /*a6f0*/  IMAD.U32 R11, RZ, RZ, UR5 ;  /* 0x00000005ff0b7e24 */ /* 0x000fe4000f8e00ff */
[----:B------:R-:W-:Y:S02]  /*a700*/  IMAD.MOV.U32 R8, RZ, RZ, 0x70 ;  /* 0x00000070ff087424 */ /* 0x000fe400078e00ff */
[----:B------:R-:W-:Y:S02]  /*a710*/  IMAD.MOV.U32 R12, RZ, RZ, 0x1 ;  /* 0x00000001ff0c7424 */ /* 0x000fe400078e00ff */
[----:B-1----:R-:W-:-:S07]  /*a720*/  IMAD.MOV.U32 R13, RZ, RZ, RZ ;  /* 0x000000ffff0d7224 */ /* 0x002fce00078e00ff */
[----:B------:R-:W-:-:S07]  /*a730*/  LEPC R20, `(.L_x_459) ;  /* 0x000000001014794e */ /* 0x000fce0000000000 */
[----:B0-2---:R-:W-:Y:S05]  /*a740*/  CALL.ABS.NOINC R2 ;  /* 0x0000000002007343 */ /* 0x005fea0003c00000 */
.L_x_459:
[----:B------:R0:W1:Y:S01]  /*a750*/  LDC.64 R2, c[0x4][R32] ;  /* 0x0100000020027b82 */ /* 0x0000620000000a00 */
[----:B------:R-:W-:Y:S01]  /*a760*/  ULDC.64 UR6, c[0x4][0x98] ;  /* 0x0100260000067ab9 */ /* 0x000fe20000000a00 */
[----:B------:R-:W-:Y:S01]  /*a770*/  ULDC.64 UR8, c[0x4][0xa0] ;  /* 0x0100280000087ab9 */ /* 0x000fe20000000a00 */
[----:B------:R-:W-:Y:S01]  /*a780*/  ULDC.64 UR4, c[0x4][0x18] ;  /* 0x0100060000047ab9 */ /* 0x000fe20000000a00 */
        /* <DEDUP_REMOVED lines=8> */
[----:B0-----:R-:W-:-:S07]  /*a810*/  IMAD.MOV.U32 R13, RZ, RZ, RZ ;  /* 0x000000ffff0d7224 */ /* 0x001fce00078e00ff */
[----:B------:R-:W-:-:S07]  /*a820*/  LEPC R20, `(.L_x_458) ;  /* 0x000000001014794e */ /* 0x000fce0000000000 */
[----:B-1----:R-:W-:Y:S05]  /*a830*/  CALL.ABS.NOINC R2 ;  /* 0x0000000002007343 */ /* 0x002fea0003c00000 */
.L_x_458:
[----:B------:R-:W-:Y:S05]  /*a840*/  BSYNC B6 ;  /* 0x0000000000067941 */ /* 0x000fea0003800000 */
.L_x_457:
[----:B------:R-:W-:Y:S01]  /*a850*/  ULDC.64 UR4, c[0x0][0x9f8] ;  /* 0x00027e0000047ab9 */ /* 0x000fe20000000a00 */
[----:B------:R-:W1:Y:S01]  /*a860*/  S2R R20, SR_TID.X ;  /* 0x0000000000147919 */ /* 0x000e620000002100 */
[----:B------:R-:W-:Y:S01]  /*a870*/  ISETP.NE.U32.AND P0, PT, RZ, UR4, PT ;  /* 0x00000004ff007c0c */ /* 0x000fe2000bf05070 */
[----:B------:R-:W2:Y:S03]  /*a880*/  LDC R9, c[0x0][0x430] ;  /* 0x00010c00ff097b82 */ /* 0x000ea60000000800 */
[----:B------:R-:W-:-:S13]  /*a890*/  ISETP.NE.AND.EX P0, PT, RZ, UR5, PT, P0 ;  /* 0x00000005ff007c0c */ /* 0x000fda000bf05300 */
[----:B------:R-:W-:Y:S01]  /*a8a0*/  @P0 IADD3 R2, P1, R27, UR4, RZ ;  /* 0x000000041b020c10 */ /* 0x000fe2000ff3e0ff */
[----:B------:R-:W3:Y:S01]  /*a8b0*/  S2R R21, SR_TID.X ;  /* 0x0000000000157919 */ /* 0x000ee20000002100 */
[----:B------:R-:W-:Y:S01]  /*a8c0*/  VIADD R8, R33, 0xffffffff ;  /* 0xffffffff21087836 */ /* 0x000fe20000000000 */
[----:B------:R-:W-:Y:S01]  /*a8d0*/  ULDC UR4, c[0x0][0x320] ;  /* 0x0000c80000047ab9 */ /* 0x000fe20000000800 */
[----:B------:R-:W-:-:S05]  /*a8e0*/  @P0 IADD3.X R3, R31, UR5, RZ, P1, !PT ;  /* 0x000000051f030c10 */ /* 0x000fca0008ffe4ff */
[----:B------:R4:W4:Y:S01]  /*a8f0*/  @P0 LDG.E R28, desc[UR50][R2.64] ;  /* 0x00000032021c0981 */ /* 0x000922000c1e1900 */
[----:B--2---:R-:W-:Y:S02]  /*a900*/  ISETP.NE.AND P2, PT, R9, 0x1, PT ;  /* 0x000000010900780c */ /* 0x004fe40003f45270 */
[----:B------:R-:W-:Y:S02]  /*a910*/  LOP3.LUT R23, R23, 0xffffff7f, RZ, 0xc0, !PT ;  /* 0xffffff7f17177812 */ /* 0x000fe400078ec0ff */
[----:B-1----:R-:W-:Y:S02]  /*a920*/  LOP3.LUT R20, R20, 0x7f, RZ, 0xc0, !PT ;  /* 0x0000007f14147812 */ /* 0x002fe400078ec0ff */
[----:B------:R-:W-:Y:S02]  /*a930*/  MOV R34, RZ ;  /* 0x000000ff00227202 */ /* 0x000fe40000000f00 */
[----:B------:R-:W-:-:S05]  /*a940*/  SHF.R.U32.HI R32, RZ, 0x3, R20 ;  /* 0x00000003ff207819 */ /* 0x000fca0000011614 */
[----:B------:R-:W1:Y:S01]  /*a950*/  @P2 LDC R4, c[0x0][0x434] ;  /* 0x00010d00ff042b82 */ /* 0x000e620000000800 */
[----:B------:R-:W-:-:S07]  /*a960*/  @P2 LOP3.LUT R23, R23, 0x80, RZ, 0xfc, !PT ;  /* 0x0000008017172812 */ /* 0x000fce00078efcff */
[----:B------:R-:W2:Y:S01]  /*a970*/  @P2 LDC R5, c[0x0][0x438] ;  /* 0x00010e00ff052b82 */ /* 0x000ea20000000800 */
[----:B---3--:R-:W-:-:S05]  /*a980*/  IMAD.SHL.U32 R20, R21, 0x10, RZ ;  /* 0x0000001015147824 */ /* 0x008fca00078e00ff */
[----:B------:R-:W-:Y:S02]  /*a990*/  LOP3.LUT R20, R32, 0x70, R20, 0xf8, !PT ;  /* 0x0000007020147812 */ /* 0x000fe400078ef814 */
[----:B------:R-:W3:Y:S03]  /*a9a0*/  S2R R32, SR_TID.X ;  /* 0x0000000000207919 */ /* 0x000ee60000002100 */
[----:B------:R-:W-:-:S05]  /*a9b0*/  IMAD R35, R8, 0x60, R20 ;  /* 0x0000006008237824 */ /* 0x000fca00078e0214 */
[C---:B------:R-:W-:Y:S01]  /*a9c0*/  ISETP.GE.AND P0, PT, R35.reuse, R36, PT ;  /* 0x000000242300720c */ /* 0x040fe20003f06270 */
[----:B------:R-:W-:-:S03]  /*a9d0*/  IMAD.IADD R35, R35, 0x1, R30 ;  /* 0x0000000123237824 */ /* 0x000fc600078e021e */
[----:B------:R-:W-:Y:S01]  /*a9e0*/  ISETP.GT.U32.OR P0, PT, R20, 0x5f, P0 ;  /* 0x0000005f1400780c */ /* 0x000fe20000704470 */
[----:B-1----:R-:W-:-:S04]  /*a9f0*/  @P2 IMAD.HI.U32 R4, R35, R4, RZ ;  /* 0x0000000423042227 */ /* 0x002fc800078e00ff */
[----:B------:R-:W-:Y:S01]  /*aa00*/  IMAD.MOV.U32 R0, RZ, RZ, R35 ;  /* 0x000000ffff007224 */ /* 0x000fe200078e0023 */
[----:B--2---:R-:W-:-:S07]  /*aa10*/  @P2 SHF.R.U32.HI R0, RZ, R5, R4 ;  /* 0x00000005ff002219 */ /* 0x004fce0000011604 */
[----:B------:R-:W1:Y:S01]  /*aa20*/  @!P0 LDC.64 R4, c[0x0][0x428] ;  /* 0x00010a00ff048b82 */ /* 0x000e620000000a00 */
[--C-:B----4-:R-:W-:Y:S01]  /*aa30*/  @!P0 SHF.R.S32.HI R3, RZ, 0x1f, R0.reuse ;  /* 0x0000001fff038819 */ /* 0x110fe20000011400 */
[----:B------:R-:W-:-:S06]  /*aa40*/  @!P0 IMAD.MOV.U32 R2, RZ, RZ, R0 ;  /* 0x000000ffff028224 */ /* 0x000fcc00078e0000 */
[----:B------:R-:W2:Y:S01]  /*aa50*/  @!P0 LDC.64 R6, c[0x0][0x418] ;  /* 0x00010600ff068b82 */ /* 0x000ea20000000a00 */
[----:B---3--:R-:W-:-:S05]  /*aa60*/  IMAD.SHL.U32 R32, R32, 0x8, RZ ;  /* 0x0000000820207824 */ /* 0x008fca00078e00ff */
[----:B------:R-:W-:-:S04]  /*aa70*/  LOP3.LUT R32, R32, 0x38, RZ, 0xc0, !PT ;  /* 0x0000003820207812 */ /* 0x000fc800078ec0ff */
[----:B------:R-:W-:-:S04]  /*aa80*/  LOP3.LUT R11, R32, 0x40, RZ, 0xfc, !PT ;  /* 0x00000040200b7812 */ /* 0x000fc800078efcff */
[----:B------:R-:W-:Y:S02]  /*aa90*/  ISETP.GE.AND P3, PT, R11, UR4, PT ;  /* 0x000000040b007c0c */ /* 0x000fe4000bf66270 */
[C---:B------:R-:W-:Y:S02]  /*aaa0*/  LOP3.LUT R10, R32.reuse, 0x80, RZ, 0xfc, !PT ;  /* 0x00000080200a7812 */ /* 0x040fe400078efcff */
[----:B------:R-:W-:Y:S01]  /*aab0*/  LOP3.LUT R23, R23, 0xfffffff7, RZ, 0xc0, !PT ;  /* 0xfffffff717177812 */ /* 0x000fe200078ec0ff */
[----:B------:R-:W-:Y:S01]  /*aac0*/  IMAD.MOV R0, RZ, RZ, -R0 ;  /* 0x000000ffff007224 */ /* 0x000fe200078e0a00 */
[----:B------:R-:W-:-:S07]  /*aad0*/  ISETP.GE.AND P2, PT, R32, UR4, PT ;  /* 0x0000000420007c0c */ /* 0x000fce000bf46270 */
[----:B------:R-:W-:Y:S01]  /*aae0*/  @P3 LOP3.LUT R23, R23, 0x8, RZ, 0xfc, !PT ;  /* 0x0000000817173812 */ /* 0x000fe200078efcff */
[----:B------:R-:W-:-:S03]  /*aaf0*/  IMAD R35, R9, R0, R35 ;  /* 0x0000000009237224 */ /* 0x000fc600078e0223 */
[----:B------:R-:W-:Y:S02]  /*ab00*/  LOP3.LUT R23, R23, 0xffffffef, RZ, 0xc0, !PT ;  /* 0xffffffef17177812 */ /* 0x000fe400078ec0ff */
[----:B------:R-:W-:Y:S02]  /*ab10*/  LOP3.LUT R9, R32, 0xc0, RZ, 0xfc, !PT ;  /* 0x000000c020097812 */ /* 0x000fe400078efcff */
[----:B------:R-:W-:Y:S01]  /*ab20*/  LOP3.LUT R23, R23, 0xfffffffb, RZ, 0xc0, !PT ;  /* 0xfffffffb17177812 */ /* 0x000fe200078ec0ff */
[----:B------:R-:W-:Y:S01]  /*ab30*/  UMOV UR5, 0xffffffff ;  /* 0xffffffff00057882 */ /* 0x000fe20000000000 */
[----:B------:R-:W-:Y:S01]  /*ab40*/  SHF.R.S32.HI R31, RZ, 0x1f, R28 ;  /* 0x0000001fff1f7819 */ /* 0x000fe2000001141c */
[----:B-1----:R-:W-:-:S04]  /*ab50*/  @!P0 IMAD.WIDE.U32 R2, R28, R4, R2 ;  /* 0x000000041c028225 */ /* 0x002fc800078e0002 */
[----:B------:R-:W-:Y:S01]  /*ab60*/  @!P0 IMAD R4, R31, R4, RZ ;  /* 0x000000041f048224 */ /* 0x000fe200078e02ff */
[----:B--2---:R-:W-:-:S03]  /*ab70*/  @!P0 LEA R6, P1, R2, R6, 0x2 ;  /* 0x0000000602068211 */ /* 0x004fc600078210ff */
[----:B------:R-:W-:-:S04]  /*ab80*/  @!P0 IMAD R5, R28, R5, R4 ;  /* 0x000000051c058224 */ /* 0x000fc800078e0204 */
[----:B------:R-:W-:-:S05]  /*ab90*/  @!P0 IMAD.IADD R5, R3, 0x1, R5 ;  /* 0x0000000103058824 */ /* 0x000fca00078e0205 */
[----:B------:R-:W-:Y:S02]  /*aba0*/  @!P0 LEA.HI.X R7, R2, R7, R5, 0x2, P1 ;  /* 0x0000000702078211 */ /* 0x000fe400008f1405 */
[----:B------:R-:W-:-:S03]  /*abb0*/  ISETP.GE.AND P1, PT, R10, UR4, PT ;  /* 0x000000040a007c0c */ /* 0x000fc6000bf26270 */
[----:B------:R1:W5:Y:S01]  /*abc0*/  @!P0 LDG.E R34, desc[UR50][R6.64] ;  /* 0x0000003206228981 */ /* 0x000362000c1e1900 */
[----:B------:R-:W-:-:S09]  /*abd0*/  ISETP.GE.AND P0, PT, R9, UR4, PT ;  /* 0x0000000409007c0c */ /* 0x000fd2000bf06270 */
[----:B------:R-:W-:-:S04]  /*abe0*/  @P1 LOP3.LUT R23, R23, 0x4, RZ, 0xfc, !PT ;  /* 0x0000000417171812 */ /* 0x000fc800078efcff */
[----:B------:R-:W-:-:S04]  /*abf0*/  @P2 LOP3.LUT R23, R23, 0x10, RZ, 0xfc, !PT ;  /* 0x0000001017172812 */ /* 0x000fc800078efcff */
[----:B------:R-:W-:-:S04]  /*ac00*/  LOP3.LUT R23, R23, 0xfffffffd, RZ, 0xc0, !PT ;  /* 0xfffffffd17177812 */ /* 0x000fc800078ec0ff */
[----:B------:R-:W-:Y:S01]  /*ac10*/  @P0 LOP3.LUT R23, R23, 0x2, RZ, 0xfc, !PT ;  /* 0x0000000217170812 */ /* 0x000fe200078efcff */
[----:B-1----:R-:W-:Y:S06]  /*ac20*/  BRA.DIV UR5, `(.L_x_460) ;  /* 0x0000003e05047947 */ /* 0x002fec000b800000 */
.L_x_526:
[----:B------:R-:W-:Y:S01]  /*ac30*/  IMAD.U32 R0, RZ, RZ, UR36 ;  /* 0x00000024ff007e24 */ /* 0x000fe2000f8e00ff */
[----:B------:R-:W-:Y:S02]  /*ac40*/  ISETP.GT.U32.AND P1, PT, R20, 0x5f, PT ;  /* 0x0000005f1400780c */ /* 0x000fe40003f24070 */
[----:B------:R-:W-:Y:S02]  /*ac50*/  LOP3.LUT R23, R23, 0xffffffbf, RZ, 0xc0, !PT ;  /* 0xffffffbf17177812 */ /* 0x000fe400078ec0ff */
[----:B------:R-:W-:Y:S02]  /*ac60*/  ISETP.NE.AND P0, PT, R0, 0x3, PT ;  /* 0x000000030000780c */ /* 0x000fe40003f05270 */
[----:B------:R-:W-:Y:S02]  /*ac70*/  SHF.R.S32.HI R27, RZ, 0x1f, R18 ;  /* 0x0000001fff1b7819 */ /* 0x000fe40000011412 */
[----:B------:R-:W-:-:S09]  /*ac80*/  SEL R6, RZ, 0x1, P2 ;  /* 0x00000001ff067807 */ /* 0x000fd20001000000 */
[----:B------:R-:W-:-:S04]  /*ac90*/  @P0 LOP3.LUT R23, R23, 0x40, RZ, 0xfc, !PT ;  /* 0x0000004017170812 */ /* 0x000fc800078efcff */
[----:B------:R-:W-:-:S04]  /*aca0*/  LOP3.LUT R23, R23, 0xffffffdf, RZ, 0xc0, !PT ;  /* 0xffffffdf17177812 */ /* 0x000fc800078ec0ff */
[----:B------:R-:W-:Y:S01]  /*acb0*/  @P1 LOP3.LUT R23, R23, 0x20, RZ, 0xfc, !PT ;  /* 0x0000002017171812 */ /* 0x000fe200078efcff */
[----:B------:R-:W-:Y:S06]  /*acc0*/  @!P0 BRA `(.L_x_461) ;  /* 0x0000000000048947 */ /* 0x000fec0003800000 */
[----:B------:R-:W-:Y:S01]  /*acd0*/  BPT.TRAP 0x1 ;  /* 0x000000040000795c */ /* 0x000fe20000300000 */
.L_x_461:
[----:B0-----:R-:W-:Y:S01]  /*ace0*/  IMAD R33, R24, 0x8, R22 ;  /* 0x0000000818217824 */ /* 0x001fe200078e0216 */
[----:B------:R-:W-:Y:S01]  /*acf0*/  SHF.L.U32 R0, R26, 0x1f, RZ ;  /* 0x0000001f1a007819 */ /* 0x000fe200000006ff */
[----:B------:R-:W-:Y:S03]  /*ad00*/  BSSY B0, `(.L_x_462) ;  /* 0x0000003000007945 */ /* 0x000fe60003800000 */
[----:B------:R-:W0:Y:S02]  /*ad10*/  SYNCS.PHASECHK.TRANS64.TRYWAIT P0, [R33+URZ+0x22840], R0 ;  /* 0x02284000210075a7 */ /* 0x000e24000800017f */
[----:B0-----:R-:W-:Y:S05]  /*ad20*/  @!P0 BRA `(.L_x_463) ;  /* 0x0000003800f48947 */ /* 0x001fea0003800000 */
.L_x_527:
[----:B------:R-:W-:Y:S05]  /*ad30*/  BSYNC B0 ;  /* 0x0000000000007941 */ /* 0x000fea0003800000 */
.L_x_462:
[----:B0-----:R-:W-:Y:S01]  /*ad40*/  SHF.R.S32.HI R0, RZ, 0x1f, R35 ;  /* 0x0000001fff007819 */ /* 0x001fe20000011423 */
[----:B------:R-:W-:Y:S01]  /*ad50*/  ULDC.64 UR4, c[0x0][0x300] ;  /* 0x0000c00000047ab9 */ /* 0x000fe20000000a00 */
[----:B-----5:R-:W-:Y:S01]  /*ad60*/  SHF.R.S32.HI R4, RZ, 0x1f, R34 ;  /* 0x0000001fff047819 */ /* 0x020fe20000011422 */
[----:B------:R-:W-:Y:S01]  /*ad70*/  IMAD.WIDE.U32 R2, R35, UR4, RZ ;  /* 0x0000000423027c25 */ /* 0x000fe2000f8e00ff */
[----:B------:R-:W-:Y:S01]  /*ad80*/  LOP3.LUT R23, R23, 0xfffffffe, RZ, 0xc0, !PT ;  /* 0xfffffffe17177812 */ /* 0x000fe200078ec0ff */
[----:B------:R0:W-:Y:S02]  /*ad90*/  STL [R1+0x1c], R0 ;  /* 0x00001c0001007387 */ /* 0x0001e40000100800 */
[----:B------:R-:W-:Y:S02]  /*ada0*/  IMAD R32, R8, -0x60, R36 ;  /* 0xffffffa008207824 */ /* 0x000fe400078e0224 */
[----:B------:R1:W-:Y:S01]  /*adb0*/  STL [R1+0x20], R4 ;  /* 0x0000200401007387 */ /* 0x0003e20000100800 */
[----:B0-----:R-:W-:-:S04]  /*adc0*/  IMAD R0, R0, UR4, RZ ;  /* 0x0000000400007c24 */ /* 0x001fc8000f8e02ff */
[----:B------:R-:W-:Y:S01]  /*add0*/  IMAD R0, R35, UR5, R0 ;  /* 0x0000000523007c24 */ /* 0x000fe2000f8e0200 */
[----:B------:R-:W-:-:S03]  /*ade0*/  ULDC.64 UR4, c[0x0][0x310] ;  /* 0x0000c40000047ab9 */ /* 0x000fc60000000a00 */
[----:B------:R-:W-:Y:S02]  /*adf0*/  IMAD.IADD R3, R3, 0x1, R0 ;  /* 0x0000000103037824 */ /* 0x000fe400078e0200 */
[----:B------:R-:W-:Y:S02]  /*ae00*/  IMAD R0, R4, UR4, RZ ;  /* 0x0000000404007c24 */ /* 0x000fe4000f8e02ff */
[----:B-1----:R-:W0:Y:S01]  /*ae10*/  S2R R4, SR_TID.X ;  /* 0x0000000000047919 */ /* 0x002e220000002100 */
[----:B------:R-:W-:-:S04]  /*ae20*/  IMAD.WIDE.U32 R2, R34, UR4, R2 ;  /* 0x0000000422027c25 */ /* 0x000fc8000f8e0002 */
[----:B------:R-:W-:Y:S01]  /*ae30*/  IMAD R0, R34, UR5, R0 ;  /* 0x0000000522007c24 */ /* 0x000fe2000f8e0200 */
[----:B------:R-:W-:-:S03]  /*ae40*/  ULDC.64 UR4, c[0x0][0x308] ;  /* 0x0000c20000047ab9 */ /* 0x000fc60000000a00 */
[----:B------:R-:W-:Y:S02]  /*ae50*/  IMAD.IADD R3, R3, 0x1, R0 ;  /* 0x0000000103037824 */ /* 0x000fe400078e0200 */
[----:B------:R-:W-:Y:S02]  /*ae60*/  IMAD R0, R27, UR4, RZ ;  /* 0x000000041b007c24 */ /* 0x000fe4000f8e02ff */
[----:B------:R-:W-:-:S04]  /*ae70*/  IMAD.WIDE.U32 R2, R18, UR4, R2 ;  /* 0x0000000412027c25 */ /* 0x000fc8000f8e0002 */
[----:B------:R-:W-:Y:S01]  /*ae80*/  IMAD R0, R18, UR5, R0 ;  /* 0x0000000512007c24 */ /* 0x000fe2000f8e0200 */
[----:B------:R-:W-:Y:S01]  /*ae90*/  ULDC.64 UR4, c[0x0][0x2e8] ;  /* 0x0000ba0000047ab9 */ /* 0x000fe20000000a00 */
[----:B0-----:R-:W-:Y:S02]  /*aea0*/  LOP3.LUT R5, R4, 0x7f, RZ, 0xc0, !PT ;  /* 0x0000007f04057812 */ /* 0x001fe400078ec0ff */
[----:B------:R-:W-:Y:S01]  /*aeb0*/  IMAD.IADD R4, R3, 0x1, R0 ;  /* 0x0000000103047824 */ /* 0x000fe200078e0200 */
[C---:B------:R-:W-:Y:S01]  /*aec0*/  LEA R0, P0, R2.reuse, UR4, 0x1 ;  /* 0x0000000402007c11 */ /* 0x040fe2000f8008ff */
[----:B------:R-:W-:Y:S01]  /*aed0*/  ULDC UR4, c[0x0][0x2f4] ;  /* 0x0000bd0000047ab9 */ /* 0x000fe20000000800 */
[----:B------:R-:W-:Y:S02]  /*aee0*/  SHF.R.U32.HI R7, RZ, 0x3, R5 ;  /* 0x00000003ff077819 */ /* 0x000fe40000011605 */
[----:B------:R-:W0:Y:S01]  /*aef0*/  S2R R5, SR_TID.X ;  /* 0x0000000000057919 */ /* 0x000e220000002100 */
[----:B------:R-:W-:Y:S01]  /*af00*/  LEA.HI.X R4, R2, UR5, R4, 0x1, P0 ;  /* 0x0000000502047c11 */ /* 0x000fe200080f0c04 */
[----:B------:R-:W-:Y:S01]  /*af10*/  UMOV UR5, 0xffffffff ;  /* 0xffffffff00057882 */ /* 0x000fe20000000000 */
[----:B------:R-:W-:-:S05]  /*af20*/  IMAD.IADD R32, R32, 0x1, -R7 ;  /* 0x0000000120207824 */ /* 0x000fca00078e0a07 */
[----:B------:R-:W-:Y:S01]  /*af30*/  ISETP.GE.AND P0, PT, R32, 0x1, PT ;  /* 0x000000012000780c */ /* 0x000fe20003f06270 */
[----:B0-----:R-:W-:Y:S02]  /*af40*/  IMAD.SHL.U32 R9, R5, 0x8, RZ ;  /* 0x0000000805097824 */ /* 0x001fe400078e00ff */
[----:B------:R-:W-:-:S03]  /*af50*/  IMAD R5, R24, 0x1800, R29 ;  /* 0x0000180018057824 */ /* 0x000fc600078e021d */
[----:B------:R-:W-:-:S04]  /*af60*/  LOP3.LUT R9, R9, 0x38, RZ, 0xc0, !PT ;  /* 0x0000003809097812 */ /* 0x000fc800078ec0ff */
[----:B------:R-:W-:-:S13]  /*af70*/  ISETP.GE.AND P2, PT, R9, UR4, PT ;  /* 0x0000000409007c0c */ /* 0x000fda000bf46270 */
[----:B------:R-:W-:Y:S01]  /*af80*/  @P2 LOP3.LUT R23, R23, 0x1, RZ, 0xfc, !PT ;  /* 0x0000000117172812 */ /* 0x000fe200078efcff */
[----:B------:R-:W-:Y:S06]  /*af90*/  BRA.DIV UR5, `(.L_x_464) ;  /* 0x0000003a056c7947 */ /* 0x000fec000b800000 */
[----:B------:R-:W0:Y:S01]  /*afa0*/  SHFL.IDX PT, R3, R0, RZ, 0x181f ;  /* 0x00181fff00037589 */ /* 0x000e2200000e0000 */
[----:B------:R-:W-:-:S03]  /*afb0*/  @P0 IMAD R7, R5, 0x2, R22 ;  /* 0x0000000205070824 */ /* 0x000fc600078e0216 */
[----:B------:R-:W1:Y:S01]  /*afc0*/  SHFL.IDX PT, R2, R4, RZ, 0x181f ;  /* 0x00181fff04027589 */ /* 0x000e6200000e0000 */
[----:B0-----:R-:W-:-:S04]  /*afd0*/  @P0 LEA R3, P1, R9, R3, 0x1 ;  /* 0x0000000309030211 */ /* 0x001fc800078208ff */
[----:B-1----:R-:W-:-:S04]  /*afe0*/  @P0 IADD3.X R2, RZ, R2, RZ, P1, !PT ;  /* 0x00000002ff020210 */ /* 0x002fc80000ffe4ff */
[----:B------:R-:W-:-:S04]  /*aff0*/  @P0 LOP3.LUT R3, R3, R2, RZ, 0x3c, !PT ;  /* 0x0000000203030212 */ /* 0x000fc800078e3cff */
[----:B------:R-:W-:-:S04]  /*b000*/  @P0 LOP3.LUT R2, R3, R2, RZ, 0x3c, !PT ;  /* 0x0000000203020212 */ /* 0x000fc800078e3cff */
[----:B------:R-:W-:-:S05]  /*b010*/  @P0 LOP3.LUT R3, R3, R2, RZ, 0x3c, !PT ;  /* 0x0000000203030212 */ /* 0x000fca00078e3cff */
[----:B------:R-:W-:Y:S01]  /*b020*/  @!PT LDS RZ, [RZ] ;  /* 0x00000000fffff984 */ /* 0x000fe20000000800 */
[----:B------:R0:W-:Y:S01]  /*b030*/  @P0 LDGSTS.E.BYPASS.LTC128B.128 [R7+0x1c400], desc[UR50][R2.64], !P2 ;  /* 0x1c40000002070fae */ /* 0x0001e2000d101d72 */
[----:B------:R-:W-:-:S03]  /*b040*/  ISETP.GE.AND P0, PT, R32, 0x11, PT ;  /* 0x000000112000780c */ /* 0x000fc60003f06270 */
[----:B0-----:R-:W0:Y:S10]  /*b050*/  SHFL.IDX PT, R3, R0, 0x1, 0x181f ;  /* 0x00381f0000037f89 */ /* 0x001e3400000e0000 */
[----:B------:R-:W-:Y:S01]  /*b060*/  @P0 IMAD R7, R5, 0x2, R22 ;  /* 0x0000000205070824 */ /* 0x000fe200078e0216 */
[----:B------:R-:W1:Y:S01]  /*b070*/  SHFL.IDX PT, R2, R4, 0x1, 0x181f ;  /* 0x00381f0004027f89 */ /* 0x000e6200000e0000 */
[----:B0-----:R-:W-:-:S05]  /*b080*/  @P0 LEA R3, P1, R9, R3, 0x1 ;  /* 0x0000000309030211 */ /* 0x001fca00078208ff */
[----:B-1----:R-:W-:-:S05]  /*b090*/  @P0 IMAD.X R2, RZ, RZ, R2, P1 ;  /* 0x000000ffff020224 */ /* 0x002fca00008e0602 */
[----:B------:R-:W-:-:S04]  /*b0a0*/  @P0 LOP3.LUT R3, R3, R2, RZ, 0x3c, !PT ;  /* 0x0000000203030212 */ /* 0x000fc800078e3cff */
[----:B------:R-:W-:-:S04]  /*b0b0*/  @P0 LOP3.LUT R2, R3, R2, RZ, 0x3c, !PT ;  /* 0x0000000203020212 */ /* 0x000fc800078e3cff */
[----:B------:R-:W-:-:S05]  /*b0c0*/  @P0 LOP3.LUT R3, R3, R2, RZ, 0x3c, !PT ;  /* 0x0000000203030212 */ /* 0x000fca00078e3cff */
        /* <DEDUP_REMOVED lines=24> */
[----:B------:R-:W1:Y:S04]  /*b250*/  SHFL.IDX PT, R2, R4, 0x4, 0x181f ;  /* 0x00981f0004027f89 */ /* 0x000e6800000e0000 */
[----:B------:R-:W2:Y:S04]  /*b260*/  SHFL.IDX PT, R4, R4, 0x5, 0x181f ;  /* 0x00b81f0004047f89 */ /* 0x000ea800000e0000 */
[----:B------:R-:W3:Y:S01]  /*b270*/  SHFL.IDX PT, R0, R0, 0x5, 0x181f ;  /* 0x00b81f0000007f89 */ /* 0x000ee200000e0000 */
[----:B0-----:R-:W-:-:S05]  /*b280*/  @P0 LEA R3, P1, R9, R3, 0x1 ;  /* 0x0000000309030211 */ /* 0x001fca00078208ff */
[----:B-1----:R-:W-:-:S05]  /*b290*/  @P0 IMAD.X R2, RZ, RZ, R2, P1 ;  /* 0x000000ffff020224 */ /* 0x002fca00008e0602 */
[----:B------:R-:W-:-:S04]  /*b2a0*/  @P0 LOP3.LUT R3, R3, R2, RZ, 0x3c, !PT ;  /* 0x0000000203030212 */ /* 0x000fc800078e3cff */
[----:B------:R-:W-:-:S04]  /*b2b0*/  @P0 LOP3.LUT R2, R3, R2, RZ, 0x3c, !PT ;  /* 0x0000000203020212 */ /* 0x000fc800078e3cff */
[----:B------:R-:W-:-:S05]  /*b2c0*/  @P0 LOP3.LUT R3, R3, R2, RZ, 0x3c, !PT ;  /* 0x0000000203030212 */ /* 0x000fca00078e3cff */
[----:B--23--:R1:W-:Y:S02]  /*b2d0*/  @P0 LDGSTS.E.BYPASS.LTC128B.128 [R7+0x1e400], desc[UR50][R2.64], !P2 ;  /* 0x1e40000002070fae */ /* 0x00c3e4000d101d72 */
.L_x_541:
[----:B------:R-:W-:-:S13]  /*b2e0*/  ISETP.GE.AND P0, PT, R32, 0x51, PT ;  /* 0x000000512000780c */ /* 0x000fda0003f06270 */
[----:B01----:R-:W-:Y:S01]  /*b2f0*/  @P0 LEA R2, P1, R9, R0, 0x1 ;  /* 0x0000000009020211 */ /* 0x003fe200078208ff */
[----:B------:R-:W-:-:S03]  /*b300*/  @P0 IMAD R5, R5, 0x2, R22 ;  /* 0x0000000205050824 */ /* 0x000fc600078e0216 */
[----:B------:R-:W-:-:S05]  /*b310*/  @P0 IADD3.X R3, RZ, R4, RZ, P1, !PT ;  /* 0x00000004ff030210 */ /* 0x000fca0000ffe4ff */
[----:B------:R-:W-:Y:S01]  /*b320*/  @!PT LDS RZ, [RZ] ;  /* 0x00000000fffff984 */ /* 0x000fe20000000800 */
[----:B------:R-:W-:Y:S01]  /*b330*/  @!PT LDS RZ, [RZ] ;  /* 0x00000000fffff984 */ /* 0x000fe20000000800 */
[----:B------:R-:W-:Y:S01]  /*b340*/  @!PT LDS RZ, [RZ] ;  /* 0x00000000fffff984 */ /* 0x000fe20000000800 */
[----:B------:R0:W-:Y:S01]  /*b350*/  @P0 LDGSTS.E.BYPASS.LTC128B.128 [R5+0x1ec00], desc[UR50][R2.64], !P2 ;  /* 0x1ec0000002050fae */ /* 0x0001e2000d101d72 */
[----:B------:R-:W-:Y:S01]  /*b360*/  PLOP3.LUT P0, PT, PT, PT, PT, 0x80, 0x0 ;  /* 0x000000000000781c */ /* 0x000fe20003f0f070 */
[----:B------:R-:W-:-:S12]  /*b370*/  NOP ;  /* 0x0000000000007918 */ /* 0x000fd80000000000 */
.L_x_465:
        /* <DEDUP_REMOVED lines=11> */
.L_x_466:
[----:B------:R1:W5:Y:S01]  /*b430*/  LDL.LU R4, [R1+0x4] ;  /* 0x0000040001047983 */ /* 0x0003620000300800 */
[C---:B------:R-:W-:Y:S01]  /*b440*/  LOP3.LUT P3, RZ, R23.reuse, 0x8, RZ, 0xc0, !PT ;  /* 0x0000000817ff7812 */ /* 0x040fe2000786c0ff */
[----:B------:R1:W-:Y:S02]  /*b450*/  SYNCS.ARRIVE.TRANS64.A1T0 RZ, [R33+URZ+0x22830], RZ ;  /* 0x022830ff21ff79a7 */ /* 0x0003e4000810003f */
[----:B0-----:R1:W5:Y:S01]  /*b460*/  LDL.LU R3, [R1] ;  /* 0x0000000001037983 */ /* 0x0013620000300800 */
[----:B------:R-:W-:-:S13]  /*b470*/  LOP3.LUT P2, RZ, R23, 0x4, RZ, 0xc0, !PT ;  /* 0x0000000417ff7812 */ /* 0x000fda000784c0ff */
[----:B------:R-:W-:Y:S05]  /*b480*/  WARPSYNC.ALL ;  /* 0x0000000000007948 */ /* 0x000fea0003800000 */
[----:B------:R-:W-:Y:S01]  /*b490*/  BAR.SYNC.DEFER_BLOCKING 0x8, 0x180 ;  /* 0x0206000000007b1d */ /* 0x000fe20000010000 */
[C---:B------:R-:W-:Y:S02]  /*b4a0*/  LOP3.LUT P1, RZ, R23.reuse, 0x100, RZ, 0xc0, !PT ;  /* 0x0000010017ff7812 */ /* 0x040fe4000782c0ff */
[----:B------:R-:W-:Y:S02]  /*b4b0*/  LOP3.LUT P0, RZ, R23, 0x2, RZ, 0xc0, !PT ;  /* 0x0000000217ff7812 */ /* 0x000fe4000780c0ff */
[----:B------:R-:W-:Y:S01]  /*b4c0*/  SEL R0, RZ, 0x2, P3 ;  /* 0x00000002ff007807 */ /* 0x000fe20001800000 */
[----:B------:R-:W-:Y:S01]  /*b4d0*/  ULDC.64 UR4, c[0x0][0x298] ;  /* 0x0000a60000047ab9 */ /* 0x000fe20000000a00 */
[----:B------:R-:W-:Y:S01]  /*b4e0*/  SEL R2, RZ, 0x4, P2 ;  /* 0x00000004ff027807 */ /* 0x000fe20001000000 */
[----:B------:R-:W-:Y:S01]  /*b4f0*/  BSSY B6, `(.L_x_467) ;  /* 0x0000022000067945 */ /* 0x000fe20003800000 */
[----:B------:R-:W-:-:S02]  /*b500*/  SEL R5, R25, RZ, !P1 ;  /* 0x000000ff19057207 */ /* 0x000fc40004800000 */
[----:B------:R-:W-:Y:S02]  /*b510*/  IADD3 R0, R2, R0, R6 ;  /* 0x0000000002007210 */ /* 0x000fe40007ffe006 */
[----:B------:R-:W-:Y:S01]  /*b520*/  SEL R25, RZ, 0x8, P0 ;  /* 0x00000008ff197807 */ /* 0x000fe20000000000 */
[----:B------:R0:W-:Y:S04]  /*b530*/  STL [R1+0x18], R5 ;  /* 0x0000180501007387 */ /* 0x0001e80000100800 */
[----:B------:R-:W-:Y:S01]  /*b540*/  IMAD.IADD R25, R0, 0x1, R25 ;  /* 0x0000000100197824 */ /* 0x000fe200078e0219 */
[----:B-----5:R-:W-:Y:S02]  /*b550*/  SEL R2, R4, RZ, !P1 ;  /* 0x000000ff04027207 */ /* 0x020fe40004800000 */
[----:B------:R-:W-:Y:S01]  /*b560*/  SHF.R.S32.HI R0, RZ, 0x1f, R3 ;  /* 0x0000001fff007819 */ /* 0x000fe20000011403 */
[----:B0-----:R-:W-:-:S02]  /*b570*/  IMAD.WIDE.U32 R4, R3, UR4, RZ ;  /* 0x0000000403047c25 */ /* 0x001fc4000f8e00ff */
[----:B------:R0:W-:Y:S02]  /*b580*/  STL [R1+0x4], R2 ;  /* 0x0000040201007387 */ /* 0x0001e40000100800 */
[----:B------:R-:W-:Y:S02]  /*b590*/  IMAD R0, R0, UR4, RZ ;  /* 0x0000000400007c24 */ /* 0x000fe4000f8e02ff */
[----:B------:R2:W-:Y:S02]  /*b5a0*/  STL.64 [R1+0x10], R4 ;  /* 0x0000100401007387 */ /* 0x0005e40000100a00 */
[----:B------:R-:W-:Y:S02]  /*b5b0*/  IMAD R0, R3, UR5, R0 ;  /* 0x0000000503007c24 */ /* 0x000fe4000f8e0200 */
[----:B0-----:R-:W-:Y:S02]  /*b5c0*/  VIADD R2, R22, 0x18400 ;  /* 0x0001840016027836 */ /* 0x001fe40000000000 */
[----:B------:R-:W-:-:S03]  /*b5d0*/  IMAD.IADD R0, R5, 0x1, R0 ;  /* 0x0000000105007824 */ /* 0x000fc600078e0200 */
[----:B------:R-:W-:Y:S02]  /*b5e0*/  LOP3.LUT P0, RZ, R2, 0x3ff, RZ, 0xc0, !PT ;  /* 0x000003ff02ff7812 */ /* 0x000fe4000780c0ff */
[----:B------:R2:W-:Y:S11]  /*b5f0*/  STL [R1], R0 ;  /* 0x0000000001007387 */ /* 0x0005f60000100800 */
[----:B--2---:R-:W-:Y:S05]  /*b600*/  @!P0 BRA `(.L_x_468) ;  /* 0x0000000000408947 */ /* 0x004fea0003800000 */
[----:B------:R-:W-:Y:S01]  /*b610*/  MOV R2, 0x0 ;  /* 0x0000000000027802 */ /* 0x000fe20000000f00 */
        /* <DEDUP_REMOVED lines=15> */
.L_x_468:
[----:B------:R-:W-:Y:S05]  /*b710*/  BSYNC B6 ;  /* 0x0000000000067941 */ /* 0x000fea0003800000 */
.L_x_467:
[----:B------:R-:W2:Y:S01]  /*b720*/  LDL.LU R20, [R1] ;  /* 0x0000000001147983 */ /* 0x000ea20000300800 */
[----:B------:R-:W0:Y:S01]  /*b730*/  LDC R7, c[0x0][0x448] ;  /* 0x00011200ff077b82 */ /* 0x000e220000000800 */
[----:B------:R-:W-:Y:S02]  /*b740*/  ULDC.64 UR4, c[0x0][0x2d8] ;  /* 0x0000b60000047ab9 */ /* 0x000fe40000000a00 */
[----:B------:R-:W2:Y:S04]  /*b750*/  LDL.LU.64 R2, [R1+0x10] ;  /* 0x0000100001027983 */ /* 0x000ea80000300a00 */
[----:B------:R-:W3:Y:S04]  /*b760*/  LDL.LU R4, [R1+0x4] ;  /* 0x0000040001047983 */ /* 0x000ee80000300800 */
[----:B------:R-:W4:Y:S01]  /*b770*/  LDL.LU R21, [R1+0x18] ;  /* 0x0000180001157983 */ /* 0x000f220000300800 */
[----:B------:R-:W-:-:S02]  /*b780*/  IMAD R0, R27, UR4, RZ ;  /* 0x000000041b007c24 */ /* 0x000fc4000f8e02ff */
[----:B------:R-:W-:Y:S01]  /*b790*/  IMAD.SHL.U32 R17, R17, 0x80, RZ ;  /* 0x0000008011117824 */ /* 0x000fe200078e00ff */
[----:B------:R0:W5:Y:S01]  /*b7a0*/  LDL R10, [R1+0x8] ;  /* 0x00000800010a7983 */ /* 0x0001620000100800 */
[----:B------:R-:W-:Y:S01]  /*b7b0*/  IMAD R0, R18, UR5, R0 ;  /* 0x0000000512007c24 */ /* 0x000fe2000f8e0200 */
[----:B0-----:R-:W-:Y:S01]  /*b7c0*/  ISETP.NE.AND P0, PT, R7, 0x1, PT ;  /* 0x000000010700780c */ /* 0x001fe20003f05270 */
[----:B------:R-:W0:Y:S02]  /*b7d0*/  S2R R9, SR_TID.X ;  /* 0x0000000000097919 */ /* 0x000e240000002100 */
[----:B0-----:R-:W-:-:S05]  /*b7e0*/  IMAD.SHL.U32 R8, R9, 0x8, RZ ;  /* 0x0000000809087824 */ /* 0x001fca00078e00ff */
[----:B------:R-:W-:Y:S01]  /*b7f0*/  LOP3.LUT R8, R8, 0x38, RZ, 0xc0, !PT ;  /* 0x0000003808087812 */ /* 0x000fe200078ec0ff */
[----:B--2---:R-:W-:Y:S02]  /*b800*/  IMAD.MOV.U32 R3, RZ, RZ, R20 ;  /* 0x000000ffff037224 */ /* 0x004fe400078e0014 */
[----:B------:R-:W0:Y:S01]  /*b810*/  S2R R20, SR_TID.X ;  /* 0x0000000000147919 */ /* 0x000e220000002100 */
[----:B------:R-:W-:Y:S01]  /*b820*/  IMAD.WIDE.U32 R2, R18, UR4, R2 ;  /* 0x0000000412027c25 */ /* 0x000fe2000f8e0002 */
[----:B------:R-:W-:-:S03]  /*b830*/  ULDC.64 UR4, c[0x0][0x2e0] ;  /* 0x0000b80000047ab9 */ /* 0x000fc60000000a00 */
[----:B------:R-:W-:Y:S02]  /*b840*/  IMAD.IADD R3, R3, 0x1, R0 ;  /* 0x0000000103037824 */ /* 0x000fe400078e0200 */
[----:B---3--:R-:W-:Y:S02]  /*b850*/  IMAD R0, R4, UR4, RZ ;  /* 0x0000000404007c24 */ /* 0x008fe4000f8e02ff */
[C---:B----4-:R-:W-:Y:S01]  /*b860*/  IMAD.WIDE.U32 R2, R21.reuse, UR4, R2 ;  /* 0x0000000415027c25 */ /* 0x050fe2000f8e0002 */
[----:B------:R-:W2:Y:S03]  /*b870*/  @P0 LDC R4, c[0x0][0x44c] ;  /* 0x00011300ff040b82 */ /* 0x000ea60000000800 */
[----:B------:R-:W-:Y:S01]  /*b880*/  IMAD R0, R21, UR5, R0 ;  /* 0x0000000515007c24 */ /* 0x000fe2000f8e0200 */
[----:B------:R-:W-:-:S03]  /*b890*/  ULDC.64 UR4, c[0x0][0x2d0] ;  /* 0x0000b40000047ab9 */ /* 0x000fc60000000a00 */
[----:B------:R-:W-:Y:S02]  /*b8a0*/  IMAD.IADD R3, R3, 0x1, R0 ;  /* 0x0000000103037824 */ /* 0x000fe400078e0200 */
[----:B------:R-:W3:Y:S01]  /*b8b0*/  @P0 LDC R0, c[0x0][0x450] ;  /* 0x00011400ff000b82 */ /* 0x000ee20000000800 */
[C---:B0-----:R-:W-:Y:S01]  /*b8c0*/  LOP3.LUT R21, R20.reuse, 0x7f, RZ, 0xc0, !PT ;  /* 0x0000007f14157812 */ /* 0x041fe200078ec0ff */
[----:B------:R-:W-:-:S03]  /*b8d0*/  IMAD.SHL.U32 R20, R20, 0x10, RZ ;  /* 0x0000001014147824 */ /* 0x000fc600078e00ff */
[----:B------:R-:W-:-:S04]  /*b8e0*/  SHF.R.U32.HI R21, RZ, 0x3, R21 ;  /* 0x00000003ff157819 */ /* 0x000fc80000011615 */
[----:B------:R-:W-:-:S04]  /*b8f0*/  LOP3.LUT R20, R21, 0x70, R20, 0xf8, !PT ;  /* 0x0000007015147812 */ /* 0x000fc800078ef814 */
[----:B------:R-:W-:-:S05]  /*b900*/  LOP3.LUT R5, R20, R17, RZ, 0xfc, !PT ;  /* 0x0000001114057212 */ /* 0x000fca00078efcff */
[----:B--2---:R-:W-:Y:S01]  /*b910*/  @P0 IMAD.HI.U32 R6, R5, R4, RZ ;  /* 0x0000000405060227 */ /* 0x004fe200078e00ff */
[----:B------:R-:W-:-:S04]  /*b920*/  MOV R4, R5 ;  /* 0x0000000500047202 */ /* 0x000fc80000000f00 */
[----:B---3--:R-:W-:-:S05]  /*b930*/  @P0 SHF.R.U32.HI R4, RZ, R0, R6 ;  /* 0x00000000ff040219 */ /* 0x008fca0000011606 */
[----:B------:R-:W-:-:S04]  /*b940*/  IMAD.MOV R0, RZ, RZ, -R4 ;  /* 0x000000ffff007224 */ /* 0x000fc800078e0a04 */
[----:B------:R-:W-:Y:S01]  /*b950*/  IMAD R0, R7, R0, R5 ;  /* 0x0000000007007224 */ /* 0x000fe200078e0205 */
[----:B------:R-:W-:Y:S01]  /*b960*/  SHF.R.S32.HI R5, RZ, 0x1f, R4 ;  /* 0x0000001fff057819 */ /* 0x000fe20000011404 */
[----:B------:R-:W-:-:S04]  /*b970*/  IMAD.WIDE.U32 R2, R4, UR4, R2 ;  /* 0x0000000404027c25 */ /* 0x000fc8000f8e0002 */
        /* <DEDUP_REMOVED lines=11> */
[----:B------:R-:W-:Y:S01]  /*ba30*/  ULDC UR4, c[0x0][0x2b8] ;  /* 0x0000ae0000047ab9 */ /* 0x000fe20000000800 */
[----:B------:R-:W-:-:S03]  /*ba40*/  LOP3.LUT R20, R9, 0x7f, RZ, 0xc0, !PT ;  /* 0x0000007f09147812 */ /* 0x000fc600078ec0ff */
[----:B------:R-:W-:Y:S01]  /*ba50*/  LEA.HI.X R4, R2, UR5, R4, 0x1, P0 ;  /* 0x0000000502047c11 */ /* 0x000fe200080f0c04 */
[----:B------:R-:W-:Y:S01]  /*ba60*/  UMOV UR5, 0xffffffff ;  /* 0xffffffff00057882 */ /* 0x000fe20000000000 */
[----:B------:R-:W-:Y:S02]  /*ba70*/  ISETP.GE.AND P1, PT, R8, UR4, PT ;  /* 0x0000000408007c0c */ /* 0x000fe4000bf26270 */
[----:B------:R-:W-:Y:S01]  /*ba80*/  SHF.R.U32.HI R9, RZ, 0x3, R20 ;  /* 0x00000003ff097819 */ /* 0x000fe20000011614 */
[----:B------:R-:W-:Y:S10]  /*ba90*/  BRA.DIV UR5, `(.L_x_469) ;  /* 0x0000003605ac7947 */ /* 0x000ff4000b800000 */
[----:B------:R-:W0:Y:S01]  /*baa0*/  SHFL.IDX PT, R3, R0, RZ, 0x181f ;  /* 0x00181fff00037589 */ /* 0x000e2200000e0000 */
[----:B-----5:R-:W-:Y:S02]  /*bab0*/  IMAD R5, R10, R7, RZ ;  /* 0x000000070a057224 */ /* 0x020fe400078e02ff */
[----:B------:R-:W-:Y:S01]  /*bac0*/  IMAD.IADD R17, R9, 0x1, R17 ;  /* 0x0000000109117824 */ /* 0x000fe200078e0211 */
[----:B------:R-:W2:Y:S03]  /*bad0*/  SHFL.IDX PT, R2, R4, RZ, 0x181f ;  /* 0x00181fff04027589 */ /* 0x000ea600000e0000 */
[C---:B------:R-:W-:Y:S01]  /*bae0*/  VIADD R6, R17.reuse, 0x10 ;  /* 0x0000001011067836 */ /* 0x040fe20000000000 */
[----:B------:R-:W-:-:S13]  /*baf0*/  ISETP.GE.AND P0, PT, R17, R5, PT ;  /* 0x000000051100720c */ /* 0x000fda0003f06270 */
[----:B0-----:R-:W-:-:S05]  /*bb00*/  @!P0 LEA R3, P2, R8, R3, 0x1 ;  /* 0x0000000308038211 */ /* 0x001fca00078408ff */
[----:B--2---:R-:W-:-:S05]  /*bb10*/  @!P0 IMAD.X R2, RZ, RZ, R2, P2 ;  /* 0x000000ffff028224 */ /* 0x004fca00010e0602 */
[----:B------:R-:W-:-:S04]  /*bb20*/  @!P0 LOP3.LUT R3, R3, R2, RZ, 0x3c, !PT ;  /* 0x0000000203038212 */ /* 0x000fc800078e3cff */
[----:B------:R-:W-:-:S04]  /*bb30*/  @!P0 LOP3.LUT R2, R3, R2, RZ, 0x3c, !PT ;  /* 0x0000000203028212 */ /* 0x000fc800078e3cff */
[----:B------:R-:W-:-:S05]  /*bb40*/  @!P0 LOP3.LUT R3, R3, R2, RZ, 0x3c, !PT ;  /* 0x0000000203038212 */ /* 0x000fca00078e3cff */
[----:B------:R-:W-:Y:S01]  /*bb50*/  @!PT LDS RZ, [RZ] ;  /* 0x00000000fffff984 */ /* 0x000fe20000000800 */
[----:B------:R0:W-:Y:S01]  /*bb60*/  @!P0 LDGSTS.E.BYPASS.LTC128B.128 [R37+0x18400], desc[UR50][R2.64], !P1 ;  /* 0x1840000002258fae */ /* 0x0001e2000c901d72 */
[----:B------:R-:W-:Y:S01]  /*bb70*/  ISETP.GE.AND P0, PT, R6, R5, PT ;  /* 0x000000050600720c */ /* 0x000fe20003f06270 */
[----:B------:R-:W-:Y:S02]  /*bb80*/  VIADD R6, R17, 0x20 ;  /* 0x0000002011067836 */ /* 0x000fe40000000000 */
[----:B0-----:R-:W0:Y:S04]  /*bb90*/  SHFL.IDX PT, R3, R0, 0x1, 0x181f ;  /* 0x00381f0000037f89 */ /* 0x001e2800000e0000 */
[----:B------:R-:W2:Y:S06]  /*bba0*/  SHFL.IDX PT, R2, R4, 0x1, 0x181f ;  /* 0x00381f0004027f89 */ /* 0x000eac00000e0000 */
[----:B0-----:R-:W-:-:S05]  /*bbb0*/  @!P0 LEA R3, P2, R8, R3, 0x1 ;  /* 0x0000000308038211 */ /* 0x001fca00078408ff */
[----:B--2---:R-:W-:-:S05]  /*bbc0*/  @!P0 IMAD.X R2, RZ, RZ, R2, P2 ;  /* 0x000000ffff028224 */ /* 0x004fca00010e0602 */
[----:B------:R-:W-:-:S04]  /*bbd0*/  @!P0 LOP3.LUT R3, R3, R2, RZ, 0x3c, !PT ;  /* 0x0000000203038212 */ /* 0x000fc800078e3cff */
[----:B------:R-:W-:-:S04]  /*bbe0*/  @!P0 LOP3.LUT R2, R3, R2, RZ, 0x3c, !PT ;  /* 0x0000000203028212 */ /* 0x000fc800078e3cff */
[----:B------:R-:W-:-:S05]  /*bbf0*/  @!P0 LOP3.LUT R3, R3, R2, RZ, 0x3c, !PT ;  /* 0x0000000203038212 */ /* 0x000fca00078e3cff */
[----:B------:R0:W-:Y:S01]  /*bc00*/  @!P0 LDGSTS.E.BYPASS.LTC128B.128 [R37+0x18c00], desc[UR50][R2.64], !P1 ;  /* 0x18c0000002258fae */ /* 0x0001e2000c901d72 */
[----:B------:R-:W-:Y:S01]  /*bc10*/  ISETP.GE.AND P0, PT, R6, R5, PT ;  /* 0x000000050600720c */ /* 0x000fe20003f06270 */
[----:B------:R-:W-:Y:S02]  /*bc20*/  VIADD R6, R17, 0x30 ;  /* 0x0000003011067836 */ /* 0x000fe40000000000 */
[----:B0-----:R-:W0:Y:S04]  /*bc30*/  SHFL.IDX PT, R3, R0, 0x2, 0x181f ;  /* 0x00581f0000037f89 */ /* 0x001e2800000e0000 */
[----:B------:R-:W2:Y:S06]  /*bc40*/  SHFL.IDX PT, R2, R4, 0x2, 0x181f ;  /* 0x00581f0004027f89 */ /* 0x000eac00000e0000 */
[----:B0-----:R-:W-:-:S04]  /*bc50*/  @!P0 LEA R3, P2, R8, R3, 0x1 ;  /* 0x0000000308038211 */ /* 0x001fc800078408ff */
[----:B--2---:R-:W-:-:S04]  /*bc60*/  @!P0 IADD3.X R2, RZ, R2, RZ, P2, !PT ;  /* 0x00000002ff028210 */ /* 0x004fc800017fe4ff */
        /* <DEDUP_REMOVED lines=34> */
[----:B------:R-:W-:-:S03]  /*be90*/  ISETP.GE.AND P0, PT, R6, R5, PT ;  /* 0x000000050600720c */ /* 0x000fc60003f06270 */
[----:B0-----:R-:W0:Y:S04]  /*bea0*/  SHFL.IDX PT, R3, R0, 0x6, 0x181f ;  /* 0x00d81f0000037f89 */ /* 0x001e2800000e0000 */
[----:B------:R-:W2:Y:S04]  /*beb0*/  SHFL.IDX PT, R2, R4, 0x6, 0x181f ;  /* 0x00d81f0004027f89 */ /* 0x000ea800000e0000 */
[----:B------:R-:W3:Y:S04]  /*bec0*/  SHFL.IDX PT, R4, R4, 0x7, 0x181f ;  /* 0x00f81f0004047f89 */ /* 0x000ee800000e0000 */
[----:B------:R-:W4:Y:S01]  /*bed0*/  SHFL.IDX PT, R0, R0, 0x7, 0x181f ;  /* 0x00f81f0000007f89 */ /* 0x000f2200000e0000 */
[----:B0-----:R-:W-:-:S05]  /*bee0*/  @!P0 LEA R3, P2, R8, R3, 0x1 ;  /* 0x0000000308038211 */ /* 0x001fca00078408ff */
[----:B--2---:R-:W-:-:S05]  /*bef0*/  @!P0 IMAD.X R2, RZ, RZ, R2, P2 ;  /* 0x000000ffff028224 */ /* 0x004fca00010e0602 */
[----:B------:R-:W-:-:S04]  /*bf00*/  @!P0 LOP3.LUT R3, R3, R2, RZ, 0x3c, !PT ;  /* 0x0000000203038212 */ /* 0x000fc800078e3cff */
[----:B------:R-:W-:-:S04]  /*bf10*/  @!P0 LOP3.LUT R2, R3, R2, RZ, 0x3c, !PT ;  /* 0x0000000203028212 */ /* 0x000fc800078e3cff */
[----:B------:R-:W-:-:S05]  /*bf20*/  @!P0 LOP3.LUT R3, R3, R2, RZ, 0x3c, !PT ;  /* 0x0000000203038212 */ /* 0x000fca00078e3cff */
[----:B---34-:R0:W-:Y:S02]  /*bf30*/  @!P0 LDGSTS.E.BYPASS.LTC128B.128 [R37+0x1b400], desc[UR50][R2.64], !P1 ;  /* 0x1b40000002258fae */ /* 0x0181e4000c901d72 */
.L_x_558:
[----:B------:R-:W-:-:S05]  /*bf40*/  VIADD R17, R17, 0x70 ;  /* 0x0000007011117836 */ /* 0x000fca0000000000 */
[----:B------:R-:W-:-:S13]  /*bf50*/  ISETP.GE.AND P0, PT, R17, R5, PT ;  /* 0x000000051100720c */ /* 0x000fda0003f06270 */
[----:B0-2---:R-:W-:-:S04]  /*bf60*/  @!P0 LEA R2, P2, R8, R0, 0x1 ;  /* 0x0000000008028211 */ /* 0x005fc800078408ff */
[----:B------:R-:W-:-:S05]  /*bf70*/  @!P0 IADD3.X R3, RZ, R4, RZ, P2, !PT ;  /* 0x00000004ff038210 */ /* 0x000fca00017fe4ff */
[----:B------:R-:W-:Y:S01]  /*bf80*/  @!PT LDS RZ, [RZ] ;  /* 0x00000000fffff984 */ /* 0x000fe20000000800 */
[----:B------:R-:W-:Y:S01]  /*bf90*/  @!PT LDS RZ, [RZ] ;  /* 0x00000000fffff984 */ /* 0x000fe20000000800 */
[----:B------:R-:W-:Y:S01]  /*bfa0*/  @!PT LDS RZ, [RZ] ;  /* 0x00000000fffff984 */ /* 0x000fe20000000800 */
[----:B------:R0:W-:Y:S01]  /*bfb0*/  @!P0 LDGSTS.E.BYPASS.LTC128B.128 [R37+0x1bc00], desc[UR50][R2.64], !P1 ;  /* 0x1bc0000002258fae */ /* 0x0001e2000c901d72 */
[----:B------:R-:W-:Y:S01]  /*bfc0*/  PLOP3.LUT P0, PT, PT, PT, PT, 0x80, 0x0 ;  /* 0x000000000000781c */ /* 0x000fe20003f0f070 */
[----:B------:R-:W-:-:S12]  /*bfd0*/  NOP ;  /* 0x0000000000007918 */ /* 0x000fd80000000000 */
.L_x_470:
[----:B------:R-:W-:Y:S02]  /*bfe0*/  PLOP3.LUT P1, PT, P1, P0, PT, 0xa2, 0x0 ;  /* 0x000000000000781c */ /* 0x000fe40000f21472 */
[----:B------:R-:W-:-:S08]  /*bff0*/  @P0 R2UR P1, UR4, R22 ;  /* 0x00000000160402ca */ /* 0x000fd00000020000 */
[----:B------:R-:W-:-:S05]  /*c000*/  @P0 PLOP3.LUT P0, PT, P1, PT, PT, 0x80, 0x0 ;  /* 0x000000000000081c */ /* 0x000fca0000f0f070 */
[----:B------:R-:W-:Y:S01]  /*c010*/  @!P1 SYNCS.ARRIVE.TRANS64.RED.A0T1 RZ, [UR4+0x22800], RZ ;  /* 0x022800ffffff99a7 */ /* 0x000fe20008200404 */
[----:B------:R-:W-:Y:S07]  /*c020*/  @!P1 ARRIVES.LDGSTSBAR.64.TRANSCNT [UR4+0x22800] ;  /* 0x02280000ff0099b0 */ /* 0x000fee0008000a84 */
[----:B------:R-:W-:Y:S05]  /*c030*/  @P0 BRA.U.ANY `(.L_x_470) ;  /* 0xfffffffd00e80947 */ /* 0x000fea000393ffff */
[----:B0-----:R-:W2:Y:S02]  /*c040*/  LDL.LU R2, [R1+0x24] ;  /* 0x0000240001027983 */ /* 0x001ea40000300800 */
[----:B--2---:R-:W-:-:S05]  /*c050*/  VIADD R2, R2, 0x1 ;  /* 0x0000000102027836 */ /* 0x004fca0000000000 */
[----:B------:R0:W-:Y:S01]  /*c060*/  STL [R1+0x24], R2 ;  /* 0x0000240201007387 */ /* 0x0001e20000100800 */
[----:B------:R-:W-:-:S04]  /*c070*/  LEA.HI R0, R2, R2, RZ, 0x1 ;  /* 0x0000000202007211 */ /* 0x000fc800078f08ff */
[----:B------:R-:W-:-:S05]  /*c080*/  LOP3.LUT R0, R0, 0xfffffffe, RZ, 0xc0, !PT ;  /* 0xfffffffe00007812 */ /* 0x000fca00078ec0ff */
[----:B------:R-:W-:-:S05]  /*c090*/  IMAD.IADD R0, R2, 0x1, -R0 ;  /* 0x0000000102007824 */ /* 0x000fca00078e0a00 */
[----:B------:R-:W-:Y:S01]  /*c0a0*/  SHF.L.U32 R3, R0, 0x1f, RZ ;  /* 0x0000001f00037819 */ /* 0x000fe200000006ff */
[----:B------:R-:W-:Y:S01]  /*c0b0*/  NOP ;  /* 0x0000000000007918 */ /* 0x000fe20000000000 */
[----:B------:R0:W-:Y:S01]  /*c0c0*/  SYNCS.ARRIVE.TRANS64.A1T0 RZ, [R22+URZ+0x22800], RZ ;  /* 0x022800ff16ff79a7 */ /* 0x0001e2000810003f */
[----:B------:R-:W-:Y:S01]  /*c0d0*/  BSSY B0, `(.L_x_471) ;  /* 0x0000003000007945 */ /* 0x000fe20003800000 */
[----:B------:R-:W2:Y:S03]  /*c0e0*/  SYNCS.PHASECHK.TRANS64.TRYWAIT P0, [R22+URZ+0x22820], R3 ;  /* 0x02282003160075a7 */ /* 0x000ea6000800017f */
[----:B0-2---:R-:W-:Y:S05]  /*c0f0*/  @!P0 BRA `(.L_x_472) ;  /* 0x0000003800b88947 */ /* 0x005fea0003800000 */
.L_x_559:
[----:B------:R-:W-:Y:S05]  /*c100*/  BSYNC B0 ;  /* 0x0000000000007941 */ /* 0x000fea0003800000 */
.L_x_471:
[----:B------:R-:W-:-:S05]  /*c110*/  IMAD.U32 R0, RZ, RZ, UR36 ;  /* 0x00000024ff007e24 */ /* 0x000fca000f8e00ff */
[----:B------:R-:W-:-:S13]  /*c120*/  ISETP.NE.AND P0, PT, R0, 0x3, PT ;  /* 0x000000030000780c */ /* 0x000fda0003f05270 */
[----:B------:R-:W-:Y:S05]  /*c130*/  @!P0 BRA `(.L_x_473) ;  /* 0x0000000000048947 */ /* 0x000fea0003800000 */
[----:B------:R-:W-:Y:S01]  /*c140*/  BPT.TRAP 0x1 ;  /* 0x000000040000795c */ /* 0x000fe20000300000 */
.L_x_473:
[----:B------:R-:W-:Y:S01]  /*c150*/  SHF.L.U32 R0, R26, 0x1f, RZ ;  /* 0x0000001f1a007819 */ /* 0x000fe200000006ff */
[----:B------:R-:W-:Y:S03]  /*c160*/  BSSY B0, `(.L_x_474) ;  /* 0x0000003000007945 */ /* 0x000fe60003800000 */
[----:B------:R-:W2:Y:S02]  /*c170*/  SYNCS.PHASECHK.TRANS64.TRYWAIT P0, [R33+URZ+0x22860], R0 ;  /* 0x02286000210075a7 */ /* 0x000ea4000800017f */
[----:B--2---:R-:W-:Y:S05]  /*c180*/  @!P0 BRA `(.L_x_475) ;  /* 0x0000003800a88947 */ /* 0x004fea0003800000 */
.L_x_560:
[----:B------:R-:W-:Y:S05]  /*c190*/  BSYNC B0 ;  /* 0x0000000000007941 */ /* 0x000fea0003800000 */
.L_x_474:
[----:B------:R-:W2:Y:S01]  /*c1a0*/  LDL.LU R2, [R1+0x1c] ;  /* 0x00001c0001027983 */ /* 0x000ea20000300800 */
[----:B------:R-:W-:-:S03]  /*c1b0*/  ULDC.64 UR4, c[0x0][0x328] ;  /* 0x0000ca0000047ab9 */ /* 0x000fc60000000a00 */
[----:B------:R-:W3:Y:S01]  /*c1c0*/  LDL.LU R4, [R1+0x20] ;  /* 0x0000200001047983 */ /* 0x000ee20000300800 */
[----:B--2---:R-:W-:Y:S02]  /*c1d0*/  IMAD R0, R2, UR4, RZ ;  /* 0x0000000402007c24 */ /* 0x004fe4000f8e02ff */
[----:B0-----:R-:W-:-:S04]  /*c1e0*/  IMAD.WIDE.U32 R2, R35, UR4, RZ ;  /* 0x0000000423027c25 */ /* 0x001fc8000f8e00ff */
[----:B------:R-:W-:Y:S01]  /*c1f0*/  IMAD R5, R35, UR5, R0 ;  /* 0x0000000523057c24 */ /* 0x000fe2000f8e0200 */
[----:B------:R-:W-:-:S03]  /*c200*/  ULDC.64 UR4, c[0x0][0x338] ;  /* 0x0000ce0000047ab9 */ /* 0x000fc60000000a00 */
[----:B------:R-:W-:Y:S02]  /*c210*/  IMAD.IADD R3, R3, 0x1, R5 ;  /* 0x0000000103037824 */ /* 0x000fe400078e0205 */
[----:B---3--:R-:W-:Y:S02]  /*c220*/  IMAD R5, R4, UR4, RZ ;  /* 0x0000000404057c24 */ /* 0x008fe4000f8e02ff */
[----:B------:R-:W-:-:S04]  /*c230*/  IMAD.WIDE.U32 R2, R34, UR4, R2 ;  /* 0x0000000422027c25 */ /* 0x000fc8000f8e0002 */
[----:B------:R-:W-:Y:S01]  /*c240*/  IMAD R5, R34, UR5, R5 ;  /* 0x0000000522057c24 */ /* 0x000fe2000f8e0205 */
[----:B------:R-:W-:Y:S01]  /*c250*/  ULDC.64 UR4, c[0x0][0x330] ;  /* 0x0000cc0000047ab9 */ /* 0x000fe20000000a00 */
[----:B------:R-:W-:Y:S02]  /*c260*/  IMAD R4, R24, 0x6000, R29 ;  /* 0x0000600018047824 */ /* 0x000fe400078e021d */
[----:B------:R-:W-:Y:S02]  /*c270*/  IMAD.IADD R3, R3, 0x1, R5 ;  /* 0x0000000103037824 */ /* 0x000fe400078e0205 */
[----:B------:R-:W-:Y:S02]  /*c280*/  IMAD R5, R27, UR4, RZ ;  /* 0x000000041b057c24 */ /* 0x000fe4000f8e02ff */
[----:B------:R-:W-:-:S04]  /*c290*/  IMAD.WIDE.U32 R2, R18, UR4, R2 ;  /* 0x0000000412027c25 */ /* 0x000fc8000f8e0002 */
[----:B------:R-:W-:Y:S01]  /*c2a0*/  IMAD R5, R18, UR5, R5 ;  /* 0x0000000512057c24 */ /* 0x000fe2000f8e0205 */
[----:B------:R-:W-:-:S03]  /*c2b0*/  ULDC.64 UR4, c[0x0][0x318] ;  /* 0x0000c60000047ab9 */ /* 0x000fc60000000a00 */
[----:B------:R-:W-:Y:S01]  /*c2c0*/  IMAD.IADD R3, R3, 0x1, R5 ;  /* 0x0000000103037824 */ /* 0x000fe200078e0205 */
[----:B------:R-:W-:Y:S01]  /*c2d0*/  LEA R5, P0, R2, UR4, 0x1 ;  /* 0x0000000402057c11 */ /* 0x000fe2000f8008ff */
[----:B------:R-:W-:-:S03]  /*c2e0*/  UMOV UR4, 0xffffffff ;  /* 0xffffffff00047882 */ /* 0x000fc60000000000 */
[----:B------:R-:W-:Y:S01]  /*c2f0*/  LEA.HI.X R6, R2, UR5, R3, 0x1, P0 ;  /* 0x0000000502067c11 */ /* 0x000fe200080f0c03 */
[----:B------:R-:W-:Y:S08]  /*c300*/  BRA.DIV UR4, `(.L_x_476) ;  /* 0x0000003a045c7947 */ /* 0x000ff0000b800000 */
[----:B------:R-:W0:Y:S01]  /*c310*/  S2R R2, SR_TID.X ;  /* 0x0000000000027919 */ /* 0x000e220000002100 */
[----:B------:R-:W-:Y:S02]  /*c320*/  LOP3.LUT R7, R25, 0x1, RZ, 0xc0, !PT ;  /* 0x0000000119077812 */ /* 0x000fe400078ec0ff */
[----:B------:R-:W-:Y:S01]  /*c330*/  LEA R4, R4, R22, 0x1 ;  /* 0x0000001604047211 */ /* 0x000fe200078e08ff */
[----:B------:R-:W2:Y:S01]  /*c340*/  SHFL.IDX PT, R14, R5, RZ, 0x181f ;  /* 0x00181fff050e7589 */ /* 0x000ea200000e0000 */
[----:B------:R-:W-:Y:S02]  /*c350*/  ISETP.NE.U32.AND P3, PT, R7, 0x1, PT ;  /* 0x000000010700780c */ /* 0x000fe40003f65070 */
[C---:B------:R-:W-:Y:S01]  /*c360*/  LOP3.LUT P2, RZ, R25.reuse, 0x2, RZ, 0xc0, !PT ;  /* 0x0000000219ff7812 */ /* 0x040fe2000784c0ff */
[----:B------:R-:W3:Y:S01]  /*c370*/  SHFL.IDX PT, R3, R6, RZ, 0x181f ;  /* 0x00181fff06037589 */ /* 0x000ee200000e0000 */
[----:B------:R-:W-:Y:S01]  /*c380*/  LOP3.LUT P1, RZ, R25, 0x4, RZ, 0xc0, !PT ;  /* 0x0000000419ff7812 */ /* 0x000fe2000782c0ff */
[----:B0-----:R-:W-:-:S05]  /*c390*/  IMAD.SHL.U32 R2, R2, 0x8, RZ ;  /* 0x0000000802027824 */ /* 0x001fca00078e00ff */
[----:B------:R-:W-:-:S05]  /*c3a0*/  LOP3.LUT R2, R2, 0x38, RZ, 0xc0, !PT ;  /* 0x0000003802027812 */ /* 0x000fca00078ec0ff */
[----:B------:R-:W-:-:S05]  /*c3b0*/  IMAD.SHL.U32 R0, R2, 0x2, RZ ;  /* 0x0000000202007824 */ /* 0x000fca00078e00ff */
[----:B--2---:R-:W-:Y:S02]  /*c3c0*/  IADD3 R2, P0, R14, R0, RZ ;  /* 0x000000000e027210 */ /* 0x004fe40007f1e0ff */
[----:B------:R-:W0:Y:S03]  /*c3d0*/  SHFL.IDX PT, R14, R5, 0x1, 0x181f ;  /* 0x00381f00050e7f89 */ /* 0x000e2600000e0000 */
[----:B---3--:R-:W-:Y:S01]  /*c3e0*/  IMAD.X R3, RZ, RZ, R3, P0 ;  /* 0x000000ffff037224 */ /* 0x008fe200000e0603 */
[----:B------:R-:W-:-:S13]  /*c3f0*/  ISETP.LT.OR P0, PT, R32, 0x1, P3 ;  /* 0x000000012000780c */ /* 0x000fda0001f01670 */
[----:B------:R-:W-:Y:S01]  /*c400*/  LDGSTS.E.BYPASS.LTC128B.128 [R4+0x400], desc[UR50][R2.64], !P0 ;  /* 0x0040000002047fae */ /* 0x000fe2000c101d72 */
[----:B------:R-:W-:-:S13]  /*c410*/  ISETP.LT.OR P0, PT, R32, 0x1, !P2 ;  /* 0x000000012000780c */ /* 0x000fda0005701670 */
[----:B------:R-:W-:Y:S01]  /*c420*/  LDGSTS.E.BYPASS.LTC128B.128 [R4+0x3400], desc[UR50][R2.64+0x80], !P0 ;  /* 0x0340008002047fae */ /* 0x000fe2000c101d72 */
[----:B------:R-:W-:-:S13]  /*c430*/  ISETP.LT.OR P0, PT, R32, 0x1, !P1 ;  /* 0x000000012000780c */ /* 0x000fda0004f01670 */
[----:B------:R-:W-:Y:S01]  /*c440*/  LDGSTS.E.BYPASS.LTC128B.128 [R4+0x6400], desc[UR50][R2.64+0x100], !P0 ;  /* 0x0640010002047fae */ /* 0x000fe2000c101d72 */
[----:B------:R-:W-:-:S04]  /*c450*/  LOP3.LUT P0, RZ, R25, 0x8, RZ, 0xc0, !PT ;  /* 0x0000000819ff7812 */ /* 0x000fc8000780c0ff */
[----:B------:R-:W-:-:S13]  /*c460*/  ISETP.LT.OR P4, PT, R32, 0x1, !P0 ;  /* 0x000000012000780c */ /* 0x000fda0004781670 */
[----:B------:R2:W-:Y:S04]  /*c470*/  LDGSTS.E.BYPASS.LTC128B.128 [R4+0x9400], desc[UR50][R2.64+0x180], !P4 ;  /* 0x0940018002047fae */ /* 0x0005e8000e101d72 */
[----:B--2---:R-:W2:Y:S01]  /*c480*/  SHFL.IDX PT, R3, R6, 0x1, 0x181f ;  /* 0x00381f0006037f89 */ /* 0x004ea200000e0000 */
[----:B0-----:R-:W-:-:S03]  /*c490*/  IADD3 R2, P4, R14, R0, RZ ;  /* 0x000000000e027210 */ /* 0x001fc60007f9e0ff */
[----:B------:R-:W0:Y:S02]  /*c4a0*/  SHFL.IDX PT, R14, R5, 0x2, 0x181f ;  /* 0x00581f00050e7f89 */ /* 0x000e2400000e0000 */
[----:B--2---:R-:W-:Y:S01]  /*c4b0*/  IMAD.X R3, RZ, RZ, R3, P4 ;  /* 0x000000ffff037224 */ /* 0x004fe200020e0603 */
[----:B------:R-:W-:-:S13]  /*c4c0*/  ISETP.LT.OR P4, PT, R32, 0x11, P3 ;  /* 0x000000112000780c */ /* 0x000fda0001f81670 */
[----:B------:R-:W-:Y:S01]  /*c4d0*/  LDGSTS.E.BYPASS.LTC128B.128 [R4+0xc00], desc[UR50][R2.64], !P4 ;  /* 0x00c0000002047fae */ /* 0x000fe2000e101d72 */
[----:B------:R-:W-:-:S13]  /*c4e0*/  ISETP.LT.OR P4, PT, R32, 0x11, !P2 ;  /* 0x000000112000780c */ /* 0x000fda0005781670 */
[----:B------:R-:W-:Y:S01]  /*c4f0*/  LDGSTS.E.BYPASS.LTC128B.128 [R4+0x3c00], desc[UR50][R2.64+0x80], !P4 ;  /* 0x03c0008002047fae */ /* 0x000fe2000e101d72 */
[----:B------:R-:W-:-:S13]  /*c500*/  ISETP.LT.OR P4, PT, R32, 0x11, !P1 ;  /* 0x000000112000780c */ /* 0x000fda0004f81670 */
[----:B------:R-:W-:Y:S01]  /*c510*/  LDGSTS.E.BYPASS.LTC128B.128 [R4+0x6c00], desc[UR50][R2.64+0x100], !P4 ;  /* 0x06c0010002047fae */ /* 0x000fe2000e101d72 */
[----:B------:R-:W-:-:S13]  /*c520*/  ISETP.LT.OR P4, PT, R32, 0x11, !P0 ;  /* 0x000000112000780c */ /* 0x000fda0004781670 */
[----:B------:R2:W-:Y:S01]  /*c530*/  LDGSTS.E.BYPASS.LTC128B.128 [R4+0x9c00], desc[UR50][R2.64+0x180], !P4 ;  /* 0x09c0018002047fae */ /* 0x0005e2000e101d72 */
[----:B0-----:R-:W-:-:S03]  /*c540*/  IADD3 R8, P4, R14, R0, RZ ;  /* 0x000000000e087210 */ /* 0x001fc60007f9e0ff */
[----:B------:R-:W-:Y:S04]  /*c550*/  SHFL.IDX PT, R14, R5, 0x3, 0x181f ;  /* 0x00781f00050e7f89 */ /* 0x000fe800000e0000 */
[----:B--2---:R-:W0:Y:S02]  /*c560*/  SHFL.IDX PT, R3, R6, 0x2, 0x181f ;  /* 0x00581f0006037f89 */ /* 0x004e2400000e0000 */
[----:B0-----:R-:W-:Y:S01]  /*c570*/  IMAD.X R9, RZ, RZ, R3, P4 ;  /* 0x000000ffff097224 */ /* 0x001fe200020e0603 */
[----:B------:R-:W-:Y:S01]  /*c580*/  ISETP.LT.OR P4, PT, R32, 0x21, P3 ;  /* 0x000000212000780c */ /* 0x000fe20001f81670 */
[----:B------:R-:W0:-:S12]  /*c590*/  SHFL.IDX PT, R3, R6, 0x3, 0x181f ;  /* 0x00781f0006037f89 */ /* 0x000e1800000e0000 */
[----:B------:R-:W-:Y:S01]  /*c5a0*/  LDGSTS.E.BYPASS.LTC128B.128 [R4+0x1400], desc[UR50][R8.64], !P4 ;  /* 0x0140000008047fae */ /* 0x000fe2000e101d72 */
[----:B------:R-:W-:-:S13]  /*c5b0*/  ISETP.LT.OR P4, PT, R32, 0x21, !P2 ;  /* 0x000000212000780c */ /* 0x000fda0005781670 */
[----:B------:R-:W-:Y:S01]  /*c5c0*/  LDGSTS.E.BYPASS.LTC128B.128 [R4+0x4400], desc[UR50][R8.64+0x80], !P4 ;  /* 0x0440008008047fae */ /* 0x000fe2000e101d72 */
[----:B------:R-:W-:-:S13]  /*c5d0*/  ISETP.LT.OR P4, PT, R32, 0x21, !P1 ;  /* 0x000000212000780c */ /* 0x000fda0004f81670 */
[----:B------:R-:W-:Y:S01]  /*c5e0*/  LDGSTS.E.BYPASS.LTC128B.128 [R4+0x7400], desc[UR50][R8.64+0x100], !P4 ;  /* 0x0740010008047fae */ /* 0x000fe2000e101d72 */
[----:B------:R-:W-:-:S13]  /*c5f0*/  ISETP.LT.OR P4, PT, R32, 0x21, !P0 ;  /* 0x000000212000780c */ /* 0x000fda0004781670 */
[----:B------:R-:W-:Y:S01]  /*c600*/  LDGSTS.E.BYPASS.LTC128B.128 [R4+0xa400], desc[UR50][R8.64+0x180], !P4 ;  /* 0x0a40018008047fae */ /* 0x000fe2000e101d72 */
[----:B------:R-:W-:-:S03]  /*c610*/  IADD3 R2, P4, R14, R0, RZ ;  /* 0x000000000e027210 */ /* 0x000fc60007f9e0ff */
[----:B------:R-:W2:Y:S02]  /*c620*/  SHFL.IDX PT, R14, R5, 0x4, 0x181f ;  /* 0x00981f00050e7f89 */ /* 0x000ea400000e0000 */
[----:B0-----:R-:W-:Y:S01]  /*c630*/  IMAD.X R3, RZ, RZ, R3, P4 ;  /* 0x000000ffff037224 */ /* 0x001fe200020e0603 */
[----:B------:R-:W-:-:S13]  /*c640*/  ISETP.LT.OR P4, PT, R32, 0x31, P3 ;  /* 0x000000312000780c */ /* 0x000fda0001f81670 */
[----:B------:R-:W-:Y:S01]  /*c650*/  LDGSTS.E.BYPASS.LTC128B.128 [R4+0x1c00], desc[UR50][R2.64], !P4 ;  /* 0x01c0000002047fae */ /* 0x000fe2000e101d72 */
[----:B------:R-:W-:-:S13]  /*c660*/  ISETP.LT.OR P4, PT, R32, 0x31, !P2 ;  /* 0x000000312000780c */ /* 0x000fda0005781670 */
[----:B------:R-:W-:Y:S01]  /*c670*/  LDGSTS.E.BYPASS.LTC128B.128 [R4+0x4c00], desc[UR50][R2.64+0x80], !P4 ;  /* 0x04c0008002047fae */ /* 0x000fe2000e101d72 */
[----:B------:R-:W-:-:S13]  /*c680*/  ISETP.LT.OR P4, PT, R32, 0x31, !P1 ;  /* 0x000000312000780c */ /* 0x000fda0004f81670 */
[----:B------:R-:W-:Y:S01]  /*c690*/  LDGSTS.E.BYPASS.LTC128B.128 [R4+0x7c00], desc[UR50][R2.64+0x100], !P4 ;  /* 0x07c0010002047fae */ /* 0x000fe2000e101d72 */
[----:B------:R-:W-:-:S13]  /*c6a0*/  ISETP.LT.OR P4, PT, R32, 0x31, !P0 ;  /* 0x000000312000780c */ /* 0x000fda0004781670 */
[----:B------:R0:W-:Y:S04]  /*c6b0*/  LDGSTS.E.BYPASS.LTC128B.128 [R4+0xac00], desc[UR50][R2.64+0x180], !P4 ;  /* 0x0ac0018002047fae */ /* 0x0001e8000e101d72 */
[----:B0-----:R-:W0:Y:S01]  /*c6c0*/  SHFL.IDX PT, R3, R6, 0x4, 0x181f ;  /* 0x00981f0006037f89 */ /* 0x001e2200000e0000 */
[----:B--2---:R-:W-:-:S03]  /*c6d0*/  IADD3 R2, P4, R14, R0, RZ ;  /* 0x000000000e027210 */ /* 0x004fc60007f9e0ff */
[----:B------:R-:W2:Y:S04]  /*c6e0*/  SHFL.IDX PT, R6, R6, 0x5, 0x181f ;  /* 0x00b81f0006067f89 */ /* 0x000ea800000e0000 */
[----:B------:R3:W4:Y:S01]  /*c6f0*/  SHFL.IDX PT, R14, R5, 0x5, 0x181f ;  /* 0x00b81f00050e7f89 */ /* 0x00072200000e0000 */
[----:B0-----:R-:W-:Y:S01]  /*c700*/  IMAD.X R3, RZ, RZ, R3, P4 ;  /* 0x000000ffff037224 */ /* 0x001fe200020e0603 */
[----:B------:R-:W-:-:S13]  /*c710*/  ISETP.LT.OR P4, PT, R32, 0x41, P3 ;  /* 0x000000412000780c */ /* 0x000fda0001f81670 */
[----:B------:R3:W-:Y:S01]  /*c720*/  LDGSTS.E.BYPASS.LTC128B.128 [R4+0x2400], desc[UR50][R2.64], !P4 ;  /* 0x0240000002047fae */ /* 0x0007e2000e101d72 */
[----:B------:R-:W-:-:S13]  /*c730*/  ISETP.LT.OR P4, PT, R32, 0x41, !P2 ;  /* 0x000000412000780c */ /* 0x000fda0005781670 */
[----:B------:R3:W-:Y:S01]  /*c740*/  LDGSTS.E.BYPASS.LTC128B.128 [R4+0x5400], desc[UR50][R2.64+0x80], !P4 ;  /* 0x0540008002047fae */ /* 0x0007e2000e101d72 */
[----:B------:R-:W-:-:S13]  /*c750*/  ISETP.LT.OR P4, PT, R32, 0x41, !P1 ;  /* 0x000000412000780c */ /* 0x000fda0004f81670 */
[----:B------:R3:W-:Y:S01]  /*c760*/  LDGSTS.E.BYPASS.LTC128B.128 [R4+0x8400], desc[UR50][R2.64+0x100], !P4 ;  /* 0x0840010002047fae */ /* 0x0007e2000e101d72 */
[----:B------:R-:W-:-:S13]  /*c770*/  ISETP.LT.OR P4, PT, R32, 0x41, !P0 ;  /* 0x000000412000780c */ /* 0x000fda0004781670 */
[----:B--2-4-:R3:W-:Y:S02]  /*c780*/  LDGSTS.E.BYPASS.LTC128B.128 [R4+0xb400], desc[UR50][R2.64+0x180], !P4 ;  /* 0x0b40018002047fae */ /* 0x0147e4000e101d72 */
.L_x_574:
[C---:B------:R-:W-:Y:S02]  /*c790*/  ISETP.LT.OR P3, PT, R32.reuse, 0x51, P3 ;  /* 0x000000512000780c */ /* 0x040fe40001f61670 */
[C---:B------:R-:W-:Y:S02]  /*c7a0*/  ISETP.LT.OR P2, PT, R32.reuse, 0x51, !P2 ;  /* 0x000000512000780c */ /* 0x040fe40005741670 */
[----:B------:R-:W-:Y:S02]  /*c7b0*/  ISETP.LT.OR P1, PT, R32, 0x51, !P1 ;  /* 0x000000512000780c */ /* 0x000fe40004f21670 */
[----:B0--3--:R-:W-:Y:S02]  /*c7c0*/  IADD3 R2, P4, R14, R0, RZ ;  /* 0x000000000e027210 */ /* 0x009fe40007f9e0ff */
[----:B------:R-:W-:-:S03]  /*c7d0*/  ISETP.LT.OR P0, PT, R32, 0x51, !P0 ;  /* 0x000000512000780c */ /* 0x000fc60004701670 */
[----:B------:R-:W-:-:S05]  /*c7e0*/  IMAD.X R3, RZ, RZ, R6, P4 ;  /* 0x000000ffff037224 */ /* 0x000fca00020e0606 */
[----:B------:R-:W-:Y:S01]  /*c7f0*/  @!PT LDS RZ, [RZ] ;  /* 0x00000000fffff984 */ /* 0x000fe20000000800 */
[----:B------:R-:W-:Y:S01]  /*c800*/  @!PT LDS RZ, [RZ] ;  /* 0x00000000fffff984 */ /* 0x000fe20000000800 */
[----:B------:R-:W-:Y:S01]  /*c810*/  @!PT LDS RZ, [RZ] ;  /* 0x00000000fffff984 */ /* 0x000fe20000000800 */
[----:B------:R0:W-:Y:S04]  /*c820*/  LDGSTS.E.BYPASS.LTC128B.128 [R4+0x2c00], desc[UR50][R2.64], !P3 ;  /* 0x02c0000002047fae */ /* 0x0001e8000d901d72 */
[----:B------:R0:W-:Y:S04]  /*c830*/  LDGSTS.E.BYPASS.LTC128B.128 [R4+0x5c00], desc[UR50][R2.64+0x80], !P2 ;  /* 0x05c0008002047fae */ /* 0x0001e8000d101d72 */
[----:B------:R0:W-:Y:S04]  /*c840*/  LDGSTS.E.BYPASS.LTC128B.128 [R4+0x8c00], desc[UR50][R2.64+0x100], !P1 ;  /* 0x08c0010002047fae */ /* 0x0001e8000c901d72 */
[----:B------:R0:W-:Y:S01]  /*c850*/  LDGSTS.E.BYPASS.LTC128B.128 [R4+0xbc00], desc[UR50][R2.64+0x180], !P0 ;  /* 0x0bc0018002047fae */ /* 0x0001e2000c101d72 */
[----:B------:R-:W-:Y:S01]  /*c860*/  PLOP3.LUT P0, PT, PT, PT, PT, 0x80, 0x0 ;  /* 0x000000000000781c */ /* 0x000fe20003f0f070 */
[----:B------:R-:W-:-:S12]  /*c870*/  NOP ;  /* 0x0000000000007918 */ /* 0x000fd80000000000 */
.L_x_477:
        /* <DEDUP_REMOVED lines=11> */
.L_x_478:
[----:B------:R-:W-:Y:S01]  /*c930*/  ISETP.GE.AND P0, PT, R36, 0x61, PT ;  /* 0x000000612400780c */ /* 0x000fe20003f06270 */
[----:B------:R0:W-:Y:S01]  /*c940*/  SYNCS.ARRIVE.TRANS64.A1T0 RZ, [R33+URZ+0x22850], RZ ;  /* 0x022850ff21ff79a7 */ /* 0x0001e2000810003f */
[----:B------:R-:W-:Y:S11]  /*c950*/  BSSY B0, `(.L_x_479) ;  /* 0x00000df000007945 */ /* 0x000ff60003800000 */
[----:B0-----:R-:W-:Y:S05]  /*c960*/  @!P0 BRA `(.L_x_480) ;  /* 0x0000000c00748947 */ /* 0x001fea0003800000 */
[----:B------:R-:W2:Y:S02]  /*c970*/  LDL.LU R2, [R1+0x28] ;  /* 0x0000280001027983 */ /* 0x000ea40000300800 */
[----:B--2---:R-:W-:-:S07]  /*c980*/  VIADD R21, R2, 0xfffffffe ;  /* 0xfffffffe02157836 */ /* 0x004fce0000000000 */
.L_x_493:
[----:B0-----:R-:W0:Y:S01]  /*c990*/  S2R R2, SR_TID.X ;  /* 0x0000000000027919 */ /* 0x001e220000002100 */
[----:B------:R-:W-:Y:S02]  /*c9a0*/  IMAD R8, R21, 0x60, R30 ;  /* 0x0000006015087824 */ /* 0x000fe400078e021e */
[----:B------:R-:W-:Y:S01]  /*c9b0*/  VIADD R24, R24, 0x1 ;  /* 0x0000000118187836 */ /* 0x000fe20000000000 */
[C---:B0-----:R-:W-:Y:S01]  /*c9c0*/  LOP3.LUT R3, R2.reuse, 0x7f, RZ, 0xc0, !PT ;  /* 0x0000007f02037812 */ /* 0x041fe200078ec0ff */
[----:B------:R-:W-:-:S03]  /*c9d0*/  IMAD.SHL.U32 R2, R2, 0x10, RZ ;  /* 0x0000001002027824 */ /* 0x000fc600078e00ff */
[----:B------:R-:W-:Y:S02]  /*c9e0*/  SHF.R.U32.HI R4, RZ, 0x3, R3 ;  /* 0x00000003ff047819 */ /* 0x000fe40000011603 */
[----:B------:R-:W0:Y:S02]  /*c9f0*/  LDC R3, c[0x0][0x430] ;  /* 0x00010c00ff037b82 */ /* 0x000e240000000800 */
[----:B------:R-:W-:-:S04]  /*ca00*/  LOP3.LUT R2, R4, 0x70, R2, 0xf8, !PT ;  /* 0x0000007004027812 */ /* 0x000fc800078ef802 */
[C---:B------:R-:W-:Y:S01]  /*ca10*/  ISETP.GT.U32.AND P1, PT, R2.reuse, 0x5f, PT ;  /* 0x0000005f0200780c */ /* 0x040fe20003f24070 */
[----:B------:R-:W-:-:S05]  /*ca20*/  IMAD.IADD R8, R2, 0x1, R8 ;  /* 0x0000000102087824 */ /* 0x000fca00078e0208 */
[----:B------:R-:W-:-:S07]  /*ca30*/  MOV R9, R8 ;  /* 0x0000000800097202 */ /* 0x000fce0000000f00 */
[----:B--2---:R-:W2:Y:S01]  /*ca40*/  @!P1 LDC.64 R4, c[0x0][0x428] ;  /* 0x00010a00ff049b82 */ /* 0x004ea20000000a00 */
[----:B0-----:R-:W-:-:S13]  /*ca50*/  ISETP.NE.AND P0, PT, R3, 0x1, PT ;  /* 0x000000010300780c */ /* 0x001fda0003f05270 */
[----:B------:R-:W0:Y:S08]  /*ca60*/  @P0 LDC R3, c[0x0][0x434] ;  /* 0x00010d00ff030b82 */ /* 0x000e300000000800 */
[----:B------:R-:W3:Y:S01]  /*ca70*/  @P0 LDC R7, c[0x0][0x438] ;  /* 0x00010e00ff070b82 */ /* 0x000ee20000000800 */
[----:B0-----:R-:W-:-:S05]  /*ca80*/  @P0 IMAD.HI.U32 R2, R8, R3, RZ ;  /* 0x0000000308020227 */ /* 0x001fca00078e00ff */
[----:B---3--:R-:W-:Y:S01]  /*ca90*/  @P0 SHF.R.U32.HI R9, RZ, R7, R2 ;  /* 0x00000007ff090219 */ /* 0x008fe20000011602 */
[----:B--2---:R-:W-:Y:S01]  /*caa0*/  @!P1 IMAD R2, R31, R4, RZ ;  /* 0x000000041f029224 */ /* 0x004fe200078e02ff */
[----:B------:R-:W0:Y:S02]  /*cab0*/  @!P1 LDC.64 R6, c[0x0][0x418] ;  /* 0x00010600ff069b82 */ /* 0x000e240000000a00 */
[--C-:B------:R-:W-:Y:S01]  /*cac0*/  @!P1 SHF.R.S32.HI R3, RZ, 0x1f, R9.reuse ;  /* 0x0000001fff039819 */ /* 0x100fe20000011409 */
[----:B------:R-:W-:Y:S02]  /*cad0*/  @!P1 IMAD R5, R28, R5, R2 ;  /* 0x000000051c059224 */ /* 0x000fe400078e0202 */
[----:B------:R-:W-:-:S04]  /*cae0*/  @!P1 IMAD.MOV.U32 R2, RZ, RZ, R9 ;  /* 0x000000ffff029224 */ /* 0x000fc800078e0009 */
[----:B------:R-:W-:-:S04]  /*caf0*/  @!P1 IMAD.WIDE.U32 R2, R28, R4, R2 ;  /* 0x000000041c029225 */ /* 0x000fc800078e0002 */
[----:B------:R-:W-:Y:S02]  /*cb00*/  @!P1 IMAD.IADD R3, R5, 0x1, R3 ;  /* 0x0000000105039824 */ /* 0x000fe400078e0203 */
[----:B------:R-:W-:Y:S02]  /*cb10*/  IMAD.MOV.U32 R4, RZ, RZ, RZ ;  /* 0x000000ffff047224 */ /* 0x000fe400078e00ff */
[----:B------:R-:W-:Y:S01]  /*cb20*/  IMAD.U32 R10, RZ, RZ, UR36 ;  /* 0x00000024ff0a7e24 */ /* 0x000fe2000f8e00ff */
[----:B0-----:R-:W-:-:S04]  /*cb30*/  @!P1 LEA R6, P0, R2, R6, 0x2 ;  /* 0x0000000602069211 */ /* 0x001fc800078010ff */
[----:B------:R-:W-:Y:S01]  /*cb40*/  @!P1 LEA.HI.X R7, R2, R7, R3, 0x2, P0 ;  /* 0x0000000702079211 */ /* 0x000fe200000f1403 */
[----:B------:R-:W-:Y:S01]  /*cb50*/  IMAD.MOV R5, RZ, RZ, -R9 ;  /* 0x000000ffff057224 */ /* 0x000fe200078e0a09 */
[----:B------:R-:W-:-:S03]  /*cb60*/  ISETP.NE.AND P0, PT, R24, 0x2, PT ;  /* 0x000000021800780c */ /* 0x000fc60003f05270 */
[----:B------:R0:W5:Y:S01]  /*cb70*/  @!P1 LDG.E R4, desc[UR50][R6.64] ;  /* 0x0000003206049981 */ /* 0x000162000c1e1900 */
[----:B------:R-:W-:Y:S01]  /*cb80*/  ISETP.NE.AND P1, PT, R10, 0x3, PT ;  /* 0x000000030a00780c */ /* 0x000fe20003f25270 */
[----:B------:R-:W-:Y:S05]  /*cb90*/  YIELD ;  /* 0x0000000000007946 */ /* 0x000fea0003800000 */
[----:B------:R-:W-:Y:S01]  /*cba0*/  ULDC UR4, c[0x0][0x430] ;  /* 0x00010c0000047ab9 */ /* 0x000fe20000000800 */
[----:B------:R-:W-:Y:S01]  /*cbb0*/  IMAD.MOV.U32 R2, RZ, RZ, R21 ;  /* 0x000000ffff027224 */ /* 0x000fe200078e0015 */
[----:B------:R-:W-:Y:S01]  /*cbc0*/  SEL R3, RZ, 0x1, P0 ;  /* 0x00000001ff037807 */ /* 0x000fe20000000000 */
[----:B------:R-:W-:Y:S01]  /*cbd0*/  IMAD R5, R5, UR4, R8 ;  /* 0x0000000405057c24 */ /* 0x000fe2000f8e0208 */
[----:B------:R-:W-:Y:S01]  /*cbe0*/  SEL R24, R24, RZ, P0 ;  /* 0x000000ff18187207 */ /* 0x000fe20000000000 */
[----:B------:R-:W-:Y:S01]  /*cbf0*/  VIADD R21, R21, 0xffffffff ;  /* 0xffffffff15157836 */ /* 0x000fe20000000000 */
[----:B------:R-:W-:-:S02]  /*cc00*/  LOP3.LUT R26, R26, R3, RZ, 0x3c, !PT ;  /* 0x000000031a1a7212 */ /* 0x000fc400078e3cff */
[----:B------:R-:W-:Y:S01]  /*cc10*/  ISETP.GT.AND P2, PT, R2, RZ, PT ;  /* 0x000000ff0200720c */ /* 0x000fe20003f44270 */
[----:B0-----:R-:W-:-:S12]  /*cc20*/  @!P1 BRA `(.L_x_481) ;  /* 0x0000000000049947 */ /* 0x001fd80003800000 */
[----:B------:R-:W-:Y:S01]  /*cc30*/  BPT.TRAP 0x1 ;  /* 0x000000040000795c */ /* 0x000fe20000300000 */
.L_x_481:
[----:B------:R-:W-:Y:S01]  /*cc40*/  IMAD R10, R24, 0x8, R22 ;  /* 0x00000008180a7824 */ /* 0x000fe200078e0216 */
[----:B------:R-:W-:Y:S01]  /*cc50*/  SHF.L.U32 R20, R26, 0x1f, RZ ;  /* 0x0000001f1a147819 */ /* 0x000fe200000006ff */
[----:B------:R-:W-:Y:S01]  /*cc60*/  BSSY B1, `(.L_x_482) ;  /* 0x0000004000017945 */ /* 0x000fe20003800000 */
[----:B------:R-:W-:Y:S02]  /*cc70*/  SHF.R.S32.HI R9, RZ, 0x1f, R5 ;  /* 0x0000001fff097819 */ /* 0x000fe40000011405 */
[----:B------:R-:W0:Y:S02]  /*cc80*/  SYNCS.PHASECHK.TRANS64.TRYWAIT P0, [R10+URZ+0x22840], R20 ;  /* 0x022840140a0075a7 */ /* 0x000e24000800017f */
[----:B0-----:R-:W-:Y:S05]  /*cc90*/  @!P0 BRA `(.L_x_483) ;  /* 0x0000003800408947 */ /* 0x001fea0003800000 */
.L_x_575:
[----:B------:R-:W-:Y:S05]  /*cca0*/  BSYNC B1 ;  /* 0x0000000000017941 */ /* 0x000fea0003800000 */
.L_x_482:
[----:B------:R-:W-:Y:S01]  /*ccb0*/  ULDC.64 UR4, c[0x0][0x300] ;  /* 0x0000c00000047ab9 */ /* 0x000fe20000000a00 */
[----:B-----5:R-:W-:Y:S01]  /*ccc0*/  SHF.R.S32.HI R17, RZ, 0x1f, R4 ;  /* 0x0000001fff117819 */ /* 0x020fe20000011404 */
[----:B------:R-:W-:Y:S01]  /*ccd0*/  IMAD R2, R9, UR4, RZ ;  /* 0x0000000409027c24 */ /* 0x000fe2000f8e02ff */
[----:B------:R-:W-:-:S03]  /*cce0*/  LOP3.LUT P1, RZ, R23, 0x1, RZ, 0xc0, !PT ;  /* 0x0000000117ff7812 */ /* 0x000fc6000782c0ff */
        /* <DEDUP_REMOVED lines=9> */
[----:B------:R-:W-:Y:S02]  /*cd80*/  IMAD R7, R27, UR4, RZ ;  /* 0x000000041b077c24 */ /* 0x000fe4000f8e02ff */
[----:B------:R-:W-:-:S04]  /*cd90*/  IMAD.WIDE.U32 R2, R18, UR4, R2 ;  /* 0x0000000412027c25 */ /* 0x000fc8000f8e0002 */
[----:B------:R-:W-:Y:S01]  /*cda0*/  IMAD R6, R18, UR5, R7 ;  /* 0x0000000512067c24 */ /* 0x000fe2000f8e0207 */
[----:B------:R-:W-:Y:S01]  /*cdb0*/  ULDC.64 UR4, c[0x0][0x2e8] ;  /* 0x0000ba0000047ab9 */ /* 0x000fe20000000a00 */
[----:B------:R-:W-:Y:S02]  /*cdc0*/  IMAD R7, R24, 0x1800, R29 ;  /* 0x0000180018077824 */ /* 0x000fe400078e021d */
[----:B------:R-:W-:Y:S01]  /*cdd0*/  IMAD.IADD R3, R6, 0x1, R3 ;  /* 0x0000000106037824 */ /* 0x000fe200078e0203 */
[----:B------:R-:W-:Y:S01]  /*cde0*/  LEA R6, P0, R2, UR4, 0x1 ;  /* 0x0000000402067c11 */ /* 0x000fe2000f8008ff */
[----:B------:R-:W-:-:S03]  /*cdf0*/  UMOV UR4, 0xffffffff ;  /* 0xffffffff00047882 */ /* 0x000fc60000000000 */
[----:B------:R-:W-:Y:S01]  /*ce00*/  LEA.HI.X R8, R2, UR5, R3, 0x1, P0 ;  /* 0x0000000502087c11 */ /* 0x000fe200080f0c03 */
[----:B------:R-:W-:Y:S08]  /*ce10*/  BRA.DIV UR4, `(.L_x_484) ;  /* 0x0000003604f47947 */ /* 0x000ff0000b800000 */
[----:B------:R-:W2:Y:S01]  /*ce20*/  SHFL.IDX PT, R2, R6, RZ, 0x181f ;  /* 0x00181fff06027589 */ /* 0x000ea200000e0000 */
[----:B------:R-:W-:-:S03]  /*ce30*/  IMAD R7, R7, 0x2, R22 ;  /* 0x0000000207077824 */ /* 0x000fc600078e0216 */
[----:B------:R-:W3:Y:S04]  /*ce40*/  SHFL.IDX PT, R3, R8, RZ, 0x181f ;  /* 0x00181fff08037589 */ /* 0x000ee800000e0000 */
[----:B------:R-:W-:Y:S01]  /*ce50*/  SHFL.IDX PT, R14, R6, 0x5, 0x181f ;  /* 0x00b81f00060e7f89 */ /* 0x000fe200000e0000 */
[----:B--2---:R-:W-:-:S05]  /*ce60*/  IADD3 R2, P0, R2, R0, RZ ;  /* 0x0000000002027210 */ /* 0x004fca0007f1e0ff */
[----:B---3--:R-:W-:-:S05]  /*ce70*/  IMAD.X R3, RZ, RZ, R3, P0 ;  /* 0x000000ffff037224 */ /* 0x008fca00000e0603 */
[----:B------:R2:W-:Y:S04]  /*ce80*/  LDGSTS.E.BYPASS.LTC128B.128 [R7+0x1c400], desc[UR50][R2.64], !P1 ;  /* 0x1c40000002077fae */ /* 0x0005e8000c901d72 */
[----:B--2---:R-:W2:Y:S04]  /*ce90*/  SHFL.IDX PT, R2, R6, 0x1, 0x181f ;  /* 0x00381f0006027f89 */ /* 0x004ea800000e0000 */
[----:B------:R-:W3:Y:S01]  /*cea0*/  SHFL.IDX PT, R3, R8, 0x1, 0x181f ;  /* 0x00381f0008037f89 */ /* 0x000ee200000e0000 */
        /* <DEDUP_REMOVED lines=14> */
[----:B------:R-:W3:Y:S04]  /*cf90*/  SHFL.IDX PT, R3, R8, 0x4, 0x181f ;  /* 0x00981f0008037f89 */ /* 0x000ee800000e0000 */
[----:B------:R-:W4:Y:S01]  /*cfa0*/  SHFL.IDX PT, R8, R8, 0x5, 0x181f ;  /* 0x00b81f0008087f89 */ /* 0x000f2200000e0000 */
[----:B--2---:R-:W-:-:S05]  /*cfb0*/  IADD3 R2, P0, R2, R0, RZ ;  /* 0x0000000002027210 */ /* 0x004fca0007f1e0ff */
[----:B---3--:R-:W-:-:S05]  /*cfc0*/  IMAD.X R3, RZ, RZ, R3, P0 ;  /* 0x000000ffff037224 */ /* 0x008fca00000e0603 */
[----:B----4-:R2:W-:Y:S03]  /*cfd0*/  LDGSTS.E.BYPASS.LTC128B.128 [R7+0x1e400], desc[UR50][R2.64], !P1 ;  /* 0x1e40000002077fae */ /* 0x0105e6000c901d72 */
.L_x_589:
[----:B--2---:R-:W-:-:S05]  /*cfe0*/  IADD3 R2, P0, R14, R0, RZ ;  /* 0x000000000e027210 */ /* 0x004fca0007f1e0ff */
[----:B------:R-:W-:Y:S01]  /*cff0*/  IMAD.X R3, RZ, RZ, R8, P0 ;  /* 0x000000ffff037224 */ /* 0x000fe200000e0608 */
[----:B------:R-:W-:-:S04]  /*d000*/  PLOP3.LUT P0, PT, PT, PT, PT, 0x80, 0x0 ;  /* 0x000000000000781c */ /* 0x000fc80003f0f070 */
[----:B------:R-:W-:Y:S01]  /*d010*/  @!PT LDS RZ, [RZ] ;  /* 0x00000000fffff984 */ /* 0x000fe20000000800 */
[----:B------:R-:W-:Y:S01]  /*d020*/  @!PT LDS RZ, [RZ] ;  /* 0x00000000fffff984 */ /* 0x000fe20000000800 */
[----:B------:R-:W-:Y:S01]  /*d030*/  @!PT LDS RZ, [RZ] ;  /* 0x00000000fffff984 */ /* 0x000fe20000000800 */
[----:B------:R2:W-:Y:S01]  /*d040*/  LDGSTS.E.BYPASS.LTC128B.128 [R7+0x1ec00], desc[UR50][R2.64], !P1 ;  /* 0x1ec0000002077fae */ /* 0x0005e2000c901d72 */
[----:B------:R-:W-:-:S08]  /*d050*/  NOP ;  /* 0x0000000000007918 */ /* 0x000fd00000000000 */
.L_x_485:
[----:B------:R-:W-:Y:S02]  /*d060*/  PLOP3.LUT P1, PT, P1, P0, PT, 0xa2, 0x0 ;  /* 0x000000000000781c */ /* 0x000fe40000f21472 */
[----:B------:R-:W-:-:S08]  /*d070*/  @P0 R2UR P1, UR4, R10 ;  /* 0x000000000a0402ca */ /* 0x000fd00000020000 */
[----:B------:R-:W-:-:S05]  /*d080*/  @P0 PLOP3.LUT P0, PT, P1, PT, PT, 0x80, 0x0 ;  /* 0x000000000000081c */ /* 0x000fca0000f0f070 */
[----:B------:R-:W-:Y:S01]  /*d090*/  @!P1 SYNCS.ARRIVE.TRANS64.RED.A0T1 RZ, [UR4+0x22830], RZ ;  /* 0x022830ffffff99a7 */ /* 0x000fe20008200404 */
[----:B------:R-:W-:Y:S07]  /*d0a0*/  @!P1 ARRIVES.LDGSTSBAR.64.TRANSCNT [UR4+0x22830] ;  /* 0x02283000ff0099b0 */ /* 0x000fee0008000a84 */
[----:B------:R-:W-:Y:S05]  /*d0b0*/  @P0 BRA.U.ANY `(.L_x_485) ;  /* 0xfffffffd00e80947 */ /* 0x000fea000393ffff */
[----:B------:R-:W-:Y:S01]  /*d0c0*/  NOP ;  /* 0x0000000000007918 */ /* 0x000fe20000000000 */
[----:B--2---:R-:W-:-:S04]  /*d0d0*/  MOV R2, UR36 ;  /* 0x0000002400027c02 */ /* 0x004fc80008000f00 */
[----:B------:R-:W-:-:S13]  /*d0e0*/  ISETP.NE.AND P3, PT, R2, 0x3, PT ;  /* 0x000000030200780c */ /* 0x000fda0003f65270 */
[----:B------:R-:W-:Y:S05]  /*d0f0*/  @!P3 BRA `(.L_x_486) ;  /* 0x000000000004b947 */ /* 0x000fea0003800000 */
[----:B------:R-:W-:Y:S01]  /*d100*/  BPT.TRAP 0x1 ;  /* 0x000000040000795c */ /* 0x000fe20000300000 */
.L_x_486:
[----:B------:R2:W-:Y:S01]  /*d110*/  SYNCS.ARRIVE.TRANS64.A1T0 RZ, [R10+URZ+0x22830], RZ ;  /* 0x022830ff0aff79a7 */ /* 0x0005e2000810003f */
[----:B------:R-:W-:Y:S05]  /*d120*/  @!P3 BRA `(.L_x_487) ;  /* 0x000000000004b947 */ /* 0x000fea0003800000 */
[----:B------:R-:W-:Y:S01]  /*d130*/  BPT.TRAP 0x1 ;  /* 0x000000040000795c */ /* 0x000fe20000300000 */
.L_x_487:
[----:B------:R-:W3:Y:S01]  /*d140*/  SYNCS.PHASECHK.TRANS64.TRYWAIT P0, [R10+URZ+0x22860], R20 ;  /* 0x022860140a0075a7 */ /* 0x000ee2000800017f */
[----:B------:R-:W-:Y:S04]  /*d150*/  BSSY B1, `(.L_x_488) ;  /* 0x0000002000017945 */ /* 0x000fe80003800000 */
[----:B---3--:R-:W-:Y:S05]  /*d160*/  @!P0 BRA `(.L_x_489) ;  /* 0x0000003800c08947 */ /* 0x008fea0003800000 */
.L_x_590:
[----:B------:R-:W-:Y:S05]  /*d170*/  BSYNC B1 ;  /* 0x0000000000017941 */ /* 0x000fea0003800000 */
.L_x_488:
[----:B------:R-:W-:Y:S01]  /*d180*/  ULDC.64 UR4, c[0x0][0x328] ;  /* 0x0000ca0000047ab9 */ /* 0x000fe20000000a00 */
[----:B------:R-:W-:Y:S01]  /*d190*/  LOP3.LUT P5, RZ, R23, 0x10, RZ, 0xc0, !PT ;  /* 0x0000001017ff7812 */ /* 0x000fe200078ac0ff */
[----:B------:R-:W-:Y:S01]  /*d1a0*/  IMAD R2, R9, UR4, RZ ;  /* 0x0000000409027c24 */ /* 0x000fe2000f8e02ff */
[C---:B------:R-:W-:Y:S01]  /*d1b0*/  LOP3.LUT P4, RZ, R23.reuse, 0x8, RZ, 0xc0, !PT ;  /* 0x0000000817ff7812 */ /* 0x040fe2000788c0ff */
[----:B0--3--:R-:W-:Y:S01]  /*d1c0*/  IMAD R20, R24, 0x6000, R29 ;  /* 0x0000600018147824 */ /* 0x009fe200078e021d */
[----:B------:R-:W-:Y:S01]  /*d1d0*/  LOP3.LUT P3, RZ, R23, 0x4, RZ, 0xc0, !PT ;  /* 0x0000000417ff7812 */ /* 0x000fe2000786c0ff */
[----:B------:R-:W-:Y:S01]  /*d1e0*/  IMAD R7, R5, UR5, R2 ;  /* 0x0000000505077c24 */ /* 0x000fe2000f8e0202 */
        /* <DEDUP_REMOVED lines=18> */
[----:B------:R-:W0:Y:S01]  /*d310*/  SHFL.IDX PT, R14, R17, RZ, 0x181f ;  /* 0x00181fff110e7589 */ /* 0x000e2200000e0000 */
[----:B------:R-:W-:-:S03]  /*d320*/  IMAD R20, R20, 0x2, R22 ;  /* 0x0000000214147824 */ /* 0x000fc600078e0216 */
[----:B------:R-:W3:Y:S04]  /*d330*/  SHFL.IDX PT, R3, R25, RZ, 0x181f ;  /* 0x00181fff19037589 */ /* 0x000ee800000e0000 */
[----:B------:R-:W-:Y:S04]  /*d340*/  SHFL.IDX PT, R4, R25, 0x1, 0x181f ;  /* 0x00381f0019047f89 */ /* 0x000fe800000e0000 */
[----:B------:R-:W-:Y:S04]  /*d350*/  SHFL.IDX PT, R8, R17, 0x2, 0x181f ;  /* 0x00581f0011087f89 */ /* 0x000fe800000e0000 */
[----:B------:R-:W-:Y:S01]  /*d360*/  SHFL.IDX PT, R5, R25, 0x3, 0x181f ;  /* 0x00781f0019057f89 */ /* 0x000fe200000e0000 */
[----:B0-----:R-:W-:-:S03]  /*d370*/  IADD3 R2, P0, R14, R0, RZ ;  /* 0x000000000e027210 */ /* 0x001fc60007f1e0ff */
[----:B------:R-:W0:Y:S02]  /*d380*/  SHFL.IDX PT, R14, R17, 0x1, 0x181f ;  /* 0x00381f00110e7f89 */ /* 0x000e2400000e0000 */
[----:B---3--:R-:W-:-:S05]  /*d390*/  IMAD.X R3, RZ, RZ, R3, P0 ;  /* 0x000000ffff037224 */ /* 0x008fca00000e0603 */
[----:B------:R-:W-:Y:S04]  /*d3a0*/  LDGSTS.E.BYPASS.LTC128B.128 [R20+0x400], desc[UR50][R2.64], !P5 ;  /* 0x0040000002147fae */ /* 0x000fe8000e901d72 */
[----:B------:R-:W-:Y:S04]  /*d3b0*/  LDGSTS.E.BYPASS.LTC128B.128 [R20+0x3400], desc[UR50][R2.64+0x80], !P4 ;  /* 0x0340008002147fae */ /* 0x000fe8000e101d72 */
[----:B------:R-:W-:Y:S04]  /*d3c0*/  LDGSTS.E.BYPASS.LTC128B.128 [R20+0x6400], desc[UR50][R2.64+0x100], !P3 ;  /* 0x0640010002147fae */ /* 0x000fe8000d901d72 */
[----:B------:R3:W-:Y:S01]  /*d3d0*/  LDGSTS.E.BYPASS.LTC128B.128 [R20+0x9400], desc[UR50][R2.64+0x180], !P1 ;  /* 0x0940018002147fae */ /* 0x0007e2000c901d72 */
[----:B0-----:R-:W-:-:S03]  /*d3e0*/  IADD3 R6, P0, R14, R0, RZ ;  /* 0x000000000e067210 */ /* 0x001fc60007f1e0ff */
[----:B------:R-:W-:Y:S02]  /*d3f0*/  SHFL.IDX PT, R14, R17, 0x3, 0x181f ;  /* 0x00781f00110e7f89 */ /* 0x000fe400000e0000 */
[----:B------:R-:W-:Y:S01]  /*d400*/  IMAD.X R7, RZ, RZ, R4, P0 ;  /* 0x000000ffff077224 */ /* 0x000fe200000e0604 */
[-C--:B------:R-:W-:Y:S01]  /*d410*/  IADD3 R8, P0, R8, R0.reuse, RZ ;  /* 0x0000000008087210 */ /* 0x080fe20007f1e0ff */
[----:B------:R-:W0:Y:S04]  /*d420*/  SHFL.IDX PT, R4, R25, 0x2, 0x181f ;  /* 0x00581f0019047f89 */ /* 0x000e2800000e0000 */
[----:B---3--:R-:W-:Y:S04]  /*d430*/  SHFL.IDX PT, R3, R25, 0x4, 0x181f ;  /* 0x00981f0019037f89 */ /* 0x008fe800000e0000 */
[----:B------:R3:W-:Y:S04]  /*d440*/  LDGSTS.E.BYPASS.LTC128B.128 [R20+0xc00], desc[UR50][R6.64], !P5 ;  /* 0x00c0000006147fae */ /* 0x0007e8000e901d72 */
[----:B------:R3:W-:Y:S04]  /*d450*/  LDGSTS.E.BYPASS.LTC128B.128 [R20+0x3c00], desc[UR50][R6.64+0x80], !P4 ;  /* 0x03c0008006147fae */ /* 0x0007e8000e101d72 */
[----:B------:R3:W-:Y:S04]  /*d460*/  LDGSTS.E.BYPASS.LTC128B.128 [R20+0x6c00], desc[UR50][R6.64+0x100], !P3 ;  /* 0x06c0010006147fae */ /* 0x0007e8000d901d72 */
[----:B------:R3:W-:Y:S01]  /*d470*/  LDGSTS.E.BYPASS.LTC128B.128 [R20+0x9c00], desc[UR50][R6.64+0x180], !P1 ;  /* 0x09c0018006147fae */ /* 0x0007e2000c901d72 */
[----:B0-----:R-:W-:Y:S01]  /*d480*/  IMAD.X R9, RZ, RZ, R4, P0 ;  /* 0x000000ffff097224 */ /* 0x001fe200000e0604 */
[----:B------:R-:W-:-:S02]  /*d490*/  IADD3 R4, P0, R14, R0, RZ ;  /* 0x000000000e047210 */ /* 0x000fc40007f1e0ff */
[----:B------:R-:W-:Y:S04]  /*d4a0*/  SHFL.IDX PT, R25, R25, 0x5, 0x181f ;  /* 0x00b81f0019197f89 */ /* 0x000fe800000e0000 */
[----:B------:R-:W0:Y:S01]  /*d4b0*/  SHFL.IDX PT, R14, R17, 0x4, 0x181f ;  /* 0x00981f00110e7f89 */ /* 0x000e2200000e0000 */
[----:B------:R-:W-:-:S03]  /*d4c0*/  IMAD.X R5, RZ, RZ, R5, P0 ;  /* 0x000000ffff057224 */ /* 0x000fc600000e0605 */
[----:B------:R3:W-:Y:S04]  /*d4d0*/  LDGSTS.E.BYPASS.LTC128B.128 [R20+0x1400], desc[UR50][R8.64], !P5 ;  /* 0x0140000008147fae */ /* 0x0007e8000e901d72 */
[----:B------:R3:W-:Y:S04]  /*d4e0*/  LDGSTS.E.BYPASS.LTC128B.128 [R20+0x4400], desc[UR50][R8.64+0x80], !P4 ;  /* 0x0440008008147fae */ /* 0x0007e8000e101d72 */
[----:B------:R3:W-:Y:S04]  /*d4f0*/  LDGSTS.E.BYPASS.LTC128B.128 [R20+0x7400], desc[UR50][R8.64+0x100], !P3 ;  /* 0x0740010008147fae */ /* 0x0007e8000d901d72 */
[----:B------:R3:W-:Y:S04]  /*d500*/  LDGSTS.E.BYPASS.LTC128B.128 [R20+0xa400], desc[UR50][R8.64+0x180], !P1 ;  /* 0x0a40018008147fae */ /* 0x0007e8000c901d72 */
[----:B------:R3:W-:Y:S01]  /*d510*/  LDGSTS.E.BYPASS.LTC128B.128 [R20+0x1c00], desc[UR50][R4.64], !P5 ;  /* 0x01c0000004147fae */ /* 0x0007e2000e901d72 */
[----:B0-----:R-:W-:-:S03]  /*d520*/  IADD3 R2, P0, R14, R0, RZ ;  /* 0x000000000e027210 */ /* 0x001fc60007f1e0ff */
[----:B------:R3:W-:Y:S02]  /*d530*/  LDGSTS.E.BYPASS.LTC128B.128 [R20+0x4c00], desc[UR50][R4.64+0x80], !P4 ;  /* 0x04c0008004147fae */ /* 0x0007e4000e101d72 */
[----:B------:R-:W-:Y:S02]  /*d540*/  IMAD.X R3, RZ, RZ, R3, P0 ;  /* 0x000000ffff037224 */ /* 0x000fe400000e0603 */
[----:B------:R3:W-:Y:S04]  /*d550*/  LDGSTS.E.BYPASS.LTC128B.128 [R20+0x7c00], desc[UR50][R4.64+0x100], !P3 ;  /* 0x07c0010004147fae */ /* 0x0007e8000d901d72 */
[----:B------:R3:W-:Y:S04]  /*d560*/  LDGSTS.E.BYPASS.LTC128B.128 [R20+0xac00], desc[UR50][R4.64+0x180], !P1 ;  /* 0x0ac0018004147fae */ /* 0x0007e8000c901d72 */
[----:B------:R3:W-:Y:S04]  /*d570*/  LDGSTS.E.BYPASS.LTC128B.128 [R20+0x2400], desc[UR50][R2.64], !P5 ;  /* 0x0240000002147fae */ /* 0x0007e8000e901d72 */
[----:B------:R3:W-:Y:S04]  /*d580*/  LDGSTS.E.BYPASS.LTC128B.128 [R20+0x5400], desc[UR50][R2.64+0x80], !P4 ;  /* 0x0540008002147fae */ /* 0x0007e8000e101d72 */
[----:B------:R3:W-:Y:S04]  /*d590*/  LDGSTS.E.BYPASS.LTC128B.128 [R20+0x8400], desc[UR50][R2.64+0x100], !P3 ;  /* 0x0840010002147fae */ /* 0x0007e8000d901d72 */
[----:B------:R3:W-:Y:S04]  /*d5a0*/  LDGSTS.E.BYPASS.LTC128B.128 [R20+0xb400], desc[UR50][R2.64+0x180], !P1 ;  /* 0x0b40018002147fae */ /* 0x0007e8000c901d72 */
[----:B------:R3:W0:Y:S02]  /*d5b0*/  SHFL.IDX PT, R14, R17, 0x5, 0x181f ;  /* 0x00b81f00110e7f89 */ /* 0x00062400000e0000 */
.L_x_604:
[----:B0--3--:R-:W-:-:S04]  /*d5c0*/  IADD3 R2, P0, R14, R0, RZ ;  /* 0x000000000e027210 */ /* 0x009fc80007f1e0ff */
        /* <DEDUP_REMOVED lines=10> */
.L_x_491:
        /* <DEDUP_REMOVED lines=11> */
.L_x_492:
[----:B------:R0:W-:Y:S01]  /*d720*/  SYNCS.ARRIVE.TRANS64.A1T0 RZ, [R10+URZ+0x22850], RZ ;  /* 0x022850ff0aff79a7 */ /* 0x0001e2000810003f */
[----:B------:R-:W-:Y:S05]  /*d730*/  @P2 BRA `(.L_x_493) ;  /* 0xfffffff000942947 */ /* 0x000fea000383ffff */
.L_x_480:
[----:B------:R-:W-:Y:S05]  /*d740*/  BSYNC B0 ;  /* 0x0000000000007941 */ /* 0x000fea0003800000 */
.L_x_479:
[----:B------:R-:W3:Y:S01]  /*d750*/  S2R R2, SR_TID.X ;  /* 0x0000000000027919 */ /* 0x000ee20000002100 */
[----:B------:R-:W-:Y:S01]  /*d760*/  VIADD R24, R24, 0x1 ;  /* 0x0000000118187836 */ /* 0x000fe20000000000 */
[----:B------:R-:W-:Y:S04]  /*d770*/  BSSY B0, `(.L_x_494) ;  /* 0x0000012000007945 */ /* 0x000fe80003800000 */
[----:B------:R-:W-:-:S04]  /*d780*/  ISETP.NE.AND P0, PT, R24, 0x2, PT ;  /* 0x000000021800780c */ /* 0x000fc80003f05270 */
[----:B------:R-:W-:Y:S02]  /*d790*/  SEL R5, RZ, 0x1, P0 ;  /* 0x00000001ff057807 */ /* 0x000fe40000000000 */
[----:B---3--:R-:W-:-:S04]  /*d7a0*/  LOP3.LUT R2, R2, 0x7f, RZ, 0xc0, !PT ;  /* 0x0000007f02027812 */ /* 0x008fc800078ec0ff */
[----:B------:R-:W-:-:S13]  /*d7b0*/  ISETP.NE.AND P1, PT, R2, RZ, PT ;  /* 0x000000ff0200720c */ /* 0x000fda0003f25270 */
[----:B------:R-:W-:Y:S05]  /*d7c0*/  @P1 BRA `(.L_x_495) ;  /* 0x0000000000301947 */ /* 0x000fea0003800000 */
[----:B------:R-:W3:Y:S01]  /*d7d0*/  S2R R7, SR_LANEID ;  /* 0x0000000000077919 */ /* 0x000ee20000000000 */
[----:B------:R-:W-:Y:S01]  /*d7e0*/  VOTEU.ANY UR4, UPT, PT ;  /* 0x0000000000047886 */ /* 0x000fe200038e0100 */
[----:B------:R-:W4:Y:S01]  /*d7f0*/  LDC.64 R2, c[0x0][0xc60] ;  /* 0x00031800ff027b82 */ /* 0x000f220000000a00 */
[----:B------:R-:W3:Y:S02]  /*d800*/  FLO.U32 R0, UR4 ;  /* 0x0000000400007d00 */ /* 0x000ee400080e0000 */
[----:B---3--:R-:W-:-:S06]  /*d810*/  ISETP.EQ.U32.AND P1, PT, R0, R7, PT ;  /* 0x000000070000720c */ /* 0x008fcc0003f22070 */
[----:B------:R-:W4:Y:S07]  /*d820*/  POPC R7, UR4 ;  /* 0x0000000400077d09 */ /* 0x000f2e0008000000 */
[----:B----4-:R-:W3:Y:S01]  /*d830*/  @P1 ATOMG.E.ADD.STRONG.GPU PT, R3, desc[UR50][R2.64], R7 ;  /* 0x00000007020319a8 */ /* 0x010ee200081ee1f2 */
[----:B------:R-:W4:Y:S02]  /*d840*/  S2R R4, SR_LTMASK ;  /* 0x0000000000047919 */ /* 0x000f240000003900 */
[----:B----4-:R-:W-:-:S04]  /*d850*/  LOP3.LUT R4, R4, UR4, RZ, 0xc0, !PT ;  /* 0x0000000404047c12 */ /* 0x010fc8000f8ec0ff */
[----:B------:R-:W4:Y:S01]  /*d860*/  POPC R9, R4 ;  /* 0x0000000400097309 */ /* 0x000f220000000000 */
[----:B---3--:R-:W4:Y:S02]  /*d870*/  SHFL.IDX PT, R0, R3, R0, 0x1f ;  /* 0x00001f0003007589 */ /* 0x008f2400000e0000 */
[----:B----4-:R-:W-:-:S07]  /*d880*/  IADD3 R16, R0, UR38, R9 ;  /* 0x0000002600107c10 */ /* 0x010fce000fffe009 */
.L_x_495:
[----:B------:R-:W-:Y:S05]  /*d890*/  BSYNC B0 ;  /* 0x0000000000007941 */ /* 0x000fea0003800000 */
.L_x_494:
[----:B------:R-:W-:Y:S02]  /*d8a0*/  SEL R24, R24, RZ, P0 ;  /* 0x000000ff18187207 */ /* 0x000fe40000000000 */
[----:B------:R-:W-:-:S07]  /*d8b0*/  LOP3.LUT R26, R26, R5, RZ, 0x3c, !PT ;  /* 0x000000051a1a7212 */ /* 0x000fce00078e3cff */
.L_x_454:
[----:B------:R-:W-:Y:S05]  /*d8c0*/  BSYNC B7 ;  /* 0x0000000000077941 */ /* 0x000fea0003800000 */
.L_x_452:
[----:B------:R-:W-:-:S13]  /*d8d0*/  LOP3.LUT P0, RZ, R23, 0x200, RZ, 0xc0, !PT ;  /* 0x0000020017ff7812 */ /* 0x000fda000780c0ff */
[----:B------:R-:W-:Y:S05]  /*d8e0*/  @!P0 BRA `(.L_x_496) ;  /* 0x0000000000248947 */ /* 0x000fea0003800000 */
[----:B------:R-:W-:Y:S05]  /*d8f0*/  WARPSYNC.ALL ;  /* 0x0000000000007948 */ /* 0x000fea0003800000 */
[----:B------:R-:W3:Y:S08]  /*d900*/  S2UR UR5, SR_CgaCtaId ;  /* 0x00000000000579c3 */ /* 0x000ef00000008800 */
[----:B------:R-:W-:Y:S06]  /*d910*/  BAR.SYNC.DEFER_BLOCKING 0x5, 0x180 ;  /* 0x0146000000007b1d */ /* 0x000fec0000010000 */
[----:B------:R-:W-:-:S02]  /*d920*/  UMOV UR4, 0x400 ;  /* 0x0000040000047882 */ /* 0x000fc40000000000 */
[----:B---3--:R-:W-:-:S06]  /*d930*/  ULEA UR4, UR5, UR4, 0x18 ;  /* 0x0000000405047291 */ /* 0x008fcc000f8ec03f */
[----:B------:R-:W-:-:S05]  /*d940*/  IMAD.U32 R22, RZ, RZ, UR4 ;  /* 0x00000004ff167e24 */ /* 0x000fca000f8e00ff */
[----:B------:R3:W4:Y:S01]  /*d950*/  LDS.128 R16, [R22+0x228d0] ;  /* 0x0228d00016107984 */ /* 0x0007220000000c00 */
[----:B------:R-:W-:Y:S06]  /*d960*/  BAR.ARV 0x4, 0x180 ;  /* 0x0106000000007b1d */ /* 0x000fec0000002000 */
[----:B------:R-:W-:Y:S05]  /*d970*/  BRA `(.L_x_497) ;  /* 0x0000000800407947 */ /* 0x000fea0003800000 */
.L_x_496:
[----:B------:R-:W3:Y:S01]  /*d980*/  S2R R0, SR_TID.X ;  /* 0x0000000000007919 */ /* 0x000ee20000002100 */
[----:B------:R-:W-:Y:S01]  /*d990*/  UMOV UR4, 0xffffffff ;  /* 0xffffffff00047882 */ /* 0x000fe20000000000 */
[----:B---3--:R-:W-:-:S04]  /*d9a0*/  LOP3.LUT R8, R0, 0x1f, RZ, 0xc0, !PT ;  /* 0x0000001f00087812 */ /* 0x008fc800078ec0ff */
[----:B------:R-:W-:Y:S01]  /*d9b0*/  ISETP.NE.AND P0, PT, R8, 0x1f, PT ;  /* 0x0000001f0800780c */ /* 0x000fe20003f05270 */
[----:B------:R-:W-:-:S12]  /*d9c0*/  BRA.DIV UR4, `(.L_x_498) ;  /* 0x0000003a04887947 */ /* 0x000fd8000b800000 */
[----:B------:R-:W-:Y:S01]  /*d9d0*/  IMAD.IADD R5, R19, 0x1, R8 ;  /* 0x0000000113057824 */ /* 0x000fe200078e0208 */
[----:B------:R-:W-:-:S04]  /*d9e0*/  ULDC UR4, c[0x0][0xc3c] ;  /* 0x00030f0000047ab9 */ /* 0x000fc80000000800 */
[----:B------:R-:W-:-:S13]  /*d9f0*/  ISETP.GE.OR P1, PT, R5, UR4, !P0 ;  /* 0x0000000405007c0c */ /* 0x000fda000c726670 */
[----:B------:R-:W3:Y:S02]  /*da00*/  @!P1 LDC.64 R2, c[0x0][0xc80] ;  /* 0x00032000ff029b82 */ /* 0x000ee40000000a00 */
[----:B---3--:R-:W-:-:S06]  /*da10*/  @!P1 IMAD.WIDE R2, R5, 0x4, R2 ;  /* 0x0000000405029825 */ /* 0x008fcc00078e0202 */
[----:B------:R-:W3:Y:S01]  /*da20*/  @!P1 LDG.E R2, desc[UR50][R2.64] ;  /* 0x0000003202029981 */ /* 0x000ee2000c1e1900 */
[----:B------:R-:W-:Y:S01]  /*da30*/  IMAD.MOV.U32 R4, RZ, RZ, RZ ;  /* 0x000000ffff047224 */ /* 0x000fe200078e00ff */
[C---:B------:R-:W-:Y:S02]  /*da40*/  ISETP.GE.U32.AND P2, PT, R8.reuse, 0x2, PT ;  /* 0x000000020800780c */ /* 0x040fe40003f46070 */
[C---:B------:R-:W-:Y:S01]  /*da50*/  ISETP.GE.U32.AND P3, PT, R8.reuse, 0x4, PT ;  /* 0x000000040800780c */ /* 0x040fe20003f66070 */
[----:B------:R-:W-:Y:S01]  /*da60*/  SHFL.IDX PT, R0, R16, 0x1, 0x1f ;  /* 0x00201f0010007f89 */ /* 0x000fe200000e0000 */
[C---:B------:R-:W-:Y:S02]  /*da70*/  ISETP.GE.U32.AND P4, PT, R8.reuse, 0x8, PT ;  /* 0x000000080800780c */ /* 0x040fe40003f86070 */
[C---:B------:R-:W-:Y:S01]  /*da80*/  ISETP.GE.U32.AND P5, PT, R8.reuse, 0x10, PT ;  /* 0x000000100800780c */ /* 0x040fe20003fa6070 */
[----:B---3--:R-:W-:Y:S01]  /*da90*/  @!P1 IMAD.MOV.U32 R4, RZ, RZ, R2 ;  /* 0x000000ffff049224 */ /* 0x008fe200078e0002 */
[----:B------:R-:W-:-:S04]  /*daa0*/  ISETP.NE.AND P1, PT, R8, RZ, PT ;  /* 0x000000ff0800720c */ /* 0x000fc80003f25270 */
[----:B------:R-:W3:Y:S02]  /*dab0*/  SHFL.UP PT, R14, R4, 0x1, RZ ;  /* 0x04200000040e7989 */ /* 0x000ee400000e00ff */
[----:B---3--:R-:W-:-:S05]  /*dac0*/  SEL R5, R14, RZ, P1 ;  /* 0x000000ff0e057207 */ /* 0x008fca0000800000 */
[----:B------:R-:W-:Y:S02]  /*dad0*/  IMAD.IADD R6, R4, 0x1, R5 ;  /* 0x0000000104067824 */ /* 0x000fe400078e0205 */
[----:B------:R-:W-:Y:S04]  /*dae0*/  SHFL.IDX PT, R5, R16, RZ, 0x1f ;  /* 0x00001fff10057589 */ /* 0x000fe800000e0000 */
[----:B------:R-:W3:Y:S02]  /*daf0*/  SHFL.UP PT, R14, R6, 0x2, RZ ;  /* 0x04400000060e7989 */ /* 0x000ee400000e00ff */
[----:B---3--:R-:W-:-:S05]  /*db00*/  SEL R7, R14, RZ, P2 ;  /* 0x000000ff0e077207 */ /* 0x008fca0001000000 */
[----:B------:R-:W-:-:S05]  /*db10*/  IMAD.IADD R7, R6, 0x1, R7 ;  /* 0x0000000106077824 */ /* 0x000fca00078e0207 */
[----:B------:R-:W3:Y:S02]  /*db20*/  SHFL.UP PT, R14, R7, 0x4, RZ ;  /* 0x04800000070e7989 */ /* 0x000ee400000e00ff */
[----:B---3--:R-:W-:-:S05]  /*db30*/  SEL R2, R14, RZ, P3 ;  /* 0x000000ff0e027207 */ /* 0x008fca0001800000 */
[----:B------:R-:W-:-:S05]  /*db40*/  IMAD.IADD R2, R7, 0x1, R2 ;  /* 0x0000000107027824 */ /* 0x000fca00078e0202 */
[----:B------:R-:W3:Y:S02]  /*db50*/  SHFL.UP PT, R14, R2, 0x8, RZ ;  /* 0x05000000020e7989 */ /* 0x000ee400000e00ff */
[----:B---3--:R-:W-:-:S04]  /*db60*/  SEL R3, R14, RZ, P4 ;  /* 0x000000ff0e037207 */ /* 0x008fc80002000000 */
[----:B------:R-:W-:-:S05]  /*db70*/  IADD3 R3, R2, R3, RZ ;  /* 0x0000000302037210 */ /* 0x000fca0007ffe0ff */
[----:B------:R-:W3:Y:S02]  /*db80*/  SHFL.UP PT, R14, R3, 0x10, RZ ;  /* 0x06000000030e7989 */ /* 0x000ee400000e00ff */
[----:B---3--:R-:W-:-:S05]  /*db90*/  SEL R6, R14, RZ, P5 ;  /* 0x000000ff0e067207 */ /* 0x008fca0002800000 */
[----:B------:R-:W-:-:S05]  /*dba0*/  IMAD.IADD R6, R3, 0x1, R6 ;  /* 0x0000000103067824 */ /* 0x000fca00078e0206 */
[----:B------:R3:W4:Y:S02]  /*dbb0*/  SHFL.IDX PT, R14, R6, 0x1f, 0x1f ;  /* 0x03e01f00060e7f89 */ /* 0x00072400000e0000 */
.L_x_614:
[----:B------:R-:W-:Y:S02]  /*dbc0*/  ULDC UR4, c[0x0][0xc38] ;  /* 0x00030e0000047ab9 */ /* 0x000fe40000000800 */
[----:B------:R-:W-:-:S04]  /*dbd0*/  IMAD.U32 R7, RZ, RZ, UR4 ;  /* 0x00000004ff077e24 */ /* 0x000fc8000f8e00ff */
[----:B----4-:R-:W-:-:S04]  /*dbe0*/  IMAD R3, R14, R7, RZ ;  /* 0x000000070e037224 */ /* 0x010fc800078e02ff */
[----:B------:R-:W-:-:S05]  /*dbf0*/  IMAD.IADD R8, R0, 0x1, R3 ;  /* 0x0000000100087824 */ /* 0x000fca00078e0203 */
[----:B------:R-:W-:-:S13]  /*dc00*/  ISETP.GT.AND P6, PT, R8, R5, PT ;  /* 0x000000050800720c */ /* 0x000fda0003fc4270 */
[----:B------:R-:W-:Y:S05]  /*dc10*/  @P6 BRA `(.L_x_499) ;  /* 0x00000000009c6947 */ /* 0x000fea0003800000 */
.L_x_504:
[----:B------:R-:W4:Y:S01]  /*dc20*/  LDC R0, c[0x0][0xc3c] ;  /* 0x00030f00ff007b82 */ /* 0x000f220000000800 */
[----:B------:R-:W-:-:S05]  /*dc30*/  VIADD R19, R19, 0x1f ;  /* 0x0000001f13137836 */ /* 0x000fca0000000000 */
[----:B----4-:R-:W-:-:S13]  /*dc40*/  ISETP.GE.AND P6, PT, R19, R0, PT ;  /* 0x000000001300720c */ /* 0x010fda0003fc6270 */
[----:B0-----:R-:W-:Y:S05]  /*dc50*/  @P6 BRA `(.L_x_500) ;  /* 0x0000000400446947 */ /* 0x001fea0003800000 */
[----:B------:R-:W4:Y:S01]  /*dc60*/  S2R R2, SR_TID.X ;  /* 0x0000000000027919 */ /* 0x000f220000002100 */
[----:B------:R-:W-:Y:S01]  /*dc70*/  BSSY B0, `(.L_x_501) ;  /* 0x0000009000007945 */ /* 0x000fe20003800000 */
[----:B------:R-:W-:Y:S01]  /*dc80*/  IMAD.MOV.U32 R4, RZ, RZ, RZ ;  /* 0x000000ffff047224 */ /* 0x000fe200078e00ff */
[----:B----4-:R-:W-:-:S05]  /*dc90*/  LOP3.LUT R2, R2, 0x1f, RZ, 0xc0, !PT ;  /* 0x0000001f02027812 */ /* 0x010fca00078ec0ff */
[----:B------:R-:W-:-:S05]  /*dca0*/  IMAD.IADD R7, R19, 0x1, R2 ;  /* 0x0000000113077824 */ /* 0x000fca00078e0202 */
[----:B------:R-:W-:-:S13]  /*dcb0*/  ISETP.GE.OR P6, PT, R7, R0, !P0 ;  /* 0x000000000700720c */ /* 0x000fda00047c6670 */
[----:B------:R-:W-:Y:S05]  /*dcc0*/  @P6 BRA `(.L_x_502) ;  /* 0x00000000000c6947 */ /* 0x000fea0003800000 */
[----:B------:R-:W4:Y:S02]  /*dcd0*/  LDC.64 R2, c[0x0][0xc80] ;  /* 0x00032000ff027b82 */ /* 0x000f240000000a00 */
[----:B----4-:R-:W-:-:S05]  /*dce0*/  IMAD.WIDE R2, R7, 0x4, R2 ;  /* 0x0000000407027825 */ /* 0x010fca00078e0202 */
[----:B------:R4:W5:Y:S02]  /*dcf0*/  LDG.E R4, desc[UR50][R2.64] ;  /* 0x0000003202047981 */ /* 0x000964000c1e1900 */
.L_x_502:
[----:B------:R-:W-:Y:S05]  /*dd00*/  BSYNC B0 ;  /* 0x0000000000007941 */ /* 0x000fea0003800000 */
.L_x_501:
[----:B------:R-:W-:-:S03]  /*dd10*/  UMOV UR4, 0xffffffff ;  /* 0xffffffff00047882 */ /* 0x000fc60000000000 */
[----:B------:R-:W-:Y:S05]  /*dd20*/  BRA.DIV UR4, `(.L_x_503) ;  /* 0x0000003a04d47947 */ /* 0x000fea000b800000 */
[----:B-----5:R-:W0:Y:S02]  /*dd30*/  SHFL.UP PT, R14, R4, 0x1, RZ ;  /* 0x04200000040e7989 */ /* 0x020e2400000e00ff */
[----:B0-----:R-:W-:-:S05]  /*dd40*/  SEL R13, R14, RZ, P1 ;  /* 0x000000ff0e0d7207 */ /* 0x001fca0000800000 */
[----:B------:R-:W-:-:S05]  /*dd50*/  IMAD.IADD R13, R4, 0x1, R13 ;  /* 0x00000001040d7824 */ /* 0x000fca00078e020d */
[----:B------:R-:W0:Y:S02]  /*dd60*/  SHFL.UP PT, R14, R13, 0x2, RZ ;  /* 0x044000000d0e7989 */ /* 0x000e2400000e00ff */
[----:B0-----:R-:W-:-:S05]  /*dd70*/  SEL R0, R14, RZ, P2 ;  /* 0x000000ff0e007207 */ /* 0x001fca0001000000 */
[----:B------:R-:W-:-:S05]  /*dd80*/  IMAD.IADD R0, R13, 0x1, R0 ;  /* 0x000000010d007824 */ /* 0x000fca00078e0200 */
[----:B------:R-:W4:Y:S02]  /*dd90*/  SHFL.UP PT, R14, R0, 0x4, RZ ;  /* 0x04800000000e7989 */ /* 0x000f2400000e00ff */
[----:B----4-:R-:W-:-:S05]  /*dda0*/  SEL R3, R14, RZ, P3 ;  /* 0x000000ff0e037207 */ /* 0x010fca0001800000 */
[----:B------:R-:W-:-:S05]  /*ddb0*/  IMAD.IADD R2, R0, 0x1, R3 ;  /* 0x0000000100027824 */ /* 0x000fca00078e0203 */
[----:B------:R-:W0:Y:S02]  /*ddc0*/  SHFL.UP PT, R14, R2, 0x8, RZ ;  /* 0x05000000020e7989 */ /* 0x000e2400000e00ff */
[----:B0-----:R-:W-:-:S04]  /*ddd0*/  SEL R3, R14, RZ, P4 ;  /* 0x000000ff0e037207 */ /* 0x001fc80002000000 */
[----:B------:R-:W-:-:S05]  /*dde0*/  IADD3 R3, R2, R3, RZ ;  /* 0x0000000302037210 */ /* 0x000fca0007ffe0ff */
[----:B------:R-:W3:Y:S02]  /*ddf0*/  SHFL.UP PT, R14, R3, 0x10, RZ ;  /* 0x06000000030e7989 */ /* 0x000ee400000e00ff */
[----:B---3--:R-:W-:-:S05]  /*de00*/  SEL R6, R14, RZ, P5 ;  /* 0x000000ff0e067207 */ /* 0x008fca0002800000 */
[----:B------:R-:W-:-:S05]  /*de10*/  IMAD.IADD R6, R3, 0x1, R6 ;  /* 0x0000000103067824 */ /* 0x000fca00078e0206 */
[----:B------:R0:W3:Y:S02]  /*de20*/  SHFL.IDX PT, R14, R6, 0x1f, 0x1f ;  /* 0x03e01f00060e7f89 */ /* 0x0000e400000e0000 */
.L_x_622:
[----:B------:R-:W-:Y:S02]  /*de30*/  ULDC UR4, c[0x0][0xc38] ;  /* 0x00030e0000047ab9 */ /* 0x000fe40000000800 */
[----:B------:R-:W-:-:S04]  /*de40*/  IMAD.U32 R7, RZ, RZ, UR4 ;  /* 0x00000004ff077e24 */ /* 0x000fc8000f8e00ff */
[----:B---3--:R-:W-:-:S04]  /*de50*/  IMAD R3, R14, R7, RZ ;  /* 0x000000070e037224 */ /* 0x008fc800078e02ff */
[----:B------:R-:W-:-:S05]  /*de60*/  IMAD.IADD R8, R3, 0x1, R8 ;  /* 0x0000000103087824 */ /* 0x000fca00078e0208 */
[----:B------:R-:W-:-:S13]  /*de70*/  ISETP.GT.AND P6, PT, R8, R5, PT ;  /* 0x000000050800720c */ /* 0x000fda0003fc4270 */
[----:B------:R-:W-:Y:S05]  /*de80*/  @!P6 BRA `(.L_x_504) ;  /* 0xfffffffc0064e947 */ /* 0x000fea000383ffff */
.L_x_499:
[----:B------:R-:W-:Y:S01]  /*de90*/  IMAD.IADD R8, R8, 0x1, -R3 ;  /* 0x0000000108087824 */ /* 0x000fe200078e0a03 */
[----:B------:R-:W-:-:S03]  /*dea0*/  UMOV UR4, 0xffffffff ;  /* 0xffffffff00047882 */ /* 0x000fc60000000000 */
[----:B------:R-:W-:-:S05]  /*deb0*/  IMAD R0, R6, R7, R8 ;  /* 0x0000000706007224 */ /* 0x000fca00078e0208 */
[----:B------:R-:W-:Y:S01]  /*dec0*/  ISETP.GT.AND P6, PT, R0, R5, PT ;  /* 0x000000050000720c */ /* 0x000fe20003fc4270 */
[----:B------:R-:W-:-:S12]  /*ded0*/  BRA.DIV UR4, `(.L_x_505) ;  /* 0x0000003e04247947 */ /* 0x000fd8000b800000 */
[----:B------:R-:W-:-:S04]  /*dee0*/  VOTE.ANY R2, PT, !P6 ;  /* 0x0000000000027806 */ /* 0x000fc800070e0100 */
[----:B------:R-:W4:Y:S02]  /*def0*/  POPC R0, R2 ;  /* 0x0000000200007309 */ /* 0x000f240000000000 */
[----:B----4-:R4:W0:Y:S02]  /*df00*/  SHFL.IDX PT, R4, R4, R0, 0x1f ;  /* 0x00001f0004047589 */ /* 0x01082400000e0000 */
.L_x_626:
[----:B------:R-:W-:Y:S01]  /*df10*/  ISETP.NE.AND P0, PT, R2, RZ, PT ;  /* 0x000000ff0200720c */ /* 0x000fe20003f05270 */
[----:B------:R-:W-:-:S12]  /*df20*/  IMAD.MOV.U32 R14, RZ, RZ, RZ ;  /* 0x000000ffff0e7224 */ /* 0x000fd800078e00ff */
[----:B------:R-:W-:Y:S05]  /*df30*/  @!P0 BRA `(.L_x_506) ;  /* 0x0000000000108947 */ /* 0x000fea0003800000 */
[----:B------:R-:W-:Y:S01]  /*df40*/  UMOV UR4, 0xffffffff ;  /* 0xffffffff00047882 */ /* 0x000fe20000000000 */
[----:B------:R-:W-:Y:S02]  /*df50*/  VIADD R12, R0, 0xffffffff ;  /* 0xffffffff000c7836 */ /* 0x000fe40000000000 */
[----:B------:R-:W-:Y:S05]  /*df60*/  BRA.DIV UR4, `(.L_x_507) ;  /* 0x0000003e04487947 */ /* 0x000fea000b800000 */
[----:B------:R0:W0:Y:S02]  /*df70*/  SHFL.IDX PT, R14, R6, R12, 0x1f ;  /* 0x00001f0c060e7589 */ /* 0x00002400000e0000 */
.L_x_506:
[----:B0--3--:R-:W-:Y:S01]  /*df80*/  IABS R6, R4 ;  /* 0x0000000400067213 */ /* 0x009fe20000000000 */
[----:B------:R-:W-:Y:S02]  /*df90*/  IMAD R16, R14, R7, R8 ;  /* 0x000000070e107224 */ /* 0x000fe400078e0208 */
[----:B------:R-:W-:Y:S01]  /*dfa0*/  IMAD.IADD R19, R0, 0x1, R19 ;  /* 0x0000000100137824 */ /* 0x000fe200078e0213 */
[----:B------:R-:W0:Y:S08]  /*dfb0*/  I2F.RP R9, R6 ;  /* 0x0000000600097306 */ /* 0x000e300000209400 */
[----:B0-----:R-:W0:Y:S02]  /*dfc0*/  MUFU.RCP R9, R9 ;  /* 0x0000000900097308 */ /* 0x001e240000001000 */
[----:B0-----:R-:W-:-:S06]  /*dfd0*/  VIADD R2, R9, 0xffffffe ;  /* 0x0ffffffe09027836 */ /* 0x001fcc0000000000 */
[----:B------:R0:W3:Y:S02]  /*dfe0*/  F2I.FTZ.U32.TRUNC.NTZ R3, R2 ;  /* 0x0000000200037305 */ /* 0x0000e4000021f000 */
[----:B0-----:R-:W-:Y:S02]  /*dff0*/  IMAD.MOV.U32 R2, RZ, RZ, RZ ;  /* 0x000000ffff027224 */ /* 0x001fe400078e00ff */
[----:B---3--:R-:W-:-:S04]  /*e000*/  IMAD.MOV R7, RZ, RZ, -R3 ;  /* 0x000000ffff077224 */ /* 0x008fc800078e0a03 */
[----:B------:R-:W-:-:S04]  /*e010*/  IMAD R7, R7, R6, RZ ;  /* 0x0000000607077224 */ /* 0x000fc800078e02ff */
[----:B------:R-:W-:Y:S01]  /*e020*/  IMAD.HI.U32 R3, R3, R7, R2 ;  /* 0x0000000703037227 */ /* 0x000fe200078e0002 */
[----:B------:R-:W-:Y:S02]  /*e030*/  IADD3 R7, R5, -R16, RZ ;  /* 0x8000001005077210 */ /* 0x000fe40007ffe0ff */
[----:B------:R-:W-:Y:S02]  /*e040*/  IABS R5, R4 ;  /* 0x0000000400057213 */ /* 0x000fe40000000000 */
[----:B------:R-:W-:-:S03]  /*e050*/  IABS R2, R7 ;  /* 0x0000000700027213 */ /* 0x000fc60000000000 */
[----:B------:R-:W-:Y:S02]  /*e060*/  IMAD.MOV R5, RZ, RZ, -R5 ;  /* 0x000000ffff057224 */ /* 0x000fe400078e0a05 */
[----:B------:R-:W-:-:S04]  /*e070*/  IMAD.HI.U32 R3, R3, R2, RZ ;  /* 0x0000000203037227 */ /* 0x000fc800078e00ff */
[----:B------:R-:W-:Y:S01]  /*e080*/  IMAD R5, R3, R5, R2 ;  /* 0x0000000503057224 */ /* 0x000fe200078e0202 */
[----:B------:R-:W-:-:S04]  /*e090*/  LOP3.LUT R2, R7, R4, RZ, 0x3c, !PT ;  /* 0x0000000407027212 */ /* 0x000fc800078e3cff */
[----:B------:R-:W-:Y:S02]  /*e0a0*/  ISETP.GT.U32.AND P1, PT, R6, R5, PT ;  /* 0x000000050600720c */ /* 0x000fe40003f24070 */
[----:B------:R-:W-:-:S11]  /*e0b0*/  ISETP.GE.AND P2, PT, R2, RZ, PT ;  /* 0x000000ff0200720c */ /* 0x000fd60003f46270 */
[----:B------:R-:W-:Y:S02]  /*e0c0*/  @!P1 IMAD.IADD R5, R5, 0x1, -R6 ;  /* 0x0000000105059824 */ /* 0x000fe400078e0a06 */
[----:B------:R-:W-:Y:S01]  /*e0d0*/  @!P1 VIADD R3, R3, 0x1 ;  /* 0x0000000103039836 */ /* 0x000fe20000000000 */
[----:B------:R-:W-:Y:S02]  /*e0e0*/  ISETP.NE.AND P1, PT, R4, RZ, PT ;  /* 0x000000ff0400720c */ /* 0x000fe40003f25270 */
[----:B------:R-:W-:-:S13]  /*e0f0*/  ISETP.GE.U32.AND P0, PT, R5, R6, PT ;  /* 0x000000060500720c */ /* 0x000fda0003f06070 */
[----:B------:R-:W-:-:S04]  /*e100*/  @P0 VIADD R3, R3, 0x1 ;  /* 0x0000000103030836 */ /* 0x000fc80000000000 */
[----:B------:R-:W-:Y:S01]  /*e110*/  @!P2 IMAD.MOV R3, RZ, RZ, -R3 ;  /* 0x000000ffff03a224 */ /* 0x000fe200078e0a03 */
[----:B------:R-:W-:-:S05]  /*e120*/  @!P1 LOP3.LUT R3, RZ, R4, RZ, 0x33, !PT ;  /* 0x00000004ff039212 */ /* 0x000fca00078e33ff */
[--C-:B------:R-:W-:Y:S02]  /*e130*/  IMAD.MOV R17, RZ, RZ, -R3.reuse ;  /* 0x000000ffff117224 */ /* 0x100fe400078e0a03 */
[----:B------:R-:W-:Y:S02]  /*e140*/  IMAD.MOV.U32 R18, RZ, RZ, R3 ;  /* 0x000000ffff127224 */ /* 0x000fe400078e0003 */
[----:B------:R-:W-:Y:S01]  /*e150*/  IMAD R17, R4, R17, R7 ;  /* 0x0000001104117224 */ /* 0x000fe200078e0207 */
[----:B------:R-:W-:Y:S06]  /*e160*/  BRA `(.L_x_508) ;  /* 0x00000000001c7947 */ /* 0x000fec0003800000 */
.L_x_500:
[----:B------:R-:W-:Y:S01]  /*e170*/  UMOV UR4, URZ ;  /* 0x0000003f00047c82 */ /* 0x000fe20008000000 */
[----:B------:R-:W-:Y:S01]  /*e180*/  UMOV UR5, URZ ;  /* 0x0000003f00057c82 */ /* 0x000fe20008000000 */
[----:B------:R-:W-:Y:S01]  /*e190*/  ULDC UR6, c[0x0][0xc3c] ;  /* 0x00030f0000067ab9 */ /* 0x000fe20000000800 */
[----:B------:R-:W-:Y:S01]  /*e1a0*/  IMAD.MOV.U32 R16, RZ, RZ, R5 ;  /* 0x000000ffff107224 */ /* 0x000fe200078e0005 */
[----:B------:R-:W-:Y:S01]  /*e1b0*/  MOV R17, UR4 ;  /* 0x0000000400117c02 */ /* 0x000fe20008000f00 */
[----:B------:R-:W-:Y:S02]  /*e1c0*/  IMAD.U32 R18, RZ, RZ, UR5 ;  /* 0x00000005ff127e24 */ /* 0x000fe4000f8e00ff */
[----:B------:R-:W-:-:S07]  /*e1d0*/  IMAD.U32 R19, RZ, RZ, UR6 ;  /* 0x00000006ff137e24 */ /* 0x000fce000f8e00ff */
.L_x_508:
[----:B----4-:R-:W4:Y:S01]  /*e1e0*/  S2R R0, SR_TID.X ;  /* 0x0000000000007919 */ /* 0x010f220000002100 */
[----:B------:R-:W-:Y:S05]  /*e1f0*/  WARPSYNC.ALL ;  /* 0x0000000000007948 */ /* 0x000fea0003800000 */
[----:B------:R-:W-:Y:S01]  /*e200*/  BAR.SYNC.DEFER_BLOCKING 0x4, 0x180 ;  /* 0x0106000000007b1d */ /* 0x000fe20000010000 */
[----:B----4-:R-:W-:-:S04]  /*e210*/  LOP3.LUT R0, R0, 0x1f, RZ, 0xc0, !PT ;  /* 0x0000001f00007812 */ /* 0x010fc800078ec0ff */
[----:B------:R-:W-:-:S13]  /*e220*/  ISETP.NE.AND P0, PT, R0, RZ, PT ;  /* 0x000000ff0000720c */ /* 0x000fda0003f05270 */
[----:B------:R-:W4:Y:S01]  /*e230*/  @!P0 S2R R3, SR_CgaCtaId ;  /* 0x0000000000038919 */ /* 0x000f220000008800 */
[----:B------:R-:W-:-:S04]  /*e240*/  @!P0 MOV R0, 0x400 ;  /* 0x0000040000008802 */ /* 0x000fc80000000f00 */
[----:B----4-:R-:W-:-:S05]  /*e250*/  @!P0 LEA R22, R3, R0, 0x18 ;  /* 0x0000000003168211 */ /* 0x010fca00078ec0ff */
[----:B------:R4:W-:Y:S01]  /*e260*/  @!P0 STS.128 [R22+0x228d0], R16 ;  /* 0x0228d01016008388 */ /* 0x0009e20000000c00 */
[----:B------:R-:W-:Y:S06]  /*e270*/  BAR.ARV 0x5, 0x180 ;  /* 0x0146000000007b1d */ /* 0x000fec0000002000 */
.L_x_497:
[----:B------:R-:W-:Y:S02]  /*e280*/  ULDC UR4, c[0x0][0xc3c] ;  /* 0x00030f0000047ab9 */ /* 0x000fe40000000800 */
[----:B----4-:R-:W-:-:S13]  /*e290*/  ISETP.GE.AND P0, PT, R19, UR4, PT ;  /* 0x0000000413007c0c */ /* 0x010fda000bf06270 */
[----:B------:R-:W-:Y:S05]  /*e2a0*/  @!P0 BRA `(.L_x_509) ;  /* 0xffffffbc00108947 */ /* 0x000fea000383ffff */
[----:B------:R-:W-:Y:S05]  /*e2b0*/  BSYNC B8 ;  /* 0x0000000000087941 */ /* 0x000fea0003800000 */
.L_x_448:
[----:B0-----:R-:W4:Y:S01]  /*e2c0*/  LDL.LU R0, [R1+0x24] ;  /* 0x0000240001007983 */ /* 0x001f220000300800 */
[----:B------:R-:W-:Y:S01]  /*e2d0*/  BSSY B0, `(.L_x_510) ;  /* 0x000000b000007945 */ /* 0x000fe20003800000 */
[----:B------:R-:W0:Y:S01]  /*e2e0*/  S2R R5, SR_CgaCtaId ;  /* 0x0000000000057919 */ /* 0x000e220000008800 */
[----:B----4-:R-:W-:-:S05]  /*e2f0*/  VIADD R0, R0, 0x1 ;  /* 0x0000000100007836 */ /* 0x010fca0000000000 */
[----:B------:R-:W-:-:S04]  /*e300*/  LEA.HI R2, R0, R0, RZ, 0x1 ;  /* 0x0000000000027211 */ /* 0x000fc800078f08ff */
[----:B------:R-:W-:Y:S02]  /*e310*/  LOP3.LUT R3, R2, 0xfffffffe, RZ, 0xc0, !PT ;  /* 0xfffffffe02037812 */ /* 0x000fe400078ec0ff */
[----:B------:R-:W-:-:S03]  /*e320*/  MOV R2, 0x400 ;  /* 0x0000040000027802 */ /* 0x000fc60000000f00 */
[----:B------:R-:W-:Y:S01]  /*e330*/  IMAD.IADD R0, R0, 0x1, -R3 ;  /* 0x0000000100007824 */ /* 0x000fe200078e0a03 */
[----:B0-----:R-:W-:-:S04]  /*e340*/  LEA R7, R5, R2, 0x18 ;  /* 0x0000000205077211 */ /* 0x001fc800078ec0ff */
[----:B------:R-:W-:-:S04]  /*e350*/  SHF.L.U32 R0, R0, 0x1f, RZ ;  /* 0x0000001f00007819 */ /* 0x000fc800000006ff */
[----:B------:R-:W0:Y:S02]  /*e360*/  SYNCS.PHASECHK.TRANS64.TRYWAIT P0, [R7+URZ+0x22820], R0 ;  /* 0x02282000070075a7 */ /* 0x000e24000800017f */
[----:B0-----:R-:W-:Y:S05]  /*e370*/  @!P0 BRA `(.L_x_511) ;  /* 0x0000003800688947 */ /* 0x001fea0003800000 */
.L_x_629:
[----:B------:R-:W-:Y:S05]  /*e380*/  BSYNC B0 ;  /* 0x0000000000007941 */ /* 0x000fea0003800000 */
.L_x_510:
[----:B------:R-:W-:-:S03]  /*e390*/  UMOV UR4, 0xffffffff ;  /* 0xffffffff00047882 */ /* 0x000fc60000000000 */
[----:B------:R-:W-:Y:S05]  /*e3a0*/  BRA.DIV UR4, `(.L_x_512) ;  /* 0x0000003a04707947 */ /* 0x000fea000b800000 */
[----:B0-----:R-:W0:Y:S02]  /*e3b0*/  S2R R0, SR_TID.X ;  /* 0x0000000000007919 */ /* 0x001e240000002100 */
[----:B0-----:R-:W-:-:S04]  /*e3c0*/  SHF.R.U32.HI R0, RZ, 0x5, R0 ;  /* 0x00000005ff007819 */ /* 0x001fc80000011600 */
[----:B------:R-:W-:-:S05]  /*e3d0*/  LOP3.LUT R0, R0, 0x3, RZ, 0xc0, !PT ;  /* 0x0000000300007812 */ /* 0x000fca00078ec0ff */
[----:B------:R0:W4:Y:S02]  /*e3e0*/  SHFL.IDX PT, R14, R0, RZ, 0x1f ;  /* 0x00001fff000e7589 */ /* 0x00012400000e0000 */
.L_x_632:
[----:B----4-:R-:W-:Y:S01]  /*e3f0*/  ISETP.NE.AND P0, PT, R14, RZ, PT ;  /* 0x000000ff0e00720c */ /* 0x010fe20003f05270 */
[----:B------:R-:W-:-:S12]  /*e400*/  BSSY B0, `(.L_x_513) ;  /* 0x0000024000007945 */ /* 0x000fd80003800000 */
[----:B------:R-:W-:Y:S05]  /*e410*/  @P0 BRA `(.L_x_514) ;  /* 0x0000000000880947 */ /* 0x000fea0003800000 */
[----:B------:R-:W-:-:S03]  /*e420*/  UMOV UR4, 0xffffffff ;  /* 0xffffffff00047882 */ /* 0x000fc60000000000 */
[----:B------:R-:W-:Y:S05]  /*e430*/  BRA.DIV UR4, `(.L_x_515) ;  /* 0x0000003a04807947 */ /* 0x000fea000b800000 */
[----:B------:R-:W-:-:S13]  /*e440*/  ELECT P6, URZ, PT ;  /* 0x00000000003f782f */ /* 0x000fda00038c0000 */
.L_x_635:
[----:B------:R-:W-:Y:S05]  /*e450*/  @!P6 BRA `(.L_x_514) ;  /* 0x000000000078e947 */ /* 0x000fea0003800000 */
[----:B------:R-:W-:-:S06]  /*e460*/  ULOP3.LUT UR4, UR37, 0x2, URZ, 0xfc, !UPT ;  /* 0x0000000225047892 */ /* 0x000fcc000f8efc3f */
[----:B0-----:R-:W-:-:S05]  /*e470*/  IMAD.U32 R0, RZ, RZ, UR4 ;  /* 0x00000004ff007e24 */ /* 0x001fca000f8e00ff */
[----:B------:R-:W-:-:S13]  /*e480*/  ISETP.NE.AND P0, PT, R0, 0x3, PT ;  /* 0x000000030000780c */ /* 0x000fda0003f05270 */
[----:B------:R-:W-:Y:S05]  /*e490*/  @!P0 BRA `(.L_x_516) ;  /* 0x0000000000048947 */ /* 0x000fea0003800000 */
[----:B------:R-:W-:Y:S01]  /*e4a0*/  BPT.TRAP 0x1 ;  /* 0x000000040000795c */ /* 0x000fe20000300000 */
.L_x_516:
[----:B------:R-:W-:Y:S01]  /*e4b0*/  IMAD R5, R24, 0x8, R7 ;  /* 0x0000000818057824 */ /* 0x000fe200078e0207 */
[----:B------:R-:W-:Y:S01]  /*e4c0*/  SHF.L.U32 R0, R26, 0x1f, RZ ;  /* 0x0000001f1a007819 */ /* 0x000fe200000006ff */
[----:B------:R-:W-:-:S03]  /*e4d0*/  VIADD R24, R24, 0x1 ;  /* 0x0000000118187836 */ /* 0x000fc60000000000 */
[----:B------:R-:W0:Y:S02]  /*e4e0*/  SYNCS.PHASECHK.TRANS64.TRYWAIT P1, [R5+URZ+0x22840], R0 ;  /* 0x02284000050075a7 */ /* 0x000e24000802017f */
[----:B------:R-:W-:-:S04]  /*e4f0*/  ISETP.NE.AND P2, PT, R24, 0x2, PT ;  /* 0x000000021800780c */ /* 0x000fc80003f45270 */
[----:B------:R-:W-:Y:S01]  /*e500*/  SEL R3, RZ, 0x1, P2 ;  /* 0x00000001ff037807 */ /* 0x000fe20001000000 */
[----:B0-----:R-:W-:Y:S08]  /*e510*/  @!P1 BRA `(.L_x_517) ;  /* 0x0000003800689947 */ /* 0x001ff00003800000 */
.L_x_636:
[----:B------:R-:W-:Y:S02]  /*e520*/  SEL R24, R24, RZ, P2 ;  /* 0x000000ff18187207 */ /* 0x000fe40001000000 */
[----:B------:R-:W-:Y:S01]  /*e530*/  LOP3.LUT R2, R26, R3, RZ, 0x3c, !PT ;  /* 0x000000031a027212 */ /* 0x000fe200078e3cff */
[----:B------:R-:W-:Y:S06]  /*e540*/  @!P0 BRA `(.L_x_518) ;  /* 0x0000000000048947 */ /* 0x000fec0003800000 */
[----:B------:R-:W-:Y:S01]  /*e550*/  BPT.TRAP 0x1 ;  /* 0x000000040000795c */ /* 0x000fe20000300000 */
.L_x_518:
[----:B------:R-:W-:Y:S01]  /*e560*/  IMAD R3, R24, 0x8, R7 ;  /* 0x0000000818037824 */ /* 0x000fe200078e0207 */
[----:B------:R-:W-:-:S04]  /*e570*/  SHF.L.U32 R2, R2, 0x1f, RZ ;  /* 0x0000001f02027819 */ /* 0x000fc800000006ff */
[----:B------:R-:W4:Y:S02]  /*e580*/  SYNCS.PHASECHK.TRANS64.TRYWAIT P1, [R3+URZ+0x22840], R2 ;  /* 0x02284002030075a7 */ /* 0x000f24000802017f */
[----:B----4-:R-:W-:Y:S05]  /*e590*/  @!P1 BRA `(.L_x_519) ;  /* 0x00000038005c9947 */ /* 0x010fea0003800000 */
.L_x_637:
[----:B------:R-:W-:Y:S05]  /*e5a0*/  @!P0 BRA `(.L_x_520) ;  /* 0x0000000000048947 */ /* 0x000fea0003800000 */
[----:B------:R-:W-:Y:S01]  /*e5b0*/  BPT.TRAP 0x1 ;  /* 0x000000040000795c */ /* 0x000fe20000300000 */
.L_x_520:
[----:B------:R-:W5:Y:S02]  /*e5c0*/  SYNCS.PHASECHK.TRANS64.TRYWAIT P1, [R5+URZ+0x22860], R0 ;  /* 0x02286000050075a7 */ /* 0x000f64000802017f */
[----:B-----5:R-:W-:Y:S05]  /*e5d0*/  @!P1 BRA `(.L_x_521) ;  /* 0x0000003800609947 */ /* 0x020fea0003800000 */
.L_x_638:
[----:B------:R-:W-:Y:S05]  /*e5e0*/  @!P0 BRA `(.L_x_522) ;  /* 0x0000000000048947 */ /* 0x000fea0003800000 */
[----:B------:R-:W-:Y:S01]  /*e5f0*/  BPT.TRAP 0x1 ;  /* 0x000000040000795c */ /* 0x000fe20000300000 */
.L_x_522:
[----:B------:R0:W0:Y:S02]  /*e600*/  SYNCS.PHASECHK.TRANS64.TRYWAIT P0, [R3+URZ+0x22860], R2 ;  /* 0x02286002030075a7 */ /* 0x000024000800017f */
[----:B0-----:R-:W-:Y:S05]  /*e610*/  @!P0 NANOSLEEP.SYNCS 0x989680 ;  /* 0x009896800000895d */ /* 0x001fea0003900000 */
[----:B------:R-:W0:Y:S02]  /*e620*/  @!P0 SYNCS.PHASECHK.TRANS64 P0, [R3+URZ+0x22860], R2 ;  /* 0x02286002030085a7 */ /* 0x000e24000800007f */
[----:B0-----:R-:W-:Y:S05]  /*e630*/  @!P0 BRA `(.L_x_522) ;  /* 0xfffffffc00f08947 */ /* 0x001fea000383ffff */
.L_x_514:
[----:B------:R-:W-:Y:S05]  /*e640*/  BSYNC B0 ;  /* 0x0000000000007941 */ /* 0x000fea0003800000 */
.L_x_513:
[----:B------:R-:W-:Y:S05]  /*e650*/  EXIT ;  /* 0x000000000000794d */ /* 0x000fea0003800000 */
.L_x_396:
[----:B0-----:R-:W-:-:S04]  /*e660*/  IMAD.U32 R3, RZ, RZ, UR45 ;  /* 0x0000002dff037e24 */ /* 0x001fc8000f8e00ff */
[----:B------:R0:W1:Y:S03]  /*e670*/  SYNCS.PHASECHK.TRANS64.TRYWAIT P0, [R3+URZ+0x22800], R0 ;  /* 0x02280000030075a7 */ /* 0x000066000800017f */
[----:B-1----:R-:W-:Y:S05]  /*e680*/  @!P0 NANOSLEEP.SYNCS 0x989680 ;  /* 0x009896800000895d */ /* 0x002fea0003900000 */
[----:B------:R-:W1:Y:S02]  /*e690*/  @!P0 SYNCS.PHASECHK.TRANS64 P0, [R3+URZ+0x22800], R0 ;  /* 0x02280000030085a7 */ /* 0x000e64000800007f */
[----:B-1----:R-:W-:Y:S05]  /*e6a0*/  @!P0 BRA `(.L_x_396) ;  /* 0xfffffffc00ec8947 */ /* 0x002fea000383ffff */
[----:B------:R-:W-:Y:S05]  /*e6b0*/  BRA `(.L_x_523) ;  /* 0xffffff3000547947 */ /* 0x000fea000383ffff */
.L_x_400:
[----:B-1----:R-:W-:-:S04]  /*e6c0*/  MOV R3, UR22 ;  /* 0x0000001600037c02 */ /* 0x002fc80008000f00 */
[----:B------:R1:W2:Y:S03]  /*e6d0*/  SYNCS.PHASECHK.TRANS64.TRYWAIT P1, [R3+URZ+0x22830], R8 ;  /* 0x02283008030075a7 */ /* 0x0002a6000802017f */
[----:B--2---:R-:W-:Y:S05]  /*e6e0*/  @!P1 NANOSLEEP.SYNCS 0x989680 ;  /* 0x009896800000995d */ /* 0x004fea0003900000 */
[----:B------:R-:W2:Y:S02]  /*e6f0*/  @!P1 SYNCS.PHASECHK.TRANS64 P1, [R3+URZ+0x22830], R8 ;  /* 0x02283008030095a7 */ /* 0x000ea4000802007f */
[----:B--2---:R-:W-:Y:S05]  /*e700*/  @!P1 BRA `(.L_x_400) ;  /* 0xfffffffc00ec9947 */ /* 0x004fea000383ffff */
[----:B------:R-:W-:Y:S05]  /*e710*/  BRA `(.L_x_399) ;  /* 0xffffff3000787947 */ /* 0x000fea000383ffff */
.L_x_405:
[----:B---3--:R-:W-:-:S04]  /*e720*/  IMAD.U32 R9, RZ, RZ, UR22 ;  /* 0x00000016ff097e24 */ /* 0x008fc8000f8e00ff */
[----:B------:R3:W4:Y:S03]  /*e730*/  SYNCS.PHASECHK.TRANS64.TRYWAIT P1, [R9+URZ+0x22850], R8 ;  /* 0x02285008090075a7 */ /* 0x000726000802017f */
[----:B----4-:R-:W-:Y:S05]  /*e740*/  @!P1 NANOSLEEP.SYNCS 0x989680 ;  /* 0x009896800000995d */ /* 0x010fea0003900000 */
[----:B------:R-:W4:Y:S02]  /*e750*/  @!P1 SYNCS.PHASECHK.TRANS64 P1, [R9+URZ+0x22850], R8 ;  /* 0x02285008090095a7 */ /* 0x000f24000802007f */
[----:B----4-:R-:W-:Y:S05]  /*e760*/  @!P1 BRA `(.L_x_405) ;  /* 0xfffffffc00ec9947 */ /* 0x010fea000383ffff */
[----:B------:R-:W-:Y:S05]  /*e770*/  BRA `(.L_x_404) ;  /* 0xffffff4c006c7947 */ /* 0x000fea000383ffff */
.L_x_411:
[----:B-1----:R-:W-:-:S04]  /*e780*/  IMAD.U32 R0, RZ, RZ, UR24 ;  /* 0x00000018ff007e24 */ /* 0x002fc8000f8e00ff */
[----:B------:R1:W2:Y:S03]  /*e790*/  SYNCS.PHASECHK.TRANS64.TRYWAIT P2, [R0+URZ+0x22830], R7 ;  /* 0x02283007000075a7 */ /* 0x0002a6000804017f */
[----:B--2---:R-:W-:Y:S05]  /*e7a0*/  @!P2 NANOSLEEP.SYNCS 0x989680 ;  /* 0x009896800000a95d */ /* 0x004fea0003900000 */
[----:B------:R-:W2:Y:S02]  /*e7b0*/  @!P2 SYNCS.PHASECHK.TRANS64 P2, [R0+URZ+0x22830], R7 ;  /* 0x022830070000a5a7 */ /* 0x000ea4000804007f */
[----:B--2---:R-:W-:Y:S05]  /*e7c0*/  @!P2 BRA `(.L_x_411) ;  /* 0xfffffffc00eca947 */ /* 0x004fea000383ffff */
[----:B------:R-:W-:Y:S05]  /*e7d0*/  BRA `(.L_x_410) ;  /* 0xffffff5000887947 */ /* 0x000fea000383ffff */
.L_x_416:
[----:B-1----:R-:W-:-:S04]  /*e7e0*/  IMAD.U32 R10, RZ, RZ, UR24 ;  /* 0x00000018ff0a7e24 */ /* 0x002fc8000f8e00ff */
[----:B------:R1:W2:Y:S03]  /*e7f0*/  SYNCS.PHASECHK.TRANS64.TRYWAIT P2, [R10+URZ+0x22850], R7 ;  /* 0x022850070a0075a7 */ /* 0x0002a6000804017f */
[----:B--2---:R-:W-:Y:S05]  /*e800*/  @!P2 NANOSLEEP.SYNCS 0x989680 ;  /* 0x009896800000a95d */ /* 0x004fea0003900000 */
[----:B------:R-:W2:Y:S02]  /*e810*/  @!P2 SYNCS.PHASECHK.TRANS64 P2, [R10+URZ+0x22850], R7 ;  /* 0x022850070a00a5a7 */ /* 0x000ea4000804007f */
[----:B--2---:R-:W-:Y:S05]  /*e820*/  @!P2 BRA `(.L_x_416) ;  /* 0xfffffffc00eca947 */ /* 0x004fea000383ffff */
[----:B------:R-:W-:Y:S05]  /*e830*/  BRA `(.L_x_415) ;  /* 0xffffff70002c7947 */ /* 0x000fea000383ffff */
.L_x_460:
[----:B------:R-:W-:Y:S01]  /*e840*/  SHF.R.U32.HI R9, RZ, 0x5, R21 ;  /* 0x00000005ff097819 */ /* 0x000fe20000011615 */
[----:B------:R-:W-:Y:S01]  /*e850*/  BSSY B0, `(.L_x_524) ;  /* 0x0000009000007945 */ /* 0x000fe20003800000 */
[----:B------:R-:W-:Y:S02]  /*e860*/  IMAD.MOV.U32 R12, RZ, RZ, RZ ;  /* 0x000000ffff0c7224 */ /* 0x000fe400078e00ff */
[----:B------:R-:W-:Y:S01]  /*e870*/  LOP3.LUT R9, R9, 0x3, RZ, 0xc0, !PT ;  /* 0x0000000309097812 */ /* 0x000fe200078ec0ff */
[----:B------:R-:W-:Y:S02]  /*e880*/  IMAD.MOV.U32 R11, RZ, RZ, 0x1f ;  /* 0x0000001fff0b7424 */ /* 0x000fe400078e00ff */
[----:B------:R-:W-:Y:S02]  /*e890*/  IMAD.MOV.U32 R15, RZ, RZ, -0x1 ;  /* 0xffffffffff0f7424 */ /* 0x000fe400078e00ff */
[----:B------:R-:W-:-:S07]  /*e8a0*/  IMAD.MOV.U32 R13, RZ, RZ, R9 ;  /* 0x000000ffff0d7224 */ /* 0x000fce00078e0009 */
[----:B0----5:R-:W-:Y:S05]  /*e8b0*/  WARPSYNC.COLLECTIVE R15, `(.L_x_525) ;  /* 0x000000000f087348 */ /* 0x021fea0003c00000 */
[----:B------:R1:W2:Y:S02]  /*e8c0*/  SHFL.IDX P6, R14, R13, R12, R11 ;  /* 0x0000000c0d0e7389 */ /* 0x0002a400000c000b */
[----:B012--5:R-:W-:Y:S01]  /*e8d0*/  ENDCOLLECTIVE ;  /* 0x000000000000791b */ /* 0x027fe20003800000 */
.L_x_525:
[----:B------:R-:W-:Y:S05]  /*e8e0*/  BSYNC B0 ;  /* 0x0000000000007941 */ /* 0x000fea0003800000 */
.L_x_524:
[----:B------:R-:W-:Y:S05]  /*e8f0*/  BRA `(.L_x_526) ;  /* 0xffffffc000cc7947 */ /* 0x000fea000383ffff */
.L_x_463:
[----:B0-----:R0:W1:Y:S02]  /*e900*/  SYNCS.PHASECHK.TRANS64.TRYWAIT P0, [R33+URZ+0x22840], R0 ;  /* 0x02284000210075a7 */ /* 0x001064000800017f */
[----:B-1----:R-:W-:Y:S05]  /*e910*/  @!P0 NANOSLEEP.SYNCS 0x989680 ;  /* 0x009896800000895d */ /* 0x002fea0003900000 */
[----:B------:R-:W1:Y:S02]  /*e920*/  @!P0 SYNCS.PHASECHK.TRANS64 P0, [R33+URZ+0x22840], R0 ;  /* 0x02284000210085a7 */ /* 0x000e64000800007f */
[----:B-1----:R-:W-:Y:S05]  /*e930*/  @!P0 BRA `(.L_x_463) ;  /* 0xfffffffc00f08947 */ /* 0x002fea000383ffff */
[----:B------:R-:W-:Y:S05]  /*e940*/  BRA `(.L_x_527) ;  /* 0xffffffc000f87947 */ /* 0x000fea000383ffff */
.L_x_464:
        /* <DEDUP_REMOVED lines=8> */
.L_x_529:
[----:B------:R-:W-:Y:S05]  /*e9d0*/  BSYNC B0 ;  /* 0x0000000000007941 */ /* 0x000fea0003800000 */
.L_x_528:
[----:B------:R-:W-:Y:S02]  /*e9e0*/  IMAD.MOV.U32 R13, RZ, RZ, R0 ;  /* 0x000000ffff0d7224 */ /* 0x000fe400078e0000 */
[----:B------:R-:W-:Y:S02]  /*e9f0*/  IMAD.MOV.U32 R12, RZ, RZ, RZ ;  /* 0x000000ffff0c7224 */ /* 0x000fe400078e00ff */
[----:B------:R-:W-:Y:S02]  /*ea00*/  IMAD.MOV.U32 R11, RZ, RZ, 0x181f ;  /* 0x0000181fff0b7424 */ /* 0x000fe400078e00ff */
[----:B------:R-:W-:Y:S02]  /*ea10*/  IMAD.MOV.U32 R15, RZ, RZ, -0x1 ;  /* 0xffffffffff0f7424 */ /* 0x000fe400078e00ff */
[----:B------:R-:W-:Y:S02]  /*ea20*/  IMAD.MOV.U32 R2, RZ, RZ, R14 ;  /* 0x000000ffff027224 */ /* 0x000fe400078e000e */
[----:B------:R-:W-:-:S07]  /*ea30*/  @P0 IMAD R7, R5, 0x2, R22 ;  /* 0x0000000205070824 */ /* 0x000fce00078e0216 */
[----:B------:R-:W-:Y:S05]  /*ea40*/  WARPSYNC.COLLECTIVE R15, `(.L_x_530) ;  /* 0x000000000f087348 */ /* 0x000fea0003c00000 */
[----:B------:R0:W1:Y:S02]  /*ea50*/  SHFL.IDX P6, R14, R13, R12, R11 ;  /* 0x0000000c0d0e7389 */ /* 0x00006400000c000b */
[----:B01----:R-:W-:Y:S01]  /*ea60*/  ENDCOLLECTIVE ;  /* 0x000000000000791b */ /* 0x003fe20003800000 */
.L_x_530:
[----:B------:R-:W-:Y:S01]  /*ea70*/  MOV R13, R4 ;  /* 0x00000004000d7202 */ /* 0x000fe20000000f00 */
[----:B------:R-:W-:Y:S02]  /*ea80*/  IMAD.MOV.U32 R12, RZ, RZ, 0x1 ;  /* 0x00000001ff0c7424 */ /* 0x000fe400078e00ff */
[----:B------:R-:W-:-:S07]  /*ea90*/  IMAD.MOV.U32 R3, RZ, RZ, R14 ;  /* 0x000000ffff037224 */ /* 0x000fce00078e000e */
[----:B------:R-:W-:Y:S05]  /*eaa0*/  WARPSYNC.COLLECTIVE R15, `(.L_x_531) ;  /* 0x000000000f087348 */ /* 0x000fea0003c00000 */
[----:B------:R0:W1:Y:S02]  /*eab0*/  SHFL.IDX P6, R14, R13, R12, R11 ;  /* 0x0000000c0d0e7389 */ /* 0x00006400000c000b */
[----:B01----:R-:W-:Y:S01]  /*eac0*/  ENDCOLLECTIVE ;  /* 0x000000000000791b */ /* 0x003fe20003800000 */
.L_x_531:
[----:B------:R-:W-:-:S05]  /*ead0*/  @P0 LEA R3, P1, R9, R3, 0x1 ;  /* 0x0000000309030211 */ /* 0x000fca00078208ff */
[----:B------:R-:W-:-:S05]  /*eae0*/  @P0 IMAD.X R2, RZ, RZ, R2, P1 ;  /* 0x000000ffff020224 */ /* 0x000fca00008e0602 */
[----:B------:R-:W-:Y:S01]  /*eaf0*/  @P0 LOP3.LUT R3, R3, R2, RZ, 0x3c, !PT ;  /* 0x0000000203030212 */ /* 0x000fe200078e3cff */
[----:B------:R-:W-:-:S03]  /*eb00*/  IMAD.MOV.U32 R13, RZ, RZ, R0 ;  /* 0x000000ffff0d7224 */ /* 0x000fc600078e0000 */
[----:B------:R-:W-:-:S04]  /*eb10*/  @P0 LOP3.LUT R2, R3, R2, RZ, 0x3c, !PT ;  /* 0x0000000203020212 */ /* 0x000fc800078e3cff */
[----:B------:R-:W-:-:S05]  /*eb20*/  @P0 LOP3.LUT R3, R3, R2, RZ, 0x3c, !PT ;  /* 0x0000000203030212 */ /* 0x000fca00078e3cff */
[----:B------:R-:W-:Y:S01]  /*eb30*/  @!PT LDS RZ, [RZ] ;  /* 0x00000000fffff984 */ /* 0x000fe20000000800 */
[----:B------:R-:W-:Y:S01]  /*eb40*/  @!PT LDS RZ, [RZ] ;  /* 0x00000000fffff984 */ /* 0x000fe20000000800 */
[----:B------:R-:W-:Y:S01]  /*eb50*/  @!PT LDS RZ, [RZ] ;  /* 0x00000000fffff984 */ /* 0x000fe20000000800 */
[----:B------:R0:W-:Y:S01]  /*eb60*/  @P0 LDGSTS.E.BYPASS.LTC128B.128 [R7+0x1c400], desc[UR50][R2.64], !P2 ;  /* 0x1c40000002070fae */ /* 0x0001e2000d101d72 */
[----:B------:R-:W-:Y:S01]  /*eb70*/  ISETP.GE.AND P0, PT, R32, 0x11, PT ;  /* 0x000000112000780c */ /* 0x000fe20003f06270 */
[----:B0-----:R-:W-:-:S12]  /*eb80*/  IMAD.MOV.U32 R2, RZ, RZ, R14 ;  /* 0x000000ffff027224 */ /* 0x001fd800078e000e */
[----:B------:R-:W-:Y:S05]  /*eb90*/  WARPSYNC.COLLECTIVE R15, `(.L_x_532) ;  /* 0x000000000f087348 */ /* 0x000fea0003c00000 */
[----:B------:R0:W1:Y:S02]  /*eba0*/  SHFL.IDX P6, R14, R13, R12, R11 ;  /* 0x0000000c0d0e7389 */ /* 0x00006400000c000b */
[----:B01----:R-:W-:Y:S01]  /*ebb0*/  ENDCOLLECTIVE ;  /* 0x000000000000791b */ /* 0x003fe20003800000 */
.L_x_532:
[----:B------:R-:W-:Y:S02]  /*ebc0*/  @P0 IMAD R7, R5, 0x2, R22 ;  /* 0x0000000205070824 */ /* 0x000fe400078e0216 */
[----:B------:R-:W-:Y:S02]  /*ebd0*/  IMAD.MOV.U32 R13, RZ, RZ, R4 ;  /* 0x000000ffff0d7224 */ /* 0x000fe400078e0004 */
[----:B------:R-:W-:Y:S02]  /*ebe0*/  IMAD.MOV.U32 R12, RZ, RZ, 0x2 ;  /* 0x00000002ff0c7424 */ /* 0x000fe400078e00ff */
[----:B------:R-:W-:-:S07]  /*ebf0*/  IMAD.MOV.U32 R3, RZ, RZ, R14 ;  /* 0x000000ffff037224 */ /* 0x000fce00078e000e */
[----:B------:R-:W-:Y:S05]  /*ec00*/  WARPSYNC.COLLECTIVE R15, `(.L_x_533) ;  /* 0x000000000f087348 */ /* 0x000fea0003c00000 */
[----:B------:R0:W1:Y:S02]  /*ec10*/  SHFL.IDX P6, R14, R13, R12, R11 ;  /* 0x0000000c0d0e7389 */ /* 0x00006400000c000b */
[----:B01----:R-:W-:Y:S01]  /*ec20*/  ENDCOLLECTIVE ;  /* 0x000000000000791b */ /* 0x003fe20003800000 */
.L_x_533:
[----:B------:R-:W-:-:S05]  /*ec30*/  @P0 LEA R3, P1, R9, R3, 0x1 ;  /* 0x0000000309030211 */ /* 0x000fca00078208ff */
[----:B------:R-:W-:-:S05]  /*ec40*/  @P0 IMAD.X R2, RZ, RZ, R2, P1 ;  /* 0x000000ffff020224 */ /* 0x000fca00008e0602 */
[----:B------:R-:W-:Y:S02]  /*ec50*/  @P0 LOP3.LUT R3, R3, R2, RZ, 0x3c, !PT ;  /* 0x0000000203030212 */ /* 0x000fe400078e3cff */
[----:B------:R-:W-:Y:S02]  /*ec60*/  MOV R13, R0 ;  /* 0x00000000000d7202 */ /* 0x000fe40000000f00 */
        /* <DEDUP_REMOVED lines=11> */
.L_x_534:
[----:B------:R-:W-:Y:S02]  /*ed20*/  @P0 IMAD R7, R5, 0x2, R22 ;  /* 0x0000000205070824 */ /* 0x000fe400078e0216 */
[----:B------:R-:W-:Y:S02]  /*ed30*/  IMAD.MOV.U32 R13, RZ, RZ, R4 ;  /* 0x000000ffff0d7224 */ /* 0x000fe400078e0004 */
[----:B------:R-:W-:Y:S02]  /*ed40*/  IMAD.MOV.U32 R12, RZ, RZ, 0x3 ;  /* 0x00000003ff0c7424 */ /* 0x000fe400078e00ff */
[----:B------:R-:W-:-:S07]  /*ed50*/  IMAD.MOV.U32 R3, RZ, RZ, R14 ;  /* 0x000000ffff037224 */ /* 0x000fce00078e000e */
[----:B------:R-:W-:Y:S05]  /*ed60*/  WARPSYNC.COLLECTIVE R15, `(.L_x_535) ;  /* 0x000000000f087348 */ /* 0x000fea0003c00000 */
[----:B------:R0:W1:Y:S02]  /*ed70*/  SHFL.IDX P6, R14, R13, R12, R11 ;  /* 0x0000000c0d0e7389 */ /* 0x00006400000c000b */
[----:B01----:R-:W-:Y:S01]  /*ed80*/  ENDCOLLECTIVE ;  /* 0x000000000000791b */ /* 0x003fe20003800000 */
.L_x_535:
        /* <DEDUP_REMOVED lines=15> */
.L_x_536:
[----:B------:R-:W-:Y:S01]  /*ee80*/  @P0 LEA R7, R5, R22, 0x1 ;  /* 0x0000001605070211 */ /* 0x000fe200078e08ff */
[----:B------:R-:W-:Y:S02]  /*ee90*/  IMAD.MOV.U32 R13, RZ, RZ, R4 ;  /* 0x000000ffff0d7224 */ /* 0x000fe400078e0004 */
[----:B------:R-:W-:Y:S02]  /*eea0*/  IMAD.MOV.U32 R12, RZ, RZ, 0x4 ;  /* 0x00000004ff0c7424 */ /* 0x000fe400078e00ff */
[----:B------:R-:W-:-:S07]  /*eeb0*/  IMAD.MOV.U32 R3, RZ, RZ, R14 ;  /* 0x000000ffff037224 */ /* 0x000fce00078e000e */
[----:B------:R-:W-:Y:S05]  /*eec0*/  WARPSYNC.COLLECTIVE R15, `(.L_x_537) ;  /* 0x000000000f087348 */ /* 0x000fea0003c00000 */
[----:B------:R0:W1:Y:S02]  /*eed0*/  SHFL.IDX P6, R14, R13, R12, R11 ;  /* 0x0000000c0d0e7389 */ /* 0x00006400000c000b */
[----:B01----:R-:W-:Y:S01]  /*eee0*/  ENDCOLLECTIVE ;  /* 0x000000000000791b */ /* 0x003fe20003800000 */
.L_x_537:
        /* <DEDUP_REMOVED lines=15> */
.L_x_538:
[----:B------:R-:W-:Y:S02]  /*efe0*/  @P0 IMAD R7, R5, 0x2, R22 ;  /* 0x0000000205070824 */ /* 0x000fe400078e0216 */
[----:B------:R-:W-:Y:S02]  /*eff0*/  IMAD.MOV.U32 R13, RZ, RZ, R4 ;  /* 0x000000ffff0d7224 */ /* 0x000fe400078e0004 */
[----:B------:R-:W-:Y:S02]  /*f000*/  IMAD.MOV.U32 R12, RZ, RZ, 0x5 ;  /* 0x00000005ff0c7424 */ /* 0x000fe400078e00ff */
[----:B------:R-:W-:-:S07]  /*f010*/  IMAD.MOV.U32 R3, RZ, RZ, R14 ;  /* 0x000000ffff037224 */ /* 0x000fce00078e000e */
[----:B------:R-:W-:Y:S05]  /*f020*/  WARPSYNC.COLLECTIVE R15, `(.L_x_539) ;  /* 0x000000000f087348 */ /* 0x000fea0003c00000 */
[----:B------:R0:W1:Y:S02]  /*f030*/  SHFL.IDX P6, R14, R13, R12, R11 ;  /* 0x0000000c0d0e7389 */ /* 0x00006400000c000b */
[----:B01----:R-:W-:Y:S01]  /*f040*/  ENDCOLLECTIVE ;  /* 0x000000000000791b */ /* 0x003fe20003800000 */
.L_x_539:
[----:B------:R-:W-:-:S05]  /*f050*/  @P0 LEA R3, P1, R9, R3, 0x1 ;  /* 0x0000000309030211 */ /* 0x000fca00078208ff */
[----:B------:R-:W-:-:S05]  /*f060*/  @P0 IMAD.X R2, RZ, RZ, R2, P1 ;  /* 0x000000ffff020224 */ /* 0x000fca00008e0602 */
[----:B------:R-:W-:Y:S01]  /*f070*/  @P0 LOP3.LUT R3, R3, R2, RZ, 0x3c, !PT ;  /* 0x0000000203030212 */ /* 0x000fe200078e3cff */
[----:B------:R-:W-:-:S03]  /*f080*/  IMAD.MOV.U32 R13, RZ, RZ, R0 ;  /* 0x000000ffff0d7224 */ /* 0x000fc600078e0000 */
[----:B------:R-:W-:-:S04]  /*f090*/  @P0 LOP3.LUT R2, R3, R2, RZ, 0x3c, !PT ;  /* 0x0000000203020212 */ /* 0x000fc800078e3cff */
[----:B------:R-:W-:Y:S02]  /*f0a0*/  @P0 LOP3.LUT R3, R3, R2, RZ, 0x3c, !PT ;  /* 0x0000000203030212 */ /* 0x000fe400078e3cff */
[----:B------:R-:W-:-:S07]  /*f0b0*/  MOV R4, R14 ;  /* 0x0000000e00047202 */ /* 0x000fce0000000f00 */
[----:B------:R-:W-:Y:S05]  /*f0c0*/  WARPSYNC.COLLECTIVE R15, `(.L_x_540) ;  /* 0x000000000f087348 */ /* 0x000fea0003c00000 */
[----:B------:R0:W1:Y:S02]  /*f0d0*/  SHFL.IDX P6, R14, R13, R12, R11 ;  /* 0x0000000c0d0e7389 */ /* 0x00006400000c000b */
[----:B01----:R-:W-:Y:S01]  /*f0e0*/  ENDCOLLECTIVE ;  /* 0x000000000000791b */ /* 0x003fe20003800000 */
.L_x_540:
[----:B------:R-:W-:Y:S01]  /*f0f0*/  @!PT LDS RZ, [RZ] ;  /* 0x00000000fffff984 */ /* 0x000fe20000000800 */
[----:B------:R-:W-:Y:S01]  /*f100*/  @!PT LDS RZ, [RZ] ;  /* 0x00000000fffff984 */ /* 0x000fe20000000800 */
[----:B------:R-:W-:Y:S01]  /*f110*/  @!PT LDS RZ, [RZ] ;  /* 0x00000000fffff984 */ /* 0x000fe20000000800 */
[----:B------:R0:W-:Y:S01]  /*f120*/  @P0 LDGSTS.E.BYPASS.LTC128B.128 [R7+0x1e400], desc[UR50][R2.64], !P2 ;  /* 0x1e40000002070fae */ /* 0x0001e2000d101d72 */
[----:B------:R-:W-:Y:S01]  /*f130*/  IMAD.MOV.U32 R0, RZ, RZ, R14 ;  /* 0x000000ffff007224 */ /* 0x000fe200078e000e */
[----:B------:R-:W-:Y:S06]  /*f140*/  BRA `(.L_x_541) ;  /* 0xffffffc000647947 */ /* 0x000fec000383ffff */
.L_x_469:
[----:B------:R-:W-:Y:S01]  /*f150*/  IMAD.MOV.U32 R13, RZ, RZ, R4 ;  /* 0x000000ffff0d7224 */ /* 0x000fe200078e0004 */
[----:B------:R-:W-:Y:S01]  /*f160*/  IADD3 R17, R9, R17, RZ ;  /* 0x0000001109117210 */ /* 0x000fe20007ffe0ff */
[----:B------:R-:W-:Y:S02]  /*f170*/  IMAD.MOV.U32 R12, RZ, RZ, RZ ;  /* 0x000000ffff0c7224 */ /* 0x000fe400078e00ff */
[----:B------:R-:W-:Y:S02]  /*f180*/  IMAD.MOV.U32 R11, RZ, RZ, 0x181f ;  /* 0x0000181fff0b7424 */ /* 0x000fe400078e00ff */
[----:B------:R-:W-:Y:S02]  /*f190*/  IMAD.MOV.U32 R15, RZ, RZ, -0x1 ;  /* 0xffffffffff0f7424 */ /* 0x000fe400078e00ff */
[----:B-----5:R-:W-:Y:S02]  /*f1a0*/  IMAD R5, R10, R7, RZ ;  /* 0x000000070a057224 */ /* 0x020fe400078e02ff */
[----:B------:R-:W-:-:S07]  /*f1b0*/  VIADD R6, R17, 0x10 ;  /* 0x0000001011067836 */ /* 0x000fce0000000000 */
[----:B-1----:R-:W-:Y:S05]  /*f1c0*/  WARPSYNC.COLLECTIVE R15, `(.L_x_542) ;  /* 0x000000000f087348 */ /* 0x002fea0003c00000 */
[----:B------:R0:W2:Y:S02]  /*f1d0*/  SHFL.IDX P6, R14, R13, R12, R11 ;  /* 0x0000000c0d0e7389 */ /* 0x0000a400000c000b */
[----:B012---:R-:W-:Y:S01]  /*f1e0*/  ENDCOLLECTIVE ;  /* 0x000000000000791b */ /* 0x007fe20003800000 */
.L_x_542:
[----:B------:R-:W-:Y:S01]  /*f1f0*/  ISETP.GE.AND P0, PT, R17, R5, PT ;  /* 0x000000051100720c */ /* 0x000fe20003f06270 */
[----:B------:R-:W-:Y:S02]  /*f200*/  IMAD.MOV.U32 R13, RZ, RZ, R0 ;  /* 0x000000ffff0d7224 */ /* 0x000fe400078e0000 */
[----:B------:R-:W-:-:S10]  /*f210*/  IMAD.MOV.U32 R2, RZ, RZ, R14 ;  /* 0x000000ffff027224 */ /* 0x000fd400078e000e */
[----:B------:R-:W-:Y:S05]  /*f220*/  WARPSYNC.COLLECTIVE R15, `(.L_x_543) ;  /* 0x000000000f087348 */ /* 0x000fea0003c00000 */
[----:B------:R0:W1:Y:S02]  /*f230*/  SHFL.IDX P6, R14, R13, R12, R11 ;  /* 0x0000000c0d0e7389 */ /* 0x00006400000c000b */
[----:B01----:R-:W-:Y:S01]  /*f240*/  ENDCOLLECTIVE ;  /* 0x000000000000791b */ /* 0x003fe20003800000 */
.L_x_543:
[----:B------:R-:W-:Y:S02]  /*f250*/  IMAD.MOV.U32 R13, RZ, RZ, R4 ;  /* 0x000000ffff0d7224 */ /* 0x000fe400078e0004 */
[----:B------:R-:W-:Y:S02]  /*f260*/  IMAD.MOV.U32 R12, RZ, RZ, 0x1 ;  /* 0x00000001ff0c7424 */ /* 0x000fe400078e00ff */
[----:B------:R-:W-:-:S07]  /*f270*/  IMAD.MOV.U32 R3, RZ, RZ, R14 ;  /* 0x000000ffff037224 */ /* 0x000fce00078e000e */
[----:B------:R-:W-:Y:S05]  /*f280*/  WARPSYNC.COLLECTIVE R15, `(.L_x_544) ;  /* 0x000000000f087348 */ /* 0x000fea0003c00000 */
[----:B------:R0:W1:Y:S02]  /*f290*/  SHFL.IDX P6, R14, R13, R12, R11 ;  /* 0x0000000c0d0e7389 */ /* 0x00006400000c000b */
[----:B01----:R-:W-:Y:S01]  /*f2a0*/  ENDCOLLECTIVE ;  /* 0x000000000000791b */ /* 0x003fe20003800000 */
.L_x_544:
[----:B------:R-:W-:-:S05]  /*f2b0*/  @!P0 LEA R3, P2, R8, R3, 0x1 ;  /* 0x0000000308038211 */ /* 0x000fca00078408ff */
[----:B------:R-:W-:-:S05]  /*f2c0*/  @!P0 IMAD.X R2, RZ, RZ, R2, P2 ;  /* 0x000000ffff028224 */ /* 0x000fca00010e0602 */
[----:B------:R-:W-:Y:S01]  /*f2d0*/  @!P0 LOP3.LUT R3, R3, R2, RZ, 0x3c, !PT ;  /* 0x0000000203038212 */ /* 0x000fe200078e3cff */
[----:B------:R-:W-:-:S03]  /*f2e0*/  IMAD.MOV.U32 R13, RZ, RZ, R0 ;  /* 0x000000ffff0d7224 */ /* 0x000fc600078e0000 */
[----:B------:R-:W-:-:S04]  /*f2f0*/  @!P0 LOP3.LUT R2, R3, R2, RZ, 0x3c, !PT ;  /* 0x0000000203028212 */ /* 0x000fc800078e3cff */
[----:B------:R-:W-:-:S05]  /*f300*/  @!P0 LOP3.LUT R3, R3, R2, RZ, 0x3c, !PT ;  /* 0x0000000203038212 */ /* 0x000fca00078e3cff */
[----:B------:R-:W-:Y:S01]  /*f310*/  @!PT LDS RZ, [RZ] ;  /* 0x00000000fffff984 */ /* 0x000fe20000000800 */
[----:B------:R-:W-:Y:S01]  /*f320*/  @!PT LDS RZ, [RZ] ;  /* 0x00000000fffff984 */ /* 0x000fe20000000800 */
[----:B------:R-:W-:Y:S01]  /*f330*/  @!PT LDS RZ, [RZ] ;  /* 0x00000000fffff984 */ /* 0x000fe20000000800 */
[----:B------:R0:W-:Y:S01]  /*f340*/  @!P0 LDGSTS.E.BYPASS.LTC128B.128 [R37+0x18400], desc[UR50][R2.64], !P1 ;  /* 0x1840000002258fae */ /* 0x0001e2000c901d72 */
[----:B------:R-:W-:Y:S01]  /*f350*/  ISETP.GE.AND P0, PT, R6, R5, PT ;  /* 0x000000050600720c */ /* 0x000fe20003f06270 */
[----:B0-----:R-:W-:-:S12]  /*f360*/  IMAD.MOV.U32 R2, RZ, RZ, R14 ;  /* 0x000000ffff027224 */ /* 0x001fd800078e000e */
[----:B------:R-:W-:Y:S05]  /*f370*/  WARPSYNC.COLLECTIVE R15, `(.L_x_545) ;  /* 0x000000000f087348 */ /* 0x000fea0003c00000 */
[----:B------:R0:W1:Y:S02]  /*f380*/  SHFL.IDX P6, R14, R13, R12, R11 ;  /* 0x0000000c0d0e7389 */ /* 0x00006400000c000b */
[----:B01----:R-:W-:Y:S01]  /*f390*/  ENDCOLLECTIVE ;  /* 0x000000000000791b */ /* 0x003fe20003800000 */
.L_x_545:
[----:B------:R-:W-:Y:S01]  /*f3a0*/  MOV R13, R4 ;  /* 0x00000004000d7202 */ /* 0x000fe20000000f00 */
[----:B------:R-:W-:Y:S02]  /*f3b0*/  IMAD.MOV.U32 R12, RZ, RZ, 0x2 ;  /* 0x00000002ff0c7424 */ /* 0x000fe400078e00ff */
[----:B------:R-:W-:-:S07]  /*f3c0*/  IMAD.MOV.U32 R3, RZ, RZ, R14 ;  /* 0x000000ffff037224 */ /* 0x000fce00078e000e */
[----:B------:R-:W-:Y:S05]  /*f3d0*/  WARPSYNC.COLLECTIVE R15, `(.L_x_546) ;  /* 0x000000000f087348 */ /* 0x000fea0003c00000 */
[----:B------:R0:W1:Y:S02]  /*f3e0*/  SHFL.IDX P6, R14, R13, R12, R11 ;  /* 0x0000000c0d0e7389 */ /* 0x00006400000c000b */
[----:B01----:R-:W-:Y:S01]  /*f3f0*/  ENDCOLLECTIVE ;  /* 0x000000000000791b */ /* 0x003fe20003800000 */
.L_x_546:
        /* <DEDUP_REMOVED lines=9> */
[----:B------:R0:W-:Y:S02]  /*f490*/  @!P0 LDGSTS.E.BYPASS.LTC128B.128 [R37+0x18c00], desc[UR50][R2.64], !P1 ;  /* 0x18c0000002258fae */ /* 0x0001e4000c901d72 */
[----:B0-----:R-:W-:-:S05]  /*f4a0*/  VIADD R2, R17, 0x20 ;  /* 0x0000002011027836 */ /* 0x001fca0000000000 */
[----:B------:R-:W-:Y:S01]  /*f4b0*/  ISETP.GE.AND P0, PT, R2, R5, PT ;  /* 0x000000050200720c */ /* 0x000fe20003f06270 */
[----:B------:R-:W-:-:S12]  /*f4c0*/  IMAD.MOV.U32 R2, RZ, RZ, R14 ;  /* 0x000000ffff027224 */ /* 0x000fd800078e000e */
[----:B------:R-:W-:Y:S05]  /*f4d0*/  WARPSYNC.COLLECTIVE R15, `(.L_x_547) ;  /* 0x000000000f087348 */ /* 0x000fea0003c00000 */
[----:B------:R0:W1:Y:S02]  /*f4e0*/  SHFL.IDX P6, R14, R13, R12, R11 ;  /* 0x0000000c0d0e7389 */ /* 0x00006400000c000b */
[----:B01----:R-:W-:Y:S01]  /*f4f0*/  ENDCOLLECTIVE ;  /* 0x000000000000791b */ /* 0x003fe20003800000 */
.L_x_547:
[----:B------:R-:W-:Y:S02]  /*f500*/  IMAD.MOV.U32 R13, RZ, RZ, R4 ;  /* 0x000000ffff0d7224 */ /* 0x000fe400078e0004 */
[----:B------:R-:W-:Y:S02]  /*f510*/  IMAD.MOV.U32 R12, RZ, RZ, 0x3 ;  /* 0x00000003ff0c7424 */ /* 0x000fe400078e00ff */
[----:B------:R-:W-:-:S07]  /*f520*/  IMAD.MOV.U32 R3, RZ, RZ, R14 ;  /* 0x000000ffff037224 */ /* 0x000fce00078e000e */
[----:B------:R-:W-:Y:S05]  /*f530*/  WARPSYNC.COLLECTIVE R15, `(.L_x_548) ;  /* 0x000000000f087348 */ /* 0x000fea0003c00000 */
[----:B------:R0:W1:Y:S02]  /*f540*/  SHFL.IDX P6, R14, R13, R12, R11 ;  /* 0x0000000c0d0e7389 */ /* 0x00006400000c000b */
[----:B01----:R-:W-:Y:S01]  /*f550*/  ENDCOLLECTIVE ;  /* 0x000000000000791b */ /* 0x003fe20003800000 */
.L_x_548:
[----:B------:R-:W-:-:S05]  /*f560*/  @!P0 LEA R3, P2, R8, R3, 0x1 ;  /* 0x0000000308038211 */ /* 0x000fca00078408ff */
[----:B------:R-:W-:-:S05]  /*f570*/  @!P0 IMAD.X R2, RZ, RZ, R2, P2 ;  /* 0x000000ffff028224 */ /* 0x000fca00010e0602 */
[----:B------:R-:W-:Y:S02]  /*f580*/  @!P0 LOP3.LUT R3, R3, R2, RZ, 0x3c, !PT ;  /* 0x0000000203038212 */ /* 0x000fe400078e3cff */
[----:B------:R-:W-:Y:S02]  /*f590*/  MOV R13, R0 ;  /* 0x00000000000d7202 */ /* 0x000fe40000000f00 */
        /* <DEDUP_REMOVED lines=12> */
.L_x_549:
[----:B------:R-:W-:Y:S02]  /*f660*/  IMAD.MOV.U32 R13, RZ, RZ, R4 ;  /* 0x000000ffff0d7224 */ /* 0x000fe400078e0004 */
[----:B------:R-:W-:Y:S02]  /*f670*/  IMAD.MOV.U32 R12, RZ, RZ, 0x4 ;  /* 0x00000004ff0c7424 */ /* 0x000fe400078e00ff */
[----:B------:R-:W-:-:S07]  /*f680*/  IMAD.MOV.U32 R3, RZ, RZ, R14 ;  /* 0x000000ffff037224 */ /* 0x000fce00078e000e */
[----:B------:R-:W-:Y:S05]  /*f690*/  WARPSYNC.COLLECTIVE R15, `(.L_x_550) ;  /* 0x000000000f087348 */ /* 0x000fea0003c00000 */
[----:B------:R0:W1:Y:S02]  /*f6a0*/  SHFL.IDX P6, R14, R13, R12, R11 ;  /* 0x0000000c0d0e7389 */ /* 0x00006400000c000b */
[----:B01----:R-:W-:Y:S01]  /*f6b0*/  ENDCOLLECTIVE ;  /* 0x000000000000791b */ /* 0x003fe20003800000 */
.L_x_550:
        /* <DEDUP_REMOVED lines=16> */
.L_x_551:
[----:B------:R-:W-:Y:S02]  /*f7c0*/  IMAD.MOV.U32 R13, RZ, RZ, R4 ;  /* 0x000000ffff0d7224 */ /* 0x000fe400078e0004 */
[----:B------:R-:W-:Y:S02]  /*f7d0*/  IMAD.MOV.U32 R12, RZ, RZ, 0x5 ;  /* 0x00000005ff0c7424 */ /* 0x000fe400078e00ff */
[----:B------:R-:W-:-:S07]  /*f7e0*/  IMAD.MOV.U32 R3, RZ, RZ, R14 ;  /* 0x000000ffff037224 */ /* 0x000fce00078e000e */
[----:B------:R-:W-:Y:S05]  /*f7f0*/  WARPSYNC.COLLECTIVE R15, `(.L_x_552) ;  /* 0x000000000f087348 */ /* 0x000fea0003c00000 */
[----:B------:R0:W1:Y:S02]  /*f800*/  SHFL.IDX P6, R14, R13, R12, R11 ;  /* 0x0000000c0d0e7389 */ /* 0x00006400000c000b */
[----:B01----:R-:W-:Y:S01]  /*f810*/  ENDCOLLECTIVE ;  /* 0x000000000000791b */ /* 0x003fe20003800000 */
.L_x_552:
        /* <DEDUP_REMOVED lines=10> */
[----:B0-----:R-:W-:-:S04]  /*f8c0*/  IADD3 R2, R17, 0x50, RZ ;  /* 0x0000005011027810 */ /* 0x001fc80007ffe0ff */
[----:B------:R-:W-:Y:S01]  /*f8d0*/  ISETP.GE.AND P0, PT, R2, R5, PT ;  /* 0x000000050200720c */ /* 0x000fe20003f06270 */
[----:B------:R-:W-:-:S12]  /*f8e0*/  IMAD.MOV.U32 R2, RZ, RZ, R14 ;  /* 0x000000ffff027224 */ /* 0x000fd800078e000e */
[----:B------:R-:W-:Y:S05]  /*f8f0*/  WARPSYNC.COLLECTIVE R15, `(.L_x_553) ;  /* 0x000000000f087348 */ /* 0x000fea0003c00000 */
[----:B------:R0:W1:Y:S02]  /*f900*/  SHFL.IDX P6, R14, R13, R12, R11 ;  /* 0x0000000c0d0e7389 */ /* 0x00006400000c000b */
[----:B01----:R-:W-:Y:S01]  /*f910*/  ENDCOLLECTIVE ;  /* 0x000000000000791b */ /* 0x003fe20003800000 */
.L_x_553:
[----:B------:R-:W-:Y:S02]  /*f920*/  IMAD.MOV.U32 R13, RZ, RZ, R4 ;  /* 0x000000ffff0d7224 */ /* 0x000fe400078e0004 */
[----:B------:R-:W-:Y:S02]  /*f930*/  IMAD.MOV.U32 R12, RZ, RZ, 0x6 ;  /* 0x00000006ff0c7424 */ /* 0x000fe400078e00ff */
[----:B------:R-:W-:-:S07]  /*f940*/  IMAD.MOV.U32 R3, RZ, RZ, R14 ;  /* 0x000000ffff037224 */ /* 0x000fce00078e000e */
[----:B------:R-:W-:Y:S05]  /*f950*/  WARPSYNC.COLLECTIVE R15, `(.L_x_554) ;  /* 0x000000000f087348 */ /* 0x000fea0003c00000 */
[----:B------:R0:W1:Y:S02]  /*f960*/  SHFL.IDX P6, R14, R13, R12, R11 ;  /* 0x0000000c0d0e7389 */ /* 0x00006400000c000b */
[----:B01----:R-:W-:Y:S01]  /*f970*/  ENDCOLLECTIVE ;  /* 0x000000000000791b */ /* 0x003fe20003800000 */
.L_x_554:
        /* <DEDUP_REMOVED lines=11> */
[----:B------:R-:W-:Y:S02]  /*fa30*/  ISETP.GE.AND P0, PT, R2, R5, PT ;  /* 0x000000050200720c */ /* 0x000fe40003f06270 */
[----:B------:R-:W-:-:S11]  /*fa40*/  MOV R2, R14 ;  /* 0x0000000e00027202 */ /* 0x000fd60000000f00 */
[----:B------:R-:W-:Y:S05]  /*fa50*/  WARPSYNC.COLLECTIVE R15, `(.L_x_555) ;  /* 0x000000000f087348 */ /* 0x000fea0003c00000 */
[----:B------:R0:W1:Y:S02]  /*fa60*/  SHFL.IDX P6, R14, R13, R12, R11 ;  /* 0x0000000c0d0e7389 */ /* 0x00006400000c000b */
[----:B01----:R-:W-:Y:S01]  /*fa70*/  ENDCOLLECTIVE ;  /* 0x000000000000791b */ /* 0x003fe20003800000 */
.L_x_555:
[----:B------:R-:W-:Y:S02]  /*fa80*/  IMAD.MOV.U32 R13, RZ, RZ, R4 ;  /* 0x000000ffff0d7224 */ /* 0x000fe400078e0004 */
[----:B------:R-:W-:Y:S02]  /*fa90*/  IMAD.MOV.U32 R12, RZ, RZ, 0x7 ;  /* 0x00000007ff0c7424 */ /* 0x000fe400078e00ff */
[----:B------:R-:W-:-:S07]  /*faa0*/  IMAD.MOV.U32 R3, RZ, RZ, R14 ;  /* 0x000000ffff037224 */ /* 0x000fce00078e000e */
[----:B------:R-:W-:Y:S05]  /*fab0*/  WARPSYNC.COLLECTIVE R15, `(.L_x_556) ;  /* 0x000000000f087348 */ /* 0x000fea0003c00000 */
[----:B------:R0:W1:Y:S02]  /*fac0*/  SHFL.IDX P6, R14, R13, R12, R11 ;  /* 0x0000000c0d0e7389 */ /* 0x00006400000c000b */
[----:B01----:R-:W-:Y:S01]  /*fad0*/  ENDCOLLECTIVE ;  /* 0x000000000000791b */ /* 0x003fe20003800000 */
.L_x_556:
[----:B------:R-:W-:-:S05]  /*fae0*/  @!P0 LEA R3, P2, R8, R3, 0x1 ;  /* 0x0000000308038211 */ /* 0x000fca00078408ff */
[----:B------:R-:W-:-:S05]  /*faf0*/  @!P0 IMAD.X R2, RZ, RZ, R2, P2 ;  /* 0x000000ffff028224 */ /* 0x000fca00010e0602 */
[----:B------:R-:W-:Y:S01]  /*fb00*/  @!P0 LOP3.LUT R3, R3, R2, RZ, 0x3c, !PT ;  /* 0x0000000203038212 */ /* 0x000fe200078e3cff */
[----:B------:R-:W-:-:S03]  /*fb10*/  IMAD.MOV.U32 R13, RZ, RZ, R0 ;  /* 0x000000ffff0d7224 */ /* 0x000fc600078e0000 */
[----:B------:R-:W-:-:S04]  /*fb20*/  @!P0 LOP3.LUT R2, R3, R2, RZ, 0x3c, !PT ;  /* 0x0000000203028212 */ /* 0x000fc800078e3cff */
[----:B------:R-:W-:Y:S01]  /*fb30*/  @!P0 LOP3.LUT R3, R3, R2, RZ, 0x3c, !PT ;  /* 0x0000000203038212 */ /* 0x000fe200078e3cff */
[----:B------:R-:W-:-:S07]  /*fb40*/  IMAD.MOV.U32 R4, RZ, RZ, R14 ;  /* 0x000000ffff047224 */ /* 0x000fce00078e000e */
[----:B------:R-:W-:Y:S05]  /*fb50*/  WARPSYNC.COLLECTIVE R15, `(.L_x_557) ;  /* 0x000000000f087348 */ /* 0x000fea0003c00000 */
[----:B------:R0:W1:Y:S02]  /*fb60*/  SHFL.IDX P6, R14, R13, R12, R11 ;  /* 0x0000000c0d0e7389 */ /* 0x00006400000c000b */
[----:B01----:R-:W-:Y:S01]  /*fb70*/  ENDCOLLECTIVE ;  /* 0x000000000000791b */ /* 0x003fe20003800000 */
.L_x_557:
[----:B------:R-:W-:Y:S01]  /*fb80*/  @!PT LDS RZ, [RZ] ;  /* 0x00000000fffff984 */ /* 0x000fe20000000800 */
[----:B------:R-:W-:Y:S01]  /*fb90*/  @!PT LDS RZ, [RZ] ;  /* 0x00000000fffff984 */ /* 0x000fe20000000800 */
[----:B------:R-:W-:Y:S01]  /*fba0*/  @!PT LDS RZ, [RZ] ;  /* 0x00000000fffff984 */ /* 0x000fe20000000800 */
[----:B------:R2:W-:Y:S01]  /*fbb0*/  @!P0 LDGSTS.E.BYPASS.LTC128B.128 [R37+0x1b400], desc[UR50][R2.64], !P1 ;  /* 0x1b40000002258fae */ /* 0x0005e2000c901d72 */
[----:B------:R-:W-:Y:S01]  /*fbc0*/  IMAD.MOV.U32 R0, RZ, RZ, R14 ;  /* 0x000000ffff007224 */ /* 0x000fe200078e000e */
[----:B------:R-:W-:Y:S06]  /*fbd0*/  BRA `(.L_x_558) ;  /* 0xffffffc000d87947 */ /* 0x000fec000383ffff */
.L_x_472:
[----:B0-----:R0:W2:Y:S02]  /*fbe0*/  SYNCS.PHASECHK.TRANS64.TRYWAIT P0, [R22+URZ+0x22820], R3 ;  /* 0x02282003160075a7 */ /* 0x0010a4000800017f */
[----:B--2---:R-:W-:Y:S05]  /*fbf0*/  @!P0 NANOSLEEP.SYNCS 0x989680 ;  /* 0x009896800000895d */ /* 0x004fea0003900000 */
[----:B------:R-:W2:Y:S02]  /*fc00*/  @!P0 SYNCS.PHASECHK.TRANS64 P0, [R22+URZ+0x22820], R3 ;  /* 0x02282003160085a7 */ /* 0x000ea4000800007f */
[----:B--2---:R-:W-:Y:S05]  /*fc10*/  @!P0 BRA `(.L_x_472) ;  /* 0xfffffffc00f08947 */ /* 0x004fea000383ffff */
[----:B------:R-:W-:Y:S05]  /*fc20*/  BRA `(.L_x_559) ;  /* 0xffffffc400347947 */ /* 0x000fea000383ffff */
.L_x_475:
[----:B--2---:R2:W3:Y:S02]  /*fc30*/  SYNCS.PHASECHK.TRANS64.TRYWAIT P0, [R33+URZ+0x22860], R0 ;  /* 0x02286000210075a7 */ /* 0x0044e4000800017f */
[----:B---3--:R-:W-:Y:S05]  /*fc40*/  @!P0 NANOSLEEP.SYNCS 0x989680 ;  /* 0x009896800000895d */ /* 0x008fea0003900000 */
[----:B------:R-:W3:Y:S02]  /*fc50*/  @!P0 SYNCS.PHASECHK.TRANS64 P0, [R33+URZ+0x22860], R0 ;  /* 0x02286000210085a7 */ /* 0x000ee4000800007f */
[----:B---3--:R-:W-:Y:S05]  /*fc60*/  @!P0 BRA `(.L_x_475) ;  /* 0xfffffffc00f08947 */ /* 0x008fea000383ffff */
[----:B------:R-:W-:Y:S05]  /*fc70*/  BRA `(.L_x_560) ;  /* 0xffffffc400447947 */ /* 0x000fea000383ffff */
.L_x_476:
[----:B------:R-:W-:Y:S01]  /*fc80*/  BSSY B0, `(.L_x_561) ;  /* 0x0000008000007945 */ /* 0x000fe20003800000 */
[----:B------:R-:W-:Y:S01]  /*fc90*/  IMAD.MOV.U32 R13, RZ, RZ, R6 ;  /* 0x000000ffff0d7224 */ /* 0x000fe200078e0006 */
[----:B------:R-:W-:Y:S01]  /*fca0*/  MOV R12, RZ ;  /* 0x000000ff000c7202 */ /* 0x000fe20000000f00 */
[----:B------:R-:W-:Y:S02]  /*fcb0*/  IMAD.MOV.U32 R11, RZ, RZ, 0x181f ;  /* 0x0000181fff0b7424 */ /* 0x000fe400078e00ff */
[----:B------:R-:W-:-:S07]  /*fcc0*/  IMAD.MOV.U32 R15, RZ, RZ, -0x1 ;  /* 0xffffffffff0f7424 */ /* 0x000fce00078e00ff */
[----:B-1----:R-:W-:Y:S05]  /*fcd0*/  WARPSYNC.COLLECTIVE R15, `(.L_x_562) ;  /* 0x000000000f087348 */ /* 0x002fea0003c00000 */
[----:B------:R0:W2:Y:S02]  /*fce0*/  SHFL.IDX P6, R14, R13, R12, R11 ;  /* 0x0000000c0d0e7389 */ /* 0x0000a400000c000b */
[----:B012---:R-:W-:Y:S01]  /*fcf0*/  ENDCOLLECTIVE ;  /* 0x000000000000791b */ /* 0x007fe20003800000 */
.L_x_562:
[----:B------:R-:W-:Y:S05]  /*fd00*/  BSYNC B0 ;  /* 0x0000000000007941 */ /* 0x000fea0003800000 */
.L_x_561:
[----:B------:R-:W0:Y:S01]  /*fd10*/  S2R R7, SR_TID.X ;  /* 0x0000000000077919 */ /* 0x000e220000002100 */
[----:B------:R-:W-:Y:S01]  /*fd20*/  IMAD.MOV.U32 R13, RZ, RZ, R5 ;  /* 0x000000ffff0d7224 */ /* 0x000fe200078e0005 */
[C---:B------:R-:W-:Y:S01]  /*fd30*/  LOP3.LUT P2, RZ, R25.reuse, 0x2, RZ, 0xc0, !PT ;  /* 0x0000000219ff7812 */ /* 0x040fe2000784c0ff */
[----:B------:R-:W-:Y:S01]  /*fd40*/  IMAD.MOV.U32 R12, RZ, RZ, RZ ;  /* 0x000000ffff0c7224 */ /* 0x000fe200078e00ff */
[----:B------:R-:W-:Y:S01]  /*fd50*/  LOP3.LUT P1, RZ, R25, 0x4, RZ, 0xc0, !PT ;  /* 0x0000000419ff7812 */ /* 0x000fe2000782c0ff */
[----:B------:R-:W-:Y:S02]  /*fd60*/  IMAD.MOV.U32 R11, RZ, RZ, 0x181f ;  /* 0x0000181fff0b7424 */ /* 0x000fe400078e00ff */
[----:B------:R-:W-:Y:S01]  /*fd70*/  IMAD.MOV.U32 R15, RZ, RZ, -0x1 ;  /* 0xffffffffff0f7424 */ /* 0x000fe200078e00ff */
[----:B------:R-:W-:Y:S01]  /*fd80*/  ISETP.LT.OR P4, PT, R32, 0x1, !P1 ;  /* 0x000000012000780c */ /* 0x000fe20004f81670 */
[----:B------:R-:W-:Y:S02]  /*fd90*/  IMAD.MOV.U32 R3, RZ, RZ, R14 ;  /* 0x000000ffff037224 */ /* 0x000fe400078e000e */
[----:B------:R-:W-:-:S10]  /*fda0*/  IMAD R4, R4, 0x2, R22 ;  /* 0x0000000204047824 */ /* 0x000fd400078e0216 */
[----:B0-----:R-:W-:Y:S05]  /*fdb0*/  WARPSYNC.COLLECTIVE R15, `(.L_x_563) ;  /* 0x000000000f087348 */ /* 0x001fea0003c00000 */
[----:B------:R1:W2:Y:S02]  /*fdc0*/  SHFL.IDX P6, R14, R13, R12, R11 ;  /* 0x0000000c0d0e7389 */ /* 0x0002a400000c000b */
[----:B012---:R-:W-:Y:S01]  /*fdd0*/  ENDCOLLECTIVE ;  /* 0x000000000000791b */ /* 0x007fe20003800000 */
.L_x_563:
[----:B------:R-:W-:Y:S02]  /*fde0*/  IMAD.MOV.U32 R13, RZ, RZ, R6 ;  /* 0x000000ffff0d7224 */ /* 0x000fe400078e0006 */
[----:B------:R-:W-:Y:S02]  /*fdf0*/  IMAD.MOV.U32 R12, RZ, RZ, 0x1 ;  /* 0x00000001ff0c7424 */ /* 0x000fe400078e00ff */
[----:B------:R-:W-:Y:S01]  /*fe00*/  IMAD.SHL.U32 R0, R7, 0x8, RZ ;  /* 0x0000000807007824 */ /* 0x000fe200078e00ff */
[----:B------:R-:W-:-:S04]  /*fe10*/  LOP3.LUT R7, R25, 0x1, RZ, 0xc0, !PT ;  /* 0x0000000119077812 */ /* 0x000fc800078ec0ff */
[----:B------:R-:W-:Y:S02]  /*fe20*/  LOP3.LUT R0, R0, 0x38, RZ, 0xc0, !PT ;  /* 0x0000003800007812 */ /* 0x000fe400078ec0ff */
[----:B------:R-:W-:-:S03]  /*fe30*/  ISETP.NE.U32.AND P3, PT, R7, 0x1, PT ;  /* 0x000000010700780c */ /* 0x000fc60003f65070 */
[----:B------:R-:W-:-:S05]  /*fe40*/  IMAD.SHL.U32 R0, R0, 0x2, RZ ;  /* 0x0000000200007824 */ /* 0x000fca00078e00ff */
[----:B------:R-:W-:-:S13]  /*fe50*/  IADD3 R2, P0, R14, R0, RZ ;  /* 0x000000000e027210 */ /* 0x000fda0007f1e0ff */
[----:B------:R-:W-:Y:S05]  /*fe60*/  WARPSYNC.COLLECTIVE R15, `(.L_x_564) ;  /* 0x000000000f087348 */ /* 0x000fea0003c00000 */
[----:B------:R0:W1:Y:S02]  /*fe70*/  SHFL.IDX P6, R14, R13, R12, R11 ;  /* 0x0000000c0d0e7389 */ /* 0x00006400000c000b */
[----:B01----:R-:W-:Y:S01]  /*fe80*/  ENDCOLLECTIVE ;  /* 0x000000000000791b */ /* 0x003fe20003800000 */
.L_x_564:
[----:B------:R-:W-:Y:S02]  /*fe90*/  IADD3.X R3, RZ, R3, RZ, P0, !PT ;  /* 0x00000003ff037210 */ /* 0x000fe400007fe4ff */
[----:B------:R-:W-:Y:S01]  /*fea0*/  ISETP.LT.OR P0, PT, R32, 0x1, P3 ;  /* 0x000000012000780c */ /* 0x000fe20001f01670 */
[----:B------:R-:W-:-:S12]  /*feb0*/  IMAD.MOV.U32 R13, RZ, RZ, R5 ;  /* 0x000000ffff0d7224 */ /* 0x000fd800078e0005 */
[----:B------:R-:W-:Y:S01]  /*fec0*/  @!PT LDS RZ, [RZ] ;  /* 0x00000000fffff984 */ /* 0x000fe20000000800 */
[----:B------:R-:W-:Y:S01]  /*fed0*/  @!PT LDS RZ, [RZ] ;  /* 0x00000000fffff984 */ /* 0x000fe20000000800 */
[----:B------:R-:W-:Y:S01]  /*fee0*/  @!PT LDS RZ, [RZ] ;  /* 0x00000000fffff984 */ /* 0x000fe20000000800 */
[----:B------:R-:W-:Y:S01]  /*fef0*/  LDGSTS.E.BYPASS.LTC128B.128 [R4+0x400], desc[UR50][R2.64], !P0 ;  /* 0x0040000002047fae */ /* 0x000fe2000c101d72 */
[----:B------:R-:W-:-:S13]  /*ff00*/  ISETP.LT.OR P0, PT, R32, 0x1, !P2 ;  /* 0x000000012000780c */ /* 0x000fda0005701670 */
[----:B------:R-:W-:Y:S01]  /*ff10*/  LDGSTS.E.BYPASS.LTC128B.128 [R4+0x3400], desc[UR50][R2.64+0x80], !P0 ;  /* 0x0340008002047fae */ /* 0x000fe2000c101d72 */
[----:B------:R-:W-:-:S03]  /*ff20*/  LOP3.LUT P0, RZ, R25, 0x8, RZ, 0xc0, !PT ;  /* 0x0000000819ff7812 */ /* 0x000fc6000780c0ff */
[----:B------:R-:W-:Y:S01]  /*ff30*/  LDGSTS.E.BYPASS.LTC128B.128 [R4+0x6400], desc[UR50][R2.64+0x100], !P4 ;  /* 0x0640010002047fae */ /* 0x000fe2000e101d72 */
[----:B------:R-:W-:-:S13]  /*ff40*/  ISETP.LT.OR P4, PT, R32, 0x1, !P0 ;  /* 0x000000012000780c */ /* 0x000fda0004781670 */
[----:B------:R0:W-:Y:S02]  /*ff50*/  LDGSTS.E.BYPASS.LTC128B.128 [R4+0x9400], desc[UR50][R2.64+0x180], !P4 ;  /* 0x0940018002047fae */ /* 0x0001e4000e101d72 */
[----:B0-----:R-:W-:-:S07]  /*ff60*/  IMAD.MOV.U32 R3, RZ, RZ, R14 ;  /* 0x000000ffff037224 */ /* 0x001fce00078e000e */
[----:B------:R-:W-:Y:S05]  /*ff70*/  WARPSYNC.COLLECTIVE R15, `(.L_x_565) ;  /* 0x000000000f087348 */ /* 0x000fea0003c00000 */
[----:B------:R0:W1:Y:S02]  /*ff80*/  SHFL.IDX P6, R14, R13, R12, R11 ;  /* 0x0000000c0d0e7389 */ /* 0x00006400000c000b */
[----:B01----:R-:W-:Y:S01]  /*ff90*/  ENDCOLLECTIVE ;  /* 0x000000000000791b */ /* 0x003fe20003800000 */
.L_x_565:
[----:B------:R-:W-:Y:S02]  /*ffa0*/  IMAD.MOV.U32 R13, RZ, RZ, R6 ;  /* 0x000000ffff0d7224 */ /* 0x000fe400078e0006 */
[----:B------:R-:W-:Y:S01]  /*ffb0*/  IMAD.MOV.U32 R12, RZ, RZ, 0x2 ;  /* 0x00000002ff0c7424 */ /* 0x000fe200078e00ff */
[----:B------:R-:W-:-:S13]  /*ffc0*/  IADD3 R2, P4, R14, R0, RZ ;  /* 0x000000000e027210 */ /* 0x000fda0007f9e0ff */
[----:B------:R-:W-:Y:S05]  /*ffd0*/  WARPSYNC.COLLECTIVE R15, `(.L_x_566) ;  /* 0x000000000f087348 */ /* 0x000fea0003c00000 */
[----:B------:R0:W1:Y:S02]  /*ffe0*/  SHFL.IDX P6, R14, R13, R12, R11 ;  /* 0x0000000c0d0e7389 */ /* 0x00006400000c000b */
[----:B01----:R-:W-:Y:S01]  /*fff0*/  ENDCOLLECTIVE ;  /* 0x000000000000791b */ /* 0x003fe20003800000 */
.L_x_566:
[----:B------:R-:W-:Y:S01]  /*10000*/  IMAD.X R3, RZ, RZ, R3, P4 ;  /* 0x000000ffff037224 */ /* 0x000fe200020e0603 */
[----:B------:R-:W-:Y:S02]  /*10010*/  ISETP.LT.OR P4, PT, R32, 0x11, P3 ;  /* 0x000000112000780c */ /* 0x000fe40001f81670 */
[----:B------:R-:W-:-:S11]  /*10020*/  MOV R13, R5 ;  /* 0x00000005000d7202 */ /* 0x000fd60000000f00 */
[----:B------:R-:W-:Y:S01]  /*10030*/  @!PT LDS RZ, [RZ] ;  /* 0x00000000fffff984 */ /* 0x000fe20000000800 */
[----:B------:R-:W-:Y:S01]  /*10040*/  @!PT LDS RZ, [RZ] ;  /* 0x00000000fffff984 */ /* 0x000fe20000000800 */
[----:B------:R-:W-:Y:S01]  /*10050*/  @!PT LDS RZ, [RZ] ;  /* 0x00000000fffff984 */ /* 0x000fe20000000800 */
[----:B------:R-:W-:Y:S01]  /*10060*/  LDGSTS.E.BYPASS.LTC128B.128 [R4+0xc00], desc[UR50][R2.64], !P4 ;  /* 0x00c0000002047fae */ /* 0x000fe2000e101d72 */
[----:B------:R-:W-:-:S13]  /*10070*/  ISETP.LT.OR P4, PT, R32, 0x11, !P2 ;  /* 0x000000112000780c */ /* 0x000fda0005781670 */
[----:B------:R-:W-:Y:S01]  /*10080*/  LDGSTS.E.BYPASS.LTC128B.128 [R4+0x3c00], desc[UR50][R2.64+0x80], !P4 ;  /* 0x03c0008002047fae */ /* 0x000fe2000e101d72 */
[----:B------:R-:W-:-:S13]  /*10090*/  ISETP.LT.OR P4, PT, R32, 0x11, !P1 ;  /* 0x000000112000780c */ /* 0x000fda0004f81670 */
[----:B------:R-:W-:Y:S01]  /*100a0*/  LDGSTS.E.BYPASS.LTC128B.128 [R4+0x6c00], desc[UR50][R2.64+0x100], !P4 ;  /* 0x06c0010002047fae */ /* 0x000fe2000e101d72 */
[----:B------:R-:W-:-:S13]  /*100b0*/  ISETP.LT.OR P4, PT, R32, 0x11, !P0 ;  /* 0x000000112000780c */ /* 0x000fda0004781670 */
[----:B------:R0:W-:Y:S02]  /*100c0*/  LDGSTS.E.BYPASS.LTC128B.128 [R4+0x9c00], desc[UR50][R2.64+0x180], !P4 ;  /* 0x09c0018002047fae */ /* 0x0001e4000e101d72 */
[----:B0-----:R-:W-:-:S07]  /*100d0*/  IMAD.MOV.U32 R3, RZ, RZ, R14 ;  /* 0x000000ffff037224 */ /* 0x001fce00078e000e */
[----:B------:R-:W-:Y:S05]  /*100e0*/  WARPSYNC.COLLECTIVE R15, `(.L_x_567) ;  /* 0x000000000f087348 */ /* 0x000fea0003c00000 */
[----:B------:R0:W1:Y:S02]  /*100f0*/  SHFL.IDX P6, R14, R13, R12, R11 ;  /* 0x0000000c0d0e7389 */ /* 0x00006400000c000b */
[----:B01----:R-:W-:Y:S01]  /*10100*/  ENDCOLLECTIVE ;  /* 0x000000000000791b */ /* 0x003fe20003800000 */
.L_x_567:
[----:B------:R-:W-:Y:S02]  /*10110*/  IMAD.MOV.U32 R13, RZ, RZ, R6 ;  /* 0x000000ffff0d7224 */ /* 0x000fe400078e0006 */
[----:B------:R-:W-:Y:S01]  /*10120*/  IMAD.MOV.U32 R12, RZ, RZ, 0x3 ;  /* 0x00000003ff0c7424 */ /* 0x000fe200078e00ff */
[----:B------:R-:W-:-:S13]  /*10130*/  IADD3 R2, P4, R14, R0, RZ ;  /* 0x000000000e027210 */ /* 0x000fda0007f9e0ff */
[----:B------:R-:W-:Y:S05]  /*10140*/  WARPSYNC.COLLECTIVE R15, `(.L_x_568) ;  /* 0x000000000f087348 */ /* 0x000fea0003c00000 */
[----:B------:R0:W1:Y:S02]  /*10150*/  SHFL.IDX P6, R14, R13, R12, R11 ;  /* 0x0000000c0d0e7389 */ /* 0x00006400000c000b */
[----:B01----:R-:W-:Y:S01]  /*10160*/  ENDCOLLECTIVE ;  /* 0x000000000000791b */ /* 0x003fe20003800000 */
.L_x_568:
[----:B------:R-:W-:Y:S01]  /*10170*/  IMAD.X R3, RZ, RZ, R3, P4 ;  /* 0x000000ffff037224 */ /* 0x000fe200020e0603 */
        /* <DEDUP_REMOVED lines=16> */
.L_x_569:
[----:B------:R-:W-:Y:S02]  /*10280*/  IMAD.MOV.U32 R13, RZ, RZ, R6 ;  /* 0x000000ffff0d7224 */ /* 0x000fe400078e0006 */
[----:B------:R-:W-:Y:S01]  /*10290*/  IMAD.MOV.U32 R12, RZ, RZ, 0x4 ;  /* 0x00000004ff0c7424 */ /* 0x000fe200078e00ff */
[----:B------:R-:W-:-:S13]  /*102a0*/  IADD3 R2, P4, R14, R0, RZ ;  /* 0x000000000e027210 */ /* 0x000fda0007f9e0ff */
[----:B------:R-:W-:Y:S05]  /*102b0*/  WARPSYNC.COLLECTIVE R15, `(.L_x_570) ;  /* 0x000000000f087348 */ /* 0x000fea0003c00000 */
[----:B------:R0:W1:Y:S02]  /*102c0*/  SHFL.IDX P6, R14, R13, R12, R11 ;  /* 0x0000000c0d0e7389 */ /* 0x00006400000c000b */
[----:B01----:R-:W-:Y:S01]  /*102d0*/  ENDCOLLECTIVE ;  /* 0x000000000000791b */ /* 0x003fe20003800000 */
.L_x_570:
        /* <DEDUP_REMOVED lines=17> */
.L_x_571:
[----:B------:R-:W-:Y:S02]  /*103f0*/  IMAD.MOV.U32 R13, RZ, RZ, R6 ;  /* 0x000000ffff0d7224 */ /* 0x000fe400078e0006 */
[----:B------:R-:W-:Y:S01]  /*10400*/  IMAD.MOV.U32 R12, RZ, RZ, 0x5 ;  /* 0x00000005ff0c7424 */ /* 0x000fe200078e00ff */
[----:B------:R-:W-:-:S13]  /*10410*/  IADD3 R2, P4, R14, R0, RZ ;  /* 0x000000000e027210 */ /* 0x000fda0007f9e0ff */
[----:B------:R-:W-:Y:S05]  /*10420*/  WARPSYNC.COLLECTIVE R15, `(.L_x_572) ;  /* 0x000000000f087348 */ /* 0x000fea0003c00000 */
[----:B------:R0:W1:Y:S02]  /*10430*/  SHFL.IDX P6, R14, R13, R12, R11 ;  /* 0x0000000c0d0e7389 */ /* 0x00006400000c000b */
[----:B01----:R-:W-:Y:S01]  /*10440*/  ENDCOLLECTIVE ;  /* 0x000000000000791b */ /* 0x003fe20003800000 */
.L_x_572:
[----:B------:R-:W-:Y:S01]  /*10450*/  IMAD.X R3, RZ, RZ, R3, P4 ;  /* 0x000000ffff037224 */ /* 0x000fe200020e0603 */
[----:B------:R-:W-:Y:S01]  /*10460*/  ISETP.LT.OR P4, PT, R32, 0x41, P3 ;  /* 0x000000412000780c */ /* 0x000fe20001f81670 */
[----:B------:R-:W-:-:S12]  /*10470*/  IMAD.MOV.U32 R13, RZ, RZ, R5 ;  /* 0x000000ffff0d7224 */ /* 0x000fd800078e0005 */
[----:B------:R-:W-:Y:S01]  /*10480*/  @!PT LDS RZ, [RZ] ;  /* 0x00000000fffff984 */ /* 0x000fe20000000800 */
[----:B------:R-:W-:Y:S01]  /*10490*/  @!PT LDS RZ, [RZ] ;  /* 0x00000000fffff984 */ /* 0x000fe20000000800 */
[----:B------:R-:W-:Y:S01]  /*104a0*/  @!PT LDS RZ, [RZ] ;  /* 0x00000000fffff984 */ /* 0x000fe20000000800 */
[----:B------:R0:W-:Y:S01]  /*104b0*/  LDGSTS.E.BYPASS.LTC128B.128 [R4+0x2400], desc[UR50][R2.64], !P4 ;  /* 0x0240000002047fae */ /* 0x0001e2000e101d72 */
[----:B------:R-:W-:Y:S01]  /*104c0*/  ISETP.LT.OR P4, PT, R32, 0x41, !P2 ;  /* 0x000000412000780c */ /* 0x000fe20005781670 */
[----:B------:R-:W-:-:S12]  /*104d0*/  IMAD.MOV.U32 R6, RZ, RZ, R14 ;  /* 0x000000ffff067224 */ /* 0x000fd800078e000e */
[----:B0-----:R-:W-:Y:S05]  /*104e0*/  WARPSYNC.COLLECTIVE R15, `(.L_x_573) ;  /* 0x000000000f087348 */ /* 0x001fea0003c00000 */
[----:B------:R1:W2:Y:S02]  /*104f0*/  SHFL.IDX P6, R14, R13, R12, R11 ;  /* 0x0000000c0d0e7389 */ /* 0x0002a400000c000b */
[----:B012---:R-:W-:Y:S01]  /*10500*/  ENDCOLLECTIVE ;  /* 0x000000000000791b */ /* 0x007fe20003800000 */
.L_x_573:
[----:B------:R-:W-:Y:S01]  /*10510*/  @!PT LDS RZ, [RZ] ;  /* 0x00000000fffff984 */ /* 0x000fe20000000800 */
[----:B------:R-:W-:Y:S01]  /*10520*/  @!PT LDS RZ, [RZ] ;  /* 0x00000000fffff984 */ /* 0x000fe20000000800 */
[----:B------:R-:W-:Y:S01]  /*10530*/  @!PT LDS RZ, [RZ] ;  /* 0x00000000fffff984 */ /* 0x000fe20000000800 */
[----:B------:R0:W-:Y:S01]  /*10540*/  LDGSTS.E.BYPASS.LTC128B.128 [R4+0x5400], desc[UR50][R2.64+0x80], !P4 ;  /* 0x0540008002047fae */ /* 0x0001e2000e101d72 */
[----:B------:R-:W-:-:S13]  /*10550*/  ISETP.LT.OR P4, PT, R32, 0x41, !P1 ;  /* 0x000000412000780c */ /* 0x000fda0004f81670 */
[----:B------:R0:W-:Y:S01]  /*10560*/  LDGSTS.E.BYPASS.LTC128B.128 [R4+0x8400], desc[UR50][R2.64+0x100], !P4 ;  /* 0x0840010002047fae */ /* 0x0001e2000e101d72 */
[----:B------:R-:W-:-:S13]  /*10570*/  ISETP.LT.OR P4, PT, R32, 0x41, !P0 ;  /* 0x000000412000780c */ /* 0x000fda0004781670 */
[----:B------:R0:W-:Y:S01]  /*10580*/  LDGSTS.E.BYPASS.LTC128B.128 [R4+0xb400], desc[UR50][R2.64+0x180], !P4 ;  /* 0x0b40018002047fae */ /* 0x0001e2000e101d72 */
[----:B------:R-:W-:Y:S05]  /*10590*/  BRA `(.L_x_574) ;  /* 0xffffffc0007c7947 */ /* 0x000fea000383ffff */
.L_x_483:
[----:B0-----:R0:W2:Y:S02]  /*105a0*/  SYNCS.PHASECHK.TRANS64.TRYWAIT P0, [R10+URZ+0x22840], R20 ;  /* 0x022840140a0075a7 */ /* 0x0010a4000800017f */
[----:B--2---:R-:W-:Y:S05]  /*105b0*/  @!P0 NANOSLEEP.SYNCS 0x989680 ;  /* 0x009896800000895d */ /* 0x004fea0003900000 */
[----:B------:R-:W2:Y:S02]  /*105c0*/  @!P0 SYNCS.PHASECHK.TRANS64 P0, [R10+URZ+0x22840], R20 ;  /* 0x022840140a0085a7 */ /* 0x000ea4000800007f */
[----:B--2---:R-:W-:Y:S05]  /*105d0*/  @!P0 BRA `(.L_x_483) ;  /* 0xfffffffc00f08947 */ /* 0x004fea000383ffff */
[----:B------:R-:W-:Y:S05]  /*105e0*/  BRA `(.L_x_575) ;  /* 0xffffffc400ac7947 */ /* 0x000fea000383ffff */
.L_x_484:
[----:B------:R-:W-:Y:S01]  /*105f0*/  BSSY B1, `(.L_x_576) ;  /* 0x0000008000017945 */ /* 0x000fe20003800000 */
[----:B------:R-:W-:Y:S02]  /*10600*/  IMAD.MOV.U32 R13, RZ, RZ, R8 ;  /* 0x000000ffff0d7224 */ /* 0x000fe400078e0008 */
[----:B------:R-:W-:Y:S02]  /*10610*/  IMAD.MOV.U32 R12, RZ, RZ, RZ ;  /* 0x000000ffff0c7224 */ /* 0x000fe400078e00ff */
[----:B------:R-:W-:Y:S02]  /*10620*/  IMAD.MOV.U32 R11, RZ, RZ, 0x181f ;  /* 0x0000181fff0b7424 */ /* 0x000fe400078e00ff */
[----:B------:R-:W-:-:S07]  /*10630*/  IMAD.MOV.U32 R15, RZ, RZ, -0x1 ;  /* 0xffffffffff0f7424 */ /* 0x000fce00078e00ff */
[----:B01----:R-:W-:Y:S05]  /*10640*/  WARPSYNC.COLLECTIVE R15, `(.L_x_577) ;  /* 0x000000000f087348 */ /* 0x003fea0003c00000 */
[----:B------:R2:W3:Y:S02]  /*10650*/  SHFL.IDX P6, R14, R13, R12, R11 ;  /* 0x0000000c0d0e7389 */ /* 0x0004e400000c000b */
[----:B0123--:R-:W-:Y:S01]  /*10660*/  ENDCOLLECTIVE ;  /* 0x000000000000791b */ /* 0x00ffe20003800000 */
.L_x_577:
[----:B------:R-:W-:Y:S05]  /*10670*/  BSYNC B1 ;  /* 0x0000000000017941 */ /* 0x000fea0003800000 */
.L_x_576:
[----:B------:R-:W-:Y:S01]  /*10680*/  IMAD.MOV.U32 R13, RZ, RZ, R6 ;  /* 0x000000ffff0d7224 */ /* 0x000fe200078e0006 */
[----:B------:R-:W-:Y:S01]  /*10690*/  MOV R3, R14 ;  /* 0x0000000e00037202 */ /* 0x000fe20000000f00 */
[----:B------:R-:W-:Y:S02]  /*106a0*/  IMAD.MOV.U32 R12, RZ, RZ, RZ ;  /* 0x000000ffff0c7224 */ /* 0x000fe400078e00ff */
[----:B------:R-:W-:Y:S02]  /*106b0*/  IMAD.MOV.U32 R11, RZ, RZ, 0x181f ;  /* 0x0000181fff0b7424 */ /* 0x000fe400078e00ff */
[----:B------:R-:W-:Y:S02]  /*106c0*/  IMAD.MOV.U32 R15, RZ, RZ, -0x1 ;  /* 0xffffffffff0f7424 */ /* 0x000fe400078e00ff */
[----:B------:R-:W-:-:S07]  /*106d0*/  IMAD R7, R7, 0x2, R22 ;  /* 0x0000000207077824 */ /* 0x000fce00078e0216 */
[----:B------:R-:W-:Y:S05]  /*106e0*/  WARPSYNC.COLLECTIVE R15, `(.L_x_578) ;  /* 0x000000000f087348 */ /* 0x000fea0003c00000 */
[----:B------:R0:W1:Y:S02]  /*106f0*/  SHFL.IDX P6, R14, R13, R12, R11 ;  /* 0x0000000c0d0e7389 */ /* 0x00006400000c000b */
[----:B01----:R-:W-:Y:S01]  /*10700*/  ENDCOLLECTIVE ;  /* 0x000000000000791b */ /* 0x003fe20003800000 */
.L_x_578:
[----:B------:R-:W-:Y:S02]  /*10710*/  IMAD.MOV.U32 R13, RZ, RZ, R8 ;  /* 0x000000ffff0d7224 */ /* 0x000fe400078e0008 */
[----:B------:R-:W-:Y:S02]  /*10720*/  IMAD.MOV.U32 R12, RZ, RZ, 0x1 ;  /* 0x00000001ff0c7424 */ /* 0x000fe400078e00ff */
[----:B------:R-:W-:-:S07]  /*10730*/  IMAD.MOV.U32 R2, RZ, RZ, R14 ;  /* 0x000000ffff027224 */ /* 0x000fce00078e000e */
[----:B------:R-:W-:Y:S05]  /*10740*/  WARPSYNC.COLLECTIVE R15, `(.L_x_579) ;  /* 0x000000000f087348 */ /* 0x000fea0003c00000 */
[----:B------:R0:W1:Y:S02]  /*10750*/  SHFL.IDX P6, R14, R13, R12, R11 ;  /* 0x0000000c0d0e7389 */ /* 0x00006400000c000b */
[----:B01----:R-:W-:Y:S01]  /*10760*/  ENDCOLLECTIVE ;  /* 0x000000000000791b */ /* 0x003fe20003800000 */
.L_x_579:
[----:B------:R-:W-:-:S05]  /*10770*/  IADD3 R2, P0, R2, R0, RZ ;  /* 0x0000000002027210 */ /* 0x000fca0007f1e0ff */
[----:B------:R-:W-:-:S05]  /*10780*/  IMAD.X R3, RZ, RZ, R3, P0 ;  /* 0x000000ffff037224 */ /* 0x000fca00000e0603 */
[----:B------:R-:W-:Y:S01]  /*10790*/  @!PT LDS RZ, [RZ] ;  /* 0x00000000fffff984 */ /* 0x000fe20000000800 */
[----:B------:R-:W-:Y:S01]  /*107a0*/  @!PT LDS RZ, [RZ] ;  /* 0x00000000fffff984 */ /* 0x000fe20000000800 */
[----:B------:R-:W-:Y:S01]  /*107b0*/  @!PT LDS RZ, [RZ] ;  /* 0x00000000fffff984 */ /* 0x000fe20000000800 */
[----:B------:R0:W-:Y:S01]  /*107c0*/  LDGSTS.E.BYPASS.LTC128B.128 [R7+0x1c400], desc[UR50][R2.64], !P1 ;  /* 0x1c40000002077fae */ /* 0x0001e2000c901d72 */
[----:B------:R-:W-:Y:S01]  /*107d0*/  IMAD.MOV.U32 R13, RZ, RZ, R6 ;  /* 0x000000ffff0d7224 */ /* 0x000fe200078e0006 */
[----:B0-----:R-:W-:-:S07]  /*107e0*/  MOV R3, R14 ;  /* 0x0000000e00037202 */ /* 0x001fce0000000f00 */
[----:B------:R-:W-:Y:S05]  /*107f0*/  WARPSYNC.COLLECTIVE R15, `(.L_x_580) ;  /* 0x000000000f087348 */ /* 0x000fea0003c00000 */
[----:B------:R0:W1:Y:S02]  /*10800*/  SHFL.IDX P6, R14, R13, R12, R11 ;  /* 0x0000000c0d0e7389 */ /* 0x00006400000c000b */
[----:B01----:R-:W-:Y:S01]  /*10810*/  ENDCOLLECTIVE ;  /* 0x000000000000791b */ /* 0x003fe20003800000 */
.L_x_580:
[----:B------:R-:W-:Y:S02]  /*10820*/  IMAD.MOV.U32 R13, RZ, RZ, R8 ;  /* 0x000000ffff0d7224 */ /* 0x000fe400078e0008 */
[----:B------:R-:W-:Y:S02]  /*10830*/  IMAD.MOV.U32 R12, RZ, RZ, 0x2 ;  /* 0x00000002ff0c7424 */ /* 0x000fe400078e00ff */
[----:B------:R-:W-:-:S07]  /*10840*/  IMAD.MOV.U32 R2, RZ, RZ, R14 ;  /* 0x000000ffff027224 */ /* 0x000fce00078e000e */
[----:B------:R-:W-:Y:S05]  /*10850*/  WARPSYNC.COLLECTIVE R15, `(.L_x_581) ;  /* 0x000000000f087348 */ /* 0x000fea0003c00000 */
[----:B------:R0:W1:Y:S02]  /*10860*/  SHFL.IDX P6, R14, R13, R12, R11 ;  /* 0x0000000c0d0e7389 */ /* 0x00006400000c000b */
[----:B01----:R-:W-:Y:S01]  /*10870*/  ENDCOLLECTIVE ;  /* 0x000000000000791b */ /* 0x003fe20003800000 */
.L_x_581:
[----:B------:R-:W-:-:S05]  /*10880*/  IADD3 R2, P0, R2, R0, RZ ;  /* 0x0000000002027210 */ /* 0x000fca0007f1e0ff */
[----:B------:R-:W-:-:S05]  /*10890*/  IMAD.X R3, RZ, RZ, R3, P0 ;  /* 0x000000ffff037224 */ /* 0x000fca00000e0603 */
[----:B------:R-:W-:Y:S01]  /*108a0*/  @!PT LDS RZ, [RZ] ;  /* 0x00000000fffff984 */ /* 0x000fe20000000800 */
[----:B------:R-:W-:Y:S01]  /*108b0*/  @!PT LDS RZ, [RZ] ;  /* 0x00000000fffff984 */ /* 0x000fe20000000800 */
[----:B------:R-:W-:Y:S01]  /*108c0*/  @!PT LDS RZ, [RZ] ;  /* 0x00000000fffff984 */ /* 0x000fe20000000800 */
[----:B------:R0:W-:Y:S01]  /*108d0*/  LDGSTS.E.BYPASS.LTC128B.128 [R7+0x1cc00], desc[UR50][R2.64], !P1 ;  /* 0x1cc0000002077fae */ /* 0x0001e2000c901d72 */
[----:B------:R-:W-:Y:S02]  /*108e0*/  IMAD.MOV.U32 R13, RZ, RZ, R6 ;  /* 0x000000ffff0d7224 */ /* 0x000fe400078e0006 */
[----:B0-----:R-:W-:-:S07]  /*108f0*/  IMAD.MOV.U32 R3, RZ, RZ, R14 ;  /* 0x000000ffff037224 */ /* 0x001fce00078e000e */
[----:B------:R-:W-:Y:S05]  /*10900*/  WARPSYNC.COLLECTIVE R15, `(.L_x_582) ;  /* 0x000000000f087348 */ /* 0x000fea0003c00000 */
[----:B------:R0:W1:Y:S02]  /*10910*/  SHFL.IDX P6, R14, R13, R12, R11 ;  /* 0x0000000c0d0e7389 */ /* 0x00006400000c000b */
[----:B01----:R-:W-:Y:S01]  /*10920*/  ENDCOLLECTIVE ;  /* 0x000000000000791b */ /* 0x003fe20003800000 */
.L_x_582:
[----:B------:R-:W-:Y:S01]  /*10930*/  MOV R13, R8 ;  /* 0x00000008000d7202 */ /* 0x000fe20000000f00 */
[----:B------:R-:W-:Y:S02]  /*10940*/  IMAD.MOV.U32 R12, RZ, RZ, 0x3 ;  /* 0x00000003ff0c7424 */ /* 0x000fe400078e00ff */
[----:B------:R-:W-:-:S07]  /*10950*/  IMAD.MOV.U32 R2, RZ, RZ, R14 ;  /* 0x000000ffff027224 */ /* 0x000fce00078e000e */
[----:B------:R-:W-:Y:S05]  /*10960*/  WARPSYNC.COLLECTIVE R15, `(.L_x_583) ;  /* 0x000000000f087348 */ /* 0x000fea0003c00000 */
[----:B------:R0:W1:Y:S02]  /*10970*/  SHFL.IDX P6, R14, R13, R12, R11 ;  /* 0x0000000c0d0e7389 */ /* 0x00006400000c000b */
[----:B01----:R-:W-:Y:S01]  /*10980*/  ENDCOLLECTIVE ;  /* 0x000000000000791b */ /* 0x003fe20003800000 */
.L_x_583:
        /* <DEDUP_REMOVED lines=11> */
.L_x_584:
[----:B------:R-:W-:Y:S02]  /*10a40*/  IMAD.MOV.U32 R13, RZ, RZ, R8 ;  /* 0x000000ffff0d7224 */ /* 0x000fe400078e0008 */
[----:B------:R-:W-:Y:S02]  /*10a50*/  IMAD.MOV.U32 R12, RZ, RZ, 0x4 ;  /* 0x00000004ff0c7424 */ /* 0x000fe400078e00ff */
[----:B------:R-:W-:-:S07]  /*10a60*/  IMAD.MOV.U32 R2, RZ, RZ, R14 ;  /* 0x000000ffff027224 */ /* 0x000fce00078e000e */
[----:B------:R-:W-:Y:S05]  /*10a70*/  WARPSYNC.COLLECTIVE R15, `(.L_x_585) ;  /* 0x000000000f087348 */ /* 0x000fea0003c00000 */
[----:B------:R0:W1:Y:S02]  /*10a80*/  SHFL.IDX P6, R14, R13, R12, R11 ;  /* 0x0000000c0d0e7389 */ /* 0x00006400000c000b */
[----:B01----:R-:W-:Y:S01]  /*10a90*/  ENDCOLLECTIVE ;  /* 0x000000000000791b */ /* 0x003fe20003800000 */
.L_x_585:
        /* <DEDUP_REMOVED lines=11> */
.L_x_586:
[----:B------:R-:W-:Y:S02]  /*10b50*/  IMAD.MOV.U32 R13, RZ, RZ, R8 ;  /* 0x000000ffff0d7224 */ /* 0x000fe400078e0008 */
[----:B------:R-:W-:Y:S01]  /*10b60*/  IMAD.MOV.U32 R12, RZ, RZ, 0x5 ;  /* 0x00000005ff0c7424 */ /* 0x000fe200078e00ff */
[----:B------:R-:W-:-:S07]  /*10b70*/  MOV R2, R14 ;  /* 0x0000000e00027202 */ /* 0x000fce0000000f00 */
[----:B------:R-:W-:Y:S05]  /*10b80*/  WARPSYNC.COLLECTIVE R15, `(.L_x_587) ;  /* 0x000000000f087348 */ /* 0x000fea0003c00000 */
[----:B------:R0:W1:Y:S02]  /*10b90*/  SHFL.IDX P6, R14, R13, R12, R11 ;  /* 0x0000000c0d0e7389 */ /* 0x00006400000c000b */
[----:B01----:R-:W-:Y:S01]  /*10ba0*/  ENDCOLLECTIVE ;  /* 0x000000000000791b */ /* 0x003fe20003800000 */
.L_x_587:
[----:B------:R-:W-:-:S05]  /*10bb0*/  IADD3 R2, P0, R2, R0, RZ ;  /* 0x0000000002027210 */ /* 0x000fca0007f1e0ff */
[----:B------:R-:W-:-:S05]  /*10bc0*/  IMAD.X R3, RZ, RZ, R3, P0 ;  /* 0x000000ffff037224 */ /* 0x000fca00000e0603 */
[----:B------:R-:W-:Y:S01]  /*10bd0*/  @!PT LDS RZ, [RZ] ;  /* 0x00000000fffff984 */ /* 0x000fe20000000800 */
[----:B------:R-:W-:Y:S01]  /*10be0*/  @!PT LDS RZ, [RZ] ;  /* 0x00000000fffff984 */ /* 0x000fe20000000800 */
[----:B------:R-:W-:Y:S01]  /*10bf0*/  @!PT LDS RZ, [RZ] ;  /* 0x00000000fffff984 */ /* 0x000fe20000000800 */
[----:B------:R0:W-:Y:S01]  /*10c00*/  LDGSTS.E.BYPASS.LTC128B.128 [R7+0x1e400], desc[UR50][R2.64], !P1 ;  /* 0x1e40000002077fae */ /* 0x0001e2000c901d72 */
[----:B------:R-:W-:Y:S02]  /*10c10*/  IMAD.MOV.U32 R13, RZ, RZ, R6 ;  /* 0x000000ffff0d7224 */ /* 0x000fe400078e0006 */
[----:B------:R-:W-:-:S07]  /*10c20*/  IMAD.MOV.U32 R8, RZ, RZ, R14 ;  /* 0x000000ffff087224 */ /* 0x000fce00078e000e */
[----:B0-----:R-:W-:Y:S05]  /*10c30*/  WARPSYNC.COLLECTIVE R15, `(.L_x_588) ;  /* 0x000000000f087348 */ /* 0x001fea0003c00000 */
[----:B------:R1:W2:Y:S02]  /*10c40*/  SHFL.IDX P6, R14, R13, R12, R11 ;  /* 0x0000000c0d0e7389 */ /* 0x0002a400000c000b */
[----:B012---:R-:W-:Y:S01]  /*10c50*/  ENDCOLLECTIVE ;  /* 0x000000000000791b */ /* 0x007fe20003800000 */
.L_x_588:
[----:B------:R-:W-:Y:S05]  /*10c60*/  BRA `(.L_x_589) ;  /* 0xffffffc000dc7947 */ /* 0x000fea000383ffff */
.L_x_489:
[----:B---3--:R3:W4:Y:S02]  /*10c70*/  SYNCS.PHASECHK.TRANS64.TRYWAIT P0, [R10+URZ+0x22860], R20 ;  /* 0x022860140a0075a7 */ /* 0x008724000800017f */
[----:B----4-:R-:W-:Y:S05]  /*10c80*/  @!P0 NANOSLEEP.SYNCS 0x989680 ;  /* 0x009896800000895d */ /* 0x010fea0003900000 */
[----:B------:R-:W4:Y:S02]  /*10c90*/  @!P0 SYNCS.PHASECHK.TRANS64 P0, [R10+URZ+0x22860], R20 ;  /* 0x022860140a0085a7 */ /* 0x000f24000800007f */
[----:B----4-:R-:W-:Y:S05]  /*10ca0*/  @!P0 BRA `(.L_x_489) ;  /* 0xfffffffc00f08947 */ /* 0x010fea000383ffff */
[----:B------:R-:W-:Y:S05]  /*10cb0*/  BRA `(.L_x_590) ;  /* 0xffffffc4002c7947 */ /* 0x000fea000383ffff */
.L_x_490:
[----:B------:R-:W-:Y:S01]  /*10cc0*/  BSSY B1, `(.L_x_591) ;  /* 0x0000008000017945 */ /* 0x000fe20003800000 */
[----:B------:R-:W-:Y:S02]  /*10cd0*/  IMAD.MOV.U32 R13, RZ, RZ, R25 ;  /* 0x000000ffff0d7224 */ /* 0x000fe400078e0019 */
[----:B------:R-:W-:Y:S02]  /*10ce0*/  IMAD.MOV.U32 R12, RZ, RZ, RZ ;  /* 0x000000ffff0c7224 */ /* 0x000fe400078e00ff */
[----:B------:R-:W-:Y:S02]  /*10cf0*/  IMAD.MOV.U32 R11, RZ, RZ, 0x181f ;  /* 0x0000181fff0b7424 */ /* 0x000fe400078e00ff */
[----:B------:R-:W-:-:S07]  /*10d00*/  IMAD.MOV.U32 R15, RZ, RZ, -0x1 ;  /* 0xffffffffff0f7424 */ /* 0x000fce00078e00ff */
[----:B-12---:R-:W-:Y:S05]  /*10d10*/  WARPSYNC.COLLECTIVE R15, `(.L_x_592) ;  /* 0x000000000f087348 */ /* 0x006fea0003c00000 */
[----:B------:R0:W3:Y:S02]  /*10d20*/  SHFL.IDX P6, R14, R13, R12, R11 ;  /* 0x0000000c0d0e7389 */ /* 0x0000e400000c000b */
[----:B0123--:R-:W-:Y:S01]  /*10d30*/  ENDCOLLECTIVE ;  /* 0x000000000000791b */ /* 0x00ffe20003800000 */
.L_x_592:
[----:B------:R-:W-:Y:S05]  /*10d40*/  BSYNC B1 ;  /* 0x0000000000017941 */ /* 0x000fea0003800000 */
.L_x_591:
        /* <DEDUP_REMOVED lines=9> */
.L_x_593:
[----:B------:R-:W-:Y:S02]  /*10de0*/  IMAD.MOV.U32 R13, RZ, RZ, R25 ;  /* 0x000000ffff0d7224 */ /* 0x000fe400078e0019 */
[----:B------:R-:W-:Y:S01]  /*10df0*/  IMAD.MOV.U32 R12, RZ, RZ, 0x1 ;  /* 0x00000001ff0c7424 */ /* 0x000fe200078e00ff */
[----:B------:R-:W-:-:S13]  /*10e00*/  IADD3 R2, P0, R14, R0, RZ ;  /* 0x000000000e027210 */ /* 0x000fda0007f1e0ff */
[----:B------:R-:W-:Y:S05]  /*10e10*/  WARPSYNC.COLLECTIVE R15, `(.L_x_594) ;  /* 0x000000000f087348 */ /* 0x000fea0003c00000 */
[----:B------:R0:W1:Y:S02]  /*10e20*/  SHFL.IDX P6, R14, R13, R12, R11 ;  /* 0x0000000c0d0e7389 */ /* 0x00006400000c000b */
[----:B01----:R-:W-:Y:S01]  /*10e30*/  ENDCOLLECTIVE ;  /* 0x000000000000791b */ /* 0x003fe20003800000 */
.L_x_594:
[----:B------:R-:W-:-:S05]  /*10e40*/  IMAD.X R3, RZ, RZ, R3, P0 ;  /* 0x000000ffff037224 */ /* 0x000fca00000e0603 */
[----:B------:R-:W-:Y:S01]  /*10e50*/  @!PT LDS RZ, [RZ] ;  /* 0x00000000fffff984 */ /* 0x000fe20000000800 */
[----:B------:R-:W-:Y:S01]  /*10e60*/  @!PT LDS RZ, [RZ] ;  /* 0x00000000fffff984 */ /* 0x000fe20000000800 */
[----:B------:R-:W-:Y:S01]  /*10e70*/  @!PT LDS RZ, [RZ] ;  /* 0x00000000fffff984 */ /* 0x000fe20000000800 */
[----:B------:R0:W-:Y:S04]  /*10e80*/  LDGSTS.E.BYPASS.LTC128B.128 [R20+0x400], desc[UR50][R2.64], !P5 ;  /* 0x0040000002147fae */ /* 0x0001e8000e901d72 */
[----:B------:R0:W-:Y:S01]  /*10e90*/  LDGSTS.E.BYPASS.LTC128B.128 [R20+0x3400], desc[UR50][R2.64+0x80], !P4 ;  /* 0x0340008002147fae */ /* 0x0001e2000e101d72 */
[----:B------:R-:W-:-:S03]  /*10ea0*/  MOV R13, R17 ;  /* 0x00000011000d7202 */ /* 0x000fc60000000f00 */
[----:B------:R0:W-:Y:S04]  /*10eb0*/  LDGSTS.E.BYPASS.LTC128B.128 [R20+0x6400], desc[UR50][R2.64+0x100], !P3 ;  /* 0x0640010002147fae */ /* 0x0001e8000d901d72 */
[----:B------:R0:W-:Y:S01]  /*10ec0*/  LDGSTS.E.BYPASS.LTC128B.128 [R20+0x9400], desc[UR50][R2.64+0x180], !P1 ;  /* 0x0940018002147fae */ /* 0x0001e2000c901d72 */
[----:B------:R-:W-:-:S07]  /*10ed0*/  IMAD.MOV.U32 R4, RZ, RZ, R14 ;  /* 0x000000ffff047224 */ /* 0x000fce00078e000e */
[----:B0-----:R-:W-:Y:S05]  /*10ee0*/  WARPSYNC.COLLECTIVE R15, `(.L_x_595) ;  /* 0x000000000f087348 */ /* 0x001fea0003c00000 */
[----:B------:R1:W2:Y:S02]  /*10ef0*/  SHFL.IDX P6, R14, R13, R12, R11 ;  /* 0x0000000c0d0e7389 */ /* 0x0002a400000c000b */
[----:B012---:R-:W-:Y:S01]  /*10f00*/  ENDCOLLECTIVE ;  /* 0x000000000000791b */ /* 0x007fe20003800000 */
.L_x_595:
[----:B------:R-:W-:Y:S02]  /*10f10*/  IMAD.MOV.U32 R13, RZ, RZ, R25 ;  /* 0x000000ffff0d7224 */ /* 0x000fe400078e0019 */
[----:B------:R-:W-:Y:S01]  /*10f20*/  IMAD.MOV.U32 R12, RZ, RZ, 0x2 ;  /* 0x00000002ff0c7424 */ /* 0x000fe200078e00ff */
[----:B------:R-:W-:-:S13]  /*10f30*/  IADD3 R2, P0, R14, R0, RZ ;  /* 0x000000000e027210 */ /* 0x000fda0007f1e0ff */
[----:B------:R-:W-:Y:S05]  /*10f40*/  WARPSYNC.COLLECTIVE R15, `(.L_x_596) ;  /* 0x000000000f087348 */ /* 0x000fea0003c00000 */
[----:B------:R0:W1:Y:S02]  /*10f50*/  SHFL.IDX P6, R14, R13, R12, R11 ;  /* 0x0000000c0d0e7389 */ /* 0x00006400000c000b */
[----:B01----:R-:W-:Y:S01]  /*10f60*/  ENDCOLLECTIVE ;  /* 0x000000000000791b */ /* 0x003fe20003800000 */
.L_x_596:
[----:B------:R-:W-:-:S05]  /*10f70*/  IMAD.X R3, RZ, RZ, R4, P0 ;  /* 0x000000ffff037224 */ /* 0x000fca00000e0604 */
[----:B------:R-:W-:Y:S01]  /*10f80*/  @!PT LDS RZ, [RZ] ;  /* 0x00000000fffff984 */ /* 0x000fe20000000800 */
[----:B------:R-:W-:Y:S01]  /*10f90*/  @!PT LDS RZ, [RZ] ;  /* 0x00000000fffff984 */ /* 0x000fe20000000800 */
[----:B------:R-:W-:Y:S01]  /*10fa0*/  @!PT LDS RZ, [RZ] ;  /* 0x00000000fffff984 */ /* 0x000fe20000000800 */
[----:B------:R0:W-:Y:S04]  /*10fb0*/  LDGSTS.E.BYPASS.LTC128B.128 [R20+0xc00], desc[UR50][R2.64], !P5 ;  /* 0x00c0000002147fae */ /* 0x0001e8000e901d72 */
[----:B------:R0:W-:Y:S01]  /*10fc0*/  LDGSTS.E.BYPASS.LTC128B.128 [R20+0x3c00], desc[UR50][R2.64+0x80], !P4 ;  /* 0x03c0008002147fae */ /* 0x0001e2000e101d72 */
[----:B------:R-:W-:-:S03]  /*10fd0*/  IMAD.MOV.U32 R13, RZ, RZ, R17 ;  /* 0x000000ffff0d7224 */ /* 0x000fc600078e0011 */
[----:B------:R0:W-:Y:S04]  /*10fe0*/  LDGSTS.E.BYPASS.LTC128B.128 [R20+0x6c00], desc[UR50][R2.64+0x100], !P3 ;  /* 0x06c0010002147fae */ /* 0x0001e8000d901d72 */
[----:B------:R0:W-:Y:S01]  /*10ff0*/  LDGSTS.E.BYPASS.LTC128B.128 [R20+0x9c00], desc[UR50][R2.64+0x180], !P1 ;  /* 0x09c0018002147fae */ /* 0x0001e2000c901d72 */
[----:B------:R-:W-:-:S07]  /*11000*/  IMAD.MOV.U32 R4, RZ, RZ, R14 ;  /* 0x000000ffff047224 */ /* 0x000fce00078e000e */
[----:B0-----:R-:W-:Y:S05]  /*11010*/  WARPSYNC.COLLECTIVE R15, `(.L_x_597) ;  /* 0x000000000f087348 */ /* 0x001fea0003c00000 */
[----:B------:R1:W2:Y:S02]  /*11020*/  SHFL.IDX P6, R14, R13, R12, R11 ;  /* 0x0000000c0d0e7389 */ /* 0x0002a400000c000b */
[----:B012---:R-:W-:Y:S01]  /*11030*/  ENDCOLLECTIVE ;  /* 0x000000000000791b */ /* 0x007fe20003800000 */
.L_x_597:
[----:B------:R-:W-:Y:S02]  /*11040*/  IMAD.MOV.U32 R13, RZ, RZ, R25 ;  /* 0x000000ffff0d7224 */ /* 0x000fe400078e0019 */
[----:B------:R-:W-:Y:S02]  /*11050*/  IMAD.MOV.U32 R12, RZ, RZ, 0x3 ;  /* 0x00000003ff0c7424 */ /* 0x000fe400078e00ff */
[----:B------:R-:W-:-:S07]  /*11060*/  IMAD.MOV.U32 R8, RZ, RZ, R14 ;  /* 0x000000ffff087224 */ /* 0x000fce00078e000e */
[----:B------:R-:W-:Y:S05]  /*11070*/  WARPSYNC.COLLECTIVE R15, `(.L_x_598) ;  /* 0x000000000f087348 */ /* 0x000fea0003c00000 */
[----:B------:R0:W1:Y:S02]  /*11080*/  SHFL.IDX P6, R14, R13, R12, R11 ;  /* 0x0000000c0d0e7389 */ /* 0x00006400000c000b */
[----:B01----:R-:W-:Y:S01]  /*11090*/  ENDCOLLECTIVE ;  /* 0x000000000000791b */ /* 0x003fe20003800000 */
.L_x_598:
        /* <DEDUP_REMOVED lines=9> */
[----:B------:R-:W-:-:S03]  /*11130*/  MOV R5, R14 ;  /* 0x0000000e00057202 */ /* 0x000fc60000000f00 */
[----:B------:R0:W-:Y:S04]  /*11140*/  LDGSTS.E.BYPASS.LTC128B.128 [R20+0xa400], desc[UR50][R2.64+0x180], !P1 ;  /* 0x0a40018002147fae */ /* 0x0001e8000c901d72 */
[----:B0-----:R-:W-:Y:S05]  /*11150*/  WARPSYNC.COLLECTIVE R15, `(.L_x_599) ;  /* 0x000000000f087348 */ /* 0x001fea0003c00000 */
[----:B------:R1:W2:Y:S02]  /*11160*/  SHFL.IDX P6, R14, R13, R12, R11 ;  /* 0x0000000c0d0e7389 */ /* 0x0002a400000c000b */
[----:B012---:R-:W-:Y:S01]  /*11170*/  ENDCOLLECTIVE ;  /* 0x000000000000791b */ /* 0x007fe20003800000 */
.L_x_599:
[----:B------:R-:W-:Y:S02]  /*11180*/  IMAD.MOV.U32 R13, RZ, RZ, R25 ;  /* 0x000000ffff0d7224 */ /* 0x000fe400078e0019 */
[----:B------:R-:W-:Y:S01]  /*11190*/  IMAD.MOV.U32 R12, RZ, RZ, 0x4 ;  /* 0x00000004ff0c7424 */ /* 0x000fe200078e00ff */
[----:B------:R-:W-:-:S13]  /*111a0*/  IADD3 R2, P0, R14, R0, RZ ;  /* 0x000000000e027210 */ /* 0x000fda0007f1e0ff */
[----:B------:R-:W-:Y:S05]  /*111b0*/  WARPSYNC.COLLECTIVE R15, `(.L_x_600) ;  /* 0x000000000f087348 */ /* 0x000fea0003c00000 */
[----:B------:R0:W1:Y:S02]  /*111c0*/  SHFL.IDX P6, R14, R13, R12, R11 ;  /* 0x0000000c0d0e7389 */ /* 0x00006400000c000b */
[----:B01----:R-:W-:Y:S01]  /*111d0*/  ENDCOLLECTIVE ;  /* 0x000000000000791b */ /* 0x003fe20003800000 */
.L_x_600:
        /* <DEDUP_REMOVED lines=13> */
.L_x_601:
[----:B------:R-:W-:Y:S02]  /*112b0*/  IMAD.MOV.U32 R13, RZ, RZ, R25 ;  /* 0x000000ffff0d7224 */ /* 0x000fe400078e0019 */
[----:B------:R-:W-:Y:S01]  /*112c0*/  IMAD.MOV.U32 R12, RZ, RZ, 0x5 ;  /* 0x00000005ff0c7424 */ /* 0x000fe200078e00ff */
[----:B------:R-:W-:-:S13]  /*112d0*/  IADD3 R2, P0, R14, R0, RZ ;  /* 0x000000000e027210 */ /* 0x000fda0007f1e0ff */
[----:B------:R-:W-:Y:S05]  /*112e0*/  WARPSYNC.COLLECTIVE R15, `(.L_x_602) ;  /* 0x000000000f087348 */ /* 0x000fea0003c00000 */
[----:B------:R0:W1:Y:S02]  /*112f0*/  SHFL.IDX P6, R14, R13, R12, R11 ;  /* 0x0000000c0d0e7389 */ /* 0x00006400000c000b */
[----:B01----:R-:W-:Y:S01]  /*11300*/  ENDCOLLECTIVE ;  /* 0x000000000000791b */ /* 0x003fe20003800000 */
.L_x_602:
        /* <DEDUP_REMOVED lines=9> */
[----:B------:R-:W-:-:S07]  /*113a0*/  MOV R25, R14 ;  /* 0x0000000e00197202 */ /* 0x000fce0000000f00 */
[----:B0-----:R-:W-:Y:S05]  /*113b0*/  WARPSYNC.COLLECTIVE R15, `(.L_x_603) ;  /* 0x000000000f087348 */ /* 0x001fea0003c00000 */
[----:B------:R1:W2:Y:S02]  /*113c0*/  SHFL.IDX P6, R14, R13, R12, R11 ;  /* 0x0000000c0d0e7389 */ /* 0x0002a400000c000b */
[----:B012---:R-:W-:Y:S01]  /*113d0*/  ENDCOLLECTIVE ;  /* 0x000000000000791b */ /* 0x007fe20003800000 */
.L_x_603:
[----:B------:R-:W-:Y:S05]  /*113e0*/  BRA `(.L_x_604) ;  /* 0xffffffc000747947 */ /* 0x000fea000383ffff */
.L_x_498:
        /* <DEDUP_REMOVED lines=8> */
.L_x_606:
[----:B------:R-:W-:Y:S05]  /*11470*/  BSYNC B0 ;  /* 0x0000000000007941 */ /* 0x000fea0003800000 */
.L_x_605:
[----:B------:R-:W-:Y:S01]  /*11480*/  IMAD.MOV.U32 R13, RZ, RZ, R16 ;  /* 0x000000ffff0d7224 */ /* 0x000fe200078e0010 */
[----:B------:R-:W-:Y:S01]  /*11490*/  MOV R15, 0xffffffff ;  /* 0xffffffff000f7802 */ /* 0x000fe20000000f00 */
[----:B------:R-:W-:Y:S02]  /*114a0*/  IMAD.MOV.U32 R12, RZ, RZ, 0x1 ;  /* 0x00000001ff0c7424 */ /* 0x000fe400078e00ff */
[----:B------:R-:W-:Y:S02]  /*114b0*/  IMAD.MOV.U32 R11, RZ, RZ, 0x1f ;  /* 0x0000001fff0b7424 */ /* 0x000fe400078e00ff */
[----:B------:R-:W-:Y:S02]  /*114c0*/  IMAD.IADD R7, R19, 0x1, R8 ;  /* 0x0000000113077824 */ /* 0x000fe400078e0208 */
[----:B------:R-:W-:-:S07]  /*114d0*/  IMAD.MOV.U32 R5, RZ, RZ, R14 ;  /* 0x000000ffff057224 */ /* 0x000fce00078e000e */
[----:B------:R-:W-:Y:S05]  /*114e0*/  WARPSYNC.COLLECTIVE R15, `(.L_x_607) ;  /* 0x000000000f087348 */ /* 0x000fea0003c00000 */
[----:B------:R0:W1:Y:S02]  /*114f0*/  SHFL.IDX P6, R14, R13, R12, R11 ;  /* 0x0000000c0d0e7389 */ /* 0x00006400000c000b */
[----:B01----:R-:W-:Y:S01]  /*11500*/  ENDCOLLECTIVE ;  /* 0x000000000000791b */ /* 0x003fe20003800000 */
.L_x_607:
[----:B------:R-:W-:Y:S02]  /*11510*/  ULDC UR4, c[0x0][0xc3c] ;  /* 0x00030f0000047ab9 */ /* 0x000fe40000000800 */
[----:B------:R-:W-:-:S13]  /*11520*/  ISETP.GE.OR P1, PT, R7, UR4, !P0 ;  /* 0x0000000407007c0c */ /* 0x000fda000c726670 */
[----:B------:R-:W0:Y:S01]  /*11530*/  @!P1 LDC.64 R2, c[0x0][0xc80] ;  /* 0x00032000ff029b82 */ /* 0x000e220000000a00 */
[----:B------:R-:W-:Y:S02]  /*11540*/  IMAD.MOV.U32 R4, RZ, RZ, RZ ;  /* 0x000000ffff047224 */ /* 0x000fe400078e00ff */
[----:B------:R-:W-:Y:S02]  /*11550*/  IMAD.MOV.U32 R11, RZ, RZ, RZ ;  /* 0x000000ffff0b7224 */ /* 0x000fe400078e00ff */
[----:B------:R-:W-:Y:S02]  /*11560*/  IMAD.MOV.U32 R0, RZ, RZ, R14 ;  /* 0x000000ffff007224 */ /* 0x000fe400078e000e */
[----:B0-----:R-:W-:-:S06]  /*11570*/  @!P1 IMAD.WIDE R2, R7, 0x4, R2 ;  /* 0x0000000407029825 */ /* 0x001fcc00078e0202 */
[----:B------:R-:W2:Y:S01]  /*11580*/  @!P1 LDG.E R2, desc[UR50][R2.64] ;  /* 0x0000003202029981 */ /* 0x000ea2000c1e1900 */
[C---:B------:R-:W-:Y:S02]  /*11590*/  ISETP.GE.U32.AND P2, PT, R8.reuse, 0x2, PT ;  /* 0x000000020800780c */ /* 0x040fe40003f46070 */
[C---:B------:R-:W-:Y:S02]  /*115a0*/  ISETP.GE.U32.AND P3, PT, R8.reuse, 0x4, PT ;  /* 0x000000040800780c */ /* 0x040fe40003f66070 */
[C---:B------:R-:W-:Y:S02]  /*115b0*/  ISETP.GE.U32.AND P4, PT, R8.reuse, 0x8, PT ;  /* 0x000000080800780c */ /* 0x040fe40003f86070 */
[C---:B------:R-:W-:Y:S01]  /*115c0*/  ISETP.GE.U32.AND P5, PT, R8.reuse, 0x10, PT ;  /* 0x000000100800780c */ /* 0x040fe20003fa6070 */
[----:B--2---:R-:W-:Y:S01]  /*115d0*/  @!P1 IMAD.MOV.U32 R4, RZ, RZ, R2 ;  /* 0x000000ffff049224 */ /* 0x004fe200078e0002 */
[----:B------:R-:W-:-:S03]  /*115e0*/  ISETP.NE.AND P1, PT, R8, RZ, PT ;  /* 0x000000ff0800720c */ /* 0x000fc60003f25270 */
[----:B------:R-:W-:-:S10]  /*115f0*/  IMAD.MOV.U32 R13, RZ, RZ, R4 ;  /* 0x000000ffff0d7224 */ /* 0x000fd400078e0004 */
[----:B------:R-:W-:Y:S05]  /*11600*/  WARPSYNC.COLLECTIVE R15, `(.L_x_608) ;  /* 0x000000000f087348 */ /* 0x000fea0003c00000 */
[----:B------:R0:W1:Y:S02]  /*11610*/  SHFL.UP P6, R14, R13, R12, R11 ;  /* 0x0400000c0d0e7389 */ /* 0x00006400000c000b */
[----:B01----:R-:W-:Y:S01]  /*11620*/  ENDCOLLECTIVE ;  /* 0x000000000000791b */ /* 0x003fe20003800000 */
.L_x_608:
[----:B------:R-:W-:Y:S01]  /*11630*/  IMAD.MOV.U32 R12, RZ, RZ, 0x2 ;  /* 0x00000002ff0c7424 */ /* 0x000fe200078e00ff */
[----:B------:R-:W-:-:S05]  /*11640*/  SEL R7, R14, RZ, P1 ;  /* 0x000000ff0e077207 */ /* 0x000fca0000800000 */
[----:B------:R-:W-:-:S04]  /*11650*/  IMAD.IADD R6, R4, 0x1, R7 ;  /* 0x0000000104067824 */ /* 0x000fc800078e0207 */
[----:B------:R-:W-:-:S07]  /*11660*/  IMAD.MOV.U32 R13, RZ, RZ, R6 ;  /* 0x000000ffff0d7224 */ /* 0x000fce00078e0006 */
[----:B------:R-:W-:Y:S05]  /*11670*/  WARPSYNC.COLLECTIVE R15, `(.L_x_609) ;  /* 0x000000000f087348 */ /* 0x000fea0003c00000 */
[----:B------:R0:W1:Y:S02]  /*11680*/  SHFL.UP P6, R14, R13, R12, R11 ;  /* 0x0400000c0d0e7389 */ /* 0x00006400000c000b */
[----:B01----:R-:W-:Y:S01]  /*11690*/  ENDCOLLECTIVE ;  /* 0x000000000000791b */ /* 0x003fe20003800000 */
.L_x_609:
[----:B------:R-:W-:Y:S01]  /*116a0*/  IMAD.MOV.U32 R12, RZ, RZ, 0x4 ;  /* 0x00000004ff0c7424 */ /* 0x000fe200078e00ff */
[----:B------:R-:W-:-:S04]  /*116b0*/  SEL R7, R14, RZ, P2 ;  /* 0x000000ff0e077207 */ /* 0x000fc80001000000 */
[----:B------:R-:W-:-:S05]  /*116c0*/  IADD3 R7, R6, R7, RZ ;  /* 0x0000000706077210 */ /* 0x000fca0007ffe0ff */
[----:B------:R-:W-:-:S07]  /*116d0*/  IMAD.MOV.U32 R13, RZ, RZ, R7 ;  /* 0x000000ffff0d7224 */ /* 0x000fce00078e0007 */
[----:B------:R-:W-:Y:S05]  /*116e0*/  WARPSYNC.COLLECTIVE R15, `(.L_x_610) ;  /* 0x000000000f087348 */ /* 0x000fea0003c00000 */
[----:B------:R0:W1:Y:S02]  /*116f0*/  SHFL.UP P6, R14, R13, R12, R11 ;  /* 0x0400000c0d0e7389 */ /* 0x00006400000c000b */
[----:B01----:R-:W-:Y:S01]  /*11700*/  ENDCOLLECTIVE ;  /* 0x000000000000791b */ /* 0x003fe20003800000 */
.L_x_610:
[----:B------:R-:W-:Y:S01]  /*11710*/  IMAD.MOV.U32 R12, RZ, RZ, 0x8 ;  /* 0x00000008ff0c7424 */ /* 0x000fe200078e00ff */
[----:B------:R-:W-:-:S05]  /*11720*/  SEL R2, R14, RZ, P3 ;  /* 0x000000ff0e027207 */ /* 0x000fca0001800000 */
[----:B------:R-:W-:-:S04]  /*11730*/  IMAD.IADD R2, R7, 0x1, R2 ;  /* 0x0000000107027824 */ /* 0x000fc800078e0202 */
[----:B------:R-:W-:-:S07]  /*11740*/  IMAD.MOV.U32 R13, RZ, RZ, R2 ;  /* 0x000000ffff0d7224 */ /* 0x000fce00078e0002 */
[----:B------:R-:W-:Y:S05]  /*11750*/  WARPSYNC.COLLECTIVE R15, `(.L_x_611) ;  /* 0x000000000f087348 */ /* 0x000fea0003c00000 */
[----:B------:R0:W1:Y:S02]  /*11760*/  SHFL.UP P6, R14, R13, R12, R11 ;  /* 0x0400000c0d0e7389 */ /* 0x00006400000c000b */
[----:B01----:R-:W-:Y:S01]  /*11770*/  ENDCOLLECTIVE ;  /* 0x000000000000791b */ /* 0x003fe20003800000 */
.L_x_611:
[----:B------:R-:W-:Y:S01]  /*11780*/  IMAD.MOV.U32 R12, RZ, RZ, 0x10 ;  /* 0x00000010ff0c7424 */ /* 0x000fe200078e00ff */
[----:B------:R-:W-:-:S05]  /*11790*/  SEL R3, R14, RZ, P4 ;  /* 0x000000ff0e037207 */ /* 0x000fca0002000000 */
[----:B------:R-:W-:-:S04]  /*117a0*/  IMAD.IADD R3, R2, 0x1, R3 ;  /* 0x0000000102037824 */ /* 0x000fc800078e0203 */
[----:B------:R-:W-:-:S07]  /*117b0*/  IMAD.MOV.U32 R13, RZ, RZ, R3 ;  /* 0x000000ffff0d7224 */ /* 0x000fce00078e0003 */
[----:B------:R-:W-:Y:S05]  /*117c0*/  WARPSYNC.COLLECTIVE R15, `(.L_x_612) ;  /* 0x000000000f087348 */ /* 0x000fea0003c00000 */
[----:B------:R0:W1:Y:S02]  /*117d0*/  SHFL.UP P6, R14, R13, R12, R11 ;  /* 0x0400000c0d0e7389 */ /* 0x00006400000c000b */
[----:B01----:R-:W-:Y:S01]  /*117e0*/  ENDCOLLECTIVE ;  /* 0x000000000000791b */ /* 0x003fe20003800000 */
.L_x_612:
[----:B------:R-:W-:Y:S02]  /*117f0*/  IMAD.MOV.U32 R12, RZ, RZ, 0x1f ;  /* 0x0000001fff0c7424 */ /* 0x000fe400078e00ff */
[----:B------:R-:W-:Y:S01]  /*11800*/  IMAD.MOV.U32 R11, RZ, RZ, 0x1f ;  /* 0x0000001fff0b7424 */ /* 0x000fe200078e00ff */
[----:B------:R-:W-:-:S05]  /*11810*/  SEL R6, R14, RZ, P5 ;  /* 0x000000ff0e067207 */ /* 0x000fca0002800000 */
[----:B------:R-:W-:-:S05]  /*11820*/  IMAD.IADD R6, R3, 0x1, R6 ;  /* 0x0000000103067824 */ /* 0x000fca00078e0206 */
[----:B------:R-:W-:-:S07]  /*11830*/  MOV R13, R6 ;  /* 0x00000006000d7202 */ /* 0x000fce0000000f00 */
[----:B------:R-:W-:Y:S05]  /*11840*/  WARPSYNC.COLLECTIVE R15, `(.L_x_613) ;  /* 0x000000000f087348 */ /* 0x000fea0003c00000 */
[----:B------:R0:W1:Y:S02]  /*11850*/  SHFL.IDX P6, R14, R13, R12, R11 ;  /* 0x0000000c0d0e7389 */ /* 0x00006400000c000b */
[----:B01----:R-:W-:Y:S01]  /*11860*/  ENDCOLLECTIVE ;  /* 0x000000000000791b */ /* 0x003fe20003800000 */
.L_x_613:
[----:B------:R-:W-:Y:S05]  /*11870*/  BRA `(.L_x_614) ;  /* 0xffffffc000d07947 */ /* 0x000fea000383ffff */
.L_x_503:
[----:B------:R-:W-:Y:S01]  /*11880*/  BSSY B0, `(.L_x_615) ;  /* 0x0000008000007945 */ /* 0x000fe20003800000 */
[----:B-----5:R-:W-:Y:S02]  /*11890*/  IMAD.MOV.U32 R13, RZ, RZ, R4 ;  /* 0x000000ffff0d7224 */ /* 0x020fe400078e0004 */
[----:B------:R-:W-:Y:S02]  /*118a0*/  IMAD.MOV.U32 R12, RZ, RZ, 0x1 ;  /* 0x00000001ff0c7424 */ /* 0x000fe400078e00ff */
[----:B------:R-:W-:Y:S02]  /*118b0*/  IMAD.MOV.U32 R11, RZ, RZ, RZ ;  /* 0x000000ffff0b7224 */ /* 0x000fe400078e00ff */
[----:B------:R-:W-:-:S07]  /*118c0*/  IMAD.MOV.U32 R15, RZ, RZ, -0x1 ;  /* 0xffffffffff0f7424 */ /* 0x000fce00078e00ff */
[----:B01234-:R-:W-:Y:S05]  /*118d0*/  WARPSYNC.COLLECTIVE R15, `(.L_x_616) ;  /* 0x000000000f087348 */ /* 0x01ffea0003c00000 */
[----:B------:R0:W0:Y:S02]  /*118e0*/  SHFL.UP P6, R14, R13, R12, R11 ;  /* 0x0400000c0d0e7389 */ /* 0x00002400000c000b */
[----:B01234-:R-:W-:Y:S01]  /*118f0*/  ENDCOLLECTIVE ;  /* 0x000000000000791b */ /* 0x01ffe20003800000 */
.L_x_616:
[----:B------:R-:W-:Y:S05]  /*11900*/  BSYNC B0 ;  /* 0x0000000000007941 */ /* 0x000fea0003800000 */
.L_x_615:
[----:B------:R-:W-:Y:S01]  /*11910*/  SEL R13, R14, RZ, P1 ;  /* 0x000000ff0e0d7207 */ /* 0x000fe20000800000 */
[----:B------:R-:W-:Y:S01]  /*11920*/  IMAD.MOV.U32 R12, RZ, RZ, 0x2 ;  /* 0x00000002ff0c7424 */ /* 0x000fe200078e00ff */
[----:B------:R-:W-:Y:S01]  /*11930*/  MOV R15, 0xffffffff ;  /* 0xffffffff000f7802 */ /* 0x000fe20000000f00 */
[----:B------:R-:W-:Y:S02]  /*11940*/  IMAD.MOV.U32 R11, RZ, RZ, RZ ;  /* 0x000000ffff0b7224 */ /* 0x000fe400078e00ff */
[----:B------:R-:W-:-:S07]  /*11950*/  IMAD.IADD R13, R4, 0x1, R13 ;  /* 0x00000001040d7824 */ /* 0x000fce00078e020d */
[----:B------:R-:W-:Y:S05]  /*11960*/  WARPSYNC.COLLECTIVE R15, `(.L_x_617) ;  /* 0x000000000f087348 */ /* 0x000fea0003c00000 */
[----:B------:R0:W1:Y:S02]  /*11970*/  SHFL.UP P6, R14, R13, R12, R11 ;  /* 0x0400000c0d0e7389 */ /* 0x00006400000c000b */
[----:B01----:R-:W-:Y:S01]  /*11980*/  ENDCOLLECTIVE ;  /* 0x000000000000791b */ /* 0x003fe20003800000 */
.L_x_617:
[----:B------:R-:W-:Y:S01]  /*11990*/  IMAD.MOV.U32 R12, RZ, RZ, 0x4 ;  /* 0x00000004ff0c7424 */ /* 0x000fe200078e00ff */
[----:B------:R-:W-:-:S05]  /*119a0*/  SEL R0, R14, RZ, P2 ;  /* 0x000000ff0e007207 */ /* 0x000fca0001000000 */
[----:B------:R-:W-:-:S04]  /*119b0*/  IMAD.IADD R0, R13, 0x1, R0 ;  /* 0x000000010d007824 */ /* 0x000fc800078e0200 */
[----:B------:R-:W-:-:S07]  /*119c0*/  IMAD.MOV.U32 R13, RZ, RZ, R0 ;  /* 0x000000ffff0d7224 */ /* 0x000fce00078e0000 */
[----:B------:R-:W-:Y:S05]  /*119d0*/  WARPSYNC.COLLECTIVE R15, `(.L_x_618) ;  /* 0x000000000f087348 */ /* 0x000fea0003c00000 */
[----:B------:R0:W1:Y:S02]  /*119e0*/  SHFL.UP P6, R14, R13, R12, R11 ;  /* 0x0400000c0d0e7389 */ /* 0x00006400000c000b */
[----:B01----:R-:W-:Y:S01]  /*119f0*/  ENDCOLLECTIVE ;  /* 0x000000000000791b */ /* 0x003fe20003800000 */
.L_x_618:
[----:B------:R-:W-:Y:S01]  /*11a00*/  IMAD.MOV.U32 R12, RZ, RZ, 0x8 ;  /* 0x00000008ff0c7424 */ /* 0x000fe200078e00ff */
[----:B------:R-:W-:-:S05]  /*11a10*/  SEL R3, R14, RZ, P3 ;  /* 0x000000ff0e037207 */ /* 0x000fca0001800000 */
[----:B------:R-:W-:-:S04]  /*11a20*/  IMAD.IADD R2, R0, 0x1, R3 ;  /* 0x0000000100027824 */ /* 0x000fc800078e0203 */
[----:B------:R-:W-:-:S07]  /*11a30*/  IMAD.MOV.U32 R13, RZ, RZ, R2 ;  /* 0x000000ffff0d7224 */ /* 0x000fce00078e0002 */
[----:B------:R-:W-:Y:S05]  /*11a40*/  WARPSYNC.COLLECTIVE R15, `(.L_x_619) ;  /* 0x000000000f087348 */ /* 0x000fea0003c00000 */
[----:B------:R0:W1:Y:S02]  /*11a50*/  SHFL.UP P6, R14, R13, R12, R11 ;  /* 0x0400000c0d0e7389 */ /* 0x00006400000c000b */
[----:B01----:R-:W-:Y:S01]  /*11a60*/  ENDCOLLECTIVE ;  /* 0x000000000000791b */ /* 0x003fe20003800000 */
.L_x_619:
[----:B------:R-:W-:Y:S01]  /*11a70*/  IMAD.MOV.U32 R12, RZ, RZ, 0x10 ;  /* 0x00000010ff0c7424 */ /* 0x000fe200078e00ff */
[----:B------:R-:W-:-:S05]  /*11a80*/  SEL R3, R14, RZ, P4 ;  /* 0x000000ff0e037207 */ /* 0x000fca0002000000 */
[----:B------:R-:W-:-:S04]  /*11a90*/  IMAD.IADD R3, R2, 0x1, R3 ;  /* 0x0000000102037824 */ /* 0x000fc800078e0203 */
[----:B------:R-:W-:-:S07]  /*11aa0*/  IMAD.MOV.U32 R13, RZ, RZ, R3 ;  /* 0x000000ffff0d7224 */ /* 0x000fce00078e0003 */
[----:B------:R-:W-:Y:S05]  /*11ab0*/  WARPSYNC.COLLECTIVE R15, `(.L_x_620) ;  /* 0x000000000f087348 */ /* 0x000fea0003c00000 */
[----:B------:R0:W1:Y:S02]  /*11ac0*/  SHFL.UP P6, R14, R13, R12, R11 ;  /* 0x0400000c0d0e7389 */ /* 0x00006400000c000b */
[----:B01----:R-:W-:Y:S01]  /*11ad0*/  ENDCOLLECTIVE ;  /* 0x000000000000791b */ /* 0x003fe20003800000 */
.L_x_620:
[----:B------:R-:W-:Y:S02]  /*11ae0*/  IMAD.MOV.U32 R12, RZ, RZ, 0x1f ;  /* 0x0000001fff0c7424 */ /* 0x000fe400078e00ff */
[----:B------:R-:W-:Y:S01]  /*11af0*/  IMAD.MOV.U32 R11, RZ, RZ, 0x1f ;  /* 0x0000001fff0b7424 */ /* 0x000fe200078e00ff */
[----:B------:R-:W-:-:S04]  /*11b00*/  SEL R6, R14, RZ, P5 ;  /* 0x000000ff0e067207 */ /* 0x000fc80002800000 */
[----:B------:R-:W-:-:S05]  /*11b10*/  IADD3 R6, R3, R6, RZ ;  /* 0x0000000603067210 */ /* 0x000fca0007ffe0ff */
[----:B------:R-:W-:-:S07]  /*11b20*/  IMAD.MOV.U32 R13, RZ, RZ, R6 ;  /* 0x000000ffff0d7224 */ /* 0x000fce00078e0006 */
[----:B------:R-:W-:Y:S05]  /*11b30*/  WARPSYNC.COLLECTIVE R15, `(.L_x_621) ;  /* 0x000000000f087348 */ /* 0x000fea0003c00000 */
[----:B------:R0:W1:Y:S02]  /*11b40*/  SHFL.IDX P6, R14, R13, R12, R11 ;  /* 0x0000000c0d0e7389 */ /* 0x00006400000c000b */
[----:B01----:R-:W-:Y:S01]  /*11b50*/  ENDCOLLECTIVE ;  /* 0x000000000000791b */ /* 0x003fe20003800000 */
.L_x_621:
[----:B------:R-:W-:Y:S05]  /*11b60*/  BRA `(.L_x_622) ;  /* 0xffffffc000b07947 */ /* 0x000fea000383ffff */
.L_x_505:
[----:B------:R-:W-:Y:S01]  /*11b70*/  BSSY B0, `(.L_x_623) ;  /* 0x0000006000007945 */ /* 0x000fe20003800000 */
[----:B------:R-:W-:Y:S01]  /*11b80*/  PLOP3.LUT P6, PT, P6, PT, PT, 0x8, 0x0 ;  /* 0x000000000000781c */ /* 0x000fe200037ce170 */
[----:B------:R-:W-:-:S12]  /*11b90*/  IMAD.MOV.U32 R15, RZ, RZ, -0x1 ;  /* 0xffffffffff0f7424 */ /* 0x000fd800078e00ff */
[----:B0123--:R-:W-:Y:S05]  /*11ba0*/  WARPSYNC.COLLECTIVE R15, `(.L_x_624) ;  /* 0x000000000f087348 */ /* 0x00ffea0003c00000 */
[----:B------:R-:W-:Y:S01]  /*11bb0*/  VOTE.ANY R14, PT, P6 ;  /* 0x00000000000e7806 */ /* 0x000fe200030e0100 */
[----:B0123--:R-:W-:Y:S06]  /*11bc0*/  ENDCOLLECTIVE ;  /* 0x000000000000791b */ /* 0x00ffec0003800000 */
.L_x_624:
[----:B------:R-:W-:Y:S05]  /*11bd0*/  BSYNC B0 ;  /* 0x0000000000007941 */ /* 0x000fea0003800000 */
.L_x_623:
[----:B------:R-:W-:Y:S02]  /*11be0*/  IMAD.MOV.U32 R2, RZ, RZ, R14 ;  /* 0x000000ffff027224 */ /* 0x000fe400078e000e */
[----:B------:R-:W-:Y:S02]  /*11bf0*/  IMAD.MOV.U32 R13, RZ, RZ, R4 ;  /* 0x000000ffff0d7224 */ /* 0x000fe400078e0004 */
[----:B------:R-:W0:Y:S01]  /*11c00*/  POPC R0, R2 ;  /* 0x0000000200007309 */ /* 0x000e220000000000 */
[----:B------:R-:W-:Y:S02]  /*11c10*/  IMAD.MOV.U32 R11, RZ, RZ, 0x1f ;  /* 0x0000001fff0b7424 */ /* 0x000fe400078e00ff */
[----:B------:R-:W-:Y:S02]  /*11c20*/  IMAD.MOV.U32 R15, RZ, RZ, -0x1 ;  /* 0xffffffffff0f7424 */ /* 0x000fe400078e00ff */
[----:B0-----:R-:W-:-:S07]  /*11c30*/  IMAD.MOV.U32 R12, RZ, RZ, R0 ;  /* 0x000000ffff0c7224 */ /* 0x001fce00078e0000 */
[----:B------:R-:W-:Y:S05]  /*11c40*/  WARPSYNC.COLLECTIVE R15, `(.L_x_625) ;  /* 0x000000000f087348 */ /* 0x000fea0003c00000 */
[----:B------:R0:W1:Y:S02]  /*11c50*/  SHFL.IDX P6, R14, R13, R12, R11 ;  /* 0x0000000c0d0e7389 */ /* 0x00006400000c000b */
[----:B01----:R-:W-:Y:S01]  /*11c60*/  ENDCOLLECTIVE ;  /* 0x000000000000791b */ /* 0x003fe20003800000 */
.L_x_625:
[----:B------:R-:W-:Y:S01]  /*11c70*/  MOV R4, R14 ;  /* 0x0000000e00047202 */ /* 0x000fe20000000f00 */
[----:B------:R-:W-:Y:S06]  /*11c80*/  BRA `(.L_x_626) ;  /* 0xffffffc000a07947 */ /* 0x000fec000383ffff */
.L_x_507:
[----:B------:R-:W-:Y:S01]  /*11c90*/  BSSY B0, `(.L_x_627) ;  /* 0x0000007000007945 */ /* 0x000fe20003800000 */
[----:B------:R-:W-:Y:S02]  /*11ca0*/  IMAD.MOV.U32 R13, RZ, RZ, R6 ;  /* 0x000000ffff0d7224 */ /* 0x000fe400078e0006 */
[----:B------:R-:W-:Y:S02]  /*11cb0*/  IMAD.MOV.U32 R11, RZ, RZ, 0x1f ;  /* 0x0000001fff0b7424 */ /* 0x000fe400078e00ff */
[----:B------:R-:W-:-:S07]  /*11cc0*/  IMAD.MOV.U32 R15, RZ, RZ, -0x1 ;  /* 0xffffffffff0f7424 */ /* 0x000fce00078e00ff */
[----:B01234-:R-:W-:Y:S05]  /*11cd0*/  WARPSYNC.COLLECTIVE R15, `(.L_x_628) ;  /* 0x000000000f087348 */ /* 0x01ffea0003c00000 */
[----:B------:R0:W0:Y:S02]  /*11ce0*/  SHFL.IDX P6, R14, R13, R12, R11 ;  /* 0x0000000c0d0e7389 */ /* 0x00002400000c000b */
[----:B01234-:R-:W-:Y:S01]  /*11cf0*/  ENDCOLLECTIVE ;  /* 0x000000000000791b */ /* 0x01ffe20003800000 */
.L_x_628:
[----:B------:R-:W-:Y:S05]  /*11d00*/  BSYNC B0 ;  /* 0x0000000000007941 */ /* 0x000fea0003800000 */
.L_x_627:
[----:B------:R-:W-:Y:S05]  /*11d10*/  BRA `(.L_x_506) ;  /* 0xffffffc000987947 */ /* 0x000fea000383ffff */
.L_x_511:
[----:B0-----:R0:W4:Y:S02]  /*11d20*/  SYNCS.PHASECHK.TRANS64.TRYWAIT P0, [R7+URZ+0x22820], R0 ;  /* 0x02282000070075a7 */ /* 0x001124000800017f */
[----:B----4-:R-:W-:Y:S05]  /*11d30*/  @!P0 NANOSLEEP.SYNCS 0x989680 ;  /* 0x009896800000895d */ /* 0x010fea0003900000 */
[----:B------:R-:W4:Y:S02]  /*11d40*/  @!P0 SYNCS.PHASECHK.TRANS64 P0, [R7+URZ+0x22820], R0 ;  /* 0x02282000070085a7 */ /* 0x000f24000800007f */
[----:B----4-:R-:W-:Y:S05]  /*11d50*/  @!P0 BRA `(.L_x_511) ;  /* 0xfffffffc00f08947 */ /* 0x010fea000383ffff */
[----:B------:R-:W-:Y:S05]  /*11d60*/  BRA `(.L_x_629) ;  /* 0xffffffc400847947 */ /* 0x000fea000383ffff */
.L_x_512:
[----:B------:R-:W4:Y:S01]  /*11d70*/  S2R R2, SR_TID.X ;  /* 0x0000000000027919 */ /* 0x000f220000002100 */
[----:B------:R-:W-:Y:S01]  /*11d80*/  BSSY B0, `(.L_x_630) ;  /* 0x000000a000007945 */ /* 0x000fe20003800000 */
[----:B------:R-:W-:Y:S02]  /*11d90*/  IMAD.MOV.U32 R12, RZ, RZ, RZ ;  /* 0x000000ffff0c7224 */ /* 0x000fe400078e00ff */
[----:B------:R-:W-:Y:S02]  /*11da0*/  IMAD.MOV.U32 R11, RZ, RZ, 0x1f ;  /* 0x0000001fff0b7424 */ /* 0x000fe400078e00ff */
[----:B------:R-:W-:Y:S01]  /*11db0*/  IMAD.MOV.U32 R15, RZ, RZ, -0x1 ;  /* 0xffffffffff0f7424 */ /* 0x000fe200078e00ff */
[----:B----4-:R-:W-:-:S04]  /*11dc0*/  SHF.R.U32.HI R2, RZ, 0x5, R2 ;  /* 0x00000005ff027819 */ /* 0x010fc80000011602 */
[----:B------:R-:W-:-:S05]  /*11dd0*/  LOP3.LUT R2, R2, 0x3, RZ, 0xc0, !PT ;  /* 0x0000000302027812 */ /* 0x000fca00078ec0ff */
[----:B------:R-:W-:-:S07]  /*11de0*/  IMAD.MOV.U32 R13, RZ, RZ, R2 ;  /* 0x000000ffff0d7224 */ /* 0x000fce00078e0002 */
[----:B0123--:R-:W-:Y:S05]  /*11df0*/  WARPSYNC.COLLECTIVE R15, `(.L_x_631) ;  /* 0x000000000f087348 */ /* 0x00ffea0003c00000 */
[----:B------:R4:W0:Y:S02]  /*11e00*/  SHFL.IDX P6, R14, R13, R12, R11 ;  /* 0x0000000c0d0e7389 */ /* 0x00082400000c000b */
[----:B01234-:R-:W-:Y:S01]  /*11e10*/  ENDCOLLECTIVE ;  /* 0x000000000000791b */ /* 0x01ffe20003800000 */
.L_x_631:
[----:B------:R-:W-:Y:S05]  /*11e20*/  BSYNC B0 ;  /* 0x0000000000007941 */ /* 0x000fea0003800000 */
.L_x_630:
[----:B------:R-:W-:Y:S05]  /*11e30*/  BRA `(.L_x_632) ;  /* 0xffffffc4006c7947 */ /* 0x000fea000383ffff */
.L_x_515:
[----:B------:R-:W-:Y:S01]  /*11e40*/  BSSY B1, `(.L_x_633) ;  /* 0x0000006000017945 */ /* 0x000fe20003800000 */
[----:B------:R-:W-:-:S07]  /*11e50*/  IMAD.MOV.U32 R15, RZ, RZ, -0x1 ;  /* 0xffffffffff0f7424 */ /* 0x000fce00078e00ff */
[----:B0123--:R-:W-:Y:S05]  /*11e60*/  WARPSYNC.COLLECTIVE R15, `(.L_x_634) ;  /* 0x000000000f0c7348 */ /* 0x00ffea0003c00000 */
[----:B------:R-:W-:Y:S02]  /*11e70*/  ELECT P6, UR62, PT ;  /* 0x00000000003e782f */ /* 0x000fe400038c0000 */
[----:B------:R-:W-:Y:S01]  /*11e80*/  MOV R14, UR62 ;  /* 0x0000003e000e7c02 */ /* 0x000fe20008000f00 */
[----:B0123--:R-:W-:Y:S10]  /*11e90*/  ENDCOLLECTIVE ;  /* 0x000000000000791b */ /* 0x00fff40003800000 */
.L_x_634:
[----:B------:R-:W-:Y:S05]  /*11ea0*/  BSYNC B1 ;  /* 0x0000000000017941 */ /* 0x000fea0003800000 */
.L_x_633:
[----:B------:R-:W-:Y:S05]  /*11eb0*/  BRA `(.L_x_635) ;  /* 0xffffffc400647947 */ /* 0x000fea000383ffff */
.L_x_517:
[----:B0-----:R0:W4:Y:S02]  /*11ec0*/  SYNCS.PHASECHK.TRANS64.TRYWAIT P1, [R5+URZ+0x22840], R0 ;  /* 0x02284000050075a7 */ /* 0x001124000802017f */
[----:B----4-:R-:W-:Y:S05]  /*11ed0*/  @!P1 NANOSLEEP.SYNCS 0x989680 ;  /* 0x009896800000995d */ /* 0x010fea0003900000 */
[----:B------:R-:W4:Y:S02]  /*11ee0*/  @!P1 SYNCS.PHASECHK.TRANS64 P1, [R5+URZ+0x22840], R0 ;  /* 0x02284000050095a7 */ /* 0x000f24000802007f */
[----:B----4-:R-:W-:Y:S05]  /*11ef0*/  @!P1 BRA `(.L_x_517) ;  /* 0xfffffffc00f09947 */ /* 0x010fea000383ffff */
[----:B------:R-:W-:Y:S05]  /*11f00*/  BRA `(.L_x_636) ;  /* 0xffffffc400847947 */ /* 0x000fea000383ffff */
.L_x_519:
[----:B----4-:R4:W0:Y:S02]  /*11f10*/  SYNCS.PHASECHK.TRANS64.TRYWAIT P1, [R3+URZ+0x22840], R2 ;  /* 0x02284002030075a7 */ /* 0x010824000802017f */
[----:B0-----:R-:W-:Y:S05]  /*11f20*/  @!P1 NANOSLEEP.SYNCS 0x989680 ;  /* 0x009896800000995d */ /* 0x001fea0003900000 */
[----:B------:R-:W0:Y:S02]  /*11f30*/  @!P1 SYNCS.PHASECHK.TRANS64 P1, [R3+URZ+0x22840], R2 ;  /* 0x02284002030095a7 */ /* 0x000e24000802007f */
[----:B0-----:R-:W-:Y:S05]  /*11f40*/  @!P1 BRA `(.L_x_519) ;  /* 0xfffffffc00f09947 */ /* 0x001fea000383ffff */
[----:B------:R-:W-:Y:S05]  /*11f50*/  BRA `(.L_x_637) ;  /* 0xffffffc400907947 */ /* 0x000fea000383ffff */
.L_x_521:
[----:B------:R0:W0:Y:S02]  /*11f60*/  SYNCS.PHASECHK.TRANS64.TRYWAIT P1, [R5+URZ+0x22860], R0 ;  /* 0x02286000050075a7 */ /* 0x000024000802017f */
[----:B0-----:R-:W-:Y:S05]  /*11f70*/  @!P1 NANOSLEEP.SYNCS 0x989680 ;  /* 0x009896800000995d */ /* 0x001fea0003900000 */
[----:B------:R-:W0:Y:S02]  /*11f80*/  @!P1 SYNCS.PHASECHK.TRANS64 P1, [R5+URZ+0x22860], R0 ;  /* 0x02286000050095a7 */ /* 0x000e24000802007f */
[----:B0-----:R-:W-:Y:S05]  /*11f90*/  @!P1 BRA `(.L_x_521) ;  /* 0xfffffffc00f09947 */ /* 0x001fea000383ffff */
[----:B------:R-:W-:Y:S05]  /*11fa0*/  BRA `(.L_x_638) ;  /* 0xffffffc4008c7947 */ /* 0x000fea000383ffff */
.L_x_639:
        /* <DEDUP_REMOVED lines=13> */
.L_x_6450:


//--------------------- .text._ZN7cutlass13device_kernelIN5flash11enable_sm90INS1_16FlashAttnFwdSm90INS1_25CollectiveMainloopFwdSm90ILi2EN4cute5tupleIJNS5_1CILi1EEES8_S8_EEENS6_IJNS7_ILi128EEENS7_ILi96EEENS7_ILi64EEEEEELi256ENS_10bfloat16_tEfNS_4arch4Sm90ELb0ELb0ELb1ELb1ELb1ELb1ELb0ELb1ELb0ELb1ELb0ELb0EEENS1_21CollectiveEpilogueFwdINS6_IJSA_NS7_ILi256EEESB_EEES9_SE_SG_Li256ELb1ELb1ELb0ELb0EEENS1_36VarlenDynamicPersistentTileSchedulerILi128ELi96ELi256ELi128ELb0ELb1ELb1ELb0ELb1ELb1EEEEEEEEEvNT_6ParamsE --------------------------
	.section	.text._ZN7cutlass13device_kernelIN5flash11enable_sm90INS1_16FlashAttnFwdSm90INS1_25CollectiveMainloopFwdSm90ILi2EN4cute5tupleIJNS5_1CILi1EEES8_S8_EEENS6_IJNS7_ILi128EEENS7_ILi96EEENS7_ILi64EEEEEELi256ENS_10bfloat16_tEfNS_4arch4Sm90ELb0ELb0ELb1ELb1ELb1ELb1ELb0ELb1ELb0ELb1ELb0ELb0EEENS1_21CollectiveEpilogueFwdINS6_IJSA_NS7_ILi256EEESB_EEES9_SE_SG_Li256ELb1ELb1ELb0ELb0EEENS1_36VarlenDynamicPersistentTileSchedulerILi128ELi96ELi256ELi128ELb0ELb1ELb1ELb0ELb1ELb1EEEEEEEEEvNT_6ParamsE,"ax",@progbits
	.align	128
.text._ZN7cutlass13device_kernelIN5flash11enable_sm90INS1_16FlashAttnFwdSm90INS1_25CollectiveMainloopFwdSm90ILi2EN4cute5tupleIJNS5_1CILi1EEES8_S8_EEENS6_IJNS7_ILi128EEENS7_ILi96EEENS7_ILi64EEEEEELi256ENS_10bfloat16_tEfNS_4arch4Sm90ELb0ELb0ELb1ELb1ELb1ELb1ELb0ELb1ELb0ELb1ELb0ELb0EEENS1_21CollectiveEpilogueFwdINS6_IJSA_NS7_ILi256EEESB_EEES9_SE_SG_Li256ELb1ELb1ELb0ELb0EEENS1_36VarlenDynamicPersistentTileSchedulerILi128ELi96ELi256ELi128ELb0ELb1ELb1ELb0ELb1ELb1EEEEEEEEEvNT_6ParamsE:
        .type           _ZN7cutlass13device_kernelIN5flash11enable_sm90INS1_16FlashAttnFwdSm90INS1_25CollectiveMainloopFwdSm90ILi2EN4cute5tupleIJNS5_1CILi1EEES8_S8_EEENS6_IJNS7_ILi128EEENS7_ILi96EEENS7_ILi64EEEEEELi256ENS_10bfloat16_tEfNS_4arch4Sm90ELb0ELb0ELb1ELb1ELb1ELb1ELb0ELb1ELb0ELb1ELb0ELb0EEENS1_21CollectiveEpilogueFwdINS6_IJSA_NS7_ILi256EEESB_EEES9_SE_SG_Li256ELb1ELb1ELb0ELb0EEENS1_36VarlenDynamicPersistentTileSchedulerILi128ELi96ELi256ELi128ELb0ELb1ELb1ELb0ELb1ELb1EEEEEEEEEvNT_6ParamsE,@function
        .size           _ZN7cutlass13device_kernelIN5flash11enable_sm90INS1_16FlashAttnFwdSm90INS1_25CollectiveMainloopFwdSm90ILi2EN4cute5tupleIJNS5_1CILi1EEES8_S8_EEENS6_IJNS7_ILi128EEENS7_ILi96EEENS7_ILi64EEEEEELi256ENS_10bfloat16_tEfNS_4arch4Sm90ELb0ELb0ELb1ELb1ELb1ELb1ELb0ELb1ELb0ELb1ELb0ELb0EEENS1_21CollectiveEpilogueFwdINS6_IJSA_NS7_ILi256EEESB_EEES9_SE_SG_Li256ELb1ELb1ELb0ELb0EEENS1_36VarlenDynamicPersistentTileSchedulerILi128ELi96ELi256ELi128ELb0ELb1ELb1ELb0ELb1ELb1EEEEEEEEEvNT_6ParamsE,(.L_x_6451 - _ZN7cutlass13device_kernelIN5flash11enable_sm90INS1_16FlashAttnFwdSm90INS1_25CollectiveMainloopFwdSm90ILi2EN4cute5tupleIJNS5_1CILi1EEES8_S8_EEENS6_IJNS7_ILi128EEENS7_ILi96EEENS7_ILi64EEEEEELi256ENS_10bfloat16_tEfNS_4arch4Sm90ELb0ELb0ELb1ELb1ELb1ELb1ELb0ELb1ELb0ELb1ELb0ELb0EEENS1_21CollectiveEpilogueFwdINS6_IJSA_NS7_ILi256EEESB_EEES9_SE_SG_Li256ELb1ELb1ELb0ELb0EEENS1_36VarlenDynamicPersistentTileSchedulerILi128ELi96ELi256ELi128ELb0ELb1ELb1ELb0ELb1ELb1EEEEEEEEEvNT_6ParamsE)
        .other          _ZN7cutlass13device_kernelIN5flash11enable_sm90INS1_16FlashAttnFwdSm90INS1_25CollectiveMainloopFwdSm90ILi2EN4cute5tupleIJNS5_1CILi1EEES8_S8_EEENS6_IJNS7_ILi128EEENS7_ILi96EEENS7_ILi64EEEEEELi256ENS_10bfloat16_tEfNS_4arch4Sm90ELb0ELb0ELb1ELb1ELb1ELb1ELb0ELb1ELb0ELb1ELb0ELb0EEENS1_21CollectiveEpilogueFwdINS6_IJSA_NS7_ILi256EEESB_EEES9_SE_SG_Li256ELb1ELb1ELb0ELb0EEENS1_36VarlenDynamicPersistentTileSchedulerILi128ELi96ELi256ELi128ELb0ELb1ELb1ELb0ELb1ELb1EEEEEEEEEvNT_6ParamsE,@"STO_CUDA_ENTRY STV_DEFAULT"
_ZN7cutlass13device_kernelIN5flash11enable_sm90INS1_16FlashAttnFwdSm90INS1_25CollectiveMainloopFwdSm90ILi2EN4cute5tupleIJNS5_1CILi1EEES8_S8_EEENS6_IJNS7_ILi128EEENS7_ILi96EEENS7_ILi64EEEEEELi256ENS_10bfloat16_tEfNS_4arch4Sm90ELb0ELb0ELb1ELb1ELb1ELb1ELb0ELb1ELb0ELb1ELb0ELb0EEENS1_21CollectiveEpilogueFwdINS6_IJSA_NS7_ILi256EEESB_EEES9_SE_SG_Li256ELb1ELb1ELb0ELb0EEENS1_36VarlenDynamicPersistentTileSchedulerILi128ELi96ELi256ELi128ELb0ELb1ELb1ELb0ELb1ELb1EEEEEEEEEvNT_6ParamsE:
[----:B------:R-:W0:Y:S02]  /*0000*/  LDC R1, c[0x0][0x28] ;  /* 0x00000a00ff017b82 */ /* 0x000e240000000800 */
[----:B0-----:R-:W-:Y:S01]  /*0010*/  VIADD R1, R1, 0xffffffa0 ;  /* 0xffffffa001017836 */ /* 0x001fe20000000000 */
[----:B------:R-:W0:Y:S01]  /*0020*/  S2R R0, SR_TID.X ;  /* 0x0000000000007919 */ /* 0x000e220000002100 */
[----:B------:R-:W-:Y:S01]  /*0030*/  ELECT P0, URZ, PT ;  /* 0x00000000003f782f */ /* 0x000fe20003800000 */
[----:B------:R-:W-:Y:S01]  /*0040*/  BSSY B0, `(.L_x_640) ;  /* 0x000000d000007945 */ /* 0x000fe20003800000 */
[----:B0-----:R-:W-:-:S05]  /*0050*/  SHF.R.U32.HI R2, RZ, 0x5, R0 ;  /* 0x00000005ff027819 */ /* 0x001fca0000011600 */
[----:B------:R-:W0:Y:S02]  /*0060*/  SHFL.IDX PT, R3, R2, RZ, 0x1f ;  /* 0x00001fff02037589 */ /* 0x000e2400000e0000 */
[----:B0-----:R-:W-:-:S13]  /*0070*/  ISETP.EQ.AND P0, PT, R3, RZ, P0 ;  /* 0x000000ff0300720c */ /* 0x001fda0000702270 */
[----:B------:R-:W-:Y:S05]  /*0080*/  @!P0 BRA `(.L_x_641) ;  /* 0x0000000000208947 */ /* 0x000fea0003800000 */
[----:B------:R-:W-:Y:S02]  /*0090*/  ULDC.64 UR4, c[0x0][0x198] ;  /* 0x0000660000047ab9 */ /* 0x000fe40000000a00 */
[----:B------:R-:W-:Y:S02]  /*00a0*/  UIADD3 UR6, UP0, UR4, 0x570, URZ ;  /* 0x0000057004067890 */ /* 0x000fe4000ff1e03f */
[----:B------:R-:W-:Y:S02]  /*00b0*/  UIADD3 UR4, UP1, UR4, 0x670, URZ ;  /* 0x0000067004047890 */ /* 0x000fe4000ff3e03f */
[----:B------:R-:W-:Y:S02]  /*00c0*/  UIADD3.X UR7, URZ, UR5, URZ, UP0, !UPT ;  /* 0x000000053f077290 */ /* 0x000fe400087fe43f */
[----:B------:R-:W-:-:S07]  /*00d0*/  UIADD3.X UR5, URZ, UR5, URZ, UP1, !UPT ;  /* 0x000000053f057290 */ /* 0x000fce0008ffe43f */
[----:B------:R0:W-:Y:S02]  /*00e0*/  UTMACCTL.PF [UR6] ;  /* 0x00000000060079b9 */ /* 0x0001e40008040000 */
[----:B------:R0:W-:Y:S02]  /*00f0*/  UTMACCTL.PF [UR4] ;  /* 0x00000000040079b9 */ /* 0x0001e40008040000 */
[----:B0-----:R-:W-:Y:S01]  /*0100*/  NOP ;  /* 0x0000000000007918 */ /* 0x001fe20000000000 */
.L_x_641:
[----:B------:R-:W-:Y:S05]  /*0110*/  BSYNC B0 ;  /* 0x0000000000007941 */ /* 0x000fea0003800000 */
.L_x_640:
[----:B------:R-:W-:Y:S01]  /*0120*/  VOTEU.ANY UP0, P0 ;  /* 0x00000000003f7886 */ /* 0x000fe20000000100 */
[----:B------:R-:W0:Y:S01]  /*0130*/  SHFL.IDX PT, R3, R2, RZ, 0x1f ;  /* 0x00001fff02037589 */ /* 0x000e2200000e0000 */
[----:B------:R-:W-:Y:S01]  /*0140*/  UMOV UR4, 0x80 ;  /* 0x0000008000047882 */ /* 0x000fe20000000000 */
[----:B------:R-:W-:Y:S01]  /*0150*/  UMOV UR7, 0x100 ;  /* 0x0000010000077882 */ /* 0x000fe20000000000 */
[----:B------:R-:W-:Y:S01]  /*0160*/  SHF.R.U32.HI R4, RZ, 0x7, R0 ;  /* 0x00000007ff047819 */ /* 0x000fe20000011600 */
[----:B------:R-:W1:Y:S01]  /*0170*/  @UP0 S2UR UR8, SR_CgaCtaId ;  /* 0x00000000000809c3 */ /* 0x000e620000008800 */
[----:B------:R-:W-:Y:S01]  /*0180*/  @UP0 UMOV UR6, 0x400 ;  /* 0x0000040000060882 */ /* 0x000fe20000000000 */
[----:B------:R-:W-:-:S04]  /*0190*/  @UP0 UIADD3 UR4, -UR4, 0x100000, URZ ;  /* 0x0010000004040890 */ /* 0x000fc8000fffe13f */
[----:B------:R-:W-:Y:S02]  /*01a0*/  @UP0 USHF.L.U32 UR5, UR4, 0xb, URZ ;  /* 0x0000000b04050899 */ /* 0x000fe4000800063f */
[----:B------:R-:W-:Y:S01]  /*01b0*/  @UP0 USHF.L.U32 UR4, UR4, 0x1, URZ ;  /* 0x0000000104040899 */ /* 0x000fe2000800063f */
[----:B------:R-:W-:Y:S01]  /*01c0*/  VOTEU.ANY UP1, P0 ;  /* 0x00000000003f7886 */ /* 0x000fe20000020100 */
[----:B0-----:R-:W-:Y:S02]  /*01d0*/  ISETP.NE.AND P1, PT, R3, RZ, PT ;  /* 0x000000ff0300720c */ /* 0x001fe40003f25270 */
[----:B------:R0:W2:Y:S01]  /*01e0*/  SHFL.IDX PT, R3, R4, RZ, 0x1f ;  /* 0x00001fff04037589 */ /* 0x0000a200000e0000 */
[----:B-1----:R-:W-:Y:S02]  /*01f0*/  @UP0 ULEA UR8, UR8, UR6, 0x18 ;  /* 0x0000000608080291 */ /* 0x002fe4000f8ec03f */
[----:B------:R-:W-:-:S04]  /*0200*/  @UP0 UIADD3 UR6, -UR7, 0x100000, URZ ;  /* 0x0010000007060890 */ /* 0x000fc8000fffe13f */
[----:B------:R-:W-:Y:S02]  /*0210*/  @UP0 USHF.L.U32 UR7, UR6, 0xb, URZ ;  /* 0x0000000b06070899 */ /* 0x000fe4000800063f */
[----:B------:R-:W-:Y:S01]  /*0220*/  @UP0 USHF.L.U32 UR6, UR6, 0x1, URZ ;  /* 0x0000000106060899 */ /* 0x000fe2000800063f */
[----:B------:R-:W-:Y:S01]  /*0230*/  VOTEU.ANY UP0, P0 ;  /* 0x00000000003f7886 */ /* 0x000fe20000000100 */
[----:B------:R-:W1:Y:S04]  /*0240*/  FENCE.VIEW.ASYNC.S ;  /* 0x00000000000073c6 */ /* 0x000e680000000000 */
[----:B-1----:R0:W1:Y:S06]  /*0250*/  @UP0 SYNCS.EXCH.64 URZ, [UR8+0x22800], UR4 ;  /* 0x02280004083f05b2 */ /* 0x00206c0008000100 */
[----:B------:R0:W3:Y:S02]  /*0260*/  @UP1 SYNCS.EXCH.64 URZ, [UR8+0x22820], UR6 ;  /* 0x02282006083f15b2 */ /* 0x0000e40008000100 */
[----:B0-----:R-:W-:Y:S05]  /*0270*/  @P1 BRA `(.L_x_642) ;  /* 0x0000000000481947 */ /* 0x001fea0003800000 */
        /* <DEDUP_REMOVED lines=13> */
[----:B0-----:R0:W4:Y:S08]  /*0350*/  SYNCS.EXCH.64 URZ, [UR8+0x22830], UR4 ;  /* 0x02283004083f75b2 */ /* 0x0011300008000100 */
[----:B------:R0:W0:Y:S01]  /*0360*/  SYNCS.EXCH.64 URZ, [UR8+0x22840], UR6 ;  /* 0x02284006083f75b2 */ /* 0x0000220008000100 */
[----:B------:R0:W0:Y:S01]  /*0370*/  SYNCS.EXCH.64 URZ, [UR8+0x22838], UR4 ;  /* 0x02283804083f75b2 */ /* 0x0000220008000100 */
[----:B------:R0:W0:Y:S01]  /*0380*/  SYNCS.EXCH.64 URZ, [UR8+0x22848], UR6 ;  /* 0x02284806083f75b2 */ /* 0x0000220008000100 */
[----:B------:R-:W-:Y:S01]  /*0390*/  NOP ;  /* 0x0000000000007918 */ /* 0x000fe20000000000 */
.L_x_642:
        /* <DEDUP_REMOVED lines=22> */
.L_x_643:
        /* <DEDUP_REMOVED lines=18> */
.L_x_644:
        /* <DEDUP_REMOVED lines=22> */
.L_x_645:
        /* <DEDUP_REMOVED lines=22> */
.L_x_646:
[----:B--2---:R-:W-:Y:S01]  /*08e0*/  ISETP.NE.AND P0, PT, R3, RZ, PT ;  /* 0x000000ff0300720c */ /* 0x004fe20003f05270 */
[----:B------:R-:W-:Y:S01]  /*08f0*/  IMAD.MOV.U32 R3, RZ, RZ, 0x1 ;  /* 0x00000001ff037424 */ /* 0x000fe200078e00ff */
[----:B------:R-:W-:Y:S01]  /*0900*/  NOP ;  /* 0x0000000000007918 */ /* 0x000fe20000000000 */
[----:B------:R-:W-:Y:S01]  /*0910*/  ULDC.64 UR40, c[0x0][0x208] ;  /* 0x0000820000287ab9 */ /* 0x000fe20000000a00 */
[----:B------:R-:W-:Y:S02]  /*0920*/  BSSY B9, `(.L_x_647) ;  /* 0x00016c7000097945 */ /* 0x000fe40003800000 */
[----:B------:R-:W-:-:S05]  /*0930*/  SEL R3, R3, 0x2, !P0 ;  /* 0x0000000203037807 */ /* 0x000fca0004000000 */
[----:B------:R2:W-:Y:S01]  /*0940*/  STL [R1], R3 ;  /* 0x0000000301007387 */ /* 0x0005e20000100800 */
[----:B01-34-:R-:W-:Y:S06]  /*0950*/  BAR.SYNC.DEFER_BLOCKING 0x0 ;  /* 0x0000000000007b1d */ /* 0x01bfec0000010000 */
[----:B------:R-:W-:Y:S05]  /*0960*/  @!P0 BRA `(.L_x_648) ;  /* 0x00000104004c8947 */ /* 0x000fea0003800000 */
.L_x_649:
[----:B------:R-:W-:-:S08]  /*0970*/  NOP ;  /* 0x0000000000007918 */ /* 0x000fd00000000000 */
[----:B------:R-:W0:Y:S02]  /*0980*/  USETMAXREG.TRY_ALLOC.CTAPOOL UP0, 0xe8 ;  /* 0x000000e8000079c8 */ /* 0x000e240008000600 */
[----:B0-----:R-:W-:-:S13]  /*0990*/  PLOP3.LUT P0, PT, PT, PT, UP0, 0x80, 0x0 ;  /* 0x000000000000781c */ /* 0x001fda0003f0f008 */
[----:B------:R-:W-:Y:S05]  /*09a0*/  @!P0 BRA `(.L_x_649) ;  /* 0xfffffffc00f08947 */ /* 0x000fea000383ffff */
[----:B--2---:R-:W-:Y:S01]  /*09b0*/  SHF.R.U32.HI R3, RZ, 0x7, R0 ;  /* 0x00000007ff037819 */ /* 0x004fe20000011600 */
[----:B------:R-:W0:Y:S01]  /*09c0*/  S2R R2, SR_CgaCtaId ;  /* 0x0000000000027919 */ /* 0x000e220000008800 */
[----:B------:R-:W-:Y:S01]  /*09d0*/  MOV R19, 0x400 ;  /* 0x0000040000137802 */ /* 0x000fe20000000f00 */
[----:B------:R-:W-:Y:S01]  /*09e0*/  ULDC UR4, c[0x0][0xc3c] ;  /* 0x00030f0000047ab9 */ /* 0x000fe20000000800 */
[----:B------:R-:W-:Y:S06]  /*09f0*/  BAR.ARV 0x8, 0x180 ;  /* 0x0206000000007b1d */ /* 0x000fec0000002000 */
[----:B------:R-:W-:-:S13]  /*0a00*/  ISETP.NE.AND P0, PT, R3, 0x1, PT ;  /* 0x000000010300780c */ /* 0x000fda0003f05270 */
[----:B------:R-:W-:Y:S08]  /*0a10*/  @!P0 BAR.ARV 0x9, 0x100 ;  /* 0x0244000000008b1d */ /* 0x000ff00000002000 */
[----:B------:R-:W-:Y:S01]  /*0a20*/  BAR.SYNC.DEFER_BLOCKING 0x5, 0x180 ;  /* 0x0146000000007b1d */ /* 0x000fe20000010000 */
[----:B0-----:R-:W-:-:S05]  /*0a30*/  LEA R19, R2, R19, 0x18 ;  /* 0x0000001302137211 */ /* 0x001fca00078ec0ff */
[----:B------:R-:W0:Y:S02]  /*0a40*/  LDS.128 R72, [R19+0x228d0] ;  /* 0x0228d00013487984 */ /* 0x000e240000000c00 */
[----:B------:R-:W-:Y:S06]  /*0a50*/  BAR.ARV 0x4, 0x180 ;  /* 0x0106000000007b1d */ /* 0x000fec0000002000 */
[----:B0-----:R-:W-:-:S13]  /*0a60*/  ISETP.GE.AND P0, PT, R75, UR4, PT ;  /* 0x000000044b007c0c */ /* 0x001fda000bf06270 */
[----:B------:R-:W-:Y:S05]  /*0a70*/  @P0 BRA `(.L_x_650) ;  /* 0x0000016800c40947 */ /* 0x000fea0003800000 */
[----:B------:R-:W2:Y:S01]  /*0a80*/  LDL.LU R13, [R1] ;  /* 0x00000000010d7983 */ /* 0x000ea20000300800 */
[----:B------:R-:W-:Y:S01]  /*0a90*/  VIADD R12, R0, 0xffffff80 ;  /* 0xffffff80000c7836 */ /* 0x000fe20000000000 */
[----:B------:R-:W-:Y:S01]  /*0aa0*/  CS2R R202, SRZ ;  /* 0x0000000000ca7805 */ /* 0x000fe2000001ff00 */
[----:B------:R-:W-:Y:S02]  /*0ab0*/  IMAD.MOV.U32 R18, RZ, RZ, RZ ;  /* 0x000000ffff127224 */ /* 0x000fe400078e00ff */
[----:B------:R-:W-:Y:S01]  /*0ac0*/  IMAD.MOV.U32 R212, RZ, RZ, RZ ;  /* 0x000000ffffd47224 */ /* 0x000fe200078e00ff */
[----:B------:R-:W-:-:S04]  /*0ad0*/  SHF.R.S32.HI R0, RZ, 0x1f, R12 ;  /* 0x0000001fff007819 */ /* 0x000fc8000001140c */
[----:B------:R-:W-:-:S04]  /*0ae0*/  LEA.HI R2, R0, R12, RZ, 0x7 ;  /* 0x0000000c00027211 */ /* 0x000fc800078f38ff */
[----:B------:R-:W-:Y:S02]  /*0af0*/  LOP3.LUT R3, R2, 0xffffff80, RZ, 0xc0, !PT ;  /* 0xffffff8002037812 */ /* 0x000fe400078ec0ff */
[----:B------:R-:W-:-:S03]  /*0b00*/  SHF.R.S32.HI R14, RZ, 0x7, R2 ;  /* 0x00000007ff0e7819 */ /* 0x000fc60000011402 */
[----:B------:R-:W-:Y:S01]  /*0b10*/  IMAD.IADD R11, R12, 0x1, -R3 ;  /* 0x000000010c0b7824 */ /* 0x000fe200078e0a03 */
[----:B------:R-:W-:-:S04]  /*0b20*/  LEA.HI R2, R2, R14, RZ, 0x1 ;  /* 0x0000000e02027211 */ /* 0x000fc800078f08ff */
[----:B------:R-:W-:Y:S02]  /*0b30*/  SHF.R.S32.HI R7, RZ, 0x1f, R11 ;  /* 0x0000001fff077819 */ /* 0x000fe4000001140b */
[----:B------:R-:W-:Y:S02]  /*0b40*/  LOP3.LUT R2, R2, 0x3fffffe, RZ, 0xc0, !PT ;  /* 0x03fffffe02027812 */ /* 0x000fe400078ec0ff */
[CC--:B------:R-:W-:Y:S02]  /*0b50*/  LEA.HI R8, R7.reuse, R11.reuse, RZ, 0x2 ;  /* 0x0000000b07087211 */ /* 0x0c0fe400078f10ff */
[----:B------:R-:W-:Y:S01]  /*0b60*/  LEA.HI R7, R7, R11, RZ, 0x5 ;  /* 0x0000000b07077211 */ /* 0x000fe200078f28ff */
[----:B------:R-:W-:Y:S01]  /*0b70*/  IMAD.IADD R2, R14, 0x1, -R2 ;  /* 0x000000010e027824 */ /* 0x000fe200078e0a02 */
[--C-:B------:R-:W-:Y:S02]  /*0b80*/  SHF.R.S32.HI R4, RZ, 0x2, R8.reuse ;  /* 0x00000002ff047819 */ /* 0x100fe40000011408 */
[----:B------:R-:W-:-:S02]  /*0b90*/  SHF.R.S32.HI R3, RZ, 0x1f, R8 ;  /* 0x0000001fff037819 */ /* 0x000fc40000011408 */
[----:B------:R-:W-:Y:S02]  /*0ba0*/  SHF.R.S32.HI R7, RZ, 0x5, R7 ;  /* 0x00000005ff077819 */ /* 0x000fe40000011407 */
[----:B------:R-:W-:Y:S02]  /*0bb0*/  LEA.HI R5, R3, R4, RZ, 0x3 ;  /* 0x0000000403057211 */ /* 0x000fe400078f18ff */
[CC--:B------:R-:W-:Y:S02]  /*0bc0*/  LEA.HI R3, R0.reuse, R12.reuse, RZ, 0x4 ;  /* 0x0000000c00037211 */ /* 0x0c0fe400078f20ff */
[----:B------:R-:W-:Y:S02]  /*0bd0*/  LOP3.LUT R9, R5, 0xfffffff8, RZ, 0xc0, !PT ;  /* 0xfffffff805097812 */ /* 0x000fe400078ec0ff */
[----:B------:R-:W-:Y:S02]  /*0be0*/  SHF.R.S32.HI R6, RZ, 0x4, R3 ;  /* 0x00000004ff067819 */ /* 0x000fe40000011403 */
[----:B------:R-:W-:Y:S01]  /*0bf0*/  LEA.HI R5, R0, R12, RZ, 0x5 ;  /* 0x0000000c00057211 */ /* 0x000fe200078f28ff */
[----:B------:R-:W-:Y:S01]  /*0c00*/  IMAD.IADD R10, R4, 0x1, -R9 ;  /* 0x00000001040a7824 */ /* 0x000fe200078e0a09 */
[----:B------:R-:W-:-:S02]  /*0c10*/  LOP3.LUT R4, R3, 0x3fffff0, RZ, 0xc0, !PT ;  /* 0x03fffff003047812 */ /* 0x000fc400078ec0ff */
[----:B------:R-:W-:Y:S01]  /*0c20*/  LEA.HI R3, R3, R6, RZ, 0x1 ;  /* 0x0000000603037211 */ /* 0x000fe200078f08ff */
[----:B------:R-:W-:Y:S01]  /*0c30*/  IMAD R7, R7, 0x10, R10 ;  /* 0x0000001007077824 */ /* 0x000fe200078e020a */
[----:B------:R-:W-:Y:S01]  /*0c40*/  SHF.R.S32.HI R15, RZ, 0x5, R5 ;  /* 0x00000005ff0f7819 */ /* 0x000fe20000011405 */
[----:B------:R-:W-:Y:S01]  /*0c50*/  IMAD.IADD R4, R12, 0x1, -R4 ;  /* 0x000000010c047824 */ /* 0x000fe200078e0a04 */
[----:B------:R-:W-:Y:S02]  /*0c60*/  LOP3.LUT R3, R3, 0x1ffffffe, RZ, 0xc0, !PT ;  /* 0x1ffffffe03037812 */ /* 0x000fe400078ec0ff */
[----:B------:R-:W-:Y:S01]  /*0c70*/  LOP3.LUT R8, R8, 0x7ffffffc, RZ, 0xc0, !PT ;  /* 0x7ffffffc08087812 */ /* 0x000fe200078ec0ff */
[----:B------:R-:W-:Y:S02]  /*0c80*/  IMAD R4, R15, 0x10, R4 ;  /* 0x000000100f047824 */ /* 0x000fe400078e0204 */
[----:B------:R-:W-:Y:S02]  /*0c90*/  IMAD.IADD R3, R6, 0x1, -R3 ;  /* 0x0000000106037824 */ /* 0x000fe400078e0a03 */
[----:B------:R-:W-:Y:S01]  /*0ca0*/  IMAD R6, R2, 0x40, R7 ;  /* 0x0000004002067824 */ /* 0x000fe200078e0207 */
[-C--:B------:R-:W-:Y:S01]  /*0cb0*/  LEA.HI R2, R0, R12.reuse, RZ, 0x2 ;  /* 0x0000000c00027211 */ /* 0x080fe200078f10ff */
[----:B------:R-:W-:Y:S01]  /*0cc0*/  IMAD R5, R4, 0x8, R3 ;  /* 0x0000000804057824 */ /* 0x000fe200078e0203 */
[----:B------:R-:W-:-:S02]  /*0cd0*/  LEA.HI R0, R0, R12, RZ, 0x3 ;  /* 0x0000000c00007211 */ /* 0x000fc400078f18ff */
[--C-:B------:R-:W-:Y:S01]  /*0ce0*/  SHF.R.S32.HI R200, RZ, 0x2, R2.reuse ;  /* 0x00000002ffc87819 */ /* 0x100fe20000011402 */
[----:B------:R-:W-:Y:S01]  /*0cf0*/  STL [R1+0x50], R6 ;  /* 0x0000500601007387 */ /* 0x000fe20000100800 */
[----:B------:R-:W-:Y:S02]  /*0d00*/  SHF.R.S32.HI R3, RZ, 0x1f, R2 ;  /* 0x0000001fff037819 */ /* 0x000fe40000011402 */
[----:B------:R-:W-:Y:S01]  /*0d10*/  SHF.R.S32.HI R4, RZ, 0x3, R0 ;  /* 0x00000003ff047819 */ /* 0x000fe20000011400 */
[----:B------:R-:W-:Y:S01]  /*0d20*/  VIADD R7, R200, 0x40 ;  /* 0x00000040c8077836 */ /* 0x000fe20000000000 */
[----:B------:R-:W-:Y:S01]  /*0d30*/  LOP3.LUT R0, R0, 0xfffffff8, RZ, 0xc0, !PT ;  /* 0xfffffff800007812 */ /* 0x000fe200078ec0ff */
[----:B------:R-:W-:Y:S01]  /*0d40*/  STL [R1+0x30], RZ ;  /* 0x000030ff01007387 */ /* 0x000fe20000100800 */
[----:B------:R-:W-:Y:S01]  /*0d50*/  LOP3.LUT R2, R2, 0xfffffffc, RZ, 0xc0, !PT ;  /* 0xfffffffc02027812 */ /* 0x000fe200078ec0ff */
[----:B------:R-:W-:Y:S01]  /*0d60*/  IMAD.SHL.U32 R229, R7, 0x40, RZ ;  /* 0x0000004007e57824 */ /* 0x000fe200078e00ff */
[----:B------:R-:W-:Y:S01]  /*0d70*/  LEA.HI R3, R3, R200, RZ, 0x3 ;  /* 0x000000c803037211 */ /* 0x000fe200078f18ff */
[----:B------:R-:W-:-:S02]  /*0d80*/  IMAD.IADD R9, R12, 0x1, -R0 ;  /* 0x000000010c097824 */ /* 0x000fc400078e0a00 */
[----:B------:R-:W-:Y:S01]  /*0d90*/  IMAD.IADD R4, R12, 0x1, -R2 ;  /* 0x000000010c047824 */ /* 0x000fe200078e0a02 */
[----:B------:R-:W-:Y:S01]  /*0da0*/  LOP3.LUT R3, R3, 0xfffffff8, RZ, 0xc0, !PT ;  /* 0xfffffff803037812 */ /* 0x000fe200078ec0ff */
[----:B------:R-:W-:Y:S01]  /*0db0*/  IMAD.SHL.U32 R213, R9, 0x8, RZ ;  /* 0x0000000809d57824 */ /* 0x000fe200078e00ff */
[----:B------:R-:W-:Y:S01]  /*0dc0*/  SHF.R.S32.HI R2, RZ, 0x1f, R7 ;  /* 0x0000001fff027819 */ /* 0x000fe20000011407 */
[C---:B------:R-:W-:Y:S01]  /*0dd0*/  IMAD.SHL.U32 R16, R4.reuse, 0x8, RZ ;  /* 0x0000000804107824 */ /* 0x040fe200078e00ff */
[----:B------:R-:W-:Y:S01]  /*0de0*/  LEA.HI R0, R4, R4, RZ, 0x1 ;  /* 0x0000000404007211 */ /* 0x000fe200078f08ff */
[----:B------:R-:W-:Y:S01]  /*0df0*/  IMAD.IADD R9, R200, 0x1, -R3 ;  /* 0x00000001c8097824 */ /* 0x000fe200078e0a03 */
[----:B------:R-:W-:Y:S01]  /*0e00*/  LEA.HI R3, R2, R7, RZ, 0x3 ;  /* 0x0000000702037211 */ /* 0x000fe200078f18ff */
[----:B------:R-:W-:Y:S01]  /*0e10*/  IMAD.SHL.U32 R22, R4, 0x4, RZ ;  /* 0x0000000404167824 */ /* 0x000fe200078e00ff */
[----:B------:R-:W-:Y:S01]  /*0e20*/  LOP3.LUT R0, R0, 0x1ffffffe, RZ, 0xc0, !PT ;  /* 0x1ffffffe00007812 */ /* 0x000fe200078ec0ff */
[----:B------:R-:W-:Y:S01]  /*0e30*/  VIADD R12, R213, 0x80 ;  /* 0x00000080d50c7836 */ /* 0x000fe20000000000 */
[----:B------:R-:W-:Y:S01]  /*0e40*/  LOP3.LUT R229, R229, 0x1c0, RZ, 0xc0, !PT ;  /* 0x000001c0e5e57812 */ /* 0x000fe200078ec0ff */
[----:B------:R-:W-:Y:S01]  /*0e50*/  IMAD.SHL.U32 R3, R3, 0x40, RZ ;  /* 0x0000004003037824 */ /* 0x000fe200078e00ff */
[----:B------:R0:W-:Y:S01]  /*0e60*/  STL [R1+0x38], R9 ;  /* 0x0000380901007387 */ /* 0x0001e20000100800 */
[----:B------:R-:W-:Y:S01]  /*0e70*/  VIADD R10, R213, 0xc0 ;  /* 0x000000c0d50a7836 */ /* 0x000fe20000000000 */
[----:B------:R-:W-:Y:S01]  /*0e80*/  SHF.R.S32.HI R7, RZ, 0x1f, R213 ;  /* 0x0000001fff077819 */ /* 0x000fe200000114d5 */
[----:B------:R-:W-:Y:S01]  /*0e90*/  IMAD.IADD R0, R4, 0x1, -R0 ;  /* 0x0000000104007824 */ /* 0x000fe200078e0a00 */
[----:B------:R-:W-:Y:S01]  /*0ea0*/  LOP3.LUT R3, R3, 0xfffffe00, RZ, 0xc0, !PT ;  /* 0xfffffe0003037812 */ /* 0x000fe200078ec0ff */
[----:B------:R-:W-:Y:S01]  /*0eb0*/  VIADD R204, R22, 0x10 ;  /* 0x0000001016cc7836 */ /* 0x000fe20000000000 */
[----:B------:R-:W-:Y:S01]  /*0ec0*/  LOP3.LUT R4, R229, 0x38, R16, 0xf8, !PT ;  /* 0x00000038e5047812 */ /* 0x000fe200078ef810 */
[----:B------:R-:W-:Y:S01]  /*0ed0*/  IMAD R0, R0, 0x8, R6 ;  /* 0x0000000800007824 */ /* 0x000fe200078e0206 */
[C---:B------:R-:W-:Y:S01]  /*0ee0*/  IADD3 R207, R16.reuse, 0x80, RZ ;  /* 0x0000008010cf7810 */ /* 0x040fe20007ffe0ff */
[----:B------:R1:W-:Y:S01]  /*0ef0*/  STL [R1+0xc], R3 ;  /* 0x00000c0301007387 */ /* 0x0003e20000100800 */
[----:B0-----:R-:W-:Y:S01]  /*0f00*/  SHF.R.U32.HI R9, RZ, 0x3, R229 ;  /* 0x00000003ff097819 */ /* 0x001fe200000116e5 */
[C---:B------:R-:W-:Y:S01]  /*0f10*/  VIADD R2, R16.reuse, 0x20 ;  /* 0x0000002010027836 */ /* 0x040fe20000000000 */
[----:B------:R-:W-:Y:S01]  /*0f20*/  SHF.R.S32.HI R7, RZ, 0x1f, R204 ;  /* 0x0000001fff077819 */ /* 0x000fe200000114cc */
[C---:B------:R-:W-:Y:S01]  /*0f30*/  VIADD R209, R16.reuse, 0x40 ;  /* 0x0000004010d17836 */ /* 0x040fe20000000000 */
[----:B------:R-:W-:Y:S01]  /*0f40*/  LOP3.LUT R4, R3, R4, R9, 0xf6, !PT ;  /* 0x0000000403047212 */ /* 0x000fe200078ef609 */
[C---:B------:R-:W-:Y:S01]  /*0f50*/  VIADD R208, R16.reuse, 0x60 ;  /* 0x0000006010d07836 */ /* 0x040fe20000000000 */
[----:B------:R-:W-:Y:S01]  /*0f60*/  SHF.R.S32.HI R17, RZ, 0x1f, R16 ;  /* 0x0000001fff117819 */ /* 0x000fe20000011410 */
[----:B------:R-:W-:Y:S01]  /*0f70*/  VIADD R206, R16, 0xa0 ;  /* 0x000000a010ce7836 */ /* 0x000fe20000000000 */
[----:B------:R-:W-:Y:S01]  /*0f80*/  SHF.R.S32.HI R201, RZ, 0x1f, R2 ;  /* 0x0000001fffc97819 */ /* 0x000fe20000011402 */
[----:B-1----:R-:W-:Y:S01]  /*0f90*/  IMAD.IADD R3, R11, 0x1, -R8 ;  /* 0x000000010b037824 */ /* 0x002fe200078e0a08 */
[----:B------:R-:W-:Y:S01]  /*0fa0*/  SHF.R.S32.HI R222, RZ, 0x1f, R209 ;  /* 0x0000001fffde7819 */ /* 0x000fe200000114d1 */
[----:B------:R-:W-:Y:S01]  /*0fb0*/  IMAD.SHL.U32 R8, R5, 0x8, RZ ;  /* 0x0000000805087824 */ /* 0x000fe200078e00ff */
[----:B------:R-:W-:Y:S01]  /*0fc0*/  SHF.L.U64.HI R5, R204, 0x1, R7 ;  /* 0x00000001cc057819 */ /* 0x000fe20000010207 */
[C---:B------:R-:W-:Y:S01]  /*0fd0*/  VIADD R211, R16.reuse, 0xc0 ;  /* 0x000000c010d37836 */ /* 0x040fe20000000000 */
[----:B------:R-:W-:Y:S01]  /*0fe0*/  SHF.R.S32.HI R221, RZ, 0x1f, R208 ;  /* 0x0000001fffdd7819 */ /* 0x000fe200000114d0 */
[----:B------:R-:W-:Y:S01]  /*0ff0*/  VIADD R210, R16, 0xe0 ;  /* 0x000000e010d27836 */ /* 0x000fe20000000000 */
[----:B------:R-:W-:-:S02]  /*1000*/  SHF.R.S32.HI R220, RZ, 0x1f, R207 ;  /* 0x0000001fffdc7819 */ /* 0x000fc400000114cf */
[----:B------:R-:W-:Y:S02]  /*1010*/  SHF.R.S32.HI R219, RZ, 0x1f, R206 ;  /* 0x0000001fffdb7819 */ /* 0x000fe400000114ce */
[----:B------:R-:W-:Y:S02]  /*1020*/  SHF.R.S32.HI R218, RZ, 0x1f, R211 ;  /* 0x0000001fffda7819 */ /* 0x000fe400000114d3 */
[----:B------:R-:W-:Y:S02]  /*1030*/  SHF.R.S32.HI R217, RZ, 0x1f, R210 ;  /* 0x0000001fffd97819 */ /* 0x000fe400000114d2 */
[----:B--2---:R-:W-:Y:S01]  /*1040*/  LOP3.LUT R205, R13, 0x1, RZ, 0xfc, !PT ;  /* 0x000000010dcd7812 */ /* 0x004fe200078efcff */
[----:B------:R-:W-:-:S05]  /*1050*/  VIADD R13, R213, 0x40 ;  /* 0x00000040d50d7836 */ /* 0x000fca0000000000 */
[----:B------:R-:W-:Y:S02]  /*1060*/  SHF.R.S32.HI R14, RZ, 0x1f, R13 ;  /* 0x0000001fff0e7819 */ /* 0x000fe4000001140d */
[----:B------:R-:W-:Y:S02]  /*1070*/  SHF.R.S32.HI R13, RZ, 0x1f, R12 ;  /* 0x0000001fff0d7819 */ /* 0x000fe4000001140c */
[----:B------:R-:W-:Y:S01]  /*1080*/  SHF.R.S32.HI R12, RZ, 0x1f, R10 ;  /* 0x0000001fff0c7819 */ /* 0x000fe2000001140a */
[----:B------:R-:W-:-:S05]  /*1090*/  IMAD.SHL.U32 R10, R204, 0x2, RZ ;  /* 0x00000002cc0a7824 */ /* 0x000fca00078e00ff */
[----:B------:R-:W-:Y:S04]  /*10a0*/  STL [R1+0x48], R10 ;  /* 0x0000480a01007387 */ /* 0x000fe80000100800 */
[----:B------:R0:W-:Y:S04]  /*10b0*/  STL [R1+0x54], R3 ;  /* 0x0000540301007387 */ /* 0x0001e80000100800 */
[----:B------:R1:W-:Y:S04]  /*10c0*/  STL [R1+0x5c], R8 ;  /* 0x00005c0801007387 */ /* 0x0003e80000100800 */
[----:B------:R1:W-:Y:S01]  /*10d0*/  STL [R1+0x44], R5 ;  /* 0x0000440501007387 */ /* 0x0003e20000100800 */
[----:B0-----:R-:W-:-:S03]  /*10e0*/  IMAD R3, R4, 0x2, R19 ;  /* 0x0000000204037824 */ /* 0x001fc600078e0213 */
[----:B------:R1:W-:Y:S04]  /*10f0*/  STL [R1+0x58], R0 ;  /* 0x0000580001007387 */ /* 0x0003e80000100800 */
[----:B------:R1:W-:Y:S02]  /*1100*/  STL [R1+0x4c], R3 ;  /* 0x00004c0301007387 */ /* 0x0003e40000100800 */
.L_x_793:
[----:B012---:R-:W0:Y:S02]  /*1110*/  LDC.64 R4, c[0x0][0xc88] ;  /* 0x00032200ff047b82 */ /* 0x007e240000000a00 */
[----:B0-----:R-:W-:-:S05]  /*1120*/  IMAD.WIDE R4, R75, 0x4, R4 ;  /* 0x000000044b047825 */ /* 0x001fca00078e0204 */
[----:B------:R-:W2:Y:S01]  /*1130*/  LDG.E R0, desc[UR40][R4.64] ;  /* 0x0000002804007981 */ /* 0x000ea2000c1e1900 */
[----:B------:R-:W-:Y:S05]  /*1140*/  YIELD ;  /* 0x0000000000007946 */ /* 0x000fea0003800000 */
[----:B------:R-:W-:Y:S01]  /*1150*/  ULDC.64 UR4, c[0x0][0xa28] ;  /* 0x00028a0000047ab9 */ /* 0x000fe20000000a00 */
[----:B------:R-:W-:Y:S01]  /*1160*/  ULDC.64 UR8, c[0x0][0xa18] ;  /* 0x0002860000087ab9 */ /* 0x000fe20000000a00 */
[----:B------:R-:W-:Y:S01]  /*1170*/  ISETP.NE.U32.AND P1, PT, RZ, UR4, PT ;  /* 0x00000004ff007c0c */ /* 0x000fe2000bf25070 */
[----:B------:R-:W-:Y:S01]  /*1180*/  ULDC.64 UR6, c[0x0][0xa08] ;  /* 0x0002820000067ab9 */ /* 0x000fe20000000a00 */
[----:B------:R-:W-:Y:S01]  /*1190*/  IMAD.MOV.U32 R33, RZ, RZ, RZ ;  /* 0x000000ffff217224 */ /* 0x000fe200078e00ff */
[----:B------:R-:W-:-:S02]  /*11a0*/  ISETP.NE.U32.AND P0, PT, RZ, UR6, PT ;  /* 0x00000006ff007c0c */ /* 0x000fc4000bf05070 */
[----:B------:R-:W-:Y:S02]  /*11b0*/  ISETP.NE.AND.EX P1, PT, RZ, UR5, PT, P1 ;  /* 0x00000005ff007c0c */ /* 0x000fe4000bf25310 */
[----:B------:R-:W-:Y:S02]  /*11c0*/  ISETP.NE.AND.EX P0, PT, RZ, UR7, PT, P0 ;  /* 0x00000007ff007c0c */ /* 0x000fe4000bf05300 */
[----:B--2---:R-:W-:Y:S01]  /*11d0*/  SHF.R.S32.HI R3, RZ, 0x1f, R0 ;  /* 0x0000001fff037819 */ /* 0x004fe20000011400 */
[----:B------:R-:W-:Y:S08]  /*11e0*/  STL [R1+0x2c], R0 ;  /* 0x00002c0001007387 */ /* 0x000ff00000100800 */
[C---:B------:R-:W-:Y:S01]  /*11f0*/  @P1 LEA R6, P2, R0.reuse, UR4, 0x2 ;  /* 0x0000000400061c11 */ /* 0x040fe2000f8410ff */
[C---:B------:R-:W-:Y:S01]  /*1200*/  IMAD.SHL.U32 R35, R0.reuse, 0x4, RZ ;  /* 0x0000000400237824 */ /* 0x040fe200078e00ff */
[C-C-:B------:R-:W-:Y:S01]  /*1210*/  SHF.L.U64.HI R34, R0.reuse, 0x2, R3.reuse ;  /* 0x0000000200227819 */ /* 0x140fe20000010203 */
[----:B------:R0:W-:Y:S01]  /*1220*/  STL [R1+0x3c], R3 ;  /* 0x00003c0301007387 */ /* 0x0001e20000100800 */
[----:B------:R-:W-:-:S02]  /*1230*/  @P1 LEA.HI.X R7, R0, UR5, R3, 0x2, P2 ;  /* 0x0000000500071c11 */ /* 0x000fc400090f1403 */
[----:B------:R-:W-:Y:S01]  /*1240*/  ISETP.NE.U32.AND P2, PT, RZ, UR8, PT ;  /* 0x00000008ff007c0c */ /* 0x000fe2000bf45070 */
[----:B------:R-:W-:Y:S01]  /*1250*/  ULDC UR4, c[0x0][0x288] ;  /* 0x0000a20000047ab9 */ /* 0x000fe20000000800 */
[C---:B------:R-:W-:Y:S01]  /*1260*/  IADD3 R8, P3, R35.reuse, UR6, RZ ;  /* 0x0000000623087c10 */ /* 0x040fe2000ff7e0ff */
[----:B------:R1:W-:Y:S01]  /*1270*/  STL [R1+0x24], R35 ;  /* 0x0000242301007387 */ /* 0x0003e20000100800 */
[----:B------:R-:W-:Y:S01]  /*1280*/  ISETP.NE.AND.EX P2, PT, RZ, UR9, PT, P2 ;  /* 0x00000009ff007c0c */ /* 0x000fe2000bf45320 */
[----:B0-----:R-:W-:Y:S01]  /*1290*/  IMAD.MOV.U32 R3, RZ, RZ, RZ ;  /* 0x000000ffff037224 */ /* 0x001fe200078e00ff */
[C---:B------:R-:W-:Y:S01]  /*12a0*/  IADD3.X R9, R34.reuse, UR7, RZ, P3, !PT ;  /* 0x0000000722097c10 */ /* 0x040fe20009ffe4ff */
[----:B------:R-:W-:Y:S01]  /*12b0*/  IMAD.U32 R27, RZ, RZ, UR4 ;  /* 0x00000004ff1b7e24 */ /* 0x000fe2000f8e00ff */
[----:B------:R-:W-:Y:S01]  /*12c0*/  ULDC.64 UR4, c[0x0][0x418] ;  /* 0x0001060000047ab9 */ /* 0x000fe20000000a00 */
[----:B------:R1:W-:Y:S04]  /*12d0*/  STL [R1+0x28], R34 ;  /* 0x0000282201007387 */ /* 0x0003e80000100800 */
[----:B------:R1:W5:Y:S04]  /*12e0*/  @P1 LDG.E R3, desc[UR40][R6.64] ;  /* 0x0000002806031981 */ /* 0x000368000c1e1900 */
[----:B------:R-:W-:Y:S01]  /*12f0*/  @P2 IADD3 R4, P1, R35, UR8, RZ ;  /* 0x0000000823042c10 */ /* 0x000fe2000ff3e0ff */
[----:B------:R1:W5:Y:S03]  /*1300*/  @P0 LDG.E R33, desc[UR40][R8.64] ;  /* 0x0000002808210981 */ /* 0x000366000c1e1900 */
[----:B------:R-:W-:-:S05]  /*1310*/  @P2 IADD3.X R5, R34, UR9, RZ, P1, !PT ;  /* 0x0000000922052c10 */ /* 0x000fca0008ffe4ff */
[----:B------:R1:W5:Y:S01]  /*1320*/  @P2 LDG.E R27, desc[UR40][R4.64] ;  /* 0x00000028041b2981 */ /* 0x000362000c1e1900 */
[----:B------:R-:W-:Y:S01]  /*1330*/  UISETP.NE.U32.AND UP0, UPT, UR4, URZ, UPT ;  /* 0x0000003f0400728c */ /* 0x000fe2000bf05070 */
[----:B----4-:R-:W-:Y:S02]  /*1340*/  IMAD.MOV.U32 R30, RZ, RZ, R0 ;  /* 0x000000ffff1e7224 */ /* 0x010fe400078e0000 */
[----:B------:R-:W-:Y:S01]  /*1350*/  ULDC UR4, c[0x0][0x424] ;  /* 0x0001090000047ab9 */ /* 0x000fe20000000800 */
[----:B------:R-:W-:-:S03]  /*1360*/  UISETP.NE.AND.EX UP0, UPT, UR5, URZ, UPT, UP0 ;  /* 0x0000003f0500728c */ /* 0x000fc6000bf05300 */
[----:B------:R-:W-:Y:S01]  /*1370*/  ULDC UR5, c[0x0][0x2f0] ;  /* 0x0000bc0000057ab9 */ /* 0x000fe20000000800 */
[----:B------:R-:W-:-:S04]  /*1380*/  USEL UR4, UR4, 0x1, UP0 ;  /* 0x0000000104047887 */ /* 0x000fc80008000000 */
[----:B------:R-:W-:-:S03]  /*1390*/  UIMAD UR4, UR4, UR5, URZ ;  /* 0x00000005040472a4 */ /* 0x000fc6000f8e023f */
[----:B------:R-:W-:Y:S02]  /*13a0*/  ULDC UR5, c[0x0][0x348] ;  /* 0x0000d20000057ab9 */ /* 0x000fe40000000800 */
[----:B------:R-:W-:Y:S02]  /*13b0*/  IMAD.U32 R31, RZ, RZ, UR5 ;  /* 0x00000005ff1f7e24 */ /* 0x000fe4000f8e00ff */
[----:B------:R-:W-:Y:S01]  /*13c0*/  IMAD.U32 R32, RZ, RZ, UR4 ;  /* 0x00000004ff207e24 */ /* 0x000fe2000f8e00ff */
[----:B-1-3--:R-:W-:Y:S06]  /*13d0*/  @P2 BRA `(.L_x_651) ;  /* 0x0000000000242947 */ /* 0x00afec0003800000 */
[----:B------:R-:W-:Y:S02]  /*13e0*/  ULDC.64 UR4, c[0x0][0xa00] ;  /* 0x0002800000047ab9 */ /* 0x000fe40000000a00 */
[----:B------:R-:W-:-:S04]  /*13f0*/  ISETP.NE.U32.AND P1, PT, RZ, UR4, PT ;  /* 0x00000004ff007c0c */ /* 0x000fc8000bf25070 */
[----:B------:R-:W-:-:S13]  /*1400*/  ISETP.NE.AND.EX P1, PT, RZ, UR5, PT, P1 ;  /* 0x00000005ff007c0c */ /* 0x000fda000bf25310 */
[----:B------:R-:W-:Y:S05]  /*1410*/  @!P1 BRA `(.L_x_651) ;  /* 0x0000000000149947 */ /* 0x000fea0003800000 */
[----:B------:R-:W0:Y:S02]  /*1420*/  LDC.64 R4, c[0x0][0xa00] ;  /* 0x00028000ff047b82 */ /* 0x000e240000000a00 */
[----:B0-----:R-:W-:-:S05]  /*1430*/  IMAD.WIDE R4, R30, 0x4, R4 ;  /* 0x000000041e047825 */ /* 0x001fca00078e0204 */
[----:B-----5:R-:W2:Y:S04]  /*1440*/  LDG.E R27, desc[UR40][R4.64] ;  /* 0x00000028041b7981 */ /* 0x020ea8000c1e1900 */
[----:B------:R-:W2:Y:S02]  /*1450*/  LDG.E R0, desc[UR40][R4.64+0x4] ;  /* 0x0000042804007981 */ /* 0x000ea4000c1e1900 */
[----:B--2---:R-:W-:-:S07]  /*1460*/  IMAD.IADD R27, R0, 0x1, -R27 ;  /* 0x00000001001b7824 */ /* 0x004fce00078e0a1b */
.L_x_651:
[----:B------:R-:W-:Y:S01]  /*1470*/  ULDC.64 UR4, c[0x0][0xa20] ;  /* 0x0002880000047ab9 */ /* 0x000fe20000000a00 */
[----:B------:R0:W-:Y:S01]  /*1480*/  STL [R1+0x34], R73 ;  /* 0x0000344901007387 */ /* 0x0001e20000100800 */
[----:B------:R-:W-:-:S03]  /*1490*/  ISETP.NE.U32.AND P1, PT, RZ, UR4, PT ;  /* 0x00000004ff007c0c */ /* 0x000fc6000bf25070 */
[----:B------:R0:W-:Y:S01]  /*14a0*/  STL [R1+0x20], R74 ;  /* 0x0000204a01007387 */ /* 0x0001e20000100800 */
[----:B------:R-:W-:-:S13]  /*14b0*/  ISETP.NE.AND.EX P1, PT, RZ, UR5, PT, P1 ;  /* 0x00000005ff007c0c */ /* 0x000fda000bf25310 */
[----:B0-----:R-:W-:Y:S05]  /*14c0*/  @!P1 BRA `(.L_x_652) ;  /* 0x0000000000109947 */ /* 0x001fea0003800000 */
[----:B------:R-:W-:-:S04]  /*14d0*/  IADD3 R4, P0, R35, UR4, RZ ;  /* 0x0000000423047c10 */ /* 0x000fc8000ff1e0ff */
[----:B------:R-:W-:-:S05]  /*14e0*/  IADD3.X R5, R34, UR5, RZ, P0, !PT ;  /* 0x0000000522057c10 */ /* 0x000fca00087fe4ff */
[----:B------:R0:W5:Y:S01]  /*14f0*/  LDG.E R32, desc[UR40][R4.64] ;  /* 0x0000002804207981 */ /* 0x000162000c1e1900 */
[----:B------:R-:W-:Y:S05]  /*1500*/  BRA `(.L_x_653) ;  /* 0x0000000000107947 */ /* 0x000fea0003800000 */
.L_x_652:
[----:B------:R-:W-:Y:S05]  /*1510*/  @!P0 BRA `(.L_x_653) ;  /* 0x00000000000c8947 */ /* 0x000fea0003800000 */
[----:B------:R-:W2:Y:S04]  /*1520*/  LDG.E R5, desc[UR40][R8.64] ;  /* 0x0000002808057981 */ /* 0x000ea8000c1e1900 */
[----:B------:R-:W2:Y:S02]  /*1530*/  LDG.E R32, desc[UR40][R8.64+0x4] ;  /* 0x0000042808207981 */ /* 0x000ea4000c1e1900 */
[----:B--2---:R-:W-:-:S07]  /*1540*/  IMAD.IADD R32, R32, 0x1, -R5 ;  /* 0x0000000120207824 */ /* 0x004fce00078e0a05 */
.L_x_653:
[----:B------:R-:W-:Y:S02]  /*1550*/  ULDC.64 UR4, c[0x0][0xa10] ;  /* 0x0002840000047ab9 */ /* 0x000fe40000000a00 */
[----:B------:R-:W-:-:S04]  /*1560*/  ISETP.NE.U32.AND P0, PT, RZ, UR4, PT ;  /* 0x00000004ff007c0c */ /* 0x000fc8000bf05070 */
[----:B------:R-:W-:Y:S01]  /*1570*/  ISETP.NE.AND.EX P0, PT, RZ, UR5, PT, P0 ;  /* 0x00000005ff007c0c */ /* 0x000fe2000bf05300 */
[----:B-----5:R-:W-:Y:S01]  /*1580*/  IMAD.IADD R8, R32, 0x1, -R3 ;  /* 0x0000000120087824 */ /* 0x020fe200078e0a03 */
[----:B------:R-:W-:-:S11]  /*1590*/  ULDC.64 UR4, c[0x0][0xa30] ;  /* 0x00028c0000047ab9 */ /* 0x000fd60000000a00 */
[----:B0-----:R-:W0:Y:S02]  /*15a0*/  @P0 LDC.64 R4, c[0x0][0xa10] ;  /* 0x00028400ff040b82 */ /* 0x001e240000000a00 */
[----:B0-----:R-:W-:-:S05]  /*15b0*/  @P0 IMAD.WIDE R4, R30, 0x4, R4 ;  /* 0x000000041e040825 */ /* 0x001fca00078e0204 */
[----:B------:R-:W2:Y:S04]  /*15c0*/  @P0 LDG.E R0, desc[UR40][R4.64] ;  /* 0x0000002804000981 */ /* 0x000ea8000c1e1900 */
[----:B------:R0:W2:Y:S01]  /*15d0*/  @P0 LDG.E R9, desc[UR40][R4.64+0x4] ;  /* 0x0000042804090981 */ /* 0x0000a2000c1e1900 */
[----:B------:R-:W-:Y:S01]  /*15e0*/  ISETP.NE.U32.AND P1, PT, RZ, UR4, PT ;  /* 0x00000004ff007c0c */ /* 0x000fe2000bf25070 */
[----:B------:R-:W-:-:S03]  /*15f0*/  IMAD.MOV.U32 R26, RZ, RZ, R32 ;  /* 0x000000ffff1a7224 */ /* 0x000fc600078e0020 */
[----:B------:R-:W-:Y:S01]  /*1600*/  ISETP.NE.AND.EX P1, PT, RZ, UR5, PT, P1 ;  /* 0x00000005ff007c0c */ /* 0x000fe2000bf25310 */
[----:B0-----:R-:W-:-:S05]  /*1610*/  IMAD.MOV R4, RZ, RZ, -R8 ;  /* 0x000000ffff047224 */ /* 0x001fca00078e0a08 */
[----:B------:R-:W-:-:S07]  /*1620*/  VIMNMX R4, RZ, R4, !PT ;  /* 0x00000004ff047248 */ /* 0x000fce0007fe0100 */
[----:B------:R-:W-:-:S04]  /*1630*/  @P1 IADD3 R6, P2, R35, UR4, RZ ;  /* 0x0000000423061c10 */ /* 0x000fc8000ff5e0ff */
[----:B------:R-:W-:-:S05]  /*1640*/  @P1 IADD3.X R7, R34, UR5, RZ, P2, !PT ;  /* 0x0000000522071c10 */ /* 0x000fca00097fe4ff */
[----:B------:R0:W5:Y:S01]  /*1650*/  @P1 LDG.E R26, desc[UR40][R6.64] ;  /* 0x00000028061a1981 */ /* 0x000162000c1e1900 */
[----:B--2---:R-:W-:-:S04]  /*1660*/  @P0 IMAD.IADD R31, R9, 0x1, -R0 ;  /* 0x00000001091f0824 */ /* 0x004fc800078e0a00 */
[----:B------:R-:W-:-:S05]  /*1670*/  IMAD.IADD R176, R8, 0x1, R31 ;  /* 0x0000000108b07824 */ /* 0x000fca00078e021f */
[----:B------:R-:W-:-:S05]  /*1680*/  IADD3 R0, R176, 0x5f, RZ ;  /* 0x0000005fb0007810 */ /* 0x000fca0007ffe0ff */
[----:B------:R-:W-:-:S05]  /*1690*/  IMAD.HI R0, R0, 0x2aaaaaab, RZ ;  /* 0x2aaaaaab00007827 */ /* 0x000fca00078e02ff */
[----:B------:R-:W-:-:S04]  /*16a0*/  SHF.R.U32.HI R3, RZ, 0x1f, R0 ;  /* 0x0000001fff037819 */ /* 0x000fc80000011600 */
[----:B------:R-:W-:-:S05]  /*16b0*/  LEA.HI.SX32 R178, R0, R3, 0x1c ;  /* 0x0000000300b27211 */ /* 0x000fca00078fe2ff */
[----:B------:R-:W-:-:S05]  /*16c0*/  IMAD R0, R178, 0x60, -R8 ;  /* 0x00000060b2007824 */ /* 0x000fca00078e0a08 */
[----:B------:R-:W-:-:S04]  /*16d0*/  VIMNMX R3, R0, R31, PT ;  /* 0x0000001f00037248 */ /* 0x000fc80003fe0100 */
[----:B------:R-:W-:Y:S01]  /*16e0*/  ISETP.GT.AND P0, PT, R3, R4, PT ;  /* 0x000000040300720c */ /* 0x000fe20003f04270 */
[----:B------:R-:W-:-:S05]  /*16f0*/  IMAD.WIDE.U32 R4, R4, -0x55555555, RZ ;  /* 0xaaaaaaab04047825 */ /* 0x000fca00078e00ff */
[----:B------:R-:W-:-:S05]  /*1700*/  SHF.R.U32.HI R29, RZ, 0x6, R5 ;  /* 0x00000006ff1d7819 */ /* 0x000fca0000011605 */
[----:B------:R-:W-:Y:S02]  /*1710*/  IMAD.MOV.U32 R28, RZ, RZ, R29 ;  /* 0x000000ffff1c7224 */ /* 0x000fe400078e001d */
[----:B------:R-:W-:-:S04]  /*1720*/  @P0 VIADD R0, R3, 0x5f ;  /* 0x0000005f03000836 */ /* 0x000fc80000000000 */
[----:B------:R-:W-:-:S05]  /*1730*/  @P0 IMAD.HI R0, R0, 0x2aaaaaab, RZ ;  /* 0x2aaaaaab00000827 */ /* 0x000fca00078e02ff */
[----:B------:R-:W-:-:S04]  /*1740*/  @P0 SHF.R.U32.HI R3, RZ, 0x1f, R0 ;  /* 0x0000001fff030819 */ /* 0x000fc80000011600 */
[----:B------:R-:W-:Y:S02]  /*1750*/  @P0 LEA.HI.SX32 R28, R0, R3, 0x1c ;  /* 0x00000003001c0211 */ /* 0x000fe400078fe2ff */
[----:B------:R-:W-:Y:S02]  /*1760*/  PLOP3.LUT P0, PT, PT, PT, PT, 0x80, 0x0 ;  /* 0x000000000000781c */ /* 0x000fe40003f0f070 */
[----:B------:R-:W-:-:S13]  /*1770*/  ISETP.GT.AND P1, PT, R28, R29, PT ;  /* 0x0000001d1c00720c */ /* 0x000fda0003f24270 */
[----:B0-----:R-:W-:Y:S05]  /*1780*/  @!P1 BRA `(.L_x_654) ;  /* 0x0000004400ec9947 */ /* 0x001fea0003800000 */
[----:B------:R-:W-:Y:S01]  /*1790*/  VIADD R25, R19, 0x1c400 ;  /* 0x0001c40013197836 */ /* 0x000fe20000000000 */
[----:B------:R-:W-:Y:S04]  /*17a0*/  BSSY B6, `(.L_x_655) ;  /* 0x0000013000067945 */ /* 0x000fe80003800000 */
[----:B------:R-:W-:-:S13]  /*17b0*/  LOP3.LUT P0, RZ, R25, 0x3ff, RZ, 0xc0, !PT ;  /* 0x000003ff19ff7812 */ /* 0x000fda000780c0ff */
        /* <DEDUP_REMOVED lines=17> */
.L_x_656:
[----:B------:R-:W-:Y:S05]  /*18d0*/  BSYNC B6 ;  /* 0x0000000000067941 */ /* 0x000fea0003800000 */
.L_x_655:
        /* <DEDUP_REMOVED lines=20> */
.L_x_658:
[----:B------:R-:W-:Y:S05]  /*1a20*/  BSYNC B6 ;  /* 0x0000000000067941 */ /* 0x000fea0003800000 */
.L_x_657:
[----:B------:R-:W-:Y:S01]  /*1a30*/  ULDC.64 UR4, c[0x0][0x9f8] ;  /* 0x00027e0000047ab9 */ /* 0x000fe20000000a00 */
[----:B------:R-:W0:Y:S01]  /*1a40*/  LDC.64 R52, c[0x0][0x3f8] ;  /* 0x0000fe00ff347b82 */ /* 0x000e220000000a00 */
[----:B------:R-:W-:Y:S01]  /*1a50*/  ISETP.NE.U32.AND P0, PT, RZ, UR4, PT ;  /* 0x00000004ff007c0c */ /* 0x000fe2000bf05070 */
[----:B------:R-:W2:Y:S03]  /*1a60*/  LDL R14, [R1+0x38] ;  /* 0x00003800010e7983 */ /* 0x000ea60000100800 */
[----:B------:R-:W-:-:S03]  /*1a70*/  ISETP.NE.AND.EX P0, PT, RZ, UR5, PT, P0 ;  /* 0x00000005ff007c0c */ /* 0x000fc6000bf05300 */
[----:B------:R-:W1:Y:S08]  /*1a80*/  LDC R65, c[0x0][0x3f4] ;  /* 0x0000fd00ff417b82 */ /* 0x000e700000000800 */
[----:B------:R-:W3:Y:S02]  /*1a90*/  LDC.64 R58, c[0x0][0x408] ;  /* 0x00010200ff3a7b82 */ /* 0x000ee40000000a00 */
[----:B------:R-:W-:Y:S01]  /*1aa0*/  @P0 IADD3 R4, P1, R35, UR4, RZ ;  /* 0x0000000423040c10 */ /* 0x000fe2000ff3e0ff */
[----:B------:R-:W-:-:S03]  /*1ab0*/  ULDC UR4, c[0x0][0x320] ;  /* 0x0000c80000047ab9 */ /* 0x000fc60000000800 */
[----:B------:R-:W-:Y:S02]  /*1ac0*/  @P0 IADD3.X R5, R34, UR5, RZ, P1, !PT ;  /* 0x0000000522050c10 */ /* 0x000fe40008ffe4ff */
[----:B------:R-:W-:-:S03]  /*1ad0*/  ISETP.GE.AND P1, PT, R2, UR4, PT ;  /* 0x0000000402007c0c */ /* 0x000fc6000bf26270 */
[----:B------:R4:W2:Y:S01]  /*1ae0*/  @P0 LDG.E R30, desc[UR40][R4.64] ;  /* 0x00000028041e0981 */ /* 0x0008a2000c1e1900 */
[----:B------:R-:W-:Y:S02]  /*1af0*/  SEL R3, RZ, 0xffffffff, P1 ;  /* 0xffffffffff037807 */ /* 0x000fe40000800000 */
[----:B------:R-:W-:-:S03]  /*1b00*/  ISETP.GE.AND P0, PT, R16, UR4, PT ;  /* 0x0000000410007c0c */ /* 0x000fc6000bf06270 */
[----:B------:R-:W-:Y:S01]  /*1b10*/  IMAD.SHL.U32 R3, R3, 0x2, RZ ;  /* 0x0000000203037824 */ /* 0x000fe200078e00ff */
[----:B------:R-:W-:Y:S02]  /*1b20*/  SEL R0, RZ, 0x1, P0 ;  /* 0x00000001ff007807 */ /* 0x000fe40000000000 */
[----:B------:R-:W-:Y:S02]  /*1b30*/  ISETP.GE.AND P0, PT, R209, UR4, PT ;  /* 0x00000004d1007c0c */ /* 0x000fe4000bf06270 */
[----:B------:R-:W-:Y:S02]  /*1b40*/  ISETP.GE.AND P1, PT, R208, UR4, PT ;  /* 0x00000004d0007c0c */ /* 0x000fe4000bf26270 */
[----:B------:R-:W-:Y:S02]  /*1b50*/  LOP3.LUT R0, R3, 0x2, R0, 0xe2, !PT ;  /* 0x0000000203007812 */ /* 0x000fe400078ee200 */
[----:B------:R-:W-:Y:S02]  /*1b60*/  SEL R3, RZ, 0x4, P0 ;  /* 0x00000004ff037807 */ /* 0x000fe40000000000 */
[----:B----4-:R-:W-:-:S02]  /*1b70*/  SEL R4, RZ, 0x8, P1 ;  /* 0x00000008ff047807 */ /* 0x010fc40000800000 */
[----:B------:R-:W-:Y:S02]  /*1b80*/  ISETP.GE.AND P0, PT, R207, UR4, PT ;  /* 0x00000004cf007c0c */ /* 0x000fe4000bf06270 */
[----:B------:R-:W-:Y:S02]  /*1b90*/  ISETP.GE.AND P1, PT, R206, UR4, PT ;  /* 0x00000004ce007c0c */ /* 0x000fe4000bf26270 */
[----:B------:R-:W-:Y:S02]  /*1ba0*/  LOP3.LUT R0, R4, R0, R3, 0xfe, !PT ;  /* 0x0000000004007212 */ /* 0x000fe400078efe03 */
[----:B------:R-:W-:Y:S02]  /*1bb0*/  SEL R3, RZ, 0x10, P0 ;  /* 0x00000010ff037807 */ /* 0x000fe40000000000 */
[----:B------:R-:W-:Y:S02]  /*1bc0*/  SEL R4, RZ, 0x20, P1 ;  /* 0x00000020ff047807 */ /* 0x000fe40000800000 */
[----:B------:R-:W-:-:S02]  /*1bd0*/  SHF.R.S32.HI R9, RZ, 0x1f, R200 ;  /* 0x0000001fff097819 */ /* 0x000fc400000114c8 */
[----:B------:R-:W-:-:S03]  /*1be0*/  LOP3.LUT R3, R4, R0, R3, 0xfe, !PT ;  /* 0x0000000004037212 */ /* 0x000fc600078efe03 */
[-C--:B0-----:R-:W-:Y:S02]  /*1bf0*/  IMAD R0, R9, R52.reuse, RZ ;  /* 0x0000003409007224 */ /* 0x081fe400078e02ff */
[----:B------:R-:W-:-:S04]  /*1c00*/  IMAD.WIDE.U32 R10, R200, R52, R16 ;  /* 0x00000034c80a7225 */ /* 0x000fc800078e0010 */
[----:B------:R-:W-:-:S04]  /*1c10*/  IMAD R15, R200, R53, R0 ;  /* 0x00000035c80f7224 */ /* 0x000fc800078e0200 */
[----:B------:R-:W-:Y:S02]  /*1c20*/  IMAD.IADD R11, R15, 0x1, R11 ;  /* 0x000000010f0b7824 */ /* 0x000fe400078e020b */
[----:B-----5:R-:W-:-:S04]  /*1c30*/  IMAD.WIDE.U32 R20, R26, R52, R10 ;  /* 0x000000341a147225 */ /* 0x020fc800078e000a */
[----:B------:R-:W4:Y:S01]  /*1c40*/  LDL R11, [R1+0xc] ;  /* 0x00000c00010b7983 */ /* 0x000f220000100800 */
[----:B------:R-:W0:Y:S01]  /*1c50*/  S2R R36, SR_TID.X ;  /* 0x0000000000247919 */ /* 0x000e220000002100 */
[----:B------:R-:W1:Y:S01]  /*1c60*/  S2R R35, SR_TID.X ;  /* 0x0000000000237919 */ /* 0x000e620000002100 */
[----:B0-----:R-:W-:-:S05]  /*1c70*/  VIADD R36, R36, 0xffffff80 ;  /* 0xffffff8024247836 */ /* 0x001fca0000000000 */
[----:B------:R-:W-:-:S04]  /*1c80*/  SHF.R.S32.HI R34, RZ, 0x1f, R36 ;  /* 0x0000001fff227819 */ /* 0x000fc80000011424 */
[----:B------:R-:W-:-:S04]  /*1c90*/  LEA.HI R34, R34, R36, RZ, 0x2 ;  /* 0x0000002422227211 */ /* 0x000fc800078f10ff */
[----:B------:R-:W-:-:S05]  /*1ca0*/  LOP3.LUT R34, R34, 0xfffffffc, RZ, 0xc0, !PT ;  /* 0xfffffffc22227812 */ /* 0x000fca00078ec0ff */
[----:B------:R-:W-:Y:S02]  /*1cb0*/  IMAD.IADD R34, R36, 0x1, -R34 ;  /* 0x0000000124227824 */ /* 0x000fe400078e0a22 */
[----:B------:R-:W0:Y:S01]  /*1cc0*/  S2R R36, SR_TID.X ;  /* 0x0000000000247919 */ /* 0x000e220000002100 */
[----:B-1----:R-:W-:Y:S02]  /*1cd0*/  SHF.R.U32.HI R35, RZ, 0x7, R35 ;  /* 0x00000007ff237819 */ /* 0x002fe40000011623 */
[----:B------:R-:W-:Y:S02]  /*1ce0*/  ISETP.GE.AND P0, PT, R211, UR4, PT ;  /* 0x00000004d3007c0c */ /* 0x000fe4000bf06270 */
[----:B------:R-:W-:Y:S02]  /*1cf0*/  ISETP.NE.AND P6, PT, R35, 0x1, PT ;  /* 0x000000012300780c */ /* 0x000fe40003fc5270 */
[----:B------:R-:W-:Y:S02]  /*1d00*/  SEL R6, RZ, 0x40, P0 ;  /* 0x00000040ff067807 */ /* 0x000fe40000000000 */
[----:B------:R-:W-:-:S02]  /*1d10*/  ISETP.GE.AND P0, PT, R16, R65, PT ;  /* 0x000000411000720c */ /* 0x000fc40003f06270 */
[----:B------:R-:W-:Y:S02]  /*1d20*/  ISETP.GE.AND P1, PT, R210, UR4, PT ;  /* 0x00000004d2007c0c */ /* 0x000fe4000bf26270 */
[----:B------:R-:W-:Y:S02]  /*1d30*/  SEL R13, R65, RZ, P0 ;  /* 0x000000ff410d7207 */ /* 0x000fe40000000000 */
[----:B------:R-:W-:Y:S01]  /*1d40*/  SHF.R.S32.HI R23, RZ, 0x1f, R22 ;  /* 0x0000001fff177819 */ /* 0x000fe20000011416 */
[----:B---3--:R-:W-:Y:S01]  /*1d50*/  IMAD R8, R9, R58, RZ ;  /* 0x0000003a09087224 */ /* 0x008fe200078e02ff */
[----:B------:R-:W-:Y:S01]  /*1d60*/  SEL R7, RZ, 0x7fff80, P1 ;  /* 0x007fff80ff077807 */ /* 0x000fe20000800000 */
[----:B------:R-:W-:Y:S02]  /*1d70*/  IMAD R63, R34, 0x40, R200 ;  /* 0x00000040223f7824 */ /* 0x000fe400078e02c8 */
[----:B------:R-:W-:Y:S01]  /*1d80*/  IMAD.IADD R13, R16, 0x1, R13 ;  /* 0x00000001100d7824 */ /* 0x000fe200078e020d */
[----:B------:R-:W-:Y:S01]  /*1d90*/  LOP3.LUT R3, R7, R3, R6, 0xfe, !PT ;  /* 0x0000000307037212 */ /* 0x000fe200078efe06 */
[----:B------:R-:W-:Y:S01]  /*1da0*/  IMAD.WIDE.U32 R4, R200, R52, R22 ;  /* 0x00000034c8047225 */ /* 0x000fe200078e0016 */
[----:B------:R-:W-:Y:S05]  /*1db0*/  @!P6 WARPSYNC.ALL ;  /* 0x000000000000e948 */ /* 0x000fea0003800000 */
[----:B0-----:R-:W-:-:S02]  /*1dc0*/  VIADD R36, R36, 0xffffff80 ;  /* 0xffffff8024247836 */ /* 0x001fc40000000000 */
[C---:B------:R-:W-:Y:S01]  /*1dd0*/  IMAD.WIDE.U32 R6, R200.reuse, R58, R22 ;  /* 0x0000003ac8067225 */ /* 0x040fe200078e0016 */
[----:B------:R-:W-:Y:S01]  /*1de0*/  SHF.R.S32.HI R12, RZ, 0x1f, R13 ;  /* 0x0000001fff0c7819 */ /* 0x000fe2000001140d */
[----:B------:R-:W-:Y:S01]  /*1df0*/  ULDC UR4, c[0x0][0x2f4] ;  /* 0x0000bd0000047ab9 */ /* 0x000fe20000000800 */
[----:B------:R-:W-:Y:S01]  /*1e00*/  SHF.R.S32.HI R34, RZ, 0x1f, R36 ;  /* 0x0000001fff227819 */ /* 0x000fe20000011424 */
[----:B------:R-:W-:-:S03]  /*1e10*/  IMAD R57, R200, R59, R8 ;  /* 0x0000003bc8397224 */ /* 0x000fc600078e0208 */
[----:B------:R-:W-:Y:S01]  /*1e20*/  LEA.HI R34, R34, R36, RZ, 0x5 ;  /* 0x0000002422227211 */ /* 0x000fe200078f28ff */
[----:B------:R-:W-:Y:S01]  /*1e30*/  IMAD.IADD R9, R5, 0x1, R15 ;  /* 0x0000000105097824 */ /* 0x000fe200078e020f */
[----:B------:R-:W-:Y:S01]  /*1e40*/  MOV R8, R4 ;  /* 0x0000000400087202 */ /* 0x000fe20000000f00 */
[----:B------:R-:W-:Y:S01]  /*1e50*/  IMAD.IADD R55, R7, 0x1, R57 ;  /* 0x0000000107377824 */ /* 0x000fe200078e0239 */
[----:B------:R-:W-:Y:S01]  /*1e60*/  SHF.R.S32.HI R7, RZ, 0x1f, R26 ;  /* 0x0000001fff077819 */ /* 0x000fe2000001141a */
[----:B------:R-:W-:Y:S01]  /*1e70*/  IMAD.WIDE.U32 R4, R200, R58, R16 ;  /* 0x0000003ac8047225 */ /* 0x000fe200078e0010 */
[----:B------:R-:W-:Y:S02]  /*1e80*/  SHF.R.S32.HI R34, RZ, 0x5, R34 ;  /* 0x00000005ff227819 */ /* 0x000fe40000011422 */
[----:B------:R-:W-:Y:S01]  /*1e90*/  LEA.HI R12, R12, R13, RZ, 0x3 ;  /* 0x0000000d0c0c7211 */ /* 0x000fe200078f18ff */
[----:B------:R-:W-:Y:S02]  /*1ea0*/  IMAD.IADD R57, R57, 0x1, R5 ;  /* 0x0000000139397824 */ /* 0x000fe400078e0205 */
[C---:B------:R-:W-:Y:S01]  /*1eb0*/  IMAD R5, R7.reuse, R52, RZ ;  /* 0x0000003407057224 */ /* 0x040fe200078e02ff */
[----:B------:R-:W-:Y:S01]  /*1ec0*/  SHF.R.S32.HI R76, RZ, 0x3, R12 ;  /* 0x00000003ff4c7819 */ /* 0x000fe2000001140c */
[----:B------:R-:W-:Y:S01]  /*1ed0*/  IMAD R7, R7, R58, RZ ;  /* 0x0000003a07077224 */ /* 0x000fe200078e02ff */
[----:B------:R-:W-:Y:S01]  /*1ee0*/  LOP3.LUT R77, R12, 0xfffffff8, RZ, 0xc0, !PT ;  /* 0xfffffff80c4d7812 */ /* 0x000fe200078ec0ff */
[----:B------:R-:W-:Y:S01]  /*1ef0*/  IMAD.MOV.U32 R64, RZ, RZ, 0x20 ;  /* 0x00000020ff407424 */ /* 0x000fe200078e00ff */
[----:B------:R-:W-:Y:S01]  /*1f00*/  PRMT R88, R3, 0x8880, RZ ;  /* 0x0000888003587816 */ /* 0x000fe200000000ff */
[----:B------:R-:W-:Y:S01]  /*1f10*/  IMAD.MOV.U32 R54, RZ, RZ, R6 ;  /* 0x000000ffff367224 */ /* 0x000fe200078e0006 */
[----:B------:R-:W-:Y:S01]  /*1f20*/  SHF.R.U32.HI R15, RZ, 0x3, R229 ;  /* 0x00000003ff0f7819 */ /* 0x000fe200000116e5 */
[----:B------:R-:W-:Y:S01]  /*1f30*/  IMAD.MOV.U32 R56, RZ, RZ, R4 ;  /* 0x000000ffff387224 */ /* 0x000fe200078e0004 */
[----:B------:R-:W-:Y:S01]  /*1f40*/  SHF.L.U64.HI R4, R52, 0x6, R53 ;  /* 0x0000000634047819 */ /* 0x000fe20000010235 */
[----:B------:R-:W-:Y:S01]  /*1f50*/  IMAD R71, R26, R53, R5 ;  /* 0x000000351a477224 */ /* 0x000fe200078e0205 */
[----:B------:R-:W-:Y:S01]  /*1f60*/  SHF.L.U64.HI R6, R58, 0x6, R59 ;  /* 0x000000063a067819 */ /* 0x000fe2000001023b */
[----:B------:R-:W-:Y:S01]  /*1f70*/  IMAD R75, R26, R59, R7 ;  /* 0x0000003b1a4b7224 */ /* 0x000fe200078e0207 */
[----:B------:R-:W-:Y:S01]  /*1f80*/  PRMT R88, R88, 0x7710, RZ ;  /* 0x0000771058587816 */ /* 0x000fe200000000ff */
[----:B------:R-:W-:Y:S01]  /*1f90*/  IMAD R13, R53, 0x60, RZ ;  /* 0x00000060350d7824 */ /* 0x000fe200078e02ff */
[----:B------:R-:W-:Y:S01]  /*1fa0*/  ISETP.GE.AND P2, PT, R2, UR4, PT ;  /* 0x0000000402007c0c */ /* 0x000fe2000bf46270 */
[----:B------:R-:W-:-:S02]  /*1fb0*/  IMAD.SHL.U32 R5, R52, 0x40, RZ ;  /* 0x0000004034057824 */ /* 0x000fc400078e00ff */
[----:B------:R-:W-:-:S04]  /*1fc0*/  IMAD.WIDE.U32 R8, R26, R52, R8 ;  /* 0x000000341a087225 */ /* 0x000fc800078e0008 */
[----:B------:R-:W-:Y:S02]  /*1fd0*/  IMAD R67, R59, 0x60, RZ ;  /* 0x000000603b437824 */ /* 0x000fe400078e02ff */
[----:B------:R-:W-:Y:S02]  /*1fe0*/  IMAD.SHL.U32 R7, R58, 0x40, RZ ;  /* 0x000000403a077824 */ /* 0x000fe400078e00ff */
[----:B------:R-:W-:-:S04]  /*1ff0*/  IMAD.WIDE.U32 R54, R26, R58, R54 ;  /* 0x0000003a1a367225 */ /* 0x000fc800078e0036 */
[----:B------:R-:W-:Y:S01]  /*2000*/  IMAD.WIDE.U32 R56, R26, R58, R56 ;  /* 0x0000003a1a387225 */ /* 0x000fe200078e0038 */
[----:B------:R-:W-:-:S03]  /*2010*/  LOP3.LUT R82, R88, 0x1, RZ, 0xc0, !PT ;  /* 0x0000000158527812 */ /* 0x000fc600078ec0ff */
[----:B------:R-:W-:Y:S01]  /*2020*/  IMAD.WIDE.U32 R52, R52, 0x60, RZ ;  /* 0x0000006034347825 */ /* 0x000fe200078e00ff */
[----:B------:R-:W-:-:S03]  /*2030*/  LOP3.LUT R83, R88, 0x2, RZ, 0xc0, !PT ;  /* 0x0000000258537812 */ /* 0x000fc600078ec0ff */
[----:B------:R-:W-:Y:S01]  /*2040*/  IMAD.WIDE.U32 R58, R58, 0x60, RZ ;  /* 0x000000603a3a7825 */ /* 0x000fe200078e00ff */
[C---:B------:R-:W-:Y:S02]  /*2050*/  LOP3.LUT R84, R88.reuse, 0x4, RZ, 0xc0, !PT ;  /* 0x0000000458547812 */ /* 0x040fe400078ec0ff */
[C---:B------:R-:W-:Y:S01]  /*2060*/  LOP3.LUT R85, R88.reuse, 0x8, RZ, 0xc0, !PT ;  /* 0x0000000858557812 */ /* 0x040fe200078ec0ff */
[----:B------:R-:W-:Y:S01]  /*2070*/  IMAD.IADD R70, R9, 0x1, R71 ;  /* 0x0000000109467824 */ /* 0x000fe200078e0247 */
[C---:B------:R-:W-:Y:S01]  /*2080*/  LOP3.LUT R86, R88.reuse, 0x10, RZ, 0xc0, !PT ;  /* 0x0000001058567812 */ /* 0x040fe200078ec0ff */
[----:B------:R-:W-:Y:S01]  /*2090*/  IMAD.IADD R72, R55, 0x1, R75 ;  /* 0x0000000137487824 */ /* 0x000fe200078e024b */
[C---:B------:R-:W-:Y:S01]  /*20a0*/  LOP3.LUT R87, R88.reuse, 0x20, RZ, 0xc0, !PT ;  /* 0x0000002058577812 */ /* 0x040fe200078ec0ff */
[----:B------:R-:W-:Y:S01]  /*20b0*/  IMAD.IADD R0, R33, 0x1, R32 ;  /* 0x0000000121007824 */ /* 0x000fe200078e0220 */
[----:B------:R-:W-:Y:S01]  /*20c0*/  SHF.R.S32.HI R60, RZ, 0x1f, R74 ;  /* 0x0000001fff3c7819 */ /* 0x000fe2000001144a */
[----:B------:R-:W-:Y:S01]  /*20d0*/  VIADD R62, R35, 0x8 ;  /* 0x00000008233e7836 */ /* 0x000fe20000000000 */
[----:B------:R-:W-:Y:S01]  /*20e0*/  P2R R90, PR, RZ, 0x4 ;  /* 0x00000004ff5a7803 */ /* 0x000fe20000000000 */
[----:B------:R-:W-:Y:S01]  /*20f0*/  IMAD.SHL.U32 R65, R65, 0x2, RZ ;  /* 0x0000000241417824 */ /* 0x000fe200078e00ff */
[----:B------:R-:W-:Y:S01]  /*2100*/  SHF.R.S32.HI R79, RZ, 0x1f, R77 ;  /* 0x0000001fff4f7819 */ /* 0x000fe2000001144d */
[----:B------:R-:W-:Y:S01]  /*2110*/  IMAD.IADD R66, R53, 0x1, R13 ;  /* 0x0000000135427824 */ /* 0x000fe200078e020d */
[----:B------:R-:W-:Y:S01]  /*2120*/  LOP3.LUT R88, R88, 0x40, RZ, 0xc0, !PT ;  /* 0x0000004058587812 */ /* 0x000fe200078ec0ff */
[----:B------:R-:W-:-:S02]  /*2130*/  IMAD.IADD R67, R59, 0x1, R67 ;  /* 0x000000013b437824 */ /* 0x000fc400078e0243 */
[----:B------:R-:W-:Y:S02]  /*2140*/  IMAD.IADD R71, R71, 0x1, R21 ;  /* 0x0000000147477824 */ /* 0x000fe400078e0215 */
[----:B------:R-:W-:Y:S02]  /*2150*/  IMAD.IADD R75, R75, 0x1, R57 ;  /* 0x000000014b4b7824 */ /* 0x000fe400078e0239 */
[C---:B--2---:R-:W-:Y:S01]  /*2160*/  IMAD.SHL.U32 R10, R14.reuse, 0x40, RZ ;  /* 0x000000400e0a7824 */ /* 0x044fe200078e00ff */
[----:B------:R-:W-:Y:S01]  /*2170*/  @!P6 BAR.SYNC.DEFER_BLOCKING 0x9, 0x100 ;  /* 0x024400000000eb1d */ /* 0x000fe20000010000 */
[----:B------:R-:W-:-:S03]  /*2180*/  LOP3.LUT P1, RZ, R14, 0x4, RZ, 0xc0, !PT ;  /* 0x000000040eff7812 */ /* 0x000fc6000782c0ff */
[----:B------:R-:W-:-:S04]  /*2190*/  LOP3.LUT R10, R10, 0x1c0, RZ, 0xc0, !PT ;  /* 0x000001c00a0a7812 */ /* 0x000fc800078ec0ff */
[----:B------:R-:W-:Y:S02]  /*21a0*/  SHF.R.U32.HI R61, RZ, 0x3, R10 ;  /* 0x00000003ff3d7819 */ /* 0x000fe4000001160a */
[----:B------:R-:W-:-:S04]  /*21b0*/  LOP3.LUT R14, R10, 0x18, R16, 0xf8, !PT ;  /* 0x000000180a0e7812 */ /* 0x000fc800078ef810 */
[----:B------:R-:W-:-:S05]  /*21c0*/  LOP3.LUT R14, R14, R61, RZ, 0x3c, !PT ;  /* 0x0000003d0e0e7212 */ /* 0x000fca00078e3cff */
[----:B------:R-:W-:Y:S01]  /*21d0*/  IMAD R68, R34, 0x200, R14 ;  /* 0x0000020022447824 */ /* 0x000fe200078e020e */
[--C-:B------:R-:W-:Y:S02]  /*21e0*/  LOP3.LUT R14, R10, 0x38, R12.reuse, 0xf8, !PT ;  /* 0x000000380a0e7812 */ /* 0x100fe400078ef80c */
[----:B------:R-:W-:Y:S02]  /*21f0*/  LOP3.LUT R12, R229, 0x38, R12, 0xf8, !PT ;  /* 0x00000038e50c7812 */ /* 0x000fe400078ef80c */
[----:B------:R-:W-:Y:S02]  /*2200*/  SEL R64, R64, 0xffffffe0, !P1 ;  /* 0xffffffe040407807 */ /* 0x000fe40004800000 */
[----:B------:R-:W-:Y:S02]  /*2210*/  LOP3.LUT R14, R14, R61, RZ, 0x3c, !PT ;  /* 0x0000003d0e0e7212 */ /* 0x000fe400078e3cff */
[----:B------:R-:W-:Y:S01]  /*2220*/  LOP3.LUT R12, R12, R15, RZ, 0x3c, !PT ;  /* 0x0000000f0c0c7212 */ /* 0x000fe200078e3cff */
[----:B------:R-:W-:Y:S01]  /*2230*/  IMAD.IADD R69, R64, 0x1, R68 ;  /* 0x0000000140457824 */ /* 0x000fe200078e0244 */
[----:B------:R-:W-:Y:S01]  /*2240*/  ISETP.GE.AND P1, PT, R16, UR4, PT ;  /* 0x0000000410007c0c */ /* 0x000fe2000bf26270 */
[----:B------:R-:W-:Y:S01]  /*2250*/  IMAD R80, R34, 0x200, R14 ;  /* 0x0000020022507824 */ /* 0x000fe200078e020e */
[----:B------:R-:W-:Y:S01]  /*2260*/  SHF.R.S32.HI R78, RZ, 0x1f, R30 ;  /* 0x0000001fff4e7819 */ /* 0x000fe2000001141e */
[----:B----4-:R-:W-:-:S10]  /*2270*/  IMAD.IADD R81, R11, 0x1, R12 ;  /* 0x000000010b517824 */ /* 0x010fd400078e020c */
.L_x_712:
[----:B------:R-:W0:Y:S01]  /*2280*/  LDC R97, c[0x0][0x430] ;  /* 0x00010c00ff617b82 */ /* 0x000e220000000800 */
[----:B------:R-:W-:Y:S01]  /*2290*/  IADD3 R28, R28, -0x1, RZ ;  /* 0xffffffff1c1c7810 */ /* 0x000fe20007ffe0ff */
[----:B------:R-:W-:-:S04]  /*22a0*/  IMAD.MOV.U32 R96, RZ, RZ, RZ ;  /* 0x000000ffff607224 */ /* 0x000fc800078e00ff */
[----:B------:R-:W-:Y:S02]  /*22b0*/  IMAD R12, R28, 0x60, R63 ;  /* 0x000000601c0c7824 */ /* 0x000fe400078e023f */
[----:B------:R-:W1:Y:S02]  /*22c0*/  LDC R50, c[0x0][0x3f4] ;  /* 0x0000fd00ff327b82 */ /* 0x000e640000000800 */
[----:B------:R-:W-:Y:S01]  /*22d0*/  IMAD.IADD R36, R0, 0x1, R12 ;  /* 0x0000000100247824 */ /* 0x000fe200078e020c */
[----:B------:R-:W-:-:S03]  /*22e0*/  ISETP.GE.AND P2, PT, R12, R31, PT ;  /* 0x0000001f0c00720c */ /* 0x000fc60003f46270 */
[----:B------:R-:W-:Y:S01]  /*22f0*/  IMAD.MOV.U32 R32, RZ, RZ, R36 ;  /* 0x000000ffff207224 */ /* 0x000fe200078e0024 */
[----:B------:R-:W-:Y:S02]  /*2300*/  ISETP.GT.OR P2, PT, R63, 0x5f, P2 ;  /* 0x0000005f3f00780c */ /* 0x000fe40001744670 */
[----:B0-----:R-:W-:-:S11]  /*2310*/  ISETP.NE.AND P3, PT, R97, 0x1, PT ;  /* 0x000000016100780c */ /* 0x001fd60003f65270 */
[----:B------:R-:W0:Y:S08]  /*2320*/  @!P2 LDC.64 R14, c[0x0][0x428] ;  /* 0x00010a00ff0eab82 */ /* 0x000e300000000a00 */
[----:B--2---:R-:W2:Y:S08]  /*2330*/  @!P2 LDC.64 R12, c[0x0][0x418] ;  /* 0x00010600ff0cab82 */ /* 0x004eb00000000a00 */
[----:B---3--:R-:W3:Y:S08]  /*2340*/  @P3 LDC R11, c[0x0][0x434] ;  /* 0x00010d00ff0b3b82 */ /* 0x008ef00000000800 */
[----:B------:R-:W4:Y:S01]  /*2350*/  @P3 LDC R34, c[0x0][0x438] ;  /* 0x00010e00ff223b82 */ /* 0x000f220000000800 */
[----:B---3--:R-:W-:-:S05]  /*2360*/  @P3 IMAD.HI.U32 R11, R36, R11, RZ ;  /* 0x0000000b240b3227 */ /* 0x008fca00078e00ff */
[----:B----4-:R-:W-:Y:S01]  /*2370*/  @P3 SHF.R.U32.HI R32, RZ, R34, R11 ;  /* 0x00000022ff203219 */ /* 0x010fe2000001160b */
[----:B0-----:R-:W-:-:S03]  /*2380*/  @!P2 IMAD R11, R78, R14, RZ ;  /* 0x0000000e4e0ba224 */ /* 0x001fc600078e02ff */
[--C-:B------:R-:W-:Y:S01]  /*2390*/  @!P2 SHF.R.S32.HI R33, RZ, 0x1f, R32.reuse ;  /* 0x0000001fff21a819 */ /* 0x100fe20000011420 */
[C---:B------:R-:W-:Y:S02]  /*23a0*/  @!P2 IMAD R11, R30.reuse, R15, R11 ;  /* 0x0000000f1e0ba224 */ /* 0x040fe400078e020b */
[----:B------:R-:W-:-:S04]  /*23b0*/  @!P2 IMAD.WIDE.U32 R14, R30, R14, R32 ;  /* 0x0000000e1e0ea225 */ /* 0x000fc800078e0020 */
[----:B------:R-:W-:Y:S01]  /*23c0*/  @!P2 IMAD.IADD R11, R15, 0x1, R11 ;  /* 0x000000010f0ba824 */ /* 0x000fe200078e020b */
[----:B--2---:R-:W-:-:S04]  /*23d0*/  @!P2 LEA R12, P3, R14, R12, 0x2 ;  /* 0x0000000c0e0ca211 */ /* 0x004fc800078610ff */
[----:B------:R-:W-:-:S05]  /*23e0*/  @!P2 LEA.HI.X R13, R14, R13, R11, 0x2, P3 ;  /* 0x0000000d0e0da211 */ /* 0x000fca00018f140b */
[----:B------:R0:W5:Y:S01]  /*23f0*/  @!P2 LDG.E R96, desc[UR40][R12.64] ;  /* 0x000000280c60a981 */ /* 0x000162000c1e1900 */
[----:B-1----:R-:W-:Y:S01]  /*2400*/  ISETP.GE.AND P2, PT, R50, 0x1, PT ;  /* 0x000000013200780c */ /* 0x002fe20003f46270 */
[----:B------:R-:W-:Y:S01]  /*2410*/  IMAD.MOV R14, RZ, RZ, -R32 ;  /* 0x000000ffff0e7224 */ /* 0x000fe200078e0a20 */
[----:B------:R-:W-:Y:S01]  /*2420*/  ISETP.GT.AND P3, PT, R28, R29, PT ;  /* 0x0000001d1c00720c */ /* 0x000fe20003f64270 */
[C---:B------:R-:W-:Y:S01]  /*2430*/  IMAD R94, R18.reuse, 0x1800, R68 ;  /* 0x00001800125e7824 */ /* 0x040fe200078e0244 */
[----:B------:R-:W-:Y:S05]  /*2440*/  YIELD ;  /* 0x0000000000007946 */ /* 0x000fea0003800000 */
[----:B------:R-:W-:Y:S01]  /*2450*/  IMAD R92, R18, 0x1800, R69 ;  /* 0x00001800125c7824 */ /* 0x000fe200078e0245 */
[----:B------:R-:W-:Y:S01]  /*2460*/  BSSY B0, `(.L_x_659) ;  /* 0x000030c000007945 */ /* 0x000fe20003800000 */
[----:B------:R-:W-:Y:S01]  /*2470*/  IMAD R97, R97, R14, R36 ;  /* 0x0000000e61617224 */ /* 0x000fe200078e0224 */
[----:B------:R-:W-:Y:S01]  /*2480*/  P2R R91, PR, RZ, 0x8 ;  /* 0x00000008ff5b7803 */ /* 0x000fe20000000000 */
[----:B------:R-:W-:-:S02]  /*2490*/  IMAD R94, R94, 0x2, R25 ;  /* 0x000000025e5e7824 */ /* 0x000fc400078e0219 */
[----:B------:R-:W-:Y:S01]  /*24a0*/  IMAD R92, R92, 0x2, R25 ;  /* 0x000000025c5c7824 */ /* 0x000fe200078e0219 */
[----:B0-----:R-:W-:Y:S06]  /*24b0*/  @!P2 BRA `(.L_x_660) ;  /* 0x0000002c0008a947 */ /* 0x001fec0003800000 */
[----:B------:R-:W-:Y:S01]  /*24c0*/  SHF.R.S32.HI R98, RZ, 0x1f, R97 ;  /* 0x0000001fff627819 */ /* 0x000fe20000011461 */
[----:B------:R-:W-:Y:S01]  /*24d0*/  ULDC.64 UR4, c[0x0][0x300] ;  /* 0x0000c00000047ab9 */ /* 0x000fe20000000a00 */
[----:B-----5:R-:W-:Y:S01]  /*24e0*/  SHF.R.S32.HI R99, RZ, 0x1f, R96 ;  /* 0x0000001fff637819 */ /* 0x020fe20000011460 */
[----:B------:R-:W-:Y:S01]  /*24f0*/  IMAD.WIDE.U32 R12, R97, UR4, RZ ;  /* 0x00000004610c7c25 */ /* 0x000fe2000f8e00ff */
[----:B------:R-:W-:Y:S02]  /*2500*/  ULDC.U8 UR6, c[0x0][0x410] ;  /* 0x0001040000067ab9 */ /* 0x000fe40000000000 */
[----:B------:R-:W-:Y:S01]  /*2510*/  ISETP.NE.AND P2, PT, RZ, UR6, PT ;  /* 0x00000006ff007c0c */ /* 0x000fe2000bf45270 */
[----:B------:R-:W-:Y:S02]  /*2520*/  IMAD R14, R98, UR4, RZ ;  /* 0x00000004620e7c24 */ /* 0x000fe4000f8e02ff */
[-C--:B------:R-:W-:Y:S02]  /*2530*/  IMAD R32, R67, R28.reuse, RZ ;  /* 0x0000001c43207224 */ /* 0x080fe400078e02ff */
[----:B------:R-:W-:Y:S01]  /*2540*/  IMAD R11, R97, UR5, R14 ;  /* 0x00000005610b7c24 */ /* 0x000fe2000f8e020e */
[----:B------:R-:W-:Y:S01]  /*2550*/  ULDC.64 UR4, c[0x0][0x310] ;  /* 0x0000c40000047ab9 */ /* 0x000fe20000000a00 */
[----:B------:R-:W-:-:S02]  /*2560*/  IMAD R14, R66, R28, RZ ;  /* 0x0000001c420e7224 */ /* 0x000fc400078e02ff */
[----:B------:R-:W-:Y:S02]  /*2570*/  IMAD R15, R99, UR4, RZ ;  /* 0x00000004630f7c24 */ /* 0x000fe4000f8e02ff */
[----:B------:R-:W-:Y:S01]  /*2580*/  IMAD.IADD R13, R13, 0x1, R11 ;  /* 0x000000010d0d7824 */ /* 0x000fe200078e020b */
[----:B------:R-:W-:Y:S01]  /*2590*/  SHF.R.S32.HI R11, RZ, 0x1f, R28 ;  /* 0x0000001fff0b7819 */ /* 0x000fe2000001141c */
[C---:B------:R-:W-:Y:S02]  /*25a0*/  IMAD R15, R96.reuse, UR5, R15 ;  /* 0x00000005600f7c24 */ /* 0x040fe4000f8e020f */
[----:B------:R-:W-:Y:S01]  /*25b0*/  IMAD.WIDE.U32 R12, R96, UR4, R12 ;  /* 0x00000004600c7c25 */ /* 0x000fe2000f8e000c */
[----:B------:R-:W-:-:S03]  /*25c0*/  ULDC.64 UR4, c[0x0][0x308] ;  /* 0x0000c20000047ab9 */ /* 0x000fc60000000a00 */
[----:B------:R-:W-:Y:S02]  /*25d0*/  IMAD.IADD R13, R13, 0x1, R15 ;  /* 0x000000010d0d7824 */ /* 0x000fe400078e020f */
[----:B------:R-:W-:Y:S02]  /*25e0*/  IMAD R15, R60, UR4, RZ ;  /* 0x000000043c0f7c24 */ /* 0x000fe4000f8e02ff */
[C---:B------:R-:W-:Y:S02]  /*25f0*/  IMAD R35, R11.reuse, R52, R14 ;  /* 0x000000340b237224 */ /* 0x040fe400078e020e */
[----:B------:R-:W-:Y:S02]  /*2600*/  IMAD R11, R11, R58, R32 ;  /* 0x0000003a0b0b7224 */ /* 0x000fe400078e0220 */
[C---:B------:R-:W-:Y:S02]  /*2610*/  IMAD R103, R74.reuse, UR5, R15 ;  /* 0x000000054a677c24 */ /* 0x040fe4000f8e020f */
[----:B------:R-:W-:Y:S01]  /*2620*/  IMAD.WIDE.U32 R32, R74, UR4, R12 ;  /* 0x000000044a207c25 */ /* 0x000fe2000f8e000c */
[----:B------:R-:W-:-:S03]  /*2630*/  ULDC.64 UR4, c[0x0][0x2e8] ;  /* 0x0000ba0000047ab9 */ /* 0x000fc60000000a00 */
[----:B------:R-:W-:Y:S01]  /*2640*/  IMAD.IADD R103, R33, 0x1, R103 ;  /* 0x0000000121677824 */ /* 0x000fe200078e0267 */
[----:B------:R-:W-:Y:S01]  /*2650*/  LEA R102, P3, R32, UR4, 0x1 ;  /* 0x0000000420667c11 */ /* 0x000fe2000f8608ff */
[----:B------:R-:W-:Y:S02]  /*2660*/  IMAD R100, R28, -0x60, R31 ;  /* 0xffffffa01c647824 */ /* 0x000fe400078e021f */
[-C--:B------:R-:W-:Y:S01]  /*2670*/  IMAD.WIDE.U32 R14, R52, R28.reuse, RZ ;  /* 0x0000001c340e7225 */ /* 0x080fe200078e00ff */
[----:B------:R-:W-:Y:S02]  /*2680*/  LEA.HI.X R103, R32, UR5, R103, 0x1, P3 ;  /* 0x0000000520677c11 */ /* 0x000fe400098f0c67 */
[----:B------:R-:W-:Y:S01]  /*2690*/  VIMNMX R100, R100, 0x60, PT ;  /* 0x0000006064647848 */ /* 0x000fe20003fe0100 */
[----:B------:R-:W-:-:S04]  /*26a0*/  IMAD.WIDE.U32 R12, R58, R28, RZ ;  /* 0x0000001c3a0c7225 */ /* 0x000fc800078e00ff */
[----:B------:R-:W-:Y:S02]  /*26b0*/  IMAD.IADD R49, R15, 0x1, R35 ;  /* 0x000000010f317824 */ /* 0x000fe400078e0223 */
[----:B------:R-:W-:Y:S01]  /*26c0*/  IMAD.IADD R51, R13, 0x1, R11 ;  /* 0x000000010d337824 */ /* 0x000fe200078e020b */
[----:B------:R-:W-:Y:S06]  /*26d0*/  @!P2 BRA `(.L_x_661) ;  /* 0x000000140044a947 */ /* 0x000fec0003800000 */
[----:B------:R-:W-:Y:S01]  /*26e0*/  ISETP.GE.AND P2, PT, R200, R100, PT ;  /* 0x00000064c800720c */ /* 0x000fe20003f46270 */
[----:B------:R-:W-:Y:S01]  /*26f0*/  BSSY B1, `(.L_x_662) ;  /* 0x000001b000017945 */ /* 0x000fe20003800000 */
[----:B------:R-:W-:Y:S02]  /*2700*/  CS2R R32, SRZ ;  /* 0x0000000000207805 */ /* 0x000fe4000001ff00 */
[----:B------:R-:W-:Y:S02]  /*2710*/  CS2R R40, SRZ ;  /* 0x0000000000287805 */ /* 0x000fe4000001ff00 */
[----:B------:R-:W-:Y:S02]  /*2720*/  CS2R R44, SRZ ;  /* 0x00000000002c7805 */ /* 0x000fe4000001ff00 */
[----:B------:R-:W-:Y:S02]  /*2730*/  CS2R R42, SRZ ;  /* 0x00000000002a7805 */ /* 0x000fe4000001ff00 */
[----:B------:R-:W-:-:S03]  /*2740*/  CS2R R46, SRZ ;  /* 0x00000000002e7805 */ /* 0x000fc6000001ff00 */
[----:B------:R-:W-:Y:S05]  /*2750*/  @P2 BRA `(.L_x_663) ;  /* 0x0000000000502947 */ /* 0x000fea0003800000 */
[----:B------:R-:W-:Y:S01]  /*2760*/  IADD3 R11, P3, R8, R14, RZ ;  /* 0x0000000e080b7210 */ /* 0x000fe20007f7e0ff */
[----:B------:R-:W-:Y:S01]  /*2770*/  ULDC.64 UR4, c[0x0][0x3e8] ;  /* 0x0000fa0000047ab9 */ /* 0x000fe20000000a00 */
[----:B------:R-:W-:Y:S02]  /*2780*/  CS2R R44, SRZ ;  /* 0x00000000002c7805 */ /* 0x000fe4000001ff00 */
[----:B------:R-:W-:Y:S01]  /*2790*/  CS2R R46, SRZ ;  /* 0x00000000002e7805 */ /* 0x000fe2000001ff00 */
[----:B------:R-:W-:Y:S01]  /*27a0*/  IMAD.X R36, R49, 0x1, R70, P3 ;  /* 0x0000000131247824 */ /* 0x000fe200018e0646 */
[----:B------:R-:W-:-:S04]  /*27b0*/  LEA R34, P3, R11, UR4, 0x1 ;  /* 0x000000040b227c11 */ /* 0x000fc8000f8608ff */
[----:B------:R-:W-:Y:S01]  /*27c0*/  LEA.HI.X R35, R11, UR5, R36, 0x1, P3 ;  /* 0x000000050b237c11 */ /* 0x000fe200098f0c24 */
[----:B------:R-:W-:Y:S01]  /*27d0*/  ULDC.64 UR4, c[0x0][0x400] ;  /* 0x0001000000047ab9 */ /* 0x000fe20000000a00 */
[----:B------:R-:W-:-:S05]  /*27e0*/  IADD3 R11, P3, R54, R12, RZ ;  /* 0x0000000c360b7210 */ /* 0x000fca0007f7e0ff */
[----:B------:R-:W-:Y:S01]  /*27f0*/  IMAD.X R38, R51, 0x1, R72, P3 ;  /* 0x0000000133267824 */ /* 0x000fe200018e0648 */
[----:B------:R-:W-:-:S04]  /*2800*/  LEA R36, P3, R11, UR4, 0x1 ;  /* 0x000000040b247c11 */ /* 0x000fc8000f8608ff */
[----:B------:R-:W-:Y:S02]  /*2810*/  LEA.HI.X R37, R11, UR5, R38, 0x1, P3 ;  /* 0x000000050b257c11 */ /* 0x000fe400098f0c26 */
[----:B------:R-:W-:Y:S02]  /*2820*/  ISETP.GE.AND P3, PT, R22, R50, PT ;  /* 0x000000321600720c */ /* 0x000fe40003f66270 */
[----:B------:R-:W-:Y:S02]  /*2830*/  CS2R R40, SRZ ;  /* 0x0000000000287805 */ /* 0x000fe4000001ff00 */
[----:B------:R-:W-:-:S09]  /*2840*/  CS2R R42, SRZ ;  /* 0x00000000002a7805 */ /* 0x000fd2000001ff00 */
[----:B------:R0:W5:Y:S04]  /*2850*/  @!P3 LDG.E.64 R44, desc[UR40][R34.64] ;  /* 0x00000028222cb981 */ /* 0x000168000c1e1b00 */
[----:B------:R0:W5:Y:S01]  /*2860*/  @!P3 LDG.E.64 R46, desc[UR40][R36.64] ;  /* 0x00000028242eb981 */ /* 0x000162000c1e1b00 */
[----:B------:R-:W-:-:S13]  /*2870*/  ISETP.GE.AND P3, PT, R204, R50, PT ;  /* 0x00000032cc00720c */ /* 0x000fda0003f66270 */
[----:B------:R0:W5:Y:S04]  /*2880*/  @!P3 LDG.E.64 R40, desc[UR40][R34.64+0x20] ;  /* 0x000020282228b981 */ /* 0x000168000c1e1b00 */
[----:B------:R0:W5:Y:S02]  /*2890*/  @!P3 LDG.E.64 R42, desc[UR40][R36.64+0x20] ;  /* 0x00002028242ab981 */ /* 0x000164000c1e1b00 */
.L_x_663:
[----:B------:R-:W-:Y:S05]  /*28a0*/  BSYNC B1 ;  /* 0x0000000000017941 */ /* 0x000fea0003800000 */
.L_x_662:
[----:B------:R-:W-:Y:S01]  /*28b0*/  VIADD R11, R200, 0x40 ;  /* 0x00000040c80b7836 */ /* 0x000fe20000000000 */
[----:B------:R-:W-:Y:S01]  /*28c0*/  BSSY B1, `(.L_x_664) ;  /* 0x000001c000017945 */ /* 0x000fe20003800000 */
[----:B0-----:R-:W-:Y:S02]  /*28d0*/  CS2R R36, SRZ ;  /* 0x0000000000247805 */ /* 0x001fe4000001ff00 */
[----:B------:R-:W-:Y:S01]  /*28e0*/  CS2R R34, SRZ ;  /* 0x0000000000227805 */ /* 0x000fe2000001ff00 */
[----:B-----5:R-:W-:Y:S01]  /*28f0*/  IMAD.MOV.U32 R48, RZ, RZ, R40 ;  /* 0x000000ffff307224 */ /* 0x020fe200078e0028 */
[----:B------:R-:W-:Y:S01]  /*2900*/  ISETP.GE.AND P4, PT, R11, R100, PT ;  /* 0x000000640b00720c */ /* 0x000fe20003f86270 */
[----:B------:R-:W-:Y:S01]  /*2910*/  IMAD.MOV.U32 R89, RZ, RZ, R41 ;  /* 0x000000ffff597224 */ /* 0x000fe200078e0029 */
[----:B------:R-:W-:-:S11]  /*2920*/  CS2R R38, SRZ ;  /* 0x0000000000267805 */ /* 0x000fd6000001ff00 */
[----:B------:R-:W-:Y:S05]  /*2930*/  @P4 BRA `(.L_x_665) ;  /* 0x0000000000504947 */ /* 0x000fea0003800000 */
[----:B------:R-:W-:Y:S01]  /*2940*/  IADD3 R14, P3, P5, R8, R14, R5 ;  /* 0x0000000e080e7210 */ /* 0x000fe20007d7e005 */
[----:B------:R-:W-:Y:S01]  /*2950*/  ULDC.64 UR4, c[0x0][0x3e8] ;  /* 0x0000fa0000047ab9 */ /* 0x000fe20000000a00 */
[----:B------:R-:W-:Y:S02]  /*2960*/  CS2R R36, SRZ ;  /* 0x0000000000247805 */ /* 0x000fe4000001ff00 */
[----:B------:R-:W-:Y:S02]  /*2970*/  CS2R R38, SRZ ;  /* 0x0000000000267805 */ /* 0x000fe4000001ff00 */
[----:B------:R-:W-:Y:S02]  /*2980*/  IADD3.X R13, R70, R49, R4, P3, P5 ;  /* 0x00000031460d7210 */ /* 0x000fe40001fea404 */
[----:B------:R-:W-:-:S04]  /*2990*/  IADD3 R11, P3, P5, R54, R12, R7 ;  /* 0x0000000c360b7210 */ /* 0x000fc80007d7e007 */
[----:B------:R-:W-:Y:S02]  /*29a0*/  IADD3.X R32, R72, R51, R6, P3, P5 ;  /* 0x0000003348207210 */ /* 0x000fe40001fea406 */
[----:B------:R-:W-:-:S04]  /*29b0*/  LEA R12, P3, R14, UR4, 0x1 ;  /* 0x000000040e0c7c11 */ /* 0x000fc8000f8608ff */
[----:B------:R-:W-:Y:S01]  /*29c0*/  LEA.HI.X R13, R14, UR5, R13, 0x1, P3 ;  /* 0x000000050e0d7c11 */ /* 0x000fe200098f0c0d */
[----:B------:R-:W-:Y:S02]  /*29d0*/  ULDC.64 UR4, c[0x0][0x400] ;  /* 0x0001000000047ab9 */ /* 0x000fe40000000a00 */
        /* <DEDUP_REMOVED lines=10> */
.L_x_665:
[----:B------:R-:W-:Y:S05]  /*2a80*/  BSYNC B1 ;  /* 0x0000000000017941 */ /* 0x000fea0003800000 */
.L_x_664:
[----:B------:R-:W-:Y:S01]  /*2a90*/  IMAD.MOV.U32 R11, RZ, RZ, R44 ;  /* 0x000000ffff0b7224 */ /* 0x000fe200078e002c */
[----:B------:R-:W-:Y:S01]  /*2aa0*/  ISETP.NE.AND P3, PT, R205, 0x3, PT ;  /* 0x00000003cd00780c */ /* 0x000fe20003f65270 */
[----:B0-----:R-:W-:Y:S01]  /*2ab0*/  IMAD.MOV.U32 R12, RZ, RZ, R45 ;  /* 0x000000ffff0c7224 */ /* 0x001fe200078e002d */
[----:B------:R-:W-:Y:S01]  /*2ac0*/  PRMT R121, R48, 0x7610, R121 ;  /* 0x0000761030797816 */ /* 0x000fe20000000079 */
[----:B------:R-:W-:Y:S01]  /*2ad0*/  IMAD.MOV.U32 R13, RZ, RZ, R46 ;  /* 0x000000ffff0d7224 */ /* 0x000fe200078e002e */
[----:B------:R-:W-:Y:S01]  /*2ae0*/  PRMT R111, R11, 0x7610, R111 ;  /* 0x000076100b6f7816 */ /* 0x000fe2000000006f */
[----:B------:R-:W-:Y:S01]  /*2af0*/  IMAD.MOV.U32 R11, RZ, RZ, R42 ;  /* 0x000000ffff0b7224 */ /* 0x000fe200078e002a */
[----:B------:R-:W-:Y:S01]  /*2b00*/  PRMT R95, R95, 0x5410, R12 ;  /* 0x000054105f5f7816 */ /* 0x000fe2000000000c */
[----:B------:R-:W-:Y:S01]  /*2b10*/  IMAD.MOV.U32 R12, RZ, RZ, R43 ;  /* 0x000000ffff0c7224 */ /* 0x000fe200078e002b */
[----:B------:R-:W-:Y:S01]  /*2b20*/  PRMT R104, R104, 0x5410, R13 ;  /* 0x0000541068687816 */ /* 0x000fe2000000000d */
[----:B------:R-:W-:Y:S01]  /*2b30*/  IMAD.MOV.U32 R14, RZ, RZ, R47 ;  /* 0x000000ffff0e7224 */ /* 0x000fe200078e002f */
[----:B------:R-:W-:Y:S01]  /*2b40*/  PRMT R123, R11, 0x7610, R123 ;  /* 0x000076100b7b7816 */ /* 0x000fe2000000007b */
[----:B-----5:R-:W-:Y:S01]  /*2b50*/  IMAD.MOV.U32 R11, RZ, RZ, R32 ;  /* 0x000000ffff0b7224 */ /* 0x020fe200078e0020 */
[----:B------:R-:W-:Y:S01]  /*2b60*/  PRMT R124, R12, 0x7610, R124 ;  /* 0x000076100c7c7816 */ /* 0x000fe2000000007c */
[----:B------:R-:W-:Y:S01]  /*2b70*/  IMAD.MOV.U32 R12, RZ, RZ, R33 ;  /* 0x000000ffff0c7224 */ /* 0x000fe200078e0021 */
[----:B------:R-:W-:Y:S01]  /*2b80*/  PRMT R105, R105, 0x5410, R14 ;  /* 0x0000541069697816 */ /* 0x000fe2000000000e */
[----:B------:R-:W-:Y:S01]  /*2b90*/  IMAD.MOV.U32 R13, RZ, RZ, R36 ;  /* 0x000000ffff0d7224 */ /* 0x000fe200078e0024 */
[----:B------:R-:W-:-:S02]  /*2ba0*/  MOV R14, R37 ;  /* 0x00000025000e7202 */ /* 0x000fc40000000f00 */
        /* <DEDUP_REMOVED lines=8> */
[----:B------:R-:W-:Y:S02]  /*2c30*/  PRMT R122, R89, 0x7610, R122 ;  /* 0x00007610597a7816 */ /* 0x000fe4000000007a */
[----:B------:R-:W-:-:S02]  /*2c40*/  PRMT R105, R11, 0x7610, R105 ;  /* 0x000076100b697816 */ /* 0x000fc40000000069 */
[----:B------:R-:W-:Y:S02]  /*2c50*/  PRMT R106, R12, 0x7610, R106 ;  /* 0x000076100c6a7816 */ /* 0x000fe4000000006a */
[----:B------:R-:W-:Y:S02]  /*2c60*/  PRMT R109, R13, 0x7610, R109 ;  /* 0x000076100d6d7816 */ /* 0x000fe4000000006d */
[----:B------:R-:W-:Y:S01]  /*2c70*/  PRMT R110, R14, 0x7610, R110 ;  /* 0x000076100e6e7816 */ /* 0x000fe2000000006e */
[----:B------:R-:W-:Y:S06]  /*2c80*/  @!P3 BRA `(.L_x_666) ;  /* 0x000000000004b947 */ /* 0x000fec0003800000 */
[----:B------:R-:W-:Y:S01]  /*2c90*/  BPT.TRAP 0x1 ;  /* 0x000000040000795c */ /* 0x000fe20000300000 */
.L_x_666:
[----:B------:R-:W-:Y:S01]  /*2ca0*/  IMAD R89, R18, 0x8, R19 ;  /* 0x0000000812597824 */ /* 0x000fe200078e0213 */
[----:B------:R-:W-:Y:S01]  /*2cb0*/  SHF.L.U32 R101, R203, 0x1f, RZ ;  /* 0x0000001fcb657819 */ /* 0x000fe200000006ff */
[----:B------:R-:W-:Y:S03]  /*2cc0*/  BSSY B1, `(.L_x_667) ;  /* 0x0000003000017945 */ /* 0x000fe60003800000 */
[----:B------:R-:W0:Y:S02]  /*2cd0*/  SYNCS.PHASECHK.TRANS64.TRYWAIT P5, [R89+URZ+0x22890], R101 ;  /* 0x02289065590075a7 */ /* 0x000e2400080a017f */
[----:B0-----:R-:W-:Y:S05]  /*2ce0*/  @!P5 BRA `(.L_x_668) ;  /* 0x000001480030d947 */ /* 0x001fea0003800000 */
.L_x_914:
[----:B------:R-:W-:Y:S05]  /*2cf0*/  BSYNC B1 ;  /* 0x0000000000017941 */ /* 0x000fea0003800000 */
.L_x_667:
[----:B------:R-:W-:-:S03]  /*2d00*/  UMOV UR4, 0xffffffff ;  /* 0xffffffff00047882 */ /* 0x000fc60000000000 */
[----:B------:R-:W-:Y:S05]  /*2d10*/  BRA.DIV UR4, `(.L_x_669) ;  /* 0x0000014a04387947 */ /* 0x000fea000b800000 */
[----:B------:R1:W2:Y:S04]  /*2d20*/  SHFL.IDX PT, R51, R103, RZ, 0x1c1f ;  /* 0x001c1fff67337589 */ /* 0x0002a800000e0000 */
[----:B------:R1:W3:Y:S02]  /*2d30*/  SHFL.IDX PT, R93, R102, RZ, 0x1c1f ;  /* 0x001c1fff665d7589 */ /* 0x0002e400000e0000 */
.L_x_918:
[----:B------:R-:W-:Y:S04]  /*2d40*/  BSSY B1, `(.L_x_670) ;  /* 0x0000073000017945 */ /* 0x000fe80003800000 */
[----:B------:R-:W-:Y:S05]  /*2d50*/  @P2 BRA `(.L_x_671) ;  /* 0x0000000400c42947 */ /* 0x000fea0003800000 */
[----:B------:R-:W-:Y:S04]  /*2d60*/  BSSY B2, `(.L_x_672) ;  /* 0x0000038000027945 */ /* 0x000fe80003800000 */
[----:B------:R-:W-:Y:S05]  /*2d70*/  @P1 BRA `(.L_x_673) ;  /* 0x0000000000d81947 */ /* 0x000fea0003800000 */
[----:B------:R4:W0:Y:S01]  /*2d80*/  LDS.128 R12, [R94] ;  /* 0x000000005e0c7984 */ /* 0x0008220000000c00 */
[C---:B---3--:R-:W-:Y:S01]  /*2d90*/  LEA R48, P2, R16.reuse, R93, 0x1 ;  /* 0x0000005d10307211 */ /* 0x048fe200078408ff */
[----:B------:R-:W-:Y:S03]  /*2da0*/  BSSY B3, `(.L_x_674) ;  /* 0x0000032000037945 */ /* 0x000fe60003800000 */
[----:B--2---:R-:W-:Y:S02]  /*2db0*/  LEA.HI.X R49, R16, R51, R17, 0x1, P2 ;  /* 0x0000003310317211 */ /* 0x004fe400010f0c11 */
[----:B------:R-:W-:-:S13]  /*2dc0*/  ISETP.GE.AND P2, PT, R22, R50, PT ;  /* 0x000000321600720c */ /* 0x000fda0003f46270 */
[----:B----4-:R-:W-:Y:S05]  /*2dd0*/  @P2 BRA `(.L_x_675) ;  /* 0x0000000000b82947 */ /* 0x010fea0003800000 */
[----:B------:R-:W-:Y:S01]  /*2de0*/  SHF.R.U64 R11, R44, 0x10, R45 ;  /* 0x000000102c0b7819 */ /* 0x000fe2000000122d */
[----:B0-----:R-:W-:Y:S01]  /*2df0*/  IMAD.U32 R44, R14, 0x10000, RZ ;  /* 0x000100000e2c7824 */ /* 0x001fe200078e00ff */
[--C-:B------:R-:W-:Y:S02]  /*2e00*/  SHF.R.U64 R114, R46, 0x10, R47.reuse ;  /* 0x000000102e727819 */ /* 0x100fe4000000122f */
[----:B------:R-:W-:Y:S02]  /*2e10*/  SHF.R.U32.HI R116, RZ, 0x10, R47 ;  /* 0x00000010ff747819 */ /* 0x000fe4000001162f */
[----:B------:R-:W-:Y:S02]  /*2e20*/  SHF.R.U32.HI R112, RZ, 0x10, R45 ;  /* 0x00000010ff707819 */ /* 0x000fe4000001162d */
[----:B------:R-:W-:Y:S01]  /*2e30*/  PRMT R47, R111, 0x5410, R11 ;  /* 0x000054106f2f7816 */ /* 0x000fe2000000000b */
[----:B------:R-:W-:Y:S01]  /*2e40*/  IMAD.U32 R11, R12, 0x10000, RZ ;  /* 0x000100000c0b7824 */ /* 0x000fe200078e00ff */
[----:B------:R-:W-:-:S02]  /*2e50*/  PRMT R114, R104, 0x5432, R114 ;  /* 0x0000543268727816 */ /* 0x000fc40000000072 */
[----:B------:R-:W-:Y:S02]  /*2e60*/  PRMT R116, R105, 0x5432, R116 ;  /* 0x0000543269747816 */ /* 0x000fe40000000074 */
[----:B------:R-:W-:Y:S01]  /*2e70*/  LOP3.LUT R45, R14, 0xffff0000, RZ, 0xc0, !PT ;  /* 0xffff00000e2d7812 */ /* 0x000fe200078ec0ff */
[----:B------:R-:W-:Y:S01]  /*2e80*/  IMAD.U32 R14, R13, 0x10000, RZ ;  /* 0x000100000d0e7824 */ /* 0x000fe200078e00ff */
[----:B------:R-:W-:Y:S01]  /*2e90*/  PRMT R112, R95, 0x5432, R112 ;  /* 0x000054325f707816 */ /* 0x000fe20000000070 */
[----:B------:R-:W-:Y:S01]  /*2ea0*/  IMAD.U32 R117, R116, 0x10000, RZ ;  /* 0x0001000074757824 */ /* 0x000fe200078e00ff */
[----:B------:R-:W-:Y:S02]  /*2eb0*/  LOP3.LUT R13, R13, 0xffff0000, RZ, 0xc0, !PT ;  /* 0xffff00000d0d7812 */ /* 0x000fe400078ec0ff */
[----:B------:R-:W-:Y:S01]  /*2ec0*/  LOP3.LUT R115, R114, 0xffff0000, RZ, 0xc0, !PT ;  /* 0xffff000072737812 */ /* 0x000fe200078ec0ff */
[----:B------:R-:W-:Y:S01]  /*2ed0*/  IMAD.U32 R113, R112, 0x10000, RZ ;  /* 0x0001000070717824 */ /* 0x000fe200078e00ff */
[----:B------:R-:W-:Y:S01]  /*2ee0*/  LOP3.LUT R111, R47, 0xffff0000, RZ, 0xc0, !PT ;  /* 0xffff00002f6f7812 */ /* 0x000fe200078ec0ff */
[----:B------:R-:W-:Y:S01]  /*2ef0*/  IMAD.U32 R114, R114, 0x10000, RZ ;  /* 0x0001000072727824 */ /* 0x000fe200078e00ff */
[----:B------:R-:W-:Y:S01]  /*2f00*/  LOP3.LUT R12, R12, 0xffff0000, RZ, 0xc0, !PT ;  /* 0xffff00000c0c7812 */ /* 0x000fe200078ec0ff */
[----:B------:R-:W-:Y:S01]  /*2f10*/  FMUL.FTZ R119, R13, R115 ;  /* 0x000000730d777220 */ /* 0x000fe20000410000 */
[----:B------:R-:W-:Y:S01]  /*2f20*/  LOP3.LUT R46, R15, 0xffff0000, RZ, 0xc0, !PT ;  /* 0xffff00000f2e7812 */ /* 0x000fe200078ec0ff */
[----:B------:R-:W-:Y:S01]  /*2f30*/  FMUL.FTZ R118, R13, R111 ;  /* 0x0000006f0d767220 */ /* 0x000fe20000410000 */
[C---:B------:R-:W-:Y:S01]  /*2f40*/  FMUL.FTZ R13, R45.reuse, R117 ;  /* 0x000000752d0d7220 */ /* 0x040fe20000410000 */
[----:B------:R-:W-:Y:S01]  /*2f50*/  FMUL.FTZ R45, R45, R113 ;  /* 0x000000712d2d7220 */ /* 0x000fe20000410000 */
[----:B------:R-:W-:Y:S01]  /*2f60*/  LOP3.LUT R116, R116, 0xffff0000, RZ, 0xc0, !PT ;  /* 0xffff000074747812 */ /* 0x000fe200078ec0ff */
[----:B------:R-:W-:Y:S01]  /*2f70*/  IMAD.U32 R47, R47, 0x10000, RZ ;  /* 0x000100002f2f7824 */ /* 0x000fe200078e00ff */
[----:B------:R-:W-:Y:S01]  /*2f80*/  LOP3.LUT R112, R112, 0xffff0000, RZ, 0xc0, !PT ;  /* 0xffff000070707812 */ /* 0x000fe200078ec0ff */
[C---:B------:R-:W-:Y:S01]  /*2f90*/  FFMA.FTZ R119, R14.reuse, R111, -R119 ;  /* 0x0000006f0e777223 */ /* 0x040fe20000010877 */
[----:B------:R-:W-:Y:S01]  /*2fa0*/  FFMA.FTZ R118, R14, R115, R118 ;  /* 0x000000730e767223 */ /* 0x000fe20000010076 */
[C---:B------:R-:W-:Y:S01]  /*2fb0*/  FFMA.FTZ R113, R44.reuse, R113, -R13 ;  /* 0x000000712c717223 */ /* 0x040fe2000001080d */
[----:B------:R-:W-:Y:S01]  /*2fc0*/  FFMA.FTZ R44, R44, R117, R45 ;  /* 0x000000752c2c7223 */ /* 0x000fe2000001002d */
[C---:B------:R-:W-:Y:S01]  /*2fd0*/  FMUL.FTZ R14, R12.reuse, R114 ;  /* 0x000000720c0e7220 */ /* 0x040fe20000410000 */
[----:B------:R-:W-:Y:S01]  /*2fe0*/  FMUL.FTZ R13, R12, R47 ;  /* 0x0000002f0c0d7220 */ /* 0x000fe20000410000 */
[----:B------:R-:W-:-:S02]  /*2ff0*/  IMAD.U32 R15, R15, 0x10000, RZ ;  /* 0x000100000f0f7824 */ /* 0x000fc400078e00ff */
[C---:B------:R-:W-:Y:S01]  /*3000*/  FMUL.FTZ R120, R46.reuse, R116 ;  /* 0x000000742e787220 */ /* 0x040fe20000410000 */
[----:B------:R-:W-:Y:S01]  /*3010*/  FMUL.FTZ R45, R46, R112 ;  /* 0x000000702e2d7220 */ /* 0x000fe20000410000 */
[C---:B------:R-:W-:Y:S01]  /*3020*/  FFMA.FTZ R14, R11.reuse, R47, -R14 ;  /* 0x0000002f0b0e7223 */ /* 0x040fe2000001080e */
[----:B------:R-:W-:Y:S01]  /*3030*/  FFMA.FTZ R13, R11, R114, R13 ;  /* 0x000000720b0d7223 */ /* 0x000fe2000001000d */
[C---:B------:R-:W-:Y:S01]  /*3040*/  FFMA.FTZ R120, R15.reuse, R112, -R120 ;  /* 0x000000700f787223 */ /* 0x040fe20000010878 */
[----:B------:R-:W-:Y:S01]  /*3050*/  FFMA.FTZ R45, R15, R116, R45 ;  /* 0x000000740f2d7223 */ /* 0x000fe2000001002d */
[----:B------:R-:W-:Y:S02]  /*3060*/  F2FP.BF16.F32.PACK_AB R118, R118, R119 ;  /* 0x000000777676723e */ /* 0x000fe400000010ff */
[----:B------:R-:W-:Y:S02]  /*3070*/  F2FP.BF16.F32.PACK_AB R44, R44, R113 ;  /* 0x000000712c2c723e */ /* 0x000fe400000010ff */
[----:B------:R-:W-:Y:S01]  /*3080*/  F2FP.BF16.F32.PACK_AB R12, R13, R14 ;  /* 0x0000000e0d0c723e */ /* 0x000fe200000010ff */
[----:B------:R-:W-:Y:S01]  /*3090*/  IMAD.MOV.U32 R13, RZ, RZ, R118 ;  /* 0x000000ffff0d7224 */ /* 0x000fe200078e0076 */
[----:B------:R-:W-:Y:S01]  /*30a0*/  F2FP.BF16.F32.PACK_AB R15, R45, R120 ;  /* 0x000000782d0f723e */ /* 0x000fe200000010ff */
[----:B------:R-:W-:-:S07]  /*30b0*/  IMAD.MOV.U32 R14, RZ, RZ, R44 ;  /* 0x000000ffff0e7224 */ /* 0x000fce00078e002c */
.L_x_675:
[----:B------:R-:W-:Y:S05]  /*30c0*/  BSYNC B3 ;  /* 0x0000000000037941 */ /* 0x000fea0003800000 */
.L_x_674:
[----:B0-----:R4:W-:Y:S02]  /*30d0*/  ST.E.128 desc[UR40][R48.64], R12 ;  /* 0x0000000c30007985 */ /* 0x0019e4000c101d28 */
.L_x_673:
[----:B------:R-:W-:Y:S05]  /*30e0*/  BSYNC B2 ;  /* 0x0000000000027941 */ /* 0x000fea0003800000 */
.L_x_672:
[----:B------:R-:W-:-:S13]  /*30f0*/  ISETP.NE.AND P2, PT, R90, RZ, PT ;  /* 0x000000ff5a00720c */ /* 0x000fda0003f45270 */
[----:B------:R-:W-:Y:S05]  /*3100*/  @P2 BRA `(.L_x_671) ;  /* 0x0000000000d82947 */ /* 0x000fea0003800000 */
[----:B----4-:R4:W0:Y:S01]  /*3110*/  LDS.128 R12, [R92] ;  /* 0x000000005c0c7984 */ /* 0x0108220000000c00 */
        /* <DEDUP_REMOVED lines=27> */
[----:B------:R-:W-:Y:S01]  /*32d0*/  FMUL.FTZ R13, R41, R111 ;  /* 0x0000006f290d7220 */ /* 0x000fe20000410000 */
[----:B------:R-:W-:Y:S01]  /*32e0*/  LOP3.LUT R93, R93, 0xffff0000, RZ, 0xc0, !PT ;  /* 0xffff00005d5d7812 */ /* 0x000fe200078ec0ff */
[----:B------:R-:W-:Y:S01]  /*32f0*/  FMUL.FTZ R41, R41, R48 ;  /* 0x0000003029297220 */ /* 0x000fe20000410000 */
[----:B------:R-:W-:Y:S01]  /*3300*/  LOP3.LUT R47, R47, 0xffff0000, RZ, 0xc0, !PT ;  /* 0xffff00002f2f7812 */ /* 0x000fe200078ec0ff */
[----:B------:R-:W-:-:S02]  /*3310*/  IMAD.U32 R43, R43, 0x10000, RZ ;  /* 0x000100002b2b7824 */ /* 0x000fc400078e00ff */
[C---:B------:R-:W-:Y:S01]  /*3320*/  FFMA.FTZ R113, R14.reuse, R46, -R113 ;  /* 0x0000002e0e717223 */ /* 0x040fe20000010871 */
[----:B------:R-:W-:Y:S01]  /*3330*/  FFMA.FTZ R112, R14, R51, R112 ;  /* 0x000000330e707223 */ /* 0x000fe20000010070 */
[----:B------:R-:W-:Y:S01]  /*3340*/  FFMA.FTZ R13, R40, R48, -R13 ;  /* 0x00000030280d7223 */ /* 0x000fe2000001080d */
[----:B------:R-:W-:Y:S01]  /*3350*/  FMUL.FTZ R14, R12, R49 ;  /* 0x000000310c0e7220 */ /* 0x000fe20000410000 */
[----:B------:R-:W-:Y:S02]  /*3360*/  IMAD.U32 R15, R15, 0x10000, RZ ;  /* 0x000100000f0f7824 */ /* 0x000fe400078e00ff */
[----:B------:R-:W-:Y:S01]  /*3370*/  FFMA.FTZ R40, R40, R111, R41 ;  /* 0x0000006f28287223 */ /* 0x000fe20000010029 */
[----:B------:R-:W-:Y:S01]  /*3380*/  FMUL.FTZ R46, R42, R93 ;  /* 0x0000005d2a2e7220 */ /* 0x000fe20000410000 */
[----:B------:R-:W-:Y:S01]  /*3390*/  FMUL.FTZ R12, R12, R43 ;  /* 0x0000002b0c0c7220 */ /* 0x000fe20000410000 */
[----:B------:R-:W-:Y:S01]  /*33a0*/  FMUL.FTZ R42, R42, R47 ;  /* 0x0000002f2a2a7220 */ /* 0x000fe20000410000 */
[----:B------:R-:W-:Y:S01]  /*33b0*/  FFMA.FTZ R14, R11, R43, -R14 ;  /* 0x0000002b0b0e7223 */ /* 0x000fe2000001080e */
[----:B------:R-:W-:Y:S01]  /*33c0*/  FFMA.FTZ R46, R15, R47, -R46 ;  /* 0x0000002f0f2e7223 */ /* 0x000fe2000001082e */
[----:B------:R-:W-:Y:S01]  /*33d0*/  FFMA.FTZ R11, R11, R49, R12 ;  /* 0x000000310b0b7223 */ /* 0x000fe2000001000c */
[----:B------:R-:W-:Y:S01]  /*33e0*/  FFMA.FTZ R15, R15, R93, R42 ;  /* 0x0000005d0f0f7223 */ /* 0x000fe2000001002a */
[----:B------:R-:W-:-:S02]  /*33f0*/  F2FP.BF16.F32.PACK_AB R112, R112, R113 ;  /* 0x000000717070723e */ /* 0x000fc400000010ff */
[----:B------:R-:W-:Y:S02]  /*3400*/  F2FP.BF16.F32.PACK_AB R40, R40, R13 ;  /* 0x0000000d2828723e */ /* 0x000fe400000010ff */
[----:B------:R-:W-:Y:S01]  /*3410*/  F2FP.BF16.F32.PACK_AB R12, R11, R14 ;  /* 0x0000000e0b0c723e */ /* 0x000fe200000010ff */
[----:B------:R-:W-:Y:S01]  /*3420*/  IMAD.MOV.U32 R13, RZ, RZ, R112 ;  /* 0x000000ffff0d7224 */ /* 0x000fe200078e0070 */
[----:B------:R-:W-:Y:S01]  /*3430*/  F2FP.BF16.F32.PACK_AB R15, R15, R46 ;  /* 0x0000002e0f0f723e */ /* 0x000fe200000010ff */
[----:B------:R-:W-:-:S07]  /*3440*/  IMAD.MOV.U32 R14, RZ, RZ, R40 ;  /* 0x000000ffff0e7224 */ /* 0x000fce00078e0028 */
.L_x_677:
[----:B------:R-:W-:Y:S05]  /*3450*/  BSYNC B2 ;  /* 0x0000000000027941 */ /* 0x000fea0003800000 */
.L_x_676:
[----:B0-----:R0:W-:Y:S02]  /*3460*/  ST.E.128 desc[UR40][R44.64], R12 ;  /* 0x0000000c2c007985 */ /* 0x0011e4000c101d28 */
.L_x_671:
[----:B------:R-:W-:Y:S05]  /*3470*/  BSYNC B1 ;  /* 0x0000000000017941 */ /* 0x000fea0003800000 */
.L_x_670:
[----:B------:R-:W-:-:S03]  /*3480*/  UMOV UR4, 0xffffffff ;  /* 0xffffffff00047882 */ /* 0x000fc60000000000 */
[----:B------:R-:W-:Y:S05]  /*3490*/  BRA.DIV UR4, `(.L_x_678) ;  /* 0x0000014204a47947 */ /* 0x000fea000b800000 */
[----:B-1----:R-:W1:Y:S04]  /*34a0*/  SHFL.IDX PT, R103, R103, 0x1, 0x1c1f ;  /* 0x003c1f0067677f89 */ /* 0x002e6800000e0000 */
[----:B------:R0:W0:Y:S02]  /*34b0*/  SHFL.IDX PT, R43, R102, 0x1, 0x1c1f ;  /* 0x003c1f00662b7f89 */ /* 0x00002400000e0000 */
.L_x_922:
[----:B------:R-:W-:Y:S05]  /*34c0*/  @P4 BRA `(.L_x_679) ;  /* 0x0000002000144947 */ /* 0x000fea0003800000 */
[----:B------:R-:W-:Y:S04]  /*34d0*/  BSSY B1, `(.L_x_680) ;  /* 0x0000038000017945 */ /* 0x000fe80003800000 */
[----:B------:R-:W-:Y:S05]  /*34e0*/  @P1 BRA `(.L_x_681) ;  /* 0x0000000000d81947 */ /* 0x000fea0003800000 */
[----:B0---4-:R0:W4:Y:S01]  /*34f0*/  LDS.128 R12, [R94+0x2000] ;  /* 0x002000005e0c7984 */ /* 0x0111220000000c00 */
[C---:B------:R-:W-:Y:S01]  /*3500*/  LEA R40, P2, R16.reuse, R43, 0x1 ;  /* 0x0000002b10287211 */ /* 0x040fe200078408ff */
[----:B------:R-:W-:Y:S03]  /*3510*/  BSSY B2, `(.L_x_682) ;  /* 0x0000032000027945 */ /* 0x000fe60003800000 */
[----:B-1----:R-:W-:Y:S02]  /*3520*/  LEA.HI.X R41, R16, R103, R17, 0x1, P2 ;  /* 0x0000006710297211 */ /* 0x002fe400010f0c11 */
[----:B------:R-:W-:-:S13]  /*3530*/  ISETP.GE.AND P2, PT, R22, R50, PT ;  /* 0x000000321600720c */ /* 0x000fda0003f46270 */
[----:B0-----:R-:W-:Y:S05]  /*3540*/  @P2 BRA `(.L_x_683) ;  /* 0x0000000000b82947 */ /* 0x001fea0003800000 */
[----:B------:R-:W-:Y:S02]  /*3550*/  SHF.R.U64 R42, R38, 0x10, R39 ;  /* 0x00000010262a7819 */ /* 0x000fe40000001227 */
[----:B------:R-:W-:Y:S01]  /*3560*/  SHF.R.U64 R44, R36, 0x10, R37 ;  /* 0x00000010242c7819 */ /* 0x000fe20000001225 */
[----:B----4-:R-:W-:Y:S01]  /*3570*/  IMAD.U32 R36, R14, 0x10000, RZ ;  /* 0x000100000e247824 */ /* 0x010fe200078e00ff */
[----:B------:R-:W-:Y:S02]  /*3580*/  SHF.R.U32.HI R39, RZ, 0x10, R39 ;  /* 0x00000010ff277819 */ /* 0x000fe40000011627 */
[----:B------:R-:W-:Y:S02]  /*3590*/  SHF.R.U32.HI R11, RZ, 0x10, R37 ;  /* 0x00000010ff0b7819 */ /* 0x000fe40000011625 */
[----:B------:R-:W-:Y:S02]  /*35a0*/  PRMT R109, R109, 0x5410, R42 ;  /* 0x000054106d6d7816 */ /* 0x000fe4000000002a */
[----:B------:R-:W-:-:S02]  /*35b0*/  PRMT R107, R107, 0x5410, R44 ;  /* 0x000054106b6b7816 */ /* 0x000fc4000000002c */
[----:B------:R-:W-:Y:S01]  /*35c0*/  LOP3.LUT R37, R14, 0xffff0000, RZ, 0xc0, !PT ;  /* 0xffff00000e257812 */ /* 0x000fe200078ec0ff */
[C---:B------:R-:W-:Y:S01]  /*35d0*/  IMAD.U32 R14, R13.reuse, 0x10000, RZ ;  /* 0x000100000d0e7824 */ /* 0x040fe200078e00ff */
[----:B------:R-:W-:Y:S02]  /*35e0*/  PRMT R110, R110, 0x5410, R39 ;  /* 0x000054106e6e7816 */ /* 0x000fe40000000027 */
[----:B------:R-:W-:Y:S01]  /*35f0*/  PRMT R108, R108, 0x5410, R11 ;  /* 0x000054106c6c7816 */ /* 0x000fe2000000000b */
[----:B------:R-:W-:Y:S01]  /*3600*/  IMAD.U32 R11, R12, 0x10000, RZ ;  /* 0x000100000c0b7824 */ /* 0x000fe200078e00ff */
        /* <DEDUP_REMOVED lines=8> */
[----:B------:R-:W-:Y:S01]  /*3690*/  LOP3.LUT R38, R15, 0xffff0000, RZ, 0xc0, !PT ;  /* 0xffff00000f267812 */ /* 0x000fe200078ec0ff */
[----:B------:R-:W-:Y:S01]  /*36a0*/  FMUL.FTZ R13, R13, R39 ;  /* 0x000000270d0d7220 */ /* 0x000fe20000410000 */
[----:B------:R-:W-:Y:S01]  /*36b0*/  LOP3.LUT R110, R110, 0xffff0000, RZ, 0xc0, !PT ;  /* 0xffff00006e6e7812 */ /* 0x000fe200078ec0ff */
[----:B------:R-:W-:Y:S01]  /*36c0*/  IMAD.U32 R109, R109, 0x10000, RZ ;  /* 0x000100006d6d7824 */ /* 0x000fe200078e00ff */
[----:B------:R-:W-:Y:S01]  /*36d0*/  LOP3.LUT R108, R108, 0xffff0000, RZ, 0xc0, !PT ;  /* 0xffff00006c6c7812 */ /* 0x000fe200078ec0ff */
[----:B------:R-:W-:Y:S01]  /*36e0*/  FMUL.FTZ R37, R37, R42 ;  /* 0x0000002a25257220 */ /* 0x000fe20000410000 */
[----:B------:R-:W-:-:S02]  /*36f0*/  IMAD.U32 R107, R107, 0x10000, RZ ;  /* 0x000100006b6b7824 */ /* 0x000fc400078e00ff */
[C---:B------:R-:W-:Y:S01]  /*3700*/  FFMA.FTZ R47, R14.reuse, R39, -R47 ;  /* 0x000000270e2f7223 */ /* 0x040fe2000001082f */
[----:B------:R-:W-:Y:S01]  /*3710*/  FFMA.FTZ R44, R14, R44, R13 ;  /* 0x0000002c0e2c7223 */ /* 0x000fe2000001000d */
[----:B------:R-:W-:Y:S01]  /*3720*/  SHF.L.U32 R15, R15, 0x10, RZ ;  /* 0x000000100f0f7819 */ /* 0x000fe200000006ff */
[----:B------:R-:W-:Y:S01]  /*3730*/  FFMA.FTZ R49, R36, R42, -R49 ;  /* 0x0000002a24317223 */ /* 0x000fe20000010831 */
[----:B------:R-:W-:Y:S01]  /*3740*/  FMUL.FTZ R14, R12, R109 ;  /* 0x0000006d0c0e7220 */ /* 0x000fe20000410000 */
[----:B------:R-:W-:Y:S01]  /*3750*/  FFMA.FTZ R36, R36, R45, R37 ;  /* 0x0000002d24247223 */ /* 0x000fe20000010025 */
[C---:B------:R-:W-:Y:S01]  /*3760*/  FMUL.FTZ R42, R38.reuse, R110 ;  /* 0x0000006e262a7220 */ /* 0x040fe20000410000 */
[-C--:B------:R-:W-:Y:S01]  /*3770*/  FMUL.FTZ R13, R38, R108.reuse ;  /* 0x0000006c260d7220 */ /* 0x080fe20000410000 */
[-C--:B------:R-:W-:Y:S01]  /*3780*/  FMUL.FTZ R12, R12, R107.reuse ;  /* 0x0000006b0c0c7220 */ /* 0x080fe20000410000 */
[----:B------:R-:W-:Y:S01]  /*3790*/  FFMA.FTZ R14, R11, R107, -R14 ;  /* 0x0000006b0b0e7223 */ /* 0x000fe2000001080e */
[C---:B------:R-:W-:Y:S01]  /*37a0*/  FFMA.FTZ R42, R15.reuse, R108, -R42 ;  /* 0x0000006c0f2a7223 */ /* 0x040fe2000001082a */
        /* <DEDUP_REMOVED lines=8> */
.L_x_683:
[----:B------:R-:W-:Y:S05]  /*3830*/  BSYNC B2 ;  /* 0x0000000000027941 */ /* 0x000fea0003800000 */
.L_x_682:
[----:B----4-:R0:W-:Y:S02]  /*3840*/  ST.E.128 desc[UR40][R40.64], R12 ;  /* 0x0000000c28007985 */ /* 0x0101e4000c101d28 */
.L_x_681:
[----:B------:R-:W-:Y:S05]  /*3850*/  BSYNC B1 ;  /* 0x0000000000017941 */ /* 0x000fea0003800000 */
.L_x_680:
[----:B------:R-:W-:-:S13]  /*3860*/  ISETP.NE.AND P2, PT, R90, RZ, PT ;  /* 0x000000ff5a00720c */ /* 0x000fda0003f45270 */
[----:B------:R-:W-:Y:S05]  /*3870*/  @P2 BRA `(.L_x_679) ;  /* 0x0000001c00282947 */ /* 0x000fea0003800000 */
[----:B0---4-:R0:W4:Y:S01]  /*3880*/  LDS.128 R12, [R92+0x2000] ;  /* 0x002000005c0c7984 */ /* 0x0111220000000c00 */
[C---:B------:R-:W-:Y:S01]  /*3890*/  LEA R36, P2, R2.reuse, R43, 0x1 ;  /* 0x0000002b02247211 */ /* 0x040fe200078408ff */
[----:B------:R-:W-:Y:S03]  /*38a0*/  BSSY B1, `(.L_x_684) ;  /* 0x0000032000017945 */ /* 0x000fe60003800000 */
[----:B-1----:R-:W-:Y:S02]  /*38b0*/  LEA.HI.X R37, R2, R103, R201, 0x1, P2 ;  /* 0x0000006702257211 */ /* 0x002fe400010f0cc9 */
[----:B------:R-:W-:-:S13]  /*38c0*/  ISETP.GE.AND P2, PT, R204, R50, PT ;  /* 0x00000032cc00720c */ /* 0x000fda0003f46270 */
[----:B0-----:R-:W-:Y:S05]  /*38d0*/  @P2 BRA `(.L_x_685) ;  /* 0x0000000000b82947 */ /* 0x001fea0003800000 */
[----:B------:R-:W-:Y:S01]  /*38e0*/  SHF.R.U64 R40, R32, 0x10, R33 ;  /* 0x0000001020287819 */ /* 0x000fe20000001221 */
[----:B----4-:R-:W-:Y:S01]  /*38f0*/  IMAD.U32 R32, R14, 0x10000, RZ ;  /* 0x000100000e207824 */ /* 0x010fe200078e00ff */
[--C-:B------:R-:W-:Y:S02]  /*3900*/  SHF.R.U64 R38, R34, 0x10, R35.reuse ;  /* 0x0000001022267819 */ /* 0x100fe40000001223 */
[----:B------:R-:W-:Y:S02]  /*3910*/  SHF.R.U32.HI R35, RZ, 0x10, R35 ;  /* 0x00000010ff237819 */ /* 0x000fe40000011623 */
[----:B------:R-:W-:Y:S02]  /*3920*/  SHF.R.U32.HI R11, RZ, 0x10, R33 ;  /* 0x00000010ff0b7819 */ /* 0x000fe40000011621 */
[----:B------:R-:W-:Y:S02]  /*3930*/  PRMT R95, R95, 0x5410, R40 ;  /* 0x000054105f5f7816 */ /* 0x000fe40000000028 */
[----:B------:R-:W-:-:S02]  /*3940*/  PRMT R105, R105, 0x5410, R38 ;  /* 0x0000541069697816 */ /* 0x000fc40000000026 */
[----:B------:R-:W-:Y:S02]  /*3950*/  PRMT R106, R106, 0x5410, R35 ;  /* 0x000054106a6a7816 */ /* 0x000fe40000000023 */
[----:B------:R-:W-:Y:S01]  /*3960*/  LOP3.LUT R33, R14, 0xffff0000, RZ, 0xc0, !PT ;  /* 0xffff00000e217812 */ /* 0x000fe200078ec0ff */
[C---:B------:R-:W-:Y:S01]  /*3970*/  IMAD.U32 R14, R13.reuse, 0x10000, RZ ;  /* 0x000100000d0e7824 */ /* 0x040fe200078e00ff */
[----:B------:R-:W-:Y:S01]  /*3980*/  PRMT R104, R104, 0x5410, R11 ;  /* 0x0000541068687816 */ /* 0x000fe2000000000b */
[----:B------:R-:W-:Y:S01]  /*3990*/  IMAD.U32 R40, R106, 0x10000, RZ ;  /* 0x000100006a287824 */ /* 0x000fe200078e00ff */
[----:B------:R-:W-:Y:S01]  /*39a0*/  LOP3.LUT R13, R13, 0xffff0000, RZ, 0xc0, !PT ;  /* 0xffff00000d0d7812 */ /* 0x000fe200078ec0ff */
        /* <DEDUP_REMOVED lines=8> */
[-C--:B------:R-:W-:Y:S01]  /*3a30*/  FMUL.FTZ R42, R13, R35.reuse ;  /* 0x000000230d2a7220 */ /* 0x080fe20000410000 */
[C---:B------:R-:W-:Y:S01]  /*3a40*/  FMUL.FTZ R13, R33.reuse, R40 ;  /* 0x00000028210d7220 */ /* 0x040fe20000410000 */
[-C--:B------:R-:W-:Y:S01]  /*3a50*/  FMUL.FTZ R33, R33, R38.reuse ;  /* 0x0000002621217220 */ /* 0x080fe20000410000 */
[----:B------:R-:W-:Y:S01]  /*3a60*/  LOP3.LUT R106, R106, 0xffff0000, RZ, 0xc0, !PT ;  /* 0xffff00006a6a7812 */ /* 0x000fe200078ec0ff */
[----:B------:R-:W-:Y:S01]  /*3a70*/  IMAD.U32 R95, R95, 0x10000, RZ ;  /* 0x000100005f5f7824 */ /* 0x000fe200078e00ff */
[----:B------:R-:W-:Y:S01]  /*3a80*/  LOP3.LUT R104, R104, 0xffff0000, RZ, 0xc0, !PT ;  /* 0xffff000068687812 */ /* 0x000fe200078ec0ff */
[C---:B------:R-:W-:Y:S01]  /*3a90*/  FFMA.FTZ R41, R14.reuse, R35, -R41 ;  /* 0x000000230e297223 */ /* 0x040fe20000010829 */
[----:B------:R-:W-:Y:S01]  /*3aa0*/  FFMA.FTZ R42, R14, R39, R42 ;  /* 0x000000270e2a7223 */ /* 0x000fe2000001002a */
[----:B------:R-:W-:Y:S01]  /*3ab0*/  FFMA.FTZ R13, R32, R38, -R13 ;  /* 0x00000026200d7223 */ /* 0x000fe2000001080d */
[----:B------:R-:W-:Y:S01]  /*3ac0*/  FMUL.FTZ R14, R12, R105 ;  /* 0x000000690c0e7220 */ /* 0x000fe20000410000 */
[----:B------:R-:W-:Y:S01]  /*3ad0*/  FFMA.FTZ R32, R32, R40, R33 ;  /* 0x0000002820207223 */ /* 0x000fe20000010021 */
[----:B------:R-:W-:Y:S01]  /*3ae0*/  FMUL.FTZ R12, R12, R95 ;  /* 0x0000005f0c0c7220 */ /* 0x000fe20000410000 */
[----:B------:R-:W-:-:S02]  /*3af0*/  IMAD.U32 R15, R15, 0x10000, RZ ;  /* 0x000100000f0f7824 */ /* 0x000fc400078e00ff */
[C---:B------:R-:W-:Y:S01]  /*3b00*/  FMUL.FTZ R38, R34.reuse, R106 ;  /* 0x0000006a22267220 */ /* 0x040fe20000410000 */
[-C--:B------:R-:W-:Y:S01]  /*3b10*/  FMUL.FTZ R33, R34, R104.reuse ;  /* 0x0000006822217220 */ /* 0x080fe20000410000 */
        /* <DEDUP_REMOVED lines=10> */
.L_x_685:
[----:B------:R-:W-:Y:S05]  /*3bc0*/  BSYNC B1 ;  /* 0x0000000000017941 */ /* 0x000fea0003800000 */
.L_x_684:
[----:B----4-:R0:W-:Y:S01]  /*3bd0*/  ST.E.128 desc[UR40][R36.64], R12 ;  /* 0x0000000c24007985 */ /* 0x0101e2000c101d28 */
[----:B------:R-:W-:Y:S05]  /*3be0*/  BRA `(.L_x_679) ;  /* 0x00000018004c7947 */ /* 0x000fea0003800000 */
.L_x_661:
[----:B------:R-:W-:Y:S01]  /*3bf0*/  VIADD R11, R200, 0x40 ;  /* 0x00000040c80b7836 */ /* 0x000fe20000000000 */
[----:B------:R-:W-:Y:S02]  /*3c00*/  CS2R R34, SRZ ;  /* 0x0000000000227805 */ /* 0x000fe4000001ff00 */
[----:B------:R-:W-:Y:S02]  /*3c10*/  CS2R R38, SRZ ;  /* 0x0000000000267805 */ /* 0x000fe4000001ff00 */
[----:B------:R-:W-:Y:S02]  /*3c20*/  CS2R R36, SRZ ;  /* 0x0000000000247805 */ /* 0x000fe4000001ff00 */
[----:B------:R-:W-:-:S04]  /*3c30*/  ISETP.GE.AND P2, PT, R11, R100, PT ;  /* 0x000000640b00720c */ /* 0x000fc80003f46270 */
[----:B------:R-:W-:-:S13]  /*3c40*/  ISETP.GE.OR P2, PT, R16, R50, P2 ;  /* 0x000000321000720c */ /* 0x000fda0001746670 */
[----:B------:R-:W-:Y:S01]  /*3c50*/  @!P2 IADD3 R45, P3, P4, R20, R14, R5 ;  /* 0x0000000e142da210 */ /* 0x000fe20007c7e005 */
[----:B------:R-:W0:Y:S03]  /*3c60*/  @!P2 LDC.64 R40, c[0x0][0x3e8] ;  /* 0x0000fa00ff28ab82 */ /* 0x000e260000000a00 */
[----:B------:R-:W-:Y:S02]  /*3c70*/  @!P2 IADD3.X R46, R71, R49, R4, P3, P4 ;  /* 0x00000031472ea210 */ /* 0x000fe40001fe8404 */
[----:B------:R-:W-:-:S04]  /*3c80*/  @!P2 IADD3 R11, P3, P4, R56, R12, R7 ;  /* 0x0000000c380ba210 */ /* 0x000fc80007c7e007 */
[----:B------:R-:W-:Y:S02]  /*3c90*/  @!P2 IADD3.X R44, R75, R51, R6, P3, P4 ;  /* 0x000000334b2ca210 */ /* 0x000fe40001fe8406 */
[----:B------:R-:W-:-:S04]  /*3ca0*/  ISETP.GE.AND P3, PT, R200, R100, PT ;  /* 0x00000064c800720c */ /* 0x000fc80003f66270 */
[----:B------:R-:W-:-:S13]  /*3cb0*/  ISETP.GE.OR P3, PT, R16, R50, P3 ;  /* 0x000000321000720c */ /* 0x000fda0001f66670 */
[----:B------:R-:W-:Y:S01]  /*3cc0*/  @!P3 IADD3 R13, P4, R20, R14, RZ ;  /* 0x0000000e140db210 */ /* 0x000fe20007f9e0ff */
[----:B------:R-:W1:Y:S04]  /*3cd0*/  @!P3 LDC.64 R42, c[0x0][0x400] ;  /* 0x00010000ff2abb82 */ /* 0x000e680000000a00 */
[----:B------:R-:W-:-:S04]  /*3ce0*/  @!P3 IMAD.X R32, R49, 0x1, R71, P4 ;  /* 0x000000013120b824 */ /* 0x000fc800020e0647 */
[----:B------:R-:W2:Y:S02]  /*3cf0*/  @!P3 LDC.64 R14, c[0x0][0x3e8] ;  /* 0x0000fa00ff0ebb82 */ /* 0x000ea40000000a00 */
[----:B--2---:R-:W-:-:S04]  /*3d00*/  @!P3 LEA R14, P4, R13, R14, 0x1 ;  /* 0x0000000e0d0eb211 */ /* 0x004fc800078808ff */
[----:B------:R-:W-:Y:S02]  /*3d10*/  @!P3 LEA.HI.X R15, R13, R15, R32, 0x1, P4 ;  /* 0x0000000f0d0fb211 */ /* 0x000fe400020f0c20 */
[----:B------:R-:W-:Y:S02]  /*3d20*/  CS2R R32, SRZ ;  /* 0x0000000000207805 */ /* 0x000fe4000001ff00 */
[----:B------:R-:W-:-:S05]  /*3d30*/  @!P3 IADD3 R12, P4, R56, R12, RZ ;  /* 0x0000000c380cb210 */ /* 0x000fca0007f9e0ff */
[----:B------:R-:W-:Y:S01]  /*3d40*/  @!P3 IMAD.X R13, R51, 0x1, R75, P4 ;  /* 0x00000001330db824 */ /* 0x000fe200020e064b */
[C---:B-1----:R-:W-:Y:S01]  /*3d50*/  @!P3 LEA R42, P4, R12.reuse, R42, 0x1 ;  /* 0x0000002a0c2ab211 */ /* 0x042fe200078808ff */
[----:B------:R0:W2:Y:S03]  /*3d60*/  @!P3 LDG.E.128 R32, desc[UR40][R14.64] ;  /* 0x000000280e20b981 */ /* 0x0000a6000c1e1d00 */
[----:B------:R-:W-:Y:S02]  /*3d70*/  @!P3 LEA.HI.X R43, R12, R43, R13, 0x1, P4 ;  /* 0x0000002b0c2bb211 */ /* 0x000fe400020f0c0d */
[----:B------:R-:W1:Y:S03]  /*3d80*/  @!P2 LDC.64 R12, c[0x0][0x400] ;  /* 0x00010000ff0cab82 */ /* 0x000e660000000a00 */
[----:B------:R3:W4:Y:S01]  /*3d90*/  @!P3 LDG.E.128 R36, desc[UR40][R42.64] ;  /* 0x000000282a24b981 */ /* 0x000722000c1e1d00 */
[----:B0-----:R-:W-:-:S04]  /*3da0*/  @!P2 LEA R14, P3, R45, R40, 0x1 ;  /* 0x000000282d0ea211 */ /* 0x001fc800078608ff */
[----:B------:R-:W-:Y:S02]  /*3db0*/  @!P2 LEA.HI.X R15, R45, R41, R46, 0x1, P3 ;  /* 0x000000292d0fa211 */ /* 0x000fe400018f0c2e */
[----:B------:R-:W-:Y:S02]  /*3dc0*/  CS2R R40, SRZ ;  /* 0x0000000000287805 */ /* 0x000fe4000001ff00 */
[----:B---3--:R-:W-:Y:S02]  /*3dd0*/  CS2R R42, SRZ ;  /* 0x00000000002a7805 */ /* 0x008fe4000001ff00 */
[----:B------:R-:W-:-:S04]  /*3de0*/  CS2R R46, SRZ ;  /* 0x00000000002e7805 */ /* 0x000fc8000001ff00 */
[----:B------:R-:W3:Y:S01]  /*3df0*/  @!P2 LDG.E.128 R40, desc[UR40][R14.64] ;  /* 0x000000280e28a981 */ /* 0x000ee2000c1e1d00 */
[----:B-1----:R-:W-:-:S04]  /*3e00*/  @!P2 LEA R12, P3, R11, R12, 0x1 ;  /* 0x0000000c0b0ca211 */ /* 0x002fc800078608ff */
[----:B------:R-:W-:Y:S02]  /*3e10*/  @!P2 LEA.HI.X R13, R11, R13, R44, 0x1, P3 ;  /* 0x0000000d0b0da211 */ /* 0x000fe400018f0c2c */
[----:B------:R-:W-:-:S06]  /*3e20*/  CS2R R44, SRZ ;  /* 0x00000000002c7805 */ /* 0x000fcc000001ff00 */
[----:B------:R0:W5:Y:S01]  /*3e30*/  @!P2 LDG.E.128 R44, desc[UR40][R12.64] ;  /* 0x000000280c2ca981 */ /* 0x000162000c1e1d00 */
[----:B------:R-:W-:Y:S02]  /*3e40*/  ISETP.NE.AND P3, PT, R205, 0x3, PT ;  /* 0x00000003cd00780c */ /* 0x000fe40003f65270 */
[----:B------:R-:W-:Y:S01]  /*3e50*/  ISETP.GE.AND P2, PT, R16, R50, PT ;  /* 0x000000321000720c */ /* 0x000fe20003f46270 */
[----:B--2---:R-:W-:Y:S02]  /*3e60*/  IMAD.MOV.U32 R11, RZ, RZ, R34 ;  /* 0x000000ffff0b7224 */ /* 0x004fe400078e0022 */
[----:B------:R-:W-:-:S03]  /*3e70*/  IMAD.MOV.U32 R48, RZ, RZ, R35 ;  /* 0x000000ffff307224 */ /* 0x000fc600078e0023 */
[----:B------:R-:W-:Y:S01]  /*3e80*/  PRMT R116, R11, 0x7610, R116 ;  /* 0x000076100b747816 */ /* 0x000fe20000000074 */
[----:B------:R-:W-:Y:S02]  /*3e90*/  IMAD.MOV.U32 R49, RZ, RZ, R32 ;  /* 0x000000ffff317224 */ /* 0x000fe400078e0020 */
[----:B----4-:R-:W-:Y:S01]  /*3ea0*/  IMAD.MOV.U32 R11, RZ, RZ, R38 ;  /* 0x000000ffff0b7224 */ /* 0x010fe200078e0026 */
[----:B0-----:R-:W-:Y:S01]  /*3eb0*/  MOV R12, R39 ;  /* 0x00000027000c7202 */ /* 0x001fe20000000f00 */
[----:B------:R-:W-:Y:S02]  /*3ec0*/  IMAD.MOV.U32 R13, RZ, RZ, R36 ;  /* 0x000000ffff0d7224 */ /* 0x000fe400078e0024 */
[----:B------:R-:W-:Y:S01]  /*3ed0*/  IMAD.MOV.U32 R14, RZ, RZ, R37 ;  /* 0x000000ffff0e7224 */ /* 0x000fe200078e0025 */
[----:B------:R-:W-:Y:S02]  /*3ee0*/  PRMT R108, R108, 0x5410, R11 ;  /* 0x000054106c6c7816 */ /* 0x000fe4000000000b */
[----:B------:R-:W-:-:S02]  /*3ef0*/  PRMT R125, R12, 0x7610, R125 ;  /* 0x000076100c7d7816 */ /* 0x000fc4000000007d */
[----:B------:R-:W-:Y:S02]  /*3f00*/  PRMT R124, R13, 0x7610, R124 ;  /* 0x000076100d7c7816 */ /* 0x000fe4000000007c */
[----:B------:R-:W-:Y:S02]  /*3f10*/  PRMT R109, R109, 0x5410, R14 ;  /* 0x000054106d6d7816 */ /* 0x000fe4000000000e */
[----:B------:R-:W-:Y:S02]  /*3f20*/  PRMT R105, R105, 0x5410, R48 ;  /* 0x0000541069697816 */ /* 0x000fe40000000030 */
[----:B------:R-:W-:Y:S01]  /*3f30*/  PRMT R107, R107, 0x5410, R49 ;  /* 0x000054106b6b7816 */ /* 0x000fe20000000031 */
[----:B---3--:R-:W-:Y:S02]  /*3f40*/  IMAD.MOV.U32 R11, RZ, RZ, R42 ;  /* 0x000000ffff0b7224 */ /* 0x008fe400078e002a */
[----:B------:R-:W-:Y:S02]  /*3f50*/  IMAD.MOV.U32 R12, RZ, RZ, R43 ;  /* 0x000000ffff0c7224 */ /* 0x000fe400078e002b */
[----:B------:R-:W-:-:S02]  /*3f60*/  IMAD.MOV.U32 R13, RZ, RZ, R40 ;  /* 0x000000ffff0d7224 */ /* 0x000fc400078e0028 */
[----:B------:R-:W-:Y:S01]  /*3f70*/  IMAD.MOV.U32 R14, RZ, RZ, R41 ;  /* 0x000000ffff0e7224 */ /* 0x000fe200078e0029 */
[----:B------:R-:W-:Y:S01]  /*3f80*/  PRMT R105, R11, 0x7610, R105 ;  /* 0x000076100b697816 */ /* 0x000fe20000000069 */
[----:B------:R-:W-:Y:S01]  /*3f90*/  IMAD.MOV.U32 R50, RZ, RZ, R33 ;  /* 0x000000ffff327224 */ /* 0x000fe200078e0021 */
[----:B------:R-:W-:Y:S02]  /*3fa0*/  PRMT R107, R12, 0x7610, R107 ;  /* 0x000076100c6b7816 */ /* 0x000fe4000000006b */
[----:B------:R-:W-:Y:S02]  /*3fb0*/  PRMT R108, R13, 0x7610, R108 ;  /* 0x000076100d6c7816 */ /* 0x000fe4000000006c */
[----:B------:R-:W-:Y:S01]  /*3fc0*/  PRMT R109, R14, 0x7610, R109 ;  /* 0x000076100e6d7816 */ /* 0x000fe2000000006d */
[----:B-----5:R-:W-:Y:S02]  /*3fd0*/  IMAD.MOV.U32 R11, RZ, RZ, R46 ;  /* 0x000000ffff0b7224 */ /* 0x020fe400078e002e */
[----:B------:R-:W-:-:S02]  /*3fe0*/  IMAD.MOV.U32 R12, RZ, RZ, R47 ;  /* 0x000000ffff0c7224 */ /* 0x000fc400078e002f */
[----:B------:R-:W-:Y:S02]  /*3ff0*/  IMAD.MOV.U32 R13, RZ, RZ, R44 ;  /* 0x000000ffff0d7224 */ /* 0x000fe400078e002c */
[----:B------:R-:W-:Y:S01]  /*4000*/  IMAD.MOV.U32 R14, RZ, RZ, R45 ;  /* 0x000000ffff0e7224 */ /* 0x000fe200078e002d */
[----:B------:R-:W-:Y:S02]  /*4010*/  PRMT R121, R50, 0x7610, R121 ;  /* 0x0000761032797816 */ /* 0x000fe40000000079 */
[----:B------:R-:W-:Y:S02]  /*4020*/  PRMT R110, R11, 0x7610, R110 ;  /* 0x000076100b6e7816 */ /* 0x000fe4000000006e */
[----:B------:R-:W-:Y:S02]  /*4030*/  PRMT R111, R12, 0x7610, R111 ;  /* 0x000076100c6f7816 */ /* 0x000fe4000000006f */
[----:B------:R-:W-:Y:S02]  /*4040*/  PRMT R112, R13, 0x7610, R112 ;  /* 0x000076100d707816 */ /* 0x000fe40000000070 */
[----:B------:R-:W-:Y:S01]  /*4050*/  PRMT R113, R14, 0x7610, R113 ;  /* 0x000076100e717816 */ /* 0x000fe20000000071 */
[----:B------:R-:W-:Y:S06]  /*4060*/  @!P3 BRA `(.L_x_686) ;  /* 0x000000000004b947 */ /* 0x000fec0003800000 */
[----:B------:R-:W-:Y:S01]  /*4070*/  BPT.TRAP 0x1 ;  /* 0x000000040000795c */ /* 0x000fe20000300000 */
.L_x_686:
[----:B------:R-:W-:Y:S01]  /*4080*/  IMAD R89, R18, 0x8, R19 ;  /* 0x0000000812597824 */ /* 0x000fe200078e0213 */
[----:B------:R-:W-:Y:S01]  /*4090*/  SHF.L.U32 R101, R203, 0x1f, RZ ;  /* 0x0000001fcb657819 */ /* 0x000fe200000006ff */
[----:B------:R-:W0:Y:S01]  /*40a0*/  LDC R104, c[0x0][0x2f4] ;  /* 0x0000bd00ff687b82 */ /* 0x000e220000000800 */
[----:B------:R-:W-:Y:S02]  /*40b0*/  BSSY B1, `(.L_x_687) ;  /* 0x0000003000017945 */ /* 0x000fe40003800000 */
[----:B------:R-:W1:Y:S02]  /*40c0*/  SYNCS.PHASECHK.TRANS64.TRYWAIT P4, [R89+URZ+0x22890], R101 ;  /* 0x02289065590075a7 */ /* 0x000e64000808017f */
[----:B-1----:R-:W-:Y:S05]  /*40d0*/  @!P4 BRA `(.L_x_688) ;  /* 0x0000013400e0c947 */ /* 0x002fea0003800000 */
.L_x_923:
[----:B------:R-:W-:Y:S05]  /*40e0*/  BSYNC B1 ;  /* 0x0000000000017941 */ /* 0x000fea0003800000 */
.L_x_687:
[----:B------:R-:W-:Y:S01]  /*40f0*/  UMOV UR4, 0xffffffff ;  /* 0xffffffff00047882 */ /* 0x000fe20000000000 */
[----:B0-----:R-:W-:Y:S02]  /*4100*/  IMAD.IADD R106, R104, 0x1, -R65 ;  /* 0x00000001686a7824 */ /* 0x001fe400078e0a41 */
[----:B------:R-:W-:Y:S05]  /*4110*/  BRA.DIV UR4, `(.L_x_689) ;  /* 0x0000013604e47947 */ /* 0x000fea000b800000 */
[----:B------:R0:W2:Y:S04]  /*4120*/  SHFL.IDX PT, R95, R103, RZ, 0x1c1f ;  /* 0x001c1fff675f7589 */ /* 0x0000a800000e0000 */
[----:B------:R0:W3:Y:S02]  /*4130*/  SHFL.IDX PT, R94, R102, RZ, 0x1c1f ;  /* 0x001c1fff665e7589 */ /* 0x0000e400000e0000 */
.L_x_927:
[----:B------:R-:W-:Y:S01]  /*4140*/  ISETP.GE.OR P4, PT, R200, R100, P1 ;  /* 0x00000064c800720c */ /* 0x000fe20000f86670 */
[----:B------:R-:W-:-:S12]  /*4150*/  BSSY B1, `(.L_x_690) ;  /* 0x0000079000017945 */ /* 0x000fd80003800000 */
[----:B------:R-:W-:Y:S05]  /*4160*/  @P4 BRA `(.L_x_691) ;  /* 0x0000000400dc4947 */ /* 0x000fea0003800000 */
[----:B------:R-:W4:Y:S01]  /*4170*/  S2R R14, SR_TID.X ;  /* 0x00000000000e7919 */ /* 0x000f220000002100 */
[----:B------:R-:W-:Y:S01]  /*4180*/  SEL R11, R65, R106, !P0 ;  /* 0x0000006a410b7207 */ /* 0x000fe20004000000 */
[----:B------:R-:W-:Y:S01]  /*4190*/  BSSY B2, `(.L_x_692) ;  /* 0x0000070000027945 */ /* 0x000fe20003800000 */
[C---:B---3--:R-:W-:Y:S02]  /*41a0*/  LEA R92, P4, R77.reuse, R94, 0x1 ;  /* 0x0000005e4d5c7211 */ /* 0x048fe400078808ff */
[----:B------:R-:W-:Y:S02]  /*41b0*/  SHF.R.S32.HI R12, RZ, 0x1f, R11 ;  /* 0x0000001fff0c7819 */ /* 0x000fe4000001140b */
[----:B--2---:R-:W-:Y:S02]  /*41c0*/  LEA.HI.X R93, R77, R95, R79, 0x1, P4 ;  /* 0x0000005f4d5d7211 */ /* 0x004fe400020f0c4f */
[----:B------:R-:W-:-:S04]  /*41d0*/  LEA.HI R11, R12, R11, RZ, 0x4 ;  /* 0x0000000b0c0b7211 */ /* 0x000fc800078f20ff */
[----:B------:R-:W-:-:S05]  /*41e0*/  LEA.HI.SX32 R11, R11, R76, 0x1c ;  /* 0x0000004c0b0b7211 */ /* 0x000fca00078fe2ff */
[----:B------:R-:W-:-:S05]  /*41f0*/  IMAD.SHL.U32 R11, R11, 0x8, RZ ;  /* 0x000000080b0b7824 */ /* 0x000fca00078e00ff */
[----:B------:R-:W-:-:S04]  /*4200*/  LOP3.LUT R12, R10, 0x38, R11, 0xf8, !PT ;  /* 0x000000380a0c7812 */ /* 0x000fc800078ef80b */
[----:B------:R-:W-:Y:S01]  /*4210*/  LOP3.LUT R12, R12, R61, RZ, 0x3c, !PT ;  /* 0x0000003d0c0c7212 */ /* 0x000fe200078e3cff */
[----:B----4-:R-:W-:-:S05]  /*4220*/  VIADD R14, R14, 0xffffff80 ;  /* 0xffffff800e0e7836 */ /* 0x010fca0000000000 */
[----:B------:R-:W-:-:S04]  /*4230*/  SHF.R.S32.HI R13, RZ, 0x1f, R14 ;  /* 0x0000001fff0d7819 */ /* 0x000fc8000001140e */
[----:B------:R-:W-:-:S04]  /*4240*/  LEA.HI R13, R13, R14, RZ, 0x5 ;  /* 0x0000000e0d0d7211 */ /* 0x000fc800078f28ff */
[----:B------:R-:W-:-:S05]  /*4250*/  SHF.R.S32.HI R13, RZ, 0x5, R13 ;  /* 0x00000005ff0d7819 */ /* 0x000fca000001140d */
[----:B------:R-:W-:Y:S02]  /*4260*/  IMAD R13, R13, 0x200, R12 ;  /* 0x000002000d0d7824 */ /* 0x000fe400078e020c */
[C---:B------:R-:W-:Y:S02]  /*4270*/  IMAD R12, R18.reuse, 0x1800, R80 ;  /* 0x00001800120c7824 */ /* 0x040fe400078e0250 */
[----:B------:R-:W-:Y:S02]  /*4280*/  IMAD R14, R18, 0x1800, R13 ;  /* 0x00001800120e7824 */ /* 0x000fe400078e020d */
[--C-:B------:R-:W-:Y:S02]  /*4290*/  IMAD R12, R12, 0x2, R19.reuse ;  /* 0x000000020c0c7824 */ /* 0x100fe400078e0213 */
[----:B------:R-:W-:-:S04]  /*42a0*/  IMAD R48, R14, 0x2, R19 ;  /* 0x000000020e307824 */ /* 0x000fc800078e0213 */
[----:B------:R-:W2:Y:S04]  /*42b0*/  LDS.128 R12, [R12+0x1c400] ;  /* 0x01c400000c0c7984 */ /* 0x000ea80000000c00 */
[----:B------:R-:W3:Y:S01]  /*42c0*/  LDS.128 R48, [R48+0x1c400] ;  /* 0x01c4000030307984 */ /* 0x000ee20000000c00 */
[----:B------:R-:W-:Y:S05]  /*42d0*/  @P2 BRA `(.L_x_693) ;  /* 0x00000004006c2947 */ /* 0x000fea0003800000 */
[----:B------:R-:W-:Y:S02]  /*42e0*/  SHF.R.U32.HI R120, RZ, 0x10, R37 ;  /* 0x00000010ff787819 */ /* 0x000fe40000011625 */
[----:B------:R-:W-:Y:S02]  /*42f0*/  SHF.R.U32.HI R115, RZ, 0x10, R33 ;  /* 0x00000010ff737819 */ /* 0x000fe40000011621 */
[----:B------:R-:W-:Y:S02]  /*4300*/  SHF.R.U64 R117, R34, 0x10, R35 ;  /* 0x0000001022757819 */ /* 0x000fe40000001223 */
[----:B------:R-:W-:Y:S02]  /*4310*/  PRMT R120, R109, 0x5432, R120 ;  /* 0x000054326d787816 */ /* 0x000fe40000000078 */
[----:B------:R-:W-:Y:S02]  /*4320*/  PRMT R115, R121, 0x5410, R115 ;  /* 0x0000541079737816 */ /* 0x000fe40000000073 */
[----:B------:R-:W-:Y:S01]  /*4330*/  SHF.R.U64 R119, R36, 0x10, R37 ;  /* 0x0000001024777819 */ /* 0x000fe20000001225 */
[----:B------:R-:W-:Y:S01]  /*4340*/  IMAD.U32 R121, R120, 0x10000, RZ ;  /* 0x0001000078797824 */ /* 0x000fe200078e00ff */
[----:B------:R-:W-:Y:S01]  /*4350*/  SHF.R.U64 R122, R38, 0x10, R39 ;  /* 0x00000010267a7819 */ /* 0x000fe20000001227 */
[----:B---3--:R-:W-:Y:S01]  /*4360*/  IMAD.U32 R38, R49, 0x10000, RZ ;  /* 0x0001000031267824 */ /* 0x008fe200078e00ff */
[----:B------:R-:W-:Y:S01]  /*4370*/  PRMT R117, R116, 0x5410, R117 ;  /* 0x0000541074757816 */ /* 0x000fe20000000075 */
[----:B------:R-:W-:Y:S01]  /*4380*/  IMAD.U32 R37, R48, 0x10000, RZ ;  /* 0x0001000030257824 */ /* 0x000fe200078e00ff */
[----:B------:R-:W-:-:S02]  /*4390*/  SHF.R.U32.HI R123, RZ, 0x10, R39 ;  /* 0x00000010ff7b7819 */ /* 0x000fc40000011627 */
[----:B------:R-:W-:Y:S02]  /*43a0*/  SHF.L.U32 R116, R115, 0x10, RZ ;  /* 0x0000001073747819 */ /* 0x000fe400000006ff */
[----:B------:R-:W-:Y:S01]  /*43b0*/  SHF.R.U32.HI R118, RZ, 0x10, R35 ;  /* 0x00000010ff767819 */ /* 0x000fe20000011623 */
[----:B--2---:R-:W-:Y:S01]  /*43c0*/  IMAD.U32 R35, R15, 0x10000, RZ ;  /* 0x000100000f237824 */ /* 0x004fe200078e00ff */
[----:B------:R-:W-:Y:S01]  /*43d0*/  SHF.R.U64 R114, R32, 0x10, R33 ;  /* 0x0000001020727819 */ /* 0x000fe20000001221 */
[----:B------:R-:W-:Y:S01]  /*43e0*/  IMAD.U32 R33, R13, 0x10000, RZ ;  /* 0x000100000d217824 */ /* 0x000fe200078e00ff */
[----:B------:R-:W-:Y:S01]  /*43f0*/  PRMT R119, R124, 0x5410, R119 ;  /* 0x000054107c777816 */ /* 0x000fe20000000077 */
[C---:B------:R-:W-:Y:S01]  /*4400*/  FMUL.FTZ R124, R38.reuse, R121 ;  /* 0x00000079267c7220 */ /* 0x040fe20000410000 */
[----:B------:R-:W-:Y:S01]  /*4410*/  PRMT R123, R125, 0x5410, R123 ;  /* 0x000054107d7b7816 */ /* 0x000fe2000000007b */
[-C--:B------:R-:W-:Y:S01]  /*4420*/  FMUL.FTZ R38, R38, R116.reuse ;  /* 0x0000007426267220 */ /* 0x080fe20000410000 */
[----:B------:R-:W-:Y:S01]  /*4430*/  PRMT R118, R105, 0x5432, R118 ;  /* 0x0000543269767816 */ /* 0x000fe20000000076 */
[----:B------:R-:W-:Y:S01]  /*4440*/  FFMA.FTZ R124, R33, R116, -R124 ;  /* 0x00000074217c7223 */ /* 0x000fe2000001087c */
[----:B------:R-:W-:Y:S01]  /*4450*/  LOP3.LUT R39, R49, 0xffff0000, RZ, 0xc0, !PT ;  /* 0xffff000031277812 */ /* 0x000fe200078ec0ff */
[----:B------:R-:W-:Y:S01]  /*4460*/  IMAD.U32 R49, R51, 0x10000, RZ ;  /* 0x0001000033317824 */ /* 0x000fe200078e00ff */
[----:B------:R-:W-:Y:S01]  /*4470*/  LOP3.LUT R120, R120, 0xffff0000, RZ, 0xc0, !PT ;  /* 0xffff000078787812 */ /* 0x000fe200078ec0ff */
[----:B------:R-:W-:-:S02]  /*4480*/  IMAD.U32 R116, R123, 0x10000, RZ ;  /* 0x000100007b747824 */ /* 0x000fc400078e00ff */
[----:B------:R-:W-:Y:S01]  /*4490*/  FFMA.FTZ R121, R33, R121, R38 ;  /* 0x0000007921797223 */ /* 0x000fe20000010026 */
[----:B------:R-:W-:Y:S01]  /*44a0*/  LOP3.LUT R115, R115, 0xffff0000, RZ, 0xc0, !PT ;  /* 0xffff000073737812 */ /* 0x000fe200078ec0ff */
[C---:B------:R-:W-:Y:S02]  /*44b0*/  IMAD.U32 R38, R118.reuse, 0x10000, RZ ;  /* 0x0001000076267824 */ /* 0x040fe400078e00ff */
[----:B------:R-:W-:Y:S01]  /*44c0*/  FMUL.FTZ R126, R49, R116 ;  /* 0x00000074317e7220 */ /* 0x000fe20000410000 */
[----:B------:R-:W-:Y:S01]  /*44d0*/  LOP3.LUT R34, R13, 0xffff0000, RZ, 0xc0, !PT ;  /* 0xffff00000d227812 */ /* 0x000fe200078ec0ff */
[----:B------:R-:W-:Y:S01]  /*44e0*/  FMUL.FTZ R125, R39, R120 ;  /* 0x00000078277d7220 */ /* 0x000fe20000410000 */
[----:B------:R-:W-:Y:S01]  /*44f0*/  LOP3.LUT R51, R51, 0xffff0000, RZ, 0xc0, !PT ;  /* 0xffff000033337812 */ /* 0x000fe200078ec0ff */
[-C--:B------:R-:W-:Y:S01]  /*4500*/  FMUL.FTZ R49, R49, R38.reuse ;  /* 0x0000002631317220 */ /* 0x080fe20000410000 */
[----:B------:R-:W-:Y:S01]  /*4510*/  LOP3.LUT R123, R123, 0xffff0000, RZ, 0xc0, !PT ;  /* 0xffff00007b7b7812 */ /* 0x000fe200078ec0ff */
[-C--:B------:R-:W-:Y:S01]  /*4520*/  FMUL.FTZ R39, R39, R115.reuse ;  /* 0x0000007327277220 */ /* 0x080fe20000410000 */
[----:B------:R-:W-:Y:S01]  /*4530*/  PRMT R114, R107, 0x5432, R114 ;  /* 0x000054326b727816 */ /* 0x000fe20000000072 */
[C---:B------:R-:W-:Y:S01]  /*4540*/  FFMA.FTZ R126, R35.reuse, R38, -R126 ;  /* 0x00000026237e7223 */ /* 0x040fe2000001087e */
[----:B------:R-:W-:Y:S01]  /*4550*/  LOP3.LUT R118, R118, 0xffff0000, RZ, 0xc0, !PT ;  /* 0xffff000076767812 */ /* 0x000fe200078ec0ff */
[----:B------:R-:W-:Y:S01]  /*4560*/  FFMA.FTZ R49, R35, R116, R49 ;  /* 0x0000007423317223 */ /* 0x000fe20000010031 */
[----:B------:R-:W-:Y:S01]  /*4570*/  LOP3.LUT R36, R15, 0xffff0000, RZ, 0xc0, !PT ;  /* 0xffff00000f247812 */ /* 0x000fe200078ec0ff */
[C---:B------:R-:W-:Y:S01]  /*4580*/  FFMA.FTZ R125, R34.reuse, R115, -R125 ;  /* 0x00000073227d7223 */ /* 0x040fe2000001087d */
[----:B------:R-:W-:Y:S01]  /*4590*/  FFMA.FTZ R120, R34, R120, R39 ;  /* 0x0000007822787223 */ /* 0x000fe20000010027 */
[----:B------:R-:W-:Y:S01]  /*45a0*/  FMUL.FTZ R35, R51, R123 ;  /* 0x0000007b33237220 */ /* 0x000fe20000410000 */
[----:B------:R-:W-:-:S02]  /*45b0*/  IMAD.U32 R34, R119, 0x10000, RZ ;  /* 0x0001000077227824 */ /* 0x000fc400078e00ff */
[-C--:B------:R-:W-:Y:S01]  /*45c0*/  FMUL.FTZ R39, R51, R118.reuse ;  /* 0x0000007633277220 */ /* 0x080fe20000410000 */
[----:B------:R-:W-:Y:S01]  /*45d0*/  IMAD.U32 R33, R114, 0x10000, RZ ;  /* 0x0001000072217824 */ /* 0x000fe200078e00ff */
[----:B------:R-:W-:Y:S01]  /*45e0*/  LOP3.LUT R48, R48, 0xffff0000, RZ, 0xc0, !PT ;  /* 0xffff000030307812 */ /* 0x000fe200078ec0ff */
[----:B------:R-:W-:Y:S01]  /*45f0*/  FFMA.FTZ R51, R36, R118, -R35 ;  /* 0x0000007624337223 */ /* 0x000fe20000010823 */
[----:B------:R-:W-:Y:S01]  /*4600*/  LOP3.LUT R119, R119, 0xffff0000, RZ, 0xc0, !PT ;  /* 0xffff000077777812 */ /* 0x000fe200078ec0ff */
[C---:B------:R-:W-:Y:S01]  /*4610*/  FMUL.FTZ R35, R37.reuse, R34 ;  /* 0x0000002225237220 */ /* 0x040fe20000410000 */
[----:B------:R-:W-:Y:S01]  /*4620*/  LOP3.LUT R114, R114, 0xffff0000, RZ, 0xc0, !PT ;  /* 0xffff000072727812 */ /* 0x000fe200078ec0ff */
[----:B------:R-:W-:Y:S01]  /*4630*/  IMAD.U32 R32, R12, 0x10000, RZ ;  /* 0x000100000c207824 */ /* 0x000fe200078e00ff */
[----:B------:R-:W-:Y:S01]  /*4640*/  PRMT R122, R108, 0x5432, R122 ;  /* 0x000054326c7a7816 */ /* 0x000fe2000000007a */
[----:B------:R-:W-:Y:S01]  /*4650*/  FMUL.FTZ R37, R37, R33 ;  /* 0x0000002125257220 */ /* 0x000fe20000410000 */
[----:B------:R-:W-:Y:S01]  /*4660*/  LOP3.LUT R13, R12, 0xffff0000, RZ, 0xc0, !PT ;  /* 0xffff00000c0d7812 */ /* 0x000fe200078ec0ff */
[----:B------:R-:W-:Y:S01]  /*4670*/  FFMA.FTZ R116, R36, R123, R39 ;  /* 0x0000007b24747223 */ /* 0x000fe20000010027 */
[----:B------:R-:W-:Y:S01]  /*4680*/  FMUL.FTZ R38, R48, R119 ;  /* 0x0000007730267220 */ /* 0x000fe20000410000 */
[----:B------:R-:W-:-:S02]  /*4690*/  IMAD.U32 R15, R50, 0x10000, RZ ;  /* 0x00010000320f7824 */ /* 0x000fc400078e00ff */
[C---:B------:R-:W-:Y:S01]  /*46a0*/  FFMA.FTZ R36, R32.reuse, R33, -R35 ;  /* 0x0000002120247223 */ /* 0x040fe20000010823 */
[----:B------:R-:W-:Y:S01]  /*46b0*/  FFMA.FTZ R37, R32, R34, R37 ;  /* 0x0000002220257223 */ /* 0x000fe20000010025 */
[-C--:B------:R-:W-:Y:S01]  /*46c0*/  FMUL.FTZ R48, R48, R114.reuse ;  /* 0x0000007230307220 */ /* 0x080fe20000410000 */
[----:B------:R-:W-:Y:S01]  /*46d0*/  LOP3.LUT R50, R50, 0xffff0000, RZ, 0xc0, !PT ;  /* 0xffff000032327812 */ /* 0x000fe200078ec0ff */
[C---:B------:R-:W-:Y:S01]  /*46e0*/  IMAD.U32 R33, R122.reuse, 0x10000, RZ ;  /* 0x000100007a217824 */ /* 0x040fe200078e00ff */
[----:B------:R-:W-:Y:S01]  /*46f0*/  LOP3.LUT R35, R122, 0xffff0000, RZ, 0xc0, !PT ;  /* 0xffff00007a237812 */ /* 0x000fe200078ec0ff */
[C---:B------:R-:W-:Y:S01]  /*4700*/  IMAD.U32 R32, R117.reuse, 0x10000, RZ ;  /* 0x0001000075207824 */ /* 0x040fe200078e00ff */
[----:B------:R-:W-:Y:S01]  /*4710*/  LOP3.LUT R117, R117, 0xffff0000, RZ, 0xc0, !PT ;  /* 0xffff000075757812 */ /* 0x000fe200078ec0ff */
[C---:B------:R-:W-:Y:S02]  /*4720*/  IMAD.U32 R12, R14.reuse, 0x10000, RZ ;  /* 0x000100000e0c7824 */ /* 0x040fe400078e00ff */
[C---:B------:R-:W-:Y:S01]  /*4730*/  FFMA.FTZ R39, R13.reuse, R114, -R38 ;  /* 0x000000720d277223 */ /* 0x040fe20000010826 */
[----:B------:R-:W-:Y:S01]  /*4740*/  FFMA.FTZ R48, R13, R119, R48 ;  /* 0x000000770d307223 */ /* 0x000fe20000010030 */
[----:B------:R-:W-:Y:S01]  /*4750*/  LOP3.LUT R14, R14, 0xffff0000, RZ, 0xc0, !PT ;  /* 0xffff00000e0e7812 */ /* 0x000fe200078ec0ff */
[C---:B------:R-:W-:Y:S01]  /*4760*/  FMUL.FTZ R13, R15.reuse, R33 ;  /* 0x000000210f0d7220 */ /* 0x040fe20000410000 */
[-C--:B------:R-:W-:Y:S01]  /*4770*/  FMUL.FTZ R34, R15, R32.reuse ;  /* 0x000000200f227220 */ /* 0x080fe20000410000 */
[C---:B------:R-:W-:Y:S01]  /*4780*/  FMUL.FTZ R15, R50.reuse, R35 ;  /* 0x00000023320f7220 */ /* 0x040fe20000410000 */
[----:B------:R-:W-:Y:S01]  /*4790*/  FMUL.FTZ R50, R50, R117 ;  /* 0x0000007532327220 */ /* 0x000fe20000410000 */
[C---:B------:R-:W-:Y:S01]  /*47a0*/  FFMA.FTZ R13, R12.reuse, R32, -R13 ;  /* 0x000000200c0d7223 */ /* 0x040fe2000001080d */
[----:B------:R-:W-:Y:S01]  /*47b0*/  FFMA.FTZ R34, R12, R33, R34 ;  /* 0x000000210c227223 */ /* 0x000fe20000010022 */
[C---:B------:R-:W-:Y:S01]  /*47c0*/  FFMA.FTZ R12, R14.reuse, R117, -R15 ;  /* 0x000000750e0c7223 */ /* 0x040fe2000001080f */
[----:B------:R-:W-:Y:S01]  /*47d0*/  FFMA.FTZ R35, R14, R35, R50 ;  /* 0x000000230e237223 */ /* 0x000fe20000010032 */
[----:B------:R-:W-:-:S02]  /*47e0*/  F2FP.BF16.F32.PACK_AB R124, R125, R124 ;  /* 0x0000007c7d7c723e */ /* 0x000fc400000010ff */
[----:B------:R-:W-:Y:S02]  /*47f0*/  F2FP.BF16.F32.PACK_AB R120, R120, R121 ;  /* 0x000000797878723e */ /* 0x000fe400000010ff */
[----:B------:R-:W-:Y:S02]  /*4800*/  F2FP.BF16.F32.PACK_AB R39, R39, R36 ;  /* 0x000000242727723e */ /* 0x000fe400000010ff */
[----:B------:R-:W-:Y:S02]  /*4810*/  F2FP.BF16.F32.PACK_AB R15, R51, R126 ;  /* 0x0000007e330f723e */ /* 0x000fe400000010ff */
[----:B------:R-:W-:Y:S01]  /*4820*/  F2FP.BF16.F32.PACK_AB R51, R116, R49 ;  /* 0x000000317433723e */ /* 0x000fe200000010ff */
[----:B------:R-:W-:Y:S01]  /*4830*/  IMAD.MOV.U32 R49, RZ, RZ, R120 ;  /* 0x000000ffff317224 */ /* 0x000fe200078e0078 */
[----:B------:R-:W-:Y:S01]  /*4840*/  F2FP.BF16.F32.PACK_AB R14, R12, R13 ;  /* 0x0000000d0c0e723e */ /* 0x000fe200000010ff */
[----:B------:R-:W-:Y:S01]  /*4850*/  IMAD.MOV.U32 R12, RZ, RZ, R39 ;  /* 0x000000ffff0c7224 */ /* 0x000fe200078e0027 */
[----:B------:R-:W-:Y:S01]  /*4860*/  F2FP.BF16.F32.PACK_AB R48, R48, R37 ;  /* 0x000000253030723e */ /* 0x000fe200000010ff */
[----:B------:R-:W-:Y:S01]  /*4870*/  IMAD.MOV.U32 R13, RZ, RZ, R124 ;  /* 0x000000ffff0d7224 */ /* 0x000fe200078e007c */
[----:B------:R-:W-:-:S07]  /*4880*/  F2FP.BF16.F32.PACK_AB R50, R35, R34 ;  /* 0x000000222332723e */ /* 0x000fce00000010ff */
.L_x_693:
[----:B------:R-:W-:Y:S05]  /*4890*/  BSYNC B2 ;  /* 0x0000000000027941 */ /* 0x000fea0003800000 */
.L_x_692:
[----:B------:R-:W-:Y:S01]  /*48a0*/  ISETP.GE.AND P4, PT, R11, R104, PT ;  /* 0x000000680b00720c */ /* 0x000fe20003f86270 */
[----:B--2---:R4:W-:-:S12]  /*48b0*/  ST.E.128 desc[UR40][R92.64], R12 ;  /* 0x0000000c5c007985 */ /* 0x0049d8000c101d28 */
[----:B------:R-:W-:-:S05]  /*48c0*/  @!P4 IMAD.WIDE R94, R11, 0x2, R94 ;  /* 0x000000020b5ec825 */ /* 0x000fca00078e025e */
[----:B---3--:R4:W-:Y:S02]  /*48d0*/  @!P4 ST.E.128 desc[UR40][R94.64], R48 ;  /* 0x000000305e00c985 */ /* 0x0089e4000c101d28 */
.L_x_691:
[----:B------:R-:W-:Y:S05]  /*48e0*/  BSYNC B1 ;  /* 0x0000000000017941 */ /* 0x000fea0003800000 */
.L_x_690:
[----:B------:R-:W-:-:S03]  /*48f0*/  UMOV UR4, 0xffffffff ;  /* 0xffffffff00047882 */ /* 0x000fc60000000000 */
[----:B------:R-:W-:Y:S05]  /*4900*/  BRA.DIV UR4, `(.L_x_694) ;  /* 0x0000013204347947 */ /* 0x000fea000b800000 */
[----:B------:R1:W1:Y:S04]  /*4910*/  SHFL.IDX PT, R38, R103, 0x1, 0x1c1f ;  /* 0x003c1f0067267f89 */ /* 0x00026800000e0000 */
[----:B0-----:R-:W0:Y:S02]  /*4920*/  SHFL.IDX PT, R102, R102, 0x1, 0x1c1f ;  /* 0x003c1f0066667f89 */ /* 0x001e2400000e0000 */
.L_x_931:
[----:B------:R-:W-:-:S05]  /*4930*/  VIADD R11, R200, 0x40 ;  /* 0x00000040c80b7836 */ /* 0x000fca0000000000 */
[----:B------:R-:W-:-:S13]  /*4940*/  ISETP.GE.OR P4, PT, R11, R100, P1 ;  /* 0x000000640b00720c */ /* 0x000fda0000f86670 */
[----:B------:R-:W-:Y:S05]  /*4950*/  @P4 BRA `(.L_x_679) ;  /* 0x0000000800f04947 */ /* 0x000fea0003800000 */
[----:B----4-:R-:W4:Y:S01]  /*4960*/  LDL R13, [R1+0xc] ;  /* 0x00000c00010d7983 */ /* 0x010f220000100800 */
[----:B------:R-:W-:Y:S01]  /*4970*/  SEL R106, R65, R106, !P0 ;  /* 0x0000006a416a7207 */ /* 0x000fe20004000000 */
[----:B------:R-:W-:Y:S01]  /*4980*/  BSSY B1, `(.L_x_695) ;  /* 0x000006d000017945 */ /* 0x000fe20003800000 */
[----:B------:R-:W-:Y:S02]  /*4990*/  SHF.R.U32.HI R14, RZ, 0x3, R229 ;  /* 0x00000003ff0e7819 */ /* 0x000fe400000116e5 */
[----:B------:R-:W-:Y:S02]  /*49a0*/  SHF.R.S32.HI R11, RZ, 0x1f, R106 ;  /* 0x0000001fff0b7819 */ /* 0x000fe4000001146a */
[----:B0-----:R-:W-:Y:S02]  /*49b0*/  LEA R36, P4, R77, R102, 0x1 ;  /* 0x000000664d247211 */ /* 0x001fe400078808ff */
[----:B------:R-:W-:Y:S02]  /*49c0*/  LEA.HI R11, R11, R106, RZ, 0x4 ;  /* 0x0000006a0b0b7211 */ /* 0x000fe400078f20ff */
[----:B-1----:R-:W-:-:S02]  /*49d0*/  LEA.HI.X R37, R77, R38, R79, 0x1, P4 ;  /* 0x000000264d257211 */ /* 0x002fc400020f0c4f */
[----:B------:R-:W-:-:S05]  /*49e0*/  LEA.HI.SX32 R11, R11, R76, 0x1c ;  /* 0x0000004c0b0b7211 */ /* 0x000fca00078fe2ff */
[----:B------:R-:W-:-:S05]  /*49f0*/  IMAD.SHL.U32 R11, R11, 0x8, RZ ;  /* 0x000000080b0b7824 */ /* 0x000fca00078e00ff */
[----:B------:R-:W-:-:S04]  /*4a00*/  LOP3.LUT R12, R229, 0x38, R11, 0xf8, !PT ;  /* 0x00000038e50c7812 */ /* 0x000fc800078ef80b */
[----:B------:R-:W-:-:S05]  /*4a10*/  LOP3.LUT R12, R12, R14, RZ, 0x3c, !PT ;  /* 0x0000000e0c0c7212 */ /* 0x000fca00078e3cff */
[----:B----4-:R-:W-:Y:S02]  /*4a20*/  IMAD.IADD R13, R13, 0x1, R12 ;  /* 0x000000010d0d7824 */ /* 0x010fe400078e020c */
[C---:B------:R-:W-:Y:S02]  /*4a30*/  IMAD R12, R18.reuse, 0x1800, R81 ;  /* 0x00001800120c7824 */ /* 0x040fe400078e0251 */
[----:B------:R-:W-:Y:S02]  /*4a40*/  IMAD R14, R18, 0x1800, R13 ;  /* 0x00001800120e7824 */ /* 0x000fe400078e020d */
[--C-:B------:R-:W-:Y:S02]  /*4a50*/  IMAD R12, R12, 0x2, R19.reuse ;  /* 0x000000020c0c7824 */ /* 0x100fe400078e0213 */
[----:B------:R-:W-:-:S04]  /*4a60*/  IMAD R32, R14, 0x2, R19 ;  /* 0x000000020e207824 */ /* 0x000fc800078e0213 */
[----:B------:R-:W0:Y:S04]  /*4a70*/  LDS.128 R12, [R12+0x1c400] ;  /* 0x01c400000c0c7984 */ /* 0x000e280000000c00 */
[----:B------:R-:W1:Y:S01]  /*4a80*/  LDS.128 R32, [R32+0x1c400] ;  /* 0x01c4000020207984 */ /* 0x000e620000000c00 */
[----:B------:R-:W-:Y:S05]  /*4a90*/  @P2 BRA `(.L_x_696) ;  /* 0x00000004006c2947 */ /* 0x000fea0003800000 */
[----:B------:R-:W-:Y:S01]  /*4aa0*/  SHF.R.U32.HI R106, RZ, 0x10, R41 ;  /* 0x00000010ff6a7819 */ /* 0x000fe20000011629 */
[----:B0-----:R-:W-:Y:S01]  /*4ab0*/  IMAD.U32 R39, R13, 0x10000, RZ ;  /* 0x000100000d277824 */ /* 0x001fe200078e00ff */
[----:B------:R-:W-:Y:S02]  /*4ac0*/  SHF.R.U32.HI R48, RZ, 0x10, R45 ;  /* 0x00000010ff307819 */ /* 0x000fe4000001162d */
[--C-:B------:R-:W-:Y:S02]  /*4ad0*/  SHF.R.U64 R50, R42, 0x10, R43.reuse ;  /* 0x000000102a327819 */ /* 0x100fe4000000122b */
[----:B------:R-:W-:Y:S02]  /*4ae0*/  PRMT R109, R109, 0x5410, R106 ;  /* 0x000054106d6d7816 */ /* 0x000fe4000000006a */
[----:B------:R-:W-:Y:S02]  /*4af0*/  PRMT R113, R113, 0x5410, R48 ;  /* 0x0000541071717816 */ /* 0x000fe40000000030 */
[----:B------:R-:W-:Y:S01]  /*4b00*/  SHF.R.U32.HI R92, RZ, 0x10, R43 ;  /* 0x00000010ff5c7819 */ /* 0x000fe2000001162b */
[----:B-1----:R-:W-:Y:S01]  /*4b10*/  IMAD.U32 R43, R33, 0x10000, RZ ;  /* 0x00010000212b7824 */ /* 0x002fe200078e00ff */
[----:B---3--:R-:W-:Y:S01]  /*4b20*/  SHF.R.U32.HI R94, RZ, 0x10, R47 ;  /* 0x00000010ff5e7819 */ /* 0x008fe2000001162f */
[----:B------:R-:W-:Y:S01]  /*4b30*/  IMAD.U32 R48, R109, 0x10000, RZ ;  /* 0x000100006d307824 */ /* 0x000fe200078e00ff */
[----:B------:R-:W-:Y:S01]  /*4b40*/  PRMT R105, R105, 0x5410, R50 ;  /* 0x0000541069697816 */ /* 0x000fe20000000032 */
[----:B------:R-:W-:Y:S01]  /*4b50*/  IMAD.U32 R50, R113, 0x10000, RZ ;  /* 0x0001000071327824 */ /* 0x000fe200078e00ff */
[----:B------:R-:W-:-:S02]  /*4b60*/  PRMT R107, R107, 0x5410, R92 ;  /* 0x000054106b6b7816 */ /* 0x000fc4000000005c */
[----:B------:R-:W-:Y:S01]  /*4b70*/  PRMT R111, R111, 0x5410, R94 ;  /* 0x000054106f6f7816 */ /* 0x000fe2000000005e */
[C---:B------:R-:W-:Y:S01]  /*4b80*/  FMUL.FTZ R92, R43.reuse, R50 ;  /* 0x000000322b5c7220 */ /* 0x040fe20000410000 */
[-C--:B------:R-:W-:Y:S01]  /*4b90*/  FMUL.FTZ R94, R43, R48.reuse ;  /* 0x000000302b5e7220 */ /* 0x080fe20000410000 */
[----:B------:R-:W-:Y:S01]  /*4ba0*/  SHF.R.U64 R51, R44, 0x10, R45 ;  /* 0x000000102c337819 */ /* 0x000fe2000000122d */
[----:B------:R-:W-:Y:S01]  /*4bb0*/  IMAD.U32 R45, R35, 0x10000, RZ ;  /* 0x00010000232d7824 */ /* 0x000fe200078e00ff */
[----:B------:R-:W-:Y:S01]  /*4bc0*/  SHF.R.U64 R49, R46, 0x10, R47 ;  /* 0x000000102e317819 */ /* 0x000fe2000000122f */
[----:B------:R-:W-:Y:S01]  /*4bd0*/  FFMA.FTZ R92, R39, R48, -R92 ;  /* 0x00000030275c7223 */ /* 0x000fe2000001085c */
[----:B------:R-:W-:Y:S01]  /*4be0*/  LOP3.LUT R44, R33, 0xffff0000, RZ, 0xc0, !PT ;  /* 0xffff0000212c7812 */ /* 0x000fe200078ec0ff */
[----:B------:R-:W-:Y:S01]  /*4bf0*/  FFMA.FTZ R94, R39, R50, R94 ;  /* 0x00000032275e7223 */ /* 0x000fe2000001005e */
[----:B------:R-:W-:Y:S01]  /*4c00*/  LOP3.LUT R113, R113, 0xffff0000, RZ, 0xc0, !PT ;  /* 0xffff000071717812 */ /* 0x000fe200078ec0ff */
[----:B------:R-:W-:Y:S01]  /*4c10*/  IMAD.U32 R39, R107, 0x10000, RZ ;  /* 0x000100006b277824 */ /* 0x000fe200078e00ff */
[----:B------:R-:W-:Y:S01]  /*4c20*/  LOP3.LUT R109, R109, 0xffff0000, RZ, 0xc0, !PT ;  /* 0xffff00006d6d7812 */ /* 0x000fe200078ec0ff */
[----:B------:R-:W-:Y:S01]  /*4c30*/  IMAD.U32 R43, R111, 0x10000, RZ ;  /* 0x000100006f2b7824 */ /* 0x000fe200078e00ff */
[----:B------:R-:W-:Y:S01]  /*4c40*/  SHF.R.U64 R93, R40, 0x10, R41 ;  /* 0x00000010285d7819 */ /* 0x000fe20000001229 */
[----:B------:R-:W-:Y:S01]  /*4c50*/  IMAD.U32 R41, R32, 0x10000, RZ ;  /* 0x0001000020297824 */ /* 0x000fe200078e00ff */
[----:B------:R-:W-:Y:S01]  /*4c60*/  PRMT R110, R110, 0x5410, R49 ;  /* 0x000054106e6e7816 */ /* 0x000fe20000000031 */
[----:B------:R-:W-:Y:S01]  /*4c70*/  FMUL.FTZ R47, R44, R113 ;  /* 0x000000712c2f7220 */ /* 0x000fe20000410000 */
[----:B------:R-:W-:Y:S01]  /*4c80*/  LOP3.LUT R42, R32, 0xffff0000, RZ, 0xc0, !PT ;  /* 0xffff0000202a7812 */ /* 0x000fe200078ec0ff */
[----:B------:R-:W-:Y:S01]  /*4c90*/  FMUL.FTZ R49, R44, R109 ;  /* 0x0000006d2c317220 */ /* 0x000fe20000410000 */
[----:B------:R-:W-:Y:S01]  /*4ca0*/  LOP3.LUT R40, R13, 0xffff0000, RZ, 0xc0, !PT ;  /* 0xffff00000d287812 */ /* 0x000fe200078ec0ff */
[----:B------:R-:W-:Y:S01]  /*4cb0*/  IMAD.U32 R32, R15, 0x10000, RZ ;  /* 0x000100000f207824 */ /* 0x000fe200078e00ff */
[----:B------:R-:W-:Y:S01]  /*4cc0*/  LOP3.LUT R46, R35, 0xffff0000, RZ, 0xc0, !PT ;  /* 0xffff0000232e7812 */ /* 0x000fe200078ec0ff */
[C---:B------:R-:W-:Y:S01]  /*4cd0*/  FMUL.FTZ R44, R45.reuse, R39 ;  /* 0x000000272d2c7220 */ /* 0x040fe20000410000 */
[----:B------:R-:W-:Y:S01]  /*4ce0*/  PRMT R112, R112, 0x5410, R51 ;  /* 0x0000541070707816 */ /* 0x000fe20000000033 */
[-C--:B------:R-:W-:Y:S01]  /*4cf0*/  FMUL.FTZ R51, R45, R43.reuse ;  /* 0x0000002b2d337220 */ /* 0x080fe20000410000 */
[----:B------:R-:W-:Y:S01]  /*4d00*/  LOP3.LUT R111, R111, 0xffff0000, RZ, 0xc0, !PT ;  /* 0xffff00006f6f7812 */ /* 0x000fe200078ec0ff */
[----:B------:R-:W-:Y:S01]  /*4d10*/  FFMA.FTZ R48, R32, R43, R44 ;  /* 0x0000002b20307223 */ /* 0x000fe2000001002c */
[----:B------:R-:W-:Y:S01]  /*4d20*/  PRMT R108, R108, 0x5410, R93 ;  /* 0x000054106c6c7816 */ /* 0x000fe2000000005d */
[C---:B------:R-:W-:Y:S01]  /*4d30*/  FFMA.FTZ R47, R40.reuse, R109, -R47 ;  /* 0x0000006d282f7223 */ /* 0x040fe2000001082f */
[----:B------:R-:W-:Y:S01]  /*4d40*/  LOP3.LUT R107, R107, 0xffff0000, RZ, 0xc0, !PT ;  /* 0xffff00006b6b7812 */ /* 0x000fe200078ec0ff */
[----:B------:R-:W-:Y:S01]  /*4d50*/  FFMA.FTZ R49, R40, R113, R49 ;  /* 0x0000007128317223 */ /* 0x000fe20000010031 */
[----:B------:R-:W-:Y:S01]  /*4d60*/  LOP3.LUT R33, R15, 0xffff0000, RZ, 0xc0, !PT ;  /* 0xffff00000f217812 */ /* 0x000fe200078ec0ff */
[----:B------:R-:W-:Y:S01]  /*4d70*/  FFMA.FTZ R51, R32, R39, -R51 ;  /* 0x0000002720337223 */ /* 0x000fe20000010833 */
[----:B------:R-:W-:Y:S01]  /*4d80*/  FMUL.FTZ R44, R46, R111 ;  /* 0x0000006f2e2c7220 */ /* 0x000fe20000410000 */
[----:B------:R-:W-:Y:S01]  /*4d90*/  SHF.L.U32 R32, R108, 0x10, RZ ;  /* 0x000000106c207819 */ /* 0x000fe200000006ff */
[----:B------:R-:W-:-:S02]  /*4da0*/  IMAD.U32 R40, R112, 0x10000, RZ ;  /* 0x0001000070287824 */ /* 0x000fc400078e00ff */
[-C--:B------:R-:W-:Y:S01]  /*4db0*/  FMUL.FTZ R50, R46, R107.reuse ;  /* 0x0000006b2e327220 */ /* 0x080fe20000410000 */
[----:B------:R-:W-:Y:S01]  /*4dc0*/  FFMA.FTZ R46, R33, R107, -R44 ;  /* 0x0000006b212e7223 */ /* 0x000fe2000001082c */
[----:B------:R-:W-:Y:S02]  /*4dd0*/  IMAD.U32 R13, R12, 0x10000, RZ ;  /* 0x000100000c0d7824 */ /* 0x000fe400078e00ff */
[C---:B------:R-:W-:Y:S01]  /*4de0*/  FMUL.FTZ R44, R41.reuse, R40 ;  /* 0x00000028292c7220 */ /* 0x040fe20000410000 */
[----:B------:R-:W-:Y:S01]  /*4df0*/  LOP3.LUT R43, R112, 0xffff0000, RZ, 0xc0, !PT ;  /* 0xffff0000702b7812 */ /* 0x000fe200078ec0ff */
[-C--:B------:R-:W-:Y:S01]  /*4e00*/  FMUL.FTZ R41, R41, R32.reuse ;  /* 0x0000002029297220 */ /* 0x080fe20000410000 */
[----:B------:R-:W-:Y:S01]  /*4e10*/  LOP3.LUT R12, R12, 0xffff0000, RZ, 0xc0, !PT ;  /* 0xffff00000c0c7812 */ /* 0x000fe200078ec0ff */
[----:B------:R-:W-:Y:S01]  /*4e20*/  IMAD.U32 R35, R34, 0x10000, RZ ;  /* 0x0001000022237824 */ /* 0x000fe200078e00ff */
[----:B------:R-:W-:Y:S01]  /*4e30*/  LOP3.LUT R39, R108, 0xffff0000, RZ, 0xc0, !PT ;  /* 0xffff00006c277812 */ /* 0x000fe200078ec0ff */
[----:B------:R-:W-:Y:S01]  /*4e40*/  FFMA.FTZ R111, R33, R111, R50 ;  /* 0x0000006f216f7223 */ /* 0x000fe20000010032 */
[C---:B------:R-:W-:Y:S01]  /*4e50*/  FFMA.FTZ R44, R13.reuse, R32, -R44 ;  /* 0x000000200d2c7223 */ /* 0x040fe2000001082c */
[----:B------:R-:W-:Y:S01]  /*4e60*/  FFMA.FTZ R41, R13, R40, R41 ;  /* 0x000000280d297223 */ /* 0x000fe20000010029 */
[----:B------:R-:W-:Y:S01]  /*4e70*/  LOP3.LUT R34, R34, 0xffff0000, RZ, 0xc0, !PT ;  /* 0xffff000022227812 */ /* 0x000fe200078ec0ff */
[----:B------:R-:W-:Y:S01]  /*4e80*/  FMUL.FTZ R33, R42, R43 ;  /* 0x0000002b2a217220 */ /* 0x000fe20000410000 */
[C---:B------:R-:W-:Y:S01]  /*4e90*/  IMAD.U32 R32, R105.reuse, 0x10000, RZ ;  /* 0x0001000069207824 */ /* 0x040fe200078e00ff */
[C---:B------:R-:W-:Y:S01]  /*4ea0*/  LOP3.LUT R13, R110.reuse, 0xffff0000, RZ, 0xc0, !PT ;  /* 0xffff00006e0d7812 */ /* 0x040fe200078ec0ff */
[----:B------:R-:W-:Y:S01]  /*4eb0*/  IMAD.U32 R40, R110, 0x10000, RZ ;  /* 0x000100006e287824 */ /* 0x000fe200078e00ff */
[----:B------:R-:W-:Y:S01]  /*4ec0*/  LOP3.LUT R105, R105, 0xffff0000, RZ, 0xc0, !PT ;  /* 0xffff000069697812 */ /* 0x000fe200078ec0ff */
[----:B------:R-:W-:-:S02]  /*4ed0*/  IMAD.U32 R15, R14, 0x10000, RZ ;  /* 0x000100000e0f7824 */ /* 0x000fc400078e00ff */
[-C--:B------:R-:W-:Y:S01]  /*4ee0*/  FMUL.FTZ R45, R42, R39.reuse ;  /* 0x000000272a2d7220 */ /* 0x080fe20000410000 */
[----:B------:R-:W-:Y:S01]  /*4ef0*/  FFMA.FTZ R33, R12, R39, -R33 ;  /* 0x000000270c217223 */ /* 0x000fe20000010821 */
[----:B------:R-:W-:Y:S01]  /*4f00*/  LOP3.LUT R14, R14, 0xffff0000, RZ, 0xc0, !PT ;  /* 0xffff00000e0e7812 */ /* 0x000fe200078ec0ff */
[C---:B------:R-:W-:Y:S01]  /*4f10*/  FMUL.FTZ R42, R35.reuse, R40 ;  /* 0x00000028232a7220 */ /* 0x040fe20000410000 */
[C---:B------:R-:W-:Y:S01]  /*4f20*/  FMUL.FTZ R39, R34.reuse, R13 ;  /* 0x0000000d22277220 */ /* 0x040fe20000410000 */
[-C--:B------:R-:W-:Y:S01]  /*4f30*/  FMUL.FTZ R35, R35, R32.reuse ;  /* 0x0000002023237220 */ /* 0x080fe20000410000 */
[----:B------:R-:W-:Y:S01]  /*4f40*/  FMUL.FTZ R34, R34, R105 ;  /* 0x0000006922227220 */ /* 0x000fe20000410000 */
[----:B------:R-:W-:Y:S01]  /*4f50*/  FFMA.FTZ R12, R12, R43, R45 ;  /* 0x0000002b0c0c7223 */ /* 0x000fe2000001002d */
[C---:B------:R-:W-:Y:S01]  /*4f60*/  FFMA.FTZ R42, R15.reuse, R32, -R42 ;  /* 0x000000200f2a7223 */ /* 0x040fe2000001082a */
[----:B------:R-:W-:Y:S01]  /*4f70*/  FFMA.FTZ R35, R15, R40, R35 ;  /* 0x000000280f237223 */ /* 0x000fe20000010023 */
[C---:B------:R-:W-:Y:S01]  /*4f80*/  FFMA.FTZ R34, R14.reuse, R13, R34 ;  /* 0x0000000d0e227223 */ /* 0x040fe20000010022 */
[----:B------:R-:W-:Y:S01]  /*4f90*/  FFMA.FTZ R39, R14, R105, -R39 ;  /* 0x000000690e277223 */ /* 0x000fe20000010827 */
[----:B------:R-:W-:-:S02]  /*4fa0*/  F2FP.BF16.F32.PACK_AB R49, R49, R94 ;  /* 0x0000005e3131723e */ /* 0x000fc400000010ff */
[----:B------:R-:W-:Y:S02]  /*4fb0*/  F2FP.BF16.F32.PACK_AB R48, R111, R48 ;  /* 0x000000306f30723e */ /* 0x000fe400000010ff */
[----:B------:R-:W-:Y:S01]  /*4fc0*/  F2FP.BF16.F32.PACK_AB R44, R33, R44 ;  /* 0x0000002c212c723e */ /* 0x000fe200000010ff */
[----:B------:R-:W-:Y:S01]  /*4fd0*/  IMAD.MOV.U32 R33, RZ, RZ, R49 ;  /* 0x000000ffff217224 */ /* 0x000fe200078e0031 */
[----:B------:R-:W-:Y:S02]  /*4fe0*/  F2FP.BF16.F32.PACK_AB R32, R12, R41 ;  /* 0x000000290c20723e */ /* 0x000fe400000010ff */
[----:B------:R-:W-:Y:S01]  /*4ff0*/  F2FP.BF16.F32.PACK_AB R34, R34, R35 ;  /* 0x000000232222723e */ /* 0x000fe200000010ff */
[----:B------:R-:W-:Y:S01]  /*5000*/  IMAD.MOV.U32 R12, RZ, RZ, R44 ;  /* 0x000000ffff0c7224 */ /* 0x000fe200078e002c */
[----:B------:R-:W-:Y:S01]  /*5010*/  F2FP.BF16.F32.PACK_AB R13, R47, R92 ;  /* 0x0000005c2f0d723e */ /* 0x000fe200000010ff */
[----:B------:R-:W-:Y:S01]  /*5020*/  IMAD.MOV.U32 R35, RZ, RZ, R48 ;  /* 0x000000ffff237224 */ /* 0x000fe200078e0030 */
[----:B------:R-:W-:-:S02]  /*5030*/  F2FP.BF16.F32.PACK_AB R15, R46, R51 ;  /* 0x000000332e0f723e */ /* 0x000fc400000010ff */
[----:B------:R-:W-:-:S07]  /*5040*/  F2FP.BF16.F32.PACK_AB R14, R39, R42 ;  /* 0x0000002a270e723e */ /* 0x000fce00000010ff */
.L_x_696:
[----:B------:R-:W-:Y:S05]  /*5050*/  BSYNC B1 ;  /* 0x0000000000017941 */ /* 0x000fea0003800000 */
.L_x_695:
[----:B------:R-:W-:Y:S01]  /*5060*/  ISETP.GE.AND P2, PT, R11, R104, PT ;  /* 0x000000680b00720c */ /* 0x000fe20003f46270 */
[----:B0-----:R0:W-:Y:S02]  /*5070*/  ST.E.128 desc[UR40][R36.64], R12 ;  /* 0x0000000c24007985 */ /* 0x0011e4000c101d28 */
[----:B0-----:R-:W-:Y:S02]  /*5080*/  IMAD.MOV.U32 R12, RZ, RZ, R102 ;  /* 0x000000ffff0c7224 */ /* 0x001fe400078e0066 */
[----:B------:R-:W-:-:S08]  /*5090*/  IMAD.MOV.U32 R13, RZ, RZ, R38 ;  /* 0x000000ffff0d7224 */ /* 0x000fd000078e0026 */
[----:B------:R-:W-:Y:S05]  /*50a0*/  @P2 BRA `(.L_x_679) ;  /* 0x00000004001c2947 */ /* 0x000fea0003800000 */
[----:B------:R-:W-:-:S05]  /*50b0*/  IMAD.WIDE R12, R11, 0x2, R12 ;  /* 0x000000020b0c7825 */ /* 0x000fca00078e020c */
[----:B-1----:R0:W-:Y:S01]  /*50c0*/  ST.E.128 desc[UR40][R12.64], R32 ;  /* 0x000000200c007985 */ /* 0x0021e2000c101d28 */
[----:B------:R-:W-:Y:S05]  /*50d0*/  BRA `(.L_x_679) ;  /* 0x0000000400107947 */ /* 0x000fea0003800000 */
.L_x_660:
[----:B------:R-:W-:-:S13]  /*50e0*/  ISETP.NE.AND P3, PT, R205, 0x3, PT ;  /* 0x00000003cd00780c */ /* 0x000fda0003f65270 */
[----:B------:R-:W-:Y:S05]  /*50f0*/  @!P3 BRA `(.L_x_697) ;  /* 0x000000000004b947 */ /* 0x000fea0003800000 */
[----:B------:R-:W-:Y:S01]  /*5100*/  BPT.TRAP 0x1 ;  /* 0x000000040000795c */ /* 0x000fe20000300000 */
.L_x_697:
[----:B------:R-:W-:Y:S01]  /*5110*/  IMAD R89, R18, 0x8, R19 ;  /* 0x0000000812597824 */ /* 0x000fe200078e0213 */
[----:B------:R-:W-:Y:S01]  /*5120*/  SHF.L.U32 R101, R203, 0x1f, RZ ;  /* 0x0000001fcb657819 */ /* 0x000fe200000006ff */
[----:B------:R-:W-:Y:S01]  /*5130*/  BSSY B1, `(.L_x_698) ;  /* 0x0000004000017945 */ /* 0x000fe20003800000 */
[----:B------:R-:W-:Y:S02]  /*5140*/  SHF.R.S32.HI R98, RZ, 0x1f, R97 ;  /* 0x0000001fff627819 */ /* 0x000fe40000011461 */
[----:B------:R-:W0:Y:S02]  /*5150*/  SYNCS.PHASECHK.TRANS64.TRYWAIT P2, [R89+URZ+0x22890], R101 ;  /* 0x02289065590075a7 */ /* 0x000e24000804017f */
[----:B0-----:R-:W-:Y:S05]  /*5160*/  @!P2 BRA `(.L_x_699) ;  /* 0x000001280068a947 */ /* 0x001fea0003800000 */
.L_x_932:
[----:B------:R-:W-:Y:S05]  /*5170*/  BSYNC B1 ;  /* 0x0000000000017941 */ /* 0x000fea0003800000 */
.L_x_698:
[----:B------:R-:W-:Y:S01]  /*5180*/  ULDC.64 UR4, c[0x0][0x300] ;  /* 0x0000c00000047ab9 */ /* 0x000fe20000000a00 */
[----:B-----5:R-:W-:Y:S01]  /*5190*/  SHF.R.S32.HI R99, RZ, 0x1f, R96 ;  /* 0x0000001fff637819 */ /* 0x020fe20000011460 */
[----:B------:R-:W-:Y:S02]  /*51a0*/  IMAD R14, R98, UR4, RZ ;  /* 0x00000004620e7c24 */ /* 0x000fe4000f8e02ff */
[----:B------:R-:W-:-:S04]  /*51b0*/  IMAD.WIDE.U32 R12, R97, UR4, RZ ;  /* 0x00000004610c7c25 */ /* 0x000fc8000f8e00ff */
[----:B------:R-:W-:Y:S01]  /*51c0*/  IMAD R11, R97, UR5, R14 ;  /* 0x00000005610b7c24 */ /* 0x000fe2000f8e020e */
[----:B------:R-:W-:Y:S01]  /*51d0*/  ULDC.64 UR4, c[0x0][0x310] ;  /* 0x0000c40000047ab9 */ /* 0x000fe20000000a00 */
[----:B------:R-:W-:Y:S02]  /*51e0*/  IMAD R100, R28, -0x60, R31 ;  /* 0xffffffa01c647824 */ /* 0x000fe400078e021f */
[----:B------:R-:W-:Y:S02]  /*51f0*/  IMAD R15, R99, UR4, RZ ;  /* 0x00000004630f7c24 */ /* 0x000fe4000f8e02ff */
[----:B------:R-:W-:Y:S01]  /*5200*/  IMAD.IADD R13, R13, 0x1, R11 ;  /* 0x000000010d0d7824 */ /* 0x000fe200078e020b */
[----:B------:R-:W-:Y:S01]  /*5210*/  VIMNMX R100, R100, 0x60, PT ;  /* 0x0000006064647848 */ /* 0x000fe20003fe0100 */
[C---:B------:R-:W-:Y:S02]  /*5220*/  IMAD R15, R96.reuse, UR5, R15 ;  /* 0x00000005600f7c24 */ /* 0x040fe4000f8e020f */
[----:B------:R-:W-:Y:S01]  /*5230*/  IMAD.WIDE.U32 R12, R96, UR4, R12 ;  /* 0x00000004600c7c25 */ /* 0x000fe2000f8e000c */
[----:B------:R-:W-:-:S03]  /*5240*/  ULDC.64 UR4, c[0x0][0x308] ;  /* 0x0000c20000047ab9 */ /* 0x000fc60000000a00 */
[----:B------:R-:W-:Y:S02]  /*5250*/  IMAD R11, R60, UR4, RZ ;  /* 0x000000043c0b7c24 */ /* 0x000fe4000f8e02ff */
[----:B------:R-:W-:Y:S02]  /*5260*/  IMAD.IADD R13, R13, 0x1, R15 ;  /* 0x000000010d0d7824 */ /* 0x000fe400078e020f */
[C---:B------:R-:W-:Y:S02]  /*5270*/  IMAD R11, R74.reuse, UR5, R11 ;  /* 0x000000054a0b7c24 */ /* 0x040fe4000f8e020b */
[----:B------:R-:W-:Y:S01]  /*5280*/  IMAD.WIDE.U32 R12, R74, UR4, R12 ;  /* 0x000000044a0c7c25 */ /* 0x000fe2000f8e000c */
[----:B------:R-:W-:-:S03]  /*5290*/  ULDC.64 UR4, c[0x0][0x2e8] ;  /* 0x0000ba0000047ab9 */ /* 0x000fc60000000a00 */
[----:B------:R-:W-:Y:S01]  /*52a0*/  IMAD.IADD R11, R13, 0x1, R11 ;  /* 0x000000010d0b7824 */ /* 0x000fe200078e020b */
[----:B------:R-:W-:Y:S01]  /*52b0*/  LEA R36, P2, R12, UR4, 0x1 ;  /* 0x000000040c247c11 */ /* 0x000fe2000f8408ff */
[----:B------:R-:W-:Y:S01]  /*52c0*/  IMAD.IADD R38, R100, 0x1, -R200 ;  /* 0x0000000164267824 */ /* 0x000fe200078e0ac8 */
[----:B------:R-:W-:Y:S02]  /*52d0*/  UMOV UR4, 0xffffffff ;  /* 0xffffffff00047882 */ /* 0x000fe40000000000 */
[----:B------:R-:W-:Y:S02]  /*52e0*/  LEA.HI.X R37, R12, UR5, R11, 0x1, P2 ;  /* 0x000000050c257c11 */ /* 0x000fe400090f0c0b */
[----:B------:R-:W-:Y:S01]  /*52f0*/  ISETP.GE.AND P2, PT, R38, 0x1, PT ;  /* 0x000000012600780c */ /* 0x000fe20003f46270 */
[----:B------:R-:W-:-:S12]  /*5300*/  BRA.DIV UR4, `(.L_x_700) ;  /* 0x0000012a04147947 */ /* 0x000fd8000b800000 */
[----:B------:R1:W2:Y:S04]  /*5310*/  SHFL.IDX PT, R33, R37, RZ, 0x1c1f ;  /* 0x001c1fff25217589 */ /* 0x0002a800000e0000 */
[----:B------:R1:W3:Y:S02]  /*5320*/  SHFL.IDX PT, R14, R36, RZ, 0x1c1f ;  /* 0x001c1fff240e7589 */ /* 0x0002e400000e0000 */
.L_x_936:
[----:B------:R-:W-:Y:S04]  /*5330*/  BSSY B1, `(.L_x_701) ;  /* 0x000000d000017945 */ /* 0x000fe80003800000 */
[----:B------:R-:W-:Y:S05]  /*5340*/  @!P2 BRA `(.L_x_702) ;  /* 0x00000000002ca947 */ /* 0x000fea0003800000 */
[----:B------:R-:W-:Y:S02]  /*5350*/  ULDC UR4, c[0x0][0x2f4] ;  /* 0x0000bd0000047ab9 */ /* 0x000fe40000000800 */
[----:B------:R-:W-:-:S13]  /*5360*/  ISETP.GE.AND P2, PT, R16, UR4, PT ;  /* 0x0000000410007c0c */ /* 0x000fda000bf46270 */
[----:B---3--:R-:W-:-:S04]  /*5370*/  @!P2 LEA R34, P4, R16, R14, 0x1 ;  /* 0x0000000e1022a211 */ /* 0x008fc800078808ff */
[----:B--2---:R-:W-:Y:S02]  /*5380*/  @!P2 LEA.HI.X R35, R16, R33, R17, 0x1, P4 ;  /* 0x000000211023a211 */ /* 0x004fe400020f0c11 */
[----:B------:R-:W-:-:S13]  /*5390*/  ISETP.GE.AND P4, PT, R2, UR4, PT ;  /* 0x0000000402007c0c */ /* 0x000fda000bf86270 */
[C---:B------:R-:W-:Y:S02]  /*53a0*/  @!P4 LEA R32, P5, R2.reuse, R14, 0x1 ;  /* 0x0000000e0220c211 */ /* 0x040fe400078a08ff */
[----:B------:R-:W2:Y:S02]  /*53b0*/  @!P2 LDS.128 R12, [R94] ;  /* 0x000000005e0ca984 */ /* 0x000ea40000000c00 */
[----:B------:R-:W-:Y:S02]  /*53c0*/  @!P4 LEA.HI.X R33, R2, R33, R201, 0x1, P5 ;  /* 0x000000210221c211 */ /* 0x000fe400028f0cc9 */
[----:B--2---:R-:W-:Y:S04]  /*53d0*/  @!P2 ST.E.128 desc[UR40][R34.64], R12 ;  /* 0x0000000c2200a985 */ /* 0x004fe8000c101d28 */
[----:B------:R-:W2:Y:S04]  /*53e0*/  @!P4 LDS.128 R12, [R92] ;  /* 0x000000005c0cc984 */ /* 0x000ea80000000c00 */
[----:B--2---:R4:W-:Y:S02]  /*53f0*/  @!P4 ST.E.128 desc[UR40][R32.64], R12 ;  /* 0x0000000c2000c985 */ /* 0x0049e4000c101d28 */
.L_x_702:
[----:B------:R-:W-:Y:S05]  /*5400*/  BSYNC B1 ;  /* 0x0000000000017941 */ /* 0x000fea0003800000 */
.L_x_701:
[----:B------:R-:W-:-:S03]  /*5410*/  UMOV UR4, 0xffffffff ;  /* 0xffffffff00047882 */ /* 0x000fc60000000000 */
[----:B------:R-:W-:Y:S05]  /*5420*/  BRA.DIV UR4, `(.L_x_703) ;  /* 0x0000012a04147947 */ /* 0x000fea000b800000 */
[----:B--2-4-:R2:W4:Y:S04]  /*5430*/  SHFL.IDX PT, R33, R37, 0x1, 0x1c1f ;  /* 0x003c1f0025217f89 */ /* 0x01452800000e0000 */
[----:B---3--:R2:W3:Y:S02]  /*5440*/  SHFL.IDX PT, R14, R36, 0x1, 0x1c1f ;  /* 0x003c1f00240e7f89 */ /* 0x0084e400000e0000 */
.L_x_940:
[----:B------:R-:W-:-:S13]  /*5450*/  ISETP.GE.AND P2, PT, R38, 0x41, PT ;  /* 0x000000412600780c */ /* 0x000fda0003f46270 */
[----:B------:R-:W-:Y:S05]  /*5460*/  @!P2 BRA `(.L_x_679) ;  /* 0x00000000002ca947 */ /* 0x000fea0003800000 */
[----:B------:R-:W-:Y:S02]  /*5470*/  ULDC UR4, c[0x0][0x2f4] ;  /* 0x0000bd0000047ab9 */ /* 0x000fe40000000800 */
[----:B------:R-:W-:-:S13]  /*5480*/  ISETP.GE.AND P2, PT, R16, UR4, PT ;  /* 0x0000000410007c0c */ /* 0x000fda000bf46270 */
[----:B---3--:R-:W-:-:S04]  /*5490*/  @!P2 LEA R34, P4, R16, R14, 0x1 ;  /* 0x0000000e1022a211 */ /* 0x008fc800078808ff */
[----:B----4-:R-:W-:Y:S02]  /*54a0*/  @!P2 LEA.HI.X R35, R16, R33, R17, 0x1, P4 ;  /* 0x000000211023a211 */ /* 0x010fe400020f0c11 */
[----:B------:R-:W-:-:S13]  /*54b0*/  ISETP.GE.AND P4, PT, R2, UR4, PT ;  /* 0x0000000402007c0c */ /* 0x000fda000bf86270 */
[C---:B------:R-:W-:Y:S02]  /*54c0*/  @!P4 LEA R32, P5, R2.reuse, R14, 0x1 ;  /* 0x0000000e0220c211 */ /* 0x040fe400078a08ff */
[----:B------:R-:W3:Y:S02]  /*54d0*/  @!P2 LDS.128 R12, [R94+0x2000] ;  /* 0x002000005e0ca984 */ /* 0x000ee40000000c00 */
[----:B------:R-:W-:Y:S02]  /*54e0*/  @!P4 LEA.HI.X R33, R2, R33, R201, 0x1, P5 ;  /* 0x000000210221c211 */ /* 0x000fe400028f0cc9 */
[----:B---3--:R-:W-:Y:S04]  /*54f0*/  @!P2 ST.E.128 desc[UR40][R34.64], R12 ;  /* 0x0000000c2200a985 */ /* 0x008fe8000c101d28 */
[----:B------:R-:W3:Y:S04]  /*5500*/  @!P4 LDS.128 R12, [R92+0x2000] ;  /* 0x002000005c0cc984 */ /* 0x000ee80000000c00 */
[----:B---3--:R3:W-:Y:S02]  /*5510*/  @!P4 ST.E.128 desc[UR40][R32.64], R12 ;  /* 0x0000000c2000c985 */ /* 0x0087e4000c101d28 */
.L_x_679:
[----:B------:R-:W-:Y:S05]  /*5520*/  BSYNC B0 ;  /* 0x0000000000007941 */ /* 0x000fea0003800000 */
.L_x_659:
[----:B------:R-:W5:Y:S01]  /*5530*/  S2R R11, SR_TID.X ;  /* 0x00000000000b7919 */ /* 0x000f620000002100 */
[----:B------:R-:W-:Y:S01]  /*5540*/  @!PT LDS RZ, [RZ] ;  /* 0x00000000fffff984 */ /* 0x000fe20000000800 */
[----:B------:R-:W-:Y:S01]  /*5550*/  @!PT LDS RZ, [RZ] ;  /* 0x00000000fffff984 */ /* 0x000fe20000000800 */
[----:B------:R-:W-:Y:S01]  /*5560*/  @!PT LDS RZ, [RZ] ;  /* 0x00000000fffff984 */ /* 0x000fe20000000800 */
[----:B------:R-:W-:Y:S01]  /*5570*/  @!PT LDS RZ, [RZ] ;  /* 0x00000000fffff984 */ /* 0x000fe20000000800 */
[----:B------:R2:W-:Y:S06]  /*5580*/  MEMBAR.ALL.CTA ;  /* 0x0000000000007992 */ /* 0x0005ec0000008000 */
[----:B--2---:R-:W2:Y:S01]  /*5590*/  FENCE.VIEW.ASYNC.S ;  /* 0x00000000000073c6 */ /* 0x004ea20000000000 */
[----:B------:R-:W-:Y:S05]  /*55a0*/  WARPSYNC.ALL ;  /* 0x0000000000007948 */ /* 0x000fea0003800000 */
[----:B------:R-:W-:Y:S01]  /*55b0*/  BSSY B0, `(.L_x_704) ;  /* 0x0000009000007945 */ /* 0x000fe20003800000 */
[----:B-----5:R-:W-:Y:S01]  /*55c0*/  LOP3.LUT R11, R11, 0x7f, RZ, 0xc0, !PT ;  /* 0x0000007f0b0b7812 */ /* 0x020fe200078ec0ff */
[----:B--2---:R2:W-:Y:S03]  /*55d0*/  BAR.SYNC.DEFER_BLOCKING R62, 0x80 ;  /* 0x0002003e0000751d */ /* 0x0045e60000010000 */
[----:B------:R-:W-:-:S13]  /*55e0*/  ISETP.NE.AND P2, PT, R11, RZ, PT ;  /* 0x000000ff0b00720c */ /* 0x000fda0003f45270 */
[----:B------:R-:W-:-:S05]  /*55f0*/  @!P2 VIADD R11, R89, 0x228a0 ;  /* 0x000228a0590ba836 */ /* 0x000fca0000000000 */
[----:B------:R-:W-:-:S04]  /*5600*/  @!P2 PRMT R11, RZ, 0x654, R11 ;  /* 0x00000654ff0ba816 */ /* 0x000fc8000000000b */
[----:B------:R2:W-:Y:S01]  /*5610*/  @!P2 SYNCS.ARRIVE.TRANS64.RED.A1T0 RZ, [R11+URZ], RZ ;  /* 0x000000ff0bffa9a7 */ /* 0x0005e2000810043f */
[----:B------:R-:W-:Y:S05]  /*5620*/  @!P3 BRA `(.L_x_705) ;  /* 0x000000000004b947 */ /* 0x000fea0003800000 */
[----:B------:R-:W-:Y:S01]  /*5630*/  BPT.TRAP 0x1 ;  /* 0x000000040000795c */ /* 0x000fe20000300000 */
.L_x_705:
[----:B------:R-:W-:Y:S05]  /*5640*/  BSYNC B0 ;  /* 0x0000000000007941 */ /* 0x000fea0003800000 */
.L_x_704:
[----:B------:R-:W5:Y:S01]  /*5650*/  SYNCS.PHASECHK.TRANS64.TRYWAIT P3, [R89+URZ+0x228b0], R101 ;  /* 0x0228b065590075a7 */ /* 0x000f62000806017f */
[----:B------:R-:W-:Y:S04]  /*5660*/  BSSY B0, `(.L_x_706) ;  /* 0x0000002000007945 */ /* 0x000fe80003800000 */
[----:B-----5:R-:W-:Y:S05]  /*5670*/  @!P3 BRA `(.L_x_707) ;  /* 0x0000012400c8b947 */ /* 0x020fea0003800000 */
.L_x_941:
[----:B------:R-:W-:Y:S05]  /*5680*/  BSYNC B0 ;  /* 0x0000000000007941 */ /* 0x000fea0003800000 */
.L_x_706:
[----:B------:R-:W-:Y:S01]  /*5690*/  ULDC.64 UR4, c[0x0][0x328] ;  /* 0x0000ca0000047ab9 */ /* 0x000fe20000000a00 */
[----:B------:R-:W-:Y:S01]  /*56a0*/  IMAD.IADD R100, R100, 0x1, -R200 ;  /* 0x0000000164647824 */ /* 0x000fe200078e0ac8 */
[----:B------:R-:W-:Y:S01]  /*56b0*/  BSSY B0, `(.L_x_708) ;  /* 0x0000043000007945 */ /* 0x000fe20003800000 */
[----:B------:R-:W-:Y:S02]  /*56c0*/  IMAD R98, R98, UR4, RZ ;  /* 0x0000000462627c24 */ /* 0x000fe4000f8e02ff */
[----:B0--34-:R-:W-:-:S04]  /*56d0*/  IMAD.WIDE.U32 R12, R97, UR4, RZ ;  /* 0x00000004610c7c25 */ /* 0x019fc8000f8e00ff */
[----:B------:R-:W-:Y:S01]  /*56e0*/  IMAD R97, R97, UR5, R98 ;  /* 0x0000000561617c24 */ /* 0x000fe2000f8e0262 */
[----:B------:R-:W-:Y:S02]  /*56f0*/  ULDC.64 UR4, c[0x0][0x338] ;  /* 0x0000ce0000047ab9 */ /* 0x000fe40000000a00 */
[----:B------:R-:W-:Y:S02]  /*5700*/  IMAD R99, R99, UR4, RZ ;  /* 0x0000000463637c24 */ /* 0x000fe4000f8e02ff */
[----:B------:R-:W-:Y:S02]  /*5710*/  IMAD.IADD R13, R13, 0x1, R97 ;  /* 0x000000010d0d7824 */ /* 0x000fe400078e0261 */
[C---:B------:R-:W-:Y:S02]  /*5720*/  IMAD R99, R96.reuse, UR5, R99 ;  /* 0x0000000560637c24 */ /* 0x040fe4000f8e0263 */
[----:B------:R-:W-:Y:S01]  /*5730*/  IMAD.WIDE.U32 R12, R96, UR4, R12 ;  /* 0x00000004600c7c25 */ /* 0x000fe2000f8e000c */
[----:B------:R-:W-:-:S03]  /*5740*/  ULDC.64 UR4, c[0x0][0x330] ;  /* 0x0000cc0000047ab9 */ /* 0x000fc60000000a00 */
[----:B--2---:R-:W-:Y:S02]  /*5750*/  IMAD R11, R60, UR4, RZ ;  /* 0x000000043c0b7c24 */ /* 0x004fe4000f8e02ff */
[----:B------:R-:W-:Y:S02]  /*5760*/  IMAD.IADD R13, R13, 0x1, R99 ;  /* 0x000000010d0d7824 */ /* 0x000fe400078e0263 */
[C---:B------:R-:W-:Y:S02]  /*5770*/  IMAD R11, R74.reuse, UR5, R11 ;  /* 0x000000054a0b7c24 */ /* 0x040fe4000f8e020b */
[----:B------:R-:W-:Y:S01]  /*5780*/  IMAD.WIDE.U32 R12, R74, UR4, R12 ;  /* 0x000000044a0c7c25 */ /* 0x000fe2000f8e000c */
[----:B------:R-:W-:-:S03]  /*5790*/  ULDC.64 UR4, c[0x0][0x318] ;  /* 0x0000c60000047ab9 */ /* 0x000fc60000000a00 */
[----:B------:R-:W-:Y:S01]  /*57a0*/  IMAD.IADD R13, R13, 0x1, R11 ;  /* 0x000000010d0d7824 */ /* 0x000fe200078e020b */
[----:B-1----:R-:W-:Y:S01]  /*57b0*/  LEA R38, P3, R12, UR4, 0x1 ;  /* 0x000000040c267c11 */ /* 0x002fe2000f8608ff */
[----:B------:R-:W-:-:S03]  /*57c0*/  IMAD R11, R18, 0x6000, R68 ;  /* 0x00006000120b7824 */ /* 0x000fc600078e0244 */
[----:B------:R-:W-:Y:S01]  /*57d0*/  LEA.HI.X R39, R12, UR5, R13, 0x1, P3 ;  /* 0x000000050c277c11 */ /* 0x000fe200098f0c0d */
[----:B------:R-:W-:Y:S01]  /*57e0*/  IMAD.IADD R13, R64, 0x1, R11 ;  /* 0x00000001400d7824 */ /* 0x000fe200078e020b */
[----:B------:R-:W-:Y:S01]  /*57f0*/  ISETP.GE.AND P3, PT, R100, 0x1, PT ;  /* 0x000000016400780c */ /* 0x000fe20003f66270 */
[----:B------:R0:W1:Y:S01]  /*5800*/  SHFL.IDX PT, R43, R38, RZ, 0x1c1f ;  /* 0x001c1fff262b7589 */ /* 0x00006200000e0000 */
[--C-:B------:R-:W-:Y:S02]  /*5810*/  IMAD R40, R11, 0x2, R24.reuse ;  /* 0x000000020b287824 */ /* 0x100fe400078e0218 */
[----:B------:R-:W-:Y:S01]  /*5820*/  IMAD R42, R13, 0x2, R24 ;  /* 0x000000020d2a7824 */ /* 0x000fe200078e0218 */
[----:B------:R0:W2:Y:S08]  /*5830*/  SHFL.IDX PT, R41, R39, RZ, 0x1c1f ;  /* 0x001c1fff27297589 */ /* 0x0000b000000e0000 */
[----:B0-----:R-:W-:Y:S05]  /*5840*/  @!P3 BRA `(.L_x_709) ;  /* 0x0000000000a4b947 */ /* 0x001fea0003800000 */
[----:B------:R-:W-:Y:S02]  /*5850*/  ISETP.NE.AND P5, PT, R82, RZ, PT ;  /* 0x000000ff5200720c */ /* 0x000fe40003fa5270 */
[----:B------:R-:W-:Y:S02]  /*5860*/  ISETP.NE.AND P4, PT, R83, RZ, PT ;  /* 0x000000ff5300720c */ /* 0x000fe40003f85270 */
[----:B------:R-:W-:-:S09]  /*5870*/  PRMT R11, R3, 0x8880, RZ ;  /* 0x00008880030b7816 */ /* 0x000fd200000000ff */
[----:B------:R-:W0:Y:S01]  /*5880*/  @P5 LDS.128 R12, [R40] ;  /* 0x00000000280c5984 */ /* 0x000e220000000c00 */
[----:B-1----:R-:W-:-:S04]  /*5890*/  @P5 LEA R36, P3, R16, R43, 0x1 ;  /* 0x0000002b10245211 */ /* 0x002fc800078608ff */
[----:B--2---:R-:W-:Y:S02]  /*58a0*/  @P5 LEA.HI.X R37, R16, R41, R17, 0x1, P3 ;  /* 0x0000002910255211 */ /* 0x004fe400018f0c11 */
[----:B------:R-:W-:-:S04]  /*58b0*/  @P4 LEA R34, P3, R2, R43, 0x1 ;  /* 0x0000002b02224211 */ /* 0x000fc800078608ff */
[----:B------:R-:W-:Y:S02]  /*58c0*/  @P4 LEA.HI.X R35, R2, R41, R201, 0x1, P3 ;  /* 0x0000002902234211 */ /* 0x000fe400018f0cc9 */
[----:B------:R-:W-:-:S13]  /*58d0*/  ISETP.NE.AND P3, PT, R84, RZ, PT ;  /* 0x000000ff5400720c */ /* 0x000fda0003f65270 */
[----:B------:R-:W-:-:S04]  /*58e0*/  @P3 LEA R32, P6, R209, R43, 0x1 ;  /* 0x0000002bd1203211 */ /* 0x000fc800078c08ff */
[----:B------:R-:W-:Y:S01]  /*58f0*/  @P3 LEA.HI.X R33, R209, R41, R222, 0x1, P6 ;  /* 0x00000029d1213211 */ /* 0x000fe200030f0cde */
[----:B0-----:R0:W-:Y:S01]  /*5900*/  @P5 ST.E.128 desc[UR40][R36.64], R12 ;  /* 0x0000000c24005985 */ /* 0x0011e2000c101d28 */
[----:B------:R-:W-:-:S03]  /*5910*/  ISETP.NE.AND P5, PT, R85, RZ, PT ;  /* 0x000000ff5500720c */ /* 0x000fc60003fa5270 */
[----:B------:R-:W1:Y:S10]  /*5920*/  @P4 LDS.128 R12, [R42] ;  /* 0x000000002a0c4984 */ /* 0x000e740000000c00 */
[----:B0-----:R-:W-:-:S04]  /*5930*/  @P5 LEA R36, P6, R208, R43, 0x1 ;  /* 0x0000002bd0245211 */ /* 0x001fc800078c08ff */
[----:B------:R-:W-:Y:S01]  /*5940*/  @P5 LEA.HI.X R37, R208, R41, R221, 0x1, P6 ;  /* 0x00000029d0255211 */ /* 0x000fe200030f0cdd */
[----:B-1----:R0:W-:Y:S01]  /*5950*/  @P4 ST.E.128 desc[UR40][R34.64], R12 ;  /* 0x0000000c22004985 */ /* 0x0021e2000c101d28 */
[----:B------:R-:W-:-:S03]  /*5960*/  ISETP.NE.AND P4, PT, R86, RZ, PT ;  /* 0x000000ff5600720c */ /* 0x000fc60003f85270 */
[----:B------:R-:W1:Y:S10]  /*5970*/  @P3 LDS.128 R12, [R40+0x3000] ;  /* 0x00300000280c3984 */ /* 0x000e740000000c00 */
        /* <DEDUP_REMOVED lines=13> */
[----:B------:R-:W-:-:S03]  /*5a50*/  ISETP.GT.AND P4, PT, R11, -0x1, PT ;  /* 0xffffffff0b00780c */ /* 0x000fc60003f84270 */
[----:B------:R-:W1:Y:S10]  /*5a60*/  @P3 LDS.128 R12, [R42+0x6000] ;  /* 0x006000002a0c3984 */ /* 0x000e740000000c00 */
[----:B0-----:R-:W-:-:S04]  /*5a70*/  @!P4 LEA R34, P6, R210, R43, 0x1 ;  /* 0x0000002bd222c211 */ /* 0x001fc800078c08ff */
[----:B------:R-:W-:Y:S01]  /*5a80*/  @!P4 LEA.HI.X R35, R210, R41, R217, 0x1, P6 ;  /* 0x00000029d223c211 */ /* 0x000fe200030f0cd9 */
[----:B-1----:R-:W-:Y:S04]  /*5a90*/  @P3 ST.E.128 desc[UR40][R32.64], R12 ;  /* 0x0000000c20003985 */ /* 0x002fe8000c101d28 */
[----:B------:R-:W0:Y:S04]  /*5aa0*/  @P5 LDS.128 R12, [R40+0x9000] ;  /* 0x00900000280c5984 */ /* 0x000e280000000c00 */
[----:B0-----:R-:W-:Y:S04]  /*5ab0*/  @P5 ST.E.128 desc[UR40][R36.64], R12 ;  /* 0x0000000c24005985 */ /* 0x001fe8000c101d28 */
[----:B------:R-:W0:Y:S04]  /*5ac0*/  @!P4 LDS.128 R12, [R42+0x9000] ;  /* 0x009000002a0cc984 */ /* 0x000e280000000c00 */
[----:B0-----:R0:W-:Y:S02]  /*5ad0*/  @!P4 ST.E.128 desc[UR40][R34.64], R12 ;  /* 0x0000000c2200c985 */ /* 0x0011e4000c101d28 */
.L_x_709:
[----:B------:R-:W-:Y:S05]  /*5ae0*/  BSYNC B0 ;  /* 0x0000000000007941 */ /* 0x000fea0003800000 */
.L_x_708:
[----:B------:R-:W-:Y:S01]  /*5af0*/  ISETP.GE.AND P3, PT, R100, 0x41, PT ;  /* 0x000000416400780c */ /* 0x000fe20003f66270 */
[----:B------:R-:W3:Y:S01]  /*5b00*/  SHFL.IDX PT, R39, R39, 0x1, 0x1c1f ;  /* 0x003c1f0027277f89 */ /* 0x000ee200000e0000 */
[----:B------:R-:W-:Y:S03]  /*5b10*/  BSSY B0, `(.L_x_710) ;  /* 0x000002c000007945 */ /* 0x000fe60003800000 */
[----:B------:R4:W0:Y:S08]  /*5b20*/  SHFL.IDX PT, R11, R38, 0x1, 0x1c1f ;  /* 0x003c1f00260b7f89 */ /* 0x00083000000e0000 */
[----:B----4-:R-:W-:Y:S05]  /*5b30*/  @!P3 BRA `(.L_x_711) ;  /* 0x0000000000a4b947 */ /* 0x010fea0003800000 */
[----:B------:R-:W-:Y:S02]  /*5b40*/  ISETP.NE.AND P5, PT, R82, RZ, PT ;  /* 0x000000ff5200720c */ /* 0x000fe40003fa5270 */
[----:B------:R-:W-:Y:S02]  /*5b50*/  ISETP.NE.AND P4, PT, R83, RZ, PT ;  /* 0x000000ff5300720c */ /* 0x000fe40003f85270 */
[----:B------:R-:W-:-:S09]  /*5b60*/  PRMT R38, R3, 0x8880, RZ ;  /* 0x0000888003267816 */ /* 0x000fd200000000ff */
[----:B0-----:R-:W0:Y:S01]  /*5b70*/  @P5 LDS.128 R12, [R40+0x2000] ;  /* 0x00200000280c5984 */ /* 0x001e220000000c00 */
[----:B------:R-:W-:-:S04]  /*5b80*/  @P5 LEA R36, P3, R16, R11, 0x1 ;  /* 0x0000000b10245211 */ /* 0x000fc800078608ff */
[----:B---3--:R-:W-:Y:S02]  /*5b90*/  @P5 LEA.HI.X R37, R16, R39, R17, 0x1, P3 ;  /* 0x0000002710255211 */ /* 0x008fe400018f0c11 */
[----:B------:R-:W-:-:S04]  /*5ba0*/  @P4 LEA R34, P3, R2, R11, 0x1 ;  /* 0x0000000b02224211 */ /* 0x000fc800078608ff */
[----:B------:R-:W-:Y:S02]  /*5bb0*/  @P4 LEA.HI.X R35, R2, R39, R201, 0x1, P3 ;  /* 0x0000002702234211 */ /* 0x000fe400018f0cc9 */
[----:B------:R-:W-:-:S13]  /*5bc0*/  ISETP.NE.AND P3, PT, R84, RZ, PT ;  /* 0x000000ff5400720c */ /* 0x000fda0003f65270 */
[----:B------:R-:W-:-:S04]  /*5bd0*/  @P3 LEA R32, P6, R209, R11, 0x1 ;  /* 0x0000000bd1203211 */ /* 0x000fc800078c08ff */
[----:B------:R-:W-:Y:S01]  /*5be0*/  @P3 LEA.HI.X R33, R209, R39, R222, 0x1, P6 ;  /* 0x00000027d1213211 */ /* 0x000fe200030f0cde */
[----:B0-----:R0:W-:Y:S01]  /*5bf0*/  @P5 ST.E.128 desc[UR40][R36.64], R12 ;  /* 0x0000000c24005985 */ /* 0x0011e2000c101d28 */
[----:B------:R-:W-:-:S03]  /*5c00*/  ISETP.NE.AND P5, PT, R85, RZ, PT ;  /* 0x000000ff5500720c */ /* 0x000fc60003fa5270 */
[----:B------:R-:W3:Y:S10]  /*5c10*/  @P4 LDS.128 R12, [R42+0x2000] ;  /* 0x002000002a0c4984 */ /* 0x000ef40000000c00 */
[----:B0-----:R-:W-:-:S04]  /*5c20*/  @P5 LEA R36, P6, R208, R11, 0x1 ;  /* 0x0000000bd0245211 */ /* 0x001fc800078c08ff */
[----:B------:R-:W-:Y:S01]  /*5c30*/  @P5 LEA.HI.X R37, R208, R39, R221, 0x1, P6 ;  /* 0x00000027d0255211 */ /* 0x000fe200030f0cdd */
[----:B---3--:R0:W-:Y:S01]  /*5c40*/  @P4 ST.E.128 desc[UR40][R34.64], R12 ;  /* 0x0000000c22004985 */ /* 0x0081e2000c101d28 */
        /* <DEDUP_REMOVED lines=15> */
[----:B------:R-:W-:-:S03]  /*5d40*/  ISETP.GT.AND P4, PT, R38, -0x1, PT ;  /* 0xffffffff2600780c */ /* 0x000fc60003f84270 */
[----:B------:R-:W3:Y:S10]  /*5d50*/  @P3 LDS.128 R12, [R42+0x8000] ;  /* 0x008000002a0c3984 */ /* 0x000ef40000000c00 */
[----:B0-----:R-:W-:-:S04]  /*5d60*/  @!P4 LEA R34, P6, R210, R11, 0x1 ;  /* 0x0000000bd222c211 */ /* 0x001fc800078c08ff */
[----:B------:R-:W-:Y:S01]  /*5d70*/  @!P4 LEA.HI.X R35, R210, R39, R217, 0x1, P6 ;  /* 0x00000027d223c211 */ /* 0x000fe200030f0cd9 */
[----:B---3--:R-:W-:Y:S04]  /*5d80*/  @P3 ST.E.128 desc[UR40][R32.64], R12 ;  /* 0x0000000c20003985 */ /* 0x008fe8000c101d28 */
[----:B------:R-:W0:Y:S04]  /*5d90*/  @P5 LDS.128 R12, [R40+0xb000] ;  /* 0x00b00000280c5984 */ /* 0x000e280000000c00 */
[----:B0-----:R-:W-:Y:S04]  /*5da0*/  @P5 ST.E.128 desc[UR40][R36.64], R12 ;  /* 0x0000000c24005985 */ /* 0x001fe8000c101d28 */
[----:B------:R-:W0:Y:S04]  /*5db0*/  @!P4 LDS.128 R12, [R42+0xb000] ;  /* 0x00b000002a0cc984 */ /* 0x000e280000000c00 */
[----:B0-----:R4:W-:Y:S02]  /*5dc0*/  @!P4 ST.E.128 desc[UR40][R34.64], R12 ;  /* 0x0000000c2200c985 */ /* 0x0019e4000c101d28 */
.L_x_711:
[----:B------:R-:W-:Y:S05]  /*5dd0*/  BSYNC B0 ;  /* 0x0000000000007941 */ /* 0x000fea0003800000 */
.L_x_710:
[----:B------:R-:W-:Y:S01]  /*5de0*/  @!PT LDS RZ, [RZ] ;  /* 0x00000000fffff984 */ /* 0x000fe20000000800 */
[----:B------:R-:W-:Y:S01]  /*5df0*/  @!PT LDS RZ, [RZ] ;  /* 0x00000000fffff984 */ /* 0x000fe20000000800 */
[----:B------:R-:W-:Y:S01]  /*5e00*/  @!PT LDS RZ, [RZ] ;  /* 0x00000000fffff984 */ /* 0x000fe20000000800 */
[----:B------:R-:W-:Y:S01]  /*5e10*/  @!PT LDS RZ, [RZ] ;  /* 0x00000000fffff984 */ /* 0x000fe20000000800 */
[----:B------:R5:W-:Y:S06]  /*5e20*/  MEMBAR.ALL.CTA ;  /* 0x0000000000007992 */ /* 0x000bec0000008000 */
[----:B-----5:R-:W5:Y:S01]  /*5e30*/  FENCE.VIEW.ASYNC.S ;  /* 0x00000000000073c6 */ /* 0x020f620000000000 */
[----:B------:R-:W-:Y:S01]  /*5e40*/  @!P2 VIADD R89, R89, 0x228c0 ;  /* 0x000228c05959a836 */ /* 0x000fe20000000000 */
[----:B-----5:R0:W-:Y:S01]  /*5e50*/  BAR.SYNC.DEFER_BLOCKING R62, 0x80 ;  /* 0x0002003e0000751d */ /* 0x0201e20000010000 */
[----:B------:R-:W-:Y:S01]  /*5e60*/  ISETP.NE.AND P3, PT, R91, RZ, PT ;  /* 0x000000ff5b00720c */ /* 0x000fe20003f65270 */
[----:B------:R-:W-:-:S02]  /*5e70*/  VIADD R18, R18, 0x1 ;  /* 0x0000000112127836 */ /* 0x000fc40000000000 */
[----:B------:R-:W-:-:S04]  /*5e80*/  @!P2 PRMT R89, RZ, 0x654, R89 ;  /* 0x00000654ff59a816 */ /* 0x000fc80000000059 */
[----:B------:R1:W-:Y:S01]  /*5e90*/  @!P2 SYNCS.ARRIVE.TRANS64.RED.A1T0 RZ, [R89+URZ], RZ ;  /* 0x000000ff59ffa9a7 */ /* 0x0003e2000810043f */
[----:B------:R-:W-:-:S04]  /*5ea0*/  ISETP.NE.AND P2, PT, R18, 0x2, PT ;  /* 0x000000021200780c */ /* 0x000fc80003f45270 */
[----:B0---4-:R-:W-:Y:S02]  /*5eb0*/  SEL R12, RZ, 0x1, P2 ;  /* 0x00000001ff0c7807 */ /* 0x011fe40001000000 */
[----:B------:R-:W-:Y:S02]  /*5ec0*/  SEL R18, R18, RZ, P2 ;  /* 0x000000ff12127207 */ /* 0x000fe40001000000 */
[----:B------:R-:W-:Y:S01]  /*5ed0*/  LOP3.LUT R203, R203, R12, RZ, 0x3c, !PT ;  /* 0x0000000ccbcb7212 */ /* 0x000fe200078e3cff */
[----:B-1----:R-:W-:Y:S06]  /*5ee0*/  @P3 BRA `(.L_x_712) ;  /* 0xffffffc000e43947 */ /* 0x002fec000383ffff */
[----:B------:R-:W0:Y:S01]  /*5ef0*/  S2R R11, SR_TID.X ;  /* 0x00000000000b7919 */ /* 0x000e220000002100 */
[----:B------:R-:W-:Y:S02]  /*5f00*/  PLOP3.LUT P0, PT, PT, PT, PT, 0x8, 0x0 ;  /* 0x000000000000781c */ /* 0x000fe40003f0e170 */
[----:B0-----:R-:W-:-:S04]  /*5f10*/  SHF.R.U32.HI R11, RZ, 0x7, R11 ;  /* 0x00000007ff0b7819 */ /* 0x001fc8000001160b */
[----:B------:R-:W-:-:S13]  /*5f20*/  ISETP.NE.AND P3, PT, R11, 0x1, PT ;  /* 0x000000010b00780c */ /* 0x000fda0003f65270 */
[----:B------:R-:W-:Y:S06]  /*5f30*/  @!P3 BAR.ARV 0x9, 0x100 ;  /* 0x024400000000bb1d */ /* 0x000fec0000002000 */
.L_x_654:
[----:B------:R-:W-:Y:S02]  /*5f40*/  ISETP.GE.AND P2, PT, R176, 0x1, PT ;  /* 0x00000001b000780c */ /* 0x000fe40003f46270 */
[----:B------:R-:W-:Y:S02]  /*5f50*/  CS2R R32, SRZ ;  /* 0x0000000000207805 */ /* 0x000fe4000001ff00 */
[----:B------:R-:W-:Y:S02]  /*5f60*/  PLOP3.LUT P1, PT, PT, PT, PT, 0x80, 0x0 ;  /* 0x000000000000781c */ /* 0x000fe40003f2f070 */
[----:B------:R-:W-:Y:S01]  /*5f70*/  CS2R R36, SRZ ;  /* 0x0000000000247805 */ /* 0x000fe2000001ff00 */
[----:B------:R-:W-:Y:S01]  /*5f80*/  IMAD.MOV.U32 R0, RZ, RZ, RZ ;  /* 0x000000ffff007224 */ /* 0x000fe200078e00ff */
[----:B------:R-:W-:Y:S01]  /*5f90*/  CS2R R148, SRZ ;  /* 0x0000000000947805 */ /* 0x000fe2000001ff00 */
[----:B------:R-:W-:Y:S01]  /*5fa0*/  IMAD.MOV.U32 R150, RZ, RZ, RZ ;  /* 0x000000ffff967224 */ /* 0x000fe200078e00ff */
        /* <DEDUP_REMOVED lines=9> */
[----:B------:R-:W-:Y:S01]  /*6040*/  CS2R R152, SRZ ;  /* 0x0000000000987805 */ /* 0x000fe2000001ff00 */
[----:B------:R-:W-:Y:S01]  /*6050*/  IMAD.MOV.U32 R174, RZ, RZ, RZ ;  /* 0x000000ffffae7224 */ /* 0x000fe200078e00ff */
        /* <DEDUP_REMOVED lines=23> */
[----:B---3--:R-:W-:Y:S02]  /*61d0*/  CS2R R38, SRZ ;  /* 0x0000000000267805 */ /* 0x008fe4000001ff00 */
        /* <DEDUP_REMOVED lines=8> */
[----:B------:R-:W-:Y:S01]  /*6260*/  MOV R20, RZ ;  /* 0x000000ff00147202 */ /* 0x000fe20000000f00 */
        /* <DEDUP_REMOVED lines=14> */
[----:B--2---:R-:W-:-:S02]  /*6350*/  CS2R R40, SRZ ;  /* 0x0000000000287805 */ /* 0x004fc4000001ff00 */
[----:B------:R-:W-:Y:S02]  /*6360*/  CS2R R6, SRZ ;  /* 0x0000000000067805 */ /* 0x000fe4000001ff00 */
[----:B------:R-:W-:Y:S02]  /*6370*/  CS2R R4, SRZ ;  /* 0x0000000000047805 */ /* 0x000fe4000001ff00 */
[----:B------:R-:W-:Y:S01]  /*6380*/  CS2R R28, SRZ ;  /* 0x00000000001c7805 */ /* 0x000fe2000001ff00 */
[----:B------:R-:W-:Y:S06]  /*6390*/  @P0 BRA `(.L_x_713) ;  /* 0x00000000000c0947 */ /* 0x000fec0003800000 */
[----:B------:R-:W0:Y:S01]  /*63a0*/  FENCE.VIEW.ASYNC.G ;  /* 0x00000000000073c6 */ /* 0x000e220000000100 */
[----:B------:R-:W-:Y:S05]  /*63b0*/  WARPSYNC.ALL ;  /* 0x0000000000007948 */ /* 0x000fea0003800000 */
[----:B0-----:R-:W-:Y:S06]  /*63c0*/  BAR.ARV 0xc, 0x180 ;  /* 0x0306000000007b1d */ /* 0x001fec0000002000 */
.L_x_713:
[----:B------:R-:W-:Y:S01]  /*63d0*/  CS2R R24, SRZ ;  /* 0x0000000000187805 */ /* 0x000fe2000001ff00 */
[----:B------:R-:W-:Y:S06]  /*63e0*/  @!P2 BRA `(.L_x_714) ;  /* 0x00000078001ca947 */ /* 0x000fec0003800000 */
[----:B------:R-:W-:-:S03]  /*63f0*/  UMOV UR4, 0xffffffff ;  /* 0xffffffff00047882 */ /* 0x000fc60000000000 */
[----:B------:R-:W-:Y:S05]  /*6400*/  BRA.DIV UR4, `(.L_x_715) ;  /* 0x0000011a04787947 */ /* 0x000fea000b800000 */
[----:B------:R-:W0:Y:S02]  /*6410*/  S2R R3, SR_TID.X ;  /* 0x0000000000037919 */ /* 0x000e240000002100 */
[----:B0-----:R-:W-:-:S05]  /*6420*/  VIADD R3, R3, 0xffffff80 ;  /* 0xffffff8003037836 */ /* 0x001fca0000000000 */
[----:B------:R-:W-:-:S04]  /*6430*/  SHF.R.S32.HI R0, RZ, 0x1f, R3 ;  /* 0x0000001fff007819 */ /* 0x000fc80000011403 */
[----:B------:R-:W-:-:S04]  /*6440*/  LEA.HI R0, R0, R3, RZ, 0x7 ;  /* 0x0000000300007211 */ /* 0x000fc800078f38ff */
[----:B------:R-:W-:-:S05]  /*6450*/  SHF.R.S32.HI R0, RZ, 0x7, R0 ;  /* 0x00000007ff007819 */ /* 0x000fca0000011400 */
[----:B------:R0:W1:Y:S02]  /*6460*/  SHFL.IDX PT, R14, R0, RZ, 0x1f ;  /* 0x00001fff000e7589 */ /* 0x00006400000e0000 */
.L_x_944:
[----:B01----:R-:W-:Y:S01]  /*6470*/  LEA.HI R0, R14, R14, RZ, 0x1 ;  /* 0x0000000e0e007211 */ /* 0x003fe200078f08ff */
[----:B------:R-:W-:Y:S01]  /*6480*/  VIADD R24, R19, 0x18400 ;  /* 0x0001840013187836 */ /* 0x000fe20000000000 */
[----:B------:R-:W-:Y:S02]  /*6490*/  BSSY B6, `(.L_x_716) ;  /* 0x0000018000067945 */ /* 0x000fe40003800000 */
[----:B------:R-:W-:Y:S02]  /*64a0*/  LOP3.LUT R3, R0, 0x1e, RZ, 0xc0, !PT ;  /* 0x0000001e00037812 */ /* 0x000fe400078ec0ff */
[----:B------:R-:W-:-:S03]  /*64b0*/  LOP3.LUT P0, RZ, R24, 0x1bf, RZ, 0xc0, !PT ;  /* 0x000001bf18ff7812 */ /* 0x000fc6000780c0ff */
[----:B------:R-:W-:-:S04]  /*64c0*/  IMAD.IADD R3, R14, 0x1, -R3 ;  /* 0x000000010e037824 */ /* 0x000fc800078e0a03 */
[----:B------:R-:W-:-:S05]  /*64d0*/  IMAD R3, R3, 0x2000, R24 ;  /* 0x0000200003037824 */ /* 0x000fca00078e0218 */
[----:B------:R-:W-:-:S04]  /*64e0*/  SHF.R.U32.HI R3, RZ, 0x4, R3 ;  /* 0x00000004ff037819 */ /* 0x000fc80000011603 */
[----:B------:R-:W-:Y:S01]  /*64f0*/  LOP3.LUT R29, R3, 0x3fff, RZ, 0xc0, !PT ;  /* 0x00003fff031d7812 */ /* 0x000fe200078ec0ff */
[----:B------:R-:W-:Y:S06]  /*6500*/  @!P0 BRA `(.L_x_717) ;  /* 0x0000000000408947 */ /* 0x000fec0003800000 */
        /* <DEDUP_REMOVED lines=16> */
.L_x_717:
[----:B------:R-:W-:Y:S05]  /*6610*/  BSYNC B6 ;  /* 0x0000000000067941 */ /* 0x000fea0003800000 */
.L_x_716:
[----:B------:R-:W-:Y:S02]  /*6620*/  ULDC UR4, c[0x0][0x3f4] ;  /* 0x0000fd0000047ab9 */ /* 0x000fe40000000800 */
[----:B------:R-:W-:-:S13]  /*6630*/  ISETP.LT.AND P0, PT, RZ, UR4, PT ;  /* 0x00000004ff007c0c */ /* 0x000fda000bf01270 */
[----:B------:R-:W-:Y:S05]  /*6640*/  @P0 BRA `(.L_x_718) ;  /* 0x0000000000400947 */ /* 0x000fea0003800000 */
[----:B------:R-:W2:Y:S02]  /*6650*/  LDL R20, [R1+0x30] ;  /* 0x0000300001147983 */ /* 0x000ea40000100800 */
[----:B--2---:R-:W-:-:S04]  /*6660*/  LEA.HI R0, R20, R20, RZ, 0x1 ;  /* 0x0000001414007211 */ /* 0x004fc800078f08ff */
[----:B------:R-:W-:-:S05]  /*6670*/  LOP3.LUT R0, R0, 0xfffffffe, RZ, 0xc0, !PT ;  /* 0xfffffffe00007812 */ /* 0x000fca00078ec0ff */
[----:B------:R-:W-:-:S05]  /*6680*/  IMAD.IADD R0, R20, 0x1, -R0 ;  /* 0x0000000114007824 */ /* 0x000fca00078e0a00 */
[----:B------:R-:W-:-:S04]  /*6690*/  SHF.L.U32 R0, R0, 0x1f, RZ ;  /* 0x0000001f00007819 */ /* 0x000fc800000006ff */
[----:B------:R0:W1:Y:S03]  /*66a0*/  SYNCS.PHASECHK.TRANS64.TRYWAIT P0, [R19+URZ+0x22800], R0 ;  /* 0x02280000130075a7 */ /* 0x000066000800017f */
[----:B-1----:R-:W-:Y:S05]  /*66b0*/  @!P0 NANOSLEEP.SYNCS 0x989680 ;  /* 0x009896800000895d */ /* 0x002fea0003900000 */
[----:B------:R-:W1:Y:S01]  /*66c0*/  @!P0 SYNCS.PHASECHK.TRANS64 P0, [R19+URZ+0x22800], R0 ;  /* 0x02280000130085a7 */ /* 0x000e62000800007f */
[----:B------:R-:W-:Y:S04]  /*66d0*/  BSSY B0, `(.L_x_719) ;  /* 0x0000006000007945 */ /* 0x000fe80003800000 */
[----:B-1----:R-:W-:Y:S05]  /*66e0*/  @P0 BRA `(.L_x_720) ;  /* 0x0000000000100947 */ /* 0x002fea0003800000 */
.L_x_721:
[----:B-1----:R1:W2:Y:S02]  /*66f0*/  SYNCS.PHASECHK.TRANS64.TRYWAIT P0, [R19+URZ+0x22800], R0 ;  /* 0x02280000130075a7 */ /* 0x0022a4000800017f */
[----:B--2---:R-:W-:Y:S05]  /*6700*/  @!P0 NANOSLEEP.SYNCS 0x989680 ;  /* 0x009896800000895d */ /* 0x004fea0003900000 */
[----:B------:R-:W2:Y:S02]  /*6710*/  @!P0 SYNCS.PHASECHK.TRANS64 P0, [R19+URZ+0x22800], R0 ;  /* 0x02280000130085a7 */ /* 0x000ea4000800007f */
[----:B--2---:R-:W-:Y:S05]  /*6720*/  @!P0 BRA `(.L_x_721) ;  /* 0xfffffffc00f08947 */ /* 0x004fea000383ffff */
.L_x_720:
[----:B------:R-:W-:Y:S05]  /*6730*/  BSYNC B0 ;  /* 0x0000000000007941 */ /* 0x000fea0003800000 */
.L_x_719:
[----:B------:R-:W-:Y:S05]  /*6740*/  BRA `(.L_x_722) ;  /* 0x0000002000cc7947 */ /* 0x000fea0003800000 */
.L_x_718:
[----:B-----5:R-:W-:Y:S01]  /*6750*/  SHF.R.S32.HI R0, RZ, 0x1f, R26 ;  /* 0x0000001fff007819 */ /* 0x020fe2000001141a */
[----:B------:R-:W-:Y:S01]  /*6760*/  ULDC.64 UR4, c[0x0][0x3f8] ;  /* 0x0000fe0000047ab9 */ /* 0x000fe20000000a00 */
[----:B------:R-:W-:Y:S01]  /*6770*/  ULDC.64 UR6, c[0x0][0x408] ;  /* 0x0001020000067ab9 */ /* 0x000fe20000000a00 */
[----:B------:R-:W-:Y:S01]  /*6780*/  LOP3.LUT P0, RZ, R24, 0x3ff, RZ, 0xc0, !PT ;  /* 0x000003ff18ff7812 */ /* 0x000fe2000780c0ff */
[----:B------:R-:W-:Y:S01]  /*6790*/  IMAD.WIDE.U32 R4, R26, UR4, RZ ;  /* 0x000000041a047c25 */ /* 0x000fe2000f8e00ff */
[----:B------:R-:W-:Y:S03]  /*67a0*/  BSSY B6, `(.L_x_723) ;  /* 0x000001f000067945 */ /* 0x000fe60003800000 */
[C---:B------:R-:W-:Y:S02]  /*67b0*/  IMAD R3, R0.reuse, UR4, RZ ;  /* 0x0000000400037c24 */ /* 0x040fe4000f8e02ff */
[----:B------:R-:W-:-:S02]  /*67c0*/  IMAD R9, R0, UR6, RZ ;  /* 0x0000000600097c24 */ /* 0x000fc4000f8e02ff */
[C---:B------:R-:W-:Y:S01]  /*67d0*/  IMAD R3, R26.reuse, UR5, R3 ;  /* 0x000000051a037c24 */ /* 0x040fe2000f8e0203 */
[----:B------:R-:W-:Y:S01]  /*67e0*/  ULDC.64 UR4, c[0x0][0x3e8] ;  /* 0x0000fa0000047ab9 */ /* 0x000fe20000000a00 */
[----:B------:R-:W-:Y:S01]  /*67f0*/  IMAD.WIDE.U32 R6, R26, UR6, RZ ;  /* 0x000000061a067c25 */ /* 0x000fe2000f8e00ff */
[----:B------:R-:W-:-:S03]  /*6800*/  LEA R24, P1, R4, UR4, 0x1 ;  /* 0x0000000404187c11 */ /* 0x000fc6000f8208ff */
[----:B------:R-:W-:Y:S01]  /*6810*/  IMAD R9, R26, UR7, R9 ;  /* 0x000000071a097c24 */ /* 0x000fe2000f8e0209 */
[----:B------:R-:W-:Y:S01]  /*6820*/  ULDC.64 UR6, c[0x0][0x400] ;  /* 0x0001000000067ab9 */ /* 0x000fe20000000a00 */
[----:B------:R-:W-:Y:S01]  /*6830*/  IMAD.IADD R25, R3, 0x1, R5 ;  /* 0x0000000103197824 */ /* 0x000fe200078e0205 */
[----:B------:R-:W-:Y:S01]  /*6840*/  LEA R26, P2, R6, UR6, 0x1 ;  /* 0x00000006061a7c11 */ /* 0x000fe2000f8408ff */
[----:B------:R-:W-:-:S03]  /*6850*/  IMAD.IADD R3, R9, 0x1, R7 ;  /* 0x0000000109037824 */ /* 0x000fc600078e0207 */
[----:B------:R-:W-:Y:S02]  /*6860*/  LEA.HI.X R25, R4, UR5, R25, 0x1, P1 ;  /* 0x0000000504197c11 */ /* 0x000fe400088f0c19 */
[----:B------:R-:W-:Y:S01]  /*6870*/  LEA.HI.X R28, R6, UR7, R3, 0x1, P2 ;  /* 0x00000007061c7c11 */ /* 0x000fe200090f0c03 */
        /* <DEDUP_REMOVED lines=9> */
[----:B------:R-:W-:Y:S01]  /*6910*/  MOV R13, RZ ;  /* 0x000000ff000d7202 */ /* 0x000fe20000000f00 */
[----:B------:R-:W-:Y:S02]  /*6920*/  IMAD.U32 R7, RZ, RZ, UR7 ;  /* 0x00000007ff077e24 */ /* 0x000fe4000f8e00ff */
[----:B------:R-:W-:-:S02]  /*6930*/  IMAD.U32 R10, RZ, RZ, UR4 ;  /* 0x00000004ff0a7e24 */ /* 0x000fc4000f8e00ff */
[----:B------:R-:W-:Y:S02]  /*6940*/  IMAD.U32 R11, RZ, RZ, UR5 ;  /* 0x00000005ff0b7e24 */ /* 0x000fe4000f8e00ff */
[----:B------:R-:W-:Y:S02]  /*6950*/  IMAD.MOV.U32 R8, RZ, RZ, 0x70 ;  /* 0x00000070ff087424 */ /* 0x000fe400078e00ff */
[----:B0-----:R-:W-:-:S07]  /*6960*/  IMAD.MOV.U32 R12, RZ, RZ, 0x1 ;  /* 0x00000001ff0c7424 */ /* 0x001fce00078e00ff */
[----:B------:R-:W-:-:S07]  /*6970*/  LEPC R20, `(.L_x_724) ;  /* 0x000000001014794e */ /* 0x000fce0000000000 */
[----:B-1----:R-:W-:Y:S05]  /*6980*/  CALL.ABS.NOINC R14 ;  /* 0x000000000e007343 */ /* 0x002fea0003c00000 */
.L_x_724:
[----:B------:R-:W-:Y:S05]  /*6990*/  BSYNC B6 ;  /* 0x0000000000067941 */ /* 0x000fea0003800000 */
.L_x_723:
[----:B------:R-:W-:Y:S01]  /*69a0*/  ULDC.U8 UR4, c[0x0][0x410] ;  /* 0x0001040000047ab9 */ /* 0x000fe20000000000 */
[----:B------:R-:W-:Y:S01]  /*69b0*/  BSSY B0, `(.L_x_725) ;  /* 0x0000204000007945 */ /* 0x000fe20003800000 */
[----:B------:R-:W-:Y:S01]  /*69c0*/  ISETP.NE.AND P0, PT, RZ, UR4, PT ;  /* 0x00000004ff007c0c */ /* 0x000fe2000bf05270 */
[----:B------:R-:W-:-:S12]  /*69d0*/  IMAD R4, R73, 0x80, R200 ;  /* 0x0000008049047824 */ /* 0x000fd800078e02c8 */
[----:B------:R-:W-:Y:S05]  /*69e0*/  @!P0 BRA `(.L_x_726) ;  /* 0x0000001000188947 */ /* 0x000fea0003800000 */
[----:B------:R-:W-:-:S03]  /*69f0*/  UMOV UR4, 0xffffffff ;  /* 0xffffffff00047882 */ /* 0x000fc60000000000 */
[----:B------:R-:W-:Y:S05]  /*6a00*/  BRA.DIV UR4, `(.L_x_727) ;  /* 0x0000011604347947 */ /* 0x000fea000b800000 */
[----:B------:R0:W1:Y:S04]  /*6a10*/  SHFL.IDX PT, R3, R25, RZ, 0x1c1f ;  /* 0x001c1fff19037589 */ /* 0x00006800000e0000 */
[----:B------:R0:W2:Y:S04]  /*6a20*/  SHFL.IDX PT, R0, R24, RZ, 0x1c1f ;  /* 0x001c1fff18007589 */ /* 0x0000a800000e0000 */
[----:B------:R0:W3:Y:S04]  /*6a30*/  SHFL.IDX PT, R5, R28, RZ, 0x1c1f ;  /* 0x001c1fff1c057589 */ /* 0x0000e800000e0000 */
[----:B------:R0:W4:Y:S02]  /*6a40*/  SHFL.IDX PT, R14, R26, RZ, 0x1c1f ;  /* 0x001c1fff1a0e7589 */ /* 0x00012400000e0000 */
.L_x_950:
[----:B------:R-:W5:Y:S01]  /*6a50*/  LDL R9, [R1+0x30] ;  /* 0x0000300001097983 */ /* 0x000f620000100800 */
[----:B------:R-:W-:-:S03]  /*6a60*/  ULDC UR4, c[0x0][0x448] ;  /* 0x0001120000047ab9 */ /* 0x000fc60000000800 */
[----:B------:R-:W2:Y:S01]  /*6a70*/  LDL R30, [R1+0x38] ;  /* 0x00003800011e7983 */ /* 0x000ea20000100800 */
[----:B------:R-:W-:Y:S01]  /*6a80*/  IMAD R27, R27, UR4, RZ ;  /* 0x000000041b1b7c24 */ /* 0x000fe2000f8e02ff */
[----:B------:R-:W-:Y:S01]  /*6a90*/  BSSY B1, `(.L_x_728) ;  /* 0x0000021000017945 */ /* 0x000fe20003800000 */
[----:B------:R-:W-:Y:S02]  /*6aa0*/  CS2R R10, SRZ ;  /* 0x00000000000a7805 */ /* 0x000fe4000001ff00 */
[----:B------:R-:W-:Y:S02]  /*6ab0*/  CS2R R12, SRZ ;  /* 0x00000000000c7805 */ /* 0x000fe4000001ff00 */
[----:B------:R-:W-:Y:S02]  /*6ac0*/  ISETP.GE.AND P0, PT, R4, R27, PT ;  /* 0x0000001b0400720c */ /* 0x000fe40003f06270 */
[----:B-----5:R-:W-:-:S04]  /*6ad0*/  LEA.HI R6, R9, R9, RZ, 0x1 ;  /* 0x0000000909067211 */ /* 0x020fc800078f08ff */
[----:B------:R-:W-:Y:S01]  /*6ae0*/  LOP3.LUT R8, R6, 0xfffffffe, RZ, 0xc0, !PT ;  /* 0xfffffffe06087812 */ /* 0x000fe200078ec0ff */
[----:B--2---:R-:W-:Y:S01]  /*6af0*/  IMAD.SHL.U32 R4, R30, 0x40, RZ ;  /* 0x000000401e047824 */ /* 0x004fe200078e00ff */
[----:B------:R-:W-:-:S03]  /*6b00*/  CS2R R6, SRZ ;  /* 0x0000000000067805 */ /* 0x000fc6000001ff00 */
[----:B0-----:R-:W-:Y:S01]  /*6b10*/  IMAD.IADD R26, R9, 0x1, -R8 ;  /* 0x00000001091a7824 */ /* 0x001fe200078e0a08 */
[----:B------:R-:W-:Y:S02]  /*6b20*/  CS2R R8, SRZ ;  /* 0x0000000000087805 */ /* 0x000fe4000001ff00 */
[----:B------:R-:W-:Y:S02]  /*6b30*/  LOP3.LUT R31, R4, 0x1c0, RZ, 0xc0, !PT ;  /* 0x000001c0041f7812 */ /* 0x000fe400078ec0ff */
[----:B------:R-:W-:Y:S01]  /*6b40*/  SHF.L.U32 R26, R26, 0x1f, RZ ;  /* 0x0000001f1a1a7819 */ /* 0x000fe200000006ff */
[----:B------:R-:W-:Y:S06]  /*6b50*/  @P0 BRA `(.L_x_729) ;  /* 0x0000000000500947 */ /* 0x000fec0003800000 */
[----:B------:R-:W2:Y:S01]  /*6b60*/  LDL R32, [R1+0x48] ;  /* 0x0000480001207983 */ /* 0x000ea20000100800 */
[----:B------:R-:W-:-:S03]  /*6b70*/  ULDC UR4, c[0x0][0x3f4] ;  /* 0x0000fd0000047ab9 */ /* 0x000fc60000000800 */
[----:B------:R-:W4:Y:S01]  /*6b80*/  LDL R28, [R1+0x44] ;  /* 0x00004400011c7983 */ /* 0x000f220000100800 */
[----:B------:R-:W-:Y:S01]  /*6b90*/  ISETP.GE.AND P3, PT, R204, UR4, PT ;  /* 0x00000004cc007c0c */ /* 0x000fe2000bf66270 */
[----:B------:R-:W-:Y:S01]  /*6ba0*/  IMAD.MOV.U32 R6, RZ, RZ, R0 ;  /* 0x000000ffff067224 */ /* 0x000fe200078e0000 */
[----:B------:R-:W-:Y:S01]  /*6bb0*/  ISETP.GE.AND P2, PT, R22, UR4, PT ;  /* 0x0000000416007c0c */ /* 0x000fe2000bf46270 */
[----:B-1----:R-:W-:Y:S02]  /*6bc0*/  IMAD.MOV.U32 R7, RZ, RZ, R3 ;  /* 0x000000ffff077224 */ /* 0x002fe400078e0003 */
[----:B---3--:R-:W-:Y:S01]  /*6bd0*/  IMAD.MOV.U32 R15, RZ, RZ, R5 ;  /* 0x000000ffff0f7224 */ /* 0x008fe200078e0005 */
[----:B------:R-:W-:-:S09]  /*6be0*/  CS2R R12, SRZ ;  /* 0x00000000000c7805 */ /* 0x000fd2000001ff00 */
[----:B------:R-:W-:Y:S01]  /*6bf0*/  @!P2 IMAD.WIDE R20, R22, 0x2, R6 ;  /* 0x000000021614a825 */ /* 0x000fe200078e0206 */
[----:B------:R-:W-:-:S04]  /*6c00*/  CS2R R6, SRZ ;  /* 0x0000000000067805 */ /* 0x000fc8000001ff00 */
[----:B------:R0:W5:Y:S01]  /*6c10*/  @!P2 LD.E.64 R10, desc[UR40][R20.64] ;  /* 0x00000028140aa980 */ /* 0x000162000c101b00 */
[-C--:B--2---:R-:W-:Y:S02]  /*6c20*/  @!P3 IADD3 R24, P0, R0, R32.reuse, RZ ;  /* 0x000000200018b210 */ /* 0x084fe40007f1e0ff */
[----:B----4-:R-:W-:Y:S01]  /*6c30*/  @!P3 IADD3 R4, P1, R14, R32, RZ ;  /* 0x000000200e04b210 */ /* 0x010fe20007f3e0ff */
[----:B------:R-:W-:-:S04]  /*6c40*/  @!P2 IMAD.WIDE R14, R22, 0x2, R14 ;  /* 0x00000002160ea825 */ /* 0x000fc800078e020e */
[--C-:B------:R-:W-:Y:S01]  /*6c50*/  @!P3 IMAD.X R25, R3, 0x1, R28.reuse, P0 ;  /* 0x000000010319b824 */ /* 0x100fe200000e061c */
[----:B------:R0:W5:Y:S01]  /*6c60*/  @!P2 LD.E.64 R8, desc[UR40][R14.64] ;  /* 0x000000280e08a980 */ /* 0x000162000c101b00 */
[----:B------:R-:W-:-:S03]  /*6c70*/  @!P3 IMAD.X R5, R5, 0x1, R28, P1 ;  /* 0x000000010505b824 */ /* 0x000fc600008e061c */
[----:B------:R0:W5:Y:S04]  /*6c80*/  @!P3 LD.E.64 R12, desc[UR40][R24.64] ;  /* 0x00000028180cb980 */ /* 0x000168000c101b00 */
[----:B------:R0:W5:Y:S02]  /*6c90*/  @!P3 LD.E.64 R6, desc[UR40][R4.64] ;  /* 0x000000280406b980 */ /* 0x000164000c101b00 */
.L_x_729:
[----:B------:R-:W-:Y:S05]  /*6ca0*/  BSYNC B1 ;  /* 0x0000000000017941 */ /* 0x000fea0003800000 */
.L_x_728:
[----:B------:R-:W2:Y:S01]  /*6cb0*/  S2R R33, SR_TID.X ;  /* 0x0000000000217919 */ /* 0x000ea20000002100 */
[----:B------:R-:W2:Y:S01]  /*6cc0*/  SYNCS.PHASECHK.TRANS64.TRYWAIT P0, [R19+URZ+0x22800], R26 ;  /* 0x0228001a130075a7 */ /* 0x000ea2000800017f */
[----:B-1----:R-:W-:Y:S01]  /*6cd0*/  LOP3.LUT R3, R31, 0x18, R16, 0xf8, !PT ;  /* 0x000000181f037812 */ /* 0x002fe200078ef810 */
[----:B------:R-:W-:Y:S01]  /*6ce0*/  IMAD R0, R73, -0x80, R27 ;  /* 0xffffff8049007824 */ /* 0x000fe200078e021b */
[----:B0-----:R-:W-:Y:S01]  /*6cf0*/  SHF.R.U32.HI R4, RZ, 0x3, R31 ;  /* 0x00000003ff047819 */ /* 0x001fe2000001161f */
[----:B-----5:R-:W-:Y:S01]  /*6d00*/  IMAD.MOV.U32 R15, RZ, RZ, R13 ;  /* 0x000000ffff0f7224 */ /* 0x020fe200078e000d */
[----:B------:R-:W-:Y:S01]  /*6d10*/  SHF.R.U64 R28, R10, 0x10, R11 ;  /* 0x000000100a1c7819 */ /* 0x000fe2000000120b */
[----:B----4-:R-:W-:Y:S01]  /*6d20*/  IMAD.MOV.U32 R14, RZ, RZ, R12 ;  /* 0x000000ffff0e7224 */ /* 0x010fe200078e000c */
[----:B------:R-:W-:Y:S01]  /*6d30*/  LOP3.LUT R27, R3, R4, RZ, 0x3c, !PT ;  /* 0x00000004031b7212 */ /* 0x000fe200078e3cff */
[----:B------:R-:W-:Y:S01]  /*6d40*/  IMAD.MOV.U32 R3, RZ, RZ, R10 ;  /* 0x000000ffff037224 */ /* 0x000fe200078e000a */
[--C-:B------:R-:W-:Y:S01]  /*6d50*/  SHF.R.U64 R21, R12, 0x10, R13.reuse ;  /* 0x000000100c157819 */ /* 0x100fe2000000120d */
[----:B------:R-:W-:Y:S01]  /*6d60*/  IMAD.MOV.U32 R10, RZ, RZ, R8 ;  /* 0x000000ffff0a7224 */ /* 0x000fe200078e0008 */
[----:B------:R-:W-:Y:S01]  /*6d70*/  SHF.R.U32.HI R24, RZ, 0x10, R13 ;  /* 0x00000010ff187819 */ /* 0x000fe2000001160d */
[----:B------:R-:W-:Y:S01]  /*6d80*/  IMAD.MOV.U32 R4, RZ, RZ, R11 ;  /* 0x000000ffff047224 */ /* 0x000fe200078e000b */
[----:B------:R-:W-:Y:S01]  /*6d90*/  SHF.R.U64 R13, R8, 0x10, R9 ;  /* 0x00000010080d7819 */ /* 0x000fe20000001209 */
[----:B------:R-:W-:Y:S01]  /*6da0*/  BSSY B1, `(.L_x_730) ;  /* 0x0000019000017945 */ /* 0x000fe20003800000 */
[----:B------:R-:W-:Y:S01]  /*6db0*/  SHF.R.U32.HI R25, RZ, 0x10, R11 ;  /* 0x00000010ff197819 */ /* 0x000fe2000001160b */
[--C-:B------:R-:W-:Y:S01]  /*6dc0*/  IMAD.MOV.U32 R11, RZ, RZ, R9.reuse ;  /* 0x000000ffff0b7224 */ /* 0x100fe200078e0009 */
[----:B------:R-:W-:Y:S01]  /*6dd0*/  VIMNMX R35, R0, 0x80, PT ;  /* 0x0000008000237848 */ /* 0x000fe20003fe0100 */
[----:B---3--:R-:W-:Y:S01]  /*6de0*/  IMAD.MOV.U32 R5, RZ, RZ, R6 ;  /* 0x000000ffff057224 */ /* 0x008fe200078e0006 */
[----:B------:R-:W-:Y:S01]  /*6df0*/  SHF.R.U32.HI R20, RZ, 0x10, R9 ;  /* 0x00000010ff147819 */ /* 0x000fe20000011609 */
[--C-:B------:R-:W-:Y:S01]  /*6e00*/  IMAD.MOV.U32 R9, RZ, RZ, R7.reuse ;  /* 0x000000ffff097224 */ /* 0x100fe200078e0007 */
[----:B------:R-:W-:-:S02]  /*6e10*/  SHF.R.U64 R12, R6, 0x10, R7 ;  /* 0x00000010060c7819 */ /* 0x000fc40000001207 */
[----:B------:R-:W-:Y:S02]  /*6e20*/  PRMT R28, R3, 0x5410, R28 ;  /* 0x00005410031c7816 */ /* 0x000fe4000000001c */
[----:B------:R-:W-:Y:S02]  /*6e30*/  LOP3.LUT P2, RZ, R30, 0x4, RZ, 0xc0, !PT ;  /* 0x000000041eff7812 */ /* 0x000fe4000784c0ff */
[----:B------:R-:W-:Y:S02]  /*6e40*/  SHF.R.U32.HI R6, RZ, 0x10, R7 ;  /* 0x00000010ff067819 */ /* 0x000fe40000011607 */
[----:B------:R-:W-:Y:S01]  /*6e50*/  ISETP.GE.AND P1, PT, R200, R35, PT ;  /* 0x00000023c800720c */ /* 0x000fe20003f26270 */
[----:B--2---:R-:W-:Y:S01]  /*6e60*/  VIADD R33, R33, 0xffffff80 ;  /* 0xffffff8021217836 */ /* 0x004fe20000000000 */
[----:B------:R-:W-:Y:S02]  /*6e70*/  PRMT R30, R14, 0x5410, R21 ;  /* 0x000054100e1e7816 */ /* 0x000fe40000000015 */
[----:B------:R-:W-:-:S02]  /*6e80*/  PRMT R3, R15, 0x5410, R24 ;  /* 0x000054100f037816 */ /* 0x000fc40000000018 */
[----:B------:R-:W-:Y:S02]  /*6e90*/  SHF.R.S32.HI R32, RZ, 0x1f, R33 ;  /* 0x0000001fff207819 */ /* 0x000fe40000011421 */
[----:B------:R-:W-:Y:S02]  /*6ea0*/  PRMT R31, R10, 0x5410, R13 ;  /* 0x000054100a1f7816 */ /* 0x000fe4000000000d */
[----:B------:R-:W-:-:S04]  /*6eb0*/  LEA.HI R32, R32, R33, RZ, 0x5 ;  /* 0x0000002120207211 */ /* 0x000fc800078f28ff */
[----:B------:R-:W-:-:S05]  /*6ec0*/  SHF.R.S32.HI R32, RZ, 0x5, R32 ;  /* 0x00000005ff207819 */ /* 0x000fca0000011420 */
[----:B------:R-:W-:Y:S01]  /*6ed0*/  IMAD R8, R32, 0x200, R27 ;  /* 0x0000020020087824 */ /* 0x000fe200078e021b */
[----:B------:R-:W-:-:S03]  /*6ee0*/  PRMT R27, R4, 0x5410, R25 ;  /* 0x00005410041b7816 */ /* 0x000fc60000000019 */
[----:B------:R-:W-:-:S04]  /*6ef0*/  IMAD R8, R8, 0x2, R19 ;  /* 0x0000000208087824 */ /* 0x000fc800078e0213 */
[C---:B------:R-:W-:Y:S02]  /*6f00*/  VIADD R4, R8.reuse, 0x18400 ;  /* 0x0001840008047836 */ /* 0x040fe40000000000 */
[----:B------:R-:W-:Y:S01]  /*6f10*/  VIADD R0, R8, 0x18440 ;  /* 0x0001844008007836 */ /* 0x000fe20000000000 */
[----:B------:R-:W-:Y:S06]  /*6f20*/  @!P0 BRA `(.L_x_731) ;  /* 0x00000110005c8947 */ /* 0x000fec0003800000 */
.L_x_951:
[----:B------:R-:W-:Y:S05]  /*6f30*/  BSYNC B1 ;  /* 0x0000000000017941 */ /* 0x000fea0003800000 */
.L_x_730:
[----:B------:R-:W-:Y:S01]  /*6f40*/  BSSY B1, `(.L_x_732) ;  /* 0x0000059000017945 */ /* 0x000fe20003800000 */
[----:B------:R-:W-:Y:S01]  /*6f50*/  PRMT R32, R11, 0x5410, R20 ;  /* 0x000054100b207816 */ /* 0x000fe20000000014 */
[----:B------:R-:W-:Y:S01]  /*6f60*/  @P2 VIADD R0, R4, 0xffffffc0 ;  /* 0xffffffc004002836 */ /* 0x000fe20000000000 */
[----:B------:R-:W-:Y:S02]  /*6f70*/  PRMT R33, R5, 0x5410, R12 ;  /* 0x0000541005217816 */ /* 0x000fe4000000000c */
[----:B------:R-:W-:Y:S01]  /*6f80*/  PRMT R34, R9, 0x5410, R6 ;  /* 0x0000541009227816 */ /* 0x000fe20000000006 */
[----:B------:R-:W-:Y:S06]  /*6f90*/  @P1 BRA `(.L_x_733) ;  /* 0x00000004004c1947 */ /* 0x000fec0003800000 */
[----:B------:R-:W1:Y:S01]  /*6fa0*/  LDC R5, c[0x0][0x3f4] ;  /* 0x0000fd00ff057b82 */ /* 0x000e620000000800 */
[----:B------:R-:W-:Y:S01]  /*6fb0*/  BSSY B2, `(.L_x_734) ;  /* 0x000002a000027945 */ /* 0x000fe20003800000 */
[-C--:B-1----:R-:W-:Y:S02]  /*6fc0*/  ISETP.GE.AND P0, PT, R22, R5.reuse, PT ;  /* 0x000000051600720c */ /* 0x082fe40003f06270 */
[----:B------:R-:W-:-:S11]  /*6fd0*/  ISETP.GE.AND P1, PT, R204, R5, PT ;  /* 0x00000005cc00720c */ /* 0x000fd60003f26270 */
[----:B------:R-:W-:Y:S05]  /*6fe0*/  @P0 BRA `(.L_x_735) ;  /* 0x0000000000980947 */ /* 0x000fea0003800000 */
[----:B------:R-:W1:Y:S01]  /*6ff0*/  LDS.128 R4, [R8+0x18400] ;  /* 0x0184000008047984 */ /* 0x000e620000000c00 */
[C---:B------:R-:W-:Y:S01]  /*7000*/  IMAD.U32 R15, R31.reuse, 0x10000, RZ ;  /* 0x000100001f0f7824 */ /* 0x040fe200078e00ff */
[C---:B------:R-:W-:Y:S01]  /*7010*/  LOP3.LUT R14, R28.reuse, 0xffff0000, RZ, 0xc0, !PT ;  /* 0xffff00001c0e7812 */ /* 0x040fe200078ec0ff */
[----:B------:R-:W-:Y:S01]  /*7020*/  IMAD.U32 R13, R28, 0x10000, RZ ;  /* 0x000100001c0d7824 */ /* 0x000fe200078e00ff */
[----:B------:R-:W-:Y:S01]  /*7030*/  LOP3.LUT R20, R31, 0xffff0000, RZ, 0xc0, !PT ;  /* 0xffff00001f147812 */ /* 0x000fe200078ec0ff */
[C---:B-1----:R-:W-:Y:S01]  /*7040*/  IMAD.U32 R9, R4.reuse, 0x10000, RZ ;  /* 0x0001000004097824 */ /* 0x042fe200078e00ff */
[----:B------:R-:W-:Y:S01]  /*7050*/  LOP3.LUT R4, R4, 0xffff0000, RZ, 0xc0, !PT ;  /* 0xffff000004047812 */ /* 0x000fe200078ec0ff */
[C---:B------:R-:W-:Y:S01]  /*7060*/  IMAD.U32 R10, R5.reuse, 0x10000, RZ ;  /* 0x00010000050a7824 */ /* 0x040fe200078e00ff */
[----:B------:R-:W-:Y:S01]  /*7070*/  LOP3.LUT R5, R5, 0xffff0000, RZ, 0xc0, !PT ;  /* 0xffff000005057812 */ /* 0x000fe200078ec0ff */
[----:B------:R-:W-:Y:S01]  /*7080*/  IMAD.U32 R12, R7, 0x10000, RZ ;  /* 0x00010000070c7824 */ /* 0x000fe200078e00ff */
[----:B------:R-:W-:Y:S01]  /*7090*/  SHF.L.U32 R11, R6, 0x10, RZ ;  /* 0x00000010060b7819 */ /* 0x000fe200000006ff */
[C---:B------:R-:W-:Y:S01]  /*70a0*/  FMUL.FTZ R24, R4.reuse, R15 ;  /* 0x0000000f04187220 */ /* 0x040fe20000410000 */
[-C--:B------:R-:W-:Y:S01]  /*70b0*/  FMUL.FTZ R4, R4, R13.reuse ;  /* 0x0000000d04047220 */ /* 0x080fe20000410000 */
[C---:B------:R-:W-:Y:S01]  /*70c0*/  FMUL.FTZ R21, R5.reuse, R20 ;  /* 0x0000001405157220 */ /* 0x040fe20000410000 */
[-C--:B------:R-:W-:Y:S01]  /*70d0*/  FMUL.FTZ R25, R5, R14.reuse ;  /* 0x0000000e05197220 */ /* 0x080fe20000410000 */
[C---:B------:R-:W-:Y:S01]  /*70e0*/  FFMA.FTZ R24, R9.reuse, R13, -R24 ;  /* 0x0000000d09187223 */ /* 0x040fe20000010818 */
[----:B------:R-:W-:Y:S01]  /*70f0*/  LOP3.LUT R6, R6, 0xffff0000, RZ, 0xc0, !PT ;  /* 0xffff000006067812 */ /* 0x000fe200078ec0ff */
[----:B------:R-:W-:Y:S01]  /*7100*/  FFMA.FTZ R15, R9, R15, R4 ;  /* 0x0000000f090f7223 */ /* 0x000fe20000010004 */
[----:B------:R-:W-:Y:S01]  /*7110*/  LOP3.LUT R7, R7, 0xffff0000, RZ, 0xc0, !PT ;  /* 0xffff000007077812 */ /* 0x000fe200078ec0ff */
[C---:B------:R-:W-:Y:S01]  /*7120*/  IMAD.U32 R9, R32.reuse, 0x10000, RZ ;  /* 0x0001000020097824 */ /* 0x040fe200078e00ff */
[----:B------:R-:W-:Y:S01]  /*7130*/  LOP3.LUT R13, R32, 0xffff0000, RZ, 0xc0, !PT ;  /* 0xffff0000200d7812 */ /* 0x000fe200078ec0ff */
[C---:B------:R-:W-:Y:S01]  /*7140*/  IMAD.U32 R4, R27.reuse, 0x10000, RZ ;  /* 0x000100001b047824 */ /* 0x040fe200078e00ff */
[----:B------:R-:W-:Y:S01]  /*7150*/  LOP3.LUT R5, R27, 0xffff0000, RZ, 0xc0, !PT ;  /* 0xffff00001b057812 */ /* 0x000fe200078ec0ff */
[C---:B------:R-:W-:Y:S01]  /*7160*/  FFMA.FTZ R21, R10.reuse, R14, -R21 ;  /* 0x0000000e0a157223 */ /* 0x040fe20000010815 */
[----:B------:R-:W-:Y:S01]  /*7170*/  FFMA.FTZ R10, R10, R20, R25 ;  /* 0x000000140a0a7223 */ /* 0x000fe20000010019 */
[C---:B------:R-:W-:Y:S01]  /*7180*/  FMUL.FTZ R14, R6.reuse, R9 ;  /* 0x00000009060e7220 */ /* 0x040fe20000410000 */
[-C--:B------:R-:W-:Y:S01]  /*7190*/  FMUL.FTZ R20, R6, R4.reuse ;  /* 0x0000000406147220 */ /* 0x080fe20000410000 */
[C---:B------:R-:W-:Y:S01]  /*71a0*/  FMUL.FTZ R25, R7.reuse, R13 ;  /* 0x0000000d07197220 */ /* 0x040fe20000410000 */
[----:B0-----:R-:W-:Y:S01]  /*71b0*/  FMUL.FTZ R26, R7, R5 ;  /* 0x00000005071a7220 */ /* 0x001fe20000410000 */
[C---:B------:R-:W-:Y:S01]  /*71c0*/  FFMA.FTZ R6, R11.reuse, R4, -R14 ;  /* 0x000000040b067223 */ /* 0x040fe2000001080e */
[----:B------:R-:W-:Y:S01]  /*71d0*/  FFMA.FTZ R9, R11, R9, R20 ;  /* 0x000000090b097223 */ /* 0x000fe20000010014 */
[C---:B------:R-:W-:Y:S01]  /*71e0*/  FFMA.FTZ R7, R12.reuse, R5, -R25 ;  /* 0x000000050c077223 */ /* 0x040fe20000010819 */
[----:B------:R-:W-:Y:S01]  /*71f0*/  FFMA.FTZ R26, R12, R13, R26 ;  /* 0x0000000d0c1a7223 */ /* 0x000fe2000001001a */
[----:B------:R-:W-:-:S02]  /*7200*/  F2FP.BF16.F32.PACK_AB R4, R15, R24 ;  /* 0x000000180f04723e */ /* 0x000fc400000010ff */
[----:B------:R-:W-:Y:S02]  /*7210*/  F2FP.BF16.F32.PACK_AB R5, R10, R21 ;  /* 0x000000150a05723e */ /* 0x000fe400000010ff */
[----:B------:R-:W-:Y:S02]  /*7220*/  F2FP.BF16.F32.PACK_AB R6, R9, R6 ;  /* 0x000000060906723e */ /* 0x000fe400000010ff */
[----:B------:R-:W-:-:S05]  /*7230*/  F2FP.BF16.F32.PACK_AB R7, R26, R7 ;  /* 0x000000071a07723e */ /* 0x000fca00000010ff */
[----:B------:R1:W-:Y:S02]  /*7240*/  STS.128 [R8+0x18400], R4 ;  /* 0x0184000408007388 */ /* 0x0003e40000000c00 */
.L_x_735:
[----:B------:R-:W-:Y:S05]  /*7250*/  BSYNC B2 ;  /* 0x0000000000027941 */ /* 0x000fea0003800000 */
.L_x_734:
[----:B------:R-:W-:Y:S05]  /*7260*/  @P1 BRA `(.L_x_733) ;  /* 0x0000000000981947 */ /* 0x000fea0003800000 */
[----:B-1----:R-:W1:Y:S01]  /*7270*/  LDS.128 R4, [R0] ;  /* 0x0000000000047984 */ /* 0x002e620000000c00 */
        /* <DEDUP_REMOVED lines=8> */
[C---:B------:R-:W-:Y:S01]  /*7300*/  IMAD.U32 R11, R6.reuse, 0x10000, RZ ;  /* 0x00010000060b7824 */ /* 0x040fe200078e00ff */
[----:B------:R-:W-:Y:S01]  /*7310*/  LOP3.LUT R6, R6, 0xffff0000, RZ, 0xc0, !PT ;  /* 0xffff000006067812 */ /* 0x000fe200078ec0ff */
[C---:B------:R-:W-:Y:S01]  /*7320*/  FMUL.FTZ R24, R4.reuse, R15 ;  /* 0x0000000f04187220 */ /* 0x040fe20000410000 */
[----:B------:R-:W-:Y:S01]  /*7330*/  FMUL.FTZ R4, R4, R13 ;  /* 0x0000000d04047220 */ /* 0x000fe20000410000 */
[----:B------:R-:W-:-:S02]  /*7340*/  IMAD.U32 R12, R7, 0x10000, RZ ;  /* 0x00010000070c7824 */ /* 0x000fc400078e00ff */
[----:B------:R-:W-:Y:S01]  /*7350*/  FMUL.FTZ R21, R5, R20 ;  /* 0x0000001405157220 */ /* 0x000fe20000410000 */
[----:B------:R-:W-:Y:S01]  /*7360*/  FFMA.FTZ R24, R9, R13, -R24 ;  /* 0x0000000d09187223 */ /* 0x000fe20000010818 */
[-C--:B------:R-:W-:Y:S01]  /*7370*/  FMUL.FTZ R25, R5, R14.reuse ;  /* 0x0000000e05197220 */ /* 0x080fe20000410000 */
[----:B------:R-:W-:Y:S01]  /*7380*/  LOP3.LUT R7, R7, 0xffff0000, RZ, 0xc0, !PT ;  /* 0xffff000007077812 */ /* 0x000fe200078ec0ff */
[----:B------:R-:W-:Y:S01]  /*7390*/  FFMA.FTZ R15, R9, R15, R4 ;  /* 0x0000000f090f7223 */ /* 0x000fe20000010004 */
[C---:B------:R-:W-:Y:S01]  /*73a0*/  LOP3.LUT R13, R34.reuse, 0xffff0000, RZ, 0xc0, !PT ;  /* 0xffff0000220d7812 */ /* 0x040fe200078ec0ff */
[----:B------:R-:W-:Y:S01]  /*73b0*/  IMAD.U32 R9, R34, 0x10000, RZ ;  /* 0x0001000022097824 */ /* 0x000fe200078e00ff */
[C---:B------:R-:W-:Y:S01]  /*73c0*/  LOP3.LUT R5, R3.reuse, 0xffff0000, RZ, 0xc0, !PT ;  /* 0xffff000003057812 */ /* 0x040fe200078ec0ff */
[----:B------:R-:W-:Y:S02]  /*73d0*/  IMAD.U32 R4, R3, 0x10000, RZ ;  /* 0x0001000003047824 */ /* 0x000fe400078e00ff */
        /* <DEDUP_REMOVED lines=14> */
[----:B------:R2:W-:Y:S02]  /*74c0*/  STS.128 [R0], R4 ;  /* 0x0000000400007388 */ /* 0x0005e40000000c00 */
.L_x_733:
[----:B------:R-:W-:Y:S05]  /*74d0*/  BSYNC B1 ;  /* 0x0000000000017941 */ /* 0x000fea0003800000 */
.L_x_732:
[----:B-12---:R-:W-:-:S05]  /*74e0*/  VIADD R4, R200, 0x40 ;  /* 0x00000040c8047836 */ /* 0x006fca0000000000 */
[----:B------:R-:W-:-:S13]  /*74f0*/  ISETP.GE.AND P0, PT, R4, R35, PT ;  /* 0x000000230400720c */ /* 0x000fda0003f06270 */
[----:B------:R-:W-:Y:S05]  /*7500*/  @P0 BRA `(.L_x_736) ;  /* 0x0000001400380947 */ /* 0x000fea0003800000 */
[----:B------:R-:W1:Y:S01]  /*7510*/  LDC R5, c[0x0][0x3f4] ;  /* 0x0000fd00ff057b82 */ /* 0x000e620000000800 */
[----:B------:R-:W-:Y:S01]  /*7520*/  BSSY B1, `(.L_x_737) ;  /* 0x000002a000017945 */ /* 0x000fe20003800000 */
[-C--:B-1----:R-:W-:Y:S02]  /*7530*/  ISETP.GE.AND P0, PT, R22, R5.reuse, PT ;  /* 0x000000051600720c */ /* 0x082fe40003f06270 */
[----:B------:R-:W-:-:S11]  /*7540*/  ISETP.GE.AND P1, PT, R204, R5, PT ;  /* 0x00000005cc00720c */ /* 0x000fd60003f26270 */
[----:B------:R-:W-:Y:S05]  /*7550*/  @P0 BRA `(.L_x_738) ;  /* 0x0000000000980947 */ /* 0x000fea0003800000 */
[----:B------:R-:W1:Y:S01]  /*7560*/  LDS.128 R4, [R8+0x1a400] ;  /* 0x01a4000008047984 */ /* 0x000e620000000c00 */
[C---:B------:R-:W-:Y:S01]  /*7570*/  IMAD.U32 R21, R31.reuse, 0x10000, RZ ;  /* 0x000100001f157824 */ /* 0x040fe200078e00ff */
[----:B0-----:R-:W-:Y:S01]  /*7580*/  LOP3.LUT R26, R31, 0xffff0000, RZ, 0xc0, !PT ;  /* 0xffff00001f1a7812 */ /* 0x001fe200078ec0ff */
[C---:B------:R-:W-:Y:S01]  /*7590*/  IMAD.U32 R15, R28.reuse, 0x10000, RZ ;  /* 0x000100001c0f7824 */ /* 0x040fe200078e00ff */
[----:B------:R-:W-:Y:S01]  /*75a0*/  LOP3.LUT R28, R28, 0xffff0000, RZ, 0xc0, !PT ;  /* 0xffff00001c1c7812 */ /* 0x000fe200078ec0ff */
[C---:B------:R-:W-:Y:S01]  /*75b0*/  IMAD.U32 R25, R32.reuse, 0x10000, RZ ;  /* 0x0001000020197824 */ /* 0x040fe200078e00ff */
[----:B------:R-:W-:Y:S02]  /*75c0*/  LOP3.LUT R32, R32, 0xffff0000, RZ, 0xc0, !PT ;  /* 0xffff000020207812 */ /* 0x000fe400078ec0ff */
[----:B------:R-:W-:Y:S01]  /*75d0*/  LOP3.LUT R24, R27, 0xffff0000, RZ, 0xc0, !PT ;  /* 0xffff00001b187812 */ /* 0x000fe200078ec0ff */
[C---:B-1----:R-:W-:Y:S01]  /*75e0*/  IMAD.U32 R9, R4.reuse, 0x10000, RZ ;  /* 0x0001000004097824 */ /* 0x042fe200078e00ff */
[----:B------:R-:W-:Y:S01]  /*75f0*/  LOP3.LUT R4, R4, 0xffff0000, RZ, 0xc0, !PT ;  /* 0xffff000004047812 */ /* 0x000fe200078ec0ff */
[C---:B------:R-:W-:Y:S01]  /*7600*/  IMAD.U32 R10, R5.reuse, 0x10000, RZ ;  /* 0x00010000050a7824 */ /* 0x040fe200078e00ff */
[----:B------:R-:W-:Y:S01]  /*7610*/  LOP3.LUT R5, R5, 0xffff0000, RZ, 0xc0, !PT ;  /* 0xffff000005057812 */ /* 0x000fe200078ec0ff */
[C---:B------:R-:W-:Y:S01]  /*7620*/  IMAD.U32 R11, R6.reuse, 0x10000, RZ ;  /* 0x00010000060b7824 */ /* 0x040fe200078e00ff */
[----:B------:R-:W-:Y:S01]  /*7630*/  LOP3.LUT R6, R6, 0xffff0000, RZ, 0xc0, !PT ;  /* 0xffff000006067812 */ /* 0x000fe200078ec0ff */
[-C--:B------:R-:W-:Y:S01]  /*7640*/  FMUL.FTZ R14, R21, R4.reuse ;  /* 0x00000004150e7220 */ /* 0x080fe20000410000 */
[----:B------:R-:W-:Y:S01]  /*7650*/  FMUL.FTZ R20, R15, R4 ;  /* 0x000000040f147220 */ /* 0x000fe20000410000 */
[C---:B------:R-:W-:Y:S01]  /*7660*/  IMAD.U32 R12, R7.reuse, 0x10000, RZ ;  /* 0x00010000070c7824 */ /* 0x040fe200078e00ff */
[----:B------:R-:W-:Y:S01]  /*7670*/  LOP3.LUT R7, R7, 0xffff0000, RZ, 0xc0, !PT ;  /* 0xffff000007077812 */ /* 0x000fe200078ec0ff */
[----:B------:R-:W-:Y:S01]  /*7680*/  FMUL.FTZ R13, R26, R5 ;  /* 0x000000051a0d7220 */ /* 0x000fe20000410000 */
[-C--:B------:R-:W-:Y:S01]  /*7690*/  FFMA.FTZ R4, R15, R9.reuse, -R14 ;  /* 0x000000090f047223 */ /* 0x080fe2000001080e */
[----:B------:R-:W-:Y:S01]  /*76a0*/  FFMA.FTZ R9, R21, R9, R20 ;  /* 0x0000000915097223 */ /* 0x000fe20000010014 */
[----:B------:R-:W-:Y:S01]  /*76b0*/  FMUL.FTZ R15, R28, R5 ;  /* 0x000000051c0f7220 */ /* 0x000fe20000410000 */
[----:B------:R-:W-:-:S02]  /*76c0*/  IMAD.U32 R21, R27, 0x10000, RZ ;  /* 0x000100001b157824 */ /* 0x000fc400078e00ff */
[----:B------:R-:W-:Y:S01]  /*76d0*/  FFMA.FTZ R5, R28, R10, -R13 ;  /* 0x0000000a1c057223 */ /* 0x000fe2000001080d */
[----:B------:R-:W-:Y:S01]  /*76e0*/  FMUL.FTZ R14, R25, R6 ;  /* 0x00000006190e7220 */ /* 0x000fe20000410000 */
[----:B------:R-:W-:Y:S01]  /*76f0*/  FFMA.FTZ R10, R26, R10, R15 ;  /* 0x0000000a1a0a7223 */ /* 0x000fe2000001000f */
[-C--:B------:R-:W-:Y:S01]  /*7700*/  FMUL.FTZ R13, R32, R7.reuse ;  /* 0x00000007200d7220 */ /* 0x080fe20000410000 */
[C---:B------:R-:W-:Y:S01]  /*7710*/  FMUL.FTZ R20, R21.reuse, R6 ;  /* 0x0000000615147220 */ /* 0x040fe20000410000 */
[C---:B------:R-:W-:Y:S01]  /*7720*/  FMUL.FTZ R15, R24.reuse, R7 ;  /* 0x00000007180f7220 */ /* 0x040fe20000410000 */
[-C--:B------:R-:W-:Y:S01]  /*7730*/  FFMA.FTZ R6, R21, R11.reuse, -R14 ;  /* 0x0000000b15067223 */ /* 0x080fe2000001080e */
[-C--:B------:R-:W-:Y:S01]  /*7740*/  FFMA.FTZ R7, R24, R12.reuse, -R13 ;  /* 0x0000000c18077223 */ /* 0x080fe2000001080d */
[----:B------:R-:W-:Y:S01]  /*7750*/  FFMA.FTZ R11, R25, R11, R20 ;  /* 0x0000000b190b7223 */ /* 0x000fe20000010014 */
[----:B------:R-:W-:Y:S01]  /*7760*/  FFMA.FTZ R12, R32, R12, R15 ;  /* 0x0000000c200c7223 */ /* 0x000fe2000001000f */
[----:B------:R-:W-:-:S02]  /*7770*/  F2FP.BF16.F32.PACK_AB R4, R9, R4 ;  /* 0x000000040904723e */ /* 0x000fc400000010ff */
[----:B------:R-:W-:Y:S02]  /*7780*/  F2FP.BF16.F32.PACK_AB R5, R10, R5 ;  /* 0x000000050a05723e */ /* 0x000fe400000010ff */
[----:B------:R-:W-:Y:S02]  /*7790*/  F2FP.BF16.F32.PACK_AB R6, R11, R6 ;  /* 0x000000060b06723e */ /* 0x000fe400000010ff */
[----:B------:R-:W-:-:S05]  /*77a0*/  F2FP.BF16.F32.PACK_AB R7, R12, R7 ;  /* 0x000000070c07723e */ /* 0x000fca00000010ff */
[----:B------:R1:W-:Y:S02]  /*77b0*/  STS.128 [R8+0x1a400], R4 ;  /* 0x01a4000408007388 */ /* 0x0003e40000000c00 */
.L_x_738:
[----:B------:R-:W-:Y:S05]  /*77c0*/  BSYNC B1 ;  /* 0x0000000000017941 */ /* 0x000fea0003800000 */
.L_x_737:
[----:B------:R-:W-:Y:S05]  /*77d0*/  @P1 BRA `(.L_x_736) ;  /* 0x0000001000841947 */ /* 0x000fea0003800000 */
[----:B-1----:R-:W1:Y:S01]  /*77e0*/  LDS.128 R4, [R0+0x2000] ;  /* 0x0020000000047984 */ /* 0x002e620000000c00 */
[C---:B------:R-:W-:Y:S01]  /*77f0*/  IMAD.U32 R14, R30.reuse, 0x10000, RZ ;  /* 0x000100001e0e7824 */ /* 0x040fe200078e00ff */
[----:B------:R-:W-:Y:S01]  /*7800*/  LOP3.LUT R21, R30, 0xffff0000, RZ, 0xc0, !PT ;  /* 0xffff00001e157812 */ /* 0x000fe200078ec0ff */
[C---:B------:R-:W-:Y:S01]  /*7810*/  IMAD.U32 R20, R33.reuse, 0x10000, RZ ;  /* 0x0001000021147824 */ /* 0x040fe200078e00ff */
[----:B------:R-:W-:Y:S02]  /*7820*/  LOP3.LUT R33, R33, 0xffff0000, RZ, 0xc0, !PT ;  /* 0xffff000021217812 */ /* 0x000fe400078ec0ff */
[----:B------:R-:W-:Y:S01]  /*7830*/  SHF.L.U32 R24, R34, 0x10, RZ ;  /* 0x0000001022187819 */ /* 0x000fe200000006ff */
        /* <DEDUP_REMOVED lines=8> */
[----:B------:R-:W-:Y:S01]  /*78c0*/  FMUL.FTZ R12, R33, R5 ;  /* 0x00000005210c7220 */ /* 0x000fe20000410000 */
[----:B------:R-:W-:-:S02]  /*78d0*/  IMAD.U32 R11, R7, 0x10000, RZ ;  /* 0x00010000070b7824 */ /* 0x000fc400078e00ff */
[-C--:B------:R-:W-:Y:S01]  /*78e0*/  FFMA.FTZ R4, R14, R8.reuse, -R13 ;  /* 0x000000080e047223 */ /* 0x080fe2000001080d */
[----:B------:R-:W-:Y:S01]  /*78f0*/  FFMA.FTZ R15, R20, R8, R15 ;  /* 0x00000008140f7223 */ /* 0x000fe2000001000f */
[C---:B------:R-:W-:Y:S01]  /*7900*/  FMUL.FTZ R8, R21.reuse, R5 ;  /* 0x0000000515087220 */ /* 0x040fe20000410000 */
[-C--:B------:R-:W-:Y:S01]  /*7910*/  FFMA.FTZ R5, R21, R9.reuse, -R12 ;  /* 0x0000000915057223 */ /* 0x080fe2000001080c */
[----:B------:R-:W-:Y:S01]  /*7920*/  LOP3.LUT R7, R7, 0xffff0000, RZ, 0xc0, !PT ;  /* 0xffff000007077812 */ /* 0x000fe200078ec0ff */
[----:B------:R-:W-:Y:S01]  /*7930*/  IMAD.U32 R20, R3, 0x10000, RZ ;  /* 0x0001000003147824 */ /* 0x000fe200078e00ff */
[----:B------:R-:W-:Y:S01]  /*7940*/  LOP3.LUT R21, R34, 0xffff0000, RZ, 0xc0, !PT ;  /* 0xffff000022157812 */ /* 0x000fe200078ec0ff */
[----:B------:R-:W-:Y:S01]  /*7950*/  FFMA.FTZ R8, R33, R9, R8 ;  /* 0x0000000921087223 */ /* 0x000fe20000010008 */
[----:B------:R-:W-:Y:S01]  /*7960*/  LOP3.LUT R13, R3, 0xffff0000, RZ, 0xc0, !PT ;  /* 0xffff0000030d7812 */ /* 0x000fe200078ec0ff */
[-C--:B------:R-:W-:Y:S01]  /*7970*/  FMUL.FTZ R3, R24, R6.reuse ;  /* 0x0000000618037220 */ /* 0x080fe20000410000 */
[C---:B------:R-:W-:Y:S01]  /*7980*/  FMUL.FTZ R9, R20.reuse, R6 ;  /* 0x0000000614097220 */ /* 0x040fe20000410000 */
[-C--:B------:R-:W-:Y:S01]  /*7990*/  FMUL.FTZ R12, R21, R7.reuse ;  /* 0x00000007150c7220 */ /* 0x080fe20000410000 */
[----:B------:R-:W-:Y:S01]  /*79a0*/  F2FP.BF16.F32.PACK_AB R4, R15, R4 ;  /* 0x000000040f04723e */ /* 0x000fe200000010ff */
[C---:B------:R-:W-:Y:S01]  /*79b0*/  FMUL.FTZ R14, R13.reuse, R7 ;  /* 0x000000070d0e7220 */ /* 0x040fe20000410000 */
[-C--:B------:R-:W-:Y:S01]  /*79c0*/  FFMA.FTZ R3, R20, R10.reuse, -R3 ;  /* 0x0000000a14037223 */ /* 0x080fe20000010803 */
[----:B------:R-:W-:Y:S01]  /*79d0*/  FFMA.FTZ R6, R24, R10, R9 ;  /* 0x0000000a18067223 */ /* 0x000fe20000010009 */
[-C--:B------:R-:W-:Y:S01]  /*79e0*/  FFMA.FTZ R7, R13, R11.reuse, -R12 ;  /* 0x0000000b0d077223 */ /* 0x080fe2000001080c */
[----:B------:R-:W-:Y:S01]  /*79f0*/  FFMA.FTZ R14, R21, R11, R14 ;  /* 0x0000000b150e7223 */ /* 0x000fe2000001000e */
[----:B------:R-:W-:-:S02]  /*7a00*/  F2FP.BF16.F32.PACK_AB R5, R8, R5 ;  /* 0x000000050805723e */ /* 0x000fc400000010ff */
[----:B------:R-:W-:Y:S02]  /*7a10*/  F2FP.BF16.F32.PACK_AB R6, R6, R3 ;  /* 0x000000030606723e */ /* 0x000fe400000010ff */
[----:B------:R-:W-:-:S05]  /*7a20*/  F2FP.BF16.F32.PACK_AB R7, R14, R7 ;  /* 0x000000070e07723e */ /* 0x000fca00000010ff */
[----:B------:R2:W-:Y:S01]  /*7a30*/  STS.128 [R0+0x2000], R4 ;  /* 0x0020000400007388 */ /* 0x0005e20000000c00 */
[----:B------:R-:W-:Y:S05]  /*7a40*/  BRA `(.L_x_736) ;  /* 0x0000000c00e87947 */ /* 0x000fea0003800000 */
.L_x_726:
[----:B------:R-:W-:-:S03]  /*7a50*/  UMOV UR4, 0xffffffff ;  /* 0xffffffff00047882 */ /* 0x000fc60000000000 */
[----:B------:R-:W-:Y:S05]  /*7a60*/  BRA.DIV UR4, `(.L_x_739) ;  /* 0x0000010604a07947 */ /* 0x000fea000b800000 */
[----:B------:R0:W1:Y:S04]  /*7a70*/  SHFL.IDX PT, R0, R25, RZ, 0x1c1f ;  /* 0x001c1fff19007589 */ /* 0x00006800000e0000 */
[----:B------:R0:W2:Y:S04]  /*7a80*/  SHFL.IDX PT, R3, R24, RZ, 0x1c1f ;  /* 0x001c1fff18037589 */ /* 0x0000a800000e0000 */
[----:B------:R0:W3:Y:S04]  /*7a90*/  SHFL.IDX PT, R20, R28, RZ, 0x1c1f ;  /* 0x001c1fff1c147589 */ /* 0x0000e800000e0000 */
[----:B------:R0:W4:Y:S02]  /*7aa0*/  SHFL.IDX PT, R14, R26, RZ, 0x1c1f ;  /* 0x001c1fff1a0e7589 */ /* 0x00012400000e0000 */
.L_x_957:
[----:B------:R-:W5:Y:S01]  /*7ab0*/  LDL R6, [R1+0x30] ;  /* 0x0000300001067983 */ /* 0x000f620000100800 */
[----:B------:R-:W-:Y:S01]  /*7ac0*/  ULDC UR4, c[0x0][0x448] ;  /* 0x0001120000047ab9 */ /* 0x000fe20000000800 */
[----:B------:R-:W0:Y:S01]  /*7ad0*/  LDC R47, c[0x0][0x3f4] ;  /* 0x0000fd00ff2f7b82 */ /* 0x000e220000000800 */
[----:B------:R-:W-:Y:S01]  /*7ae0*/  IMAD R27, R27, UR4, RZ ;  /* 0x000000041b1b7c24 */ /* 0x000fe2000f8e02ff */
[----:B------:R-:W-:Y:S01]  /*7af0*/  BSSY B1, `(.L_x_740) ;  /* 0x0000017000017945 */ /* 0x000fe20003800000 */
[----:B------:R-:W-:Y:S02]  /*7b00*/  CS2R R10, SRZ ;  /* 0x00000000000a7805 */ /* 0x000fe4000001ff00 */
[----:B------:R-:W-:Y:S02]  /*7b10*/  CS2R R8, SRZ ;  /* 0x0000000000087805 */ /* 0x000fe4000001ff00 */
[----:B------:R-:W-:Y:S02]  /*7b20*/  ISETP.GE.AND P0, PT, R4, R27, PT ;  /* 0x0000001b0400720c */ /* 0x000fe40003f06270 */
[----:B-----5:R-:W-:-:S04]  /*7b30*/  LEA.HI R5, R6, R6, RZ, 0x1 ;  /* 0x0000000606057211 */ /* 0x020fc800078f08ff */
[----:B------:R-:W-:-:S05]  /*7b40*/  LOP3.LUT R5, R5, 0xfffffffe, RZ, 0xc0, !PT ;  /* 0xfffffffe05057812 */ /* 0x000fca00078ec0ff */
[----:B0-----:R-:W-:Y:S01]  /*7b50*/  IMAD.IADD R24, R6, 0x1, -R5 ;  /* 0x0000000106187824 */ /* 0x001fe200078e0a05 */
[----:B------:R-:W-:Y:S02]  /*7b60*/  CS2R R6, SRZ ;  /* 0x0000000000067805 */ /* 0x000fe4000001ff00 */
[----:B------:R-:W-:Y:S02]  /*7b70*/  CS2R R4, SRZ ;  /* 0x0000000000047805 */ /* 0x000fe4000001ff00 */
[----:B------:R-:W-:Y:S01]  /*7b80*/  SHF.L.U32 R24, R24, 0x1f, RZ ;  /* 0x0000001f18187819 */ /* 0x000fe200000006ff */
[----:B------:R-:W-:Y:S06]  /*7b90*/  @P0 BRA `(.L_x_741) ;  /* 0x0000000000300947 */ /* 0x000fec0003800000 */
[----:B------:R-:W-:Y:S01]  /*7ba0*/  ULDC UR4, c[0x0][0x3f4] ;  /* 0x0000fd0000047ab9 */ /* 0x000fe20000000800 */
[C---:B------:R-:W-:Y:S01]  /*7bb0*/  IMAD.SHL.U32 R15, R16.reuse, 0x2, RZ ;  /* 0x00000002100f7824 */ /* 0x040fe200078e00ff */
[C---:B------:R-:W-:Y:S02]  /*7bc0*/  ISETP.GE.AND P2, PT, R16.reuse, UR4, PT ;  /* 0x0000000410007c0c */ /* 0x040fe4000bf46270 */
[----:B------:R-:W-:Y:S02]  /*7bd0*/  SHF.L.U64.HI R7, R16, 0x1, R17 ;  /* 0x0000000110077819 */ /* 0x000fe40000010211 */
[-C--:B--2---:R-:W-:Y:S02]  /*7be0*/  IADD3 R12, P0, R3, R15.reuse, RZ ;  /* 0x0000000f030c7210 */ /* 0x084fe40007f1e0ff */
[----:B----4-:R-:W-:-:S03]  /*7bf0*/  IADD3 R14, P1, R14, R15, RZ ;  /* 0x0000000f0e0e7210 */ /* 0x010fc60007f3e0ff */
[--C-:B-1----:R-:W-:Y:S02]  /*7c00*/  IMAD.X R13, R0, 0x1, R7.reuse, P0 ;  /* 0x00000001000d7824 */ /* 0x102fe400000e0607 */
[----:B---3--:R-:W-:Y:S01]  /*7c10*/  IMAD.X R15, R20, 0x1, R7, P1 ;  /* 0x00000001140f7824 */ /* 0x008fe200008e0607 */
[----:B------:R-:W-:Y:S01]  /*7c20*/  CS2R R6, SRZ ;  /* 0x0000000000067805 */ /* 0x000fe2000001ff00 */
[----:B------:R-:W-:Y:S06]  /*7c30*/  @P2 BRA `(.L_x_741) ;  /* 0x0000000000082947 */ /* 0x000fec0003800000 */
[----:B------:R0:W5:Y:S04]  /*7c40*/  LD.E.128 R8, desc[UR40][R12.64] ;  /* 0x000000280c087980 */ /* 0x000168000c101d00 */
[----:B------:R0:W5:Y:S02]  /*7c50*/  LD.E.128 R4, desc[UR40][R14.64] ;  /* 0x000000280e047980 */ /* 0x000164000c101d00 */
.L_x_741:
[----:B------:R-:W-:Y:S05]  /*7c60*/  BSYNC B1 ;  /* 0x0000000000017941 */ /* 0x000fea0003800000 */
.L_x_740:
[----:B------:R-:W4:Y:S01]  /*7c70*/  SYNCS.PHASECHK.TRANS64.TRYWAIT P1, [R19+URZ+0x22800], R24 ;  /* 0x02280018130075a7 */ /* 0x000f22000802017f */
[----:B-1----:R-:W-:Y:S01]  /*7c80*/  IMAD R0, R73, -0x80, R27 ;  /* 0xffffff8049007824 */ /* 0x002fe200078e021b */
[--C-:B-----5:R-:W-:Y:S01]  /*7c90*/  SHF.R.U64 R25, R8, 0x10, R9.reuse ;  /* 0x0000001008197819 */ /* 0x120fe20000001209 */
[--C-:B0-----:R-:W-:Y:S01]  /*7ca0*/  IMAD.MOV.U32 R15, RZ, RZ, R9.reuse ;  /* 0x000000ffff0f7224 */ /* 0x101fe200078e0009 */
[----:B------:R-:W-:Y:S01]  /*7cb0*/  SHF.R.U32.HI R26, RZ, 0x10, R9 ;  /* 0x00000010ff1a7819 */ /* 0x000fe20000011609 */
[----:B--2---:R-:W-:Y:S01]  /*7cc0*/  IMAD.MOV.U32 R3, RZ, RZ, R10 ;  /* 0x000000ffff037224 */ /* 0x004fe200078e000a */
[--C-:B---3--:R-:W-:Y:S01]  /*7cd0*/  SHF.R.U64 R20, R10, 0x10, R11.reuse ;  /* 0x000000100a147819 */ /* 0x108fe2000000120b */
[----:B----4-:R-:W-:Y:S01]  /*7ce0*/  IMAD.MOV.U32 R14, RZ, RZ, R8 ;  /* 0x000000ffff0e7224 */ /* 0x010fe200078e0008 */
[--C-:B------:R-:W-:Y:S01]  /*7cf0*/  SHF.R.U32.HI R10, RZ, 0x10, R11.reuse ;  /* 0x00000010ff0a7819 */ /* 0x100fe2000001160b */
[----:B------:R-:W-:Y:S01]  /*7d00*/  IMAD.MOV.U32 R9, RZ, RZ, R11 ;  /* 0x000000ffff097224 */ /* 0x000fe200078e000b */
[--C-:B------:R-:W-:Y:S01]  /*7d10*/  SHF.R.U64 R21, R4, 0x10, R5.reuse ;  /* 0x0000001004157819 */ /* 0x100fe20000001205 */
[----:B------:R-:W-:Y:S01]  /*7d20*/  IMAD.MOV.U32 R8, RZ, RZ, R4 ;  /* 0x000000ffff087224 */ /* 0x000fe200078e0004 */
[--C-:B------:R-:W-:Y:S01]  /*7d30*/  SHF.R.U32.HI R11, RZ, 0x10, R5.reuse ;  /* 0x00000010ff0b7819 */ /* 0x100fe20000011605 */
[----:B------:R-:W-:Y:S01]  /*7d40*/  IMAD.MOV.U32 R12, RZ, RZ, R5 ;  /* 0x000000ffff0c7224 */ /* 0x000fe200078e0005 */
[----:B------:R-:W-:Y:S01]  /*7d50*/  ISETP.GE.AND P0, PT, R16, R47, PT ;  /* 0x0000002f1000720c */ /* 0x000fe20003f06270 */
[----:B------:R-:W-:Y:S01]  /*7d60*/  IMAD.MOV.U32 R4, RZ, RZ, R6 ;  /* 0x000000ffff047224 */ /* 0x000fe200078e0006 */
[----:B------:R-:W-:Y:S01]  /*7d70*/  VIMNMX R27, R0, 0x80, PT ;  /* 0x00000080001b7848 */ /* 0x000fe20003fe0100 */
[--C-:B------:R-:W-:Y:S01]  /*7d80*/  IMAD.MOV.U32 R13, RZ, RZ, R7.reuse ;  /* 0x000000ffff0d7224 */ /* 0x100fe200078e0007 */
[--C-:B------:R-:W-:Y:S01]  /*7d90*/  SHF.R.U64 R5, R6, 0x10, R7.reuse ;  /* 0x0000001006057819 */ /* 0x100fe20000001207 */
[C---:B------:R-:W-:Y:S01]  /*7da0*/  VIADD R28, R200.reuse, 0x40 ;  /* 0x00000040c81c7836 */ /* 0x040fe20000000000 */
[----:B------:R-:W-:Y:S01]  /*7db0*/  SHF.R.U32.HI R6, RZ, 0x10, R7 ;  /* 0x00000010ff067819 */ /* 0x000fe20000011607 */
[----:B------:R-:W-:Y:S01]  /*7dc0*/  BSSY B1, `(.L_x_742) ;  /* 0x000000c000017945 */ /* 0x000fe20003800000 */
[----:B------:R-:W-:-:S02]  /*7dd0*/  ISETP.GE.OR P2, PT, R200, R27, P0 ;  /* 0x0000001bc800720c */ /* 0x000fc40000746670 */
[----:B------:R-:W-:Y:S02]  /*7de0*/  PRMT R42, R3, 0x5410, R20 ;  /* 0x00005410032a7816 */ /* 0x000fe40000000014 */
[----:B------:R-:W-:Y:S02]  /*7df0*/  PRMT R40, R14, 0x5410, R25 ;  /* 0x000054100e287816 */ /* 0x000fe40000000019 */
[----:B------:R-:W-:Y:S02]  /*7e00*/  ISETP.GE.OR P0, PT, R28, R27, P0 ;  /* 0x0000001b1c00720c */ /* 0x000fe40000706670 */
[----:B------:R-:W-:Y:S02]  /*7e10*/  PRMT R0, R15, 0x5410, R26 ;  /* 0x000054100f007816 */ /* 0x000fe4000000001a */
[----:B------:R-:W-:Y:S02]  /*7e20*/  PRMT R3, R9, 0x5410, R10 ;  /* 0x0000541009037816 */ /* 0x000fe4000000000a */
[----:B------:R-:W-:-:S02]  /*7e30*/  PRMT R44, R8, 0x5410, R21 ;  /* 0x00005410082c7816 */ /* 0x000fc40000000015 */
[----:B------:R-:W-:Y:S02]  /*7e40*/  PRMT R12, R12, 0x5410, R11 ;  /* 0x000054100c0c7816 */ /* 0x000fe4000000000b */
[----:B------:R-:W-:Y:S02]  /*7e50*/  PRMT R46, R4, 0x5410, R5 ;  /* 0x00005410042e7816 */ /* 0x000fe40000000005 */
[----:B------:R-:W-:Y:S01]  /*7e60*/  PRMT R13, R13, 0x5410, R6 ;  /* 0x000054100d0d7816 */ /* 0x000fe20000000006 */
[----:B------:R-:W-:Y:S06]  /*7e70*/  @!P1 BRA `(.L_x_743) ;  /* 0x00000104000c9947 */ /* 0x000fec0003800000 */
.L_x_958:
[----:B------:R-:W-:Y:S05]  /*7e80*/  BSYNC B1 ;  /* 0x0000000000017941 */ /* 0x000fea0003800000 */
.L_x_742:
[----:B------:R-:W-:Y:S04]  /*7e90*/  BSSY B1, `(.L_x_744) ;  /* 0x0000060000017945 */ /* 0x000fe80003800000 */
[----:B------:R-:W-:Y:S05]  /*7ea0*/  @P2 BRA `(.L_x_745) ;  /* 0x0000000400782947 */ /* 0x000fea0003800000 */
[----:B------:R-:W2:Y:S01]  /*7eb0*/  LDL R4, [R1+0x38] ;  /* 0x0000380001047983 */ /* 0x000ea20000100800 */
[C---:B------:R-:W-:Y:S01]  /*7ec0*/  IMAD.U32 R33, R44.reuse, 0x10000, RZ ;  /* 0x000100002c217824 */ /* 0x040fe200078e00ff */
[----:B------:R-:W-:Y:S01]  /*7ed0*/  LOP3.LUT R35, R44, 0xffff0000, RZ, 0xc0, !PT ;  /* 0xffff00002c237812 */ /* 0x000fe200078ec0ff */
[----:B------:R-:W-:Y:S01]  /*7ee0*/  IMAD.U32 R31, R40, 0x10000, RZ ;  /* 0x00010000281f7824 */ /* 0x000fe200078e00ff */
[----:B------:R-:W1:Y:S02]  /*7ef0*/  S2R R5, SR_TID.X ;  /* 0x0000000000057919 */ /* 0x000e640000002100 */
[----:B-1----:R-:W-:-:S05]  /*7f00*/  VIADD R5, R5, 0xffffff80 ;  /* 0xffffff8005057836 */ /* 0x002fca0000000000 */
[----:B------:R-:W-:-:S04]  /*7f10*/  SHF.R.S32.HI R8, RZ, 0x1f, R5 ;  /* 0x0000001fff087819 */ /* 0x000fc80000011405 */
[----:B------:R-:W-:Y:S01]  /*7f20*/  LEA.HI R8, R8, R5, RZ, 0x5 ;  /* 0x0000000508087211 */ /* 0x000fe200078f28ff */
[----:B------:R-:W-:-:S03]  /*7f30*/  IMAD.IADD R5, R16, 0x1, R47 ;  /* 0x0000000110057824 */ /* 0x000fc600078e022f */
[----:B------:R-:W-:Y:S01]  /*7f40*/  SHF.R.S32.HI R8, RZ, 0x5, R8 ;  /* 0x00000005ff087819 */ /* 0x000fe20000011408 */
[----:B--2---:R-:W-:-:S05]  /*7f50*/  IMAD.SHL.U32 R4, R4, 0x40, RZ ;  /* 0x0000004004047824 */ /* 0x004fca00078e00ff */
[----:B------:R-:W-:-:S04]  /*7f60*/  LOP3.LUT R6, R4, 0x1c0, RZ, 0xc0, !PT ;  /* 0x000001c004067812 */ /* 0x000fc800078ec0ff */
[C---:B------:R-:W-:Y:S02]  /*7f70*/  LOP3.LUT R4, R6.reuse, 0x38, R16, 0xf8, !PT ;  /* 0x0000003806047812 */ /* 0x040fe400078ef810 */
[----:B------:R-:W-:Y:S02]  /*7f80*/  SHF.R.U32.HI R7, RZ, 0x3, R6 ;  /* 0x00000003ff077819 */ /* 0x000fe40000011606 */
[----:B------:R-:W-:Y:S02]  /*7f90*/  LOP3.LUT R5, R6, 0x38, R5, 0xf8, !PT ;  /* 0x0000003806057812 */ /* 0x000fe400078ef805 */
[-C--:B------:R-:W-:Y:S02]  /*7fa0*/  LOP3.LUT R4, R4, R7.reuse, RZ, 0x3c, !PT ;  /* 0x0000000704047212 */ /* 0x080fe400078e3cff */
[----:B------:R-:W-:-:S03]  /*7fb0*/  LOP3.LUT R5, R5, R7, RZ, 0x3c, !PT ;  /* 0x0000000705057212 */ /* 0x000fc600078e3cff */
[C---:B------:R-:W-:Y:S02]  /*7fc0*/  IMAD R4, R8.reuse, 0x200, R4 ;  /* 0x0000020008047824 */ /* 0x040fe400078e0204 */
[----:B------:R-:W-:Y:S02]  /*7fd0*/  IMAD R8, R8, 0x200, R5 ;  /* 0x0000020008087824 */ /* 0x000fe400078e0205 */
[--C-:B------:R-:W-:Y:S02]  /*7fe0*/  IMAD R36, R4, 0x2, R19.reuse ;  /* 0x0000000204247824 */ /* 0x100fe400078e0213 */
[----:B------:R-:W-:-:S03]  /*7ff0*/  IMAD R38, R8, 0x2, R19 ;  /* 0x0000000208267824 */ /* 0x000fc600078e0213 */
[----:B------:R-:W1:Y:S04]  /*8000*/  LDS.128 R4, [R36+0x18400] ;  /* 0x0184000024047984 */ /* 0x000e680000000c00 */
[----:B------:R-:W0:Y:S01]  /*8010*/  LDS.128 R8, [R38+0x18400] ;  /* 0x0184000026087984 */ /* 0x000e220000000c00 */
[C---:B-1----:R-:W-:Y:S01]  /*8020*/  IMAD.U32 R14, R4.reuse, 0x10000, RZ ;  /* 0x00010000040e7824 */ /* 0x042fe200078e00ff */
[----:B------:R-:W-:Y:S01]  /*8030*/  LOP3.LUT R4, R4, 0xffff0000, RZ, 0xc0, !PT ;  /* 0xffff000004047812 */ /* 0x000fe200078ec0ff */
[C---:B------:R-:W-:Y:S01]  /*8040*/  IMAD.U32 R20, R6.reuse, 0x10000, RZ ;  /* 0x0001000006147824 */ /* 0x040fe200078e00ff */
[----:B------:R-:W-:Y:S01]  /*8050*/  LOP3.LUT R6, R6, 0xffff0000, RZ, 0xc0, !PT ;  /* 0xffff000006067812 */ /* 0x000fe200078ec0ff */
[C---:B0-----:R-:W-:Y:S01]  /*8060*/  IMAD.U32 R24, R8.reuse, 0x10000, RZ ;  /* 0x0001000008187824 */ /* 0x041fe200078e00ff */
[----:B------:R-:W-:Y:S01]  /*8070*/  LOP3.LUT R8, R8, 0xffff0000, RZ, 0xc0, !PT ;  /* 0xffff000008087812 */ /* 0x000fe200078ec0ff */
[C---:B------:R-:W-:Y:S01]  /*8080*/  IMAD.U32 R26, R10.reuse, 0x10000, RZ ;  /* 0x000100000a1a7824 */ /* 0x040fe200078e00ff */
[----:B------:R-:W-:Y:S01]  /*8090*/  LOP3.LUT R10, R10, 0xffff0000, RZ, 0xc0, !PT ;  /* 0xffff00000a0a7812 */ /* 0x000fe200078ec0ff */
[C---:B------:R-:W-:Y:S01]  /*80a0*/  FMUL.FTZ R37, R24.reuse, R33 ;  /* 0x0000002118257220 */ /* 0x040fe20000410000 */
[----:B------:R-:W-:Y:S01]  /*80b0*/  FMUL.FTZ R39, R24, R31 ;  /* 0x0000001f18277220 */ /* 0x000fe20000410000 */
[----:B------:R-:W-:Y:S01]  /*80c0*/  FMUL.FTZ R41, R8, R35 ;  /* 0x0000002308297220 */ /* 0x000fe20000410000 */
[----:B------:R-:W-:Y:S01]  /*80d0*/  SHF.L.U32 R25, R9, 0x10, RZ ;  /* 0x0000001009197819 */ /* 0x000fe200000006ff */
[----:B------:R-:W-:Y:S01]  /*80e0*/  FFMA.FTZ R24, R14, R31, -R37 ;  /* 0x0000001f0e187223 */ /* 0x000fe20000010825 */
[----:B------:R-:W-:Y:S01]  /*80f0*/  LOP3.LUT R31, R40, 0xffff0000, RZ, 0xc0, !PT ;  /* 0xffff0000281f7812 */ /* 0x000fe200078ec0ff */
[----:B------:R-:W-:-:S02]  /*8100*/  IMAD.U32 R37, R46, 0x10000, RZ ;  /* 0x000100002e257824 */ /* 0x000fc400078e00ff */
[----:B------:R-:W-:Y:S01]  /*8110*/  FFMA.FTZ R28, R14, R33, R39 ;  /* 0x000000210e1c7223 */ /* 0x000fe20000010027 */
[----:B------:R-:W-:Y:S01]  /*8120*/  IMAD.U32 R33, R42, 0x10000, RZ ;  /* 0x000100002a217824 */ /* 0x000fe200078e00ff */
[----:B------:R-:W-:Y:S01]  /*8130*/  LOP3.LUT R39, R46, 0xffff0000, RZ, 0xc0, !PT ;  /* 0xffff00002e277812 */ /* 0x000fe200078ec0ff */
[-C--:B------:R-:W-:Y:S01]  /*8140*/  FMUL.FTZ R43, R8, R31.reuse ;  /* 0x0000001f082b7220 */ /* 0x080fe20000410000 */
[----:B------:R-:W-:Y:S01]  /*8150*/  FFMA.FTZ R41, R4, R31, -R41 ;  /* 0x0000001f04297223 */ /* 0x000fe20000010829 */
[C---:B------:R-:W-:Y:S01]  /*8160*/  FMUL.FTZ R31, R26.reuse, R37 ;  /* 0x000000251a1f7220 */ /* 0x040fe20000410000 */
[----:B------:R-:W-:Y:S01]  /*8170*/  FMUL.FTZ R26, R26, R33 ;  /* 0x000000211a1a7220 */ /* 0x000fe20000410000 */
[----:B------:R-:W-:Y:S01]  /*8180*/  FFMA.FTZ R43, R4, R35, R43 ;  /* 0x00000023042b7223 */ /* 0x000fe2000001002b */
[----:B------:R-:W-:Y:S01]  /*8190*/  FMUL.FTZ R35, R10, R39 ;  /* 0x000000270a237220 */ /* 0x000fe20000410000 */
[----:B------:R-:W-:Y:S01]  /*81a0*/  FFMA.FTZ R33, R20, R33, -R31 ;  /* 0x0000002114217223 */ /* 0x000fe2000001081f */
[----:B------:R-:W-:Y:S01]  /*81b0*/  LOP3.LUT R31, R42, 0xffff0000, RZ, 0xc0, !PT ;  /* 0xffff00002a1f7812 */ /* 0x000fe200078ec0ff */
[----:B------:R-:W-:-:S02]  /*81c0*/  IMAD.U32 R14, R12, 0x10000, RZ ;  /* 0x000100000c0e7824 */ /* 0x000fc400078e00ff */
[----:B------:R-:W-:Y:S01]  /*81d0*/  FFMA.FTZ R37, R20, R37, R26 ;  /* 0x0000002514257223 */ /* 0x000fe2000001001a */
[----:B------:R-:W-:Y:S01]  /*81e0*/  IMAD.U32 R27, R11, 0x10000, RZ ;  /* 0x000100000b1b7824 */ /* 0x000fe200078e00ff */
[----:B------:R-:W-:Y:S01]  /*81f0*/  LOP3.LUT R9, R9, 0xffff0000, RZ, 0xc0, !PT ;  /* 0xffff000009097812 */ /* 0x000fe200078ec0ff */
[-C--:B------:R-:W-:Y:S01]  /*8200*/  FMUL.FTZ R45, R10, R31.reuse ;  /* 0x0000001f0a2d7220 */ /* 0x080fe20000410000 */
[----:B------:R-:W-:Y:S02]  /*8210*/  IMAD.U32 R4, R0, 0x10000, RZ ;  /* 0x0001000000047824 */ /* 0x000fe400078e00ff */
[----:B------:R-:W-:Y:S01]  /*8220*/  FFMA.FTZ R30, R6, R31, -R35 ;  /* 0x0000001f061e7223 */ /* 0x000fe20000010823 */
[----:B------:R-:W-:Y:S02]  /*8230*/  IMAD.U32 R10, R13, 0x10000, RZ ;  /* 0x000100000d0a7824 */ /* 0x000fe400078e00ff */
[----:B------:R-:W-:Y:S01]  /*8240*/  FMUL.FTZ R20, R25, R14 ;  /* 0x0000000e19147220 */ /* 0x000fe20000410000 */
[----:B------:R-:W-:-:S02]  /*8250*/  IMAD.U32 R8, R3, 0x10000, RZ ;  /* 0x0001000003087824 */ /* 0x000fc400078e00ff */
[----:B------:R-:W-:Y:S01]  /*8260*/  FFMA.FTZ R32, R6, R39, R45 ;  /* 0x0000002706207223 */ /* 0x000fe2000001002d */
[----:B------:R-:W-:Y:S02]  /*8270*/  IMAD.U32 R15, R5, 0x10000, RZ ;  /* 0x00010000050f7824 */ /* 0x000fe400078e00ff */
[----:B------:R-:W-:Y:S01]  /*8280*/  FMUL.FTZ R25, R25, R4 ;  /* 0x0000000419197220 */ /* 0x000fe20000410000 */
[----:B------:R-:W-:Y:S02]  /*8290*/  IMAD.U32 R21, R7, 0x10000, RZ ;  /* 0x0001000007157824 */ /* 0x000fe400078e00ff */
[C---:B------:R-:W-:Y:S01]  /*82a0*/  FMUL.FTZ R6, R27.reuse, R10 ;  /* 0x0000000a1b067220 */ /* 0x040fe20000410000 */
[----:B------:R-:W-:Y:S01]  /*82b0*/  FMUL.FTZ R26, R27, R8 ;  /* 0x000000081b1a7220 */ /* 0x000fe20000410000 */
[----:B------:R-:W-:Y:S01]  /*82c0*/  FFMA.FTZ R25, R15, R14, R25 ;  /* 0x0000000e0f197223 */ /* 0x000fe20000010019 */
[----:B------:R-:W-:Y:S01]  /*82d0*/  LOP3.LUT R11, R11, 0xffff0000, RZ, 0xc0, !PT ;  /* 0xffff00000b0b7812 */ /* 0x000fe200078ec0ff */
[----:B------:R-:W-:Y:S01]  /*82e0*/  FFMA.FTZ R27, R21, R8, -R6 ;  /* 0x00000008151b7223 */ /* 0x000fe20000010806 */
[----:B------:R-:W-:Y:S01]  /*82f0*/  FFMA.FTZ R20, R15, R4, -R20 ;  /* 0x000000040f147223 */ /* 0x000fe20000010814 */
[----:B------:R-:W-:Y:S01]  /*8300*/  LOP3.LUT R8, R12, 0xffff0000, RZ, 0xc0, !PT ;  /* 0xffff00000c087812 */ /* 0x000fe200078ec0ff */
[----:B------:R-:W-:Y:S01]  /*8310*/  FFMA.FTZ R21, R21, R10, R26 ;  /* 0x0000000a15157223 */ /* 0x000fe2000001001a */
[----:B------:R-:W-:-:S02]  /*8320*/  LOP3.LUT R14, R13, 0xffff0000, RZ, 0xc0, !PT ;  /* 0xffff00000d0e7812 */ /* 0x000fc400078ec0ff */
[----:B------:R-:W-:Y:S01]  /*8330*/  LOP3.LUT R4, R0, 0xffff0000, RZ, 0xc0, !PT ;  /* 0xffff000000047812 */ /* 0x000fe200078ec0ff */
[----:B------:R-:W-:Y:S01]  /*8340*/  FMUL.FTZ R10, R9, R8 ;  /* 0x00000008090a7220 */ /* 0x000fe20000410000 */
[----:B------:R-:W-:Y:S01]  /*8350*/  LOP3.LUT R6, R3, 0xffff0000, RZ, 0xc0, !PT ;  /* 0xffff000003067812 */ /* 0x000fe200078ec0ff */
[----:B------:R-:W-:Y:S01]  /*8360*/  FMUL.FTZ R34, R11, R14 ;  /* 0x0000000e0b227220 */ /* 0x000fe20000410000 */
[----:B------:R-:W-:Y:S01]  /*8370*/  LOP3.LUT R5, R5, 0xffff0000, RZ, 0xc0, !PT ;  /* 0xffff000005057812 */ /* 0x000fe200078ec0ff */
[----:B------:R-:W-:Y:S01]  /*8380*/  FMUL.FTZ R15, R9, R4 ;  /* 0x00000004090f7220 */ /* 0x000fe20000410000 */
[----:B------:R-:W-:Y:S01]  /*8390*/  LOP3.LUT R7, R7, 0xffff0000, RZ, 0xc0, !PT ;  /* 0xffff000007077812 */ /* 0x000fe200078ec0ff */
[----:B------:R-:W-:Y:S02]  /*83a0*/  FMUL.FTZ R11, R11, R6 ;  /* 0x000000060b0b7220 */ /* 0x000fe40000410000 */
        /* <DEDUP_REMOVED lines=8> */
[----:B------:R-:W-:Y:S02]  /*8430*/  F2FP.BF16.F32.PACK_AB R8, R43, R28 ;  /* 0x0000001c2b08723e */ /* 0x000fe400000010ff */
[----:B------:R-:W-:Y:S01]  /*8440*/  F2FP.BF16.F32.PACK_AB R10, R32, R37 ;  /* 0x00000025200a723e */ /* 0x000fe200000010ff */
[----:B------:R1:W-:Y:S01]  /*8450*/  STS.128 [R36+0x18400], R4 ;  /* 0x0184000424007388 */ /* 0x0003e20000000c00 */
[----:B------:R-:W-:-:S02]  /*8460*/  F2FP.BF16.F32.PACK_AB R9, R26, R25 ;  /* 0x000000191a09723e */ /* 0x000fc400000010ff */
[----:B------:R-:W-:-:S05]  /*8470*/  F2FP.BF16.F32.PACK_AB R11, R14, R21 ;  /* 0x000000150e0b723e */ /* 0x000fca00000010ff */
[----:B------:R1:W-:Y:S02]  /*8480*/  STS.128 [R38+0x18400], R8 ;  /* 0x0184000826007388 */ /* 0x0003e40000000c00 */
.L_x_745:
[----:B------:R-:W-:Y:S05]  /*8490*/  BSYNC B1 ;  /* 0x0000000000017941 */ /* 0x000fea0003800000 */
.L_x_744:
[----:B------:R-:W-:Y:S05]  /*84a0*/  @P0 BRA `(.L_x_736) ;  /* 0x0000000400500947 */ /* 0x000fea0003800000 */
[----:B-1----:R-:W2:Y:S01]  /*84b0*/  LDL R5, [R1+0xc] ;  /* 0x00000c0001057983 */ /* 0x002ea20000100800 */
[----:B------:R-:W-:-:S03]  /*84c0*/  SHF.R.U32.HI R6, RZ, 0x3, R229 ;  /* 0x00000003ff067819 */ /* 0x000fc600000116e5 */
[----:B------:R-:W3:Y:S01]  /*84d0*/  LDL R38, [R1+0x4c] ;  /* 0x00004c0001267983 */ /* 0x000ee20000100800 */
[----:B------:R-:W-:Y:S01]  /*84e0*/  IMAD.IADD R4, R16, 0x1, R47 ;  /* 0x0000000110047824 */ /* 0x000fe200078e022f */
[----:B------:R-:W-:Y:S01]  /*84f0*/  SHF.L.U32 R37, R46, 0x10, RZ ;  /* 0x000000102e257819 */ /* 0x000fe200000006ff */
[C---:B------:R-:W-:Y:S01]  /*8500*/  IMAD.U32 R33, R44.reuse, 0x10000, RZ ;  /* 0x000100002c217824 */ /* 0x040fe200078e00ff */
[----:B------:R-:W-:Y:S01]  /*8510*/  LOP3.LUT R44, R44, 0xffff0000, RZ, 0xc0, !PT ;  /* 0xffff00002c2c7812 */ /* 0x000fe200078ec0ff */
[----:B------:R-:W-:Y:S01]  /*8520*/  IMAD.U32 R31, R40, 0x10000, RZ ;  /* 0x00010000281f7824 */ /* 0x000fe200078e00ff */
[----:B------:R-:W-:Y:S01]  /*8530*/  LOP3.LUT R4, R229, 0x38, R4, 0xf8, !PT ;  /* 0x00000038e5047812 */ /* 0x000fe200078ef804 */
[----:B------:R-:W-:Y:S01]  /*8540*/  IMAD.U32 R36, R12, 0x10000, RZ ;  /* 0x000100000c247824 */ /* 0x000fe200078e00ff */
[----:B------:R-:W-:Y:S01]  /*8550*/  LOP3.LUT R40, R40, 0xffff0000, RZ, 0xc0, !PT ;  /* 0xffff000028287812 */ /* 0x000fe200078ec0ff */
[----:B------:R-:W-:Y:S01]  /*8560*/  IMAD.U32 R34, R0, 0x10000, RZ ;  /* 0x0001000000227824 */ /* 0x000fe200078e00ff */
[----:B------:R-:W-:Y:S01]  /*8570*/  LOP3.LUT R4, R4, R6, RZ, 0x3c, !PT ;  /* 0x0000000604047212 */ /* 0x000fe200078e3cff */
[C---:B------:R-:W-:Y:S01]  /*8580*/  IMAD.U32 R35, R42.reuse, 0x10000, RZ ;  /* 0x000100002a237824 */ /* 0x040fe200078e00ff */
[----:B------:R-:W-:-:S02]  /*8590*/  LOP3.LUT R42, R42, 0xffff0000, RZ, 0xc0, !PT ;  /* 0xffff00002a2a7812 */ /* 0x000fc400078ec0ff */
[----:B------:R-:W-:Y:S02]  /*85a0*/  LOP3.LUT R46, R46, 0xffff0000, RZ, 0xc0, !PT ;  /* 0xffff00002e2e7812 */ /* 0x000fe400078ec0ff */
[----:B------:R-:W-:Y:S02]  /*85b0*/  LOP3.LUT R41, R12, 0xffff0000, RZ, 0xc0, !PT ;  /* 0xffff00000c297812 */ /* 0x000fe400078ec0ff */
[----:B------:R-:W-:Y:S01]  /*85c0*/  LOP3.LUT R39, R0, 0xffff0000, RZ, 0xc0, !PT ;  /* 0xffff000000277812 */ /* 0x000fe200078ec0ff */
[----:B--2---:R-:W-:-:S04]  /*85d0*/  IMAD.IADD R8, R5, 0x1, R4 ;  /* 0x0000000105087824 */ /* 0x004fc800078e0204 */
[----:B------:R-:W-:Y:S01]  /*85e0*/  IMAD R14, R8, 0x2, R19 ;  /* 0x00000002080e7824 */ /* 0x000fe200078e0213 */
[----:B---3--:R-:W1:Y:S04]  /*85f0*/  LDS.128 R4, [R38+0x18400] ;  /* 0x0184000026047984 */ /* 0x008e680000000c00 */
[----:B------:R-:W2:Y:S01]  /*8600*/  LDS.128 R8, [R14+0x18400] ;  /* 0x018400000e087984 */ /* 0x000ea20000000c00 */
[C---:B-1----:R-:W-:Y:S01]  /*8610*/  IMAD.U32 R15, R4.reuse, 0x10000, RZ ;  /* 0x00010000040f7824 */ /* 0x042fe200078e00ff */
[----:B------:R-:W-:Y:S01]  /*8620*/  LOP3.LUT R4, R4, 0xffff0000, RZ, 0xc0, !PT ;  /* 0xffff000004047812 */ /* 0x000fe200078ec0ff */
[C---:B------:R-:W-:Y:S01]  /*8630*/  IMAD.U32 R20, R5.reuse, 0x10000, RZ ;  /* 0x0001000005147824 */ /* 0x040fe200078e00ff */
[----:B------:R-:W-:Y:S01]  /*8640*/  LOP3.LUT R5, R5, 0xffff0000, RZ, 0xc0, !PT ;  /* 0xffff000005057812 */ /* 0x000fe200078ec0ff */
[C---:B--2---:R-:W-:Y:S01]  /*8650*/  IMAD.U32 R25, R8.reuse, 0x10000, RZ ;  /* 0x0001000008197824 */ /* 0x044fe200078e00ff */
        /* <DEDUP_REMOVED lines=10> */
[----:B------:R-:W-:Y:S01]  /*8700*/  FFMA.FTZ R25, R40, R4, -R25 ;  /* 0x0000000428197223 */ /* 0x000fe20000010819 */
[-C--:B------:R-:W-:Y:S01]  /*8710*/  FMUL.FTZ R31, R36, R26.reuse ;  /* 0x0000001a241f7220 */ /* 0x080fe20000410000 */
[----:B------:R-:W-:Y:S01]  /*8720*/  FMUL.FTZ R33, R34, R26 ;  /* 0x0000001a22217220 */ /* 0x000fe20000410000 */
[----:B------:R-:W-:Y:S01]  /*8730*/  FFMA.FTZ R15, R44, R4, R15 ;  /* 0x000000042c0f7223 */ /* 0x000fe2000001000f */
[----:B------:R-:W-:Y:S02]  /*8740*/  IMAD.U32 R21, R6, 0x10000, RZ ;  /* 0x0001000006157824 */ /* 0x000fe400078e00ff */
[-C--:B------:R-:W-:Y:S01]  /*8750*/  FMUL.FTZ R4, R37, R27.reuse ;  /* 0x0000001b25047220 */ /* 0x080fe20000410000 */
[----:B------:R-:W-:Y:S01]  /*8760*/  LOP3.LUT R10, R10, 0xffff0000, RZ, 0xc0, !PT ;  /* 0xffff00000a0a7812 */ /* 0x000fe200078ec0ff */
[-C--:B------:R-:W-:Y:S01]  /*8770*/  FFMA.FTZ R31, R34, R20.reuse, -R31 ;  /* 0x00000014221f7223 */ /* 0x080fe2000001081f */
[----:B------:R-:W-:Y:S01]  /*8780*/  FFMA.FTZ R33, R36, R20, R33 ;  /* 0x0000001424217223 */ /* 0x000fe20000010021 */
[C---:B------:R-:W-:Y:S01]  /*8790*/  FMUL.FTZ R20, R35.reuse, R27 ;  /* 0x0000001b23147220 */ /* 0x040fe20000410000 */
[----:B------:R-:W-:Y:S01]  /*87a0*/  FFMA.FTZ R8, R35, R21, -R4 ;  /* 0x0000001523087223 */ /* 0x000fe20000010804 */
[----:B------:R-:W-:Y:S01]  /*87b0*/  IMAD.U32 R28, R11, 0x10000, RZ ;  /* 0x000100000b1c7824 */ /* 0x000fe200078e00ff */
[----:B------:R-:W-:Y:S01]  /*87c0*/  LOP3.LUT R6, R6, 0xffff0000, RZ, 0xc0, !PT ;  /* 0xffff000006067812 */ /* 0x000fe200078ec0ff */
[----:B------:R-:W-:-:S02]  /*87d0*/  IMAD.U32 R26, R13, 0x10000, RZ ;  /* 0x000100000d1a7824 */ /* 0x000fc400078e00ff */
[-C--:B------:R-:W-:Y:S01]  /*87e0*/  FMUL.FTZ R27, R46, R10.reuse ;  /* 0x0000000a2e1b7220 */ /* 0x080fe20000410000 */
[----:B------:R-:W-:Y:S02]  /*87f0*/  IMAD.U32 R4, R3, 0x10000, RZ ;  /* 0x0001000003047824 */ /* 0x000fe400078e00ff */
[----:B------:R-:W-:Y:S01]  /*8800*/  FMUL.FTZ R35, R42, R10 ;  /* 0x0000000a2a237220 */ /* 0x000fe20000410000 */
[----:B------:R-:W-:Y:S01]  /*8810*/  LOP3.LUT R11, R11, 0xffff0000, RZ, 0xc0, !PT ;  /* 0xffff00000b0b7812 */ /* 0x000fe200078ec0ff */
[----:B------:R-:W-:Y:S01]  /*8820*/  FFMA.FTZ R10, R37, R21, R20 ;  /* 0x00000015250a7223 */ /* 0x000fe20000010014 */
[----:B------:R-:W-:Y:S01]  /*8830*/  LOP3.LUT R13, R13, 0xffff0000, RZ, 0xc0, !PT ;  /* 0xffff00000d0d7812 */ /* 0x000fe200078ec0ff */
[----:B0-----:R-:W-:Y:S02]  /*8840*/  IMAD.U32 R24, R7, 0x10000, RZ ;  /* 0x0001000007187824 */ /* 0x001fe400078e00ff */
[-C--:B------:R-:W-:Y:S01]  /*8850*/  FMUL.FTZ R21, R26, R28.reuse ;  /* 0x0000001c1a157220 */ /* 0x080fe20000410000 */
[----:B------:R-:W-:Y:S01]  /*8860*/  FMUL.FTZ R37, R4, R28 ;  /* 0x0000001c04257220 */ /* 0x000fe20000410000 */
[----:B------:R-:W-:Y:S01]  /*8870*/  LOP3.LUT R3, R3, 0xffff0000, RZ, 0xc0, !PT ;  /* 0xffff000003037812 */ /* 0x000fe200078ec0ff */
[-C--:B------:R-:W-:Y:S01]  /*8880*/  FFMA.FTZ R27, R42, R6.reuse, -R27 ;  /* 0x000000062a1b7223 */ /* 0x080fe2000001081b */
[----:B------:R-:W-:Y:S01]  /*8890*/  LOP3.LUT R7, R7, 0xffff0000, RZ, 0xc0, !PT ;  /* 0xffff000007077812 */ /* 0x000fe200078ec0ff */
[----:B------:R-:W-:Y:S01]  /*88a0*/  FFMA.FTZ R35, R46, R6, R35 ;  /* 0x000000062e237223 */ /* 0x000fe20000010023 */
[-C--:B------:R-:W-:Y:S01]  /*88b0*/  FFMA.FTZ R21, R4, R24.reuse, -R21 ;  /* 0x0000001804157223 */ /* 0x080fe20000010815 */
[----:B------:R-:W-:Y:S01]  /*88c0*/  FFMA.FTZ R37, R26, R24, R37 ;  /* 0x000000181a257223 */ /* 0x000fe20000010025 */
[----:B------:R-:W-:Y:S01]  /*88d0*/  FMUL.FTZ R0, R41, R9 ;  /* 0x0000000929007220 */ /* 0x000fe20000410000 */
        /* <DEDUP_REMOVED lines=17> */
.L_x_736:
[----:B------:R-:W-:Y:S05]  /*89f0*/  BSYNC B0 ;  /* 0x0000000000007941 */ /* 0x000fea0003800000 */
.L_x_725:
[----:B------:R-:W-:Y:S01]  /*8a00*/  @!PT LDS RZ, [RZ] ;  /* 0x00000000fffff984 */ /* 0x000fe20000000800 */
[----:B------:R-:W-:Y:S01]  /*8a10*/  @!PT LDS RZ, [RZ] ;  /* 0x00000000fffff984 */ /* 0x000fe20000000800 */
[----:B------:R-:W-:Y:S01]  /*8a20*/  @!PT LDS RZ, [RZ] ;  /* 0x00000000fffff984 */ /* 0x000fe20000000800 */
[----:B------:R-:W-:Y:S01]  /*8a30*/  @!PT LDS RZ, [RZ] ;  /* 0x00000000fffff984 */ /* 0x000fe20000000800 */
[----:B------:R4:W-:Y:S06]  /*8a40*/  MEMBAR.ALL.CTA ;  /* 0x0000000000007992 */ /* 0x0009ec0000008000 */
[----:B----4-:R-:W4:Y:S01]  /*8a50*/  FENCE.VIEW.ASYNC.S ;  /* 0x00000000000073c6 */ /* 0x010f220000000000 */
[----:B------:R-:W-:Y:S05]  /*8a60*/  WARPSYNC.ALL ;  /* 0x0000000000007948 */ /* 0x000fea0003800000 */
[----:B----4-:R-:W-:Y:S06]  /*8a70*/  BAR.SYNC.DEFER_BLOCKING 0xd, 0x100 ;  /* 0x0344000000007b1d */ /* 0x010fec0000010000 */
.L_x_722:
[----:B012---:R-:W0:Y:S01]  /*8a80*/  S2R R0, SR_TID.X ;  /* 0x0000000000007919 */ /* 0x007e220000002100 */
[----:B------:R-:W-:Y:S01]  /*8a90*/  ISETP.NE.AND P0, PT, R205, 0x3, PT ;  /* 0x00000003cd00780c */ /* 0x000fe20003f05270 */
[----:B------:R-:W-:Y:S05]  /*8aa0*/  WARPSYNC.ALL ;  /* 0x0000000000007948 */ /* 0x000fea0003800000 */
[----:B0-----:R-:W-:-:S05]  /*8ab0*/  SHF.R.U32.HI R0, RZ, 0x7, R0 ;  /* 0x00000007ff007819 */ /* 0x001fca0000011600 */
[----:B---3--:R-:W-:-:S05]  /*8ac0*/  VIADD R7, R0, 0x8 ;  /* 0x0000000800077836 */ /* 0x008fca0000000000 */
[----:B------:R0:W-:Y:S06]  /*8ad0*/  BAR.SYNC.DEFER_BLOCKING R7, 0x100 ;  /* 0x000400070000751d */ /* 0x0001ec0000010000 */
[----:B------:R-:W-:Y:S05]  /*8ae0*/  @!P0 BRA `(.L_x_746) ;  /* 0x0000000000048947 */ /* 0x000fea0003800000 */
[----:B------:R-:W-:Y:S01]  /*8af0*/  BPT.TRAP 0x1 ;  /* 0x000000040000795c */ /* 0x000fe20000300000 */
.L_x_746:
[----:B------:R-:W-:Y:S01]  /*8b00*/  IMAD R6, R202, 0x8, R19 ;  /* 0x00000008ca067824 */ /* 0x000fe200078e0213 */
[----:B------:R-:W-:-:S04]  /*8b10*/  SHF.L.U32 R73, R212, 0x1f, RZ ;  /* 0x0000001fd4497819 */ /* 0x000fc800000006ff */
[----:B------:R1:W2:Y:S01]  /*8b20*/  SYNCS.PHASECHK.TRANS64.TRYWAIT P1, [R6+URZ+0x22830], R73 ;  /* 0x02283049060075a7 */ /* 0x0002a2000802017f */
[----:B------:R-:W-:Y:S05]  /*8b30*/  @!P0 BRA `(.L_x_747) ;  /* 0x0000000000048947 */ /* 0x000fea0003800000 */
[----:B------:R-:W-:Y:S01]  /*8b40*/  BPT.TRAP 0x1 ;  /* 0x000000040000795c */ /* 0x000fe20000300000 */
.L_x_747:
[----:B------:R-:W-:Y:S01]  /*8b50*/  VIADD R0, R19, 0x1c400 ;  /* 0x0001c40013007836 */ /* 0x000fe20000000000 */
[----:B------:R-:W-:Y:S01]  /*8b60*/  LOP3.LUT R4, R29, 0x10000, RZ, 0xfc, !PT ;  /* 0x000100001d047812 */ /* 0x000fe200078efcff */
[----:B------:R-:W-:-:S03]  /*8b70*/  IMAD.MOV.U32 R5, RZ, RZ, 0x40000040 ;  /* 0x40000040ff057424 */ /* 0x000fc600078e00ff */
[----:B------:R-:W-:-:S04]  /*8b80*/  SHF.R.U32.HI R0, RZ, 0x4, R0 ;  /* 0x00000004ff007819 */ /* 0x000fc80000011600 */
[----:B------:R-:W-:-:S04]  /*8b90*/  LOP3.LUT R0, R0, 0x3fff, RZ, 0xc0, !PT ;  /* 0x00003fff00007812 */ /* 0x000fc800078ec0ff */
[----:B------:R-:W-:-:S05]  /*8ba0*/  LOP3.LUT R0, R0, 0x10000, RZ, 0xfc, !PT ;  /* 0x0001000000007812 */ /* 0x000fca00078efcff */
[----:B------:R3:W-:Y:S01]  /*8bb0*/  STL [R1+0x8], R0 ;  /* 0x0000080001007387 */ /* 0x0007e20000100800 */
[----:B--2---:R-:W-:Y:S05]  /*8bc0*/  @P1 BRA `(.L_x_748) ;  /* 0x0000000000081947 */ /* 0x004fea0003800000 */
[----:B------:R-:W2:Y:S02]  /*8bd0*/  SYNCS.PHASECHK.TRANS64.TRYWAIT P1, [R6+URZ+0x22830], R73 ;  /* 0x02283049060075a7 */ /* 0x000ea4000802017f */
[----:B--2---:R-:W-:Y:S05]  /*8be0*/  @!P1 BRA `(.L_x_749) ;  /* 0x000000f400c49947 */ /* 0x004fea0003800000 */
.L_x_748:
[----:B---3--:R-:W3:Y:S01]  /*8bf0*/  LDL R0, [R1+0x8] ;  /* 0x0000080001007983 */ /* 0x008ee20000100800 */
[----:B------:R-:W-:Y:S01]  /*8c00*/  IMAD.MOV.U32 R9, RZ, RZ, 0x40000040 ;  /* 0x40000040ff097424 */ /* 0x000fe200078e00ff */
[----:B------:R-:W-:Y:S05]  /*8c10*/  WARPSYNC.ALL ;  /* 0x0000000000007948 */ /* 0x000fea0003800000 */
[C---:B------:R-:W-:Y:S01]  /*8c20*/  R2UR UR4, R4.reuse ;  /* 0x00000000040472ca */ /* 0x040fe200000e0000 */
[----:B-----5:R-:W-:Y:S01]  /*8c30*/  WARPGROUP.ARRIVE ;  /* 0x00000000000079c5 */ /* 0x020fe20000000000 */
[----:B------:R-:W-:Y:S01]  /*8c40*/  R2UR UR5, R5 ;  /* 0x00000000050572ca */ /* 0x000fe200000e0000 */
[----:B------:R-:W-:Y:S01]  /*8c50*/  VIADD R14, R4, 0x2 ;  /* 0x00000002040e7836 */ /* 0x000fe20000000000 */
[----:B------:R-:W-:Y:S01]  /*8c60*/  R2UR UR7, R9 ;  /* 0x00000000090772ca */ /* 0x000fe200000e0000 */
[----:B------:R-:W-:-:S02]  /*8c70*/  IMAD.MOV.U32 R15, RZ, RZ, 0x40000040 ;  /* 0x40000040ff0f7424 */ /* 0x000fc400078e00ff */
[----:B------:R-:W-:Y:S02]  /*8c80*/  IMAD.MOV.U32 R11, RZ, RZ, 0x40000040 ;  /* 0x40000040ff0b7424 */ /* 0x000fe400078e00ff */
[----:B------:R-:W-:Y:S02]  /*8c90*/  VIADD R12, R4, 0x4 ;  /* 0x00000004040c7836 */ /* 0x000fe40000000000 */
[----:B------:R-:W-:Y:S02]  /*8ca0*/  IMAD.MOV.U32 R13, RZ, RZ, 0x40000040 ;  /* 0x40000040ff0d7424 */ /* 0x000fe400078e00ff */
[----:B------:R-:W-:Y:S02]  /*8cb0*/  IMAD.MOV.U32 R9, RZ, RZ, 0x40000040 ;  /* 0x40000040ff097424 */ /* 0x000fe400078e00ff */
[----:B---3--:R-:W-:Y:S02]  /*8cc0*/  IMAD R8, R202, 0x300, R0 ;  /* 0x00000300ca087824 */ /* 0x008fe400078e0200 */
[----:B------:R-:W3:Y:S02]  /*8cd0*/  S2R R0, SR_TID.X ;  /* 0x0000000000007919 */ /* 0x000ee40000002100 */
[C---:B------:R-:W-:Y:S01]  /*8ce0*/  VIADD R10, R8.reuse, 0x2 ;  /* 0x00000002080a7836 */ /* 0x040fe20000000000 */
[----:B------:R-:W-:-:S13]  /*8cf0*/  R2UR UR6, R8 ;  /* 0x00000000080672ca */ /* 0x000fda00000e0000 */
[----:B------:R-:W-:Y:S01]  /*8d00*/  HGMMA.64x96x16.F32.BF16 R24, gdesc[UR4], RZ, !UPT, gsb0 ;  /* 0x01600000041879f0 */ /* 0x000fe2000c0018ff */
[----:B------:R-:W-:Y:S02]  /*8d10*/  R2UR UR4, R14 ;  /* 0x000000000e0472ca */ /* 0x000fe400000e0000 */
[----:B------:R-:W-:Y:S02]  /*8d20*/  R2UR UR5, R15 ;  /* 0x000000000f0572ca */ /* 0x000fe400000e0000 */
[----:B------:R-:W-:Y:S01]  /*8d30*/  R2UR UR6, R10 ;  /* 0x000000000a0672ca */ /* 0x000fe200000e0000 */
[C---:B------:R-:W-:Y:S01]  /*8d40*/  VIADD R10, R8.reuse, 0x4 ;  /* 0x00000004080a7836 */ /* 0x040fe20000000000 */
[----:B------:R-:W-:Y:S01]  /*8d50*/  R2UR UR7, R11 ;  /* 0x000000000b0772ca */ /* 0x000fe200000e0000 */
[----:B------:R-:W-:Y:S02]  /*8d60*/  IMAD.MOV.U32 R11, RZ, RZ, 0x40000040 ;  /* 0x40000040ff0b7424 */ /* 0x000fe400078e00ff */
[----:B------:R-:W-:Y:S01]  /*8d70*/  VIADD R8, R8, 0x6 ;  /* 0x0000000608087836 */ /* 0x000fe20000000000 */
[----:B---3--:R-:W-:Y:S01]  /*8d80*/  SHF.R.U32.HI R0, RZ, 0x7, R0 ;  /* 0x00000007ff007819 */ /* 0x008fe20000011600 */
[----:B------:R-:W-:-:S02]  /*8d90*/  WARPGROUP.DEPBAR.LE gsb0, 0x0 ;  /* 0x00008000000079c5 */ /* 0x000fc40000010000 */
[----:B------:R-:W-:-:S06]  /*8da0*/  WARPGROUP.ARRIVE ;  /* 0x00000000000079c5 */ /* 0x000fcc0000000000 */
[----:B------:R-:W-:Y:S01]  /*8db0*/  HGMMA.64x96x16.F32.BF16 R24, gdesc[UR4], R24, gsb0 ;  /* 0x01600000041879f0 */ /* 0x000fe20008001818 */
[----:B------:R-:W-:Y:S02]  /*8dc0*/  R2UR UR4, R12 ;  /* 0x000000000c0472ca */ /* 0x000fe400000e0000 */
[----:B------:R-:W-:Y:S02]  /*8dd0*/  R2UR UR5, R13 ;  /* 0x000000000d0572ca */ /* 0x000fe400000e0000 */
[----:B------:R-:W-:Y:S01]  /*8de0*/  R2UR UR6, R10 ;  /* 0x000000000a0672ca */ /* 0x000fe200000e0000 */
[----:B------:R-:W-:Y:S01]  /*8df0*/  VIADD R10, R4, 0x6 ;  /* 0x00000006040a7836 */ /* 0x000fe20000000000 */
[----:B------:R-:W-:Y:S01]  /*8e00*/  R2UR UR7, R11 ;  /* 0x000000000b0772ca */ /* 0x000fe200000e0000 */
[----:B------:R-:W-:Y:S01]  /*8e10*/  IMAD.MOV.U32 R11, RZ, RZ, 0x40000040 ;  /* 0x40000040ff0b7424 */ /* 0x000fe200078e00ff */
[----:B------:R-:W-:Y:S02]  /*8e20*/  WARPGROUP.DEPBAR.LE gsb0, 0x0 ;  /* 0x00008000000079c5 */ /* 0x000fe40000010000 */
[----:B------:R-:W-:-:S09]  /*8e30*/  WARPGROUP.ARRIVE ;  /* 0x00000000000079c5 */ /* 0x000fd20000000000 */
[----:B------:R-:W-:Y:S01]  /*8e40*/  HGMMA.64x96x16.F32.BF16 R24, gdesc[UR4], R24, gsb0 ;  /* 0x01600000041879f0 */ /* 0x000fe20008001818 */
[----:B------:R-:W-:Y:S02]  /*8e50*/  R2UR UR4, R10 ;  /* 0x000000000a0472ca */ /* 0x000fe400000e0000 */
[----:B------:R-:W-:Y:S02]  /*8e60*/  R2UR UR5, R11 ;  /* 0x000000000b0572ca */ /* 0x000fe400000e0000 */
[----:B------:R-:W-:Y:S02]  /*8e70*/  R2UR UR6, R8 ;  /* 0x00000000080672ca */ /* 0x000fe400000e0000 */
[----:B------:R-:W-:Y:S02]  /*8e80*/  R2UR UR7, R9 ;  /* 0x00000000090772ca */ /* 0x000fe400000e0000 */
[----:B------:R-:W-:Y:S01]  /*8e90*/  IADD3 R9, -R0, 0xb, RZ ;  /* 0x0000000b00097810 */ /* 0x000fe20007ffe1ff */
[----:B------:R-:W-:-:S02]  /*8ea0*/  WARPGROUP.DEPBAR.LE gsb0, 0x0 ;  /* 0x00008000000079c5 */ /* 0x000fc40000010000 */
[----:B------:R-:W-:-:S08]  /*8eb0*/  WARPGROUP.ARRIVE ;  /* 0x00000000000079c5 */ /* 0x000fd00000000000 */
[----:B------:R-:W-:Y:S03]  /*8ec0*/  HGMMA.64x96x16.F32.BF16 R24, gdesc[UR4], R24, gsb0 ;  /* 0x01600000041879f0 */ /* 0x000fe60008001818 */
[----:B------:R-:W-:Y:S02]  /*8ed0*/  WARPGROUP.DEPBAR.LE gsb0, 0x0 ;  /* 0x00008000000079c5 */ /* 0x000fe40000010000 */
[----:B------:R3:W-:Y:S06]  /*8ee0*/  BAR.ARV R9, 0x100 ;  /* 0x000400090000751d */ /* 0x0007ec0000002000 */
[----:B------:R-:W-:Y:S05]  /*8ef0*/  @!P0 BRA `(.L_x_750) ;  /* 0x0000000000048947 */ /* 0x000fea0003800000 */
[----:B------:R-:W-:Y:S01]  /*8f00*/  BPT.TRAP 0x1 ;  /* 0x000000040000795c */ /* 0x000fe20000300000 */
.L_x_750:
[----:B------:R-:W4:Y:S01]  /*8f10*/  LDL R76, [R1+0x54] ;  /* 0x00005400014c7983 */ /* 0x000f220000100800 */
[----:B------:R-:W-:Y:S01]  /*8f20*/  ULDC UR4, c[0x0][0x9d8] ;  /* 0x0002760000047ab9 */ /* 0x000fe20000000800 */
[----:B------:R-:W-:Y:S01]  /*8f30*/  ULDC UR5, c[0x0][0x988] ;  /* 0x0002620000057ab9 */ /* 0x000fe20000000800 */
[----:B------:R-:W-:Y:S01]  /*8f40*/  FMUL.FTZ R24, R24, UR4 ;  /* 0x0000000418187c20 */ /* 0x000fe20008410000 */
[----:B------:R-:W-:Y:S01]  /*8f50*/  FMUL.FTZ R25, R25, UR4 ;  /* 0x0000000419197c20 */ /* 0x000fe20008410000 */
[----:B------:R-:W-:Y:S01]  /*8f60*/  FMUL.FTZ R27, R27, UR4 ;  /* 0x000000041b1b7c20 */ /* 0x000fe20008410000 */
[----:B------:R-:W-:Y:S01]  /*8f70*/  FMUL.FTZ R28, R28, UR4 ;  /* 0x000000041c1c7c20 */ /* 0x000fe20008410000 */
[----:B------:R-:W-:Y:S01]  /*8f80*/  FMUL.FTZ R29, R29, UR4 ;  /* 0x000000041d1d7c20 */ /* 0x000fe20008410000 */
[----:B------:R-:W-:Y:S01]  /*8f90*/  FMUL.FTZ R32, R32, UR4 ;  /* 0x0000000420207c20 */ /* 0x000fe20008410000 */
[----:B------:R5:W-:Y:S01]  /*8fa0*/  MUFU.TANH R0, R27 ;  /* 0x0000001b00007308 */ /* 0x000be20000002400 */
[----:B------:R-:W-:Y:S01]  /*8fb0*/  FMUL.FTZ R26, R26, UR4 ;  /* 0x000000041a1a7c20 */ /* 0x000fe20008410000 */
[----:B------:R-:W-:Y:S01]  /*8fc0*/  FMUL.FTZ R33, R33, UR4 ;  /* 0x0000000421217c20 */ /* 0x000fe20008410000 */
[----:B------:R-:W-:Y:S01]  /*8fd0*/  FMUL.FTZ R30, R30, UR4 ;  /* 0x000000041e1e7c20 */ /* 0x000fe20008410000 */
[----:B------:R-:W-:Y:S01]  /*8fe0*/  FMUL.FTZ R36, R36, UR4 ;  /* 0x0000000424247c20 */ /* 0x000fe20008410000 */
[----:B------:R-:W-:Y:S01]  /*8ff0*/  FMUL.FTZ R31, R31, UR4 ;  /* 0x000000041f1f7c20 */ /* 0x000fe20008410000 */
[----:B------:R-:W-:Y:S01]  /*9000*/  FMUL.FTZ R37, R37, UR4 ;  /* 0x0000000425257c20 */ /* 0x000fe20008410000 */
[----:B------:R-:W-:Y:S01]  /*9010*/  FMUL.FTZ R34, R34, UR4 ;  /* 0x0000000422227c20 */ /* 0x000fe20008410000 */
[----:B------:R-:W0:Y:S01]  /*9020*/  MUFU.TANH R24, R24 ;  /* 0x0000001800187308 */ /* 0x000e220000002400 */
[----:B-----5:R-:W-:-:S02]  /*9030*/  IMAD R27, R178, -0x60, R176 ;  /* 0xffffffa0b21b7824 */ /* 0x020fc400078e02b0 */
[----:B------:R-:W-:Y:S01]  /*9040*/  FMUL.FTZ R40, R40, UR4 ;  /* 0x0000000428287c20 */ /* 0x000fe20008410000 */
[----:B------:R-:W-:Y:S01]  /*9050*/  FMUL.FTZ R35, R35, UR4 ;  /* 0x0000000423237c20 */ /* 0x000fe20008410000 */
[----:B------:R-:W-:Y:S01]  /*9060*/  FMUL.FTZ R41, R41, UR4 ;  /* 0x0000000429297c20 */ /* 0x000fe20008410000 */
[----:B------:R-:W-:Y:S02]  /*9070*/  VIADD R27, R27, 0x60 ;  /* 0x000000601b1b7836 */ /* 0x000fe40000000000 */
[----:B------:R-:W-:Y:S01]  /*9080*/  FMUL.FTZ R38, R38, UR4 ;  /* 0x0000000426267c20 */ /* 0x000fe20008410000 */
[----:B------:R-:W-:Y:S01]  /*9090*/  FMUL.FTZ R44, R44, UR4 ;  /* 0x000000042c2c7c20 */ /* 0x000fe20008410000 */
[----:B------:R-:W5:Y:S01]  /*90a0*/  MUFU.TANH R25, R25 ;  /* 0x0000001900197308 */ /* 0x000f620000002400 */
[----:B------:R-:W-:Y:S01]  /*90b0*/  FMUL.FTZ R39, R39, UR4 ;  /* 0x0000000427277c20 */ /* 0x000fe20008410000 */
        /* <DEDUP_REMOVED lines=33> */
[----:B------:R-:W3:Y:S05]  /*92d0*/  S2R R80, SR_CgaCtaId ;  /* 0x0000000000507919 */ /* 0x000eea0000008800 */
[----:B------:R-:W3:Y:S08]  /*92e0*/  MUFU.TANH R33, R33 ;  /* 0x0000002100217308 */ /* 0x000ef00000002400 */
        /* <DEDUP_REMOVED lines=16> */
[----:B------:R3:W-:Y:S08]  /*93f0*/  MUFU.TANH R20, R51 ;  /* 0x0000003300147308 */ /* 0x0007f00000002400 */
[----:B------:R-:W3:Y:S08]  /*9400*/  MUFU.TANH R46, R46 ;  /* 0x0000002e002e7308 */ /* 0x000ef00000002400 */
[----:B------:R-:W3:Y:S08]  /*9410*/  MUFU.TANH R52, R52 ;  /* 0x0000003400347308 */ /* 0x000ef00000002400 */
[----:B------:R-:W3:Y:S08]  /*9420*/  MUFU.TANH R47, R47 ;  /* 0x0000002f002f7308 */ /* 0x000ef00000002400 */
[----:B------:R3:W3:Y:S08]  /*9430*/  MUFU.TANH R21, R53 ;  /* 0x0000003500157308 */ /* 0x0006f00000002400 */
[----:B------:R-:W3:Y:S08]  /*9440*/  MUFU.TANH R50, R50 ;  /* 0x0000003200327308 */ /* 0x000ef00000002400 */
[----:B------:R3:W-:Y:S08]  /*9450*/  MUFU.TANH R26, R55 ;  /* 0x00000037001a7308 */ /* 0x0007f00000002400 */
[----:B------:R-:W3:Y:S08]  /*9460*/  MUFU.TANH R56, R56 ;  /* 0x0000003800387308 */ /* 0x000ef00000002400 */
[----:B------:R-:W3:Y:S08]  /*9470*/  MUFU.TANH R57, R57 ;  /* 0x0000003900397308 */ /* 0x000ef00000002400 */
[----:B------:R3:W-:Y:S08]  /*9480*/  MUFU.TANH R75, R59 ;  /* 0x0000003b004b7308 */ /* 0x0007f00000002400 */
[----:B------:R-:W3:Y:S08]  /*9490*/  MUFU.TANH R54, R54 ;  /* 0x0000003600367308 */ /* 0x000ef00000002400 */
[----:B------:R-:W3:Y:S08]  /*94a0*/  MUFU.TANH R60, R60 ;  /* 0x0000003c003c7308 */ /* 0x000ef00000002400 */
[----:B------:R3:W-:Y:S01]  /*94b0*/  MUFU.TANH R74, R65 ;  /* 0x00000041004a7308 */ /* 0x0007e20000002400 */
[----:B----4-:R-:W-:-:S05]  /*94c0*/  IMAD R76, R76, -0x2, R27 ;  /* 0xfffffffe4c4c7824 */ /* 0x010fca00078e021b */
[C---:B------:R-:W-:Y:S02]  /*94d0*/  ISETP.GT.AND P2, PT, R76.reuse, RZ, PT ;  /* 0x000000ff4c00720c */ /* 0x040fe40003f44270 */
[----:B------:R4:W4:Y:S01]  /*94e0*/  MUFU.TANH R72, R61 ;  /* 0x0000003d00487308 */ /* 0x0009220000002400 */
[C---:B------:R-:W-:Y:S02]  /*94f0*/  ISETP.GT.AND P3, PT, R76.reuse, 0x1, PT ;  /* 0x000000014c00780c */ /* 0x040fe40003f64270 */
[----:B------:R-:W-:Y:S02]  /*9500*/  ISETP.GT.AND P4, PT, R76, 0x8, PT ;  /* 0x000000084c00780c */ /* 0x000fe40003f84270 */
[----:B0-----:R-:W-:Y:S02]  /*9510*/  FSEL R79, R24, -INF , P2 ;  /* 0xff800000184f7808 */ /* 0x001fe40001000000 */
[----:B-----5:R-:W-:Y:S01]  /*9520*/  FSEL R78, R25, -INF , P3 ;  /* 0xff800000194e7808 */ /* 0x020fe20001800000 */
[----:B------:R-:W0:Y:S01]  /*9530*/  MUFU.TANH R58, R58 ;  /* 0x0000003a003a7308 */ /* 0x000e220000002400 */
[----:B-1----:R-:W-:-:S02]  /*9540*/  FSEL R83, R28, -INF , P4 ;  /* 0xff8000001c537808 */ /* 0x002fc40002000000 */
[C---:B------:R-:W-:Y:S02]  /*9550*/  ISETP.GT.AND P5, PT, R76.reuse, 0x9, PT ;  /* 0x000000094c00780c */ /* 0x040fe40003fa4270 */
[----:B------:R-:W-:Y:S02]  /*9560*/  FMNMX.FTZ R28, R79, R78, !PT ;  /* 0x0000004e4f1c7209 */ /* 0x000fe40007810000 */
[----:B------:R-:W-:Y:S01]  /*9570*/  ISETP.GT.AND P1, PT, R76, 0x10, PT ;  /* 0x000000104c00780c */ /* 0x000fe20003f24270 */
[----:B------:R-:W1:Y:S01]  /*9580*/  MUFU.TANH R64, R64 ;  /* 0x0000004000407308 */ /* 0x000e620000002400 */
[----:B--2---:R-:W-:Y:S02]  /*9590*/  FSEL R87, R29, -INF , P5 ;  /* 0xff8000001d577808 */ /* 0x004fe40002800000 */
[----:B------:R-:W-:Y:S02]  /*95a0*/  FMNMX.FTZ R28, R83, R28, !PT ;  /* 0x0000001c531c7209 */ /* 0x000fe40007810000 */
[----:B---3--:R-:W-:-:S02]  /*95b0*/  FSEL R3, R3, -INF , P2 ;  /* 0xff80000003037808 */ /* 0x008fc40001000000 */
[----:B------:R-:W-:Y:S01]  /*95c0*/  ISETP.GT.AND P2, PT, R76, 0x11, PT ;  /* 0x000000114c00780c */ /* 0x000fe20003f44270 */
[----:B------:R-:W2:Y:S01]  /*95d0*/  MUFU.TANH R62, R62 ;  /* 0x0000003e003e7308 */ /* 0x000ea20000002400 */
[----:B------:R-:W-:Y:S02]  /*95e0*/  FSEL R91, R32, -INF , P1 ;  /* 0xff800000205b7808 */ /* 0x000fe40000800000 */
[----:B------:R-:W-:Y:S02]  /*95f0*/  FMNMX.FTZ R28, R87, R28, !PT ;  /* 0x0000001c571c7209 */ /* 0x000fe40007810000 */
[----:B------:R-:W-:Y:S02]  /*9600*/  FSEL R0, R0, -INF , P3 ;  /* 0xff80000000007808 */ /* 0x000fe40001800000 */
[----:B------:R-:W-:Y:S01]  /*9610*/  ISETP.GT.AND P3, PT, R76, 0x18, PT ;  /* 0x000000184c00780c */ /* 0x000fe20003f64270 */
[----:B------:R-:W3:Y:S01]  /*9620*/  MUFU.TANH R68, R68 ;  /* 0x0000004400447308 */ /* 0x000ee20000002400 */
[----:B------:R-:W-:-:S02]  /*9630*/  FSEL R93, R33, -INF , P2 ;  /* 0xff800000215d7808 */ /* 0x000fc40001000000 */
[----:B------:R-:W-:Y:S02]  /*9640*/  FMNMX.FTZ R28, R91, R28, !PT ;  /* 0x0000001c5b1c7209 */ /* 0x000fe40007810000 */
[----:B------:R-:W-:Y:S02]  /*9650*/  FSEL R25, R30, -INF , P4 ;  /* 0xff8000001e197808 */ /* 0x000fe40002000000 */
[----:B------:R-:W-:Y:S01]  /*9660*/  ISETP.GT.AND P4, PT, R76, 0x19, PT ;  /* 0x000000194c00780c */ /* 0x000fe20003f84270 */
[----:B------:R0:W5:Y:S01]  /*9670*/  MUFU.TANH R24, R69 ;  /* 0x0000004500187308 */ /* 0x0001620000002400 */
[----:B------:R-:W-:Y:S02]  /*9680*/  FSEL R95, R36, -INF , P3 ;  /* 0xff800000245f7808 */ /* 0x000fe40001800000 */
[----:B------:R-:W-:Y:S02]  /*9690*/  FMNMX.FTZ R28, R93, R28, !PT ;  /* 0x0000001c5d1c7209 */ /* 0x000fe40007810000 */
[----:B------:R-:W-:-:S02]  /*96a0*/  FSEL R27, R31, -INF , P5 ;  /* 0xff8000001f1b7808 */ /* 0x000fc40002800000 */
[----:B------:R-:W-:Y:S01]  /*96b0*/  ISETP.GT.AND P5, PT, R76, 0x20, PT ;  /* 0x000000204c00780c */ /* 0x000fe20003fa4270 */
[----:B------:R-:W5:Y:S01]  /*96c0*/  MUFU.TANH R81, R63 ;  /* 0x0000003f00517308 */ /* 0x000f620000002400 */
[----:B------:R-:W-:Y:S02]  /*96d0*/  FSEL R97, R37, -INF , P4 ;  /* 0xff80000025617808 */ /* 0x000fe40002000000 */
[----:B------:R-:W-:Y:S02]  /*96e0*/  FMNMX.FTZ R28, R95, R28, !PT ;  /* 0x0000001c5f1c7209 */ /* 0x000fe40007810000 */
[----:B------:R-:W-:Y:S02]  /*96f0*/  FSEL R29, R34, -INF , P1 ;  /* 0xff800000221d7808 */ /* 0x000fe40000800000 */
[----:B------:R-:W-:Y:S01]  /*9700*/  ISETP.GT.AND P1, PT, R76, 0x21, PT ;  /* 0x000000214c00780c */ /* 0x000fe20003f24270 */
[----:B------:R-:W-:Y:S01]  /*9710*/  MUFU.TANH R66, R66 ;  /* 0x0000004200427308 */ /* 0x000fe20000002400 */
[----:B------:R-:W-:-:S02]  /*9720*/  FSEL R99, R40, -INF , P5 ;  /* 0xff80000028637808 */ /* 0x000fc40002800000 */
[----:B------:R-:W-:Y:S02]  /*9730*/  FMNMX.FTZ R28, R97, R28, !PT ;  /* 0x0000001c611c7209 */ /* 0x000fe40007810000 */
[----:B------:R-:W-:Y:S02]  /*9740*/  FSEL R31, R35, -INF , P2 ;  /* 0xff800000231f7808 */ /* 0x000fe40001000000 */
[----:B------:R-:W-:Y:S01]  /*9750*/  ISETP.GT.AND P2, PT, R76, 0x28, PT ;  /* 0x000000284c00780c */ /* 0x000fe20003f44270 */
[----:B------:R-:W5:Y:S01]  /*9760*/  MUFU.TANH R85, R67 ;  /* 0x0000004300557308 */ /* 0x000f620000002400 */
[----:B------:R-:W-:Y:S02]  /*9770*/  FSEL R51, R41, -INF , P1 ;  /* 0xff80000029337808 */ /* 0x000fe40000800000 */
[----:B------:R-:W-:Y:S02]  /*9780*/  FMNMX.FTZ R28, R99, R28, !PT ;  /* 0x0000001c631c7209 */ /* 0x000fe40007810000 */
[----:B------:R-:W-:-:S02]  /*9790*/  FSEL R33, R38, -INF , P3 ;  /* 0xff80000026217808 */ /* 0x000fc40001800000 */
[----:B------:R-:W-:Y:S01]  /*97a0*/  ISETP.GT.AND P3, PT, R76, 0x29, PT ;  /* 0x000000294c00780c */ /* 0x000fe20003f64270 */
[----:B------:R-:W-:Y:S01]  /*97b0*/  MUFU.TANH R70, R70 ;  /* 0x0000004600467308 */ /* 0x000fe20000002400 */
[----:B------:R-:W-:Y:S02]  /*97c0*/  FSEL R49, R44, -INF , P2 ;  /* 0xff8000002c317808 */ /* 0x000fe40001000000 */
[----:B------:R-:W-:Y:S02]  /*97d0*/  FMNMX.FTZ R28, R51, R28, !PT ;  /* 0x0000001c331c7209 */ /* 0x000fe40007810000 */
[----:B------:R-:W-:Y:S02]  /*97e0*/  FSEL R35, R39, -INF , P4 ;  /* 0xff80000027237808 */ /* 0x000fe40002000000 */
[----:B------:R-:W-:Y:S01]  /*97f0*/  ISETP.GT.AND P4, PT, R76, 0x30, PT ;  /* 0x000000304c00780c */ /* 0x000fe20003f84270 */
[----:B------:R-:W5:Y:S01]  /*9800*/  MUFU.TANH R89, R71 ;  /* 0x0000004700597308 */ /* 0x000f620000002400 */
[----:B------:R-:W-:-:S02]  /*9810*/  FSEL R53, R45, -INF , P3 ;  /* 0xff8000002d357808 */ /* 0x000fc40001800000 */
[----:B------:R-:W-:Y:S02]  /*9820*/  FMNMX.FTZ R28, R49, R28, !PT ;  /* 0x0000001c311c7209 */ /* 0x000fe40007810000 */
[----:B------:R-:W-:Y:S02]  /*9830*/  FSEL R37, R42, -INF , P5 ;  /* 0xff8000002a257808 */ /* 0x000fe40002800000 */
[----:B------:R-:W-:Y:S02]  /*9840*/  ISETP.GT.AND P5, PT, R76, 0x31, PT ;  /* 0x000000314c00780c */ /* 0x000fe40003fa4270 */
[----:B------:R-:W-:Y:S02]  /*9850*/  FSEL R55, R48, -INF , P4 ;  /* 0xff80000030377808 */ /* 0x000fe40002000000 */
[----:B------:R-:W-:Y:S02]  /*9860*/  FMNMX.FTZ R28, R53, R28, !PT ;  /* 0x0000001c351c7209 */ /* 0x000fe40007810000 */
[----:B------:R-:W-:-:S02]  /*9870*/  FSEL R39, R43, -INF , P1 ;  /* 0xff8000002b277808 */ /* 0x000fc40000800000 */
[----:B------:R-:W-:Y:S02]  /*9880*/  ISETP.GT.AND P1, PT, R76, 0x38, PT ;  /* 0x000000384c00780c */ /* 0x000fe40003f24270 */
[----:B------:R-:W-:Y:S02]  /*9890*/  FSEL R59, R8, -INF , P5 ;  /* 0xff800000083b7808 */ /* 0x000fe40002800000 */
[----:B------:R-:W-:Y:S02]  /*98a0*/  FMNMX.FTZ R28, R55, R28, !PT ;  /* 0x0000001c371c7209 */ /* 0x000fe40007810000 */
[----:B------:R-:W-:Y:S02]  /*98b0*/  FSEL R41, R46, -INF , P2 ;  /* 0xff8000002e297808 */ /* 0x000fe40001000000 */
[----:B------:R-:W-:Y:S02]  /*98c0*/  ISETP.GT.AND P2, PT, R76, 0x39, PT ;  /* 0x000000394c00780c */ /* 0x000fe40003f44270 */
        /* <DEDUP_REMOVED lines=10> */
[----:B------:R-:W-:Y:S01]  /*9970*/  FSEL R47, R20, -INF , P5 ;  /* 0xff800000142f7808 */ /* 0x000fe20002800000 */
[----:B------:R-:W-:Y:S01]  /*9980*/  IMAD.U32 R20, RZ, RZ, UR5 ;  /* 0x00000005ff147e24 */ /* 0x000fe2000f8e00ff */
[----:B------:R-:W-:Y:S02]  /*9990*/  ISETP.GT.AND P5, PT, R76, 0x48, PT ;  /* 0x000000484c00780c */ /* 0x000fe40003fa4270 */
[----:B------:R-:W-:-:S02]  /*99a0*/  FSEL R105, R57, -INF , P4 ;  /* 0xff80000039697808 */ /* 0x000fc40002000000 */
[----:B------:R-:W-:Y:S02]  /*99b0*/  FMNMX.FTZ R28, R103, R28, !PT ;  /* 0x0000001c671c7209 */ /* 0x000fe40007810000 */
[----:B------:R-:W-:Y:S02]  /*99c0*/  FSEL R57, R54, -INF , P1 ;  /* 0xff80000036397808 */ /* 0x000fe40000800000 */
[----:B------:R-:W-:Y:S02]  /*99d0*/  ISETP.GT.AND P1, PT, R76, 0x49, PT ;  /* 0x000000494c00780c */ /* 0x000fe40003f24270 */
[----:B------:R-:W-:Y:S02]  /*99e0*/  FSEL R107, R60, -INF , P5 ;  /* 0xff8000003c6b7808 */ /* 0x000fe40002800000 */
[----:B------:R-:W-:Y:S02]  /*99f0*/  FMNMX.FTZ R28, R105, R28, !PT ;  /* 0x0000001c691c7209 */ /* 0x000fe40007810000 */
[----:B----4-:R-:W-:-:S02]  /*9a00*/  FSEL R61, R26, -INF , P2 ;  /* 0xff8000001a3d7808 */ /* 0x010fc40001000000 */
[----:B------:R-:W-:Y:S02]  /*9a10*/  ISETP.GT.AND P2, PT, R76, 0x50, PT ;  /* 0x000000504c00780c */ /* 0x000fe40003f44270 */
[----:B------:R-:W-:Y:S02]  /*9a20*/  FSEL R109, R72, -INF , P1 ;  /* 0xff800000486d7808 */ /* 0x000fe40000800000 */
[----:B------:R-:W-:Y:S02]  /*9a30*/  FMNMX.FTZ R28, R107, R28, !PT ;  /* 0x0000001c6b1c7209 */ /* 0x000fe40007810000 */
[----:B0-----:R-:W-:Y:S02]  /*9a40*/  FSEL R69, R58, -INF , P3 ;  /* 0xff8000003a457808 */ /* 0x001fe40001800000 */
[----:B------:R-:W-:Y:S02]  /*9a50*/  ISETP.GT.AND P3, PT, R76, 0x51, PT ;  /* 0x000000514c00780c */ /* 0x000fe40003f64270 */
[----:B-1----:R-:W-:-:S02]  /*9a60*/  FSEL R111, R64, -INF , P2 ;  /* 0xff800000406f7808 */ /* 0x002fc40001000000 */
[----:B------:R-:W-:Y:S02]  /*9a70*/  FMNMX.FTZ R28, R109, R28, !PT ;  /* 0x0000001c6d1c7209 */ /* 0x000fe40007810000 */
[----:B------:R-:W-:Y:S02]  /*9a80*/  FSEL R75, R75, -INF , P4 ;  /* 0xff8000004b4b7808 */ /* 0x000fe40002000000 */
[----:B------:R-:W-:Y:S02]  /*9a90*/  ISETP.GT.AND P4, PT, R76, 0x58, PT ;  /* 0x000000584c00780c */ /* 0x000fe40003f84270 */
[----:B------:R-:W-:Y:S02]  /*9aa0*/  FSEL R113, R74, -INF , P3 ;  /* 0xff8000004a717808 */ /* 0x000fe40001800000 */
[----:B------:R-:W-:Y:S02]  /*9ab0*/  FMNMX.FTZ R28, R111, R28, !PT ;  /* 0x0000001c6f1c7209 */ /* 0x000fe40007810000 */
[----:B--2---:R-:W-:-:S02]  /*9ac0*/  FSEL R77, R62, -INF , P5 ;  /* 0xff8000003e4d7808 */ /* 0x004fc40002800000 */
[----:B------:R-:W-:Y:S02]  /*9ad0*/  ISETP.GT.AND P5, PT, R76, 0x59, PT ;  /* 0x000000594c00780c */ /* 0x000fe40003fa4270 */
[----:B---3--:R-:W-:Y:S02]  /*9ae0*/  FSEL R115, R68, -INF , P4 ;  /* 0xff80000044737808 */ /* 0x008fe40002000000 */
[----:B------:R-:W-:Y:S02]  /*9af0*/  FMNMX.FTZ R28, R113, R28, !PT ;  /* 0x0000001c711c7209 */ /* 0x000fe40007810000 */
[----:B-----5:R-:W-:Y:S02]  /*9b00*/  FSEL R117, R24, -INF , P5 ;  /* 0xff80000018757808 */ /* 0x020fe40002800000 */
[----:B------:R-:W-:Y:S02]  /*9b10*/  FMNMX.FTZ R28, R115, R28, !PT ;  /* 0x0000001c731c7209 */ /* 0x000fe40007810000 */
[----:B------:R-:W-:-:S02]  /*9b20*/  FSEL R81, R81, -INF , P1 ;  /* 0xff80000051517808 */ /* 0x000fc40000800000 */
[----:B------:R-:W-:Y:S02]  /*9b30*/  FMNMX.FTZ R28, R117, R28, !PT ;  /* 0x0000001c751c7209 */ /* 0x000fe40007810000 */
[----:B------:R-:W-:Y:S02]  /*9b40*/  FSEL R85, R85, -INF , P3 ;  /* 0xff80000055557808 */ /* 0x000fe40001800000 */
[----:B------:R-:W-:Y:S01]  /*9b50*/  FSEL R89, R89, -INF , P5 ;  /* 0xff80000059597808 */ /* 0x000fe20002800000 */
[----:B------:R-:W0:Y:S02]  /*9b60*/  SHFL.BFLY PT, R21, R28, 0x2, 0x1f ;  /* 0x0c401f001c157f89 */ /* 0x000e2400000e0000 */
[----:B0-----:R-:W-:-:S05]  /*9b70*/  FMNMX.FTZ R8, R28, R21, !PT ;  /* 0x000000151c087209 */ /* 0x001fca0007810000 */
[----:B------:R-:W0:Y:S02]  /*9b80*/  SHFL.BFLY PT, R21, R8, 0x1, 0x1f ;  /* 0x0c201f0008157f89 */ /* 0x000e2400000e0000 */
[----:B0-----:R-:W-:Y:S02]  /*9b90*/  FMNMX.FTZ R21, R8, R21, !PT ;  /* 0x0000001508157209 */ /* 0x001fe40007810000 */
[----:B------:R-:W-:Y:S02]  /*9ba0*/  FMNMX.FTZ R8, R3, R0, !PT ;  /* 0x0000000003087209 */ /* 0x000fe40007810000 */
[C---:B------:R-:W-:Y:S01]  /*9bb0*/  FSETP.NEU.FTZ.AND P6, PT, R21.reuse, -INF , PT ;  /* 0xff8000001500780b */ /* 0x040fe20003fdd000 */
[----:B------:R-:W-:Y:S01]  /*9bc0*/  FMUL.FTZ R24, R21, R20 ;  /* 0x0000001415187220 */ /* 0x000fe20000410000 */
[----:B------:R-:W-:-:S04]  /*9bd0*/  FMNMX.FTZ R8, R25, R8, !PT ;  /* 0x0000000819087209 */ /* 0x000fc80007810000 */
[----:B------:R-:W-:Y:S02]  /*9be0*/  FMNMX.FTZ R8, R27, R8, !PT ;  /* 0x000000081b087209 */ /* 0x000fe40007810000 */
[----:B------:R-:W-:Y:S02]  /*9bf0*/  FSEL R24, R24, RZ, P6 ;  /* 0x000000ff18187208 */ /* 0x000fe40003000000 */
[----:B------:R-:W-:-:S03]  /*9c00*/  FMNMX.FTZ R8, R29, R8, !PT ;  /* 0x000000081d087209 */ /* 0x000fc60007810000 */
[--C-:B------:R-:W-:Y:S01]  /*9c10*/  FFMA.FTZ R154, R83, R20, -R24.reuse ;  /* 0x00000014539a7223 */ /* 0x100fe20000010818 */
[----:B------:R-:W-:Y:S01]  /*9c20*/  FMNMX.FTZ R8, R31, R8, !PT ;  /* 0x000000081f087209 */ /* 0x000fe20007810000 */
[-CC-:B------:R-:W-:Y:S01]  /*9c30*/  FFMA.FTZ R67, R87, R20.reuse, -R24.reuse ;  /* 0x0000001457437223 */ /* 0x180fe20000010818 */
[----:B------:R-:W-:Y:S01]  /*9c40*/  FSEL R83, R66, -INF , P2 ;  /* 0xff80000042537808 */ /* 0x000fe20001000000 */
[--C-:B------:R-:W-:Y:S01]  /*9c50*/  FFMA.FTZ R156, R91, R20, -R24.reuse ;  /* 0x000000145b9c7223 */ /* 0x100fe20000010818 */
[----:B------:R-:W-:Y:S01]  /*9c60*/  FMNMX.FTZ R8, R33, R8, !PT ;  /* 0x0000000821087209 */ /* 0x000fe20007810000 */
[-CC-:B------:R-:W-:Y:S01]  /*9c70*/  FFMA.FTZ R152, R79, R20.reuse, -R24.reuse ;  /* 0x000000144f987223 */ /* 0x180fe20000010818 */
[----:B------:R-:W-:Y:S01]  /*9c80*/  FSEL R87, R70, -INF , P4 ;  /* 0xff80000046577808 */ /* 0x000fe20002000000 */
[--C-:B------:R-:W-:Y:S01]  /*9c90*/  FFMA.FTZ R63, R78, R20, -R24.reuse ;  /* 0x000000144e3f7223 */ /* 0x100fe20000010818 */
[----:B------:R-:W-:Y:S01]  /*9ca0*/  FMNMX.FTZ R8, R35, R8, !PT ;  /* 0x0000000823087209 */ /* 0x000fe20007810000 */
[-CC-:B------:R-:W-:Y:S01]  /*9cb0*/  FFMA.FTZ R162, R49, R20.reuse, -R24.reuse ;  /* 0x0000001431a27223 */ /* 0x180fe20000010818 */
[-CC-:B------:R-:W-:Y:S01]  /*9cc0*/  FFMA.FTZ R49, R53, R20.reuse, -R24.reuse ;  /* 0x0000001435317223 */ /* 0x180fe20000010818 */
        /* <DEDUP_REMOVED lines=22> */
[----:B------:R-:W-:Y:S01]  /*9e30*/  FFMA.FTZ R93, R117, R20, -R24 ;  /* 0x00000014755d7223 */ /* 0x000fe20000010818 */
[----:B------:R-:W-:Y:S02]  /*9e40*/  MUFU.EX2 R152, R152 ;  /* 0x0000009800987308 */ /* 0x000fe40000000800 */
[----:B------:R-:W-:-:S04]  /*9e50*/  FMNMX.FTZ R8, R57, R8, !PT ;  /* 0x0000000839087209 */ /* 0x000fc80007810000 */
[----:B------:R-:W-:Y:S02]  /*9e60*/  FMNMX.FTZ R8, R61, R8, !PT ;  /* 0x000000083d087209 */ /* 0x000fe40007810000 */
[----:B------:R-:W0:Y:S02]  /*9e70*/  MUFU.EX2 R63, R63 ;  /* 0x0000003f003f7308 */ /* 0x000e240000000800 */
[----:B------:R-:W-:-:S04]  /*9e80*/  FMNMX.FTZ R8, R69, R8, !PT ;  /* 0x0000000845087209 */ /* 0x000fc80007810000 */
[----:B------:R-:W-:Y:S02]  /*9e90*/  FMNMX.FTZ R8, R75, R8, !PT ;  /* 0x000000084b087209 */ /* 0x000fe40007810000 */
[----:B------:R-:W1:Y:S02]  /*9ea0*/  MUFU.EX2 R154, R154 ;  /* 0x0000009a009a7308 */ /* 0x000e640000000800 */
[----:B------:R-:W-:-:S04]  /*9eb0*/  FMNMX.FTZ R8, R77, R8, !PT ;  /* 0x000000084d087209 */ /* 0x000fc80007810000 */
[----:B------:R-:W-:Y:S02]  /*9ec0*/  FMNMX.FTZ R8, R81, R8, !PT ;  /* 0x0000000851087209 */ /* 0x000fe40007810000 */
[----:B------:R-:W2:Y:S02]  /*9ed0*/  MUFU.EX2 R67, R67 ;  /* 0x0000004300437308 */ /* 0x000ea40000000800 */
[----:B------:R-:W-:-:S04]  /*9ee0*/  FMNMX.FTZ R8, R83, R8, !PT ;  /* 0x0000000853087209 */ /* 0x000fc80007810000 */
[----:B------:R-:W-:Y:S02]  /*9ef0*/  FMNMX.FTZ R8, R85, R8, !PT ;  /* 0x0000000855087209 */ /* 0x000fe40007810000 */
[----:B------:R-:W3:Y:S02]  /*9f00*/  MUFU.EX2 R156, R156 ;  /* 0x0000009c009c7308 */ /* 0x000ee40000000800 */
[----:B------:R-:W-:-:S04]  /*9f10*/  FMNMX.FTZ R8, R87, R8, !PT ;  /* 0x0000000857087209 */ /* 0x000fc80007810000 */
[----:B------:R-:W-:Y:S02]  /*9f20*/  FMNMX.FTZ R8, R89, R8, !PT ;  /* 0x0000000859087209 */ /* 0x000fe40007810000 */
[----:B------:R-:W-:Y:S03]  /*9f30*/  MUFU.EX2 R71, R71 ;  /* 0x0000004700477308 */ /* 0x000fe60000000800 */
[----:B------:R-:W4:Y:S05]  /*9f40*/  SHFL.BFLY PT, R91, R8, 0x2, 0x1f ;  /* 0x0c401f00085b7f89 */ /* 0x000f2a00000e0000 */
[----:B------:R-:W-:Y:S08]  /*9f50*/  MUFU.EX2 R158, R158 ;  /* 0x0000009e009e7308 */ /* 0x000ff00000000800 */
[----:B------:R-:W-:Y:S08]  /*9f60*/  MUFU.EX2 R79, R79 ;  /* 0x0000004f004f7308 */ /* 0x000ff00000000800 */
[----:B------:R-:W-:Y:S01]  /*9f70*/  MUFU.EX2 R160, R160 ;  /* 0x000000a000a07308 */ /* 0x000fe20000000800 */
[----:B----4-:R-:W-:-:S05]  /*9f80*/  FMNMX.FTZ R91, R8, R91, !PT ;  /* 0x0000005b085b7209 */ /* 0x010fca0007810000 */
[----:B------:R-:W4:Y:S02]  /*9f90*/  SHFL.BFLY PT, R8, R91, 0x1, 0x1f ;  /* 0x0c201f005b087f89 */ /* 0x000f2400000e0000 */
[----:B------:R-:W-:Y:S08]  /*9fa0*/  MUFU.EX2 R51, R51 ;  /* 0x0000003300337308 */ /* 0x000ff00000000800 */
[----:B------:R-:W-:Y:S08]  /*9fb0*/  MUFU.EX2 R162, R162 ;  /* 0x000000a200a27308 */ /* 0x000ff00000000800 */
[----:B------:R-:W-:Y:S01]  /*9fc0*/  MUFU.EX2 R49, R49 ;  /* 0x0000003100317308 */ /* 0x000fe20000000800 */
[----:B----4-:R-:W-:-:S07]  /*9fd0*/  FMNMX.FTZ R177, R91, R8, !PT ;  /* 0x000000085bb17209 */ /* 0x010fce0007810000 */
[----:B------:R-:W-:Y:S01]  /*9fe0*/  MUFU.EX2 R164, R164 ;  /* 0x000000a400a47308 */ /* 0x000fe20000000800 */
[C---:B------:R-:W-:Y:S01]  /*9ff0*/  FSETP.NEU.FTZ.AND P1, PT, R177.reuse, -INF , PT ;  /* 0xff800000b100780b */ /* 0x040fe20003f3d000 */
[----:B------:R-:W-:-:S06]  /*a000*/  FMUL.FTZ R8, R177, R20 ;  /* 0x00000014b1087220 */ /* 0x000fcc0000410000 */
[----:B------:R-:W-:Y:S01]  /*a010*/  MUFU.EX2 R53, R53 ;  /* 0x0000003500357308 */ /* 0x000fe20000000800 */
[----:B------:R-:W-:-:S05]  /*a020*/  FSEL R24, R8, RZ, P1 ;  /* 0x000000ff08187208 */ /* 0x000fca0000800000 */
[-CC-:B------:R-:W-:Y:S01]  /*a030*/  FFMA.FTZ R153, R3, R20.reuse, -R24.reuse ;  /* 0x0000001403997223 */ /* 0x180fe20000010818 */
[-CC-:B------:R-:W-:Y:S01]  /*a040*/  FFMA.FTZ R8, R0, R20.reuse, -R24.reuse ;  /* 0x0000001400087223 */ /* 0x180fe20000010818 */
[-CC-:B------:R-:W-:Y:S01]  /*a050*/  FFMA.FTZ R25, R25, R20.reuse, -R24.reuse ;  /* 0x0000001419197223 */ /* 0x180fe20000010818 */
[-CC-:B------:R-:W-:Y:S01]  /*a060*/  FFMA.FTZ R27, R27, R20.reuse, -R24.reuse ;  /* 0x000000141b1b7223 */ /* 0x180fe20000010818 */
[-CC-:B------:R-:W-:Y:S01]  /*a070*/  FFMA.FTZ R29, R29, R20.reuse, -R24.reuse ;  /* 0x000000141d1d7223 */ /* 0x180fe20000010818 */
[----:B0-----:R-:W-:Y:S01]  /*a080*/  FADD.FTZ R3, R152, R63 ;  /* 0x0000003f98037221 */ /* 0x001fe20000010000 */
[----:B------:R-:W-:Y:S01]  /*a090*/  MUFU.EX2 R153, R153 ;  /* 0x0000009900997308 */ /* 0x000fe20000000800 */
[-CC-:B------:R-:W-:Y:S01]  /*a0a0*/  FFMA.FTZ R31, R31, R20.reuse, -R24.reuse ;  /* 0x000000141f1f7223 */ /* 0x180fe20000010818 */
[-CC-:B------:R-:W-:Y:S01]  /*a0b0*/  FFMA.FTZ R33, R33, R20.reuse, -R24.reuse ;  /* 0x0000001421217223 */ /* 0x180fe20000010818 */
[----:B-1----:R-:W-:Y:S01]  /*a0c0*/  FADD.FTZ R0, R154, R3 ;  /* 0x000000039a007221 */ /* 0x002fe20000010000 */
[-CC-:B------:R-:W-:Y:S01]  /*a0d0*/  FFMA.FTZ R35, R35, R20.reuse, -R24.reuse ;  /* 0x0000001423237223 */ /* 0x180fe20000010818 */
[-CC-:B------:R-:W-:Y:S01]  /*a0e0*/  FFMA.FTZ R37, R37, R20.reuse, -R24.reuse ;  /* 0x0000001425257223 */ /* 0x180fe20000010818 */
[-C--:B------:R-:W-:Y:S01]  /*a0f0*/  FFMA.FTZ R39, R39, R20.reuse, -R24 ;  /* 0x0000001427277223 */ /* 0x080fe20000010818 */
[----:B--2---:R-:W-:Y:S01]  /*a100*/  FADD.FTZ R3, R67, R0 ;  /* 0x0000000043037221 */ /* 0x004fe20000010000 */
[----:B------:R-:W0:Y:S01]  /*a110*/  MUFU.EX2 R8, R8 ;  /* 0x0000000800087308 */ /* 0x000e220000000800 */
[-CC-:B------:R-:W-:Y:S01]  /*a120*/  FFMA.FTZ R41, R41, R20.reuse, -R24.reuse ;  /* 0x0000001429297223 */ /* 0x180fe20000010818 */
[-CC-:B------:R-:W-:Y:S01]  /*a130*/  FFMA.FTZ R43, R43, R20.reuse, -R24.reuse ;  /* 0x000000142b2b7223 */ /* 0x180fe20000010818 */
[----:B---3--:R-:W-:Y:S01]  /*a140*/  FADD.FTZ R38, R156, R3 ;  /* 0x000000039c267221 */ /* 0x008fe20000010000 */
[-CC-:B------:R-:W-:Y:S01]  /*a150*/  FFMA.FTZ R45, R45, R20.reuse, -R24.reuse ;  /* 0x000000142d2d7223 */ /* 0x180fe20000010818 */
[-CC-:B------:R-:W-:Y:S01]  /*a160*/  FFMA.FTZ R47, R47, R20.reuse, -R24.reuse ;  /* 0x000000142f2f7223 */ /* 0x180fe20000010818 */
[-CC-:B------:R-:W-:Y:S01]  /*a170*/  FFMA.FTZ R57, R57, R20.reuse, -R24.reuse ;  /* 0x0000001439397223 */ /* 0x180fe20000010818 */
[-CC-:B------:R-:W-:Y:S01]  /*a180*/  FFMA.FTZ R61, R61, R20.reuse, -R24.reuse ;  /* 0x000000143d3d7223 */ /* 0x180fe20000010818 */
[----:B------:R-:W1:Y:S01]  /*a190*/  MUFU.EX2 R25, R25 ;  /* 0x0000001900197308 */ /* 0x000e620000000800 */
[-CC-:B------:R-:W-:Y:S01]  /*a1a0*/  FFMA.FTZ R69, R69, R20.reuse, -R24.reuse ;  /* 0x0000001445457223 */ /* 0x180fe20000010818 */
[-CC-:B------:R-:W-:Y:S01]  /*a1b0*/  FFMA.FTZ R75, R75, R20.reuse, -R24.reuse ;  /* 0x000000144b4b7223 */ /* 0x180fe20000010818 */
[-CC-:B------:R-:W-:Y:S01]  /*a1c0*/  FFMA.FTZ R77, R77, R20.reuse, -R24.reuse ;  /* 0x000000144d4d7223 */ /* 0x180fe20000010818 */
[-CC-:B------:R-:W-:Y:S01]  /*a1d0*/  FFMA.FTZ R81, R81, R20.reuse, -R24.reuse ;  /* 0x0000001451517223 */ /* 0x180fe20000010818 */
[-CC-:B------:R-:W-:Y:S01]  /*a1e0*/  FFMA.FTZ R83, R83, R20.reuse, -R24.reuse ;  /* 0x0000001453537223 */ /* 0x180fe20000010818 */
[-CC-:B------:R-:W-:Y:S01]  /*a1f0*/  FFMA.FTZ R85, R85, R20.reuse, -R24.reuse ;  /* 0x0000001455557223 */ /* 0x180fe20000010818 */
[-C--:B------:R-:W-:Y:S01]  /*a200*/  FFMA.FTZ R87, R87, R20.reuse, -R24 ;  /* 0x0000001457577223 */ /* 0x080fe20000010818 */
[----:B------:R2:W3:Y:S01]  /*a210*/  MUFU.EX2 R26, R27 ;  /* 0x0000001b001a7308 */ /* 0x0004e20000000800 */
[----:B0-----:R-:W-:Y:S01]  /*a220*/  FADD.FTZ R0, R153, R8 ;  /* 0x0000000899007221 */ /* 0x001fe20000010000 */
[----:B------:R-:W-:Y:S01]  /*a230*/  FFMA.FTZ R89, R89, R20, -R24 ;  /* 0x0000001459597223 */ /* 0x000fe20000010818 */
[----:B------:R-:W-:-:S02]  /*a240*/  F2FP.BF16.F32.PACK_AB R153, R8, R153 ;  /* 0x000000990899723e */ /* 0x000fc400000010ff */
[----:B------:R-:W-:Y:S02]  /*a250*/  F2FP.BF16.F32.PACK_AB R152, R63, R152 ;  /* 0x000000983f98723e */ /* 0x000fe400000010ff */
[----:B------:R-:W-:Y:S01]  /*a260*/  F2FP.BF16.F32.PACK_AB R154, R67, R154 ;  /* 0x0000009a439a723e */ /* 0x000fe200000010ff */
[----:B------:R-:W0:Y:S01]  /*a270*/  MUFU.EX2 R29, R29 ;  /* 0x0000001d001d7308 */ /* 0x000e220000000800 */
[----:B-1----:R-:W-:Y:S01]  /*a280*/  FADD.FTZ R3, R25, R0 ;  /* 0x0000000019037221 */ /* 0x002fe20000010000 */
[C---:B--2---:R-:W-:Y:S01]  /*a290*/  FADD.FTZ R27, R71.reuse, R38 ;  /* 0x00000026471b7221 */ /* 0x044fe20000010000 */
[----:B------:R-:W-:-:S03]  /*a2a0*/  F2FP.BF16.F32.PACK_AB R156, R71, R156 ;  /* 0x0000009c479c723e */ /* 0x000fc600000010ff */
[----:B------:R-:W-:Y:S01]  /*a2b0*/  FADD.FTZ R40, R158, R27 ;  /* 0x0000001b9e287221 */ /* 0x000fe20000010000 */
[C---:B------:R-:W-:Y:S01]  /*a2c0*/  F2FP.BF16.F32.PACK_AB R158, R79.reuse, R158 ;  /* 0x0000009e4f9e723e */ /* 0x040fe200000010ff */
[----:B------:R-:W1:Y:S01]  /*a2d0*/  MUFU.EX2 R28, R31 ;  /* 0x0000001f001c7308 */ /* 0x000e620000000800 */
[C---:B---3--:R-:W-:Y:S01]  /*a2e0*/  FADD.FTZ R0, R26.reuse, R3 ;  /* 0x000000031a007221 */ /* 0x048fe20000010000 */
[----:B------:R-:W-:Y:S01]  /*a2f0*/  FADD.FTZ R27, R79, R40 ;  /* 0x000000284f1b7221 */ /* 0x000fe20000010000 */
[----:B------:R-:W-:-:S05]  /*a300*/  F2FP.BF16.F32.PACK_AB R155, R26, R25 ;  /* 0x000000191a9b723e */ /* 0x000fca00000010ff */
[----:B------:R-:W2:Y:S01]  /*a310*/  MUFU.EX2 R33, R33 ;  /* 0x0000002100217308 */ /* 0x000ea20000000800 */
[----:B0-----:R-:W-:Y:S01]  /*a320*/  FADD.FTZ R3, R29, R0 ;  /* 0x000000001d037221 */ /* 0x001fe20000010000 */
[----:B------:R-:W-:Y:S01]  /*a330*/  FADD.FTZ R0, R160, R27 ;  /* 0x0000001ba0007221 */ /* 0x000fe20000010000 */
[----:B------:R-:W-:-:S03]  /*a340*/  F2FP.BF16.F32.PACK_AB R160, R51, R160 ;  /* 0x000000a033a0723e */ /* 0x000fc600000010ff */
[----:B------:R-:W-:Y:S01]  /*a350*/  FADD.FTZ R27, R51, R0 ;  /* 0x00000000331b7221 */ /* 0x000fe20000010000 */
[----:B------:R-:W-:Y:S01]  /*a360*/  VIADD R0, R6, 0x22840 ;  /* 0x0002284006007836 */ /* 0x000fe20000000000 */
[----:B------:R-:W0:Y:S01]  /*a370*/  MUFU.EX2 R30, R35 ;  /* 0x00000023001e7308 */ /* 0x000e220000000800 */
[----:B-1----:R-:W-:Y:S01]  /*a380*/  FADD.FTZ R40, R28, R3 ;  /* 0x000000031c287221 */ /* 0x002fe20000010000 */
[----:B------:R-:W-:Y:S01]  /*a390*/  FADD.FTZ R44, R162, R27 ;  /* 0x0000001ba22c7221 */ /* 0x000fe20000010000 */
[C---:B------:R-:W-:Y:S02]  /*a3a0*/  F2FP.BF16.F32.PACK_AB R162, R49.reuse, R162 ;  /* 0x000000a231a2723e */ /* 0x040fe400000010ff */
[----:B------:R-:W-:Y:S01]  /*a3b0*/  PRMT R0, R80, 0x654, R0 ;  /* 0x0000065450007816 */ /* 0x000fe20000000000 */
[----:B------:R-:W-:Y:S01]  /*a3c0*/  FADD.FTZ R27, R49, R44 ;  /* 0x0000002c311b7221 */ /* 0x000fe20000010000 */
[----:B------:R-:W-:Y:S01]  /*a3d0*/  F2FP.BF16.F32.PACK_AB R157, R28, R29 ;  /* 0x0000001d1c9d723e */ /* 0x000fe200000010ff */
[----:B------:R-:W1:Y:S01]  /*a3e0*/  MUFU.EX2 R37, R37 ;  /* 0x0000002500257308 */ /* 0x000e620000000800 */
[----:B--2---:R-:W-:Y:S01]  /*a3f0*/  FADD.FTZ R3, R33, R40 ;  /* 0x0000002821037221 */ /* 0x004fe20000010000 */
[----:B------:R2:W-:Y:S06]  /*a400*/  SYNCS.ARRIVE.TRANS64.RED.A1T0 RZ, [R0+URZ], RZ ;  /* 0x000000ff00ff79a7 */ /* 0x0005ec000810043f */
[----:B------:R-:W2:Y:S01]  /*a410*/  MUFU.EX2 R32, R39 ;  /* 0x0000002700207308 */ /* 0x000ea20000000800 */
[C---:B0-----:R-:W-:Y:S01]  /*a420*/  FADD.FTZ R42, R30.reuse, R3 ;  /* 0x000000031e2a7221 */ /* 0x041fe20000010000 */
[----:B------:R-:W-:-:S06]  /*a430*/  F2FP.BF16.F32.PACK_AB R159, R30, R33 ;  /* 0x000000211e9f723e */ /* 0x000fcc00000010ff */
[----:B------:R-:W0:Y:S01]  /*a440*/  MUFU.EX2 R41, R41 ;  /* 0x0000002900297308 */ /* 0x000e220000000800 */
[----:B-1----:R-:W-:Y:S01]  /*a450*/  FADD.FTZ R3, R37, R42 ;  /* 0x0000002a25037221 */ /* 0x002fe20000010000 */
[----:B------:R-:W-:Y:S01]  /*a460*/  FADD.FTZ R42, R164, R27 ;  /* 0x0000001ba42a7221 */ /* 0x000fe20000010000 */
[----:B------:R-:W-:-:S03]  /*a470*/  F2FP.BF16.F32.PACK_AB R164, R53, R164 ;  /* 0x000000a435a4723e */ /* 0x000fc600000010ff */
[----:B------:R-:W-:Y:S02]  /*a480*/  FADD.FTZ R27, R53, R42 ;  /* 0x0000002a351b7221 */ /* 0x000fe40000010000 */
[----:B------:R-:W1:Y:S01]  /*a490*/  MUFU.EX2 R34, R43 ;  /* 0x0000002b00227308 */ /* 0x000e620000000800 */
[C---:B--2---:R-:W-:Y:S01]  /*a4a0*/  FADD.FTZ R0, R32.reuse, R3 ;  /* 0x0000000320007221 */ /* 0x044fe20000010000 */
[----:B------:R-:W-:-:S06]  /*a4b0*/  F2FP.BF16.F32.PACK_AB R161, R32, R37 ;  /* 0x0000002520a1723e */ /* 0x000fcc00000010ff */
[----:B------:R-:W2:Y:S01]  /*a4c0*/  MUFU.EX2 R166, R166 ;  /* 0x000000a600a67308 */ /* 0x000ea20000000800 */
[----:B0-----:R-:W-:-:S07]  /*a4d0*/  FADD.FTZ R3, R41, R0 ;  /* 0x0000000029037221 */ /* 0x001fce0000010000 */
[----:B------:R-:W0:Y:S01]  /*a4e0*/  MUFU.EX2 R45, R45 ;  /* 0x0000002d002d7308 */ /* 0x000e220000000800 */
[C---:B-1----:R-:W-:Y:S01]  /*a4f0*/  FADD.FTZ R0, R34.reuse, R3 ;  /* 0x0000000322007221 */ /* 0x042fe20000010000 */
[----:B------:R-:W-:-:S06]  /*a500*/  F2FP.BF16.F32.PACK_AB R163, R34, R41 ;  /* 0x0000002922a3723e */ /* 0x000fcc00000010ff */
        /* <DEDUP_REMOVED lines=48> */
[----:B0-----:R-:W-:Y:S01]  /*a810*/  FADD.FTZ R3, R87, R8 ;  /* 0x0000000857037221 */ /* 0x001fe20000010000 */
[C---:B-1----:R-:W-:Y:S01]  /*a820*/  FADD.FTZ R0, R93.reuse, R0 ;  /* 0x000000005d007221 */ /* 0x042fe20000010000 */
[----:B------:R-:W-:Y:S02]  /*a830*/  F2FP.BF16.F32.PACK_AB R174, R93, R174 ;  /* 0x000000ae5dae723e */ /* 0x000fe400000010ff */
[C---:B--2---:R-:W-:Y:S01]  /*a840*/  FADD.FTZ R3, R44.reuse, R3 ;  /* 0x000000032c037221 */ /* 0x044fe20000010000 */
[----:B------:R-:W-:Y:S01]  /*a850*/  F2FP.BF16.F32.PACK_AB R175, R44, R87 ;  /* 0x000000572caf723e */ /* 0x000fe200000010ff */
[----:B------:R-:W-:Y:S06]  /*a860*/  @!P0 BRA `(.L_x_751) ;  /* 0x0000000000048947 */ /* 0x000fec0003800000 */
[----:B------:R-:W-:Y:S01]  /*a870*/  BPT.TRAP 0x1 ;  /* 0x000000040000795c */ /* 0x000fe20000300000 */
.L_x_751:
[----:B------:R0:W1:Y:S01]  /*a880*/  SYNCS.PHASECHK.TRANS64.TRYWAIT P1, [R6+URZ+0x22850], R73 ;  /* 0x02285049060075a7 */ /* 0x000062000802017f */
[----:B------:R-:W-:Y:S05]  /*a890*/  @!P0 BRA `(.L_x_752) ;  /* 0x0000000000048947 */ /* 0x000fea0003800000 */
[----:B------:R-:W-:Y:S01]  /*a8a0*/  BPT.TRAP 0x1 ;  /* 0x000000040000795c */ /* 0x000fe20000300000 */
.L_x_752:
[----:B------:R-:W-:Y:S04]  /*a8b0*/  BSSY B0, `(.L_x_753) ;  /* 0x0000004000007945 */ /* 0x000fe80003800000 */
[----:B-1----:R-:W-:Y:S05]  /*a8c0*/  @P1 BRA `(.L_x_754) ;  /* 0x0000000000081947 */ /* 0x002fea0003800000 */
[----:B------:R-:W1:Y:S02]  /*a8d0*/  SYNCS.PHASECHK.TRANS64.TRYWAIT P1, [R6+URZ+0x22850], R73 ;  /* 0x02285049060075a7 */ /* 0x000e64000802017f */
[----:B-1----:R-:W-:Y:S05]  /*a8e0*/  @!P1 BRA `(.L_x_755) ;  /* 0x000000d800989947 */ /* 0x002fea0003800000 */
.L_x_754:
[----:B------:R-:W-:Y:S05]  /*a8f0*/  BSYNC B0 ;  /* 0x0000000000007941 */ /* 0x000fea0003800000 */
.L_x_753:
[----:B------:R-:W-:Y:S05]  /*a900*/  WARPSYNC.ALL ;  /* 0x0000000000007948 */ /* 0x000fea0003800000 */
[----:B------:R-:W-:Y:S01]  /*a910*/  VIADD R8, R19, 0x400 ;  /* 0x0000040013087836 */ /* 0x000fe20000000000 */
[----:B------:R2:W-:Y:S01]  /*a920*/  BAR.SYNC.DEFER_BLOCKING R7, 0x100 ;  /* 0x000400070000751d */ /* 0x0005e20000010000 */
[----:B------:R-:W-:Y:S01]  /*a930*/  MOV R25, 0x40000040 ;  /* 0x4000004000197802 */ /* 0x000fe20000000f00 */
[----:B------:R-:W-:Y:S02]  /*a940*/  IMAD.MOV.U32 R27, RZ, RZ, 0x40000040 ;  /* 0x40000040ff1b7424 */ /* 0x000fe400078e00ff */
[----:B------:R-:W-:Y:S01]  /*a950*/  SHF.R.U32.HI R8, RZ, 0x4, R8 ;  /* 0x00000004ff087819 */ /* 0x000fe20000011608 */
[----:B------:R-:W-:Y:S01]  /*a960*/  IMAD.MOV.U32 R29, RZ, RZ, 0x40000040 ;  /* 0x40000040ff1d7424 */ /* 0x000fe200078e00ff */
[----:B------:R-:W-:Y:S01]  /*a970*/  R2UR UR7, R25 ;  /* 0x00000000190772ca */ /* 0x000fe200000e0000 */
[----:B------:R-:W-:Y:S01]  /*a980*/  IMAD.MOV.U32 R31, RZ, RZ, 0x40000040 ;  /* 0x40000040ff1f7424 */ /* 0x000fe200078e00ff */
[----:B------:R-:W-:-:S02]  /*a990*/  LOP3.LUT R8, R8, 0x3fff, RZ, 0xc0, !PT ;  /* 0x00003fff08087812 */ /* 0x000fc400078ec0ff */
[----:B------:R-:W-:Y:S02]  /*a9a0*/  R2UR UR11, R27 ;  /* 0x000000001b0b72ca */ /* 0x000fe400000e0000 */
[----:B------:R-:W-:Y:S02]  /*a9b0*/  LOP3.LUT R24, R8, 0x3000000, RZ, 0xfc, !PT ;  /* 0x0300000008187812 */ /* 0x000fe400078efcff */
[----:B------:R-:W-:Y:S02]  /*a9c0*/  R2UR UR15, R29 ;  /* 0x000000001d0f72ca */ /* 0x000fe400000e0000 */
[----:B------:R-:W-:Y:S01]  /*a9d0*/  R2UR UR19, R27 ;  /* 0x000000001b1372ca */ /* 0x000fe200000e0000 */
[----:B------:R3:W-:Y:S01]  /*a9e0*/  STL [R1], R24 ;  /* 0x0000001801007387 */ /* 0x0007e20000100800 */
[----:B------:R-:W-:Y:S02]  /*a9f0*/  R2UR UR23, R31 ;  /* 0x000000001f1772ca */ /* 0x000fe400000e0000 */
[----:B------:R-:W-:Y:S01]  /*aa00*/  R2UR UR27, R25 ;  /* 0x00000000191b72ca */ /* 0x000fe200000e0000 */
[----:B---3--:R-:W-:-:S04]  /*aa10*/  IMAD R24, R202, 0xc00, R24 ;  /* 0x00000c00ca187824 */ /* 0x008fc800078e0218 */
[C---:B------:R-:W-:Y:S01]  /*aa20*/  VIADD R26, R24.reuse, 0x80 ;  /* 0x00000080181a7836 */ /* 0x040fe20000000000 */
[C---:B------:R-:W-:Y:S01]  /*aa30*/  R2UR UR6, R24.reuse ;  /* 0x00000000180672ca */ /* 0x040fe200000e0000 */
[C---:B------:R-:W-:Y:S02]  /*aa40*/  VIADD R28, R24.reuse, 0x100 ;  /* 0x00000100181c7836 */ /* 0x040fe40000000000 */
[----:B------:R-:W-:Y:S01]  /*aa50*/  VIADD R30, R24, 0x200 ;  /* 0x00000200181e7836 */ /* 0x000fe20000000000 */
[----:B------:R-:W-:Y:S01]  /*aa60*/  R2UR UR10, R26 ;  /* 0x000000001a0a72ca */ /* 0x000fe200000e0000 */
[----:B------:R-:W-:Y:S01]  /*aa70*/  VIADD R26, R24, 0x180 ;  /* 0x00000180181a7836 */ /* 0x000fe20000000000 */
[----:B------:R-:W-:Y:S01]  /*aa80*/  R2UR UR14, R28 ;  /* 0x000000001c0e72ca */ /* 0x000fe200000e0000 */
[----:B------:R-:W-:Y:S01]  /*aa90*/  VIADD R24, R24, 0x280 ;  /* 0x0000028018187836 */ /* 0x000fe20000000000 */
[----:B------:R-:W-:Y:S02]  /*aaa0*/  R2UR UR22, R30 ;  /* 0x000000001e1672ca */ /* 0x000fe400000e0000 */
[----:B------:R-:W-:-:S02]  /*aab0*/  R2UR UR18, R26 ;  /* 0x000000001a1272ca */ /* 0x000fc400000e0000 */
[----:B------:R-:W-:Y:S02]  /*aac0*/  R2UR UR26, R24 ;  /* 0x00000000181a72ca */ /* 0x000fe400000e0000 */
[----:B01----:R-:W-:-:S06]  /*aad0*/  WARPGROUP.ARRIVE ;  /* 0x00000000000079c5 */ /* 0x003fcc0000000000 */
[----:B------:R-:W-:Y:S03]  /*aae0*/  HGMMA.64x256x16.F32.BF16 R24, R152, gdesc[UR4].tnspB, RZ, !UPT, gsb0 ;  /* 0x43e0000498187df0 */ /* 0x000fe6000c0018ff */
[----:B------:R-:W-:Y:S02]  /*aaf0*/  WARPGROUP.DEPBAR.LE gsb0, 0x0 ;  /* 0x00008000000079c5 */ /* 0x000fe40000010000 */
[----:B------:R-:W-:-:S15]  /*ab00*/  WARPGROUP.ARRIVE ;  /* 0x00000000000079c5 */ /* 0x000fde0000000000 */
[----:B------:R-:W-:-:S08]  /*ab10*/  NOP ;  /* 0x0000000000007918 */ /* 0x000fd00000000000 */
[----:B------:R-:W-:Y:S03]  /*ab20*/  HGMMA.64x256x16.F32.BF16 R24, R156, gdesc[UR8].tnspB, R24, gsb0 ;  /* 0x43e000089c187df0 */ /* 0x000fe60008001818 */
        /* <DEDUP_REMOVED lines=17> */
[----:B--2---:R-:W-:Y:S05]  /*ac40*/  @!P0 BRA `(.L_x_756) ;  /* 0x0000000000048947 */ /* 0x004fea0003800000 */
[----:B------:R-:W-:Y:S01]  /*ac50*/  BPT.TRAP 0x1 ;  /* 0x000000040000795c */ /* 0x000fe20000300000 */
.L_x_756:
[----:B------:R-:W0:Y:S01]  /*ac60*/  S2R R7, SR_CgaCtaId ;  /* 0x0000000000077919 */ /* 0x000e220000008800 */
[----:B------:R-:W-:Y:S01]  /*ac70*/  ISETP.GE.AND P1, PT, R176, 0x61, PT ;  /* 0x00000061b000780c */ /* 0x000fe20003f26270 */
[----:B------:R-:W-:Y:S01]  /*ac80*/  VIADD R6, R6, 0x22860 ;  /* 0x0002286006067836 */ /* 0x000fe20000000000 */
[----:B------:R-:W-:-:S04]  /*ac90*/  ULDC UR36, c[0x0][0x9d8] ;  /* 0x0002760000247ab9 */ /* 0x000fc80000000800 */
[----:B0-----:R-:W-:-:S04]  /*aca0*/  PRMT R6, R7, 0x654, R6 ;  /* 0x0000065407067816 */ /* 0x001fc80000000006 */
[----:B------:R0:W-:Y:S03]  /*acb0*/  SYNCS.ARRIVE.TRANS64.RED.A1T0 RZ, [R6+URZ], RZ ;  /* 0x000000ff06ff79a7 */ /* 0x0001e6000810043f */
[----:B------:R-:W-:Y:S05]  /*acc0*/  @!P1 BRA `(.L_x_757) ;  /* 0x0000002400549947 */ /* 0x000fea0003800000 */
[----:B0-----:R-:W-:Y:S02]  /*acd0*/  VIADD R6, R178, 0xfffffffe ;  /* 0xfffffffeb2067836 */ /* 0x001fe40000000000 */
[----:B------:R-:W-:Y:S02]  /*ace0*/  IMAD.MOV.U32 R214, RZ, RZ, R177 ;  /* 0x000000ffffd67224 */ /* 0x000fe400078e00b1 */
[----:B------:R-:W-:-:S07]  /*acf0*/  IMAD.MOV.U32 R215, RZ, RZ, R21 ;  /* 0x000000ffffd77224 */ /* 0x000fce00078e0015 */
.L_x_769:
[----:B------:R-:W-:Y:S01]  /*ad00*/  VIADD R202, R202, 0x1 ;  /* 0x00000001caca7836 */ /* 0x000fe20000000000 */
[----:B------:R-:W-:Y:S05]  /*ad10*/  YIELD ;  /* 0x0000000000007946 */ /* 0x000fea0003800000 */
[----:B------:R-:W-:Y:S02]  /*ad20*/  ISETP.NE.AND P2, PT, R202, 0x2, PT ;  /* 0x00000002ca00780c */ /* 0x000fe40003f45270 */
[C---:B------:R-:W-:Y:S01]  /*ad30*/  ISETP.GT.AND P1, PT, R6.reuse, RZ, PT ;  /* 0x000000ff0600720c */ /* 0x040fe20003f24270 */
[----:B------:R-:W-:Y:S01]  /*ad40*/  VIADD R6, R6, 0xffffffff ;  /* 0xffffffff06067836 */ /* 0x000fe20000000000 */
[----:B-1----:R-:W-:-:S02]  /*ad50*/  SEL R7, RZ, 0x1, P2 ;  /* 0x00000001ff077807 */ /* 0x002fc40001000000 */
[----:B------:R-:W-:Y:S02]  /*ad60*/  SEL R202, R202, RZ, P2 ;  /* 0x000000ffcaca7207 */ /* 0x000fe40001000000 */
[----:B------:R-:W-:Y:S01]  /*ad70*/  LOP3.LUT R212, R212, R7, RZ, 0x3c, !PT ;  /* 0x00000007d4d47212 */ /* 0x000fe200078e3cff */
[----:B------:R-:W-:Y:S06]  /*ad80*/  @!P0 BRA `(.L_x_758) ;  /* 0x0000000000048947 */ /* 0x000fec0003800000 */
[----:B------:R-:W-:Y:S01]  /*ad90*/  BPT.TRAP 0x1 ;  /* 0x000000040000795c */ /* 0x000fe20000300000 */
.L_x_758:
[----:B------:R-:W-:Y:S01]  /*ada0*/  IMAD R7, R202, 0x8, R19 ;  /* 0x00000008ca077824 */ /* 0x000fe200078e0213 */
[----:B------:R-:W-:-:S04]  /*adb0*/  SHF.L.U32 R8, R212, 0x1f, RZ ;  /* 0x0000001fd4087819 */ /* 0x000fc800000006ff */
[----:B------:R0:W1:Y:S01]  /*adc0*/  SYNCS.PHASECHK.TRANS64.TRYWAIT P2, [R7+URZ+0x22830], R8 ;  /* 0x02283008070075a7 */ /* 0x000062000804017f */
[----:B------:R-:W-:Y:S05]  /*add0*/  @!P0 BRA `(.L_x_759) ;  /* 0x0000000000048947 */ /* 0x000fea0003800000 */
[----:B------:R-:W-:Y:S01]  /*ade0*/  BPT.TRAP 0x1 ;  /* 0x000000040000795c */ /* 0x000fe20000300000 */
.L_x_759:
[----:B------:R-:W2:Y:S01]  /*adf0*/  LDL R9, [R1+0x8] ;  /* 0x0000080001097983 */ /* 0x000ea20000100800 */
[----:B------:R-:W-:Y:S02]  /*ae00*/  IMAD.MOV.U32 R155, RZ, RZ, 0x40000040 ;  /* 0x40000040ff9b7424 */ /* 0x000fe400078e00ff */
[----:B--2---:R-:W-:Y:S01]  /*ae10*/  IMAD R154, R202, 0x300, R9 ;  /* 0x00000300ca9a7824 */ /* 0x004fe200078e0209 */
[----:B-1----:R-:W-:Y:S06]  /*ae20*/  @P2 BRA `(.L_x_760) ;  /* 0x0000000000082947 */ /* 0x002fec0003800000 */
[----:B------:R-:W1:Y:S02]  /*ae30*/  SYNCS.PHASECHK.TRANS64.TRYWAIT P2, [R7+URZ+0x22830], R8 ;  /* 0x02283008070075a7 */ /* 0x000e64000804017f */
[----:B-1----:R-:W-:Y:S05]  /*ae40*/  @!P2 BRA `(.L_x_761) ;  /* 0x000000d40054a947 */ /* 0x002fea0003800000 */
.L_x_760:
[----:B------:R-:W-:Y:S05]  /*ae50*/  WARPSYNC.ALL ;  /* 0x0000000000007948 */ /* 0x000fea0003800000 */
[C---:B------:R-:W-:Y:S01]  /*ae60*/  R2UR UR6, R154.reuse ;  /* 0x000000009a0672ca */ /* 0x040fe200000e0000 */
[C---:B------:R-:W-:Y:S01]  /*ae70*/  VIADD R152, R154.reuse, 0x2 ;  /* 0x000000029a987836 */ /* 0x040fe20000000000 */
[----:B------:R-:W-:Y:S01]  /*ae80*/  R2UR UR7, R155 ;  /* 0x000000009b0772ca */ /* 0x000fe200000e0000 */
[----:B------:R-:W-:Y:S01]  /*ae90*/  VIADD R20, R154, 0x4 ;  /* 0x000000049a147836 */ /* 0x000fe20000000000 */
[----:B------:R-:W-:Y:S01]  /*aea0*/  R2UR UR4, R4 ;  /* 0x00000000040472ca */ /* 0x000fe200000e0000 */
[----:B------:R-:W-:Y:S01]  /*aeb0*/  VIADD R154, R154, 0x6 ;  /* 0x000000069a9a7836 */ /* 0x000fe20000000000 */
[----:B------:R-:W-:Y:S01]  /*aec0*/  R2UR UR5, R5 ;  /* 0x00000000050572ca */ /* 0x000fe200000e0000 */
[----:B------:R-:W-:Y:S01]  /*aed0*/  IMAD.MOV.U32 R153, RZ, RZ, 0x40000040 ;  /* 0x40000040ff997424 */ /* 0x000fe200078e00ff */
[----:B------:R-:W-:Y:S01]  /*aee0*/  R2UR UR10, R152 ;  /* 0x00000000980a72ca */ /* 0x000fe200000e0000 */
[----:B------:R-:W-:Y:S01]  /*aef0*/  IMAD.MOV.U32 R155, RZ, RZ, 0x40000040 ;  /* 0x40000040ff9b7424 */ /* 0x000fe200078e00ff */
[----:B------:R-:W-:Y:S01]  /*af00*/  R2UR UR18, R154 ;  /* 0x000000009a1272ca */ /* 0x000fe200000e0000 */
[----:B------:R-:W-:Y:S01]  /*af10*/  IMAD.MOV.U32 R21, RZ, RZ, 0x40000040 ;  /* 0x40000040ff157424 */ /* 0x000fe200078e00ff */
[----:B------:R-:W-:Y:S01]  /*af20*/  R2UR UR11, R153 ;  /* 0x00000000990b72ca */ /* 0x000fe200000e0000 */
[----:B------:R-:W2:Y:S01]  /*af30*/  S2R R9, SR_TID.X ;  /* 0x0000000000097919 */ /* 0x000ea20000002100 */
[----:B------:R-:W-:-:S02]  /*af40*/  R2UR UR19, R155 ;  /* 0x000000009b1372ca */ /* 0x000fc400000e0000 */
[----:B------:R-:W-:Y:S01]  /*af50*/  WARPGROUP.ARRIVE ;  /* 0x00000000000079c5 */ /* 0x000fe20000000000 */
[----:B------:R-:W-:Y:S02]  /*af60*/  R2UR UR8, R14 ;  /* 0x000000000e0872ca */ /* 0x000fe400000e0000 */
[----:B------:R-:W-:Y:S02]  /*af70*/  R2UR UR9, R15 ;  /* 0x000000000f0972ca */ /* 0x000fe400000e0000 */
[----:B------:R-:W-:Y:S01]  /*af80*/  R2UR UR14, R20 ;  /* 0x00000000140e72ca */ /* 0x000fe200000e0000 */
[----:B------:R-:W-:Y:S01]  /*af90*/  HGMMA.64x96x16.F32.BF16 R152, gdesc[UR4], RZ, !UPT, gsb0 ;  /* 0x01600000049879f0 */ /* 0x000fe2000c0018ff */
[----:B------:R-:W-:Y:S02]  /*afa0*/  R2UR UR15, R21 ;  /* 0x00000000150f72ca */ /* 0x000fe400000e0000 */
[----:B------:R-:W-:Y:S02]  /*afb0*/  R2UR UR12, R12 ;  /* 0x000000000c0c72ca */ /* 0x000fe400000e0000 */
[----:B------:R-:W-:-:S02]  /*afc0*/  R2UR UR13, R13 ;  /* 0x000000000d0d72ca */ /* 0x000fc400000e0000 */
[----:B------:R-:W-:Y:S02]  /*afd0*/  R2UR UR16, R10 ;  /* 0x000000000a1072ca */ /* 0x000fe400000e0000 */
[----:B------:R-:W-:Y:S02]  /*afe0*/  R2UR UR17, R11 ;  /* 0x000000000b1172ca */ /* 0x000fe400000e0000 */
        /* <DEDUP_REMOVED lines=15> */
.L_x_762:
        /* <DEDUP_REMOVED lines=15> */
[----:B------:R-:W-:Y:S01]  /*b1d0*/  FMUL.FTZ R177, R177, UR36 ;  /* 0x00000024b1b17c20 */ /* 0x000fe20008410000 */
[----:B------:R-:W-:Y:S01]  /*b1e0*/  FMUL.FTZ R180, R180, UR36 ;  /* 0x00000024b4b47c20 */ /* 0x000fe20008410000 */
[----:B------:R-:W-:Y:S01]  /*b1f0*/  FMUL.FTZ R181, R181, UR36 ;  /* 0x00000024b5b57c20 */ /* 0x000fe20008410000 */
[----:B------:R-:W-:Y:S01]  /*b200*/  FMUL.FTZ R184, R184, UR36 ;  /* 0x00000024b8b87c20 */ /* 0x000fe20008410000 */
[----:B------:R-:W-:Y:S01]  /*b210*/  FMUL.FTZ R185, R185, UR36 ;  /* 0x00000024b9b97c20 */ /* 0x000fe20008410000 */
[----:B------:R-:W-:Y:S01]  /*b220*/  FMUL.FTZ R188, R188, UR36 ;  /* 0x00000024bcbc7c20 */ /* 0x000fe20008410000 */
[----:B------:R-:W-:Y:S01]  /*b230*/  FMUL.FTZ R189, R189, UR36 ;  /* 0x00000024bdbd7c20 */ /* 0x000fe20008410000 */
[----:B------:R-:W5:Y:S01]  /*b240*/  MUFU.TANH R156, R156 ;  /* 0x0000009c009c7308 */ /* 0x000f620000002400 */
        /* <DEDUP_REMOVED lines=16> */
[----:B-----5:R-:W-:Y:S01]  /*b350*/  FMNMX.FTZ R20, R156, R20, !PT ;  /* 0x000000149c147209 */ /* 0x020fe20007810000 */
        /* <DEDUP_REMOVED lines=8> */
[----:B------:R-:W-:-:S06]  /*b3e0*/  FMUL.FTZ R195, R195, UR36 ;  /* 0x00000024c3c37c20 */ /* 0x000fcc0008410000 */
[----:B------:R-:W3:Y:S01]  /*b3f0*/  MUFU.TANH R164, R164 ;  /* 0x000000a400a47308 */ /* 0x000ee20000002400 */
[----:B----4-:R-:W-:-:S07]  /*b400*/  FMNMX.FTZ R20, R160, R20, !PT ;  /* 0x00000014a0147209 */ /* 0x010fce0007810000 */
[----:B------:R-:W4:Y:S01]  /*b410*/  MUFU.TANH R165, R165 ;  /* 0x000000a500a57308 */ /* 0x000f220000002400 */
[----:B-----5:R-:W-:-:S07]  /*b420*/  FMNMX.FTZ R20, R161, R20, !PT ;  /* 0x00000014a1147209 */ /* 0x020fce0007810000 */
[----:B------:R-:W5:Y:S01]  /*b430*/  MUFU.TANH R168, R168 ;  /* 0x000000a800a87308 */ /* 0x000f620000002400 */
[----:B---3--:R-:W-:-:S07]  /*b440*/  FMNMX.FTZ R20, R164, R20, !PT ;  /* 0x00000014a4147209 */ /* 0x008fce0007810000 */
        /* <DEDUP_REMOVED lines=30> */
[----:B------:R-:W-:Y:S01]  /*b630*/  MUFU.TANH R225, R225 ;  /* 0x000000e100e17308 */ /* 0x000fe20000002400 */
[----:B----4-:R-:W-:-:S07]  /*b640*/  FMNMX.FTZ R20, R196, R20, !PT ;  /* 0x00000014c4147209 */ /* 0x010fce0007810000 */
[----:B------:R-:W-:Y:S01]  /*b650*/  MUFU.TANH R224, R224 ;  /* 0x000000e000e07308 */ /* 0x000fe20000002400 */
[----:B-----5:R-:W-:-:S05]  /*b660*/  FMNMX.FTZ R21, R197, R20, !PT ;  /* 0x00000014c5157209 */ /* 0x020fca0007810000 */
[----:B------:R-:W3:Y:S02]  /*b670*/  SHFL.BFLY PT, R20, R21, 0x2, 0x1f ;  /* 0x0c401f0015147f89 */ /* 0x000ee400000e0000 */
[----:B------:R-:W-:Y:S08]  /*b680*/  MUFU.TANH R223, R223 ;  /* 0x000000df00df7308 */ /* 0x000ff00000002400 */
[----:B------:R-:W-:Y:S08]  /*b690*/  MUFU.TANH R228, R228 ;  /* 0x000000e400e47308 */ /* 0x000ff00000002400 */
[----:B------:R-:W-:Y:S01]  /*b6a0*/  MUFU.TANH R227, R227 ;  /* 0x000000e300e37308 */ /* 0x000fe20000002400 */
[----:B---3--:R-:W-:-:S07]  /*b6b0*/  FMNMX.FTZ R21, R21, R20, !PT ;  /* 0x0000001415157209 */ /* 0x008fce0007810000 */
[----:B------:R-:W-:Y:S01]  /*b6c0*/  MUFU.TANH R226, R226 ;  /* 0x000000e200e27308 */ /* 0x000fe20000002400 */
[----:B------:R-:W3:Y:S07]  /*b6d0*/  SHFL.BFLY PT, R20, R21, 0x1, 0x1f ;  /* 0x0c201f0015147f89 */ /* 0x000eee00000e0000 */
[----:B------:R-:W-:Y:S08]  /*b6e0*/  MUFU.TANH R216, R216 ;  /* 0x000000d800d87308 */ /* 0x000ff00000002400 */
[----:B------:R-:W-:Y:S01]  /*b6f0*/  MUFU.TANH R159, R159 ;  /* 0x0000009f009f7308 */ /* 0x000fe20000002400 */
[----:B---3--:R-:W-:-:S02]  /*b700*/  FMNMX.FTZ R21, R21, R20, !PT ;  /* 0x0000001415157209 */ /* 0x008fc40007810000 */
[----:B------:R-:W3:Y:S03]  /*b710*/  LDC R20, c[0x0][0x988] ;  /* 0x00026200ff147b82 */ /* 0x000ee60000000800 */
[C---:B------:R-:W-:Y:S01]  /*b720*/  FADD.FTZ R154, -R21.reuse, R215 ;  /* 0x000000d7159a7221 */ /* 0x040fe20000010100 */
[----:B---3--:R-:W-:-:S03]  /*b730*/  FMUL.FTZ R155, R21, R20 ;  /* 0x00000014159b7220 */ /* 0x008fc60000410000 */
[-C--:B------:R-:W-:Y:S01]  /*b740*/  FMUL.FTZ R154, R154, R20.reuse ;  /* 0x000000149a9a7220 */ /* 0x080fe20000410000 */
[-CC-:B------:R-:W-:Y:S01]  /*b750*/  FFMA.FTZ R152, R152, R20.reuse, -R155.reuse ;  /* 0x0000001498987223 */ /* 0x180fe2000001089b */
[-CC-:B------:R-:W-:Y:S01]  /*b760*/  FFMA.FTZ R158, R176, R20.reuse, -R155.reuse ;  /* 0x00000014b09e7223 */ /* 0x180fe2000001089b */
[-CC-:B------:R-:W-:Y:S01]  /*b770*/  FFMA.FTZ R153, R153, R20.reuse, -R155.reuse ;  /* 0x0000001499997223 */ /* 0x180fe2000001089b */
[----:B------:R-:W-:Y:S01]  /*b780*/  MUFU.EX2 R176, R154 ;  /* 0x0000009a00b07308 */ /* 0x000fe20000000800 */
[-CC-:B------:R-:W-:Y:S01]  /*b790*/  FFMA.FTZ R156, R156, R20.reuse, -R155.reuse ;  /* 0x000000149c9c7223 */ /* 0x180fe2000001089b */
[-CC-:B------:R-:W-:Y:S01]  /*b7a0*/  FFMA.FTZ R157, R157, R20.reuse, -R155.reuse ;  /* 0x000000149d9d7223 */ /* 0x180fe2000001089b */
[-CC-:B------:R-:W-:Y:S01]  /*b7b0*/  FFMA.FTZ R160, R160, R20.reuse, -R155.reuse ;  /* 0x00000014a0a07223 */ /* 0x180fe2000001089b */
[-CC-:B------:R-:W-:Y:S01]  /*b7c0*/  FFMA.FTZ R161, R161, R20.reuse, -R155.reuse ;  /* 0x00000014a1a17223 */ /* 0x180fe2000001089b */
[-CC-:B------:R-:W-:Y:S01]  /*b7d0*/  FFMA.FTZ R177, R177, R20.reuse, -R155.reuse ;  /* 0x00000014b1b17223 */ /* 0x180fe2000001089b */
[-CC-:B------:R-:W-:Y:S01]  /*b7e0*/  FFMA.FTZ R165, R165, R20.reuse, -R155.reuse ;  /* 0x00000014a5a57223 */ /* 0x180fe2000001089b */
[-CC-:B------:R-:W-:Y:S01]  /*b7f0*/  FFMA.FTZ R172, R172, R20.reuse, -R155.reuse ;  /* 0x00000014acac7223 */ /* 0x180fe2000001089b */
[----:B------:R-:W3:Y:S01]  /*b800*/  MUFU.EX2 R152, R152 ;  /* 0x0000009800987308 */ /* 0x000ee20000000800 */
[-CC-:B------:R-:W-:Y:S01]  /*b810*/  FFMA.FTZ R192, R192, R20.reuse, -R155.reuse ;  /* 0x00000014c0c07223 */ /* 0x180fe2000001089b */
[-CC-:B------:R-:W-:Y:S01]  /*b820*/  FFMA.FTZ R164, R164, R20.reuse, -R155.reuse ;  /* 0x00000014a4a47223 */ /* 0x180fe2000001089b */
[-CC-:B------:R-:W-:Y:S01]  /*b830*/  FFMA.FTZ R168, R168, R20.reuse, -R155.reuse ;  /* 0x00000014a8a87223 */ /* 0x180fe2000001089b */
[-CC-:B------:R-:W-:Y:S01]  /*b840*/  FFMA.FTZ R169, R169, R20.reuse, -R155.reuse ;  /* 0x00000014a9a97223 */ /* 0x180fe2000001089b */
[-CC-:B------:R-:W-:Y:S01]  /*b850*/  FFMA.FTZ R173, R173, R20.reuse, -R155.reuse ;  /* 0x00000014adad7223 */ /* 0x180fe2000001089b */
[-CC-:B------:R-:W-:Y:S01]  /*b860*/  FFMA.FTZ R180, R180, R20.reuse, -R155.reuse ;  /* 0x00000014b4b47223 */ /* 0x180fe2000001089b */
[-CC-:B------:R-:W-:Y:S01]  /*b870*/  FFMA.FTZ R181, R181, R20.reuse, -R155.reuse ;  /* 0x00000014b5b57223 */ /* 0x180fe2000001089b */
[----:B------:R4:W5:Y:S01]  /*b880*/  MUFU.EX2 R154, R153 ;  /* 0x00000099009a7308 */ /* 0x0009620000000800 */
[-CC-:B------:R-:W-:Y:S01]  /*b890*/  FFMA.FTZ R184, R184, R20.reuse, -R155.reuse ;  /* 0x00000014b8b87223 */ /* 0x180fe2000001089b */
[-CC-:B------:R-:W-:Y:S01]  /*b8a0*/  FFMA.FTZ R185, R185, R20.reuse, -R155.reuse ;  /* 0x00000014b9b97223 */ /* 0x180fe2000001089b */
[-CC-:B------:R-:W-:Y:S01]  /*b8b0*/  FFMA.FTZ R188, R188, R20.reuse, -R155.reuse ;  /* 0x00000014bcbc7223 */ /* 0x180fe2000001089b */
[-CC-:B------:R-:W-:Y:S01]  /*b8c0*/  FFMA.FTZ R189, R189, R20.reuse, -R155.reuse ;  /* 0x00000014bdbd7223 */ /* 0x180fe2000001089b */
[-CC-:B------:R-:W-:Y:S01]  /*b8d0*/  FFMA.FTZ R193, R193, R20.reuse, -R155.reuse ;  /* 0x00000014c1c17223 */ /* 0x180fe2000001089b */
[-CC-:B------:R-:W-:Y:S01]  /*b8e0*/  FFMA.FTZ R196, R196, R20.reuse, -R155.reuse ;  /* 0x00000014c4c47223 */ /* 0x180fe2000001089b */
[----:B------:R-:W-:Y:S01]  /*b8f0*/  FFMA.FTZ R155, R197, R20, -R155 ;  /* 0x00000014c59b7223 */ /* 0x000fe2000001089b */
[----:B------:R0:W-:Y:S01]  /*b900*/  MUFU.EX2 R163, R157 ;  /* 0x0000009d00a37308 */ /* 0x0001e20000000800 */
[----:B---3--:R-:W-:Y:S01]  /*b910*/  FFMA.FTZ R162, R176, R0, R152 ;  /* 0x00000000b0a27223 */ /* 0x008fe20000010098 */
[----:B----4-:R-:W-:Y:S01]  /*b920*/  FMUL.FTZ R153, R167, UR36 ;  /* 0x00000024a7997c20 */ /* 0x010fe20008410000 */
[----:B------:R-:W-:Y:S01]  /*b930*/  FMUL.FTZ R0, R171, UR36 ;  /* 0x00000024ab007c20 */ /* 0x000fe20008410000 */
[-C--:B------:R-:W-:Y:S01]  /*b940*/  FMUL.FTZ R24, R24, R176.reuse ;  /* 0x000000b018187220 */ /* 0x080fe20000410000 */
[-C--:B------:R-:W-:Y:S01]  /*b950*/  FMUL.FTZ R25, R25, R176.reuse ;  /* 0x000000b019197220 */ /* 0x080fe20000410000 */
[-C--:B------:R-:W-:Y:S01]  /*b960*/  FMUL.FTZ R28, R28, R176.reuse ;  /* 0x000000b01c1c7220 */ /* 0x080fe20000410000 */
[----:B------:R-:W-:Y:S01]  /*b970*/  FMUL.FTZ R29, R29, R176 ;  /* 0x000000b01d1d7220 */ /* 0x000fe20000410000 */
[----:B------:R-:W-:Y:S01]  /*b980*/  MUFU.EX2 R166, R160 ;  /* 0x000000a000a67308 */ /* 0x000fe20000000800 */
[C---:B-----5:R-:W-:Y:S01]  /*b990*/  FADD.FTZ R162, R154.reuse, R162 ;  /* 0x000000a29aa27221 */ /* 0x060fe20000010000 */
[----:B------:R-:W-:Y:S01]  /*b9a0*/  F2FP.BF16.F32.PACK_AB R152, R154, R152 ;  /* 0x000000989a98723e */ /* 0x000fe200000010ff */
[----:B0-----:R-:W-:Y:S01]  /*b9b0*/  FMUL.FTZ R157, R174, UR36 ;  /* 0x00000024ae9d7c20 */ /* 0x001fe20008410000 */
        /* <DEDUP_REMOVED lines=10> */
[-C--:B------:R-:W-:Y:S01]  /*ba60*/  FMUL.FTZ R49, R49, R176.reuse ;  /* 0x000000b031317220 */ /* 0x080fe20000410000 */
[-C--:B------:R-:W-:Y:S01]  /*ba70*/  FMUL.FTZ R52, R52, R176.reuse ;  /* 0x000000b034347220 */ /* 0x080fe20000410000 */
[----:B------:R3:W4:Y:S01]  /*ba80*/  MUFU.EX2 R167, R161 ;  /* 0x000000a100a77308 */ /* 0x0007220000000800 */
[-C--:B------:R-:W-:Y:S01]  /*ba90*/  FMUL.FTZ R53, R53, R176.reuse ;  /* 0x000000b035357220 */ /* 0x080fe20000410000 */
[-C--:B------:R-:W-:Y:S01]  /*baa0*/  FMUL.FTZ R56, R56, R176.reuse ;  /* 0x000000b038387220 */ /* 0x080fe20000410000 */
[-C--:B------:R-:W-:Y:S01]  /*bab0*/  FMUL.FTZ R57, R57, R176.reuse ;  /* 0x000000b039397220 */ /* 0x080fe20000410000 */
[-C--:B------:R-:W-:Y:S01]  /*bac0*/  FMUL.FTZ R60, R60, R176.reuse ;  /* 0x000000b03c3c7220 */ /* 0x080fe20000410000 */
[-C--:B------:R-:W-:Y:S01]  /*bad0*/  FMUL.FTZ R61, R61, R176.reuse ;  /* 0x000000b03d3d7220 */ /* 0x080fe20000410000 */
[-C--:B------:R-:W-:Y:S01]  /*bae0*/  FMUL.FTZ R64, R64, R176.reuse ;  /* 0x000000b040407220 */ /* 0x080fe20000410000 */
[----:B------:R-:W-:Y:S01]  /*baf0*/  FMUL.FTZ R65, R65, R176 ;  /* 0x000000b041417220 */ /* 0x000fe20000410000 */
[----:B------:R-:W5:Y:S01]  /*bb00*/  MUFU.TANH R153, R153 ;  /* 0x0000009900997308 */ /* 0x000f620000002400 */
[----:B0-----:R-:W-:Y:S01]  /*bb10*/  FADD.FTZ R156, R154, R162 ;  /* 0x000000a29a9c7221 */ /* 0x001fe20000010000 */
[----:B---3--:R-:W-:Y:S01]  /*bb20*/  FMUL.FTZ R161, R175, UR36 ;  /* 0x00000024afa17c20 */ /* 0x008fe20008410000 */
[----:B------:R-:W-:Y:S01]  /*bb30*/  FMUL.FTZ R162, R178, UR36 ;  /* 0x00000024b2a27c20 */ /* 0x000fe20008410000 */
[C---:B------:R-:W-:Y:S01]  /*bb40*/  F2FP.BF16.F32.PACK_AB R154, R163.reuse, R154 ;  /* 0x0000009aa39a723e */ /* 0x040fe200000010ff */
[----:B------:R-:W-:Y:S01]  /*bb50*/  FADD.FTZ R156, R163, R156 ;  /* 0x0000009ca39c7221 */ /* 0x000fe20000010000 */
[----:B------:R-:W-:Y:S01]  /*bb60*/  FMUL.FTZ R163, R179, UR36 ;  /* 0x00000024b3a37c20 */ /* 0x000fe20008410000 */
[-C--:B------:R-:W-:Y:S01]  /*bb70*/  FMUL.FTZ R68, R68, R176.reuse ;  /* 0x000000b044447220 */ /* 0x080fe20000410000 */
[----:B------:R-:W0:Y:S01]  /*bb80*/  MUFU.TANH R0, R0 ;  /* 0x0000000000007308 */ /* 0x000e220000002400 */
[----:B------:R-:W-:Y:S01]  /*bb90*/  FADD.FTZ R156, R166, R156 ;  /* 0x0000009ca69c7221 */ /* 0x000fe20000010000 */
[-C--:B------:R-:W-:Y:S01]  /*bba0*/  FMUL.FTZ R69, R69, R176.reuse ;  /* 0x000000b045457220 */ /* 0x080fe20000410000 */
[-C--:B------:R-:W-:Y:S01]  /*bbb0*/  FMUL.FTZ R72, R72, R176.reuse ;  /* 0x000000b048487220 */ /* 0x080fe20000410000 */
[----:B------:R-:W-:Y:S01]  /*bbc0*/  FMUL.FTZ R73, R73, R176 ;  /* 0x000000b049497220 */ /* 0x000fe20000410000 */
[C---:B----4-:R-:W-:Y:S01]  /*bbd0*/  FADD.FTZ R160, R167.reuse, R156 ;  /* 0x0000009ca7a07221 */ /* 0x050fe20000010000 */
[----:B------:R-:W-:Y:S01]  /*bbe0*/  F2FP.BF16.F32.PACK_AB R156, R167, R166 ;  /* 0x000000a6a79c723e */ /* 0x000fe200000010ff */
[----:B------:R-:W-:Y:S01]  /*bbf0*/  FMUL.FTZ R166, R182, UR36 ;  /* 0x00000024b6a67c20 */ /* 0x000fe20008410000 */
[----:B------:R-:W-:Y:S01]  /*bc00*/  FMNMX.FTZ R167, R225, R214, !PT ;  /* 0x000000d6e1a77209 */ /* 0x000fe20007810000 */
[----:B------:R-:W3:Y:S01]  /*bc10*/  MUFU.TANH R157, R157 ;  /* 0x0000009d009d7308 */ /* 0x000ee20000002400 */
[-C--:B------:R-:W-:Y:S01]  /*bc20*/  FMUL.FTZ R76, R76, R176.reuse ;  /* 0x000000b04c4c7220 */ /* 0x080fe20000410000 */
[-C--:B------:R-:W-:Y:S01]  /*bc30*/  FMUL.FTZ R77, R77, R176.reuse ;  /* 0x000000b04d4d7220 */ /* 0x080fe20000410000 */
[----:B------:R-:W-:Y:S01]  /*bc40*/  FMNMX.FTZ R167, R224, R167, !PT ;  /* 0x000000a7e0a77209 */ /* 0x000fe20007810000 */
[-C--:B------:R-:W-:Y:S01]  /*bc50*/  FMUL.FTZ R80, R80, R176.reuse ;  /* 0x000000b050507220 */ /* 0x080fe20000410000 */
[-C--:B------:R-:W-:Y:S01]  /*bc60*/  FMUL.FTZ R81, R81, R176.reuse ;  /* 0x000000b051517220 */ /* 0x080fe20000410000 */
[-C--:B------:R-:W-:Y:S01]  /*bc70*/  FMUL.FTZ R84, R84, R176.reuse ;  /* 0x000000b054547220 */ /* 0x080fe20000410000 */
[----:B------:R-:W-:Y:S01]  /*bc80*/  FMNMX.FTZ R170, R223, R167, !PT ;  /* 0x000000a7dfaa7209 */ /* 0x000fe20007810000 */
[----:B------:R-:W4:Y:S01]  /*bc90*/  MUFU.TANH R161, R161 ;  /* 0x000000a100a17308 */ /* 0x000f220000002400 */
[-C--:B------:R-:W-:Y:S01]  /*bca0*/  FMUL.FTZ R85, R85, R176.reuse ;  /* 0x000000b055557220 */ /* 0x080fe20000410000 */
[----:B------:R-:W-:Y:S01]  /*bcb0*/  FMUL.FTZ R88, R88, R176 ;  /* 0x000000b058587220 */ /* 0x000fe20000410000 */
[----:B------:R-:W-:Y:S01]  /*bcc0*/  FMNMX.FTZ R170, R228, R170, !PT ;  /* 0x000000aae4aa7209 */ /* 0x000fe20007810000 */
[-C--:B------:R-:W-:Y:S01]  /*bcd0*/  FMUL.FTZ R89, R89, R176.reuse ;  /* 0x000000b059597220 */ /* 0x080fe20000410000 */
[-C--:B------:R-:W-:Y:S01]  /*bce0*/  FMUL.FTZ R92, R92, R176.reuse ;  /* 0x000000b05c5c7220 */ /* 0x080fe20000410000 */
[----:B------:R-:W-:Y:S01]  /*bcf0*/  FMUL.FTZ R93, R93, R176 ;  /* 0x000000b05d5d7220 */ /* 0x000fe20000410000 */
[----:B------:R-:W-:Y:S01]  /*bd00*/  FMNMX.FTZ R171, R227, R170, !PT ;  /* 0x000000aae3ab7209 */ /* 0x000fe20007810000 */
[----:B------:R-:W1:Y:S01]  /*bd10*/  MUFU.TANH R162, R162 ;  /* 0x000000a200a27308 */ /* 0x000e620000002400 */
[-C--:B------:R-:W-:Y:S01]  /*bd20*/  FMUL.FTZ R96, R96, R176.reuse ;  /* 0x000000b060607220 */ /* 0x080fe20000410000 */
[-C--:B------:R-:W-:Y:S01]  /*bd30*/  FMUL.FTZ R97, R97, R176.reuse ;  /* 0x000000b061617220 */ /* 0x080fe20000410000 */
[----:B------:R-:W-:Y:S01]  /*bd40*/  FMNMX.FTZ R171, R226, R171, !PT ;  /* 0x000000abe2ab7209 */ /* 0x000fe20007810000 */
[-C--:B------:R-:W-:Y:S01]  /*bd50*/  FMUL.FTZ R100, R100, R176.reuse ;  /* 0x000000b064647220 */ /* 0x080fe20000410000 */
[-C--:B------:R-:W-:Y:S01]  /*bd60*/  FMUL.FTZ R101, R101, R176.reuse ;  /* 0x000000b065657220 */ /* 0x080fe20000410000 */
[-C--:B------:R-:W-:Y:S01]  /*bd70*/  FMUL.FTZ R104, R104, R176.reuse ;  /* 0x000000b068687220 */ /* 0x080fe20000410000 */
[----:B------:R-:W-:Y:S01]  /*bd80*/  FMNMX.FTZ R174, R216, R171, !PT ;  /* 0x000000abd8ae7209 */ /* 0x000fe20007810000 */
[----:B------:R-:W2:Y:S01]  /*bd90*/  MUFU.TANH R163, R163 ;  /* 0x000000a300a37308 */ /* 0x000ea20000002400 */
[-C--:B------:R-:W-:Y:S01]  /*bda0*/  FMUL.FTZ R105, R105, R176.reuse ;  /* 0x000000b069697220 */ /* 0x080fe20000410000 */
[----:B------:R-:W-:Y:S01]  /*bdb0*/  FMUL.FTZ R108, R108, R176 ;  /* 0x000000b06c6c7220 */ /* 0x000fe20000410000 */
[----:B-----5:R-:W-:Y:S01]  /*bdc0*/  FMNMX.FTZ R174, R153, R174, !PT ;  /* 0x000000ae99ae7209 */ /* 0x020fe20007810000 */
[-C--:B------:R-:W-:Y:S01]  /*bdd0*/  FMUL.FTZ R109, R109, R176.reuse ;  /* 0x000000b06d6d7220 */ /* 0x080fe20000410000 */
[-C--:B------:R-:W-:Y:S01]  /*bde0*/  FMUL.FTZ R112, R112, R176.reuse ;  /* 0x000000b070707220 */ /* 0x080fe20000410000 */
[----:B------:R-:W-:Y:S01]  /*bdf0*/  FMUL.FTZ R113, R113, R176 ;  /* 0x000000b071717220 */ /* 0x000fe20000410000 */
[----:B------:R-:W-:Y:S01]  /*be00*/  FMNMX.FTZ R175, R159, R174, !PT ;  /* 0x000000ae9faf7209 */ /* 0x000fe20007810000 */
[----:B------:R-:W5:Y:S01]  /*be10*/  MUFU.TANH R166, R166 ;  /* 0x000000a600a67308 */ /* 0x000f620000002400 */
[-C--:B------:R-:W-:Y:S01]  /*be20*/  FMUL.FTZ R116, R116, R176.reuse ;  /* 0x000000b074747220 */ /* 0x080fe20000410000 */
[-C--:B------:R-:W-:Y:S01]  /*be30*/  FMUL.FTZ R117, R117, R176.reuse ;  /* 0x000000b075757220 */ /* 0x080fe20000410000 */
[----:B0-----:R-:W-:Y:S01]  /*be40*/  FMNMX.FTZ R175, R0, R175, !PT ;  /* 0x000000af00af7209 */ /* 0x001fe20007810000 */
[-C--:B------:R-:W-:Y:S01]  /*be50*/  FMUL.FTZ R120, R120, R176.reuse ;  /* 0x000000b078787220 */ /* 0x080fe20000410000 */
[-C--:B------:R-:W-:Y:S01]  /*be60*/  FMUL.FTZ R121, R121, R176.reuse ;  /* 0x000000b079797220 */ /* 0x080fe20000410000 */
[-C--:B------:R-:W-:Y:S01]  /*be70*/  FMUL.FTZ R124, R124, R176.reuse ;  /* 0x000000b07c7c7220 */ /* 0x080fe20000410000 */
[----:B---3--:R-:W-:Y:S01]  /*be80*/  FMNMX.FTZ R178, R157, R175, !PT ;  /* 0x000000af9db27209 */ /* 0x008fe20007810000 */
[----:B------:R-:W0:Y:S01]  /*be90*/  MUFU.TANH R167, R183 ;  /* 0x000000b700a77308 */ /* 0x000e220000002400 */
[-C--:B------:R-:W-:Y:S01]  /*bea0*/  FMUL.FTZ R125, R125, R176.reuse ;  /* 0x000000b07d7d7220 */ /* 0x080fe20000410000 */
[----:B------:R-:W-:Y:S01]  /*beb0*/  FMUL.FTZ R128, R128, R176 ;  /* 0x000000b080807220 */ /* 0x000fe20000410000 */
[----:B----4-:R-:W-:Y:S01]  /*bec0*/  FMNMX.FTZ R178, R161, R178, !PT ;  /* 0x000000b2a1b27209 */ /* 0x010fe20007810000 */
[-C--:B------:R-:W-:Y:S01]  /*bed0*/  FMUL.FTZ R129, R129, R176.reuse ;  /* 0x000000b081817220 */ /* 0x080fe20000410000 */
[-C--:B------:R-:W-:Y:S01]  /*bee0*/  FMUL.FTZ R132, R132, R176.reuse ;  /* 0x000000b084847220 */ /* 0x080fe20000410000 */
[----:B------:R-:W-:Y:S01]  /*bef0*/  FMUL.FTZ R133, R133, R176 ;  /* 0x000000b085857220 */ /* 0x000fe20000410000 */
[----:B-1----:R-:W-:Y:S01]  /*bf00*/  FMNMX.FTZ R179, R162, R178, !PT ;  /* 0x000000b2a2b37209 */ /* 0x002fe20007810000 */
[----:B------:R1:W3:Y:S01]  /*bf10*/  MUFU.TANH R170, R186 ;  /* 0x000000ba00aa7308 */ /* 0x0002e20000002400 */
[-C--:B------:R-:W-:Y:S01]  /*bf20*/  FMUL.FTZ R136, R136, R176.reuse ;  /* 0x000000b088887220 */ /* 0x080fe20000410000 */
[-C--:B------:R-:W-:Y:S01]  /*bf30*/  FMUL.FTZ R137, R137, R176.reuse ;  /* 0x000000b089897220 */ /* 0x080fe20000410000 */
[----:B--2---:R-:W-:Y:S01]  /*bf40*/  FMNMX.FTZ R179, R163, R179, !PT ;  /* 0x000000b3a3b37209 */ /* 0x004fe20007810000 */
[-C--:B------:R-:W-:Y:S01]  /*bf50*/  FMUL.FTZ R140, R140, R176.reuse ;  /* 0x000000b08c8c7220 */ /* 0x080fe20000410000 */
[-C--:B------:R-:W-:Y:S01]  /*bf60*/  FMUL.FTZ R141, R141, R176.reuse ;  /* 0x000000b08d8d7220 */ /* 0x080fe20000410000 */
[-C--:B------:R-:W-:Y:S01]  /*bf70*/  FMUL.FTZ R144, R144, R176.reuse ;  /* 0x000000b090907220 */ /* 0x080fe20000410000 */
[----:B-----5:R-:W-:Y:S01]  /*bf80*/  FMNMX.FTZ R182, R166, R179, !PT ;  /* 0x000000b3a6b67209 */ /* 0x020fe20007810000 */
[----:B------:R-:W2:Y:S01]  /*bf90*/  MUFU.TANH R171, R187 ;  /* 0x000000bb00ab7308 */ /* 0x000ea20000002400 */
[----:B-1----:R-:W-:Y:S01]  /*bfa0*/  FMUL.FTZ R186, R198, UR36 ;  /* 0x00000024c6ba7c20 */ /* 0x002fe20008410000 */
[----:B------:R-:W-:Y:S01]  /*bfb0*/  FMUL.FTZ R145, R145, R176 ;  /* 0x000000b091917220 */ /* 0x000fe20000410000 */
[----:B0-----:R-:W-:Y:S01]  /*bfc0*/  FMNMX.FTZ R182, R167, R182, !PT ;  /* 0x000000b6a7b67209 */ /* 0x001fe20007810000 */
[-C--:B------:R-:W-:Y:S01]  /*bfd0*/  FMUL.FTZ R148, R148, R176.reuse ;  /* 0x000000b094947220 */ /* 0x080fe20000410000 */
[----:B------:R-:W-:-:S03]  /*bfe0*/  FMUL.FTZ R149, R149, R176 ;  /* 0x000000b095957220 */ /* 0x000fc60000410000 */
[----:B------:R-:W0:Y:S01]  /*bff0*/  MUFU.TANH R174, R190 ;  /* 0x000000be00ae7308 */ /* 0x000e220000002400 */
[----:B---3--:R-:W-:-:S07]  /*c000*/  FMNMX.FTZ R182, R170, R182, !PT ;  /* 0x000000b6aab67209 */ /* 0x008fce0007810000 */
[----:B------:R1:W3:Y:S01]  /*c010*/  MUFU.TANH R175, R191 ;  /* 0x000000bf00af7308 */ /* 0x0002e20000002400 */
[----:B--2---:R-:W-:-:S07]  /*c020*/  FMNMX.FTZ R182, R171, R182, !PT ;  /* 0x000000b6abb67209 */ /* 0x004fce0007810000 */
[----:B------:R-:W2:Y:S01]  /*c030*/  MUFU.TANH R178, R194 ;  /* 0x000000c200b27308 */ /* 0x000ea20000002400 */
[----:B-1----:R-:W-:Y:S01]  /*c040*/  FMUL.FTZ R191, R199, UR36 ;  /* 0x00000024c7bf7c20 */ /* 0x002fe20008410000 */
[----:B0-----:R-:W-:-:S06]  /*c050*/  FMNMX.FTZ R182, R174, R182, !PT ;  /* 0x000000b6aeb67209 */ /* 0x001fcc0007810000 */
[----:B------:R-:W0:Y:S01]  /*c060*/  MUFU.TANH R179, R195 ;  /* 0x000000c300b37308 */ /* 0x000e220000002400 */
[----:B---3--:R-:W-:-:S07]  /*c070*/  FMNMX.FTZ R182, R175, R182, !PT ;  /* 0x000000b6afb67209 */ /* 0x008fce0007810000 */
[----:B------:R-:W1:Y:S01]  /*c080*/  MUFU.TANH R186, R186 ;  /* 0x000000ba00ba7308 */ /* 0x000e620000002400 */
[----:B--2---:R-:W-:-:S07]  /*c090*/  FMNMX.FTZ R182, R178, R182, !PT ;  /* 0x000000b6b2b67209 */ /* 0x004fce0007810000 */
[----:B------:R-:W2:Y:S01]  /*c0a0*/  MUFU.TANH R191, R191 ;  /* 0x000000bf00bf7308 */ /* 0x000ea20000002400 */
[----:B0-----:R-:W-:-:S07]  /*c0b0*/  FMNMX.FTZ R182, R179, R182, !PT ;  /* 0x000000b6b3b67209 */ /* 0x001fce0007810000 */
[----:B------:R-:W-:Y:S01]  /*c0c0*/  MUFU.EX2 R190, R177 ;  /* 0x000000b100be7308 */ /* 0x000fe20000000800 */
[----:B-1----:R-:W-:-:S07]  /*c0d0*/  FMNMX.FTZ R182, R186, R182, !PT ;  /* 0x000000b6bab67209 */ /* 0x002fce0007810000 */
[----:B------:R-:W-:Y:S01]  /*c0e0*/  MUFU.EX2 R187, R165 ;  /* 0x000000a500bb7308 */ /* 0x000fe20000000800 */
[----:B--2---:R-:W-:-:S05]  /*c0f0*/  FMNMX.FTZ R194, R191, R182, !PT ;  /* 0x000000b6bfc27209 */ /* 0x004fca0007810000 */
[----:B------:R-:W0:Y:S02]  /*c100*/  SHFL.BFLY PT, R182, R194, 0x2, 0x1f ;  /* 0x0c401f00c2b67f89 */ /* 0x000e2400000e0000 */
[----:B------:R-:W-:Y:S08]  /*c110*/  MUFU.EX2 R165, R172 ;  /* 0x000000ac00a57308 */ /* 0x000ff00000000800 */
[----:B------:R-:W-:Y:S08]  /*c120*/  MUFU.EX2 R172, R192 ;  /* 0x000000c000ac7308 */ /* 0x000ff00000000800 */
[----:B------:R-:W1:Y:S01]  /*c130*/  MUFU.EX2 R183, R164 ;  /* 0x000000a400b77308 */ /* 0x000e620000000800 */
[----:B0-----:R-:W-:-:S07]  /*c140*/  FMNMX.FTZ R194, R194, R182, !PT ;  /* 0x000000b6c2c27209 */ /* 0x001fce0007810000 */
[----:B------:R-:W-:Y:S01]  /*c150*/  MUFU.EX2 R164, R158 ;  /* 0x0000009e00a47308 */ /* 0x000fe20000000800 */
[----:B------:R-:W0:Y:S07]  /*c160*/  SHFL.BFLY PT, R195, R194, 0x1, 0x1f ;  /* 0x0c201f00c2c37f89 */ /* 0x000e2e00000e0000 */
[----:B------:R-:W2:Y:S01]  /*c170*/  MUFU.EX2 R182, R168 ;  /* 0x000000a800b67308 */ /* 0x000ea20000000800 */
[----:B-1----:R-:W-:-:S04]  /*c180*/  FADD.FTZ R160, R183, R160 ;  /* 0x000000a0b7a07221 */ /* 0x002fc80000010000 */
[----:B------:R-:W-:-:S03]  /*c190*/  FADD.FTZ R160, R187, R160 ;  /* 0x000000a0bba07221 */ /* 0x000fc60000010000 */
[----:B------:R-:W-:Y:S08]  /*c1a0*/  MUFU.EX2 R168, R184 ;  /* 0x000000b800a87308 */ /* 0x000ff00000000800 */
[----:B------:R-:W-:Y:S01]  /*c1b0*/  MUFU.EX2 R184, R155 ;  /* 0x0000009b00b87308 */ /* 0x000fe20000000800 */
[----:B--2---:R-:W-:Y:S01]  /*c1c0*/  FADD.FTZ R160, R182, R160 ;  /* 0x000000a0b6a07221 */ /* 0x004fe20000010000 */
[----:B0-----:R-:W-:-:S05]  /*c1d0*/  FMNMX.FTZ R177, R194, R195, !PT ;  /* 0x000000c3c2b17209 */ /* 0x001fca0007810000 */
[CC--:B------:R-:W-:Y:S01]  /*c1e0*/  FMUL.FTZ R195, R177.reuse, R20.reuse ;  /* 0x00000014b1c37220 */ /* 0x0c0fe20000410000 */
[----:B------:R-:W-:Y:S01]  /*c1f0*/  FADD.FTZ R192, -R177, R214 ;  /* 0x000000d6b1c07221 */ /* 0x000fe20000010100 */
[----:B------:R-:W-:Y:S02]  /*c200*/  MUFU.EX2 R169, R169 ;  /* 0x000000a900a97308 */ /* 0x000fe40000000800 */
[-CC-:B------:R-:W-:Y:S01]  /*c210*/  FFMA.FTZ R194, R225, R20.reuse, -R195.reuse ;  /* 0x00000014e1c27223 */ /* 0x180fe200000108c3 */
[-C--:B------:R-:W-:Y:S01]  /*c220*/  FMUL.FTZ R192, R192, R20.reuse ;  /* 0x00000014c0c07220 */ /* 0x080fe20000410000 */
[----:B------:R-:W0:Y:S01]  /*c230*/  S2R R225, SR_CgaCtaId ;  /* 0x0000000000e17919 */ /* 0x000e220000008800 */
        /* <DEDUP_REMOVED lines=18> */
[-CC-:B------:R-:W-:Y:S01]  /*c360*/  FFMA.FTZ R171, R171, R20.reuse, -R195.reuse ;  /* 0x00000014abab7223 */ /* 0x180fe200000108c3 */
[----:B------:R-:W2:Y:S01]  /*c370*/  MUFU.EX2 R197, R197 ;  /* 0x000000c500c57308 */ /* 0x000ea20000000800 */
[-CC-:B------:R-:W-:Y:S01]  /*c380*/  FFMA.FTZ R174, R174, R20.reuse, -R195.reuse ;  /* 0x00000014aeae7223 */ /* 0x180fe200000108c3 */
[-CC-:B------:R-:W-:Y:S01]  /*c390*/  FFMA.FTZ R175, R175, R20.reuse, -R195.reuse ;  /* 0x00000014afaf7223 */ /* 0x180fe200000108c3 */
[-CC-:B------:R-:W-:Y:S01]  /*c3a0*/  FFMA.FTZ R178, R178, R20.reuse, -R195.reuse ;  /* 0x00000014b2b27223 */ /* 0x180fe200000108c3 */
[-CC-:B------:R-:W-:Y:S01]  /*c3b0*/  FFMA.FTZ R179, R179, R20.reuse, -R195.reuse ;  /* 0x00000014b3b37223 */ /* 0x180fe200000108c3 */
[-CC-:B------:R-:W-:Y:S01]  /*c3c0*/  FFMA.FTZ R186, R186, R20.reuse, -R195.reuse ;  /* 0x00000014baba7223 */ /* 0x180fe200000108c3 */
[----:B------:R-:W-:-:S02]  /*c3d0*/  FFMA.FTZ R191, R191, R20, -R195 ;  /* 0x00000014bfbf7223 */ /* 0x000fc400000108c3 */
[----:B------:R3:W4:Y:S01]  /*c3e0*/  MUFU.EX2 R155, R158 ;  /* 0x0000009e009b7308 */ /* 0x0007220000000800 */
[-C--:B-1----:R-:W-:Y:S01]  /*c3f0*/  FMUL.FTZ R26, R26, R192.reuse ;  /* 0x000000c01a1a7220 */ /* 0x082fe20000410000 */
[-C--:B------:R-:W-:Y:S01]  /*c400*/  FMUL.FTZ R27, R27, R192.reuse ;  /* 0x000000c01b1b7220 */ /* 0x080fe20000410000 */
[-C--:B------:R-:W-:Y:S01]  /*c410*/  FMUL.FTZ R30, R30, R192.reuse ;  /* 0x000000c01e1e7220 */ /* 0x080fe20000410000 */
[-C--:B------:R-:W-:Y:S01]  /*c420*/  FMUL.FTZ R31, R31, R192.reuse ;  /* 0x000000c01f1f7220 */ /* 0x080fe20000410000 */
[-C--:B------:R-:W-:Y:S01]  /*c430*/  FMUL.FTZ R34, R34, R192.reuse ;  /* 0x000000c022227220 */ /* 0x080fe20000410000 */
[-C--:B------:R-:W-:Y:S01]  /*c440*/  FMUL.FTZ R35, R35, R192.reuse ;  /* 0x000000c023237220 */ /* 0x080fe20000410000 */
[-C--:B------:R-:W-:Y:S01]  /*c450*/  FMUL.FTZ R38, R38, R192.reuse ;  /* 0x000000c026267220 */ /* 0x080fe20000410000 */
[----:B------:R-:W1:Y:S01]  /*c460*/  MUFU.EX2 R215, R215 ;  /* 0x000000d700d77308 */ /* 0x000e620000000800 */
[----:B---3--:R-:W-:Y:S02]  /*c470*/  VIADD R158, R7, 0x22840 ;  /* 0x00022840079e7836 */ /* 0x008fe40000000000 */
[-C--:B------:R-:W-:Y:S01]  /*c480*/  FMUL.FTZ R39, R39, R192.reuse ;  /* 0x000000c027277220 */ /* 0x080fe20000410000 */
[-C--:B------:R-:W-:Y:S01]  /*c490*/  FMUL.FTZ R42, R42, R192.reuse ;  /* 0x000000c02a2a7220 */ /* 0x080fe20000410000 */
[-C--:B------:R-:W-:Y:S01]  /*c4a0*/  FMUL.FTZ R43, R43, R192.reuse ;  /* 0x000000c02b2b7220 */ /* 0x080fe20000410000 */
[-C--:B------:R-:W-:Y:S01]  /*c4b0*/  FMUL.FTZ R46, R46, R192.reuse ;  /* 0x000000c02e2e7220 */ /* 0x080fe20000410000 */
[----:B0-----:R-:W-:Y:S01]  /*c4c0*/  PRMT R158, R225, 0x654, R158 ;  /* 0x00000654e19e7816 */ /* 0x001fe2000000009e */
[-C--:B------:R-:W-:Y:S01]  /*c4d0*/  FMUL.FTZ R47, R47, R192.reuse ;  /* 0x000000c02f2f7220 */ /* 0x080fe20000410000 */
[----:B------:R-:W0:Y:S01]  /*c4e0*/  MUFU.EX2 R157, R198 ;  /* 0x000000c6009d7308 */ /* 0x000e220000000800 */
[-C--:B------:R-:W-:Y:S01]  /*c4f0*/  FMUL.FTZ R50, R50, R192.reuse ;  /* 0x000000c032327220 */ /* 0x080fe20000410000 */
[----:B------:R3:W-:Y:S01]  /*c500*/  SYNCS.ARRIVE.TRANS64.RED.A1T0 RZ, [R158+URZ], RZ ;  /* 0x000000ff9eff79a7 */ /* 0x0007e2000810043f */
[-C--:B------:R-:W-:Y:S01]  /*c510*/  FMUL.FTZ R51, R51, R192.reuse ;  /* 0x000000c033337220 */ /* 0x080fe20000410000 */
[-C--:B------:R-:W-:Y:S01]  /*c520*/  FMUL.FTZ R54, R54, R192.reuse ;  /* 0x000000c036367220 */ /* 0x080fe20000410000 */
[-C--:B------:R-:W-:Y:S01]  /*c530*/  FMUL.FTZ R55, R55, R192.reuse ;  /* 0x000000c037377220 */ /* 0x080fe20000410000 */
[-C--:B------:R-:W-:Y:S01]  /*c540*/  FMUL.FTZ R58, R58, R192.reuse ;  /* 0x000000c03a3a7220 */ /* 0x080fe20000410000 */
[-C--:B------:R-:W-:Y:S01]  /*c550*/  FMUL.FTZ R59, R59, R192.reuse ;  /* 0x000000c03b3b7220 */ /* 0x080fe20000410000 */
[----:B------:R-:W5:Y:S01]  /*c560*/  MUFU.EX2 R214, R214 ;  /* 0x000000d600d67308 */ /* 0x000f620000000800 */
[-C--:B------:R-:W-:Y:S01]  /*c570*/  FMUL.FTZ R62, R62, R192.reuse ;  /* 0x000000c03e3e7220 */ /* 0x080fe20000410000 */
[----:B---3--:R-:W-:Y:S01]  /*c580*/  FFMA.FTZ R158, R192, R3, R194 ;  /* 0x00000003c09e7223 */ /* 0x008fe200000100c2 */
[-C--:B------:R-:W-:Y:S01]  /*c590*/  FMUL.FTZ R63, R63, R192.reuse ;  /* 0x000000c03f3f7220 */ /* 0x080fe20000410000 */
[-C--:B------:R-:W-:Y:S01]  /*c5a0*/  FMUL.FTZ R66, R66, R192.reuse ;  /* 0x000000c042427220 */ /* 0x080fe20000410000 */
[-C--:B------:R-:W-:Y:S01]  /*c5b0*/  FMUL.FTZ R67, R67, R192.reuse ;  /* 0x000000c043437220 */ /* 0x080fe20000410000 */
[----:B--2---:R-:W-:Y:S01]  /*c5c0*/  FADD.FTZ R158, R197, R158 ;  /* 0x0000009ec59e7221 */ /* 0x004fe20000010000 */
[-C--:B------:R-:W-:Y:S01]  /*c5d0*/  FMUL.FTZ R70, R70, R192.reuse ;  /* 0x000000c046467220 */ /* 0x080fe20000410000 */
[----:B------:R-:W2:Y:S01]  /*c5e0*/  MUFU.EX2 R199, R199 ;  /* 0x000000c700c77308 */ /* 0x000ea20000000800 */
[-C--:B------:R-:W-:Y:S01]  /*c5f0*/  FMUL.FTZ R71, R71, R192.reuse ;  /* 0x000000c047477220 */ /* 0x080fe20000410000 */
[----:B----4-:R-:W-:Y:S01]  /*c600*/  FADD.FTZ R158, R155, R158 ;  /* 0x0000009e9b9e7221 */ /* 0x010fe20000010000 */
[----:B-1----:R-:W-:Y:S01]  /*c610*/  F2FP.BF16.F32.PACK_AB R155, R215, R155 ;  /* 0x0000009bd79b723e */ /* 0x002fe200000010ff */
[-C--:B------:R-:W-:Y:S01]  /*c620*/  FMUL.FTZ R74, R74, R192.reuse ;  /* 0x000000c04a4a7220 */ /* 0x080fe20000410000 */
[-C--:B------:R-:W-:Y:S01]  /*c630*/  FMUL.FTZ R75, R75, R192.reuse ;  /* 0x000000c04b4b7220 */ /* 0x080fe20000410000 */
[----:B------:R-:W-:Y:S01]  /*c640*/  FADD.FTZ R158, R215, R158 ;  /* 0x0000009ed79e7221 */ /* 0x000fe20000010000 */
[-C--:B------:R-:W-:Y:S01]  /*c650*/  FMUL.FTZ R78, R78, R192.reuse ;  /* 0x000000c04e4e7220 */ /* 0x080fe20000410000 */
[----:B------:R1:W3:Y:S01]  /*c660*/  MUFU.EX2 R3, R153 ;  /* 0x0000009900037308 */ /* 0x0002e20000000800 */
[-C--:B------:R-:W-:Y:S01]  /*c670*/  FMUL.FTZ R79, R79, R192.reuse ;  /* 0x000000c04f4f7220 */ /* 0x080fe20000410000 */
[----:B0-----:R-:W-:Y:S01]  /*c680*/  FADD.FTZ R158, R157, R158 ;  /* 0x0000009e9d9e7221 */ /* 0x001fe20000010000 */
[----:B-----5:R-:W-:Y:S01]  /*c690*/  F2FP.BF16.F32.PACK_AB R157, R214, R157 ;  /* 0x0000009dd69d723e */ /* 0x020fe200000010ff */
[-C--:B------:R-:W-:Y:S01]  /*c6a0*/  FMUL.FTZ R82, R82, R192.reuse ;  /* 0x000000c052527220 */ /* 0x080fe20000410000 */
[-C--:B------:R-:W-:Y:S01]  /*c6b0*/  FMUL.FTZ R83, R83, R192.reuse ;  /* 0x000000c053537220 */ /* 0x080fe20000410000 */
[-C--:B------:R-:W-:Y:S01]  /*c6c0*/  FMUL.FTZ R86, R86, R192.reuse ;  /* 0x000000c056567220 */ /* 0x080fe20000410000 */
[----:B------:R-:W-:Y:S01]  /*c6d0*/  FMUL.FTZ R87, R87, R192 ;  /* 0x000000c057577220 */ /* 0x000fe20000410000 */
[----:B------:R-:W-:Y:S01]  /*c6e0*/  MUFU.EX2 R0, R0 ;  /* 0x0000000000007308 */ /* 0x000fe20000000800 */
[----:B-1----:R-:W-:Y:S01]  /*c6f0*/  F2FP.BF16.F32.PACK_AB R153, R197, R194 ;  /* 0x000000c2c599723e */ /* 0x002fe200000010ff */
[-C--:B------:R-:W-:Y:S01]  /*c700*/  FMUL.FTZ R90, R90, R192.reuse ;  /* 0x000000c05a5a7220 */ /* 0x080fe20000410000 */
[-C--:B------:R-:W-:Y:S01]  /*c710*/  FMUL.FTZ R91, R91, R192.reuse ;  /* 0x000000c05b5b7220 */ /* 0x080fe20000410000 */
[-C--:B------:R-:W-:Y:S01]  /*c720*/  FMUL.FTZ R94, R94, R192.reuse ;  /* 0x000000c05e5e7220 */ /* 0x080fe20000410000 */
[-C--:B------:R-:W-:Y:S01]  /*c730*/  FMUL.FTZ R95, R95, R192.reuse ;  /* 0x000000c05f5f7220 */ /* 0x080fe20000410000 */
[-C--:B------:R-:W-:Y:S01]  /*c740*/  FMUL.FTZ R98, R98, R192.reuse ;  /* 0x000000c062627220 */ /* 0x080fe20000410000 */
[-C--:B------:R-:W-:Y:S01]  /*c750*/  FMUL.FTZ R99, R99, R192.reuse ;  /* 0x000000c063637220 */ /* 0x080fe20000410000 */
[----:B------:R0:W1:Y:S01]  /*c760*/  MUFU.EX2 R194, R159 ;  /* 0x0000009f00c27308 */ /* 0x0000620000000800 */
        /* <DEDUP_REMOVED lines=8> */
[----:B0-----:R-:W-:Y:S01]  /*c7f0*/  FADD.FTZ R159, R214, R158 ;  /* 0x0000009ed69f7221 */ /* 0x001fe20000010000 */
[----:B------:R-:W-:Y:S01]  /*c800*/  F2FP.BF16.F32.PACK_AB R158, R187, R183 ;  /* 0x000000b7bb9e723e */ /* 0x000fe200000010ff */
[-C--:B------:R-:W-:Y:S01]  /*c810*/  FMUL.FTZ R115, R115, R192.reuse ;  /* 0x000000c073737220 */ /* 0x080fe20000410000 */
[-C--:B------:R-:W-:Y:S01]  /*c820*/  FMUL.FTZ R118, R118, R192.reuse ;  /* 0x000000c076767220 */ /* 0x080fe20000410000 */
[----:B--2---:R-:W-:Y:S01]  /*c830*/  FADD.FTZ R159, R199, R159 ;  /* 0x0000009fc79f7221 */ /* 0x004fe20000010000 */
        /* <DEDUP_REMOVED lines=10> */
[----:B------:R3:W2:Y:S01]  /*c8e0*/  MUFU.EX2 R183, R161 ;  /* 0x000000a100b77308 */ /* 0x0006a20000000800 */
        /* <DEDUP_REMOVED lines=8> */
[C---:B---3--:R-:W-:Y:S01]  /*c970*/  FADD.FTZ R161, R3.reuse, R159 ;  /* 0x0000009f03a17221 */ /* 0x048fe20000010000 */
[----:B------:R-:W-:Y:S01]  /*c980*/  F2FP.BF16.F32.PACK_AB R159, R3, R199 ;  /* 0x000000c7039f723e */ /* 0x000fe200000010ff */
[----:B------:R-:W-:-:S02]  /*c990*/  FMUL.FTZ R151, R151, R192 ;  /* 0x000000c097977220 */ /* 0x000fc40000410000 */
[----:B-1----:R-:W-:-:S03]  /*c9a0*/  FADD.FTZ R161, R194, R161 ;  /* 0x000000a1c2a17221 */ /* 0x002fc60000010000 */
[----:B------:R1:W3:Y:S08]  /*c9b0*/  MUFU.EX2 R3, R162 ;  /* 0x000000a200037308 */ /* 0x0002f00000000800 */
[----:B------:R-:W-:Y:S01]  /*c9c0*/  MUFU.EX2 R181, R181 ;  /* 0x000000b500b57308 */ /* 0x000fe20000000800 */
[C---:B-1----:R-:W-:Y:S01]  /*c9d0*/  FADD.FTZ R162, R169.reuse, R160 ;  /* 0x000000a0a9a27221 */ /* 0x042fe20000010000 */
[----:B------:R-:W-:-:S03]  /*c9e0*/  F2FP.BF16.F32.PACK_AB R160, R169, R182 ;  /* 0x000000b6a9a0723e */ /* 0x000fc600000010ff */
[----:B------:R-:W-:-:S03]  /*c9f0*/  FADD.FTZ R162, R165, R162 ;  /* 0x000000a2a5a27221 */ /* 0x000fc60000010000 */
[----:B------:R1:W5:Y:S08]  /*ca00*/  MUFU.EX2 R169, R163 ;  /* 0x000000a300a97308 */ /* 0x0003700000000800 */
[----:B------:R-:W-:Y:S01]  /*ca10*/  MUFU.EX2 R167, R167 ;  /* 0x000000a700a77308 */ /* 0x000fe20000000800 */
[C---:B-1----:R-:W-:Y:S01]  /*ca20*/  FADD.FTZ R163, R0.reuse, R161 ;  /* 0x000000a100a37221 */ /* 0x042fe20000010000 */
[----:B------:R-:W-:-:S03]  /*ca30*/  F2FP.BF16.F32.PACK_AB R161, R0, R194 ;  /* 0x000000c200a1723e */ /* 0x000fc600000010ff */
[----:B----4-:R-:W-:-:S03]  /*ca40*/  FADD.FTZ R163, R216, R163 ;  /* 0x000000a3d8a37221 */ /* 0x010fc60000010000 */
[----:B------:R0:W1:Y:S08]  /*ca50*/  MUFU.EX2 R0, R166 ;  /* 0x000000a600007308 */ /* 0x0000700000000800 */
[----:B------:R-:W4:Y:S01]  /*ca60*/  MUFU.EX2 R170, R170 ;  /* 0x000000aa00aa7308 */ /* 0x000f220000000800 */
[C---:B0-----:R-:W-:Y:S01]  /*ca70*/  FADD.FTZ R166, R173.reuse, R162 ;  /* 0x000000a2ada67221 */ /* 0x041fe20000010000 */
[----:B------:R-:W-:Y:S01]  /*ca80*/  F2FP.BF16.F32.PACK_AB R162, R173, R165 ;  /* 0x000000a5ada2723e */ /* 0x000fe200000010ff */
[C---:B--2---:R-:W-:Y:S01]  /*ca90*/  FADD.FTZ R165, R183.reuse, R163 ;  /* 0x000000a3b7a57221 */ /* 0x044fe20000010000 */
[----:B------:R-:W-:Y:S01]  /*caa0*/  F2FP.BF16.F32.PACK_AB R163, R183, R216 ;  /* 0x000000d8b7a3723e */ /* 0x000fe200000010ff */
[----:B------:R-:W-:Y:S01]  /*cab0*/  FADD.FTZ R166, R164, R166 ;  /* 0x000000a6a4a67221 */ /* 0x000fe20000010000 */
[C---:B------:R-:W-:Y:S01]  /*cac0*/  F2FP.BF16.F32.PACK_AB R164, R190.reuse, R164 ;  /* 0x000000a4bea4723e */ /* 0x040fe200000010ff */
[----:B---3--:R-:W-:Y:S01]  /*cad0*/  FADD.FTZ R165, R3, R165 ;  /* 0x000000a503a57221 */ /* 0x008fe20000010000 */
[----:B------:R-:W0:Y:S01]  /*cae0*/  MUFU.EX2 R185, R185 ;  /* 0x000000b900b97308 */ /* 0x000e220000000800 */
[----:B------:R-:W-:-:S02]  /*caf0*/  FADD.FTZ R166, R190, R166 ;  /* 0x000000a6bea67221 */ /* 0x000fc40000010000 */
[C---:B-----5:R-:W-:Y:S01]  /*cb00*/  FADD.FTZ R173, R169.reuse, R165 ;  /* 0x000000a5a9ad7221 */ /* 0x060fe20000010000 */
[----:B------:R-:W-:Y:S01]  /*cb10*/  F2FP.BF16.F32.PACK_AB R165, R169, R3 ;  /* 0x00000003a9a5723e */ /* 0x000fe200000010ff */
[----:B------:R-:W-:Y:S01]  /*cb20*/  FADD.FTZ R3, R180, R166 ;  /* 0x000000a6b4037221 */ /* 0x000fe20000010000 */
[C---:B------:R-:W-:Y:S01]  /*cb30*/  F2FP.BF16.F32.PACK_AB R166, R181.reuse, R180 ;  /* 0x000000b4b5a6723e */ /* 0x040fe200000010ff */
[----:B-1----:R-:W-:Y:S01]  /*cb40*/  FADD.FTZ R169, R0, R173 ;  /* 0x000000ad00a97221 */ /* 0x002fe20000010000 */
[----:B------:R-:W1:Y:S01]  /*cb50*/  MUFU.EX2 R171, R171 ;  /* 0x000000ab00ab7308 */ /* 0x000e620000000800 */
[----:B------:R-:W-:Y:S02]  /*cb60*/  FADD.FTZ R3, R181, R3 ;  /* 0x00000003b5037221 */ /* 0x000fe40000010000 */
[C---:B------:R-:W-:Y:S01]  /*cb70*/  FADD.FTZ R169, R167.reuse, R169 ;  /* 0x000000a9a7a97221 */ /* 0x040fe20000010000 */
[----:B------:R-:W-:Y:S01]  /*cb80*/  F2FP.BF16.F32.PACK_AB R167, R167, R0 ;  /* 0x00000000a7a7723e */ /* 0x000fe200000010ff */
[----:B------:R-:W-:-:S02]  /*cb90*/  FADD.FTZ R0, R168, R3 ;  /* 0x00000003a8007221 */ /* 0x000fc40000010000 */
[----:B----4-:R-:W-:Y:S01]  /*cba0*/  FADD.FTZ R3, R170, R169 ;  /* 0x000000a9aa037221 */ /* 0x010fe20000010000 */
        /* <DEDUP_REMOVED lines=12> */
[----:B------:R-:W-:-:S03]  /*cc70*/  F2FP.BF16.F32.PACK_AB R170, R189, R188 ;  /* 0x000000bcbdaa723e */ /* 0x000fc600000010ff */
[----:B------:R-:W-:-:S03]  /*cc80*/  FADD.FTZ R0, R172, R0 ;  /* 0x00000000ac007221 */ /* 0x000fc60000010000 */
        /* <DEDUP_REMOVED lines=12> */
[----:B0-----:R-:W-:Y:S01]  /*cd50*/  FADD.FTZ R0, R196, R0 ;  /* 0x00000000c4007221 */ /* 0x001fe20000010000 */
[----:B------:R-:W-:-:S03]  /*cd60*/  F2FP.BF16.F32.PACK_AB R174, R184, R196 ;  /* 0x000000c4b8ae723e */ /* 0x000fc600000010ff */
[----:B------:R-:W-:Y:S01]  /*cd70*/  FADD.FTZ R0, R184, R0 ;  /* 0x00000000b8007221 */ /* 0x000fe20000010000 */
[----:B-1----:R-:W-:-:S04]  /*cd80*/  FADD.FTZ R3, R186, R3 ;  /* 0x00000003ba037221 */ /* 0x002fc80000010000 */
[C---:B--2---:R-:W-:Y:S01]  /*cd90*/  FADD.FTZ R3, R191.reuse, R3 ;  /* 0x00000003bf037221 */ /* 0x044fe20000010000 */
[----:B------:R-:W-:Y:S01]  /*cda0*/  F2FP.BF16.F32.PACK_AB R175, R191, R186 ;  /* 0x000000babfaf723e */ /* 0x000fe200000010ff */
[----:B------:R-:W-:Y:S06]  /*cdb0*/  @!P0 BRA `(.L_x_763) ;  /* 0x0000000000048947 */ /* 0x000fec0003800000 */
[----:B------:R-:W-:Y:S01]  /*cdc0*/  BPT.TRAP 0x1 ;  /* 0x000000040000795c */ /* 0x000fe20000300000 */
.L_x_763:
[----:B------:R0:W1:Y:S01]  /*cdd0*/  SYNCS.PHASECHK.TRANS64.TRYWAIT P2, [R7+URZ+0x22850], R8 ;  /* 0x02285008070075a7 */ /* 0x000062000804017f */
[----:B------:R-:W-:Y:S05]  /*cde0*/  @!P0 BRA `(.L_x_764) ;  /* 0x0000000000048947 */ /* 0x000fea0003800000 */
[----:B------:R-:W-:Y:S01]  /*cdf0*/  BPT.TRAP 0x1 ;  /* 0x000000040000795c */ /* 0x000fe20000300000 */
.L_x_764:
[----:B------:R-:W-:Y:S04]  /*ce00*/  BSSY B0, `(.L_x_765) ;  /* 0x0000004000007945 */ /* 0x000fe80003800000 */
[----:B-1----:R-:W-:Y:S05]  /*ce10*/  @P2 BRA `(.L_x_766) ;  /* 0x0000000000082947 */ /* 0x002fea0003800000 */
[----:B------:R-:W1:Y:S02]  /*ce20*/  SYNCS.PHASECHK.TRANS64.TRYWAIT P2, [R7+URZ+0x22850], R8 ;  /* 0x02285008070075a7 */ /* 0x000e64000804017f */
[----:B-1----:R-:W-:Y:S05]  /*ce30*/  @!P2 BRA `(.L_x_767) ;  /* 0x000000b4006ca947 */ /* 0x002fea0003800000 */
.L_x_766:
[----:B------:R-:W-:Y:S05]  /*ce40*/  BSYNC B0 ;  /* 0x0000000000007941 */ /* 0x000fea0003800000 */
.L_x_765:
[----:B------:R-:W2:Y:S01]  /*ce50*/  LDL R176, [R1] ;  /* 0x0000000001b07983 */ /* 0x000ea20000100800 */
[----:B------:R-:W-:Y:S05]  /*ce60*/  WARPSYNC.ALL ;  /* 0x0000000000007948 */ /* 0x000fea0003800000 */
[----:B------:R-:W-:-:S05]  /*ce70*/  IMAD.MOV.U32 R179, RZ, RZ, 0x40000040 ;  /* 0x40000040ffb37424 */ /* 0x000fca00078e00ff */
[----:B------:R-:W-:Y:S01]  /*ce80*/  R2UR UR7, R179 ;  /* 0x00000000b30772ca */ /* 0x000fe200000e0000 */
[----:B------:R-:W-:Y:S02]  /*ce90*/  IMAD.MOV.U32 R179, RZ, RZ, 0x40000040 ;  /* 0x40000040ffb37424 */ /* 0x000fe400078e00ff */
[----:B--2---:R-:W-:Y:S02]  /*cea0*/  IMAD R178, R202, 0xc00, R176 ;  /* 0x00000c00cab27824 */ /* 0x004fe400078e02b0 */
[----:B------:R-:W2:Y:S03]  /*ceb0*/  S2R R176, SR_TID.X ;  /* 0x0000000000b07919 */ /* 0x000ea60000002100 */
[----:B------:R-:W-:Y:S02]  /*cec0*/  R2UR UR6, R178 ;  /* 0x00000000b20672ca */ /* 0x000fe400000e0000 */
[----:B--2---:R-:W-:-:S05]  /*ced0*/  SHF.R.U32.HI R176, RZ, 0x7, R176 ;  /* 0x00000007ffb07819 */ /* 0x004fca00000116b0 */
[----:B01----:R-:W-:-:S05]  /*cee0*/  VIADD R8, R176, 0x8 ;  /* 0x00000008b0087836 */ /* 0x003fca0000000000 */
[----:B------:R0:W-:Y:S06]  /*cef0*/  BAR.SYNC.DEFER_BLOCKING R8, 0x100 ;  /* 0x000400080000751d */ /* 0x0001ec0000010000 */
[----:B------:R-:W-:-:S06]  /*cf00*/  WARPGROUP.ARRIVE ;  /* 0x00000000000079c5 */ /* 0x000fcc0000000000 */
[----:B------:R-:W-:Y:S03]  /*cf10*/  HGMMA.64x256x16.F32.BF16 R24, R152, gdesc[UR4].tnspB, R24, gsb0 ;  /* 0x43e0000498187df0 */ /* 0x000fe60008001818 */
[----:B------:R-:W-:Y:S02]  /*cf20*/  WARPGROUP.DEPBAR.LE gsb0, 0x0 ;  /* 0x00008000000079c5 */ /* 0x000fe40000010000 */
[----:B------:R-:W-:Y:S01]  /*cf30*/  VIADD R152, R178, 0x80 ;  /* 0x00000080b2987836 */ /* 0x000fe20000000000 */
[----:B------:R-:W-:Y:S01]  /*cf40*/  MOV R153, 0x40000040 ;  /* 0x4000004000997802 */ /* 0x000fe20000000f00 */
[----:B------:R-:W-:-:S03]  /*cf50*/  WARPGROUP.ARRIVE ;  /* 0x00000000000079c5 */ /* 0x000fc60000000000 */
[----:B------:R-:W-:Y:S01]  /*cf60*/  R2UR UR6, R152 ;  /* 0x00000000980672ca */ /* 0x000fe200000e0000 */
[----:B------:R-:W-:Y:S01]  /*cf70*/  VIADD R152, R178, 0x100 ;  /* 0x00000100b2987836 */ /* 0x000fe20000000000 */
[----:B------:R-:W-:Y:S01]  /*cf80*/  R2UR UR7, R153 ;  /* 0x00000000990772ca */ /* 0x000fe200000e0000 */
[----:B------:R-:W-:-:S15]  /*cf90*/  IMAD.MOV.U32 R153, RZ, RZ, 0x40000040 ;  /* 0x40000040ff997424 */ /* 0x000fde00078e00ff */
[----:B------:R-:W-:Y:S01]  /*cfa0*/  HGMMA.64x256x16.F32.BF16 R24, R156, gdesc[UR4].tnspB, R24, gsb0 ;  /* 0x43e000049c187df0 */ /* 0x000fe20008001818 */
[----:B------:R-:W-:Y:S01]  /*cfb0*/  R2UR UR6, R152 ;  /* 0x00000000980672ca */ /* 0x000fe200000e0000 */
[----:B------:R-:W-:Y:S01]  /*cfc0*/  VIADD R152, R178, 0x180 ;  /* 0x00000180b2987836 */ /* 0x000fe20000000000 */
[----:B------:R-:W-:Y:S01]  /*cfd0*/  R2UR UR7, R153 ;  /* 0x00000000990772ca */ /* 0x000fe200000e0000 */
[----:B------:R-:W-:Y:S01]  /*cfe0*/  IMAD.MOV.U32 R153, RZ, RZ, 0x40000040 ;  /* 0x40000040ff997424 */ /* 0x000fe200078e00ff */
[----:B------:R-:W-:Y:S02]  /*cff0*/  WARPGROUP.DEPBAR.LE gsb0, 0x0 ;  /* 0x00008000000079c5 */ /* 0x000fe40000010000 */
[----:B------:R-:W-:-:S15]  /*d000*/  WARPGROUP.ARRIVE ;  /* 0x00000000000079c5 */ /* 0x000fde0000000000 */
[----:B------:R-:W-:-:S06]  /*d010*/  NOP ;  /* 0x0000000000007918 */ /* 0x000fcc0000000000 */
[----:B------:R-:W-:Y:S01]  /*d020*/  HGMMA.64x256x16.F32.BF16 R24, R160, gdesc[UR4].tnspB, R24, gsb0 ;  /* 0x43e00004a0187df0 */ /* 0x000fe20008001818 */
[----:B------:R-:W-:Y:S01]  /*d030*/  R2UR UR6, R152 ;  /* 0x00000000980672ca */ /* 0x000fe200000e0000 */
[C---:B------:R-:W-:Y:S01]  /*d040*/  VIADD R152, R178.reuse, 0x200 ;  /* 0x00000200b2987836 */ /* 0x040fe20000000000 */
[----:B------:R-:W-:Y:S01]  /*d050*/  R2UR UR7, R153 ;  /* 0x00000000990772ca */ /* 0x000fe200000e0000 */
[----:B------:R-:W-:Y:S02]  /*d060*/  IMAD.MOV.U32 R153, RZ, RZ, 0x40000040 ;  /* 0x40000040ff997424 */ /* 0x000fe400078e00ff */
[----:B------:R-:W-:Y:S01]  /*d070*/  VIADD R178, R178, 0x280 ;  /* 0x00000280b2b27836 */ /* 0x000fe20000000000 */
[----:B------:R-:W-:Y:S02]  /*d080*/  WARPGROUP.DEPBAR.LE gsb0, 0x0 ;  /* 0x00008000000079c5 */ /* 0x000fe40000010000 */
[----:B------:R-:W-:-:S15]  /*d090*/  WARPGROUP.ARRIVE ;  /* 0x00000000000079c5 */ /* 0x000fde0000000000 */
[----:B------:R-:W-:-:S04]  /*d0a0*/  NOP ;  /* 0x0000000000007918 */ /* 0x000fc80000000000 */
[----:B------:R-:W-:Y:S01]  /*d0b0*/  HGMMA.64x256x16.F32.BF16 R24, R164, gdesc[UR4].tnspB, R24, gsb0 ;  /* 0x43e00004a4187df0 */ /* 0x000fe20008001818 */
[----:B------:R-:W-:Y:S02]  /*d0c0*/  R2UR UR6, R152 ;  /* 0x00000000980672ca */ /* 0x000fe400000e0000 */
[----:B------:R-:W-:Y:S01]  /*d0d0*/  R2UR UR7, R153 ;  /* 0x00000000990772ca */ /* 0x000fe200000e0000 */
[----:B------:R-:W-:Y:S02]  /*d0e0*/  WARPGROUP.DEPBAR.LE gsb0, 0x0 ;  /* 0x00008000000079c5 */ /* 0x000fe40000010000 */
[----:B------:R-:W-:-:S15]  /*d0f0*/  WARPGROUP.ARRIVE ;  /* 0x00000000000079c5 */ /* 0x000fde0000000000 */
[----:B------:R-:W-:-:S07]  /*d100*/  NOP ;  /* 0x0000000000007918 */ /* 0x000fce0000000000 */
[----:B------:R-:W-:Y:S01]  /*d110*/  HGMMA.64x256x16.F32.BF16 R24, R168, gdesc[UR4].tnspB, R24, gsb0 ;  /* 0x43e00004a8187df0 */ /* 0x000fe20008001818 */
[----:B------:R-:W-:Y:S02]  /*d120*/  R2UR UR6, R178 ;  /* 0x00000000b20672ca */ /* 0x000fe400000e0000 */
[----:B------:R-:W-:Y:S01]  /*d130*/  R2UR UR7, R179 ;  /* 0x00000000b30772ca */ /* 0x000fe200000e0000 */
[----:B------:R-:W-:Y:S02]  /*d140*/  WARPGROUP.DEPBAR.LE gsb0, 0x0 ;  /* 0x00008000000079c5 */ /* 0x000fe40000010000 */
[----:B------:R-:W-:-:S15]  /*d150*/  WARPGROUP.ARRIVE ;  /* 0x00000000000079c5 */ /* 0x000fde0000000000 */
[----:B------:R-:W-:-:S07]  /*d160*/  NOP ;  /* 0x0000000000007918 */ /* 0x000fce0000000000 */
[----:B------:R-:W-:Y:S03]  /*d170*/  HGMMA.64x256x16.F32.BF16 R24, R172, gdesc[UR4].tnspB, R24, gsb0 ;  /* 0x43e00004ac187df0 */ /* 0x000fe60008001818 */
[----:B------:R-:W-:Y:S02]  /*d180*/  WARPGROUP.DEPBAR.LE gsb0, 0x0 ;  /* 0x00008000000079c5 */ /* 0x000fe40000010000 */
[----:B0-----:R-:W-:Y:S05]  /*d190*/  @!P0 BRA `(.L_x_768) ;  /* 0x0000000000048947 */ /* 0x001fea0003800000 */
[----:B------:R-:W-:Y:S01]  /*d1a0*/  BPT.TRAP 0x1 ;  /* 0x000000040000795c */ /* 0x000fe20000300000 */
.L_x_768:
[----:B------:R-:W0:Y:S01]  /*d1b0*/  S2R R8, SR_CgaCtaId ;  /* 0x0000000000087919 */ /* 0x000e220000008800 */
[----:B------:R-:W-:Y:S02]  /*d1c0*/  VIADD R7, R7, 0x22860 ;  /* 0x0002286007077836 */ /* 0x000fe40000000000 */
[----:B------:R-:W-:Y:S02]  /*d1d0*/  IMAD.MOV.U32 R214, RZ, RZ, R177 ;  /* 0x000000ffffd67224 */ /* 0x000fe400078e00b1 */
[----:B------:R-:W-:Y:S01]  /*d1e0*/  IMAD.MOV.U32 R215, RZ, RZ, R21 ;  /* 0x000000ffffd77224 */ /* 0x000fe200078e0015 */
[----:B0-----:R-:W-:-:S04]  /*d1f0*/  PRMT R7, R8, 0x654, R7 ;  /* 0x0000065408077816 */ /* 0x001fc80000000007 */
[----:B------:R1:W-:Y:S01]  /*d200*/  SYNCS.ARRIVE.TRANS64.RED.A1T0 RZ, [R7+URZ], RZ ;  /* 0x000000ff07ff79a7 */ /* 0x0003e2000810043f */
[----:B------:R-:W-:Y:S05]  /*d210*/  @P1 BRA `(.L_x_769) ;  /* 0xffffffd800b81947 */ /* 0x000fea000383ffff */
.L_x_757:
[----:B------:R-:W2:Y:S01]  /*d220*/  LDL.LU R175, [R1+0x30] ;  /* 0x0000300001af7983 */ /* 0x000ea20000300800 */
[----:B------:R-:W-:Y:S05]  /*d230*/  WARPSYNC.ALL ;  /* 0x0000000000007948 */ /* 0x000fea0003800000 */
[----:B------:R-:W1:Y:S01]  /*d240*/  SHFL.BFLY PT, R5, R0, 0x2, 0x1f ;  /* 0x0c401f0000057f89 */ /* 0x000e6200000e0000 */
[----:B------:R-:W-:Y:S01]  /*d250*/  VIADD R202, R202, 0x1 ;  /* 0x00000001caca7836 */ /* 0x000fe20000000000 */
[----:B------:R3:W-:Y:S08]  /*d260*/  BAR.ARV R9, 0x100 ;  /* 0x000400090000751d */ /* 0x0007f00000002000 */
[----:B------:R-:W-:Y:S06]  /*d270*/  BAR.ARV 0x8, 0x180 ;  /* 0x0206000000007b1d */ /* 0x000fec0000002000 */
[----:B------:R-:W-:Y:S01]  /*d280*/  ISETP.NE.AND P0, PT, R202, 0x2, PT ;  /* 0x00000002ca00780c */ /* 0x000fe20003f05270 */
[----:B0-----:R-:W0:Y:S01]  /*d290*/  SHFL.BFLY PT, R6, R3, 0x2, 0x1f ;  /* 0x0c401f0003067f89 */ /* 0x001e2200000e0000 */
[----:B------:R-:W-:-:S02]  /*d2a0*/  PLOP3.LUT P1, PT, PT, PT, PT, 0x8, 0x0 ;  /* 0x000000000000781c */ /* 0x000fc40003f2e170 */
[----:B------:R-:W-:Y:S01]  /*d2b0*/  SEL R202, R202, RZ, P0 ;  /* 0x000000ffcaca7207 */ /* 0x000fe20000000000 */
[----:B-1----:R-:W-:Y:S01]  /*d2c0*/  FADD.FTZ R7, R5, R0 ;  /* 0x0000000005077221 */ /* 0x002fe20000010000 */
[----:B------:R-:W-:-:S04]  /*d2d0*/  IMAD.MOV.U32 R0, RZ, RZ, RZ ;  /* 0x000000ffff007224 */ /* 0x000fc800078e00ff */
[----:B------:R-:W1:Y:S01]  /*d2e0*/  SHFL.BFLY PT, R4, R7, 0x1, 0x1f ;  /* 0x0c201f0007047f89 */ /* 0x000e6200000e0000 */
[----:B0-----:R-:W-:Y:S01]  /*d2f0*/  FADD.FTZ R8, R6, R3 ;  /* 0x0000000306087221 */ /* 0x001fe20000010000 */
[----:B------:R-:W-:Y:S01]  /*d300*/  IMAD.MOV.U32 R6, RZ, RZ, RZ ;  /* 0x000000ffff067224 */ /* 0x000fe200078e00ff */
[----:B------:R-:W-:-:S03]  /*d310*/  SEL R3, RZ, 0x1, P0 ;  /* 0x00000001ff037807 */ /* 0x000fc60000000000 */
[----:B------:R-:W0:Y:S01]  /*d320*/  SHFL.BFLY PT, R5, R8, 0x1, 0x1f ;  /* 0x0c201f0008057f89 */ /* 0x000e2200000e0000 */
[----:B------:R-:W-:Y:S01]  /*d330*/  LOP3.LUT R212, R212, R3, RZ, 0x3c, !PT ;  /* 0x00000003d4d47212 */ /* 0x000fe200078e3cff */
[----:B-1----:R-:W-:-:S05]  /*d340*/  FADD.FTZ R4, R7, R4 ;  /* 0x0000000407047221 */ /* 0x002fca0000010000 */
[----:B------:R-:W-:-:S13]  /*d350*/  FSETP.NE.FTZ.AND P2, PT, R4, RZ, PT ;  /* 0x000000ff0400720b */ /* 0x000fda0003f55000 */
[----:B------:R-:W1:Y:S01]  /*d360*/  @P2 MUFU.RCP R6, R4 ;  /* 0x0000000400062308 */ /* 0x000e620000001000 */
[----:B0-----:R-:W-:-:S05]  /*d370*/  FADD.FTZ R5, R8, R5 ;  /* 0x0000000508057221 */ /* 0x001fca0000010000 */
[----:B------:R-:W-:Y:S01]  /*d380*/  FSETP.NE.FTZ.AND P3, PT, R5, RZ, PT ;  /* 0x000000ff0500720b */ /* 0x000fe20003f75000 */
[-C--:B-1----:R-:W-:Y:S01]  /*d390*/  FMUL.FTZ R160, R72, R6.reuse ;  /* 0x0000000648a07220 */ /* 0x082fe20000410000 */
[-C--:B------:R-:W-:Y:S01]  /*d3a0*/  FMUL.FTZ R3, R73, R6.reuse ;  /* 0x0000000649037220 */ /* 0x080fe20000410000 */
[----:B------:R-:W-:Y:S01]  /*d3b0*/  @P2 MUFU.LG2 R72, R4 ;  /* 0x0000000400482308 */ /* 0x000fe20000000c00 */
[----:B------:R-:W-:Y:S01]  /*d3c0*/  FMUL.FTZ R170, R112, R6 ;  /* 0x0000000670aa7220 */ /* 0x000fe20000410000 */
[----:B------:R-:W-:-:S08]  /*d3d0*/  @P2 FMUL.FTZ R112, R20, 0.69314718246459960938 ;  /* 0x3f31721814702820 */ /* 0x000fd00000410000 */
[----:B------:R-:W-:Y:S01]  /*d3e0*/  @P3 FMUL.FTZ R73, R20, 0.69314718246459960938 ;  /* 0x3f31721814493820 */ /* 0x000fe20000410000 */
        /* <DEDUP_REMOVED lines=12> */
[----:B------:R-:W1:Y:S01]  /*d4b0*/  @P3 MUFU.LG2 R19, R5 ;  /* 0x0000000500133308 */ /* 0x000e620000000c00 */
        /* <DEDUP_REMOVED lines=8> */
[-C--:B0-----:R-:W-:Y:S01]  /*d540*/  FMUL.FTZ R8, R26, R0.reuse ;  /* 0x000000001a087220 */ /* 0x081fe20000410000 */
[-C--:B------:R-:W-:Y:S01]  /*d550*/  FMUL.FTZ R12, R27, R0.reuse ;  /* 0x000000001b0c7220 */ /* 0x080fe20000410000 */
[----:B------:R-:W-:Y:S01]  /*d560*/  @P2 FMUL.FTZ R27, R72, 0.69314718246459960938 ;  /* 0x3f317218481b2820 */ /* 0x000fe20000410000 */
[----:B------:R-:W-:Y:S01]  /*d570*/  FMUL.FTZ R10, R31, R0 ;  /* 0x000000001f0a7220 */ /* 0x000fe20000410000 */
[-C--:B------:R-:W-:Y:S01]  /*d580*/  FMUL.FTZ R53, R53, R6.reuse ;  /* 0x0000000635357220 */ /* 0x080fe20000410000 */
[-C--:B------:R-:W-:Y:S01]  /*d590*/  FMUL.FTZ R56, R56, R6.reuse ;  /* 0x0000000638387220 */ /* 0x080fe20000410000 */
[-C--:B------:R-:W-:Y:S01]  /*d5a0*/  FMUL.FTZ R57, R57, R6.reuse ;  /* 0x0000000639397220 */ /* 0x080fe20000410000 */
[-C--:B------:R-:W-:Y:S01]  /*d5b0*/  FMUL.FTZ R157, R60, R6.reuse ;  /* 0x000000063c9d7220 */ /* 0x080fe20000410000 */
[----:B-1----:R-:W-:Y:S01]  /*d5c0*/  @P3 FMUL.FTZ R26, R19, 0.69314718246459960938 ;  /* 0x3f317218131a3820 */ /* 0x002fe20000410000 */
        /* <DEDUP_REMOVED lines=46> */
[----:B------:R-:W-:Y:S02]  /*d8b0*/  IMAD.MOV.U32 R32, RZ, RZ, -0x800000 ;  /* 0xff800000ff207424 */ /* 0x000fe400078e00ff */
[-C--:B------:R-:W-:Y:S01]  /*d8c0*/  FMUL.FTZ R6, R35, R0.reuse ;  /* 0x0000000023067220 */ /* 0x080fe20000410000 */
[-C--:B------:R-:W-:Y:S01]  /*d8d0*/  FMUL.FTZ R39, R39, R0.reuse ;  /* 0x0000000027277220 */ /* 0x080fe20000410000 */
[-C--:B---3--:R-:W-:Y:S01]  /*d8e0*/  FMUL.FTZ R9, R42, R0.reuse ;  /* 0x000000002a097220 */ /* 0x088fe20000410000 */
        /* <DEDUP_REMOVED lines=51> */
[----:B------:R-:W-:Y:S01]  /*dc20*/  @P2 FFMA.FTZ R36, R112, R21, R27 ;  /* 0x0000001570242223 */ /* 0x000fe2000001001b */
[----:B------:R-:W-:Y:S01]  /*dc30*/  @P3 FFMA.FTZ R32, R73, R177, R26 ;  /* 0x000000b149203223 */ /* 0x000fe2000001001a */
[----:B--2---:R-:W-:-:S05]  /*dc40*/  VIADD R175, R175, 0x1 ;  /* 0x00000001afaf7836 */ /* 0x004fca0000000000 */
[----:B------:R0:W-:Y:S02]  /*dc50*/  STL [R1+0x30], R175 ;  /* 0x000030af01007387 */ /* 0x0001e40000100800 */
.L_x_714:
[----:B------:R-:W-:Y:S05]  /*dc60*/  WARPSYNC.ALL ;  /* 0x0000000000007948 */ /* 0x000fea0003800000 */
[----:B------:R-:W1:Y:S01]  /*dc70*/  S2R R21, SR_CgaCtaId ;  /* 0x0000000000157919 */ /* 0x000e620000008800 */
[----:B------:R-:W-:Y:S01]  /*dc80*/  MOV R19, 0x400 ;  /* 0x0000040000137802 */ /* 0x000fe20000000f00 */
[----:B------:R-:W-:Y:S01]  /*dc90*/  BSSY B0, `(.L_x_770) ;  /* 0x000031c000007945 */ /* 0x000fe20003800000 */
[----:B------:R-:W-:Y:S02]  /*dca0*/  BAR.SYNC.DEFER_BLOCKING 0x5, 0x180 ;  /* 0x0146000000007b1d */ /* 0x000fe40000010000 */
[----:B-1----:R-:W-:-:S05]  /*dcb0*/  LEA R19, R21, R19, 0x18 ;  /* 0x0000001315137211 */ /* 0x002fca00078ec0ff */
[----:B------:R1:W2:Y:S01]  /*dcc0*/  LDS.128 R72, [R19+0x228d0] ;  /* 0x0228d00013487984 */ /* 0x0002a20000000c00 */
[----:B------:R-:W-:Y:S06]  /*dcd0*/  BAR.ARV 0x4, 0x180 ;  /* 0x0106000000007b1d */ /* 0x000fec0000002000 */
[----:B------:R-:W-:Y:S05]  /*dce0*/  @P1 BRA `(.L_x_771) ;  /* 0x00000020002c1947 */ /* 0x000fea0003800000 */
[----:B------:R-:W3:Y:S04]  /*dcf0*/  LDL R21, [R1+0x5c] ;  /* 0x00005c0001157983 */ /* 0x000ee80000100800 */
[----:B------:R-:W4:Y:S04]  /*dd00*/  LDL.LU R176, [R1+0x24] ;  /* 0x0000240001b07983 */ /* 0x000f280000300800 */
[----:B0-----:R-:W4:Y:S01]  /*dd10*/  LDL.LU R175, [R1+0x28] ;  /* 0x0000280001af7983 */ /* 0x001f220000300800 */
[----:B-----5:R-:W0:Y:S01]  /*dd20*/  S2R R26, SR_SWINHI ;  /* 0x00000000001a7919 */ /* 0x020e220000002f00 */
[----:B------:R-:W-:Y:S05]  /*dd30*/  WARPSYNC.ALL ;  /* 0x0000000000007948 */ /* 0x000fea0003800000 */
[----:B------:R-:W-:Y:S01]  /*dd40*/  F2FP.BF16.F32.PACK_AB R24, R25, R24 ;  /* 0x000000181918723e */ /* 0x000fe200000010ff */
[----:B------:R-:W-:Y:S01]  /*dd50*/  ULDC.64 UR4, c[0x0][0xc00] ;  /* 0x0003000000047ab9 */ /* 0x000fe20000000a00 */
[----:B------:R-:W-:Y:S01]  /*dd60*/  F2FP.BF16.F32.PACK_AB R5, R6, R5 ;  /* 0x000000050605723e */ /* 0x000fe200000010ff */
[----:B--2---:R-:W2:Y:S01]  /*dd70*/  LDL R72, [R1+0x58] ;  /* 0x0000580001487983 */ /* 0x004ea20000100800 */
[----:B------:R-:W-:-:S02]  /*dd80*/  F2FP.BF16.F32.PACK_AB R7, R39, R7 ;  /* 0x000000072707723e */ /* 0x000fc400000010ff */
[----:B------:R-:W-:Y:S01]  /*dd90*/  F2FP.BF16.F32.PACK_AB R9, R43, R9 ;  /* 0x000000092b09723e */ /* 0x000fe200000010ff */
[----:B------:R-:W2:Y:S01]  /*dda0*/  LDL R151, [R1+0x34] ;  /* 0x0000340001977983 */ /* 0x000ea20000100800 */
[----:B------:R-:W-:Y:S02]  /*ddb0*/  MOV R34, R19 ;  /* 0x0000001300227202 */ /* 0x000fe40000000f00 */
[----:B0-----:R-:W-:Y:S02]  /*ddc0*/  MOV R35, R26 ;  /* 0x0000001a00237202 */ /* 0x001fe40000000f00 */
        /* <DEDUP_REMOVED lines=19> */
[----:B------:R-:W-:Y:S01]  /*df00*/  F2FP.BF16.F32.PACK_AB R147, R0, R150 ;  /* 0x000000960093723e */ /* 0x000fe200000010ff */
[----:B------:R-:W-:Y:S01]  /*df10*/  BAR.SYNC.DEFER_BLOCKING 0x1, 0x100 ;  /* 0x0044000000007b1d */ /* 0x000fe20000010000 */
[----:B---3--:R-:W-:-:S03]  /*df20*/  IMAD.WIDE R118, R21, 0x2, R34 ;  /* 0x0000000215767825 */ /* 0x008fc600078e0222 */
[C---:B------:R-:W-:Y:S02]  /*df30*/  LOP3.LUT R27, R118.reuse, 0x380, RZ, 0xc0, !PT ;  /* 0x00000380761b7812 */ /* 0x040fe400078ec0ff */
[C---:B------:R-:W-:Y:S02]  /*df40*/  IADD3 R103, P2, R118.reuse, 0x40, RZ ;  /* 0x0000004076677810 */ /* 0x040fe40007f5e0ff */
[----:B------:R-:W-:Y:S02]  /*df50*/  IADD3 R117, P3, R118, 0x60, RZ ;  /* 0x0000006076757810 */ /* 0x000fe40007f7e0ff */
[----:B------:R-:W-:Y:S02]  /*df60*/  SHF.R.U64 R27, R27, 0x3, RZ ;  /* 0x000000031b1b7819 */ /* 0x000fe400000012ff */
[----:B------:R-:W-:Y:S02]  /*df70*/  LOP3.LUT R102, R103, 0x380, RZ, 0xc0, !PT ;  /* 0x0000038067667812 */ /* 0x000fe400078ec0ff */
[----:B------:R-:W-:-:S02]  /*df80*/  LOP3.LUT R116, R117, 0x380, RZ, 0xc0, !PT ;  /* 0x0000038075747812 */ /* 0x000fc400078ec0ff */
[----:B------:R-:W-:Y:S01]  /*df90*/  LOP3.LUT R26, R27, R118, RZ, 0x3c, !PT ;  /* 0x000000761b1a7212 */ /* 0x000fe200078e3cff */
[--C-:B------:R-:W-:Y:S01]  /*dfa0*/  IMAD.MOV.U32 R27, RZ, RZ, R119.reuse ;  /* 0x000000ffff1b7224 */ /* 0x100fe200078e0077 */
[----:B------:R-:W-:Y:S02]  /*dfb0*/  SHF.R.U64 R102, R102, 0x3, RZ ;  /* 0x0000000366667819 */ /* 0x000fe400000012ff */
[----:B------:R-:W-:Y:S02]  /*dfc0*/  SHF.R.U64 R116, R116, 0x3, RZ ;  /* 0x0000000374747819 */ /* 0x000fe400000012ff */
[----:B------:R-:W-:Y:S01]  /*dfd0*/  LOP3.LUT R102, R102, R103, RZ, 0x3c, !PT ;  /* 0x0000006766667212 */ /* 0x000fe200078e3cff */
[--C-:B------:R-:W-:Y:S01]  /*dfe0*/  IMAD.X R103, RZ, RZ, R119.reuse, P2 ;  /* 0x000000ffff677224 */ /* 0x100fe200010e0677 */
[----:B------:R-:W-:Y:S01]  /*dff0*/  LOP3.LUT R116, R116, R117, RZ, 0x3c, !PT ;  /* 0x0000007574747212 */ /* 0x000fe200078e3cff */
[----:B------:R-:W-:Y:S01]  /*e000*/  IMAD.X R117, RZ, RZ, R119, P3 ;  /* 0x000000ffff757224 */ /* 0x000fe200018e0677 */
[----:B------:R-:W-:-:S02]  /*e010*/  MOV R21, R26 ;  /* 0x0000001a00157202 */ /* 0x000fc40000000f00 */
[----:B------:R-:W-:Y:S02]  /*e020*/  F2FP.BF16.F32.PACK_AB R26, R29, R28 ;  /* 0x0000001c1d1a723e */ /* 0x000fe400000010ff */
[C---:B------:R-:W-:Y:S02]  /*e030*/  IADD3 R29, P2, R118.reuse, 0x8000, RZ ;  /* 0x00008000761d7810 */ /* 0x040fe40007f5e0ff */
[C---:B------:R-:W-:Y:S02]  /*e040*/  IADD3 R121, P3, R118.reuse, 0x8020, RZ ;  /* 0x0000802076797810 */ /* 0x040fe40007f7e0ff */
[----:B------:R-:W-:Y:S02]  /*e050*/  IADD3 R99, P1, R118, 0x20, RZ ;  /* 0x0000002076637810 */ /* 0x000fe40007f3e0ff */
[----:B------:R-:W-:Y:S02]  /*e060*/  LOP3.LUT R28, R29, 0x380, RZ, 0xc0, !PT ;  /* 0x000003801d1c7812 */ /* 0x000fe400078ec0ff */
[----:B------:R-:W-:-:S02]  /*e070*/  LOP3.LUT R120, R121, 0x380, RZ, 0xc0, !PT ;  /* 0x0000038079787812 */ /* 0x000fc400078ec0ff */
[----:B------:R-:W-:Y:S02]  /*e080*/  LOP3.LUT R98, R99, 0x380, RZ, 0xc0, !PT ;  /* 0x0000038063627812 */ /* 0x000fe400078ec0ff */
[----:B------:R-:W-:Y:S02]  /*e090*/  IADD3 R107, P4, R118, 0x4000, RZ ;  /* 0x00004000766b7810 */ /* 0x000fe40007f9e0ff */
[----:B------:R-:W-:Y:S02]  /*e0a0*/  F2FP.BF16.F32.PACK_AB R27, R10, R4 ;  /* 0x000000040a1b723e */ /* 0x000fe400000010ff */
[----:B------:R-:W-:Y:S02]  /*e0b0*/  SHF.R.U64 R28, R28, 0x3, RZ ;  /* 0x000000031c1c7819 */ /* 0x000fe400000012ff */
[----:B------:R-:W-:Y:S02]  /*e0c0*/  SHF.R.U64 R120, R120, 0x3, RZ ;  /* 0x0000000378787819 */ /* 0x000fe400000012ff */
[----:B------:R-:W-:Y:S01]  /*e0d0*/  SHF.R.U64 R98, R98, 0x3, RZ ;  /* 0x0000000362627819 */ /* 0x000fe200000012ff */
[----:B------:R0:W-:Y:S01]  /*e0e0*/  STSM.16.M88.4 [R21], R24 ;  /* 0x0000001815007844 */ /* 0x0001e20000000200 */
[----:B------:R-:W-:-:S02]  /*e0f0*/  LOP3.LUT R106, R107, 0x380, RZ, 0xc0, !PT ;  /* 0x000003806b6a7812 */ /* 0x000fc400078ec0ff */
[----:B------:R-:W-:Y:S02]  /*e100*/  LOP3.LUT R28, R28, R29, RZ, 0x3c, !PT ;  /* 0x0000001d1c1c7212 */ /* 0x000fe400078e3cff */
[----:B------:R-:W-:Y:S01]  /*e110*/  LOP3.LUT R120, R120, R121, RZ, 0x3c, !PT ;  /* 0x0000007978787212 */ /* 0x000fe200078e3cff */
[--C-:B------:R-:W-:Y:S01]  /*e120*/  IMAD.X R121, RZ, RZ, R119.reuse, P3 ;  /* 0x000000ffff797224 */ /* 0x100fe200018e0677 */
[----:B------:R-:W-:Y:S01]  /*e130*/  LOP3.LUT R98, R98, R99, RZ, 0x3c, !PT ;  /* 0x0000006362627212 */ /* 0x000fe200078e3cff */
[----:B------:R-:W-:Y:S01]  /*e140*/  IMAD.X R99, RZ, RZ, R119, P1 ;  /* 0x000000ffff637224 */ /* 0x000fe200008e0677 */
[C---:B------:R-:W-:Y:S02]  /*e150*/  IADD3 R115, P5, R118.reuse, 0x4020, RZ ;  /* 0x0000402076737810 */ /* 0x040fe40007fbe0ff */
[----:B------:R-:W-:Y:S02]  /*e160*/  IADD3.X R29, RZ, R119, RZ, P2, !PT ;  /* 0x00000077ff1d7210 */ /* 0x000fe400017fe4ff */
[----:B------:R-:W-:-:S02]  /*e170*/  IADD3 R113, P0, R118, 0x4040, RZ ;  /* 0x0000404076717810 */ /* 0x000fc40007f1e0ff */
[C---:B------:R-:W-:Y:S02]  /*e180*/  IADD3 R111, P1, R118.reuse, 0x4060, RZ ;  /* 0x00004060766f7810 */ /* 0x040fe40007f3e0ff */
[C---:B0-----:R-:W-:Y:S02]  /*e190*/  IADD3 R25, P2, R118.reuse, 0xc040, RZ ;  /* 0x0000c04076197810 */ /* 0x041fe40007f5e0ff */
[----:B------:R-:W-:Y:S02]  /*e1a0*/  IADD3 R27, P3, R118, 0xc060, RZ ;  /* 0x0000c060761b7810 */ /* 0x000fe40007f7e0ff */
[----:B------:R-:W-:Y:S02]  /*e1b0*/  SHF.R.U64 R106, R106, 0x3, RZ ;  /* 0x000000036a6a7819 */ /* 0x000fe400000012ff */
[----:B------:R-:W-:Y:S02]  /*e1c0*/  LOP3.LUT R114, R115, 0x380, RZ, 0xc0, !PT ;  /* 0x0000038073727812 */ /* 0x000fe400078ec0ff */
[----:B------:R-:W-:-:S02]  /*e1d0*/  LOP3.LUT R112, R113, 0x380, RZ, 0xc0, !PT ;  /* 0x0000038071707812 */ /* 0x000fc400078ec0ff */
[----:B------:R-:W-:Y:S02]  /*e1e0*/  LOP3.LUT R24, R25, 0x380, RZ, 0xc0, !PT ;  /* 0x0000038019187812 */ /* 0x000fe400078ec0ff */
[----:B------:R-:W-:Y:S02]  /*e1f0*/  LOP3.LUT R26, R27, 0x380, RZ, 0xc0, !PT ;  /* 0x000003801b1a7812 */ /* 0x000fe400078ec0ff */
[----:B------:R-:W-:Y:S02]  /*e200*/  LOP3.LUT R110, R111, 0x380, RZ, 0xc0, !PT ;  /* 0x000003806f6e7812 */ /* 0x000fe400078ec0ff */
[----:B------:R-:W-:Y:S01]  /*e210*/  LOP3.LUT R106, R106, R107, RZ, 0x3c, !PT ;  /* 0x0000006b6a6a7212 */ /* 0x000fe200078e3cff */
[----:B------:R-:W-:Y:S01]  /*e220*/  IMAD.X R107, RZ, RZ, R119, P4 ;  /* 0x000000ffff6b7224 */ /* 0x000fe200020e0677 */
[----:B------:R-:W-:Y:S02]  /*e230*/  SHF.R.U64 R114, R114, 0x3, RZ ;  /* 0x0000000372727819 */ /* 0x000fe400000012ff */
[----:B------:R-:W-:-:S02]  /*e240*/  SHF.R.U64 R112, R112, 0x3, RZ ;  /* 0x0000000370707819 */ /* 0x000fc400000012ff */
[----:B------:R-:W-:Y:S02]  /*e250*/  IADD3 R123, P4, R118, 0x8040, RZ ;  /* 0x00008040767b7810 */ /* 0x000fe40007f9e0ff */
[----:B------:R-:W-:Y:S02]  /*e260*/  SHF.R.U64 R24, R24, 0x3, RZ ;  /* 0x0000000318187819 */ /* 0x000fe400000012ff */
[----:B------:R-:W-:Y:S02]  /*e270*/  SHF.R.U64 R26, R26, 0x3, RZ ;  /* 0x000000031a1a7819 */ /* 0x000fe400000012ff */
[----:B------:R-:W-:Y:S02]  /*e280*/  SHF.R.U64 R110, R110, 0x3, RZ ;  /* 0x000000036e6e7819 */ /* 0x000fe400000012ff */
[----:B------:R-:W-:Y:S01]  /*e290*/  LOP3.LUT R114, R114, R115, RZ, 0x3c, !PT ;  /* 0x0000007372727212 */ /* 0x000fe200078e3cff */
[--C-:B------:R-:W-:Y:S01]  /*e2a0*/  IMAD.X R115, RZ, RZ, R119.reuse, P5 ;  /* 0x000000ffff737224 */ /* 0x100fe200028e0677 */
[----:B------:R-:W-:Y:S01]  /*e2b0*/  LOP3.LUT R112, R112, R113, RZ, 0x3c, !PT ;  /* 0x0000007170707212 */ /* 0x000fe200078e3cff */
[----:B------:R-:W-:Y:S01]  /*e2c0*/  IMAD.X R113, RZ, RZ, R119, P0 ;  /* 0x000000ffff717224 */ /* 0x000fe200000e0677 */
[----:B------:R-:W-:-:S02]  /*e2d0*/  LOP3.LUT R122, R123, 0x380, RZ, 0xc0, !PT ;  /* 0x000003807b7a7812 */ /* 0x000fc400078ec0ff */
[----:B------:R-:W-:Y:S01]  /*e2e0*/  LOP3.LUT R24, R24, R25, RZ, 0x3c, !PT ;  /* 0x0000001918187212 */ /* 0x000fe200078e3cff */
[--C-:B------:R-:W-:Y:S01]  /*e2f0*/  IMAD.X R25, RZ, RZ, R119.reuse, P2 ;  /* 0x000000ffff197224 */ /* 0x100fe200010e0677 */
[----:B------:R-:W-:Y:S01]  /*e300*/  LOP3.LUT R26, R26, R27, RZ, 0x3c, !PT ;  /* 0x0000001b1a1a7212 */ /* 0x000fe200078e3cff */
[--C-:B------:R-:W-:Y:S01]  /*e310*/  IMAD.X R27, RZ, RZ, R119.reuse, P3 ;  /* 0x000000ffff1b7224 */ /* 0x100fe200018e0677 */
[----:B------:R-:W-:Y:S01]  /*e320*/  LOP3.LUT R110, R110, R111, RZ, 0x3c, !PT ;  /* 0x0000006f6e6e7212 */ /* 0x000fe200078e3cff */
[----:B------:R-:W-:Y:S01]  /*e330*/  IMAD.X R111, RZ, RZ, R119, P1 ;  /* 0x000000ffff6f7224 */ /* 0x000fe200008e0677 */
[C---:B------:R-:W-:Y:S02]  /*e340*/  IADD3 R125, P5, R118.reuse, 0x8060, RZ ;  /* 0x00008060767d7810 */ /* 0x040fe40007fbe0ff */
[----:B------:R-:W-:Y:S02]  /*e350*/  IADD3 R127, P0, R118, 0xc000, RZ ;  /* 0x0000c000767f7810 */ /* 0x000fe40007f1e0ff */
[----:B------:R-:W-:-:S02]  /*e360*/  MOV R98, R98 ;  /* 0x0000006200627202 */ /* 0x000fc40000000f00 */
[----:B------:R-:W-:Y:S02]  /*e370*/  F2FP.BF16.F32.PACK_AB R4, R33, R14 ;  /* 0x0000000e2104723e */ /* 0x000fe400000010ff */
[----:B------:R-:W-:Y:S02]  /*e380*/  IADD3 R129, P1, R118, 0xc020, RZ ;  /* 0x0000c02076817810 */ /* 0x000fe40007f3e0ff */
[----:B------:R-:W-:Y:S02]  /*e390*/  SHF.R.U64 R122, R122, 0x3, RZ ;  /* 0x000000037a7a7819 */ /* 0x000fe400000012ff */
[----:B------:R-:W-:Y:S02]  /*e3a0*/  MOV R102, R102 ;  /* 0x0000006600667202 */ /* 0x000fe40000000f00 */
[----:B------:R-:W-:Y:S02]  /*e3b0*/  F2FP.BF16.F32.PACK_AB R10, R45, R154 ;  /* 0x0000009a2d0a723e */ /* 0x000fe400000010ff */
[----:B------:R-:W-:Y:S01]  /*e3c0*/  LOP3.LUT R124, R125, 0x380, RZ, 0xc0, !PT ;  /* 0x000003807d7c7812 */ /* 0x000fe200078ec0ff */
[----:B------:R0:W-:Y:S01]  /*e3d0*/  STSM.16.M88.4 [R98], R4 ;  /* 0x0000000462007844 */ /* 0x0001e20000000200 */
[----:B------:R-:W-:-:S02]  /*e3e0*/  LOP3.LUT R126, R127, 0x380, RZ, 0xc0, !PT ;  /* 0x000003807f7e7812 */ /* 0x000fc400078ec0ff */
[----:B------:R-:W-:Y:S02]  /*e3f0*/  MOV R116, R116 ;  /* 0x0000007400747202 */ /* 0x000fe40000000f00 */
[----:B------:R-:W-:Y:S02]  /*e400*/  MOV R33, R24 ;  /* 0x0000001800217202 */ /* 0x000fe40000000f00 */
[----:B------:R-:W-:Y:S02]  /*e410*/  MOV R37, R26 ;  /* 0x0000001a00257202 */ /* 0x000fe40000000f00 */
[----:B------:R-:W-:Y:S02]  /*e420*/  F2FP.BF16.F32.PACK_AB R14, R53, R156 ;  /* 0x0000009c350e723e */ /* 0x000fe400000010ff */
[----:B------:R-:W-:Y:S02]  /*e430*/  LOP3.LUT R128, R129, 0x380, RZ, 0xc0, !PT ;  /* 0x0000038081807812 */ /* 0x000fe400078ec0ff */
[----:B------:R-:W-:-:S02]  /*e440*/  MOV R106, R106 ;  /* 0x0000006a006a7202 */ /* 0x000fc40000000f00 */
[----:B------:R-:W-:Y:S02]  /*e450*/  F2FP.BF16.F32.PACK_AB R24, R57, R56 ;  /* 0x000000383918723e */ /* 0x000fe400000010ff */
[----:B------:R-:W-:Y:S02]  /*e460*/  F2FP.BF16.F32.PACK_AB R25, R59, R58 ;  /* 0x0000003a3b19723e */ /* 0x000fe400000010ff */
[----:B------:R-:W-:Y:S02]  /*e470*/  F2FP.BF16.F32.PACK_AB R26, R61, R157 ;  /* 0x0000009d3d1a723e */ /* 0x000fe400000010ff */
[----:B------:R-:W-:Y:S01]  /*e480*/  F2FP.BF16.F32.PACK_AB R27, R63, R62 ;  /* 0x0000003e3f1b723e */ /* 0x000fe200000010ff */
[----:B------:R3:W-:Y:S01]  /*e490*/  STSM.16.M88.4 [R102], R8 ;  /* 0x0000000866007844 */ /* 0x0007e20000000200 */
[----:B------:R-:W-:Y:S01]  /*e4a0*/  LOP3.LUT R122, R122, R123, RZ, 0x3c, !PT ;  /* 0x0000007b7a7a7212 */ /* 0x000fe200078e3cff */
[----:B------:R-:W-:Y:S01]  /*e4b0*/  IMAD.X R123, RZ, RZ, R119, P4 ;  /* 0x000000ffff7b7224 */ /* 0x000fe200020e0677 */
[----:B------:R-:W-:-:S02]  /*e4c0*/  MOV R114, R114 ;  /* 0x0000007200727202 */ /* 0x000fc40000000f00 */
[----:B0-----:R-:W-:Y:S02]  /*e4d0*/  F2FP.BF16.F32.PACK_AB R4, R65, R158 ;  /* 0x0000009e4104723e */ /* 0x001fe400000010ff */
[----:B------:R-:W-:Y:S02]  /*e4e0*/  F2FP.BF16.F32.PACK_AB R5, R67, R66 ;  /* 0x000000424305723e */ /* 0x000fe400000010ff */
[----:B------:R-:W-:Y:S02]  /*e4f0*/  F2FP.BF16.F32.PACK_AB R6, R69, R159 ;  /* 0x0000009f4506723e */ /* 0x000fe400000010ff */
[----:B------:R-:W-:Y:S02]  /*e500*/  F2FP.BF16.F32.PACK_AB R7, R71, R70 ;  /* 0x000000464707723e */ /* 0x000fe400000010ff */
[----:B------:R-:W-:Y:S01]  /*e510*/  SHF.R.U64 R124, R124, 0x3, RZ ;  /* 0x000000037c7c7819 */ /* 0x000fe200000012ff */
[----:B------:R-:W-:Y:S01]  /*e520*/  STSM.16.M88.4 [R116], R12 ;  /* 0x0000000c74007844 */ /* 0x000fe20000000200 */
[----:B------:R-:W-:-:S02]  /*e530*/  SHF.R.U64 R126, R126, 0x3, RZ ;  /* 0x000000037e7e7819 */ /* 0x000fc400000012ff */
[----:B------:R-:W-:Y:S02]  /*e540*/  MOV R112, R112 ;  /* 0x0000007000707202 */ /* 0x000fe40000000f00 */
[----:B------:R-:W-:Y:S02]  /*e550*/  MOV R21, R28 ;  /* 0x0000001c00157202 */ /* 0x000fe40000000f00 */
[----:B---3--:R-:W-:Y:S02]  /*e560*/  F2FP.BF16.F32.PACK_AB R8, R3, R160 ;  /* 0x000000a00308723e */ /* 0x008fe400000010ff */
[----:B------:R-:W-:Y:S02]  /*e570*/  F2FP.BF16.F32.PACK_AB R9, R30, R20 ;  /* 0x000000141e09723e */ /* 0x000fe400000010ff */
[----:B------:R-:W-:Y:S02]  /*e580*/  F2FP.BF16.F32.PACK_AB R10, R77, R161 ;  /* 0x000000a14d0a723e */ /* 0x000fe400000010ff */
[----:B------:R-:W-:Y:S01]  /*e590*/  F2FP.BF16.F32.PACK_AB R11, R79, R78 ;  /* 0x0000004e4f0b723e */ /* 0x000fe200000010ff */
[----:B------:R-:W-:Y:S01]  /*e5a0*/  STSM.16.M88.4 [R106], R24 ;  /* 0x000000186a007844 */ /* 0x000fe20000000200 */
[----:B------:R-:W-:Y:S01]  /*e5b0*/  SHF.R.U64 R128, R128, 0x3, RZ ;  /* 0x0000000380807819 */ /* 0x000fe200000012ff */
[----:B------:R-:W0:Y:S01]  /*e5c0*/  LDC R3, c[0x0][0xbe8] ;  /* 0x0002fa00ff037b82 */ /* 0x000e220000000800 */
[----:B------:R-:W-:-:S02]  /*e5d0*/  MOV R110, R110 ;  /* 0x0000006e006e7202 */ /* 0x000fc40000000f00 */
[----:B------:R-:W-:Y:S02]  /*e5e0*/  F2FP.BF16.F32.PACK_AB R28, R81, R162 ;  /* 0x000000a2511c723e */ /* 0x000fe400000010ff */
[----:B------:R-:W-:Y:S02]  /*e5f0*/  F2FP.BF16.F32.PACK_AB R29, R83, R82 ;  /* 0x00000052531d723e */ /* 0x000fe400000010ff */
[----:B------:R-:W-:Y:S01]  /*e600*/  F2FP.BF16.F32.PACK_AB R30, R85, R163 ;  /* 0x000000a3551e723e */ /* 0x000fe200000010ff */
[----:B------:R3:W-:Y:S01]  /*e610*/  STSM.16.M88.4 [R114], R4 ;  /* 0x0000000472007844 */ /* 0x0007e20000000200 */
[----:B------:R-:W-:Y:S01]  /*e620*/  LOP3.LUT R124, R124, R125, RZ, 0x3c, !PT ;  /* 0x0000007d7c7c7212 */ /* 0x000fe200078e3cff */
[----:B------:R-:W-:Y:S01]  /*e630*/  IMAD.X R125, RZ, RZ, R119, P5 ;  /* 0x000000ffff7d7224 */ /* 0x000fe200028e0677 */
[----:B------:R-:W-:Y:S02]  /*e640*/  MOV R120, R120 ;  /* 0x0000007800787202 */ /* 0x000fe40000000f00 */
[----:B------:R-:W-:-:S02]  /*e650*/  F2FP.BF16.F32.PACK_AB R56, R97, R166 ;  /* 0x000000a66138723e */ /* 0x000fc400000010ff */
[----:B------:R-:W-:Y:S02]  /*e660*/  F2FP.BF16.F32.PACK_AB R57, R44, R38 ;  /* 0x000000262c39723e */ /* 0x000fe400000010ff */
[----:B------:R-:W-:Y:S02]  /*e670*/  F2FP.BF16.F32.PACK_AB R58, R101, R167 ;  /* 0x000000a7653a723e */ /* 0x000fe400000010ff */
[----:B------:R-:W-:Y:S01]  /*e680*/  F2FP.BF16.F32.PACK_AB R59, R48, R46 ;  /* 0x0000002e303b723e */ /* 0x000fe200000010ff */
[----:B------:R1:W-:Y:S01]  /*e690*/  STSM.16.M88.4 [R112], R8 ;  /* 0x0000000870007844 */ /* 0x0003e20000000200 */
[----:B------:R-:W-:Y:S01]  /*e6a0*/  LOP3.LUT R126, R126, R127, RZ, 0x3c, !PT ;  /* 0x0000007f7e7e7212 */ /* 0x000fe200078e3cff */
[----:B------:R-:W-:Y:S01]  /*e6b0*/  IMAD.X R127, RZ, RZ, R119, P0 ;  /* 0x000000ffff7f7224 */ /* 0x000fe200000e0677 */
[----:B------:R-:W-:Y:S02]  /*e6c0*/  MOV R122, R122 ;  /* 0x0000007a007a7202 */ /* 0x000fe40000000f00 */
[----:B---3--:R-:W-:-:S02]  /*e6d0*/  F2FP.BF16.F32.PACK_AB R4, R105, R168 ;  /* 0x000000a86904723e */ /* 0x008fc400000010ff */
[----:B------:R-:W-:Y:S02]  /*e6e0*/  F2FP.BF16.F32.PACK_AB R5, R52, R50 ;  /* 0x000000323405723e */ /* 0x000fe400000010ff */
[----:B------:R-:W-:Y:S02]  /*e6f0*/  F2FP.BF16.F32.PACK_AB R6, R109, R169 ;  /* 0x000000a96d06723e */ /* 0x000fe400000010ff */
[----:B------:R-:W-:Y:S01]  /*e700*/  F2FP.BF16.F32.PACK_AB R7, R60, R54 ;  /* 0x000000363c07723e */ /* 0x000fe200000010ff */
[----:B------:R-:W-:Y:S01]  /*e710*/  STSM.16.M88.4 [R110], R28 ;  /* 0x0000001c6e007844 */ /* 0x000fe20000000200 */
[----:B------:R-:W-:Y:S01]  /*e720*/  LOP3.LUT R128, R128, R129, RZ, 0x3c, !PT ;  /* 0x0000008180807212 */ /* 0x000fe200078e3cff */
[----:B------:R-:W-:Y:S02]  /*e730*/  IMAD.X R129, RZ, RZ, R119, P1 ;  /* 0x000000ffff817224 */ /* 0x000fe400008e0677 */
[----:B------:R-:W-:Y:S01]  /*e740*/  STSM.16.M88.4 [R21], R40 ;  /* 0x0000002815007844 */ /* 0x000fe20000000200 */
[----:B------:R-:W-:-:S02]  /*e750*/  MOV R124, R124 ;  /* 0x0000007c007c7202 */ /* 0x000fc40000000f00 */
[----:B-1----:R-:W-:Y:S01]  /*e760*/  F2FP.BF16.F32.PACK_AB R8, R96, R170 ;  /* 0x000000aa6008723e */ /* 0x002fe200000010ff */
[----:B------:R-:W-:Y:S01]  /*e770*/  STSM.16.M88.4 [R120], R56 ;  /* 0x0000003878007844 */ /* 0x000fe20000000200 */
[----:B------:R-:W-:Y:S02]  /*e780*/  F2FP.BF16.F32.PACK_AB R9, R68, R64 ;  /* 0x000000404409723e */ /* 0x000fe400000010ff */
[----:B------:R-:W-:Y:S01]  /*e790*/  F2FP.BF16.F32.PACK_AB R10, R100, R171 ;  /* 0x000000ab640a723e */ /* 0x000fe200000010ff */
[----:B------:R4:W-:Y:S01]  /*e7a0*/  STSM.16.M88.4 [R122], R4 ;  /* 0x000000047a007844 */ /* 0x0009e20000000200 */
[----:B------:R-:W-:Y:S02]  /*e7b0*/  F2FP.BF16.F32.PACK_AB R11, R80, R76 ;  /* 0x0000004c500b723e */ /* 0x000fe400000010ff */
[----:B------:R-:W-:Y:S02]  /*e7c0*/  MOV R126, R126 ;  /* 0x0000007e007e7202 */ /* 0x000fe40000000f00 */
[----:B------:R-:W-:-:S02]  /*e7d0*/  F2FP.BF16.F32.PACK_AB R12, R104, R172 ;  /* 0x000000ac680c723e */ /* 0x000fc400000010ff */
[----:B------:R-:W-:Y:S02]  /*e7e0*/  F2FP.BF16.F32.PACK_AB R13, R86, R84 ;  /* 0x00000054560d723e */ /* 0x000fe400000010ff */
[----:B------:R-:W-:Y:S02]  /*e7f0*/  F2FP.BF16.F32.PACK_AB R14, R108, R173 ;  /* 0x000000ad6c0e723e */ /* 0x000fe400000010ff */
[----:B------:R-:W-:Y:S02]  /*e800*/  F2FP.BF16.F32.PACK_AB R15, R92, R88 ;  /* 0x000000585c0f723e */ /* 0x000fe400000010ff */
[----:B------:R-:W-:Y:S02]  /*e810*/  ISETP.NE.U32.AND P0, PT, RZ, UR4, PT ;  /* 0x00000004ff007c0c */ /* 0x000fe4000bf05070 */
[----:B------:R-:W-:Y:S02]  /*e820*/  MOV R128, R128 ;  /* 0x0000008000807202 */ /* 0x000fe40000000f00 */
[----:B----4-:R-:W-:-:S02]  /*e830*/  IADD3 R6, P1, R176, UR4, RZ ;  /* 0x00000004b0067c10 */ /* 0x010fc4000ff3e0ff */
[----:B------:R-:W-:Y:S02]  /*e840*/  F2FP.BF16.F32.PACK_AB R24, R152, R174 ;  /* 0x000000ae9818723e */ /* 0x000fe400000010ff */
[----:B------:R-:W-:Y:S02]  /*e850*/  F2FP.BF16.F32.PACK_AB R25, R131, R130 ;  /* 0x000000828319723e */ /* 0x000fe400000010ff */
[----:B------:R-:W-:Y:S02]  /*e860*/  F2FP.BF16.F32.PACK_AB R26, R133, R132 ;  /* 0x00000084851a723e */ /* 0x000fe400000010ff */
[----:B------:R-:W-:Y:S01]  /*e870*/  F2FP.BF16.F32.PACK_AB R27, R135, R134 ;  /* 0x00000086871b723e */ /* 0x000fe200000010ff */
[----:B------:R1:W-:Y:S01]  /*e880*/  STSM.16.M88.4 [R124], R8 ;  /* 0x000000087c007844 */ /* 0x0003e20000000200 */
[----:B------:R-:W-:Y:S02]  /*e890*/  ISETP.NE.AND.EX P0, PT, RZ, UR5, PT, P0 ;  /* 0x00000005ff007c0c */ /* 0x000fe4000bf05300 */
[----:B------:R-:W-:Y:S01]  /*e8a0*/  IADD3.X R7, R175, UR5, RZ, P1, !PT ;  /* 0x00000005af077c10 */ /* 0x000fe20008ffe4ff */
[----:B------:R2:W-:Y:S01]  /*e8b0*/  STSM.16.M88.4 [R126], R12 ;  /* 0x0000000c7e007844 */ /* 0x0005e20000000200 */
[----:B------:R-:W-:-:S02]  /*e8c0*/  ULDC.64 UR4, c[0x0][0xc08] ;  /* 0x0003020000047ab9 */ /* 0x000fc40000000a00 */
[----:B------:R-:W-:Y:S01]  /*e8d0*/  ISETP.NE.U32.AND P2, PT, RZ, UR4, PT ;  /* 0x00000004ff007c0c */ /* 0x000fe2000bf45070 */
[----:B------:R3:W-:Y:S04]  /*e8e0*/  STSM.16.M88.4 [R128], R24 ;  /* 0x0000001880007844 */ /* 0x0007e80000000200 */
[----:B------:R3:W-:Y:S01]  /*e8f0*/  STSM.16.M88.4 [R33], R136 ;  /* 0x0000008821007844 */ /* 0x0007e20000000200 */
[----:B------:R-:W-:-:S03]  /*e900*/  ISETP.NE.AND.EX P2, PT, RZ, UR5, PT, P2 ;  /* 0x00000005ff007c0c */ /* 0x000fc6000bf45320 */
[----:B------:R3:W-:Y:S01]  /*e910*/  STSM.16.M88.4 [R37], R144 ;  /* 0x0000009025007844 */ /* 0x0007e20000000200 */
[----:B------:R-:W-:Y:S01]  /*e920*/  IMAD.MOV.U32 R20, RZ, RZ, RZ ;  /* 0x000000ffff147224 */ /* 0x000fe200078e00ff */
[----:B------:R-:W-:Y:S08]  /*e930*/  BAR.SYNC.DEFER_BLOCKING 0x1, 0x100 ;  /* 0x0044000000007b1d */ /* 0x000ff00000010000 */
[----:B------:R-:W-:Y:S01]  /*e940*/  @P2 IADD3 R4, P3, R176, UR4, RZ ;  /* 0x00000004b0042c10 */ /* 0x000fe2000ff7e0ff */
[----:B------:R-:W-:-:S02]  /*e950*/  ULDC UR4, c[0x0][0xa88] ;  /* 0x0002a20000047ab9 */ /* 0x000fc40000000800 */
[----:B------:R-:W-:Y:S01]  /*e960*/  IMAD.U32 R0, RZ, RZ, UR4 ;  /* 0x00000004ff007e24 */ /* 0x000fe2000f8e00ff */
[----:B------:R-:W-:Y:S01]  /*e970*/  @P2 IADD3.X R5, R175, UR5, RZ, P3, !PT ;  /* 0x00000005af052c10 */ /* 0x000fe20009ffe4ff */
[----:B------:R3:W5:Y:S04]  /*e980*/  @P0 LDG.E R20, desc[UR40][R6.64] ;  /* 0x0000002806140981 */ /* 0x000768000c1e1900 */
[----:B------:R3:W5:Y:S01]  /*e990*/  @P2 LDG.E R0, desc[UR40][R4.64] ;  /* 0x0000002804002981 */ /* 0x000762000c1e1900 */
[----:B0-----:R-:W-:-:S13]  /*e9a0*/  ISETP.NE.AND P1, PT, R3, 0x1, PT ;  /* 0x000000010300780c */ /* 0x001fda0003f25270 */
[----:B-1----:R-:W0:Y:S08]  /*e9b0*/  @P1 LDC R8, c[0x0][0xbec] ;  /* 0x0002fb00ff081b82 */ /* 0x002e300000000800 */
[----:B------:R-:W1:Y:S01]  /*e9c0*/  @P1 LDC R11, c[0x0][0xbf0] ;  /* 0x0002fc00ff0b1b82 */ /* 0x000e620000000800 */
[----:B--2---:R-:W-:Y:S01]  /*e9d0*/  IMAD R15, R151, 0x80, R72 ;  /* 0x00000080970f7824 */ /* 0x004fe200078e0248 */
[----:B---3--:R-:W-:Y:S06]  /*e9e0*/  @P2 BRA `(.L_x_772) ;  /* 0x0000000000102947 */ /* 0x008fec0003800000 */
[----:B------:R-:W-:Y:S05]  /*e9f0*/  @!P0 BRA `(.L_x_772) ;  /* 0x00000000000c8947 */ /* 0x000fea0003800000 */
[----:B------:R-:W2:Y:S04]  /*ea00*/  LDG.E R5, desc[UR40][R6.64] ;  /* 0x0000002806057981 */ /* 0x000ea8000c1e1900 */
[----:B-----5:R-:W2:Y:S02]  /*ea10*/  LDG.E R0, desc[UR40][R6.64+0x4] ;  /* 0x0000042806007981 */ /* 0x020ea4000c1e1900 */
[----:B--2---:R-:W-:-:S07]  /*ea20*/  IMAD.IADD R0, R0, 0x1, -R5 ;  /* 0x0000000100007824 */ /* 0x004fce00078e0a05 */
.L_x_772:
[----:B------:R-:W2:Y:S01]  /*ea30*/  LDL.LU R12, [R1+0x3c] ;  /* 0x00003c00010c7983 */ /* 0x000ea20000300800 */
[----:B0-----:R-:W-:Y:S01]  /*ea40*/  @P1 IMAD.HI.U32 R4, R15, R8, RZ ;  /* 0x000000080f041227 */ /* 0x001fe200078e00ff */
[----:B------:R-:W-:Y:S01]  /*ea50*/  ULDC.64 UR4, c[0x0][0xb90] ;  /* 0x0002e40000047ab9 */ /* 0x000fe20000000a00 */
[----:B-----5:R-:W-:Y:S01]  /*ea60*/  SHF.R.S32.HI R21, RZ, 0x1f, R20 ;  /* 0x0000001fff157819 */ /* 0x020fe20000011414 */
[----:B------:R-:W3:Y:S01]  /*ea70*/  LDL.LU R10, [R1+0x2c] ;  /* 0x00002c00010a7983 */ /* 0x000ee20000300800 */
[----:B------:R-:W-:Y:S01]  /*ea80*/  IMAD.MOV.U32 R9, RZ, RZ, R15 ;  /* 0x000000ffff097224 */ /* 0x000fe200078e000f */
[----:B------:R-:W0:Y:S02]  /*ea90*/  @P1 LDC R85, c[0x0][0xbec] ;  /* 0x0002fb00ff551b82 */ /* 0x000e240000000800 */
[----:B------:R-:W4:Y:S01]  /*eaa0*/  LDL.LU R87, [R1+0x20] ;  /* 0x0000200001577983 */ /* 0x000f220000300800 */
[----:B-1----:R-:W-:-:S03]  /*eab0*/  @P1 SHF.R.U32.HI R9, RZ, R11, R4 ;  /* 0x0000000bff091219 */ /* 0x002fc60000011604 */
[----:B------:R-:W4:Y:S01]  /*eac0*/  LDL R14, [R1+0x50] ;  /* 0x00005000010e7983 */ /* 0x000f220000100800 */
[----:B------:R-:W1:Y:S01]  /*ead0*/  S2R R84, SR_TID.X ;  /* 0x0000000000547919 */ /* 0x000e620000002100 */
[----:B------:R-:W0:Y:S01]  /*eae0*/  S2R R27, SR_TID.X ;  /* 0x00000000001b7919 */ /* 0x000e220000002100 */
[----:B-1----:R-:W-:-:S05]  /*eaf0*/  VIADD R84, R84, 0xffffff80 ;  /* 0xffffff8054547836 */ /* 0x002fca0000000000 */
[----:B------:R-:W-:-:S04]  /*eb00*/  SHF.R.S32.HI R86, RZ, 0x1f, R84 ;  /* 0x0000001fff567819 */ /* 0x000fc80000011454 */
[----:B------:R-:W-:-:S04]  /*eb10*/  LEA.HI R86, R86, R84, RZ, 0x3 ;  /* 0x0000005456567211 */ /* 0x000fc800078f18ff */
[----:B------:R-:W-:-:S05]  /*eb20*/  SHF.R.S32.HI R86, RZ, 0x3, R86 ;  /* 0x00000003ff567819 */ /* 0x000fca0000011456 */
[----:B------:R-:W-:Y:S01]  /*eb30*/  IMAD R13, R86, 0x40, R213 ;  /* 0x00000040560d7824 */ /* 0x000fe200078e02d5 */
[----:B------:R-:W-:Y:S02]  /*eb40*/  SHF.R.S32.HI R82, RZ, 0x1f, R84 ;  /* 0x0000001fff527819 */ /* 0x000fe40000011454 */
[----:B0-----:R-:W-:Y:S02]  /*eb50*/  IADD3 R27, R27, -0x80, RZ ;  /* 0xffffff801b1b7810 */ /* 0x001fe40007ffe0ff */
[----:B------:R-:W-:Y:S02]  /*eb60*/  LEA.HI R82, R82, R84, RZ, 0x3 ;  /* 0x0000005452527211 */ /* 0x000fe400078f18ff */
[----:B------:R-:W-:Y:S02]  /*eb70*/  SHF.R.S32.HI R26, RZ, 0x1f, R27 ;  /* 0x0000001fff1a7819 */ /* 0x000fe4000001141b */
[----:B------:R-:W-:Y:S02]  /*eb80*/  LOP3.LUT R82, R82, 0xfffffff8, RZ, 0xc0, !PT ;  /* 0xfffffff852527812 */ /* 0x000fe400078ec0ff */
[----:B------:R-:W-:-:S03]  /*eb90*/  LEA.HI R26, R26, R27, RZ, 0x7 ;  /* 0x0000001b1a1a7211 */ /* 0x000fc600078f38ff */
[----:B------:R-:W-:Y:S02]  /*eba0*/  IMAD.IADD R82, R84, 0x1, -R82 ;  /* 0x0000000154527824 */ /* 0x000fe400078e0a52 */
[----:B------:R-:W0:Y:S01]  /*ebb0*/  @P1 LDC R84, c[0x0][0xbf0] ;  /* 0x0002fc00ff541b82 */ /* 0x000e220000000800 */
[----:B------:R-:W-:Y:S01]  /*ebc0*/  LOP3.LUT R26, R26, 0xffffff80, RZ, 0xc0, !PT ;  /* 0xffffff801a1a7812 */ /* 0x000fe200078ec0ff */
[----:B------:R-:W-:-:S04]  /*ebd0*/  IMAD R0, R0, R3, RZ ;  /* 0x0000000300007224 */ /* 0x000fc800078e02ff */
[----:B------:R-:W-:Y:S02]  /*ebe0*/  IMAD.IADD R26, R27, 0x1, -R26 ;  /* 0x000000011b1a7824 */ /* 0x000fe400078e0a1a */
[----:B------:R-:W-:-:S04]  /*ebf0*/  IMAD R82, R82, 0x20, R86 ;  /* 0x0000002052527824 */ /* 0x000fc800078e0256 */
[----:B------:R-:W-:Y:S01]  /*ec00*/  IMAD R82, R151, 0x80, R82 ;  /* 0x0000008097527824 */ /* 0x000fe200078e0252 */
[C---:B------:R-:W-:Y:S01]  /*ec10*/  IADD3 R90, R213.reuse, 0xc0, RZ ;  /* 0x000000c0d55a7810 */ /* 0x040fe20007ffe0ff */
[C---:B------:R-:W-:Y:S02]  /*ec20*/  VIADD R92, R213.reuse, 0x80 ;  /* 0x00000080d55c7836 */ /* 0x040fe40000000000 */
[C---:B------:R-:W-:Y:S01]  /*ec30*/  VIADD R94, R213.reuse, 0x40 ;  /* 0x00000040d55e7836 */ /* 0x040fe20000000000 */
[----:B------:R-:W-:Y:S01]  /*ec40*/  BSSY B1, `(.L_x_773) ;  /* 0x00000d1000017945 */ /* 0x000fe20003800000 */
[C---:B------:R-:W-:Y:S01]  /*ec50*/  VIADD R89, R213.reuse, 0xc0 ;  /* 0x000000c0d5597836 */ /* 0x040fe20000000000 */
[----:B------:R-:W-:Y:S01]  /*ec60*/  SHF.R.S32.HI R90, RZ, 0x1f, R90 ;  /* 0x0000001fff5a7819 */ /* 0x000fe2000001145a */
[C---:B------:R-:W-:Y:S01]  /*ec70*/  VIADD R91, R213.reuse, 0x80 ;  /* 0x00000080d55b7836 */ /* 0x040fe20000000000 */
[----:B------:R-:W-:Y:S01]  /*ec80*/  SHF.R.S32.HI R92, RZ, 0x1f, R92 ;  /* 0x0000001fff5c7819 */ /* 0x000fe2000001145c */
[----:B------:R-:W-:Y:S01]  /*ec90*/  VIADD R93, R213, 0x40 ;  /* 0x00000040d55d7836 */ /* 0x000fe20000000000 */
[----:B------:R-:W-:-:S02]  /*eca0*/  SHF.R.S32.HI R94, RZ, 0x1f, R94 ;  /* 0x0000001fff5e7819 */ /* 0x000fc4000001145e */
[----:B------:R-:W-:Y:S02]  /*ecb0*/  SHF.R.S32.HI R95, RZ, 0x1f, R213 ;  /* 0x0000001fff5f7819 */ /* 0x000fe400000114d5 */
[----:B--2---:R-:W-:Y:S02]  /*ecc0*/  SEL R72, R12, RZ, !P0 ;  /* 0x000000ff0c487207 */ /* 0x004fe40004000000 */
[----:B---3--:R-:W-:Y:S02]  /*ecd0*/  SEL R80, R10, RZ, !P0 ;  /* 0x000000ff0a507207 */ /* 0x008fe40004000000 */
[----:B----4-:R-:W-:Y:S01]  /*ece0*/  SHF.R.S32.HI R81, RZ, 0x1f, R87 ;  /* 0x0000001fff517819 */ /* 0x010fe20000011457 */
[----:B------:R-:W-:-:S04]  /*ecf0*/  IMAD.WIDE.U32 R4, R87, UR4, R20 ;  /* 0x0000000457047c25 */ /* 0x000fc8000f8e0014 */
[----:B------:R-:W-:-:S04]  /*ed00*/  IMAD R6, R81, UR4, RZ ;  /* 0x0000000451067c24 */ /* 0x000fc8000f8e02ff */
[----:B------:R-:W-:Y:S01]  /*ed10*/  IMAD R7, R87, UR5, R6 ;  /* 0x0000000557077c24 */ /* 0x000fe2000f8e0206 */
[----:B------:R-:W-:Y:S01]  /*ed20*/  ULDC.64 UR4, c[0x0][0xb98] ;  /* 0x0002e60000047ab9 */ /* 0x000fe20000000a00 */
[----:B------:R-:W-:Y:S02]  /*ed30*/  IMAD.MOV R6, RZ, RZ, -R9 ;  /* 0x000000ffff067224 */ /* 0x000fe400078e0a09 */
[----:B------:R-:W-:Y:S02]  /*ed40*/  IMAD.IADD R5, R5, 0x1, R7 ;  /* 0x0000000105057824 */ /* 0x000fe400078e0207 */
[----:B------:R-:W-:Y:S02]  /*ed50*/  IMAD R11, R3, R6, R15 ;  /* 0x00000006030b7224 */ /* 0x000fe400078e020f */
[----:B------:R-:W-:Y:S02]  /*ed60*/  IMAD R15, R72, UR4, RZ ;  /* 0x00000004480f7c24 */ /* 0x000fe4000f8e02ff */
[----:B------:R-:W-:Y:S01]  /*ed70*/  IMAD.WIDE.U32 R6, R80, UR4, R4 ;  /* 0x0000000450067c25 */ /* 0x000fe2000f8e0004 */
[----:B------:R-:W-:-:S03]  /*ed80*/  SHF.R.S32.HI R8, RZ, 0x1f, R11 ;  /* 0x0000001fff087819 */ /* 0x000fc6000001140b */
[----:B------:R-:W-:Y:S01]  /*ed90*/  IMAD.WIDE R4, R13, 0x2, R34 ;  /* 0x000000020d047825 */ /* 0x000fe200078e0222 */
[----:B------:R-:W-:Y:S02]  /*eda0*/  SHF.R.S32.HI R13, RZ, 0x1f, R9 ;  /* 0x0000001fff0d7819 */ /* 0x000fe40000011409 */
[----:B------:R-:W-:Y:S01]  /*edb0*/  IADD3 R6, P0, R9, R6, RZ ;  /* 0x0000000609067210 */ /* 0x000fe20007f1e0ff */
[----:B------:R-:W-:Y:S01]  /*edc0*/  IMAD R15, R80, UR5, R15 ;  /* 0x00000005500f7c24 */ /* 0x000fe2000f8e020f */
[----:B------:R-:W-:Y:S02]  /*edd0*/  ULDC.64 UR4, c[0x0][0xb88] ;  /* 0x0002e20000047ab9 */ /* 0x000fe40000000a00 */
[----:B------:R-:W-:Y:S02]  /*ede0*/  IMAD R10, R8, UR4, RZ ;  /* 0x00000004080a7c24 */ /* 0x000fe4000f8e02ff */
[----:B------:R-:W-:Y:S02]  /*edf0*/  IADD3.X R7, R13, R7, R15, P0, !PT ;  /* 0x000000070d077210 */ /* 0x000fe400007fe40f */
[----:B------:R-:W-:-:S02]  /*ee00*/  IMAD R13, R11, UR5, R10 ;  /* 0x000000050b0d7c24 */ /* 0x000fc4000f8e020a */
[----:B------:R-:W-:Y:S01]  /*ee10*/  IMAD.WIDE.U32 R6, R11, UR4, R6 ;  /* 0x000000040b067c25 */ /* 0x000fe2000f8e0006 */
[C---:B------:R-:W-:Y:S01]  /*ee20*/  IADD3 R9, P2, R4.reuse, 0x1000, RZ ;  /* 0x0000100004097810 */ /* 0x040fe20007f5e0ff */
[----:B------:R-:W-:Y:S02]  /*ee30*/  ULDC.64 UR4, c[0x0][0xb50] ;  /* 0x0002d40000047ab9 */ /* 0x000fe40000000a00 */
[----:B------:R-:W-:Y:S01]  /*ee40*/  IMAD.IADD R7, R7, 0x1, R13 ;  /* 0x0000000107077824 */ /* 0x000fe200078e020d */
[----:B------:R-:W-:Y:S02]  /*ee50*/  IADD3 R13, P3, R4, 0x2000, RZ ;  /* 0x00002000040d7810 */ /* 0x000fe40007f7e0ff */
[----:B------:R-:W-:Y:S02]  /*ee60*/  LOP3.LUT R8, R9, 0x380, RZ, 0xc0, !PT ;  /* 0x0000038009087812 */ /* 0x000fe400078ec0ff */
[----:B------:R-:W-:Y:S02]  /*ee70*/  LEA R10, P0, R6, UR4, 0x2 ;  /* 0x00000004060a7c11 */ /* 0x000fe4000f8010ff */
[----:B------:R-:W-:-:S02]  /*ee80*/  LOP3.LUT R12, R13, 0x380, RZ, 0xc0, !PT ;  /* 0x000003800d0c7812 */ /* 0x000fc400078ec0ff */
[----:B------:R-:W-:Y:S02]  /*ee90*/  SHF.R.U64 R8, R8, 0x3, RZ ;  /* 0x0000000308087819 */ /* 0x000fe400000012ff */
[----:B------:R-:W-:Y:S01]  /*eea0*/  LEA.HI.X R6, R6, UR5, R7, 0x2, P0 ;  /* 0x0000000506067c11 */ /* 0x000fe200080f1407 */
[----:B------:R-:W-:Y:S01]  /*eeb0*/  ULDC.64 UR4, c[0x0][0xaa0] ;  /* 0x0002a80000047ab9 */ /* 0x000fe20000000a00 */
[----:B------:R-:W-:Y:S02]  /*eec0*/  IADD3 R29, P0, R4, 0x4000, RZ ;  /* 0x00004000041d7810 */ /* 0x000fe40007f1e0ff */
[----:B------:R-:W-:Y:S02]  /*eed0*/  SHF.R.U64 R12, R12, 0x3, RZ ;  /* 0x000000030c0c7819 */ /* 0x000fe400000012ff */
[----:B------:R-:W-:Y:S01]  /*eee0*/  LOP3.LUT R8, R8, R9, RZ, 0x3c, !PT ;  /* 0x0000000908087212 */ /* 0x000fe200078e3cff */
[----:B------:R-:W-:Y:S01]  /*eef0*/  IMAD.X R9, RZ, RZ, R5, P2 ;  /* 0x000000ffff097224 */ /* 0x000fe200010e0605 */
[----:B------:R-:W-:-:S02]  /*ef00*/  LOP3.LUT R28, R29, 0x380, RZ, 0xc0, !PT ;  /* 0x000003801d1c7812 */ /* 0x000fc400078ec0ff */
[----:B------:R-:W-:Y:S01]  /*ef10*/  LOP3.LUT R12, R12, R13, RZ, 0x3c, !PT ;  /* 0x0000000d0c0c7212 */ /* 0x000fe200078e3cff */
[----:B------:R-:W-:Y:S01]  /*ef20*/  IMAD.X R13, RZ, RZ, R5, P3 ;  /* 0x000000ffff0d7224 */ /* 0x000fe200018e0605 */
[C---:B------:R-:W-:Y:S02]  /*ef30*/  IADD3 R39, P2, R4.reuse, 0x6000, RZ ;  /* 0x0000600004277810 */ /* 0x040fe40007f5e0ff */
[C---:B------:R-:W-:Y:S02]  /*ef40*/  IADD3 R25, P5, R4.reuse, 0x3000, RZ ;  /* 0x0000300004197810 */ /* 0x040fe40007fbe0ff */
[C---:B------:R-:W-:Y:S02]  /*ef50*/  IADD3 R35, P4, R4.reuse, 0x5000, RZ ;  /* 0x0000500004237810 */ /* 0x040fe40007f9e0ff */
[----:B------:R-:W-:Y:S02]  /*ef60*/  IADD3 R41, P3, R4, 0x7000, RZ ;  /* 0x0000700004297810 */ /* 0x000fe40007f7e0ff */
[----:B------:R-:W-:-:S02]  /*ef70*/  SHF.R.U64 R28, R28, 0x3, RZ ;  /* 0x000000031c1c7819 */ /* 0x000fc400000012ff */
        /* <DEDUP_REMOVED lines=9> */
[----:B------:R-:W-:Y:S02]  /*f010*/  IADD3 R49, P0, R4, 0x9000, RZ ;  /* 0x0000900004317810 */ /* 0x000fe40007f1e0ff */
[----:B------:R-:W-:Y:S02]  /*f020*/  SHF.R.U64 R40, R40, 0x3, RZ ;  /* 0x0000000328287819 */ /* 0x000fe400000012ff */
[----:B------:R-:W-:Y:S01]  /*f030*/  LOP3.LUT R38, R38, R39, RZ, 0x3c, !PT ;  /* 0x0000002726267212 */ /* 0x000fe200078e3cff */
[--C-:B------:R-:W-:Y:S01]  /*f040*/  IMAD.X R39, RZ, RZ, R5.reuse, P2 ;  /* 0x000000ffff277224 */ /* 0x100fe200010e0605 */
[----:B------:R-:W-:Y:S01]  /*f050*/  LOP3.LUT R24, R24, R25, RZ, 0x3c, !PT ;  /* 0x0000001918187212 */ /* 0x000fe200078e3cff */
[--C-:B------:R-:W-:Y:S01]  /*f060*/  IMAD.X R25, RZ, RZ, R5.reuse, P5 ;  /* 0x000000ffff197224 */ /* 0x100fe200028e0605 */
[----:B------:R-:W-:Y:S01]  /*f070*/  LOP3.LUT R34, R34, R35, RZ, 0x3c, !PT ;  /* 0x0000002322227212 */ /* 0x000fe200078e3cff */
[----:B------:R-:W-:Y:S01]  /*f080*/  IMAD.X R35, RZ, RZ, R5, P4 ;  /* 0x000000ffff237224 */ /* 0x000fe200020e0605 */
[----:B------:R-:W-:-:S02]  /*f090*/  LOP3.LUT R48, R49, 0x380, RZ, 0xc0, !PT ;  /* 0x0000038031307812 */ /* 0x000fc400078ec0ff */
[----:B------:R-:W-:Y:S01]  /*f0a0*/  LOP3.LUT R40, R40, R41, RZ, 0x3c, !PT ;  /* 0x0000002928287212 */ /* 0x000fe200078e3cff */
[----:B------:R-:W-:Y:S01]  /*f0b0*/  IMAD.X R41, RZ, RZ, R5, P3 ;  /* 0x000000ffff297224 */ /* 0x000fe200018e0605 */
[C---:B------:R-:W-:Y:S02]  /*f0c0*/  IADD3 R57, P2, R4.reuse, 0xb000, RZ ;  /* 0x0000b00004397810 */ /* 0x040fe40007f5e0ff */
[C---:B------:R-:W-:Y:S02]  /*f0d0*/  IADD3 R45, P5, R4.reuse, 0x8000, RZ ;  /* 0x00008000042d7810 */ /* 0x040fe40007fbe0ff */
[C---:B------:R-:W-:Y:S01]  /*f0e0*/  IADD3 R53, P4, R4.reuse, 0xa000, RZ ;  /* 0x0000a00004357810 */ /* 0x040fe20007f9e0ff */
[----:B------:R-:W-:Y:S01]  /*f0f0*/  IMAD R21, R21, UR4, RZ ;  /* 0x0000000415157c24 */ /* 0x000fe2000f8e02ff */
[----:B------:R-:W-:Y:S02]  /*f100*/  IADD3 R61, P3, R4, 0xc000, RZ ;  /* 0x0000c000043d7810 */ /* 0x000fe40007f7e0ff */
[----:B------:R-:W-:-:S02]  /*f110*/  SHF.R.U64 R48, R48, 0x3, RZ ;  /* 0x0000000330307819 */ /* 0x000fc400000012ff */
[----:B------:R-:W-:Y:S02]  /*f120*/  LOP3.LUT R56, R57, 0x380, RZ, 0xc0, !PT ;  /* 0x0000038039387812 */ /* 0x000fe400078ec0ff */
[----:B------:R-:W-:Y:S02]  /*f130*/  LOP3.LUT R44, R45, 0x380, RZ, 0xc0, !PT ;  /* 0x000003802d2c7812 */ /* 0x000fe400078ec0ff */
[----:B------:R-:W-:Y:S01]  /*f140*/  LOP3.LUT R52, R53, 0x380, RZ, 0xc0, !PT ;  /* 0x0000038035347812 */ /* 0x000fe200078ec0ff */
[----:B------:R-:W-:Y:S01]  /*f150*/  IMAD R83, R20, UR5, R21 ;  /* 0x0000000514537c24 */ /* 0x000fe2000f8e0215 */
[----:B------:R-:W-:Y:S01]  /*f160*/  LOP3.LUT R60, R61, 0x380, RZ, 0xc0, !PT ;  /* 0x000003803d3c7812 */ /* 0x000fe200078ec0ff */
[----:B------:R-:W-:Y:S01]  /*f170*/  SHFL.IDX PT, R50, R10, RZ, 0x1c1f ;  /* 0x001c1fff0a327589 */ /* 0x000fe200000e0000 */
[----:B------:R-:W-:Y:S01]  /*f180*/  LOP3.LUT R48, R48, R49, RZ, 0x3c, !PT ;  /* 0x0000003130307212 */ /* 0x000fe200078e3cff */
[----:B------:R-:W-:Y:S01]  /*f190*/  IMAD.WIDE.U32 R20, R20, UR4, RZ ;  /* 0x0000000414147c25 */ /* 0x000fe2000f8e00ff */
[----:B------:R-:W-:Y:S01]  /*f1a0*/  SHF.R.U64 R56, R56, 0x3, RZ ;  /* 0x0000000338387819 */ /* 0x000fe200000012ff */
[----:B------:R-:W1:Y:S01]  /*f1b0*/  SHFL.IDX PT, R51, R6, RZ, 0x1c1f ;  /* 0x001c1fff06337589 */ /* 0x000e6200000e0000 */
[----:B------:R-:W-:Y:S01]  /*f1c0*/  SHF.R.U64 R44, R44, 0x3, RZ ;  /* 0x000000032c2c7819 */ /* 0x000fe200000012ff */
[----:B------:R-:W-:Y:S01]  /*f1d0*/  IMAD.X R49, RZ, RZ, R5, P0 ;  /* 0x000000ffff317224 */ /* 0x000fe200000e0605 */
[----:B------:R-:W-:Y:S01]  /*f1e0*/  SHF.R.U64 R52, R52, 0x3, RZ ;  /* 0x0000000334347819 */ /* 0x000fe200000012ff */
[----:B------:R-:W-:Y:S01]  /*f1f0*/  IMAD R7, R151, 0x80, R14 ;  /* 0x0000008097077824 */ /* 0x000fe200078e020e */
[----:B------:R-:W-:Y:S01]  /*f200*/  SHFL.IDX PT, R54, R10, 0x1, 0x1c1f ;  /* 0x003c1f000a367f89 */ /* 0x000fe200000e0000 */
[----:B------:R-:W-:Y:S01]  /*f210*/  SHF.R.U64 R60, R60, 0x3, RZ ;  /* 0x000000033c3c7819 */ /* 0x000fe200000012ff */
[----:B------:R-:W-:Y:S01]  /*f220*/  ULDC.64 UR4, c[0x0][0xae8] ;  /* 0x0002ba0000047ab9 */ /* 0x000fe20000000a00 */
[----:B------:R-:W-:Y:S01]  /*f230*/  LOP3.LUT P0, RZ, R26, 0x3, RZ, 0xc0, !PT ;  /* 0x000000031aff7812 */ /* 0x000fe2000780c0ff */
[----:B------:R2:W3:Y:S01]  /*f240*/  SHFL.IDX PT, R55, R6, 0x1, 0x1c1f ;  /* 0x003c1f0006377f89 */ /* 0x0004e200000e0000 */
[----:B------:R-:W-:Y:S01]  /*f250*/  LOP3.LUT R56, R56, R57, RZ, 0x3c, !PT ;  /* 0x0000003938387212 */ /* 0x000fe200078e3cff */
[----:B------:R-:W-:Y:S01]  /*f260*/  IMAD.IADD R21, R21, 0x1, R83 ;  /* 0x0000000115157824 */ /* 0x000fe200078e0253 */
[----:B------:R-:W-:Y:S01]  /*f270*/  LOP3.LUT R44, R44, R45, RZ, 0x3c, !PT ;  /* 0x0000002d2c2c7212 */ /* 0x000fe200078e3cff */
[----:B------:R-:W-:Y:S01]  /*f280*/  IMAD R81, R81, UR4, RZ ;  /* 0x0000000451517c24 */ /* 0x000fe2000f8e02ff */
[----:B------:R-:W-:Y:S01]  /*f290*/  LOP3.LUT R52, R52, R53, RZ, 0x3c, !PT ;  /* 0x0000003534347212 */ /* 0x000fe200078e3cff */
[--C-:B------:R-:W-:Y:S01]  /*f2a0*/  IMAD.X R57, RZ, RZ, R5.reuse, P2 ;  /* 0x000000ffff397224 */ /* 0x100fe200010e0605 */
[----:B------:R-:W-:Y:S01]  /*f2b0*/  LOP3.LUT R60, R60, R61, RZ, 0x3c, !PT ;  /* 0x0000003d3c3c7212 */ /* 0x000fe200078e3cff */
[--C-:B------:R-:W-:Y:S01]  /*f2c0*/  IMAD.X R45, RZ, RZ, R5.reuse, P5 ;  /* 0x000000ffff2d7224 */ /* 0x100fe200028e0605 */
[C---:B------:R-:W-:Y:S01]  /*f2d0*/  ISETP.GE.OR P2, PT, R7.reuse, R0, P0 ;  /* 0x000000000700720c */ /* 0x040fe20000746670 */
[--C-:B------:R-:W-:Y:S01]  /*f2e0*/  IMAD.X R53, RZ, RZ, R5.reuse, P4 ;  /* 0x000000ffff357224 */ /* 0x100fe200020e0605 */
[C---:B------:R-:W-:Y:S01]  /*f2f0*/  IADD3 R65, P5, R4.reuse, 0xd000, RZ ;  /* 0x0000d00004417810 */ /* 0x040fe20007fbe0ff */
[----:B------:R-:W-:Y:S01]  /*f300*/  VIADD R7, R7, 0x8 ;  /* 0x0000000807077836 */ /* 0x000fe20000000000 */
[C---:B------:R-:W-:Y:S01]  /*f310*/  IADD3 R69, P4, R4.reuse, 0xe000, RZ ;  /* 0x0000e00004457810 */ /* 0x040fe20007f9e0ff */
[----:B------:R-:W-:Y:S01]  /*f320*/  IMAD.X R61, RZ, RZ, R5, P3 ;  /* 0x000000ffff3d7224 */ /* 0x000fe200018e0605 */
[----:B------:R-:W-:Y:S01]  /*f330*/  IADD3 R11, P3, R4, 0xf000, RZ ;  /* 0x0000f000040b7810 */ /* 0x000fe20007f7e0ff */
[----:B------:R-:W-:-:S02]  /*f340*/  IMAD R83, R87, UR5, R81 ;  /* 0x0000000557537c24 */ /* 0x000fc4000f8e0251 */
[----:B------:R-:W-:Y:S01]  /*f350*/  IMAD.WIDE.U32 R20, R87, UR4, R20 ;  /* 0x0000000457147c25 */ /* 0x000fe2000f8e0014 */
[----:B------:R-:W-:Y:S01]  /*f360*/  LOP3.LUT R64, R65, 0x380, RZ, 0xc0, !PT ;  /* 0x0000038041407812 */ /* 0x000fe200078ec0ff */
[----:B------:R-:W-:Y:S02]  /*f370*/  ULDC.64 UR4, c[0x0][0xaf0] ;  /* 0x0002bc0000047ab9 */ /* 0x000fe40000000a00 */
[----:B------:R-:W-:Y:S01]  /*f380*/  @P1 IMAD.HI.U32 R81, R82, R85, RZ ;  /* 0x0000005552511227 */ /* 0x000fe200078e00ff */
[----:B------:R-:W-:Y:S02]  /*f390*/  LOP3.LUT R68, R69, 0x380, RZ, 0xc0, !PT ;  /* 0x0000038045447812 */ /* 0x000fe400078ec0ff */
[----:B------:R-:W-:Y:S01]  /*f3a0*/  LOP3.LUT R15, R4, 0x380, RZ, 0xc0, !PT ;  /* 0x00000380040f7812 */ /* 0x000fe200078ec0ff */
[----:B------:R-:W-:Y:S01]  /*f3b0*/  IMAD.IADD R21, R21, 0x1, R83 ;  /* 0x0000000115157824 */ /* 0x000fe200078e0253 */
[----:B------:R-:W-:Y:S01]  /*f3c0*/  ISETP.GE.OR P0, PT, R7, R0, P0 ;  /* 0x000000000700720c */ /* 0x000fe20000706670 */
[----:B------:R-:W-:Y:S01]  /*f3d0*/  IMAD.MOV.U32 R83, RZ, RZ, R82 ;  /* 0x000000ffff537224 */ /* 0x000fe200078e0052 */
[----:B--2---:R-:W-:Y:S01]  /*f3e0*/  LOP3.LUT R6, R11, 0x380, RZ, 0xc0, !PT ;  /* 0x000003800b067812 */ /* 0x004fe200078ec0ff */
[----:B------:R-:W-:Y:S01]  /*f3f0*/  IMAD R85, R72, UR4, RZ ;  /* 0x0000000448557c24 */ /* 0x000fe2000f8e02ff */
[----:B0-----:R-:W-:-:S02]  /*f400*/  @P1 SHF.R.U32.HI R83, RZ, R84, R81 ;  /* 0x00000054ff531219 */ /* 0x001fc40000011651 */
[----:B------:R-:W-:Y:S02]  /*f410*/  SHF.R.U64 R64, R64, 0x3, RZ ;  /* 0x0000000340407819 */ /* 0x000fe400000012ff */
[----:B------:R-:W-:Y:S01]  /*f420*/  SHF.R.U64 R68, R68, 0x3, RZ ;  /* 0x0000000344447819 */ /* 0x000fe200000012ff */
[----:B------:R-:W-:Y:S01]  /*f430*/  IMAD R85, R80, UR5, R85 ;  /* 0x0000000550557c24 */ /* 0x000fe2000f8e0255 */
[----:B------:R-:W-:Y:S02]  /*f440*/  SHF.R.U64 R15, R15, 0x3, RZ ;  /* 0x000000030f0f7819 */ /* 0x000fe400000012ff */
[----:B------:R-:W-:Y:S01]  /*f450*/  SHF.R.U64 R6, R6, 0x3, RZ ;  /* 0x0000000306067819 */ /* 0x000fe200000012ff */
[----:B------:R-:W-:Y:S01]  /*f460*/  IMAD.WIDE.U32 R80, R80, UR4, R20 ;  /* 0x0000000450507c25 */ /* 0x000fe2000f8e0014 */
[----:B------:R-:W-:Y:S01]  /*f470*/  LOP3.LUT R64, R64, R65, RZ, 0x3c, !PT ;  /* 0x0000004140407212 */ /* 0x000fe200078e3cff */
[----:B------:R-:W-:Y:S01]  /*f480*/  ULDC.64 UR4, c[0x0][0xae0] ;  /* 0x0002b80000047ab9 */ /* 0x000fe20000000a00 */
[----:B------:R-:W-:Y:S01]  /*f490*/  LOP3.LUT R68, R68, R69, RZ, 0x3c, !PT ;  /* 0x0000004544447212 */ /* 0x000fe200078e3cff */
[--C-:B------:R-:W-:Y:S01]  /*f4a0*/  IMAD.MOV R72, RZ, RZ, -R83.reuse ;  /* 0x000000ffff487224 */ /* 0x100fe200078e0a53 */
[----:B------:R-:W-:Y:S01]  /*f4b0*/  SHF.R.S32.HI R20, RZ, 0x1f, R83 ;  /* 0x0000001fff147819 */ /* 0x000fe20000011453 */
[--C-:B------:R-:W-:Y:S01]  /*f4c0*/  IMAD.X R65, RZ, RZ, R5.reuse, P5 ;  /* 0x000000ffff417224 */ /* 0x100fe200028e0605 */
[----:B------:R-:W-:Y:S01]  /*f4d0*/  LOP3.LUT R4, R15, R4, RZ, 0x3c, !PT ;  /* 0x000000040f047212 */ /* 0x000fe200078e3cff */
[--C-:B------:R-:W-:Y:S01]  /*f4e0*/  IMAD.X R69, RZ, RZ, R5.reuse, P4 ;  /* 0x000000ffff457224 */ /* 0x100fe200020e0605 */
[----:B------:R-:W-:Y:S01]  /*f4f0*/  LOP3.LUT R76, R6, R11, RZ, 0x3c, !PT ;  /* 0x0000000b064c7212 */ /* 0x000fe200078e3cff */
[----:B------:R-:W-:Y:S01]  /*f500*/  IMAD.X R77, RZ, RZ, R5, P3 ;  /* 0x000000ffff4d7224 */ /* 0x000fe200018e0605 */
[----:B-1----:R-:W-:Y:S01]  /*f510*/  @!P2 ST.E desc[UR40][R50.64], R36 ;  /* 0x000000243200a985 */ /* 0x002fe2000c101928 */
[----:B------:R-:W-:-:S02]  /*f520*/  IMAD R3, R3, R72, R82 ;  /* 0x0000004803037224 */ /* 0x000fc400078e0252 */
[----:B------:R-:W-:Y:S01]  /*f530*/  IMAD R20, R20, UR4, RZ ;  /* 0x0000000414147c24 */ /* 0x000fe2000f8e02ff */
[----:B---3--:R0:W-:Y:S01]  /*f540*/  @!P0 ST.E desc[UR40][R54.64], R32 ;  /* 0x0000002036008985 */ /* 0x0081e2000c101928 */
[----:B------:R-:W-:Y:S01]  /*f550*/  IMAD.IADD R81, R81, 0x1, R85 ;  /* 0x0000000151517824 */ /* 0x000fe200078e0255 */
[----:B------:R-:W-:Y:S02]  /*f560*/  SHF.R.S32.HI R72, RZ, 0x1f, R3 ;  /* 0x0000001fff487819 */ /* 0x000fe40000011403 */
[----:B------:R-:W5:Y:S01]  /*f570*/  LD.E.128 R4, desc[UR40][R4.64] ;  /* 0x0000002804047980 */ /* 0x000f62000c101d00 */
[----:B------:R-:W-:-:S03]  /*f580*/  IMAD R85, R83, UR5, R20 ;  /* 0x0000000553557c24 */ /* 0x000fc6000f8e0214 */
[----:B------:R-:W5:Y:S01]  /*f590*/  LD.E.128 R8, desc[UR40][R8.64] ;  /* 0x0000002808087980 */ /* 0x000f62000c101d00 */
[----:B------:R-:W-:Y:S01]  /*f5a0*/  IMAD.WIDE.U32 R20, R83, UR4, R80 ;  /* 0x0000000453147c25 */ /* 0x000fe2000f8e0050 */
[----:B------:R-:W-:Y:S02]  /*f5b0*/  ULDC.64 UR4, c[0x0][0xad8] ;  /* 0x0002b60000047ab9 */ /* 0x000fe40000000a00 */
[----:B------:R-:W5:Y:S04]  /*f5c0*/  LD.E.128 R12, desc[UR40][R12.64] ;  /* 0x000000280c0c7980 */ /* 0x000f68000c101d00 */
[----:B------:R-:W5:Y:S04]  /*f5d0*/  LD.E.128 R24, desc[UR40][R24.64] ;  /* 0x0000002818187980 */ /* 0x000f68000c101d00 */
[----:B------:R-:W5:Y:S04]  /*f5e0*/  LD.E.128 R28, desc[UR40][R28.64] ;  /* 0x000000281c1c7980 */ /* 0x000f68000c101d00 */
[----:B0-----:R-:W5:Y:S04]  /*f5f0*/  LD.E.128 R32, desc[UR40][R34.64] ;  /* 0x0000002822207980 */ /* 0x001f68000c101d00 */
[----:B------:R-:W5:Y:S04]  /*f600*/  LD.E.128 R36, desc[UR40][R38.64] ;  /* 0x0000002826247980 */ /* 0x000f68000c101d00 */
        /* <DEDUP_REMOVED lines=17> */
[----:B------:R-:W-:Y:S02]  /*f720*/  IMAD R87, R151, 0x80, R86 ;  /* 0x0000008097577824 */ /* 0x000fe400078e0256 */
[C---:B------:R-:W-:Y:S02]  /*f730*/  IMAD R83, R3.reuse, UR5, R72 ;  /* 0x0000000503537c24 */ /* 0x040fe4000f8e0248 */
[----:B------:R-:W-:Y:S01]  /*f740*/  IMAD.WIDE.U32 R20, R3, UR4, R20 ;  /* 0x0000000403147c25 */ /* 0x000fe2000f8e0014 */
[----:B------:R-:W-:Y:S01]  /*f750*/  ISETP.GE.AND P2, PT, R87, R0, PT ;  /* 0x000000005700720c */ /* 0x000fe20003f46270 */
[----:B------:R-:W-:Y:S02]  /*f760*/  ULDC.64 UR4, c[0x0][0xa80] ;  /* 0x0002a00000047ab9 */ /* 0x000fe40000000a00 */
[----:B------:R-:W-:Y:S01]  /*f770*/  IMAD.IADD R21, R21, 0x1, R83 ;  /* 0x0000000115157824 */ /* 0x000fe200078e0253 */
[----:B------:R-:W-:Y:S01]  /*f780*/  LEA R72, P3, R20, UR4, 0x1 ;  /* 0x0000000414487c11 */ /* 0x000fe2000f8608ff */
[----:B------:R-:W-:-:S02]  /*f790*/  VIADD R3, R19, 0x22820 ;  /* 0x0002282013037836 */ /* 0x000fc40000000000 */
[----:B------:R-:W-:Y:S01]  /*f7a0*/  VIADD R81, R87, 0x20 ;  /* 0x0000002057517836 */ /* 0x000fe20000000000 */
[----:B------:R-:W-:Y:S02]  /*f7b0*/  LEA.HI.X R86, R20, UR5, R21, 0x1, P3 ;  /* 0x0000000514567c11 */ /* 0x000fe400098f0c15 */
[----:B------:R-:W-:Y:S02]  /*f7c0*/  PRMT R3, RZ, 0x654, R3 ;  /* 0x00000654ff037816 */ /* 0x000fe40000000003 */
[-C--:B------:R-:W-:Y:S01]  /*f7d0*/  ISETP.GE.AND P1, PT, R81, R0.reuse, PT ;  /* 0x000000005100720c */ /* 0x080fe20003f26270 */
[----:B------:R-:W-:Y:S01]  /*f7e0*/  VIADD R81, R87, 0x40 ;  /* 0x0000004057517836 */ /* 0x000fe20000000000 */
[----:B0-----:R0:W-:Y:S01]  /*f7f0*/  SYNCS.ARRIVE.TRANS64.RED.A1T0 RZ, [R3+URZ], RZ ;  /* 0x000000ff03ff79a7 */ /* 0x0011e2000810043f */
[----:B------:R0:W1:Y:S04]  /*f800*/  SHFL.IDX PT, R84, R72, RZ, 0x181f ;  /* 0x00181fff48547589 */ /* 0x00006800000e0000 */
[----:B------:R0:W2:Y:S01]  /*f810*/  SHFL.IDX PT, R88, R86, RZ, 0x181f ;  /* 0x00181fff56587589 */ /* 0x0000a200000e0000 */
[----:B------:R-:W-:Y:S01]  /*f820*/  ISETP.GE.AND P0, PT, R81, R0, PT ;  /* 0x000000005100720c */ /* 0x000fe20003f06270 */
[----:B------:R-:W-:-:S12]  /*f830*/  @P2 BRA `(.L_x_774) ;  /* 0x0000000000442947 */ /* 0x000fd80003800000 */
[----:B------:R-:W-:Y:S02]  /*f840*/  ULDC UR4, c[0x0][0xac8] ;  /* 0x0002b20000047ab9 */ /* 0x000fe40000000800 */
[----:B------:R-:W-:Y:S02]  /*f850*/  ISETP.GE.AND P2, PT, R213, UR4, PT ;  /* 0x00000004d5007c0c */ /* 0x000fe4000bf46270 */
[----:B------:R-:W-:Y:S02]  /*f860*/  ISETP.GE.AND P3, PT, R93, UR4, PT ;  /* 0x000000045d007c0c */ /* 0x000fe4000bf66270 */
[----:B------:R-:W-:-:S09]  /*f870*/  ISETP.GE.AND P4, PT, R91, UR4, PT ;  /* 0x000000045b007c0c */ /* 0x000fd2000bf86270 */
[----:B-1----:R-:W-:-:S04]  /*f880*/  @!P2 LEA R20, P5, R213, R84, 0x1 ;  /* 0x00000054d514a211 */ /* 0x002fc800078a08ff */
[----:B--2---:R-:W-:Y:S02]  /*f890*/  @!P2 LEA.HI.X R21, R213, R88, R95, 0x1, P5 ;  /* 0x00000058d515a211 */ /* 0x004fe400028f0c5f */
[----:B------:R-:W-:-:S03]  /*f8a0*/  ISETP.GE.AND P5, PT, R89, UR4, PT ;  /* 0x0000000459007c0c */ /* 0x000fc6000bfa6270 */
[----:B-----5:R3:W-:Y:S01]  /*f8b0*/  @!P2 ST.E.128 desc[UR40][R20.64], R4 ;  /* 0x000000041400a985 */ /* 0x0207e2000c101d28 */
[----:B------:R-:W-:-:S04]  /*f8c0*/  @!P3 LEA R80, P2, R93, R84, 0x1 ;  /* 0x000000545d50b211 */ /* 0x000fc800078408ff */
        /* <DEDUP_REMOVED lines=8> */
.L_x_774:
[----:B------:R-:W-:Y:S05]  /*f950*/  BSYNC B1 ;  /* 0x0000000000017941 */ /* 0x000fea0003800000 */
.L_x_773:
        /* <DEDUP_REMOVED lines=9> */
[----:B0-----:R-:W-:-:S04]  /*f9f0*/  @!P4 LEA R4, P5, R213, R28, 0x1 ;  /* 0x0000001cd504c211 */ /* 0x001fc800078a08ff */
[----:B----4-:R-:W-:Y:S02]  /*fa00*/  @!P4 LEA.HI.X R5, R213, R30, R95, 0x1, P5 ;  /* 0x0000001ed505c211 */ /* 0x010fe400028f0c5f */
[----:B------:R-:W-:-:S03]  /*fa10*/  @!P3 LEA R6, P5, R93, R28, 0x1 ;  /* 0x0000001c5d06b211 */ /* 0x000fc600078a08ff */
[----:B------:R0:W-:Y:S01]  /*fa20*/  @!P4 ST.E.128 desc[UR40][R4.64], R8 ;  /* 0x000000080400c985 */ /* 0x0001e2000c101d28 */
        /* <DEDUP_REMOVED lines=8> */
.L_x_776:
[----:B------:R-:W-:Y:S05]  /*fab0*/  BSYNC B1 ;  /* 0x0000000000017941 */ /* 0x000fea0003800000 */
.L_x_775:
[----:B0-----:R0:W0:Y:S01]  /*fac0*/  SHFL.IDX PT, R20, R86, 0x2, 0x181f ;  /* 0x00581f0056147f89 */ /* 0x00102200000e0000 */
        /* <DEDUP_REMOVED lines=8> */
[-C--:B0-----:R-:W-:Y:S02]  /*fb50*/  @!P3 LEA R4, P5, R213, R10.reuse, 0x1 ;  /* 0x0000000ad504b211 */ /* 0x081fe400078a08ff */
[----:B------:R-:W-:Y:S02]  /*fb60*/  @!P2 LEA R6, P4, R93, R10, 0x1 ;  /* 0x0000000a5d06a211 */ /* 0x000fe400078808ff */
[----:B------:R-:W-:Y:S02]  /*fb70*/  @!P3 LEA.HI.X R5, R213, R20, R95, 0x1, P5 ;  /* 0x00000014d505b211 */ /* 0x000fe400028f0c5f */
        /* <DEDUP_REMOVED lines=9> */
.L_x_778:
[----:B------:R-:W-:Y:S05]  /*fc10*/  BSYNC B1 ;  /* 0x0000000000017941 */ /* 0x000fea0003800000 */
.L_x_777:
[----:B------:R-:W-:Y:S01]  /*fc20*/  VIADD R3, R87, 0x60 ;  /* 0x0000006057037836 */ /* 0x000fe20000000000 */
[----:B0--3--:R-:W3:Y:S04]  /*fc30*/  SHFL.IDX PT, R86, R86, 0x3, 0x181f ;  /* 0x00781f0056567f89 */ /* 0x009ee800000e0000 */
[----:B------:R-:W-:Y:S01]  /*fc40*/  ISETP.GE.AND P0, PT, R3, R0, PT ;  /* 0x000000000300720c */ /* 0x000fe20003f06270 */
[----:B------:R-:W0:-:S12]  /*fc50*/  SHFL.IDX PT, R72, R72, 0x3, 0x181f ;  /* 0x00781f0048487f89 */ /* 0x000e1800000e0000 */
[----:B------:R-:W-:Y:S05]  /*fc60*/  @P0 BRA `(.L_x_779) ;  /* 0x0000001000780947 */ /* 0x000fea0003800000 */
[----:B------:R-:W-:Y:S02]  /*fc70*/  ULDC UR4, c[0x0][0xac8] ;  /* 0x0002b20000047ab9 */ /* 0x000fe40000000800 */
[----:B------:R-:W-:Y:S02]  /*fc80*/  ISETP.GE.AND P3, PT, R213, UR4, PT ;  /* 0x00000004d5007c0c */ /* 0x000fe4000bf66270 */
[----:B------:R-:W-:Y:S02]  /*fc90*/  ISETP.GE.AND P4, PT, R93, UR4, PT ;  /* 0x000000045d007c0c */ /* 0x000fe4000bf86270 */
[----:B------:R-:W-:-:S09]  /*fca0*/  ISETP.GE.AND P5, PT, R91, UR4, PT ;  /* 0x000000045b007c0c */ /* 0x000fd2000bfa6270 */
[-C--:B0-----:R-:W-:Y:S02]  /*fcb0*/  @!P3 LEA R4, P0, R213, R72.reuse, 0x1 ;  /* 0x00000048d504b211 */ /* 0x081fe400078008ff */
[-C--:B------:R-:W-:Y:S02]  /*fcc0*/  @!P4 LEA R6, P1, R93, R72.reuse, 0x1 ;  /* 0x000000485d06c211 */ /* 0x080fe400078208ff */
[----:B------:R-:W-:Y:S02]  /*fcd0*/  @!P5 LEA R8, P2, R91, R72, 0x1 ;  /* 0x000000485b08d211 */ /* 0x000fe400078408ff */
[-C--:B---3--:R-:W-:Y:S02]  /*fce0*/  @!P3 LEA.HI.X R5, R213, R86.reuse, R95, 0x1, P0 ;  /* 0x00000056d505b211 */ /* 0x088fe400000f0c5f */
        /* <DEDUP_REMOVED lines=11> */
.L_x_771:
[----:B------:R-:W3:Y:S01]  /*fda0*/  LDL.LU R6, [R1+0x24] ;  /* 0x0000240001067983 */ /* 0x000ee20000300800 */
[----:B------:R-:W-:Y:S01]  /*fdb0*/  ULDC.64 UR4, c[0x0][0xc00] ;  /* 0x0003000000047ab9 */ /* 0x000fe20000000a00 */
[----:B------:R-:W-:Y:S01]  /*fdc0*/  IMAD.MOV.U32 R0, RZ, RZ, RZ ;  /* 0x000000ffff007224 */ /* 0x000fe200078e00ff */
[----:B------:R-:W4:Y:S01]  /*fdd0*/  LDC R21, c[0x0][0xbe8] ;  /* 0x0002fa00ff157b82 */ /* 0x000f220000000800 */
[----:B------:R-:W2:Y:S01]  /*fde0*/  LDL.LU R3, [R1+0x28] ;  /* 0x0000280001037983 */ /* 0x000ea20000300800 */
[----:B------:R-:W-:-:S04]  /*fdf0*/  ISETP.NE.U32.AND P0, PT, RZ, UR4, PT ;  /* 0x00000004ff007c0c */ /* 0x000fc8000bf05070 */
[----:B------:R-:W-:Y:S02]  /*fe00*/  ISETP.NE.AND.EX P0, PT, RZ, UR5, PT, P0 ;  /* 0x00000005ff007c0c */ /* 0x000fe4000bf05300 */
[----:B---3--:R-:W-:-:S04]  /*fe10*/  IADD3 R4, P1, R6, UR4, RZ ;  /* 0x0000000406047c10 */ /* 0x008fc8000ff3e0ff */
[----:B--2---:R-:W-:Y:S01]  /*fe20*/  IADD3.X R5, R3, UR5, RZ, P1, !PT ;  /* 0x0000000503057c10 */ /* 0x004fe20008ffe4ff */
[----:B------:R-:W-:Y:S02]  /*fe30*/  ULDC.64 UR4, c[0x0][0xc08] ;  /* 0x0003020000047ab9 */ /* 0x000fe40000000a00 */
[----:B------:R-:W-:-:S04]  /*fe40*/  ISETP.NE.U32.AND P1, PT, RZ, UR4, PT ;  /* 0x00000004ff007c0c */ /* 0x000fc8000bf25070 */
[----:B------:R2:W5:Y:S01]  /*fe50*/  @P0 LDG.E R0, desc[UR40][R4.64] ;  /* 0x0000002804000981 */ /* 0x000562000c1e1900 */
[----:B------:R-:W-:-:S13]  /*fe60*/  ISETP.NE.AND.EX P1, PT, RZ, UR5, PT, P1 ;  /* 0x00000005ff007c0c */ /* 0x000fda000bf25310 */
[----:B------:R-:W-:Y:S01]  /*fe70*/  @P1 IADD3 R6, P2, R6, UR4, RZ ;  /* 0x0000000406061c10 */ /* 0x000fe2000ff5e0ff */
[----:B------:R-:W-:Y:S02]  /*fe80*/  ULDC UR4, c[0x0][0xa88] ;  /* 0x0002a20000047ab9 */ /* 0x000fe40000000800 */
[----:B------:R-:W-:Y:S01]  /*fe90*/  IMAD.U32 R8, RZ, RZ, UR4 ;  /* 0x00000004ff087e24 */ /* 0x000fe2000f8e00ff */
[----:B------:R-:W-:-:S05]  /*fea0*/  @P1 IADD3.X R7, R3, UR5, RZ, P2, !PT ;  /* 0x0000000503071c10 */ /* 0x000fca00097fe4ff */
[----:B------:R2:W5:Y:S01]  /*feb0*/  @P1 LDG.E R8, desc[UR40][R6.64] ;  /* 0x0000002806081981 */ /* 0x000562000c1e1900 */
[----:B----4-:R-:W-:Y:S01]  /*fec0*/  ISETP.NE.AND P2, PT, R21, 0x1, PT ;  /* 0x000000011500780c */ /* 0x010fe20003f45270 */
[----:B------:R-:W3:-:S12]  /*fed0*/  S2R R28, SR_TID.X ;  /* 0x00000000001c7919 */ /* 0x000ed80000002100 */
[----:B------:R-:W4:Y:S08]  /*fee0*/  @P2 LDC R20, c[0x0][0xbec] ;  /* 0x0002fb00ff142b82 */ /* 0x000f300000000800 */
[----:B------:R-:W0:Y:S01]  /*fef0*/  @P2 LDC R25, c[0x0][0xbf0] ;  /* 0x0002fc00ff192b82 */ /* 0x000e220000000800 */
[----:B---3--:R-:W-:-:S05]  /*ff00*/  VIADD R28, R28, 0xffffff80 ;  /* 0xffffff801c1c7836 */ /* 0x008fca0000000000 */
[----:B------:R-:W-:Y:S01]  /*ff10*/  ISETP.GE.AND P3, PT, R28, 0x80, PT ;  /* 0x000000801c00780c */ /* 0x000fe20003f66270 */
[----:B--2---:R-:W-:-:S12]  /*ff20*/  @P1 BRA `(.L_x_780) ;  /* 0x0000000000101947 */ /* 0x004fd80003800000 */
[----:B------:R-:W-:Y:S05]  /*ff30*/  @!P0 BRA `(.L_x_780) ;  /* 0x00000000000c8947 */ /* 0x000fea0003800000 */
[----:B------:R-:W2:Y:S04]  /*ff40*/  LDG.E R3, desc[UR40][R4.64] ;  /* 0x0000002804037981 */ /* 0x000ea8000c1e1900 */
[----:B-----5:R-:W2:Y:S02]  /*ff50*/  LDG.E R8, desc[UR40][R4.64+0x4] ;  /* 0x0000042804087981 */ /* 0x020ea4000c1e1900 */
[----:B--2---:R-:W-:-:S07]  /*ff60*/  IMAD.IADD R8, R8, 0x1, -R3 ;  /* 0x0000000108087824 */ /* 0x004fce00078e0a03 */
.L_x_780:
[----:B------:R-:W2:Y:S04]  /*ff70*/  LDL.LU R4, [R1+0x2c] ;  /* 0x00002c0001047983 */ /* 0x000ea80000300800 */
[----:B------:R-:W3:Y:S04]  /*ff80*/  LDL.LU R3, [R1+0x3c] ;  /* 0x00003c0001037983 */ /* 0x000ee80000300800 */
[----:B------:R-:W4:Y:S04]  /*ff90*/  LDL R27, [R1+0x20] ;  /* 0x00002000011b7983 */ /* 0x000f280000100800 */
[----:B------:R0:W5:Y:S01]  /*ffa0*/  LDL R24, [R1+0x34] ;  /* 0x0000340001187983 */ /* 0x0001620000100800 */
[----:B------:R-:W-:Y:S01]  /*ffb0*/  BSSY B1, `(.L_x_781) ;  /* 0x000002e000017945 */ /* 0x000fe20003800000 */
[----:B-----5:R-:W-:-:S02]  /*ffc0*/  SHF.R.S32.HI R11, RZ, 0x1f, R0 ;  /* 0x0000001fff0b7819 */ /* 0x020fc40000011400 */
[----:B--2---:R-:W-:Y:S02]  /*ffd0*/  SEL R13, R4, RZ, !P0 ;  /* 0x000000ff040d7207 */ /* 0x004fe40004000000 */
[----:B---3--:R-:W-:Y:S02]  /*ffe0*/  SEL R12, R3, RZ, !P0 ;  /* 0x000000ff030c7207 */ /* 0x008fe40004000000 */
[----:B----4-:R-:W-:Y:S01]  /*fff0*/  SHF.R.S32.HI R10, RZ, 0x1f, R27 ;  /* 0x0000001fff0a7819 */ /* 0x010fe2000001141b */
[----:B0-----:R-:W-:Y:S06]  /*10000*/  @P3 BRA `(.L_x_782) ;  /* 0x0000000000a03947 */ /* 0x001fec0003800000 */
[----:B------:R-:W0:Y:S01]  /*10010*/  S2R R3, SR_TID.X ;  /* 0x0000000000037919 */ /* 0x000e220000002100 */
[----:B------:R-:W2:Y:S02]  /*10020*/  LDC R14, c[0x0][0xbe8] ;  /* 0x0002fa00ff0e7b82 */ /* 0x000ea40000000800 */
[----:B--2---:R-:W-:Y:S02]  /*10030*/  IMAD R4, R8, R14, RZ ;  /* 0x0000000e08047224 */ /* 0x004fe400078e02ff */
[----:B0-----:R-:W-:-:S04]  /*10040*/  IMAD R3, R24, 0x80, R3 ;  /* 0x0000008018037824 */ /* 0x001fc800078e0203 */
[----:B------:R-:W-:-:S05]  /*10050*/  VIADD R9, R3, 0xffffff80 ;  /* 0xffffff8003097836 */ /* 0x000fca0000000000 */
[----:B------:R-:W-:-:S13]  /*10060*/  ISETP.GE.AND P0, PT, R9, R4, PT ;  /* 0x000000040900720c */ /* 0x000fda0003f06270 */
[----:B------:R-:W-:Y:S05]  /*10070*/  @P0 BRA `(.L_x_782) ;  /* 0x0000000000840947 */ /* 0x000fea0003800000 */
[----:B------:R-:W-:Y:S01]  /*10080*/  ISETP.NE.AND P0, PT, R14, 0x1, PT ;  /* 0x000000010e00780c */ /* 0x000fe20003f05270 */
[----:B------:R-:W-:Y:S01]  /*10090*/  ULDC.64 UR4, c[0x0][0xb90] ;  /* 0x0002e40000047ab9 */ /* 0x000fe20000000a00 */
[----:B------:R-:W-:Y:S02]  /*100a0*/  IMAD.MOV.U32 R4, RZ, RZ, R0 ;  /* 0x000000ffff047224 */ /* 0x000fe400078e0000 */
[----:B------:R-:W-:Y:S02]  /*100b0*/  IMAD R7, R10, UR4, RZ ;  /* 0x000000040a077c24 */ /* 0x000fe4000f8e02ff */
[----:B------:R-:W-:Y:S02]  /*100c0*/  IMAD.MOV.U32 R5, RZ, RZ, R11 ;  /* 0x000000ffff057224 */ /* 0x000fe400078e000b */
[----:B------:R-:W-:Y:S02]  /*100d0*/  IMAD.MOV.U32 R3, RZ, RZ, R9 ;  /* 0x000000ffff037224 */ /* 0x000fe400078e0009 */
[----:B------:R-:W-:-:S03]  /*100e0*/  IMAD.WIDE.U32 R4, R27, UR4, R4 ;  /* 0x000000041b047c25 */ /* 0x000fc6000f8e0004 */
[----:B------:R-:W0:Y:S01]  /*100f0*/  @P0 LDC R6, c[0x0][0xbec] ;  /* 0x0002fb00ff060b82 */ /* 0x000e220000000800 */
[----:B------:R-:W-:Y:S01]  /*10100*/  IMAD R7, R27, UR5, R7 ;  /* 0x000000051b077c24 */ /* 0x000fe2000f8e0207 */
[----:B------:R-:W-:-:S03]  /*10110*/  ULDC.64 UR4, c[0x0][0xb98] ;  /* 0x0002e60000047ab9 */ /* 0x000fc60000000a00 */
[----:B------:R-:W-:-:S03]  /*10120*/  IMAD.IADD R5, R5, 0x1, R7 ;  /* 0x0000000105057824 */ /* 0x000fc600078e0207 */
[----:B------:R-:W2:Y:S01]  /*10130*/  @P0 LDC R15, c[0x0][0xbf0] ;  /* 0x0002fc00ff0f0b82 */ /* 0x000ea20000000800 */
[----:B------:R-:W-:-:S04]  /*10140*/  IMAD.WIDE.U32 R4, R13, UR4, R4 ;  /* 0x000000040d047c25 */ /* 0x000fc8000f8e0004 */
[----:B0-----:R-:W-:-:S05]  /*10150*/  @P0 IMAD.HI.U32 R6, R9, R6, RZ ;  /* 0x0000000609060227 */ /* 0x001fca00078e00ff */
[----:B--2---:R-:W-:Y:S01]  /*10160*/  @P0 SHF.R.U32.HI R3, RZ, R15, R6 ;  /* 0x0000000fff030219 */ /* 0x004fe20000011606 */
[----:B------:R-:W-:-:S03]  /*10170*/  IMAD R6, R12, UR4, RZ ;  /* 0x000000040c067c24 */ /* 0x000fc6000f8e02ff */
[----:B------:R-:W-:Y:S01]  /*10180*/  IADD3 R4, P0, R3, R4, RZ ;  /* 0x0000000403047210 */ /* 0x000fe20007f1e0ff */
[----:B------:R-:W-:Y:S02]  /*10190*/  IMAD.MOV R7, RZ, RZ, -R3 ;  /* 0x000000ffff077224 */ /* 0x000fe400078e0a03 */
[----:B------:R-:W-:Y:S01]  /*101a0*/  IMAD R6, R13, UR5, R6 ;  /* 0x000000050d067c24 */ /* 0x000fe2000f8e0206 */
[----:B------:R-:W-:Y:S01]  /*101b0*/  ULDC.64 UR4, c[0x0][0xb88] ;  /* 0x0002e20000047ab9 */ /* 0x000fe20000000a00 */
[----:B------:R-:W-:Y:S01]  /*101c0*/  IMAD R7, R14, R7, R9 ;  /* 0x000000070e077224 */ /* 0x000fe200078e0209 */
[----:B------:R-:W-:-:S04]  /*101d0*/  SHF.R.S32.HI R9, RZ, 0x1f, R3 ;  /* 0x0000001fff097819 */ /* 0x000fc80000011403 */
[----:B------:R-:W-:Y:S02]  /*101e0*/  SHF.R.S32.HI R3, RZ, 0x1f, R7 ;  /* 0x0000001fff037819 */ /* 0x000fe40000011407 */
[----:B------:R-:W-:-:S03]  /*101f0*/  IADD3.X R5, R9, R5, R6, P0, !PT ;  /* 0x0000000509057210 */ /* 0x000fc600007fe406 */
[----:B------:R-:W-:Y:S02]  /*10200*/  IMAD R6, R3, UR4, RZ ;  /* 0x0000000403067c24 */ /* 0x000fe4000f8e02ff */
[----:B------:R-:W-:-:S04]  /*10210*/  IMAD.WIDE.U32 R4, R7, UR4, R4 ;  /* 0x0000000407047c25 */ /* 0x000fc8000f8e0004 */
[----:B------:R-:W-:Y:S01]  /*10220*/  IMAD R3, R7, UR5, R6 ;  /* 0x0000000507037c24 */ /* 0x000fe2000f8e0206 */
[----:B------:R-:W-:Y:S02]  /*10230*/  ULDC.64 UR4, c[0x0][0xb50] ;  /* 0x0002d40000047ab9 */ /* 0x000fe40000000a00 */
[----:B------:R-:W-:Y:S01]  /*10240*/  LEA R6, P0, R4, UR4, 0x2 ;  /* 0x0000000404067c11 */ /* 0x000fe2000f8010ff */
[----:B------:R-:W-:-:S05]  /*10250*/  IMAD.IADD R3, R5, 0x1, R3 ;  /* 0x0000000105037824 */ /* 0x000fca00078e0203 */
[----:B------:R-:W-:Y:S01]  /*10260*/  LEA.HI.X R7, R4, UR5, R3, 0x2, P0 ;  /* 0x0000000504077c11 */ /* 0x000fe200080f1403 */
[----:B------:R-:W-:-:S05]  /*10270*/  IMAD.MOV.U32 R3, RZ, RZ, -0x800000 ;  /* 0xff800000ff037424 */ /* 0x000fca00078e00ff */
[----:B------:R0:W-:Y:S02]  /*10280*/  STG.E desc[UR40][R6.64], R3 ;  /* 0x0000000306007986 */ /* 0x0001e4000c101928 */
.L_x_782:
[----:B------:R-:W-:Y:S05]  /*10290*/  BSYNC B1 ;  /* 0x0000000000017941 */ /* 0x000fea0003800000 */
.L_x_781:
[--C-:B0-----:R-:W-:Y:S01]  /*102a0*/  SHF.R.S32.HI R6, RZ, 0x1f, R28.reuse ;  /* 0x0000001fff067819 */ /* 0x101fe2000001141c */
[----:B------:R-:W-:Y:S01]  /*102b0*/  ULDC.64 UR4, c[0x0][0xaa0] ;  /* 0x0002a80000047ab9 */ /* 0x000fe20000000a00 */
[----:B------:R-:W-:Y:S01]  /*102c0*/  SHF.R.S32.HI R26, RZ, 0x1f, R28 ;  /* 0x0000001fff1a7819 */ /* 0x000fe2000001141c */
[----:B------:R-:W-:Y:S01]  /*102d0*/  IMAD R3, R11, UR4, RZ ;  /* 0x000000040b037c24 */ /* 0x000fe2000f8e02ff */
[-C--:B------:R-:W-:Y:S01]  /*102e0*/  LEA.HI R6, R6, R28.reuse, RZ, 0x3 ;  /* 0x0000001c06067211 */ /* 0x080fe200078f18ff */
[----:B------:R-:W-:Y:S01]  /*102f0*/  IMAD.WIDE.U32 R4, R0, UR4, RZ ;  /* 0x0000000400047c25 */ /* 0x000fe2000f8e00ff */
[----:B------:R-:W-:Y:S02]  /*10300*/  LEA.HI R26, R26, R28, RZ, 0x3 ;  /* 0x0000001c1a1a7211 */ /* 0x000fe400078f18ff */
[----:B------:R-:W-:Y:S01]  /*10310*/  LOP3.LUT R6, R6, 0xfffffff8, RZ, 0xc0, !PT ;  /* 0xfffffff806067812 */ /* 0x000fe200078ec0ff */
[----:B------:R-:W-:Y:S01]  /*10320*/  IMAD R3, R0, UR5, R3 ;  /* 0x0000000500037c24 */ /* 0x000fe2000f8e0203 */
[----:B------:R-:W-:Y:S01]  /*10330*/  SHF.R.S32.HI R26, RZ, 0x3, R26 ;  /* 0x00000003ff1a7819 */ /* 0x000fe2000001141a */
[----:B------:R-:W-:-:S02]  /*10340*/  ULDC.64 UR4, c[0x0][0xae8] ;  /* 0x0002ba0000047ab9 */ /* 0x000fc40000000a00 */
[----:B------:R-:W-:Y:S02]  /*10350*/  IMAD.IADD R6, R28, 0x1, -R6 ;  /* 0x000000011c067824 */ /* 0x000fe400078e0a06 */
[----:B------:R-:W-:Y:S02]  /*10360*/  IMAD.IADD R5, R5, 0x1, R3 ;  /* 0x0000000105057824 */ /* 0x000fe400078e0203 */
[----:B------:R-:W-:Y:S02]  /*10370*/  IMAD R0, R6, 0x20, R26 ;  /* 0x0000002006007824 */ /* 0x000fe400078e021a */
[----:B------:R-:W-:Y:S02]  /*10380*/  IMAD R6, R10, UR4, RZ ;  /* 0x000000040a067c24 */ /* 0x000fe4000f8e02ff */
[----:B------:R-:W-:Y:S02]  /*10390*/  IMAD R9, R24, 0x80, R0 ;  /* 0x0000008018097824 */ /* 0x000fe400078e0200 */
[----:B------:R-:W-:-:S02]  /*103a0*/  IMAD R7, R27, UR5, R6 ;  /* 0x000000051b077c24 */ /* 0x000fc4000f8e0206 */
[----:B------:R-:W-:-:S04]  /*103b0*/  @P2 IMAD.HI.U32 R0, R9, R20, RZ ;  /* 0x0000001409002227 */ /* 0x000fc800078e00ff */
[----:B------:R-:W-:Y:S01]  /*103c0*/  IMAD.WIDE.U32 R4, R27, UR4, R4 ;  /* 0x000000041b047c25 */ /* 0x000fe2000f8e0004 */
[----:B------:R-:W-:-:S03]  /*103d0*/  ULDC.64 UR4, c[0x0][0xaf0] ;  /* 0x0002bc0000047ab9 */ /* 0x000fc60000000a00 */
[----:B------:R-:W-:Y:S01]  /*103e0*/  IMAD.MOV.U32 R3, RZ, RZ, R9 ;  /* 0x000000ffff037224 */ /* 0x000fe200078e0009 */
[----:B------:R-:W-:Y:S01]  /*103f0*/  @P2 SHF.R.U32.HI R3, RZ, R25, R0 ;  /* 0x00000019ff032219 */ /* 0x000fe20000011600 */
[----:B------:R-:W-:Y:S02]  /*10400*/  IMAD R6, R12, UR4, RZ ;  /* 0x000000040c067c24 */ /* 0x000fe4000f8e02ff */
[----:B------:R-:W-:Y:S01]  /*10410*/  IMAD.IADD R5, R5, 0x1, R7 ;  /* 0x0000000105057824 */ /* 0x000fe200078e0207 */
[----:B------:R-:W-:Y:S01]  /*10420*/  SHF.R.S32.HI R0, RZ, 0x1f, R3 ;  /* 0x0000001fff007819 */ /* 0x000fe20000011403 */
[C---:B------:R-:W-:Y:S02]  /*10430*/  IMAD R7, R13.reuse, UR5, R6 ;  /* 0x000000050d077c24 */ /* 0x040fe4000f8e0206 */
[----:B------:R-:W-:Y:S01]  /*10440*/  IMAD.WIDE.U32 R4, R13, UR4, R4 ;  /* 0x000000040d047c25 */ /* 0x000fe2000f8e0004 */
[----:B------:R-:W-:-:S03]  /*10450*/  ULDC.64 UR4, c[0x0][0xae0] ;  /* 0x0002b80000047ab9 */ /* 0x000fc60000000a00 */
[----:B------:R-:W-:Y:S01]  /*10460*/  IMAD.MOV R6, RZ, RZ, -R3 ;  /* 0x000000ffff067224 */ /* 0x000fe200078e0a03 */
[----:B------:R-:W-:Y:S01]  /*10470*/  IADD3 R5, R5, R7, RZ ;  /* 0x0000000705057210 */ /* 0x000fe20007ffe0ff */
[----:B------:R-:W-:Y:S02]  /*10480*/  IMAD R0, R0, UR4, RZ ;  /* 0x0000000400007c24 */ /* 0x000fe4000f8e02ff */
[----:B------:R-:W-:Y:S02]  /*10490*/  IMAD R7, R21, R6, R9 ;  /* 0x0000000615077224 */ /* 0x000fe400078e0209 */
[C---:B------:R-:W-:Y:S02]  /*104a0*/  IMAD R9, R3.reuse, UR5, R0 ;  /* 0x0000000503097c24 */ /* 0x040fe4000f8e0200 */
[----:B------:R-:W-:Y:S01]  /*104b0*/  IMAD.WIDE.U32 R4, R3, UR4, R4 ;  /* 0x0000000403047c25 */ /* 0x000fe2000f8e0004 */
[----:B------:R-:W-:Y:S01]  /*104c0*/  SHF.R.S32.HI R0, RZ, 0x1f, R7 ;  /* 0x0000001fff007819 */ /* 0x000fe20000011407 */
[----:B------:R-:W-:-:S02]  /*104d0*/  ULDC.64 UR4, c[0x0][0xad8] ;  /* 0x0002b60000047ab9 */ /* 0x000fc40000000a00 */
        /* <DEDUP_REMOVED lines=10> */
[----:B------:R0:W2:Y:S04]  /*10580*/  SHFL.IDX PT, R0, R4, RZ, 0x181f ;  /* 0x00181fff04007589 */ /* 0x0000a800000e0000 */
[----:B------:R0:W3:Y:S02]  /*10590*/  SHFL.IDX PT, R14, R3, RZ, 0x181f ;  /* 0x00181fff030e7589 */ /* 0x0000e400000e0000 */
.L_x_961:
[----:B------:R-:W-:Y:S01]  /*105a0*/  IMAD R8, R8, R21, RZ ;  /* 0x0000001508087224 */ /* 0x000fe200078e02ff */
[----:B------:R-:W-:Y:S01]  /*105b0*/  BSSY B1, `(.L_x_784) ;  /* 0x000001f000017945 */ /* 0x000fe20003800000 */
[----:B------:R-:W-:-:S05]  /*105c0*/  IMAD R7, R24, 0x80, R26 ;  /* 0x0000008018077824 */ /* 0x000fca00078e021a */
[----:B------:R-:W-:-:S13]  /*105d0*/  ISETP.GE.AND P0, PT, R7, R8, PT ;  /* 0x000000080700720c */ /* 0x000fda0003f06270 */
[----:B------:R-:W-:Y:S05]  /*105e0*/  @P0 BRA `(.L_x_785) ;  /* 0x00000000006c0947 */ /* 0x000fea0003800000 */
[----:B------:R-:W-:Y:S01]  /*105f0*/  ULDC UR4, c[0x0][0xac8] ;  /* 0x0002b20000047ab9 */ /* 0x000fe20000000800 */
[C---:B------:R-:W-:Y:S01]  /*10600*/  VIADD R15, R213.reuse, 0x40 ;  /* 0x00000040d50f7836 */ /* 0x040fe20000000000 */
[C---:B------:R-:W-:Y:S01]  /*10610*/  ISETP.GE.AND P3, PT, R213.reuse, UR4, PT ;  /* 0x00000004d5007c0c */ /* 0x040fe2000bf66270 */
[C---:B------:R-:W-:Y:S01]  /*10620*/  VIADD R9, R213.reuse, 0x80 ;  /* 0x00000080d5097836 */ /* 0x040fe20000000000 */
[----:B------:R-:W-:Y:S01]  /*10630*/  SHF.R.S32.HI R6, RZ, 0x1f, R213 ;  /* 0x0000001fff067819 */ /* 0x000fe200000114d5 */
[----:B------:R-:W-:Y:S01]  /*10640*/  VIADD R5, R213, 0xc0 ;  /* 0x000000c0d5057836 */ /* 0x000fe20000000000 */
[----:B------:R-:W-:Y:S01]  /*10650*/  ISETP.GE.AND P2, PT, R15, UR4, PT ;  /* 0x000000040f007c0c */ /* 0x000fe2000bf46270 */
[----:B------:R-:W-:Y:S01]  /*10660*/  VIADD R25, R213, 0x40 ;  /* 0x00000040d5197836 */ /* 0x000fe20000000000 */
[----:B------:R-:W-:Y:S01]  /*10670*/  ISETP.GE.AND P1, PT, R9, UR4, PT ;  /* 0x0000000409007c0c */ /* 0x000fe2000bf26270 */
[----:B------:R-:W-:Y:S01]  /*10680*/  VIADD R24, R213, 0x80 ;  /* 0x00000080d5187836 */ /* 0x000fe20000000000 */
[----:B------:R-:W-:-:S02]  /*10690*/  ISETP.GE.AND P0, PT, R5, UR4, PT ;  /* 0x0000000405007c0c */ /* 0x000fc4000bf06270 */
[----:B------:R-:W-:Y:S02]  /*106a0*/  SHF.R.S32.HI R25, RZ, 0x1f, R25 ;  /* 0x0000001fff197819 */ /* 0x000fe40000011419 */
[----:B------:R-:W-:Y:S02]  /*106b0*/  SHF.R.S32.HI R24, RZ, 0x1f, R24 ;  /* 0x0000001fff187819 */ /* 0x000fe40000011418 */
[----:B---3--:R-:W-:-:S03]  /*106c0*/  @!P3 LEA R10, P5, R213, R14, 0x1 ;  /* 0x0000000ed50ab211 */ /* 0x008fc600078a08ff */
[----:B------:R-:W-:Y:S02]  /*106d0*/  @!P2 LEA R12, P4, R15, R14, 0x1 ;  /* 0x0000000e0f0ca211 */ /* 0x000fe400078808ff */
[C---:B--2---:R-:W-:Y:S01]  /*106e0*/  @!P3 LEA.HI.X R11, R213.reuse, R0, R6, 0x1, P5 ;  /* 0x00000000d50bb211 */ /* 0x044fe200028f0c06 */
[----:B------:R-:W-:Y:S01]  /*106f0*/  VIADD R6, R213, 0xc0 ;  /* 0x000000c0d5067836 */ /* 0x000fe20000000000 */
[----:B------:R-:W-:Y:S02]  /*10700*/  @!P1 LEA R20, P5, R9, R14, 0x1 ;  /* 0x0000000e09149211 */ /* 0x000fe400078a08ff */
[----:B------:R-:W-:Y:S01]  /*10710*/  @!P2 LEA.HI.X R13, R15, R0, R25, 0x1, P4 ;  /* 0x000000000f0da211 */ /* 0x000fe200020f0c19 */
[----:B------:R4:W-:Y:S01]  /*10720*/  @!P3 ST.E.128 desc[UR40][R10.64], RZ ;  /* 0x000000ff0a00b985 */ /* 0x0009e2000c101d28 */
[----:B------:R-:W-:Y:S02]  /*10730*/  SHF.R.S32.HI R6, RZ, 0x1f, R6 ;  /* 0x0000001fff067819 */ /* 0x000fe40000011406 */
[----:B------:R-:W-:Y:S01]  /*10740*/  @!P0 LEA R14, P4, R5, R14, 0x1 ;  /* 0x0000000e050e8211 */ /* 0x000fe200078808ff */
[----:B------:R4:W-:Y:S01]  /*10750*/  @!P2 ST.E.128 desc[UR40][R12.64], RZ ;  /* 0x000000ff0c00a985 */ /* 0x0009e2000c101d28 */
[----:B------:R-:W-:-:S02]  /*10760*/  @!P1 LEA.HI.X R21, R9, R0, R24, 0x1, P5 ;  /* 0x0000000009159211 */ /* 0x000fc400028f0c18 */
[----:B------:R-:W-:-:S03]  /*10770*/  @!P0 LEA.HI.X R15, R5, R0, R6, 0x1, P4 ;  /* 0x00000000050f8211 */ /* 0x000fc600020f0c06 */
[----:B------:R4:W-:Y:S04]  /*10780*/  @!P1 ST.E.128 desc[UR40][R20.64], RZ ;  /* 0x000000ff14009985 */ /* 0x0009e8000c101d28 */
[----:B------:R4:W-:Y:S02]  /*10790*/  @!P0 ST.E.128 desc[UR40][R14.64], RZ ;  /* 0x000000ff0e008985 */ /* 0x0009e4000c101d28 */
.L_x_785:
[----:B------:R-:W-:Y:S05]  /*107a0*/  BSYNC B1 ;  /* 0x0000000000017941 */ /* 0x000fea0003800000 */
.L_x_784:
[----:B------:R-:W-:-:S03]  /*107b0*/  UMOV UR4, 0xffffffff ;  /* 0xffffffff00047882 */ /* 0x000fc60000000000 */
[----:B------:R-:W-:Y:S05]  /*107c0*/  BRA.DIV UR4, `(.L_x_786) ;  /* 0x0000007e04507947 */ /* 0x000fea000b800000 */
[----:B--2---:R2:W0:Y:S04]  /*107d0*/  SHFL.IDX PT, R0, R4, 0x1, 0x181f ;  /* 0x00381f0004007f89 */ /* 0x00442800000e0000 */
[----:B---34-:R2:W3:Y:S02]  /*107e0*/  SHFL.IDX PT, R14, R3, 0x1, 0x181f ;  /* 0x00381f00030e7f89 */ /* 0x0184e400000e0000 */
.L_x_965:
[----:B------:R-:W-:Y:S01]  /*107f0*/  VIADD R5, R7, 0x20 ;  /* 0x0000002007057836 */ /* 0x000fe20000000000 */
[----:B------:R-:W-:Y:S04]  /*10800*/  BSSY B1, `(.L_x_787) ;  /* 0x000001e000017945 */ /* 0x000fe80003800000 */
        /* <DEDUP_REMOVED lines=9> */
[C---:B------:R-:W-:Y:S01]  /*108a0*/  VIADD R26, R213.reuse, 0x40 ;  /* 0x00000040d51a7836 */ /* 0x040fe20000000000 */
[----:B------:R-:W-:Y:S01]  /*108b0*/  ISETP.GE.AND P1, PT, R24, UR4, PT ;  /* 0x0000000418007c0c */ /* 0x000fe2000bf26270 */
[----:B------:R-:W-:Y:S01]  /*108c0*/  VIADD R25, R213, 0x80 ;  /* 0x00000080d5197836 */ /* 0x000fe20000000000 */
[----:B------:R-:W-:-:S02]  /*108d0*/  ISETP.GE.AND P0, PT, R6, UR4, PT ;  /* 0x0000000406007c0c */ /* 0x000fc4000bf06270 */
[----:B------:R-:W-:Y:S02]  /*108e0*/  SHF.R.S32.HI R26, RZ, 0x1f, R26 ;  /* 0x0000001fff1a7819 */ /* 0x000fe4000001141a */
[----:B------:R-:W-:Y:S02]  /*108f0*/  SHF.R.S32.HI R25, RZ, 0x1f, R25 ;  /* 0x0000001fff197819 */ /* 0x000fe40000011419 */
[----:B---3--:R-:W-:-:S03]  /*10900*/  @!P3 LEA R10, P5, R213, R14, 0x1 ;  /* 0x0000000ed50ab211 */ /* 0x008fc600078a08ff */
[----:B------:R-:W-:Y:S02]  /*10910*/  @!P2 LEA R12, P4, R15, R14, 0x1 ;  /* 0x0000000e0f0ca211 */ /* 0x000fe400078808ff */
[C---:B0-----:R-:W-:Y:S01]  /*10920*/  @!P3 LEA.HI.X R11, R213.reuse, R0, R9, 0x1, P5 ;  /* 0x00000000d50bb211 */ /* 0x041fe200028f0c09 */
        /* <DEDUP_REMOVED lines=11> */
.L_x_788:
[----:B------:R-:W-:Y:S05]  /*109e0*/  BSYNC B1 ;  /* 0x0000000000017941 */ /* 0x000fea0003800000 */
.L_x_787:
[----:B------:R-:W-:-:S03]  /*109f0*/  UMOV UR4, 0xffffffff ;  /* 0xffffffff00047882 */ /* 0x000fc60000000000 */
[----:B------:R-:W-:Y:S05]  /*10a00*/  BRA.DIV UR4, `(.L_x_789) ;  /* 0x0000007e04087947 */ /* 0x000fea000b800000 */
[----:B0-----:R0:W0:Y:S04]  /*10a10*/  SHFL.IDX PT, R0, R4, 0x2, 0x181f ;  /* 0x00581f0004007f89 */ /* 0x00102800000e0000 */
[----:B---34-:R3:W4:Y:S02]  /*10a20*/  SHFL.IDX PT, R14, R3, 0x2, 0x181f ;  /* 0x00581f00030e7f89 */ /* 0x01872400000e0000 */
.L_x_969:
        /* <DEDUP_REMOVED lines=17> */
[----:B----4-:R-:W-:-:S03]  /*10b40*/  @!P3 LEA R10, P5, R213, R14, 0x1 ;  /* 0x0000000ed50ab211 */ /* 0x010fc600078a08ff */
        /* <DEDUP_REMOVED lines=13> */
.L_x_791:
[----:B------:R-:W-:Y:S05]  /*10c20*/  BSYNC B1 ;  /* 0x0000000000017941 */ /* 0x000fea0003800000 */
.L_x_790:
[----:B------:R-:W-:-:S03]  /*10c30*/  UMOV UR4, 0xffffffff ;  /* 0xffffffff00047882 */ /* 0x000fc60000000000 */
[----:B------:R-:W-:Y:S05]  /*10c40*/  BRA.DIV UR4, `(.L_x_792) ;  /* 0x0000007a04c07947 */ /* 0x000fea000b800000 */
[----:B0-----:R0:W0:Y:S04]  /*10c50*/  SHFL.IDX PT, R0, R4, 0x3, 0x181f ;  /* 0x00781f0004007f89 */ /* 0x00102800000e0000 */
[----:B----4-:R4:W0:Y:S02]  /*10c60*/  SHFL.IDX PT, R14, R3, 0x3, 0x181f ;  /* 0x00781f00030e7f89 */ /* 0x01082400000e0000 */
.L_x_973:
[----:B--234-:R-:W-:-:S05]  /*10c70*/  VIADD R3, R7, 0x60 ;  /* 0x0000006007037836 */ /* 0x01cfca0000000000 */
[----:B------:R-:W-:-:S13]  /*10c80*/  ISETP.GE.AND P0, PT, R3, R8, PT ;  /* 0x000000080300720c */ /* 0x000fda0003f06270 */
[----:B------:R-:W-:Y:S05]  /*10c90*/  @P0 BRA `(.L_x_779) ;  /* 0x00000000006c0947 */ /* 0x000fea0003800000 */
[C---:B------:R-:W-:Y:S01]  /*10ca0*/  VIADD R15, R213.reuse, 0x40 ;  /* 0x00000040d50f7836 */ /* 0x040fe20000000000 */
[----:B------:R-:W-:Y:S01]  /*10cb0*/  ULDC UR4, c[0x0][0xac8] ;  /* 0x0002b20000047ab9 */ /* 0x000fe20000000800 */
[C---:B------:R-:W-:Y:S01]  /*10cc0*/  IADD3 R12, R213.reuse, 0x80, RZ ;  /* 0x00000080d50c7810 */ /* 0x040fe20007ffe0ff */
[C---:B------:R-:W-:Y:S01]  /*10cd0*/  VIADD R10, R213.reuse, 0xc0 ;  /* 0x000000c0d50a7836 */ /* 0x040fe20000000000 */
[C---:B------:R-:W-:Y:S01]  /*10ce0*/  ISETP.GE.AND P3, PT, R213.reuse, UR4, PT ;  /* 0x00000004d5007c0c */ /* 0x040fe2000bf66270 */
        /* <DEDUP_REMOVED lines=8> */
[----:B------:R-:W-:Y:S02]  /*10d70*/  SHF.R.S32.HI R13, RZ, 0x1f, R13 ;  /* 0x0000001fff0d7819 */ /* 0x000fe4000001140d */
[-C--:B0-----:R-:W-:Y:S02]  /*10d80*/  @!P3 LEA R4, P5, R213, R14.reuse, 0x1 ;  /* 0x0000000ed504b211 */ /* 0x081fe400078a08ff */
[----:B------:R-:W-:Y:S02]  /*10d90*/  @!P2 LEA R6, P4, R15, R14, 0x1 ;  /* 0x0000000e0f06a211 */ /* 0x000fe400078808ff */
[----:B------:R-:W-:-:S02]  /*10da0*/  @!P3 LEA.HI.X R5, R213, R0, R9, 0x1, P5 ;  /* 0x00000000d505b211 */ /* 0x000fc400028f0c09 */
[----:B------:R-:W-:Y:S02]  /*10db0*/  @!P1 LEA R8, P5, R12, R14, 0x1 ;  /* 0x0000000e0c089211 */ /* 0x000fe400078a08ff */
[----:B------:R-:W-:Y:S01]  /*10dc0*/  @!P2 LEA.HI.X R7, R15, R0, R20, 0x1, P4 ;  /* 0x000000000f07a211 */ /* 0x000fe200020f0c14 */
[----:B------:R2:W-:Y:S01]  /*10dd0*/  @!P3 ST.E.128 desc[UR40][R4.64], RZ ;  /* 0x000000ff0400b985 */ /* 0x0005e2000c101d28 */
[----:B------:R-:W-:Y:S02]  /*10de0*/  SHF.R.S32.HI R11, RZ, 0x1f, R11 ;  /* 0x0000001fff0b7819 */ /* 0x000fe4000001140b */
[----:B------:R-:W-:Y:S01]  /*10df0*/  @!P0 LEA R14, P4, R10, R14, 0x1 ;  /* 0x0000000e0a0e8211 */ /* 0x000fe200078808ff */
[----:B------:R2:W-:Y:S01]  /*10e00*/  @!P2 ST.E.128 desc[UR40][R6.64], RZ ;  /* 0x000000ff0600a985 */ /* 0x0005e2000c101d28 */
[-C--:B------:R-:W-:Y:S02]  /*10e10*/  @!P1 LEA.HI.X R9, R12, R0.reuse, R13, 0x1, P5 ;  /* 0x000000000c099211 */ /* 0x080fe400028f0c0d */
[----:B------:R-:W-:-:S03]  /*10e20*/  @!P0 LEA.HI.X R15, R10, R0, R11, 0x1, P4 ;  /* 0x000000000a0f8211 */ /* 0x000fc600020f0c0b */
[----:B------:R2:W-:Y:S04]  /*10e30*/  @!P1 ST.E.128 desc[UR40][R8.64], RZ ;  /* 0x000000ff08009985 */ /* 0x0005e8000c101d28 */
[----:B------:R2:W-:Y:S02]  /*10e40*/  @!P0 ST.E.128 desc[UR40][R14.64], RZ ;  /* 0x000000ff0e008985 */ /* 0x0005e4000c101d28 */
.L_x_779:
[----:B------:R-:W-:Y:S05]  /*10e50*/  BSYNC B0 ;  /* 0x0000000000007941 */ /* 0x000fea0003800000 */
.L_x_770:
[----:B------:R-:W-:Y:S02]  /*10e60*/  ULDC UR4, c[0x0][0xc3c] ;  /* 0x00030f0000047ab9 */ /* 0x000fe40000000800 */
[----:B------:R-:W-:-:S13]  /*10e70*/  ISETP.GE.AND P0, PT, R75, UR4, PT ;  /* 0x000000044b007c0c */ /* 0x000fda000bf06270 */
[----:B------:R-:W-:Y:S05]  /*10e80*/  @!P0 BRA `(.L_x_793) ;  /* 0xffffff0000a08947 */ /* 0x000fea000383ffff */
[----:B------:R-:W-:Y:S05]  /*10e90*/  BRA `(.L_x_650) ;  /* 0x0000006400bc7947 */ /* 0x000fea0003800000 */
.L_x_648:
[----:B------:R-:W-:-:S08]  /*10ea0*/  NOP ;  /* 0x0000000000007918 */ /* 0x000fd00000000000 */
[----:B--2---:R-:W0:-:S00]  /*10eb0*/  USETMAXREG.DEALLOC.CTAPOOL 0x28 ;  /* 0x00000028000079c8 */ /* 0x004e0000080e0500 */
[----:B0-----:R-:W-:Y:S01]  /*10ec0*/  LOP3.LUT R2, R2, 0x3, RZ, 0xc0, !PT ;  /* 0x0000000302027812 */ /* 0x001fe200078ec0ff */
[----:B------:R-:W-:Y:S01]  /*10ed0*/  IMAD.MOV.U32 R4, RZ, RZ, RZ ;  /* 0x000000ffff047224 */ /* 0x000fe200078e00ff */
[----:B------:R-:W-:-:S04]  /*10ee0*/  LOP3.LUT R23, R23, 0xffffff7f, RZ, 0xc0, !PT ;  /* 0xffffff7f17177812 */ /* 0x000fc800078ec0ff */
[----:B------:R-:W0:Y:S02]  /*10ef0*/  SHFL.IDX PT, R2, R2, RZ, 0x1f ;  /* 0x00001fff02027589 */ /* 0x000e2400000e0000 */
[----:B0-----:R-:W-:-:S13]  /*10f00*/  ISETP.NE.AND P0, PT, R2, RZ, PT ;  /* 0x000000ff0200720c */ /* 0x001fda0003f05270 */
[----:B------:R-:W-:Y:S01]  /*10f10*/  @P0 LOP3.LUT R23, R23, 0x80, RZ, 0xfc, !PT ;  /* 0x0000008017170812 */ /* 0x000fe200078efcff */
[----:B------:R-:W-:Y:S06]  /*10f20*/  @!P0 BRA `(.L_x_794) ;  /* 0x00000000001c8947 */ /* 0x000fec0003800000 */
[----:B------:R-:W0:Y:S08]  /*10f30*/  S2UR UR5, SR_CgaCtaId ;  /* 0x00000000000579c3 */ /* 0x000e300000008800 */
[----:B------:R-:W-:Y:S06]  /*10f40*/  BAR.SYNC.DEFER_BLOCKING 0x5, 0x180 ;  /* 0x0146000000007b1d */ /* 0x000fec0000010000 */
[----:B------:R-:W-:-:S02]  /*10f50*/  UMOV UR4, 0x400 ;  /* 0x0000040000047882 */ /* 0x000fc40000000000 */
[----:B0-----:R-:W-:-:S09]  /*10f60*/  ULEA UR4, UR5, UR4, 0x18 ;  /* 0x0000000405047291 */ /* 0x001fd2000f8ec03f */
[----:B------:R-:W0:Y:S01]  /*10f70*/  LDS.128 R16, [UR4+0x228d0] ;  /* 0x0228d004ff107984 */ /* 0x000e220008000c00 */
[----:B------:R-:W-:Y:S06]  /*10f80*/  BAR.ARV 0x4, 0x180 ;  /* 0x0106000000007b1d */ /* 0x000fec0000002000 */
[----:B------:R-:W-:Y:S05]  /*10f90*/  BRA `(.L_x_795) ;  /* 0x0000000400fc7947 */ /* 0x000fea0003800000 */
.L_x_794:
[----:B------:R-:W-:Y:S01]  /*10fa0*/  LOP3.LUT R5, R0, 0x1f, RZ, 0xc0, !PT ;  /* 0x0000001f00057812 */ /* 0x000fe200078ec0ff */
[----:B------:R-:W-:Y:S01]  /*10fb0*/  ULDC UR4, c[0x0][0xc3c] ;  /* 0x00030f0000047ab9 */ /* 0x000fe20000000800 */
[----:B------:R-:W0:Y:S01]  /*10fc0*/  S2UR UR6, SR_CTAID.X ;  /* 0x00000000000679c3 */ /* 0x000e220000002500 */
[----:B------:R-:W-:Y:S01]  /*10fd0*/  ULDC UR5, c[0x0][0xc38] ;  /* 0x00030e0000057ab9 */ /* 0x000fe20000000800 */
[----:B------:R-:W-:-:S04]  /*10fe0*/  ISETP.NE.AND P0, PT, R5, 0x1f, PT ;  /* 0x0000001f0500780c */ /* 0x000fc80003f05270 */
[----:B------:R-:W-:-:S13]  /*10ff0*/  ISETP.GE.OR P1, PT, R5, UR4, !P0 ;  /* 0x0000000405007c0c */ /* 0x000fda000c726670 */
[----:B------:R-:W1:Y:S02]  /*11000*/  @!P1 LDC.64 R2, c[0x0][0xc80] ;  /* 0x00032000ff029b82 */ /* 0x000e640000000a00 */
[----:B-1----:R-:W-:-:S05]  /*11010*/  @!P1 IMAD.WIDE.U32 R2, R5, 0x4, R2 ;  /* 0x0000000405029825 */ /* 0x002fca00078e0002 */
        /* <DEDUP_REMOVED lines=8> */
[----:B--2---:R-:W1:Y:S02]  /*110a0*/  SHFL.UP PT, R6, R4, 0x1, RZ ;  /* 0x0420000004067989 */ /* 0x004e6400000e00ff */
[----:B-1----:R-:W-:-:S05]  /*110b0*/  SEL R7, R6, RZ, P1 ;  /* 0x000000ff06077207 */ /* 0x002fca0000800000 */
[----:B------:R-:W-:-:S05]  /*110c0*/  IMAD.IADD R7, R4, 0x1, R7 ;  /* 0x0000000104077824 */ /* 0x000fca00078e0207 */
[----:B------:R-:W1:Y:S02]  /*110d0*/  SHFL.UP PT, R6, R7, 0x2, RZ ;  /* 0x0440000007067989 */ /* 0x000e6400000e00ff */
        /* <DEDUP_REMOVED lines=11> */
[----:B------:R-:W1:Y:S02]  /*11190*/  SHFL.IDX PT, R6, R7, 0x1f, 0x1f ;  /* 0x03e01f0007067f89 */ /* 0x000e6400000e0000 */
[----:B-1----:R-:W-:-:S04]  /*111a0*/  IMAD R6, R6, UR5, RZ ;  /* 0x0000000506067c24 */ /* 0x002fc8000f8e02ff */
[----:B------:R-:W-:Y:S01]  /*111b0*/  IMAD.MOV.U32 R3, RZ, RZ, R6 ;  /* 0x000000ffff037224 */ /* 0x000fe200078e0006 */
[----:B0-----:R-:W-:-:S13]  /*111c0*/  ISETP.GT.AND P6, PT, R6, UR6, PT ;  /* 0x0000000606007c0c */ /* 0x001fda000bfc4270 */
[----:B------:R-:W-:Y:S05]  /*111d0*/  @P6 BRA `(.L_x_796) ;  /* 0x00000000009c6947 */ /* 0x000fea0003800000 */
[----:B------:R-:W0:Y:S01]  /*111e0*/  LDC R10, c[0x0][0xc3c] ;  /* 0x00030f00ff0a7b82 */ /* 0x000e220000000800 */
[----:B------:R-:W-:Y:S01]  /*111f0*/  IMAD.MOV.U32 R6, RZ, RZ, R3 ;  /* 0x000000ffff067224 */ /* 0x000fe200078e0003 */
[----:B------:R-:W-:Y:S01]  /*11200*/  UMOV UR4, URZ ;  /* 0x0000003f00047c82 */ /* 0x000fe20008000000 */
[----:B------:R-:W-:Y:S01]  /*11210*/  ULDC UR7, c[0x0][0xc3c] ;  /* 0x00030f0000077ab9 */ /* 0x000fe20000000800 */
[----:B------:R-:W-:-:S05]  /*11220*/  ULDC UR5, c[0x0][0xc38] ;  /* 0x00030e0000057ab9 */ /* 0x000fca0000000800 */
.L_x_800:
[----:B------:R-:W-:Y:S01]  /*11230*/  UIADD3 UR4, UR4, 0x1f, URZ ;  /* 0x0000001f04047890 */ /* 0x000fe2000fffe03f */
[----:B------:R-:W-:-:S05]  /*11240*/  IMAD.U32 R19, RZ, RZ, UR7 ;  /* 0x00000007ff137e24 */ /* 0x000fca000f8e00ff */
[----:B0-----:R-:W-:-:S13]  /*11250*/  ISETP.LE.AND P6, PT, R10, UR4, PT ;  /* 0x000000040a007c0c */ /* 0x001fda000bfc3270 */
[----:B------:R-:W-:Y:S05]  /*11260*/  @P6 BRA `(.L_x_797) ;  /* 0x0000000400246947 */ /* 0x000fea0003800000 */
[----:B------:R-:W-:Y:S01]  /*11270*/  VIADD R7, R5, UR4 ;  /* 0x0000000405077c36 */ /* 0x000fe20008000000 */
[----:B------:R-:W-:Y:S01]  /*11280*/  BSSY B0, `(.L_x_798) ;  /* 0x0000007000007945 */ /* 0x000fe20003800000 */
[----:B------:R-:W-:-:S03]  /*11290*/  IMAD.MOV.U32 R4, RZ, RZ, RZ ;  /* 0x000000ffff047224 */ /* 0x000fc600078e00ff */
[----:B------:R-:W-:-:S13]  /*112a0*/  ISETP.GE.OR P6, PT, R7, R10, !P0 ;  /* 0x0000000a0700720c */ /* 0x000fda00047c6670 */
[----:B------:R-:W-:Y:S05]  /*112b0*/  @P6 BRA `(.L_x_799) ;  /* 0x00000000000c6947 */ /* 0x000fea0003800000 */
[----:B------:R-:W0:Y:S02]  /*112c0*/  LDC.64 R2, c[0x0][0xc80] ;  /* 0x00032000ff027b82 */ /* 0x000e240000000a00 */
[----:B0-----:R-:W-:-:S05]  /*112d0*/  IMAD.WIDE R2, R7, 0x4, R2 ;  /* 0x0000000407027825 */ /* 0x001fca00078e0202 */
[----:B------:R0:W5:Y:S02]  /*112e0*/  LDG.E R4, desc[UR40][R2.64] ;  /* 0x0000002802047981 */ /* 0x000164000c1e1900 */
.L_x_799:
[----:B------:R-:W-:Y:S05]  /*112f0*/  BSYNC B0 ;  /* 0x0000000000007941 */ /* 0x000fea0003800000 */
.L_x_798:
        /* <DEDUP_REMOVED lines=21> */
.L_x_796:
        /* <DEDUP_REMOVED lines=15> */
.L_x_801:
[----:B---3--:R-:W-:Y:S01]  /*11540*/  IMAD R16, R16, UR5, R9 ;  /* 0x0000000510107c24 */ /* 0x008fe2000f8e0209 */
[----:B0-----:R-:W-:Y:S01]  /*11550*/  IABS R2, R4 ;  /* 0x0000000400027213 */ /* 0x001fe20000000000 */
[----:B-12---:R-:W-:Y:S02]  /*11560*/  IMAD.MOV R7, RZ, RZ, -R3 ;  /* 0x000000ffff077224 */ /* 0x006fe400078e0a03 */
[----:B------:R-:W-:Y:S01]  /*11570*/  VIADD R19, R19, UR4 ;  /* 0x0000000413137c36 */ /* 0x000fe20008000000 */
[----:B------:R-:W-:Y:S01]  /*11580*/  IADD3 R9, -R16, UR6, RZ ;  /* 0x0000000610097c10 */ /* 0x000fe2000fffe1ff */
[----:B------:R-:W-:Y:S02]  /*11590*/  IMAD.MOV R8, RZ, RZ, -R2 ;  /* 0x000000ffff087224 */ /* 0x000fe400078e0a02 */
[----:B------:R-:W-:Y:S01]  /*115a0*/  IMAD R7, R7, R10, RZ ;  /* 0x0000000a07077224 */ /* 0x000fe200078e02ff */
        /* <DEDUP_REMOVED lines=16> */
[----:B------:R-:W-:-:S05]  /*116b0*/  @!P1 LOP3.LUT R2, RZ, R4, RZ, 0x33, !PT ;  /* 0x00000004ff029212 */ /* 0x000fca00078e33ff */
[--C-:B------:R-:W-:Y:S02]  /*116c0*/  IMAD.MOV R17, RZ, RZ, -R2.reuse ;  /* 0x000000ffff117224 */ /* 0x100fe400078e0a02 */
[----:B------:R-:W-:Y:S02]  /*116d0*/  IMAD.MOV.U32 R18, RZ, RZ, R2 ;  /* 0x000000ffff127224 */ /* 0x000fe400078e0002 */
[----:B------:R-:W-:Y:S01]  /*116e0*/  IMAD R17, R4, R17, R9 ;  /* 0x0000001104117224 */ /* 0x000fe200078e0209 */
[----:B------:R-:W-:Y:S06]  /*116f0*/  BRA `(.L_x_802) ;  /* 0x00000000000c7947 */ /* 0x000fec0003800000 */
.L_x_797:
[----:B------:R-:W-:Y:S02]  /*11700*/  IMAD.MOV.U32 R17, RZ, RZ, RZ ;  /* 0x000000ffff117224 */ /* 0x000fe400078e00ff */
[----:B------:R-:W-:Y:S02]  /*11710*/  IMAD.U32 R16, RZ, RZ, UR6 ;  /* 0x00000006ff107e24 */ /* 0x000fe4000f8e00ff */
[----:B------:R-:W-:-:S07]  /*11720*/  IMAD.MOV.U32 R18, RZ, RZ, RZ ;  /* 0x000000ffff127224 */ /* 0x000fce00078e00ff */
.L_x_802:
[----:B------:R-:W-:-:S13]  /*11730*/  ISETP.NE.AND P0, PT, R5, RZ, PT ;  /* 0x000000ff0500720c */ /* 0x000fda0003f05270 */
[----:B------:R-:W0:Y:S01]  /*11740*/  @!P0 S2R R3, SR_CgaCtaId ;  /* 0x0000000000038919 */ /* 0x000e220000008800 */
[----:B------:R-:W-:-:S04]  /*11750*/  @!P0 MOV R2, 0x400 ;  /* 0x0000040000028802 */ /* 0x000fc80000000f00 */
[----:B0-----:R-:W-:-:S05]  /*11760*/  @!P0 LEA R2, R3, R2, 0x18 ;  /* 0x0000000203028211 */ /* 0x001fca00078ec0ff */
[----:B------:R1:W-:Y:S01]  /*11770*/  @!P0 STS.128 [R2+0x228d0], R16 ;  /* 0x0228d01002008388 */ /* 0x0003e20000000c00 */
[----:B------:R-:W-:Y:S06]  /*11780*/  BAR.ARV 0x5, 0x180 ;  /* 0x0146000000007b1d */ /* 0x000fec0000002000 */
.L_x_795:
[----:B------:R2:W-:Y:S01]  /*11790*/  STL [R1+0x28], RZ ;  /* 0x000028ff01007387 */ /* 0x0005e20000100800 */
[----:B------:R-:W-:Y:S01]  /*117a0*/  ULDC UR4, c[0x0][0xc3c] ;  /* 0x00030f0000047ab9 */ /* 0x000fe20000000800 */
[----:B------:R-:W-:Y:S01]  /*117b0*/  IMAD.MOV.U32 R26, RZ, RZ, 0x1 ;  /* 0x00000001ff1a7424 */ /* 0x000fe200078e00ff */
[----:B0-----:R-:W-:Y:S01]  /*117c0*/  ISETP.GE.AND P0, PT, R19, UR4, PT ;  /* 0x0000000413007c0c */ /* 0x001fe2000bf06270 */
[----:B------:R-:W-:-:S12]  /*117d0*/  IMAD.MOV.U32 R25, RZ, RZ, RZ ;  /* 0x000000ffff197224 */ /* 0x000fd800078e00ff */
[----:B--2---:R-:W-:Y:S05]  /*117e0*/  @P0 BRA `(.L_x_803) ;  /* 0x00000058008c0947 */ /* 0x004fea0003800000 */
[----:B------:R-:W2:Y:S01]  /*117f0*/  LDL R4, [R1] ;  /* 0x0000000001047983 */ /* 0x000ea20000100800 */
[----:B------:R-:W0:Y:S01]  /*11800*/  S2UR UR5, SR_CgaCtaId ;  /* 0x00000000000579c3 */ /* 0x000e220000008800 */
[C---:B-1----:R-:W-:Y:S01]  /*11810*/  IMAD.SHL.U32 R2, R0.reuse, 0x8, RZ ;  /* 0x0000000800027824 */ /* 0x042fe200078e00ff */
[----:B------:R-:W-:Y:S01]  /*11820*/  LOP3.LUT R5, R0, 0x7f, RZ, 0xc0, !PT ;  /* 0x0000007f00057812 */ /* 0x000fe200078ec0ff */
[----:B------:R-:W-:Y:S01]  /*11830*/  UMOV UR4, 0x400 ;  /* 0x0000040000047882 */ /* 0x000fe20000000000 */
[----:B------:R-:W-:Y:S01]  /*11840*/  BSSY B8, `(.L_x_803) ;  /* 0x000059d000087945 */ /* 0x000fe20003800000 */
[----:B------:R-:W-:Y:S01]  /*11850*/  IMAD.MOV.U32 R26, RZ, RZ, 0x1 ;  /* 0x00000001ff1a7424 */ /* 0x000fe200078e00ff */
[C---:B------:R-:W-:Y:S01]  /*11860*/  LOP3.LUT R3, R2.reuse, 0x1f8, RZ, 0xc0, !PT ;  /* 0x000001f802037812 */ /* 0x040fe200078ec0ff */
[----:B------:R-:W-:Y:S01]  /*11870*/  IMAD.SHL.U32 R30, R5, 0x8, RZ ;  /* 0x00000008051e7824 */ /* 0x000fe200078e00ff */
[----:B------:R-:W-:Y:S02]  /*11880*/  LOP3.LUT R2, R2, 0x38, RZ, 0xc0, !PT ;  /* 0x0000003802027812 */ /* 0x000fe400078ec0ff */
[----:B------:R-:W-:-:S02]  /*11890*/  CS2R R24, SRZ ;  /* 0x0000000000187805 */ /* 0x000fc4000001ff00 */
[----:B------:R-:W-:Y:S01]  /*118a0*/  LOP3.LUT R3, R3, 0x38, R0, 0x78, !PT ;  /* 0x0000003803037812 */ /* 0x000fe200078e7800 */
[----:B------:R-:W-:Y:S01]  /*118b0*/  IMAD.SHL.U32 R0, R0, 0x10, RZ ;  /* 0x0000001000007824 */ /* 0x000fe200078e00ff */
[----:B------:R-:W-:Y:S01]  /*118c0*/  ULDC.64 UR38, c[0x0][0x198] ;  /* 0x0000660000267ab9 */ /* 0x000fe20000000a00 */
[----:B------:R-:W-:Y:S01]  /*118d0*/  IMAD.MOV.U32 R27, RZ, RZ, 0x1 ;  /* 0x00000001ff1b7424 */ /* 0x000fe200078e00ff */
[----:B------:R-:W-:Y:S01]  /*118e0*/  LOP3.LUT R30, R3, 0x200, R30, 0xf8, !PT ;  /* 0x00000200031e7812 */ /* 0x000fe200078ef81e */
[----:B------:R-:W-:Y:S01]  /*118f0*/  ULDC UR36, c[0x0][0xc] ;  /* 0x0000030000247ab9 */ /* 0x000fe20000000800 */
[----:B------:R-:W-:-:S04]  /*11900*/  SHF.R.U32.HI R3, RZ, 0x3, R5 ;  /* 0x00000003ff037819 */ /* 0x000fc80000011605 */
[----:B------:R-:W-:Y:S02]  /*11910*/  LOP3.LUT R3, R3, 0x70, R0, 0xf8, !PT ;  /* 0x0000007003037812 */ /* 0x000fe400078ef800 */
[C---:B------:R-:W-:Y:S01]  /*11920*/  LOP3.LUT R0, R2.reuse, 0x40, RZ, 0xfc, !PT ;  /* 0x0000004002007812 */ /* 0x040fe200078efcff */
[----:B0-----:R-:W-:Y:S01]  /*11930*/  ULEA UR4, UR5, UR4, 0x18 ;  /* 0x0000000405047291 */ /* 0x001fe2000f8ec03f */
[C---:B------:R-:W-:Y:S02]  /*11940*/  LOP3.LUT R3, R2.reuse, 0x80, RZ, 0xfc, !PT ;  /* 0x0000008002037812 */ /* 0x040fe400078efcff */
[----:B------:R-:W-:-:S03]  /*11950*/  LOP3.LUT R2, R2, 0xc0, RZ, 0xfc, !PT ;  /* 0x000000c002027812 */ /* 0x000fc600078efcff */
[----:B------:R-:W-:-:S04]  /*11960*/  IMAD.U32 R22, RZ, RZ, UR4 ;  /* 0x00000004ff167e24 */ /* 0x000fc8000f8e00ff */
[----:B------:R-:W-:Y:S01]  /*11970*/  IMAD R0, R30, 0x2, R22 ;  /* 0x000000021e007824 */ /* 0x000fe200078e0216 */
[----:B--2---:R-:W-:-:S05]  /*11980*/  LOP3.LUT R4, R4, 0x2, RZ, 0xfc, !PT ;  /* 0x0000000204047812 */ /* 0x004fca00078efcff */
[----:B------:R0:W-:Y:S04]  /*11990*/  STL [R1+0x40], R4 ;  /* 0x0000400401007387 */ /* 0x0001e80000100800 */
[----:B------:R0:W-:Y:S04]  /*119a0*/  STL [R1+0x28], RZ ;  /* 0x000028ff01007387 */ /* 0x0001e80000100800 */
[----:B------:R0:W-:Y:S02]  /*119b0*/  STL [R1+0x8], R0 ;  /* 0x0000080001007387 */ /* 0x0001e40000100800 */
.L_x_902:
[----:B-1----:R-:W1:Y:S02]  /*119c0*/  LDC.64 R2, c[0x0][0xc88] ;  /* 0x00032200ff027b82 */ /* 0x002e640000000a00 */
[----:B-1----:R-:W-:-:S05]  /*119d0*/  IMAD.WIDE R2, R19, 0x4, R2 ;  /* 0x0000000413027825 */ /* 0x002fca00078e0202 */
[----:B------:R-:W0:Y:S01]  /*119e0*/  LDG.E R35, desc[UR40][R2.64] ;  /* 0x0000002802237981 */ /* 0x000e22000c1e1900 */
[----:B------:R-:W-:Y:S05]  /*119f0*/  YIELD ;  /* 0x0000000000007946 */ /* 0x000fea0003800000 */
[----:B------:R-:W-:Y:S01]  /*11a00*/  ULDC.64 UR4, c[0x0][0xa28] ;  /* 0x00028a0000047ab9 */ /* 0x000fe20000000a00 */
[----:B------:R-:W-:Y:S01]  /*11a10*/  IMAD.MOV.U32 R31, RZ, RZ, RZ ;  /* 0x000000ffff1f7224 */ /* 0x000fe200078e00ff */
[----:B------:R-:W-:Y:S01]  /*11a20*/  ISETP.NE.U32.AND P0, PT, RZ, UR4, PT ;  /* 0x00000004ff007c0c */ /* 0x000fe2000bf05070 */
[----:B------:R-:W-:Y:S01]  /*11a30*/  IMAD.MOV.U32 R6, RZ, RZ, RZ ;  /* 0x000000ffff067224 */ /* 0x000fe200078e00ff */
[----:B------:R-:W-:Y:S01]  /*11a40*/  ULDC.64 UR8, c[0x0][0xa18] ;  /* 0x0002860000087ab9 */ /* 0x000fe20000000a00 */
[----:B------:R-:W-:Y:S01]  /*11a50*/  ULDC.64 UR6, c[0x0][0xa10] ;  /* 0x0002840000067ab9 */ /* 0x000fe20000000a00 */
[----:B------:R-:W-:-:S02]  /*11a60*/  ISETP.NE.AND.EX P0, PT, RZ, UR5, PT, P0 ;  /* 0x00000005ff007c0c */ /* 0x000fc4000bf05300 */
[----:B0-----:R-:W-:-:S11]  /*11a70*/  SHF.R.S32.HI R0, RZ, 0x1f, R35 ;  /* 0x0000001fff007819 */ /* 0x001fd60000011423 */
[C---:B------:R-:W-:Y:S02]  /*11a80*/  @P0 LEA R2, P1, R35.reuse, UR4, 0x2 ;  /* 0x0000000423020c11 */ /* 0x040fe4000f8210ff */
[C---:B------:R-:W-:Y:S01]  /*11a90*/  SHF.L.U32 R28, R35.reuse, 0x2, RZ ;  /* 0x00000002231c7819 */ /* 0x040fe200000006ff */
[----:B------:R0:W-:Y:S01]  /*11aa0*/  STL [R1+0x10], R0 ;  /* 0x0000100001007387 */ /* 0x0001e20000100800 */
[----:B------:R-:W-:Y:S01]  /*11ab0*/  @P0 LEA.HI.X R3, R35, UR5, R0, 0x2, P1 ;  /* 0x0000000523030c11 */ /* 0x000fe200088f1400 */
[----:B------:R-:W-:-:S04]  /*11ac0*/  ULDC.64 UR4, c[0x0][0xa00] ;  /* 0x0002800000047ab9 */ /* 0x000fc80000000a00 */
[----:B------:R1:W5:Y:S01]  /*11ad0*/  @P0 LDG.E R31, desc[UR40][R2.64] ;  /* 0x00000028021f0981 */ /* 0x000362000c1e1900 */
[----:B------:R-:W-:Y:S02]  /*11ae0*/  ISETP.NE.U32.AND P0, PT, RZ, UR4, PT ;  /* 0x00000004ff007c0c */ /* 0x000fe4000bf05070 */
[----:B------:R-:W-:Y:S01]  /*11af0*/  SHF.L.U64.HI R32, R35, 0x2, R0 ;  /* 0x0000000223207819 */ /* 0x000fe20000010200 */
[----:B0-----:R-:W-:Y:S01]  /*11b00*/  IMAD.MOV.U32 R0, RZ, RZ, RZ ;  /* 0x000000ffff007224 */ /* 0x001fe200078e00ff */
[----:B------:R-:W-:Y:S02]  /*11b10*/  ISETP.NE.AND.EX P0, PT, RZ, UR5, PT, P0 ;  /* 0x00000005ff007c0c */ /* 0x000fe4000bf05300 */
[----:B------:R-:W-:Y:S02]  /*11b20*/  ISETP.NE.U32.AND P2, PT, RZ, UR8, PT ;  /* 0x00000008ff007c0c */ /* 0x000fe4000bf45070 */
[----:B------:R-:W-:Y:S02]  /*11b30*/  ISETP.NE.U32.AND P1, PT, RZ, UR6, PT ;  /* 0x00000006ff007c0c */ /* 0x000fe4000bf25070 */
[----:B-1----:R-:W-:-:S02]  /*11b40*/  IADD3 R2, P3, R28, UR4, RZ ;  /* 0x000000041c027c10 */ /* 0x002fc4000ff7e0ff */
[----:B------:R-:W-:Y:S02]  /*11b50*/  ISETP.NE.AND.EX P2, PT, RZ, UR9, PT, P2 ;  /* 0x00000009ff007c0c */ /* 0x000fe4000bf45320 */
[----:B------:R-:W-:Y:S02]  /*11b60*/  IADD3.X R3, R32, UR5, RZ, P3, !PT ;  /* 0x0000000520037c10 */ /* 0x000fe40009ffe4ff */
[----:B------:R-:W-:Y:S02]  /*11b70*/  ISETP.NE.AND.EX P1, PT, RZ, UR7, PT, P1 ;  /* 0x00000007ff007c0c */ /* 0x000fe4000bf25310 */
[----:B--23--:R-:W-:Y:S01]  /*11b80*/  IADD3 R4, P4, R28, UR6, RZ ;  /* 0x000000061c047c10 */ /* 0x00cfe2000ff9e0ff */
[----:B------:R-:W2:Y:S01]  /*11b90*/  @P0 LDG.E R6, desc[UR40][R2.64] ;  /* 0x0000002802060981 */ /* 0x000ea2000c1e1900 */
[----:B------:R-:W-:Y:S02]  /*11ba0*/  ULDC UR4, c[0x0][0x288] ;  /* 0x0000a20000047ab9 */ /* 0x000fe40000000800 */
[----:B------:R-:W-:Y:S01]  /*11bb0*/  IMAD.U32 R8, RZ, RZ, UR4 ;  /* 0x00000004ff087e24 */ /* 0x000fe2000f8e00ff */
[----:B------:R-:W-:Y:S01]  /*11bc0*/  IADD3.X R5, R32, UR7, RZ, P4, !PT ;  /* 0x0000000720057c10 */ /* 0x000fe2000a7fe4ff */
[----:B------:R-:W-:-:S05]  /*11bd0*/  ULDC.64 UR4, c[0x0][0x418] ;  /* 0x0001060000047ab9 */ /* 0x000fca0000000a00 */
[----:B------:R-:W5:Y:S04]  /*11be0*/  @P1 LDG.E R0, desc[UR40][R4.64] ;  /* 0x0000002804001981 */ /* 0x000f68000c1e1900 */
[----:B--2---:R0:W-:Y:S02]  /*11bf0*/  STL [R1+0xc], R6 ;  /* 0x00000c0601007387 */ /* 0x0041e40000100800 */
[----:B0-----:R-:W-:-:S04]  /*11c00*/  @P2 IADD3 R6, P3, R28, UR8, RZ ;  /* 0x000000081c062c10 */ /* 0x001fc8000ff7e0ff */
[----:B------:R-:W-:-:S05]  /*11c10*/  @P2 IADD3.X R7, R32, UR9, RZ, P3, !PT ;  /* 0x0000000920072c10 */ /* 0x000fca0009ffe4ff */
[----:B------:R0:W2:Y:S01]  /*11c20*/  @P2 LDG.E R8, desc[UR40][R6.64] ;  /* 0x0000002806082981 */ /* 0x0000a2000c1e1900 */
[----:B------:R-:W-:-:S03]  /*11c30*/  UISETP.NE.U32.AND UP0, UPT, UR4, URZ, UPT ;  /* 0x0000003f0400728c */ /* 0x000fc6000bf05070 */
[----:B------:R-:W-:Y:S01]  /*11c40*/  ULDC UR4, c[0x0][0x424] ;  /* 0x0001090000047ab9 */ /* 0x000fe20000000800 */
[----:B------:R-:W-:-:S03]  /*11c50*/  UISETP.NE.AND.EX UP0, UPT, UR5, URZ, UPT, UP0 ;  /* 0x0000003f0500728c */ /* 0x000fc6000bf05300 */
[----:B------:R-:W-:Y:S01]  /*11c60*/  ULDC UR5, c[0x0][0x2f0] ;  /* 0x0000bc0000057ab9 */ /* 0x000fe20000000800 */
[----:B------:R-:W-:-:S04]  /*11c70*/  USEL UR4, UR4, 0x1, UP0 ;  /* 0x0000000104047887 */ /* 0x000fc80008000000 */
[----:B------:R-:W-:-:S03]  /*11c80*/  UIMAD UR4, UR4, UR5, URZ ;  /* 0x00000005040472a4 */ /* 0x000fc6000f8e023f */
[----:B------:R-:W-:Y:S02]  /*11c90*/  ULDC UR5, c[0x0][0x348] ;  /* 0x0000d20000057ab9 */ /* 0x000fe40000000800 */
[----:B0-----:R-:W-:Y:S02]  /*11ca0*/  IMAD.U32 R6, RZ, RZ, UR5 ;  /* 0x00000005ff067e24 */ /* 0x001fe4000f8e00ff */
[----:B------:R-:W-:Y:S01]  /*11cb0*/  IMAD.U32 R7, RZ, RZ, UR4 ;  /* 0x00000004ff077e24 */ /* 0x000fe2000f8e00ff */
[----:B--2---:R0:W-:Y:S01]  /*11cc0*/  STL [R1+0x20], R8 ;  /* 0x0000200801007387 */ /* 0x0041e20000100800 */
[----:B----4-:R-:W-:Y:S05]  /*11cd0*/  @P2 BRA `(.L_x_804) ;  /* 0x0000000000142947 */ /* 0x010fea0003800000 */
[----:B------:R-:W-:Y:S05]  /*11ce0*/  @!P0 BRA `(.L_x_804) ;  /* 0x0000000000108947 */ /* 0x000fea0003800000 */
[----:B0-----:R-:W2:Y:S04]  /*11cf0*/  LDG.E R8, desc[UR40][R2.64] ;  /* 0x0000002802087981 */ /* 0x001ea8000c1e1900 */
[----:B------:R-:W2:Y:S02]  /*11d00*/  LDG.E R9, desc[UR40][R2.64+0x4] ;  /* 0x0000042802097981 */ /* 0x000ea4000c1e1900 */
[----:B--2---:R-:W-:-:S05]  /*11d10*/  IMAD.IADD R2, R9, 0x1, -R8 ;  /* 0x0000000109027824 */ /* 0x004fca00078e0a08 */
[----:B------:R1:W-:Y:S02]  /*11d20*/  STL [R1+0x20], R2 ;  /* 0x0000200201007387 */ /* 0x0003e40000100800 */
.L_x_804:
[----:B------:R-:W-:Y:S01]  /*11d30*/  ULDC.64 UR4, c[0x0][0xa20] ;  /* 0x0002880000047ab9 */ /* 0x000fe20000000a00 */
[----:B------:R-:W-:Y:S01]  /*11d40*/  IMAD.MOV.U32 R29, RZ, RZ, R35 ;  /* 0x000000ffff1d7224 */ /* 0x000fe200078e0023 */
[----:B------:R-:W-:-:S04]  /*11d50*/  ISETP.NE.U32.AND P0, PT, RZ, UR4, PT ;  /* 0x00000004ff007c0c */ /* 0x000fc8000bf05070 */
[----:B------:R-:W-:-:S13]  /*11d60*/  ISETP.NE.AND.EX P0, PT, RZ, UR5, PT, P0 ;  /* 0x00000005ff007c0c */ /* 0x000fda000bf05300 */
[----:B------:R-:W-:Y:S05]  /*11d70*/  @!P0 BRA `(.L_x_805) ;  /* 0x0000000000108947 */ /* 0x000fea0003800000 */
[----:B-1----:R-:W-:-:S04]  /*11d80*/  IADD3 R2, P0, R28, UR4, RZ ;  /* 0x000000041c027c10 */ /* 0x002fc8000ff1e0ff */
[----:B------:R-:W-:-:S05]  /*11d90*/  IADD3.X R3, R32, UR5, RZ, P0, !PT ;  /* 0x0000000520037c10 */ /* 0x000fca00087fe4ff */
[----:B------:R2:W5:Y:S01]  /*11da0*/  LDG.E R7, desc[UR40][R2.64] ;  /* 0x0000002802077981 */ /* 0x000562000c1e1900 */
[----:B------:R-:W-:Y:S05]  /*11db0*/  BRA `(.L_x_806) ;  /* 0x0000000000247947 */ /* 0x000fea0003800000 */
.L_x_805:
[----:B------:R-:W-:Y:S02]  /*11dc0*/  ULDC.64 UR4, c[0x0][0xa08] ;  /* 0x0002820000047ab9 */ /* 0x000fe40000000a00 */
[----:B------:R-:W-:-:S04]  /*11dd0*/  ISETP.NE.U32.AND P0, PT, RZ, UR4, PT ;  /* 0x00000004ff007c0c */ /* 0x000fc8000bf05070 */
[----:B------:R-:W-:-:S13]  /*11de0*/  ISETP.NE.AND.EX P0, PT, RZ, UR5, PT, P0 ;  /* 0x00000005ff007c0c */ /* 0x000fda000bf05300 */
[----:B------:R-:W-:Y:S05]  /*11df0*/  @!P0 BRA `(.L_x_806) ;  /* 0x0000000000148947 */ /* 0x000fea0003800000 */
[----:B-1----:R-:W1:Y:S02]  /*11e00*/  LDC.64 R2, c[0x0][0xa08] ;  /* 0x00028200ff027b82 */ /* 0x002e640000000a00 */
[----:B-1----:R-:W-:-:S05]  /*11e10*/  IMAD.WIDE R2, R29, 0x4, R2 ;  /* 0x000000041d027825 */ /* 0x002fca00078e0202 */
[----:B------:R-:W2:Y:S04]  /*11e20*/  LDG.E R7, desc[UR40][R2.64] ;  /* 0x0000002802077981 */ /* 0x000ea8000c1e1900 */
[----:B------:R-:W2:Y:S02]  /*11e30*/  LDG.E R2, desc[UR40][R2.64+0x4] ;  /* 0x0000042802027981 */ /* 0x000ea4000c1e1900 */
[----:B--2---:R-:W-:-:S07]  /*11e40*/  IMAD.IADD R7, R2, 0x1, -R7 ;  /* 0x0000000102077824 */ /* 0x004fce00078e0a07 */
.L_x_806:
[----:B-12---:R-:W2:Y:S04]  /*11e50*/  @P1 LDG.E R2, desc[UR40][R4.64] ;  /* 0x0000002804021981 */ /* 0x006ea8000c1e1900 */
[----:B------:R-:W2:Y:S01]  /*11e60*/  @P1 LDG.E R3, desc[UR40][R4.64+0x4] ;  /* 0x0000042804031981 */ /* 0x000ea2000c1e1900 */
[----:B-----5:R-:W-:Y:S01]  /*11e70*/  IMAD.IADD R7, R7, 0x1, -R31 ;  /* 0x0000000107077824 */ /* 0x020fe200078e0a1f */
[----:B------:R-:W-:Y:S01]  /*11e80*/  BSSY B0, `(.L_x_807) ;  /* 0x0000138000007945 */ /* 0x000fe20003800000 */
[----:B--2---:R-:W-:-:S04]  /*11e90*/  @P1 IMAD.IADD R6, R3, 0x1, -R2 ;  /* 0x0000000103061824 */ /* 0x004fc800078e0a02 */
[----:B0-----:R-:W-:-:S04]  /*11ea0*/  IMAD.IADD R8, R7, 0x1, R6 ;  /* 0x0000000107087824 */ /* 0x001fc800078e0206 */
[----:B------:R-:W-:Y:S01]  /*11eb0*/  VIADD R2, R8, 0x5f ;  /* 0x0000005f08027836 */ /* 0x000fe20000000000 */
[----:B------:R-:W-:Y:S03]  /*11ec0*/  STL [R1+0x4], R8 ;  /* 0x0000040801007387 */ /* 0x000fe60000100800 */
[----:B------:R-:W-:-:S05]  /*11ed0*/  IMAD.HI R2, R2, 0x2aaaaaab, RZ ;  /* 0x2aaaaaab02027827 */ /* 0x000fca00078e02ff */
[----:B------:R-:W-:-:S04]  /*11ee0*/  SHF.R.U32.HI R3, RZ, 0x1f, R2 ;  /* 0x0000001fff037819 */ /* 0x000fc80000011602 */
[----:B------:R-:W-:-:S05]  /*11ef0*/  LEA.HI.SX32 R4, R2, R3, 0x1c ;  /* 0x0000000302047211 */ /* 0x000fca00078fe2ff */
[--C-:B------:R-:W-:Y:S01]  /*11f00*/  IMAD R2, R4, 0x60, -R7.reuse ;  /* 0x0000006004027824 */ /* 0x100fe200078e0a07 */
[----:B------:R0:W-:Y:S01]  /*11f10*/  STL [R1+0x2c], R4 ;  /* 0x00002c0401007387 */ /* 0x0001e20000100800 */
[----:B------:R-:W-:-:S03]  /*11f20*/  IMAD.MOV R7, RZ, RZ, -R7 ;  /* 0x000000ffff077224 */ /* 0x000fc600078e0a07 */
[----:B------:R-:W-:Y:S02]  /*11f30*/  VIMNMX R2, R2, R6, PT ;  /* 0x0000000602027248 */ /* 0x000fe40003fe0100 */
[----:B------:R-:W-:-:S04]  /*11f40*/  VIMNMX R7, RZ, R7, !PT ;  /* 0x00000007ff077248 */ /* 0x000fc80007fe0100 */
[----:B------:R-:W-:-:S13]  /*11f50*/  ISETP.GT.AND P0, PT, R2, R7, PT ;  /* 0x000000070200720c */ /* 0x000fda0003f04270 */
[----:B0-----:R-:W-:Y:S02]  /*11f60*/  @P0 VIADD R4, R2, 0x5f ;  /* 0x0000005f02040836 */ /* 0x001fe40000000000 */
[----:B------:R-:W-:-:S04]  /*11f70*/  IMAD.WIDE.U32 R2, R7, -0x55555555, RZ ;  /* 0xaaaaaaab07027825 */ /* 0x000fc800078e00ff */
[----:B------:R-:W-:Y:S01]  /*11f80*/  @P0 IMAD.HI R4, R4, 0x2aaaaaab, RZ ;  /* 0x2aaaaaab04040827 */ /* 0x000fe200078e02ff */
[----:B------:R-:W-:-:S04]  /*11f90*/  SHF.R.U32.HI R5, RZ, 0x6, R3 ;  /* 0x00000006ff057819 */ /* 0x000fc80000011603 */
[----:B------:R-:W-:Y:S01]  /*11fa0*/  @P0 SHF.R.U32.HI R3, RZ, 0x1f, R4 ;  /* 0x0000001fff030819 */ /* 0x000fe20000011604 */
[----:B------:R-:W-:-:S03]  /*11fb0*/  IMAD.MOV.U32 R2, RZ, RZ, R5 ;  /* 0x000000ffff027224 */ /* 0x000fc600078e0005 */
[----:B------:R-:W-:Y:S02]  /*11fc0*/  @P0 LEA.HI.SX32 R2, R4, R3, 0x1c ;  /* 0x0000000304020211 */ /* 0x000fe400078fe2ff */
[----:B------:R-:W-:Y:S02]  /*11fd0*/  PLOP3.LUT P0, PT, PT, PT, PT, 0x80, 0x0 ;  /* 0x000000000000781c */ /* 0x000fe40003f0f070 */
[----:B------:R-:W-:-:S13]  /*11fe0*/  ISETP.GT.AND P2, PT, R2, R5, PT ;  /* 0x000000050200720c */ /* 0x000fda0003f44270 */
[----:B------:R-:W-:Y:S05]  /*11ff0*/  @!P2 BRA `(.L_x_808) ;  /* 0x000000100080a947 */ /* 0x000fea0003800000 */
[----:B------:R-:W-:Y:S01]  /*12000*/  UMOV UR4, 0xffffffff ;  /* 0xffffffff00047882 */ /* 0x000fe20000000000 */
[----:B------:R-:W-:Y:S02]  /*12010*/  SEL R4, R29, RZ, !P1 ;  /* 0x000000ff1d047207 */ /* 0x000fe40004800000 */
[----:B------:R-:W-:Y:S05]  /*12020*/  BRA.DIV UR4, `(.L_x_809) ;  /* 0x0000006a04107947 */ /* 0x000fea000b800000 */
[----:B------:R-:W0:Y:S02]  /*12030*/  S2R R3, SR_TID.X ;  /* 0x0000000000037919 */ /* 0x000e240000002100 */
[----:B0-----:R-:W-:-:S04]  /*12040*/  SHF.R.U32.HI R3, RZ, 0x5, R3 ;  /* 0x00000005ff037819 */ /* 0x001fc80000011603 */
[----:B------:R-:W-:-:S05]  /*12050*/  LOP3.LUT R3, R3, 0x3, RZ, 0xc0, !PT ;  /* 0x0000000303037812 */ /* 0x000fca00078ec0ff */
[----:B------:R0:W1:Y:S02]  /*12060*/  SHFL.IDX PT, R14, R3, RZ, 0x1f ;  /* 0x00001fff030e7589 */ /* 0x00006400000e0000 */
.L_x_976:
[----:B-1----:R-:W-:Y:S02]  /*12070*/  ISETP.NE.AND P0, PT, R14, RZ, PT ;  /* 0x000000ff0e00720c */ /* 0x002fe40003f05270 */
[----:B------:R-:W-:-:S11]  /*12080*/  PLOP3.LUT P6, PT, PT, PT, PT, 0x8, 0x0 ;  /* 0x000000000000781c */ /* 0x000fd60003fce170 */
[----:B------:R-:W-:Y:S05]  /*12090*/  @P0 BRA `(.L_x_810) ;  /* 0x00000000000c0947 */ /* 0x000fea0003800000 */
[----:B------:R-:W-:-:S03]  /*120a0*/  UMOV UR4, 0xffffffff ;  /* 0xffffffff00047882 */ /* 0x000fc60000000000 */
[----:B------:R-:W-:Y:S05]  /*120b0*/  BRA.DIV UR4, `(.L_x_811) ;  /* 0x0000006a04207947 */ /* 0x000fea000b800000 */
[----:B------:R-:W-:-:S13]  /*120c0*/  ELECT P6, URZ, PT ;  /* 0x00000000003f782f */ /* 0x000fda00038c0000 */
.L_x_810:
[----:B0-----:R-:W2:Y:S01]  /*120d0*/  LDL R3, [R1+0x28] ;  /* 0x0000280001037983 */ /* 0x001ea20000100800 */
[----:B------:R-:W-:Y:S01]  /*120e0*/  BSSY B1, `(.L_x_812) ;  /* 0x0000008000017945 */ /* 0x000fe20003800000 */
[----:B--2---:R-:W-:-:S05]  /*120f0*/  VIADD R3, R3, 0x1 ;  /* 0x0000000103037836 */ /* 0x004fca0000000000 */
[----:B------:R-:W-:-:S04]  /*12100*/  LEA.HI R6, R3, R3, RZ, 0x1 ;  /* 0x0000000303067211 */ /* 0x000fc800078f08ff */
[----:B------:R-:W-:-:S05]  /*12110*/  LOP3.LUT R6, R6, 0xfffffffe, RZ, 0xc0, !PT ;  /* 0xfffffffe06067812 */ /* 0x000fca00078ec0ff */
[----:B------:R-:W-:-:S05]  /*12120*/  IMAD.IADD R3, R3, 0x1, -R6 ;  /* 0x0000000103037824 */ /* 0x000fca00078e0a06 */
[----:B------:R-:W-:-:S04]  /*12130*/  SHF.L.U32 R3, R3, 0x1f, RZ ;  /* 0x0000001f03037819 */ /* 0x000fc800000006ff */
[----:B------:R-:W0:Y:S02]  /*12140*/  SYNCS.PHASECHK.TRANS64.TRYWAIT P0, [R22+URZ+0x22820], R3 ;  /* 0x02282003160075a7 */ /* 0x000e24000800017f */
[----:B0-----:R-:W-:Y:S05]  /*12150*/  @!P0 BRA `(.L_x_813) ;  /* 0x0000006800188947 */ /* 0x001fea0003800000 */
.L_x_979:
[----:B------:R-:W-:Y:S05]  /*12160*/  BSYNC B1 ;  /* 0x0000000000017941 */ /* 0x000fea0003800000 */
.L_x_812:
[----:B------:R-:W-:Y:S04]  /*12170*/  BSSY B1, `(.L_x_814) ;  /* 0x000007b000017945 */ /* 0x000fe80003800000 */
[----:B------:R-:W-:Y:S05]  /*12180*/  @!P6 BRA `(.L_x_815) ;  /* 0x0000000400e4e947 */ /* 0x000fea0003800000 */
[----:B0-----:R-:W-:Y:S01]  /*12190*/  IMAD R3, R24, 0x8, R22 ;  /* 0x0000000818037824 */ /* 0x001fe200078e0216 */
[----:B------:R-:W-:Y:S01]  /*121a0*/  SHF.L.U32 R6, R27, 0x1f, RZ ;  /* 0x0000001f1b067819 */ /* 0x000fe200000006ff */
[----:B------:R-:W0:Y:S01]  /*121b0*/  S2R R7, SR_TID.X ;  /* 0x0000000000077919 */ /* 0x000e220000002100 */
[----:B------:R-:W-:Y:S02]  /*121c0*/  BSSY B2, `(.L_x_816) ;  /* 0x0000005000027945 */ /* 0x000fe40003800000 */
[----:B------:R-:W1:Y:S01]  /*121d0*/  SYNCS.PHASECHK.TRANS64.TRYWAIT P0, [R3+URZ+0x228a0], R6 ;  /* 0x0228a006030075a7 */ /* 0x000e62000800017f */
[----:B0-----:R-:W-:-:S04]  /*121e0*/  LOP3.LUT R7, R7, 0x7f, RZ, 0xc0, !PT ;  /* 0x0000007f07077812 */ /* 0x001fc800078ec0ff */
[----:B------:R-:W-:Y:S01]  /*121f0*/  ISETP.NE.AND P1, PT, R7, RZ, PT ;  /* 0x000000ff0700720c */ /* 0x000fe20003f25270 */
[----:B-1----:R-:W-:-:S12]  /*12200*/  @!P0 BRA `(.L_x_817) ;  /* 0x0000006800008947 */ /* 0x002fd80003800000 */
.L_x_980:
[----:B------:R-:W-:Y:S05]  /*12210*/  BSYNC B2 ;  /* 0x0000000000027941 */ /* 0x000fea0003800000 */
.L_x_816:
[----:B------:R-:W-:Y:S04]  /*12220*/  BSSY B2, `(.L_x_818) ;  /* 0x0000009000027945 */ /* 0x000fe80003800000 */
[----:B------:R-:W-:Y:S05]  /*12230*/  @P1 BRA `(.L_x_819) ;  /* 0x00000000001c1947 */ /* 0x000fea0003800000 */
[----:B------:R-:W1:Y:S01]  /*12240*/  S2R R8, SR_TID.X ;  /* 0x0000000000087919 */ /* 0x000e620000002100 */
[----:B------:R-:W-:-:S04]  /*12250*/  IMAD.MOV.U32 R7, RZ, RZ, 0x3000 ;  /* 0x00003000ff077424 */ /* 0x000fc800078e00ff */
[----:B------:R2:W-:Y:S01]  /*12260*/  SYNCS.ARRIVE.TRANS64 RZ, [R3+URZ+0x22890], R7 ;  /* 0x0228900703ff79a7 */ /* 0x0005e2000800003f */
[----:B-1----:R-:W-:-:S04]  /*12270*/  LOP3.LUT R8, R8, 0x1f, RZ, 0xc0, !PT ;  /* 0x0000001f08087812 */ /* 0x002fc800078ec0ff */
[----:B------:R-:W-:-:S13]  /*12280*/  ISETP.NE.AND P0, PT, R8, RZ, PT ;  /* 0x000000ff0800720c */ /* 0x000fda0003f05270 */
[----:B--2---:R-:W-:Y:S05]  /*12290*/  @!P0 BRA `(.L_x_819) ;  /* 0x0000000000048947 */ /* 0x004fea0003800000 */
[----:B------:R-:W-:Y:S01]  /*122a0*/  BPT.TRAP 0x1 ;  /* 0x000000040000795c */ /* 0x000fe20000300000 */
.L_x_819:
[----:B------:R-:W-:Y:S05]  /*122b0*/  BSYNC B2 ;  /* 0x0000000000027941 */ /* 0x000fea0003800000 */
.L_x_818:
[----:B------:R-:W-:Y:S01]  /*122c0*/  IMAD.MOV.U32 R12, RZ, RZ, RZ ;  /* 0x000000ffff0c7224 */ /* 0x000fe200078e00ff */
[----:B------:R-:W-:Y:S01]  /*122d0*/  UIADD3 UR4, UP0, UR38, 0x570, URZ ;  /* 0x0000057026047890 */ /* 0x000fe2000ff1e03f */
[----:B------:R-:W-:Y:S01]  /*122e0*/  IMAD R7, R2, 0x60, R0 ;  /* 0x0000006002077824 */ /* 0x000fe200078e0200 */
[----:B------:R-:W-:Y:S01]  /*122f0*/  PLOP3.LUT P0, PT, PT, PT, PT, 0x80, 0x0 ;  /* 0x000000000000781c */ /* 0x000fe20003f0f070 */
[----:B------:R-:W-:Y:S01]  /*12300*/  IMAD R8, R24, 0x3000, R22 ;  /* 0x0000300018087824 */ /* 0x000fe200078e0216 */
[----:B------:R-:W-:Y:S01]  /*12310*/  R2UR UR10, R12 ;  /* 0x000000000c0a72ca */ /* 0x000fe200000e0000 */
[----:B------:R-:W-:Y:S01]  /*12320*/  VIADD R7, R7, 0xffffffa0 ;  /* 0xffffffa007077836 */ /* 0x000fe20000000000 */
[----:B------:R-:W-:Y:S01]  /*12330*/  UIADD3.X UR5, URZ, UR39, URZ, UP0, !UPT ;  /* 0x000000273f057290 */ /* 0x000fe200087fe43f */
[----:B------:R-:W-:Y:S01]  /*12340*/  VIADD R8, R8, 0x1c400 ;  /* 0x0001c40008087836 */ /* 0x000fe20000000000 */
[----:B------:R-:W-:Y:S01]  /*12350*/  UMOV UR6, 0x0 ;  /* 0x0000000000067882 */ /* 0x000fe20000000000 */
[----:B------:R-:W-:Y:S01]  /*12360*/  VIADD R9, R3, 0x22890 ;  /* 0x0002289003097836 */ /* 0x000fe20000000000 */
[----:B------:R-:W-:-:S09]  /*12370*/  UMOV UR7, 0x12f00000 ;  /* 0x12f0000000077882 */ /* 0x000fd20000000000 */
.L_x_820:
[----:B------:R-:W-:-:S13]  /*12380*/  @P0 ELECT P2, URZ, PT ;  /* 0x00000000003f082f */ /* 0x000fda0003840000 */
[----:B------:R-:W-:Y:S02]  /*12390*/  @P2 R2UR UR13, R4 ;  /* 0x00000000040d22ca */ /* 0x000fe400000e0000 */
[----:B------:R-:W-:Y:S02]  /*123a0*/  @P2 R2UR UR12, R18 ;  /* 0x00000000120c22ca */ /* 0x000fe400000e0000 */
[----:B------:R-:W-:Y:S02]  /*123b0*/  @P2 R2UR UR11, R7 ;  /* 0x00000000070b22ca */ /* 0x000fe400000e0000 */
[----:B------:R-:W-:Y:S02]  /*123c0*/  @P2 R2UR UR9, R9 ;  /* 0x00000000090922ca */ /* 0x000fe400000e0000 */
[----:B------:R-:W-:Y:S02]  /*123d0*/  @P2 R2UR UR8, R8 ;  /* 0x00000000080822ca */ /* 0x000fe400000e0000 */
[----:B------:R-:W-:-:S02]  /*123e0*/  @P2 PLOP3.LUT P0, PT, P2, PT, PT, 0x8, 0x0 ;  /* 0x000000000000281c */ /* 0x000fc4000170e170 */
[----:B------:R-:W-:-:S09]  /*123f0*/  PLOP3.LUT P2, PT, PT, PT, PT, 0x8, 0x0 ;  /* 0x000000000000781c */ /* 0x000fd20003f4e170 */
[----:B------:R1:W-:Y:S02]  /*12400*/  UTMALDG.4D [UR8], [UR4], desc[UR6] ;  /* 0x00000608040075b4 */ /* 0x0003e40008019000 */
[----:B-1----:R-:W-:Y:S05]  /*12410*/  @P0 BRA.U.ANY `(.L_x_820) ;  /* 0xfffffffd00d80947 */ /* 0x002fea000393ffff */
[----:B------:R-:W1:Y:S01]  /*12420*/  SYNCS.PHASECHK.TRANS64.TRYWAIT P0, [R3+URZ+0x228c0], R6 ;  /* 0x0228c006030075a7 */ /* 0x000e62000800017f */
[----:B------:R-:W-:Y:S04]  /*12430*/  BSSY B2, `(.L_x_821) ;  /* 0x0000002000027945 */ /* 0x000fe80003800000 */
[----:B-1----:R-:W-:Y:S05]  /*12440*/  @!P0 BRA `(.L_x_822) ;  /* 0x0000006400848947 */ /* 0x002fea0003800000 */
.L_x_981:
[----:B------:R-:W-:Y:S05]  /*12450*/  BSYNC B2 ;  /* 0x0000000000027941 */ /* 0x000fea0003800000 */
.L_x_821:
[----:B------:R-:W-:Y:S01]  /*12460*/  BSSY B2, `(.L_x_823) ;  /* 0x000000b000027945 */ /* 0x000fe20003800000 */
[----:B------:R-:W-:Y:S02]  /*12470*/  IMAD.MOV.U32 R10, RZ, RZ, 0x0 ;  /* 0x00000000ff0a7424 */ /* 0x000fe400078e00ff */
[----:B------:R-:W-:Y:S01]  /*12480*/  IMAD.MOV.U32 R11, RZ, RZ, 0x12f00000 ;  /* 0x12f00000ff0b7424 */ /* 0x000fe200078e00ff */
[----:B------:R-:W-:Y:S06]  /*12490*/  @P1 BRA `(.L_x_824) ;  /* 0x00000000001c1947 */ /* 0x000fec0003800000 */
[----:B------:R-:W2:Y:S01]  /*124a0*/  S2R R8, SR_TID.X ;  /* 0x0000000000087919 */ /* 0x000ea20000002100 */
[----:B01----:R-:W-:-:S04]  /*124b0*/  MOV R6, 0xc000 ;  /* 0x0000c00000067802 */ /* 0x003fc80000000f00 */
[----:B------:R3:W-:Y:S01]  /*124c0*/  SYNCS.ARRIVE.TRANS64 RZ, [R3+URZ+0x228b0], R6 ;  /* 0x0228b00603ff79a7 */ /* 0x0007e2000800003f */
[----:B--2---:R-:W-:-:S04]  /*124d0*/  LOP3.LUT R8, R8, 0x1f, RZ, 0xc0, !PT ;  /* 0x0000001f08087812 */ /* 0x004fc800078ec0ff */
[----:B------:R-:W-:-:S13]  /*124e0*/  ISETP.NE.AND P0, PT, R8, RZ, PT ;  /* 0x000000ff0800720c */ /* 0x000fda0003f05270 */
[----:B---3--:R-:W-:Y:S05]  /*124f0*/  @!P0 BRA `(.L_x_824) ;  /* 0x0000000000048947 */ /* 0x008fea0003800000 */
[----:B------:R-:W-:Y:S01]  /*12500*/  BPT.TRAP 0x1 ;  /* 0x000000040000795c */ /* 0x000fe20000300000 */
.L_x_824:
[----:B------:R-:W-:Y:S05]  /*12510*/  BSYNC B2 ;  /* 0x0000000000027941 */ /* 0x000fea0003800000 */
.L_x_823:
[----:B------:R-:W-:Y:S01]  /*12520*/  R2UR UR10, R12 ;  /* 0x000000000c0a72ca */ /* 0x000fe200000e0000 */
[----:B01----:R-:W-:Y:S01]  /*12530*/  IMAD R6, R24, 0xc000, R22 ;  /* 0x0000c00018067824 */ /* 0x003fe200078e0216 */
[----:B------:R-:W-:Y:S01]  /*12540*/  R2UR UR6, R10 ;  /* 0x000000000a0672ca */ /* 0x000fe200000e0000 */
[----:B------:R-:W-:Y:S01]  /*12550*/  UIADD3 UR4, UP0, UR38, 0x670, URZ ;  /* 0x0000067026047890 */ /* 0x000fe2000ff1e03f */
[----:B------:R-:W-:Y:S01]  /*12560*/  R2UR UR7, R11 ;  /* 0x000000000b0772ca */ /* 0x000fe200000e0000 */
[----:B------:R-:W-:Y:S01]  /*12570*/  VIADD R3, R3, 0x228b0 ;  /* 0x000228b003037836 */ /* 0x000fe20000000000 */
[----:B------:R-:W-:Y:S01]  /*12580*/  PLOP3.LUT P0, PT, PT, PT, PT, 0x80, 0x0 ;  /* 0x000000000000781c */ /* 0x000fe20003f0f070 */
[----:B------:R-:W-:Y:S01]  /*12590*/  VIADD R8, R6, 0x400 ;  /* 0x0000040006087836 */ /* 0x000fe20000000000 */
[----:B------:R-:W-:-:S12]  /*125a0*/  UIADD3.X UR5, URZ, UR39, URZ, UP0, !UPT ;  /* 0x000000273f057290 */ /* 0x000fd800087fe43f */
.L_x_825:
        /* <DEDUP_REMOVED lines=9> */
[----:B0-----:R-:W-:Y:S05]  /*12640*/  @P0 BRA.U.ANY `(.L_x_825) ;  /* 0xfffffffd00d80947 */ /* 0x001fea000393ffff */
[----:B------:R-:W-:Y:S01]  /*12650*/  R2UR UR6, R10 ;  /* 0x000000000a0672ca */ /* 0x000fe200000e0000 */
[----:B------:R-:W-:Y:S01]  /*12660*/  VIADD R8, R6, 0x3400 ;  /* 0x0000340006087836 */ /* 0x000fe20000000000 */
[----:B------:R-:W-:Y:S01]  /*12670*/  R2UR UR7, R11 ;  /* 0x000000000b0772ca */ /* 0x000fe200000e0000 */
[----:B------:R-:W-:Y:S01]  /*12680*/  UMOV UR10, 0x40 ;  /* 0x00000040000a7882 */ /* 0x000fe20000000000 */
[----:B------:R-:W-:-:S13]  /*12690*/  PLOP3.LUT P0, PT, PT, PT, PT, 0x80, 0x0 ;  /* 0x000000000000781c */ /* 0x000fda0003f0f070 */
.L_x_826:
        /* <DEDUP_REMOVED lines=15> */
.L_x_827:
        /* <DEDUP_REMOVED lines=15> */
.L_x_828:
        /* <DEDUP_REMOVED lines=10> */
.L_x_815:
[----:B------:R-:W-:Y:S05]  /*12920*/  BSYNC B1 ;  /* 0x0000000000017941 */ /* 0x000fea0003800000 */
.L_x_814:
[----:B------:R-:W-:Y:S01]  /*12930*/  VIADD R9, R2, 0xfffffffe ;  /* 0xfffffffe02097836 */ /* 0x000fe20000000000 */
[----:B------:R-:W-:Y:S01]  /*12940*/  PLOP3.LUT P0, PT, PT, PT, PT, 0x8, 0x0 ;  /* 0x000000000000781c */ /* 0x000fe20003f0e170 */
[----:B------:R-:W-:-:S03]  /*12950*/  VIADD R24, R24, 0x1 ;  /* 0x0000000118187836 */ /* 0x000fc60000000000 */
[----:B------:R-:W-:Y:S02]  /*12960*/  ISETP.GE.AND P2, PT, R9, R5, PT ;  /* 0x000000050900720c */ /* 0x000fe40003f46270 */
[----:B------:R-:W-:-:S04]  /*12970*/  ISETP.NE.AND P1, PT, R24, 0x2, PT ;  /* 0x000000021800780c */ /* 0x000fc80003f25270 */
[----:B------:R-:W-:Y:S02]  /*12980*/  SEL R2, RZ, 0x1, P1 ;  /* 0x00000001ff027807 */ /* 0x000fe40000800000 */
[----:B------:R-:W-:Y:S02]  /*12990*/  SEL R24, R24, RZ, P1 ;  /* 0x000000ff18187207 */ /* 0x000fe40000800000 */
[----:B------:R-:W-:-:S03]  /*129a0*/  LOP3.LUT R27, R27, R2, RZ, 0x3c, !PT ;  /* 0x000000021b1b7212 */ /* 0x000fc600078e3cff */
[----:B------:R-:W-:Y:S05]  /*129b0*/  @!P2 BRA `(.L_x_808) ;  /* 0x000000080010a947 */ /* 0x000fea0003800000 */
.L_x_844:
[----:B------:R-:W-:Y:S05]  /*129c0*/  YIELD ;  /* 0x0000000000007946 */ /* 0x000fea0003800000 */
[----:B------:R-:W-:Y:S04]  /*129d0*/  BSSY B1, `(.L_x_829) ;  /* 0x000007a000017945 */ /* 0x000fe80003800000 */
[----:B------:R-:W-:Y:S05]  /*129e0*/  @!P6 BRA `(.L_x_830) ;  /* 0x0000000400e0e947 */ /* 0x000fea0003800000 */
[----:B------:R-:W-:Y:S01]  /*129f0*/  IMAD R6, R24, 0x8, R22 ;  /* 0x0000000818067824 */ /* 0x000fe200078e0216 */
[----:B------:R-:W-:Y:S01]  /*12a00*/  SHF.L.U32 R2, R27, 0x1f, RZ ;  /* 0x0000001f1b027819 */ /* 0x000fe200000006ff */
[----:B0-----:R-:W0:Y:S01]  /*12a10*/  S2R R3, SR_TID.X ;  /* 0x0000000000037919 */ /* 0x001e220000002100 */
[----:B------:R-:W-:Y:S02]  /*12a20*/  BSSY B2, `(.L_x_831) ;  /* 0x0000005000027945 */ /* 0x000fe40003800000 */
[----:B------:R-:W1:Y:S01]  /*12a30*/  SYNCS.PHASECHK.TRANS64.TRYWAIT P1, [R6+URZ+0x228a0], R2 ;  /* 0x0228a002060075a7 */ /* 0x000e62000802017f */
[----:B0-----:R-:W-:-:S04]  /*12a40*/  LOP3.LUT R3, R3, 0x7f, RZ, 0xc0, !PT ;  /* 0x0000007f03037812 */ /* 0x001fc800078ec0ff */
[----:B------:R-:W-:Y:S01]  /*12a50*/  ISETP.NE.AND P2, PT, R3, RZ, PT ;  /* 0x000000ff0300720c */ /* 0x000fe20003f45270 */
[----:B-1----:R-:W-:-:S12]  /*12a60*/  @!P1 BRA `(.L_x_832) ;  /* 0x0000006000109947 */ /* 0x002fd80003800000 */
.L_x_982:
[----:B------:R-:W-:Y:S05]  /*12a70*/  BSYNC B2 ;  /* 0x0000000000027941 */ /* 0x000fea0003800000 */
.L_x_831:
        /* <DEDUP_REMOVED lines=9> */
.L_x_834:
[----:B------:R-:W-:Y:S05]  /*12b10*/  BSYNC B2 ;  /* 0x0000000000027941 */ /* 0x000fea0003800000 */
.L_x_833:
        /* <DEDUP_REMOVED lines=10> */
[----:B------:R-:W-:-:S10]  /*12bc0*/  UMOV UR7, 0x12f00000 ;  /* 0x12f0000000077882 */ /* 0x000fd40000000000 */
.L_x_835:
        /* <DEDUP_REMOVED lines=13> */
.L_x_983:
[----:B------:R-:W-:Y:S05]  /*12ca0*/  BSYNC B2 ;  /* 0x0000000000027941 */ /* 0x000fea0003800000 */
.L_x_836:
[----:B------:R-:W-:Y:S01]  /*12cb0*/  BSSY B2, `(.L_x_838) ;  /* 0x000000b000027945 */ /* 0x000fe20003800000 */
[----:B01----:R-:W-:Y:S02]  /*12cc0*/  IMAD.MOV.U32 R2, RZ, RZ, 0x0 ;  /* 0x00000000ff027424 */ /* 0x003fe400078e00ff */
[----:B------:R-:W-:Y:S01]  /*12cd0*/  IMAD.MOV.U32 R3, RZ, RZ, 0x12f00000 ;  /* 0x12f00000ff037424 */ /* 0x000fe200078e00ff */
[----:B------:R-:W-:Y:S06]  /*12ce0*/  @P2 BRA `(.L_x_839) ;  /* 0x00000000001c2947 */ /* 0x000fec0003800000 */
[----:B------:R-:W0:Y:S01]  /*12cf0*/  S2R R11, SR_TID.X ;  /* 0x00000000000b7919 */ /* 0x000e220000002100 */
[----:B------:R-:W-:-:S04]  /*12d00*/  IMAD.MOV.U32 R7, RZ, RZ, 0xc000 ;  /* 0x0000c000ff077424 */ /* 0x000fc800078e00ff */
[----:B------:R1:W-:Y:S01]  /*12d10*/  SYNCS.ARRIVE.TRANS64 RZ, [R6+URZ+0x228b0], R7 ;  /* 0x0228b00706ff79a7 */ /* 0x0003e2000800003f */
[----:B0-----:R-:W-:-:S04]  /*12d20*/  LOP3.LUT R11, R11, 0x1f, RZ, 0xc0, !PT ;  /* 0x0000001f0b0b7812 */ /* 0x001fc800078ec0ff */
[----:B------:R-:W-:-:S13]  /*12d30*/  ISETP.NE.AND P1, PT, R11, RZ, PT ;  /* 0x000000ff0b00720c */ /* 0x000fda0003f25270 */
[----:B-1----:R-:W-:Y:S05]  /*12d40*/  @!P1 BRA `(.L_x_839) ;  /* 0x0000000000049947 */ /* 0x002fea0003800000 */
[----:B------:R-:W-:Y:S01]  /*12d50*/  BPT.TRAP 0x1 ;  /* 0x000000040000795c */ /* 0x000fe20000300000 */
.L_x_839:
[----:B------:R-:W-:Y:S05]  /*12d60*/  BSYNC B2 ;  /* 0x0000000000027941 */ /* 0x000fea0003800000 */
.L_x_838:
[----:B------:R-:W-:Y:S01]  /*12d70*/  R2UR UR6, R2 ;  /* 0x00000000020672ca */ /* 0x000fe200000e0000 */
[----:B------:R-:W-:Y:S01]  /*12d80*/  IMAD R7, R24, 0xc000, R22 ;  /* 0x0000c00018077824 */ /* 0x000fe200078e0216 */
[----:B------:R-:W-:Y:S01]  /*12d90*/  R2UR UR7, R3 ;  /* 0x00000000030772ca */ /* 0x000fe200000e0000 */
[----:B------:R-:W-:Y:S01]  /*12da0*/  UIADD3 UR4, UP0, UR38, 0x670, URZ ;  /* 0x0000067026047890 */ /* 0x000fe2000ff1e03f */
[----:B------:R-:W-:Y:S01]  /*12db0*/  R2UR UR10, R10 ;  /* 0x000000000a0a72ca */ /* 0x000fe200000e0000 */
[----:B------:R-:W-:Y:S01]  /*12dc0*/  VIADD R6, R6, 0x228b0 ;  /* 0x000228b006067836 */ /* 0x000fe20000000000 */
[----:B------:R-:W-:Y:S01]  /*12dd0*/  PLOP3.LUT P1, PT, PT, PT, PT, 0x80, 0x0 ;  /* 0x000000000000781c */ /* 0x000fe20003f2f070 */
[----:B------:R-:W-:Y:S01]  /*12de0*/  VIADD R10, R7, 0x400 ;  /* 0x00000400070a7836 */ /* 0x000fe20000000000 */
[----:B------:R-:W-:-:S12]  /*12df0*/  UIADD3.X UR5, URZ, UR39, URZ, UP0, !UPT ;  /* 0x000000273f057290 */ /* 0x000fd800087fe43f */
.L_x_840:
        /* <DEDUP_REMOVED lines=15> */
.L_x_841:
        /* <DEDUP_REMOVED lines=15> */
.L_x_842:
        /* <DEDUP_REMOVED lines=15> */
.L_x_843:
        /* <DEDUP_REMOVED lines=10> */
.L_x_830:
[----:B------:R-:W-:Y:S05]  /*13170*/  BSYNC B1 ;  /* 0x0000000000017941 */ /* 0x000fea0003800000 */
.L_x_829:
[C---:B------:R-:W-:Y:S01]  /*13180*/  ISETP.GT.AND P2, PT, R9.reuse, R5, PT ;  /* 0x000000050900720c */ /* 0x040fe20003f44270 */
[----:B------:R-:W-:Y:S02]  /*13190*/  VIADD R24, R24, 0x1 ;  /* 0x0000000118187836 */ /* 0x000fe40000000000 */
[----:B------:R-:W-:-:S03]  /*131a0*/  VIADD R9, R9, 0xffffffff ;  /* 0xffffffff09097836 */ /* 0x000fc60000000000 */
[----:B------:R-:W-:-:S04]  /*131b0*/  ISETP.NE.AND P1, PT, R24, 0x2, PT ;  /* 0x000000021800780c */ /* 0x000fc80003f25270 */
[----:B------:R-:W-:Y:S02]  /*131c0*/  SEL R2, RZ, 0x1, P1 ;  /* 0x00000001ff027807 */ /* 0x000fe40000800000 */
[----:B------:R-:W-:Y:S02]  /*131d0*/  SEL R24, R24, RZ, P1 ;  /* 0x000000ff18187207 */ /* 0x000fe40000800000 */
[----:B------:R-:W-:Y:S01]  /*131e0*/  LOP3.LUT R27, R27, R2, RZ, 0x3c, !PT ;  /* 0x000000021b1b7212 */ /* 0x000fe200078e3cff */
[----:B------:R-:W-:Y:S06]  /*131f0*/  @P2 BRA `(.L_x_844) ;  /* 0xfffffff400f02947 */ /* 0x000fec000383ffff */
.L_x_808:
[----:B------:R-:W-:Y:S05]  /*13200*/  BSYNC B0 ;  /* 0x0000000000007941 */ /* 0x000fea0003800000 */
.L_x_807:
[----:B------:R-:W2:Y:S01]  /*13210*/  LDL R34, [R1+0x4] ;  /* 0x0000040001227983 */ /* 0x000ea20000100800 */
[----:B------:R-:W-:Y:S05]  /*13220*/  @!P0 WARPSYNC.ALL ;  /* 0x0000000000008948 */ /* 0x000fea0003800000 */
[----:B------:R-:W-:Y:S06]  /*13230*/  @!P0 BAR.SYNC.DEFER_BLOCKING 0xc, 0x180 ;  /* 0x0306000000008b1d */ /* 0x000fec0000010000 */
[----:B------:R-:W-:Y:S01]  /*13240*/  BSSY B7, `(.L_x_845) ;  /* 0x000035e000077945 */ /* 0x000fe20003800000 */
[----:B--2---:R-:W-:-:S13]  /*13250*/  ISETP.GT.AND P0, PT, R34, RZ, PT ;  /* 0x000000ff2200720c */ /* 0x004fda0003f04270 */
[----:B------:R-:W-:Y:S05]  /*13260*/  @P0 BRA `(.L_x_846) ;  /* 0x0000000000440947 */ /* 0x000fea0003800000 */
[----:B------:R-:W1:Y:S02]  /*13270*/  S2R R2, SR_TID.X ;  /* 0x0000000000027919 */ /* 0x000e640000002100 */
[----:B-1----:R-:W-:-:S04]  /*13280*/  LOP3.LUT R2, R2, 0x7f, RZ, 0xc0, !PT ;  /* 0x0000007f02027812 */ /* 0x002fc800078ec0ff */
[----:B------:R-:W-:-:S13]  /*13290*/  ISETP.NE.AND P0, PT, R2, RZ, PT ;  /* 0x000000ff0200720c */ /* 0x000fda0003f05270 */
[----:B------:R-:W-:Y:S05]  /*132a0*/  @P0 BRA `(.L_x_847) ;  /* 0x00000034005c0947 */ /* 0x000fea0003800000 */
[----:B------:R-:W1:Y:S01]  /*132b0*/  S2R R5, SR_LANEID ;  /* 0x0000000000057919 */ /* 0x000e620000000000 */
[----:B------:R-:W-:Y:S01]  /*132c0*/  VOTEU.ANY UR4, UPT, PT ;  /* 0x0000000000047886 */ /* 0x000fe200038e0100 */
[----:B0-----:R-:W0:Y:S01]  /*132d0*/  LDC.64 R2, c[0x0][0xc60] ;  /* 0x00031800ff027b82 */ /* 0x001e220000000a00 */
[----:B------:R-:W1:Y:S02]  /*132e0*/  FLO.U32 R0, UR4 ;  /* 0x0000000400007d00 */ /* 0x000e6400080e0000 */
[----:B-1----:R-:W-:-:S06]  /*132f0*/  ISETP.EQ.U32.AND P0, PT, R0, R5, PT ;  /* 0x000000050000720c */ /* 0x002fcc0003f02070 */
[----:B------:R-:W0:Y:S07]  /*13300*/  POPC R5, UR4 ;  /* 0x0000000400057d09 */ /* 0x000e2e0008000000 */
[----:B0-----:R-:W2:Y:S01]  /*13310*/  @P0 ATOMG.E.ADD.STRONG.GPU PT, R3, desc[UR40][R2.64], R5 ;  /* 0x00000005020309a8 */ /* 0x001ea200081ee1e8 */
[----:B------:R-:W0:Y:S02]  /*13320*/  S2R R4, SR_LTMASK ;  /* 0x0000000000047919 */ /* 0x000e240000003900 */
[----:B0-----:R-:W-:-:S04]  /*13330*/  LOP3.LUT R4, R4, UR4, RZ, 0xc0, !PT ;  /* 0x0000000404047c12 */ /* 0x001fc8000f8ec0ff */
[----:B------:R-:W0:Y:S01]  /*13340*/  POPC R7, R4 ;  /* 0x0000000400077309 */ /* 0x000e220000000000 */
[----:B--2---:R-:W0:Y:S02]  /*13350*/  SHFL.IDX PT, R0, R3, R0, 0x1f ;  /* 0x00001f0003007589 */ /* 0x004e2400000e0000 */
[----:B0-----:R-:W-:Y:S01]  /*13360*/  IADD3 R16, R0, UR36, R7 ;  /* 0x0000002400107c10 */ /* 0x001fe2000fffe007 */
[----:B------:R-:W-:Y:S06]  /*13370*/  BRA `(.L_x_847) ;  /* 0x0000003400287947 */ /* 0x000fec0003800000 */
.L_x_846:
        /* <DEDUP_REMOVED lines=10> */
[----:B0-----:R-:W0:Y:S01]  /*13420*/  LDC.64 R2, c[0x4][R2] ;  /* 0x0100000002027b82 */ /* 0x001e220000000a00 */
        /* <DEDUP_REMOVED lines=8> */
[----:B0-----:R-:W-:Y:S05]  /*134b0*/  CALL.ABS.NOINC R2 ;  /* 0x0000000002007343 */ /* 0x001fea0003c00000 */
.L_x_849:
[----:B------:R-:W-:Y:S05]  /*134c0*/  BSYNC B6 ;  /* 0x0000000000067941 */ /* 0x000fea0003800000 */
.L_x_848:
        /* <DEDUP_REMOVED lines=8> */
[----:B0-----:R0:W1:Y:S01]  /*13550*/  LDC.64 R2, c[0x4][R33] ;  /* 0x0100000021027b82 */ /* 0x0010620000000a00 */
[----:B------:R-:W-:Y:S02]  /*13560*/  IMAD.U32 R4, RZ, RZ, UR6 ;  /* 0x00000006ff047e24 */ /* 0x000fe4000f8e00ff */
[----:B------:R-:W-:Y:S02]  /*13570*/  IMAD.U32 R5, RZ, RZ, UR7 ;  /* 0x00000007ff057e24 */ /* 0x000fe4000f8e00ff */
[----:B------:R-:W-:Y:S02]  /*13580*/  IMAD.U32 R6, RZ, RZ, UR8 ;  /* 0x00000008ff067e24 */ /* 0x000fe4000f8e00ff */
[----:B------:R-:W-:-:S02]  /*13590*/  IMAD.U32 R7, RZ, RZ, UR9 ;  /* 0x00000009ff077e24 */ /* 0x000fc4000f8e00ff */
[----:B------:R-:W-:Y:S02]  /*135a0*/  IMAD.U32 R10, RZ, RZ, UR4 ;  /* 0x00000004ff0a7e24 */ /* 0x000fe4000f8e00ff */
[----:B------:R-:W-:Y:S02]  /*135b0*/  IMAD.U32 R11, RZ, RZ, UR5 ;  /* 0x00000005ff0b7e24 */ /* 0x000fe4000f8e00ff */
[----:B------:R-:W-:Y:S02]  /*135c0*/  IMAD.MOV.U32 R8, RZ, RZ, 0x70 ;  /* 0x00000070ff087424 */ /* 0x000fe400078e00ff */
[----:B------:R-:W-:Y:S02]  /*135d0*/  IMAD.MOV.U32 R12, RZ, RZ, 0x1 ;  /* 0x00000001ff0c7424 */ /* 0x000fe400078e00ff */
[----:B0-----:R-:W-:-:S07]  /*135e0*/  IMAD.MOV.U32 R13, RZ, RZ, RZ ;  /* 0x000000ffff0d7224 */ /* 0x001fce00078e00ff */
[----:B------:R-:W-:-:S07]  /*135f0*/  LEPC R20, `(.L_x_852) ;  /* 0x000000001014794e */ /* 0x000fce0000000000 */
[----:B-1----:R-:W-:Y:S05]  /*13600*/  CALL.ABS.NOINC R2 ;  /* 0x0000000002007343 */ /* 0x002fea0003c00000 */
.L_x_852:
[----:B------:R0:W1:Y:S01]  /*13610*/  LDC.64 R2, c[0x4][R33] ;  /* 0x0100000021027b82 */ /* 0x0000620000000a00 */
[----:B------:R-:W-:Y:S01]  /*13620*/  ULDC.64 UR4, c[0x4][0x98] ;  /* 0x0100260000047ab9 */ /* 0x000fe20000000a00 */
[----:B------:R-:W-:Y:S01]  /*13630*/  ULDC.64 UR6, c[0x4][0xa0] ;  /* 0x0100280000067ab9 */ /* 0x000fe20000000a00 */
[----:B------:R-:W-:Y:S01]  /*13640*/  ULDC.64 UR8, c[0x4][0x18] ;  /* 0x0100060000087ab9 */ /* 0x000fe20000000a00 */
        /* <DEDUP_REMOVED lines=11> */
.L_x_851:
[----:B------:R-:W-:Y:S05]  /*13700*/  BSYNC B6 ;  /* 0x0000000000067941 */ /* 0x000fea0003800000 */
.L_x_850:
[----:B------:R-:W2:Y:S01]  /*13710*/  LDL R33, [R1+0x2c] ;  /* 0x00002c0001217983 */ /* 0x000ea20000100800 */
[----:B------:R-:W-:Y:S01]  /*13720*/  ULDC.64 UR4, c[0x0][0x9f8] ;  /* 0x00027e0000047ab9 */ /* 0x000fe20000000a00 */
[----:B------:R-:W1:Y:S01]  /*13730*/  LDC R9, c[0x0][0x430] ;  /* 0x00010c00ff097b82 */ /* 0x000e620000000800 */
[----:B------:R-:W-:Y:S01]  /*13740*/  ISETP.NE.U32.AND P0, PT, RZ, UR4, PT ;  /* 0x00000004ff007c0c */ /* 0x000fe2000bf05070 */
[----:B------:R-:W3:Y:S03]  /*13750*/  LDL R20, [R1+0x40] ;  /* 0x0000400001147983 */ /* 0x000ee60000100800 */
[----:B------:R-:W-:Y:S01]  /*13760*/  ISETP.NE.AND.EX P0, PT, RZ, UR5, PT, P0 ;  /* 0x00000005ff007c0c */ /* 0x000fe2000bf05300 */
[----:B------:R-:W4:-:S12]  /*13770*/  S2R R21, SR_TID.X ;  /* 0x0000000000157919 */ /* 0x000f180000002100 */
[----:B------:R-:W-:Y:S01]  /*13780*/  @P0 IADD3 R2, P1, R28, UR4, RZ ;  /* 0x000000041c020c10 */ /* 0x000fe2000ff3e0ff */
[----:B------:R-:W-:Y:S01]  /*13790*/  IMAD.MOV.U32 R36, RZ, RZ, RZ ;  /* 0x000000ffff247224 */ /* 0x000fe200078e00ff */
[----:B------:R-:W1:Y:S01]  /*137a0*/  S2R R10, SR_TID.X ;  /* 0x00000000000a7919 */ /* 0x000e620000002100 */
[----:B------:R-:W-:Y:S01]  /*137b0*/  LOP3.LUT R23, R23, 0xffffffdf, RZ, 0xc0, !PT ;  /* 0xffffffdf17177812 */ /* 0x000fe200078ec0ff */
[----:B------:R-:W-:Y:S01]  /*137c0*/  ULDC UR4, c[0x0][0x320] ;  /* 0x0000c80000047ab9 */ /* 0x000fe20000000800 */
[----:B0-----:R-:W-:-:S05]  /*137d0*/  @P0 IADD3.X R3, R32, UR5, RZ, P1, !PT ;  /* 0x0000000520030c10 */ /* 0x001fca0008ffe4ff */
[----:B------:R0:W3:Y:S01]  /*137e0*/  @P0 LDG.E R29, desc[UR40][R2.64] ;  /* 0x00000028021d0981 */ /* 0x0000e2000c1e1900 */
[----:B----4-:R-:W-:-:S04]  /*137f0*/  LOP3.LUT R21, R21, 0x7f, RZ, 0xc0, !PT ;  /* 0x0000007f15157812 */ /* 0x010fc800078ec0ff */
[----:B------:R-:W-:Y:S02]  /*13800*/  SHF.R.U32.HI R0, RZ, 0x3, R21 ;  /* 0x00000003ff007819 */ /* 0x000fe40000011615 */
[----:B------:R-:W4:Y:S01]  /*13810*/  S2R R21, SR_TID.X ;  /* 0x0000000000157919 */ /* 0x000f220000002100 */
[----:B-1----:R-:W-:-:S13]  /*13820*/  ISETP.NE.AND P1, PT, R9, 0x1, PT ;  /* 0x000000010900780c */ /* 0x002fda0003f25270 */
[----:B0-----:R-:W0:Y:S01]  /*13830*/  @P1 LDC R2, c[0x0][0x438] ;  /* 0x00010e00ff021b82 */ /* 0x001e220000000800 */
[----:B----4-:R-:W-:-:S04]  /*13840*/  SHF.L.U32 R21, R21, 0x4, RZ ;  /* 0x0000000415157819 */ /* 0x010fc800000006ff */
[----:B------:R-:W-:-:S03]  /*13850*/  LOP3.LUT R21, R0, 0x70, R21, 0xf8, !PT ;  /* 0x0000007000157812 */ /* 0x000fc600078ef815 */
[----:B------:R-:W1:Y:S01]  /*13860*/  @P1 LDC R0, c[0x0][0x434] ;  /* 0x00010d00ff001b82 */ /* 0x000e620000000800 */
[----:B------:R-:W-:-:S05]  /*13870*/  IMAD.SHL.U32 R10, R10, 0x8, RZ ;  /* 0x000000080a0a7824 */ /* 0x000fca00078e00ff */
[----:B------:R-:W-:Y:S01]  /*13880*/  LOP3.LUT R10, R10, 0x38, RZ, 0xc0, !PT ;  /* 0x000000380a0a7812 */ /* 0x000fe200078ec0ff */
[----:B------:R-:W-:Y:S01]  /*13890*/  UMOV UR5, 0xffffffff ;  /* 0xffffffff00057882 */ /* 0x000fe20000000000 */
[----:B--2---:R-:W-:-:S04]  /*138a0*/  VIADD R8, R33, 0xffffffff ;  /* 0xffffffff21087836 */ /* 0x004fc80000000000 */
[----:B------:R-:W-:-:S05]  /*138b0*/  IMAD R4, R8, 0x60, R21 ;  /* 0x0000006008047824 */ /* 0x000fca00078e0215 */
[C---:B------:R-:W-:Y:S01]  /*138c0*/  ISETP.GE.AND P0, PT, R4.reuse, R34, PT ;  /* 0x000000220400720c */ /* 0x040fe20003f06270 */
[----:B------:R-:W-:-:S03]  /*138d0*/  IMAD.IADD R37, R4, 0x1, R31 ;  /* 0x0000000104257824 */ /* 0x000fc600078e021f */
[----:B------:R-:W-:Y:S01]  /*138e0*/  ISETP.GT.U32.OR P0, PT, R21, 0x5f, P0 ;  /* 0x0000005f1500780c */ /* 0x000fe20000704470 */
[----:B-1----:R-:W-:-:S04]  /*138f0*/  @P1 IMAD.HI.U32 R3, R37, R0, RZ ;  /* 0x0000000025031227 */ /* 0x002fc800078e00ff */
[----:B------:R-:W-:Y:S01]  /*13900*/  IMAD.MOV.U32 R0, RZ, RZ, R37 ;  /* 0x000000ffff007224 */ /* 0x000fe200078e0025 */
[----:B0-----:R-:W-:-:S07]  /*13910*/  @P1 SHF.R.U32.HI R0, RZ, R2, R3 ;  /* 0x00000002ff001219 */ /* 0x001fce0000011603 */
[----:B------:R-:W0:Y:S08]  /*13920*/  @!P0 LDC.64 R2, c[0x0][0x428] ;  /* 0x00010a00ff028b82 */ /* 0x000e300000000a00 */
[----:B------:R-:W1:Y:S01]  /*13930*/  @!P0 LDC.64 R4, c[0x0][0x418] ;  /* 0x00010600ff048b82 */ /* 0x000e620000000a00 */
[--C-:B------:R-:W-:Y:S01]  /*13940*/  @!P0 SHF.R.S32.HI R7, RZ, 0x1f, R0.reuse ;  /* 0x0000001fff078819 */ /* 0x100fe20000011400 */
[----:B------:R-:W-:Y:S01]  /*13950*/  @!P0 IMAD.MOV.U32 R6, RZ, RZ, R0 ;  /* 0x000000ffff068224 */ /* 0x000fe200078e0000 */
[----:B---3--:R-:W-:-:S03]  /*13960*/  SHF.R.S32.HI R34, RZ, 0x1f, R29 ;  /* 0x0000001fff227819 */ /* 0x008fc6000001141d */
[----:B0-----:R-:W-:-:S04]  /*13970*/  @!P0 IMAD.WIDE.U32 R6, R29, R2, R6 ;  /* 0x000000021d068225 */ /* 0x001fc800078e0006 */
[----:B------:R-:W-:-:S04]  /*13980*/  @!P0 IMAD R2, R34, R2, RZ ;  /* 0x0000000222028224 */ /* 0x000fc800078e02ff */
[----:B------:R-:W-:Y:S01]  /*13990*/  @!P0 IMAD R3, R29, R3, R2 ;  /* 0x000000031d038224 */ /* 0x000fe200078e0202 */
[----:B-1----:R-:W-:-:S03]  /*139a0*/  @!P0 LEA R4, P1, R6, R4, 0x2 ;  /* 0x0000000406048211 */ /* 0x002fc600078210ff */
[----:B------:R-:W-:-:S05]  /*139b0*/  @!P0 IMAD.IADD R3, R7, 0x1, R3 ;  /* 0x0000000107038824 */ /* 0x000fca00078e0203 */
[----:B------:R-:W-:-:S05]  /*139c0*/  @!P0 LEA.HI.X R5, R6, R5, R3, 0x2, P1 ;  /* 0x0000000506058211 */ /* 0x000fca00008f1403 */
[----:B------:R0:W5:Y:S01]  /*139d0*/  @!P0 LDG.E R36, desc[UR40][R4.64] ;  /* 0x0000002804248981 */ /* 0x000162000c1e1900 */
[----:B------:R-:W-:Y:S02]  /*139e0*/  ISETP.NE.AND P0, PT, R20, 0x3, PT ;  /* 0x000000031400780c */ /* 0x000fe40003f05270 */
[----:B------:R-:W1:Y:S01]  /*139f0*/  S2R R20, SR_TID.X ;  /* 0x0000000000147919 */ /* 0x000e620000002100 */
[----:B------:R-:W-:-:S13]  /*13a00*/  ISETP.GT.U32.AND P1, PT, R21, 0x5f, PT ;  /* 0x0000005f1500780c */ /* 0x000fda0003f24070 */
[----:B------:R-:W-:Y:S02]  /*13a10*/  @P1 LOP3.LUT R23, R23, 0x20, RZ, 0xfc, !PT ;  /* 0x0000002017171812 */ /* 0x000fe400078efcff */
[----:B------:R-:W-:Y:S02]  /*13a20*/  ISETP.GE.AND P1, PT, R10, UR4, PT ;  /* 0x000000040a007c0c */ /* 0x000fe4000bf26270 */
[----:B------:R-:W-:-:S04]  /*13a30*/  LOP3.LUT R23, R23, 0xffffffbf, RZ, 0xc0, !PT ;  /* 0xffffffbf17177812 */ /* 0x000fc800078ec0ff */
[----:B------:R-:W-:Y:S01]  /*13a40*/  @P0 LOP3.LUT R23, R23, 0x40, RZ, 0xfc, !PT ;  /* 0x0000004017170812 */ /* 0x000fe200078efcff */
[----:B-1----:R-:W-:-:S05]  /*13a50*/  IMAD.SHL.U32 R20, R20, 0x8, RZ ;  /* 0x0000000814147824 */ /* 0x002fca00078e00ff */
[----:B------:R-:W-:-:S04]  /*13a60*/  LOP3.LUT R20, R20, 0x38, RZ, 0xc0, !PT ;  /* 0x0000003814147812 */ /* 0x000fc800078ec0ff */
[----:B------:R-:W-:Y:S02]  /*13a70*/  LOP3.LUT R11, R20, 0x40, RZ, 0xfc, !PT ;  /* 0x00000040140b7812 */ /* 0x000fe400078efcff */
[----:B------:R-:W-:Y:S02]  /*13a80*/  LOP3.LUT R23, R23, 0xffffffef, RZ, 0xc0, !PT ;  /* 0xffffffef17177812 */ /* 0x000fe400078ec0ff */
[----:B------:R-:W-:Y:S02]  /*13a90*/  ISETP.GE.AND P2, PT, R11, UR4, PT ;  /* 0x000000040b007c0c */ /* 0x000fe4000bf46270 */
[----:B------:R-:W-:Y:S02]  /*13aa0*/  @P1 LOP3.LUT R23, R23, 0x10, RZ, 0xfc, !PT ;  /* 0x0000001017171812 */ /* 0x000fe400078efcff */
[----:B------:R-:W-:Y:S02]  /*13ab0*/  LOP3.LUT R11, R10, 0x80, RZ, 0xfc, !PT ;  /* 0x000000800a0b7812 */ /* 0x000fe400078efcff */
[----:B------:R-:W-:-:S02]  /*13ac0*/  LOP3.LUT R23, R23, 0xfffffff7, RZ, 0xc0, !PT ;  /* 0xfffffff717177812 */ /* 0x000fc400078ec0ff */
[----:B------:R-:W-:Y:S02]  /*13ad0*/  LOP3.LUT R10, R10, 0xc0, RZ, 0xfc, !PT ;  /* 0x000000c00a0a7812 */ /* 0x000fe400078efcff */
[----:B------:R-:W-:-:S03]  /*13ae0*/  ISETP.GE.AND P3, PT, R11, UR4, PT ;  /* 0x000000040b007c0c */ /* 0x000fc6000bf66270 */
[----:B------:R-:W-:Y:S02]  /*13af0*/  @P2 LOP3.LUT R23, R23, 0x8, RZ, 0xfc, !PT ;  /* 0x0000000817172812 */ /* 0x000fe400078efcff */
[----:B------:R-:W-:Y:S02]  /*13b00*/  ISETP.GE.AND P2, PT, R10, UR4, PT ;  /* 0x000000040a007c0c */ /* 0x000fe4000bf46270 */
[----:B------:R-:W-:-:S04]  /*13b10*/  LOP3.LUT R23, R23, 0xfffffffd, RZ, 0xc0, !PT ;  /* 0xfffffffd17177812 */ /* 0x000fc800078ec0ff */
[----:B------:R-:W-:Y:S01]  /*13b20*/  LOP3.LUT R23, R23, 0xfffffffb, RZ, 0xc0, !PT ;  /* 0xfffffffb17177812 */ /* 0x000fe200078ec0ff */
[----:B------:R-:W-:-:S03]  /*13b30*/  IMAD.MOV R0, RZ, RZ, -R0 ;  /* 0x000000ffff007224 */ /* 0x000fc600078e0a00 */
[----:B------:R-:W-:Y:S01]  /*13b40*/  @P3 LOP3.LUT R23, R23, 0x4, RZ, 0xfc, !PT ;  /* 0x0000000417173812 */ /* 0x000fe200078efcff */
[----:B------:R-:W-:-:S03]  /*13b50*/  IMAD R37, R9, R0, R37 ;  /* 0x0000000009257224 */ /* 0x000fc600078e0225 */
[----:B------:R-:W-:Y:S01]  /*13b60*/  @P2 LOP3.LUT R23, R23, 0x2, RZ, 0xfc, !PT ;  /* 0x0000000217172812 */ /* 0x000fe200078efcff */
[----:B0-----:R-:W-:Y:S06]  /*13b70*/  BRA.DIV UR5, `(.L_x_853) ;  /* 0x0000004e05f47947 */ /* 0x001fec000b800000 */
.L_x_986:
[----:B------:R-:W-:Y:S02]  /*13b80*/  SHF.R.S32.HI R28, RZ, 0x1f, R18 ;  /* 0x0000001fff1c7819 */ /* 0x000fe40000011412 */
[----:B------:R-:W-:Y:S01]  /*13b90*/  SEL R7, RZ, 0x1, P1 ;  /* 0x00000001ff077807 */ /* 0x000fe20000800000 */
[----:B------:R-:W-:Y:S06]  /*13ba0*/  @!P0 BRA `(.L_x_854) ;  /* 0x0000000000048947 */ /* 0x000fec0003800000 */
[----:B------:R-:W-:Y:S01]  /*13bb0*/  BPT.TRAP 0x1 ;  /* 0x000000040000795c */ /* 0x000fe20000300000 */
.L_x_854:
[----:B------:R-:W-:Y:S01]  /*13bc0*/  IMAD R32, R25, 0x8, R22 ;  /* 0x0000000819207824 */ /* 0x000fe200078e0216 */
[----:B------:R-:W-:Y:S01]  /*13bd0*/  SHF.L.U32 R0, R26, 0x1f, RZ ;  /* 0x0000001f1a007819 */ /* 0x000fe200000006ff */
[----:B------:R-:W-:Y:S03]  /*13be0*/  BSSY B0, `(.L_x_855) ;  /* 0x0000003000007945 */ /* 0x000fe60003800000 */
[----:B------:R-:W0:Y:S02]  /*13bf0*/  SYNCS.PHASECHK.TRANS64.TRYWAIT P0, [R32+URZ+0x22840], R0 ;  /* 0x02284000200075a7 */ /* 0x000e24000800017f */
[----:B0-----:R-:W-:Y:S05]  /*13c00*/  @!P0 BRA `(.L_x_856) ;  /* 0x0000005000048947 */ /* 0x001fea0003800000 */
.L_x_987:
[----:B------:R-:W-:Y:S05]  /*13c10*/  BSYNC B0 ;  /* 0x0000000000007941 */ /* 0x000fea0003800000 */
.L_x_855:
[----:B------:R-:W2:Y:S01]  /*13c20*/  LDL R6, [R1+0x4] ;  /* 0x0000040001067983 */ /* 0x000ea20000100800 */
[----:B0-----:R-:W-:Y:S01]  /*13c30*/  SHF.R.S32.HI R0, RZ, 0x1f, R37 ;  /* 0x0000001fff007819 */ /* 0x001fe20000011425 */
[----:B------:R-:W-:Y:S01]  /*13c40*/  ULDC.64 UR4, c[0x0][0x300] ;  /* 0x0000c00000047ab9 */ /* 0x000fe20000000a00 */
[----:B-----5:R-:W-:Y:S01]  /*13c50*/  SHF.R.S32.HI R4, RZ, 0x1f, R36 ;  /* 0x0000001fff047819 */ /* 0x020fe20000011424 */
[----:B------:R-:W0:Y:S01]  /*13c60*/  S2R R9, SR_TID.X ;  /* 0x0000000000097919 */ /* 0x000e220000002100 */
[----:B------:R-:W-:Y:S01]  /*13c70*/  IMAD.WIDE.U32 R2, R37, UR4, RZ ;  /* 0x0000000425027c25 */ /* 0x000fe2000f8e00ff */
[----:B------:R-:W-:Y:S01]  /*13c80*/  LOP3.LUT R23, R23, 0xfffffffe, RZ, 0xc0, !PT ;  /* 0xfffffffe17177812 */ /* 0x000fe200078ec0ff */
[----:B------:R-:W1:Y:S01]  /*13c90*/  S2R R5, SR_TID.X ;  /* 0x0000000000057919 */ /* 0x000e620000002100 */
[----:B------:R3:W-:Y:S04]  /*13ca0*/  STL [R1+0x30], R0 ;  /* 0x0000300001007387 */ /* 0x0007e80000100800 */
[----:B------:R4:W-:Y:S01]  /*13cb0*/  STL [R1+0x34], R4 ;  /* 0x0000340401007387 */ /* 0x0009e20000100800 */
[----:B---3--:R-:W-:-:S04]  /*13cc0*/  IMAD R0, R0, UR4, RZ ;  /* 0x0000000400007c24 */ /* 0x008fc8000f8e02ff */
[----:B------:R-:W-:Y:S01]  /*13cd0*/  IMAD R0, R37, UR5, R0 ;  /* 0x0000000525007c24 */ /* 0x000fe2000f8e0200 */
[----:B------:R-:W-:-:S03]  /*13ce0*/  ULDC.64 UR4, c[0x0][0x310] ;  /* 0x0000c40000047ab9 */ /* 0x000fc60000000a00 */
[----:B------:R-:W-:Y:S02]  /*13cf0*/  IMAD.IADD R3, R3, 0x1, R0 ;  /* 0x0000000103037824 */ /* 0x000fe400078e0200 */
[----:B------:R-:W-:Y:S02]  /*13d00*/  IMAD R0, R4, UR4, RZ ;  /* 0x0000000404007c24 */ /* 0x000fe4000f8e02ff */
[----:B------:R-:W-:-:S04]  /*13d10*/  IMAD.WIDE.U32 R2, R36, UR4, R2 ;  /* 0x0000000424027c25 */ /* 0x000fc8000f8e0002 */
[----:B------:R-:W-:Y:S01]  /*13d20*/  IMAD R0, R36, UR5, R0 ;  /* 0x0000000524007c24 */ /* 0x000fe2000f8e0200 */
[----:B------:R-:W-:Y:S01]  /*13d30*/  ULDC.64 UR4, c[0x0][0x308] ;  /* 0x0000c20000047ab9 */ /* 0x000fe20000000a00 */
[----:B0-----:R-:W-:Y:S01]  /*13d40*/  IMAD.SHL.U32 R9, R9, 0x8, RZ ;  /* 0x0000000809097824 */ /* 0x001fe200078e00ff */
[----:B-1----:R-:W-:Y:S01]  /*13d50*/  LOP3.LUT R5, R5, 0x7f, RZ, 0xc0, !PT ;  /* 0x0000007f05057812 */ /* 0x002fe200078ec0ff */
[----:B------:R-:W-:Y:S02]  /*13d60*/  IMAD.IADD R3, R3, 0x1, R0 ;  /* 0x0000000103037824 */ /* 0x000fe400078e0200 */
[----:B------:R-:W-:Y:S01]  /*13d70*/  IMAD R0, R28, UR4, RZ ;  /* 0x000000041c007c24 */ /* 0x000fe2000f8e02ff */
[----:B------:R-:W-:Y:S01]  /*13d80*/  LOP3.LUT R9, R9, 0x38, RZ, 0xc0, !PT ;  /* 0x0000003809097812 */ /* 0x000fe200078ec0ff */
[----:B------:R-:W-:Y:S01]  /*13d90*/  IMAD.WIDE.U32 R2, R18, UR4, R2 ;  /* 0x0000000412027c25 */ /* 0x000fe2000f8e0002 */
[----:B------:R-:W-:-:S03]  /*13da0*/  SHF.R.U32.HI R5, RZ, 0x3, R5 ;  /* 0x00000003ff057819 */ /* 0x000fc60000011605 */
[----:B------:R-:W-:Y:S01]  /*13db0*/  IMAD R0, R18, UR5, R0 ;  /* 0x0000000512007c24 */ /* 0x000fe2000f8e0200 */
[----:B------:R-:W-:-:S03]  /*13dc0*/  ULDC.64 UR4, c[0x0][0x2e8] ;  /* 0x0000ba0000047ab9 */ /* 0x000fc60000000a00 */
[----:B----4-:R-:W-:Y:S01]  /*13dd0*/  IMAD.IADD R4, R3, 0x1, R0 ;  /* 0x0000000103047824 */ /* 0x010fe200078e0200 */
[C---:B------:R-:W-:Y:S01]  /*13de0*/  LEA R0, P0, R2.reuse, UR4, 0x1 ;  /* 0x0000000402007c11 */ /* 0x040fe2000f8008ff */
[----:B------:R-:W-:Y:S02]  /*13df0*/  ULDC UR4, c[0x0][0x2f4] ;  /* 0x0000bd0000047ab9 */ /* 0x000fe40000000800 */
[----:B------:R-:W-:Y:S02]  /*13e00*/  ISETP.GE.AND P2, PT, R9, UR4, PT ;  /* 0x0000000409007c0c */ /* 0x000fe4000bf46270 */
[----:B------:R-:W-:Y:S01]  /*13e10*/  LEA.HI.X R4, R2, UR5, R4, 0x1, P0 ;  /* 0x0000000502047c11 */ /* 0x000fe200080f0c04 */
[----:B------:R-:W-:-:S10]  /*13e20*/  UMOV UR5, 0xffffffff ;  /* 0xffffffff00057882 */ /* 0x000fd40000000000 */
[----:B------:R-:W-:Y:S01]  /*13e30*/  @P2 LOP3.LUT R23, R23, 0x1, RZ, 0xfc, !PT ;  /* 0x0000000117172812 */ /* 0x000fe200078efcff */
[----:B--2---:R-:W-:-:S04]  /*13e40*/  IMAD R33, R8, -0x60, R6 ;  /* 0xffffffa008217824 */ /* 0x004fc800078e0206 */
[----:B------:R-:W-:Y:S02]  /*13e50*/  IMAD.IADD R33, R33, 0x1, -R5 ;  /* 0x0000000121217824 */ /* 0x000fe400078e0a05 */
[----:B------:R-:W-:-:S03]  /*13e60*/  IMAD R5, R25, 0x1800, R30 ;  /* 0x0000180019057824 */ /* 0x000fc600078e021e */
[----:B------:R-:W-:Y:S01]  /*13e70*/  ISETP.GE.AND P0, PT, R33, 0x1, PT ;  /* 0x000000012100780c */ /* 0x000fe20003f06270 */
[----:B------:R-:W-:-:S12]  /*13e80*/  BRA.DIV UR5, `(.L_x_857) ;  /* 0x0000004e05787947 */ /* 0x000fd8000b800000 */
[----:B------:R-:W0:Y:S01]  /*13e90*/  SHFL.IDX PT, R3, R0, RZ, 0x181f ;  /* 0x00181fff00037589 */ /* 0x000e2200000e0000 */
[----:B------:R-:W-:-:S03]  /*13ea0*/  @P0 IMAD R6, R5, 0x2, R22 ;  /* 0x0000000205060824 */ /* 0x000fc600078e0216 */
[----:B------:R-:W1:Y:S01]  /*13eb0*/  SHFL.IDX PT, R2, R4, RZ, 0x181f ;  /* 0x00181fff04027589 */ /* 0x000e6200000e0000 */
[----:B0-----:R-:W-:-:S05]  /*13ec0*/  @P0 LEA R3, P1, R9, R3, 0x1 ;  /* 0x0000000309030211 */ /* 0x001fca00078208ff */
[----:B-1----:R-:W-:-:S05]  /*13ed0*/  @P0 IMAD.X R2, RZ, RZ, R2, P1 ;  /* 0x000000ffff020224 */ /* 0x002fca00008e0602 */
        /* <DEDUP_REMOVED lines=47> */
.L_x_1001:
        /* <DEDUP_REMOVED lines=10> */
.L_x_858:
[----:B------:R-:W-:Y:S02]  /*14270*/  PLOP3.LUT P1, PT, P1, P0, PT, 0xa2, 0x0 ;  /* 0x000000000000781c */ /* 0x000fe40000f21472 */
[----:B------:R-:W-:-:S08]  /*14280*/  @P0 R2UR P1, UR4, R32 ;  /* 0x00000000200402ca */ /* 0x000fd00000020000 */
[----:B------:R-:W-:-:S05]  /*14290*/  @P0 PLOP3.LUT P0, PT, P1, PT, PT, 0x80, 0x0 ;  /* 0x000000000000081c */ /* 0x000fca0000f0f070 */
[----:B------:R-:W-:Y:S01]  /*142a0*/  @!P1 SYNCS.ARRIVE.TRANS64.RED.A0T1 RZ, [UR4+0x22830], RZ ;  /* 0x022830ffffff99a7 */ /* 0x000fe20008200404 */
[----:B------:R-:W-:Y:S07]  /*142b0*/  @!P1 ARRIVES.LDGSTSBAR.64.TRANSCNT [UR4+0x22830] ;  /* 0x02283000ff0099b0 */ /* 0x000fee0008000a84 */
[----:B------:R-:W-:Y:S05]  /*142c0*/  @P0 BRA.U.ANY `(.L_x_858) ;  /* 0xfffffffd00e80947 */ /* 0x000fea000393ffff */
[----:B------:R-:W-:Y:S01]  /*142d0*/  NOP ;  /* 0x0000000000007918 */ /* 0x000fe20000000000 */
[----:B------:R-:W2:Y:S02]  /*142e0*/  LDL R0, [R1+0x40] ;  /* 0x0000400001007983 */ /* 0x000ea40000100800 */
[----:B--2---:R-:W-:-:S13]  /*142f0*/  ISETP.NE.AND P2, PT, R0, 0x3, PT ;  /* 0x000000030000780c */ /* 0x004fda0003f45270 */
[----:B------:R-:W-:Y:S05]  /*14300*/  @!P2 BRA `(.L_x_859) ;  /* 0x000000000004a947 */ /* 0x000fea0003800000 */
[----:B------:R-:W-:Y:S01]  /*14310*/  BPT.TRAP 0x1 ;  /* 0x000000040000795c */ /* 0x000fe20000300000 */
.L_x_859:
[----:B------:R1:W5:Y:S01]  /*14320*/  LDL.LU R4, [R1+0x10] ;  /* 0x0000100001047983 */ /* 0x0003620000300800 */
[----:B------:R-:W-:Y:S01]  /*14330*/  LOP3.LUT P0, RZ, R23, 0x4, RZ, 0xc0, !PT ;  /* 0x0000000417ff7812 */ /* 0x000fe2000780c0ff */
[----:B------:R1:W-:Y:S02]  /*14340*/  SYNCS.ARRIVE.TRANS64.A1T0 RZ, [R32+URZ+0x22830], RZ ;  /* 0x022830ff20ff79a7 */ /* 0x0003e4000810003f */
[----:B0-----:R1:W5:Y:S10]  /*14350*/  LDL.LU R3, [R1+0xc] ;  /* 0x00000c0001037983 */ /* 0x0013740000300800 */
[----:B------:R-:W-:Y:S05]  /*14360*/  WARPSYNC.ALL ;  /* 0x0000000000007948 */ /* 0x000fea0003800000 */
[----:B------:R-:W-:Y:S01]  /*14370*/  ULDC.64 UR4, c[0x0][0xa00] ;  /* 0x0002800000047ab9 */ /* 0x000fe20000000a00 */
[----:B------:R-:W-:Y:S01]  /*14380*/  SEL R2, RZ, 0x4, P0 ;  /* 0x00000004ff027807 */ /* 0x000fe20000000000 */
[----:B------:R-:W-:Y:S01]  /*14390*/  BSSY B6, `(.L_x_860) ;  /* 0x0000029000067945 */ /* 0x000fe20003800000 */
[----:B------:R-:W-:Y:S01]  /*143a0*/  BAR.SYNC.DEFER_BLOCKING 0x8, 0x180 ;  /* 0x0206000000007b1d */ /* 0x000fe20000010000 */
[----:B------:R-:W-:Y:S02]  /*143b0*/  ISETP.NE.U32.AND P0, PT, RZ, UR4, PT ;  /* 0x00000004ff007c0c */ /* 0x000fe4000bf05070 */
[----:B------:R-:W-:-:S02]  /*143c0*/  LOP3.LUT P2, RZ, R23, 0x8, RZ, 0xc0, !PT ;  /* 0x0000000817ff7812 */ /* 0x000fc4000784c0ff */
[----:B------:R-:W-:Y:S01]  /*143d0*/  ISETP.NE.AND.EX P0, PT, RZ, UR5, PT, P0 ;  /* 0x00000005ff007c0c */ /* 0x000fe2000bf05300 */
[----:B------:R-:W-:Y:S01]  /*143e0*/  ULDC.64 UR4, c[0x0][0x298] ;  /* 0x0000a60000047ab9 */ /* 0x000fe20000000a00 */
[----:B------:R-:W-:Y:S02]  /*143f0*/  LOP3.LUT P1, RZ, R23, 0x2, RZ, 0xc0, !PT ;  /* 0x0000000217ff7812 */ /* 0x000fe4000782c0ff */
[----:B------:R-:W-:Y:S02]  /*14400*/  SEL R0, RZ, 0x2, P2 ;  /* 0x00000002ff007807 */ /* 0x000fe40001000000 */
[----:B------:R-:W-:Y:S02]  /*14410*/  SEL R5, R35, RZ, !P0 ;  /* 0x000000ff23057207 */ /* 0x000fe40004000000 */
[----:B------:R-:W-:Y:S02]  /*14420*/  IADD3 R0, R2, R0, R7 ;  /* 0x0000000002007210 */ /* 0x000fe40007ffe007 */
[----:B------:R-:W-:Y:S01]  /*14430*/  SEL R35, RZ, 0x8, P1 ;  /* 0x00000008ff237807 */ /* 0x000fe20000800000 */
[----:B------:R0:W-:Y:S04]  /*14440*/  STL [R1+0x24], R5 ;  /* 0x0000240501007387 */ /* 0x0001e80000100800 */
[----:B------:R-:W-:Y:S01]  /*14450*/  IMAD.IADD R35, R0, 0x1, R35 ;  /* 0x0000000100237824 */ /* 0x000fe200078e0223 */
[----:B-----5:R-:W-:-:S02]  /*14460*/  SEL R2, R4, RZ, !P0 ;  /* 0x000000ff04027207 */ /* 0x020fc40004000000 */
[----:B------:R-:W-:Y:S01]  /*14470*/  SHF.R.S32.HI R0, RZ, 0x1f, R3 ;  /* 0x0000001fff007819 */ /* 0x000fe20000011403 */
[C---:B0-----:R-:W-:Y:S02]  /*14480*/  IMAD.WIDE.U32 R4, R3.reuse, UR4, RZ ;  /* 0x0000000403047c25 */ /* 0x041fe4000f8e00ff */
[----:B------:R0:W-:Y:S02]  /*14490*/  STL [R1+0x10], R2 ;  /* 0x0000100201007387 */ /* 0x0001e40000100800 */
[----:B------:R-:W-:Y:S02]  /*144a0*/  IMAD R0, R0, UR4, RZ ;  /* 0x0000000400007c24 */ /* 0x000fe4000f8e02ff */
[----:B------:R2:W-:Y:S02]  /*144b0*/  STL.64 [R1+0x18], R4 ;  /* 0x0000180401007387 */ /* 0x0005e40000100a00 */
[----:B------:R-:W-:Y:S02]  /*144c0*/  IMAD R0, R3, UR5, R0 ;  /* 0x0000000503007c24 */ /* 0x000fe4000f8e0200 */
[----:B0-----:R-:W-:-:S02]  /*144d0*/  VIADD R2, R22, 0x18400 ;  /* 0x0001840016027836 */ /* 0x001fc40000000000 */
[----:B------:R-:W-:-:S03]  /*144e0*/  IMAD.IADD R0, R5, 0x1, R0 ;  /* 0x0000000105007824 */ /* 0x000fc600078e0200 */
[----:B------:R-:W-:Y:S02]  /*144f0*/  LOP3.LUT P0, RZ, R2, 0x3ff, RZ, 0xc0, !PT ;  /* 0x000003ff02ff7812 */ /* 0x000fe4000780c0ff */
[----:B------:R2:W-:Y:S11]  /*14500*/  STL [R1+0xc], R0 ;  /* 0x00000c0001007387 */ /* 0x0005f60000100800 */
[----:B--2---:R-:W-:Y:S05]  /*14510*/  @!P0 BRA `(.L_x_861) ;  /* 0x0000000000408947 */ /* 0x004fea0003800000 */
[----:B------:R-:W-:Y:S01]  /*14520*/  MOV R2, 0x0 ;  /* 0x0000000000027802 */ /* 0x000fe20000000f00 */
[----:B------:R-:W-:Y:S01]  /*14530*/  ULDC.64 UR4, c[0x4][0x98] ;  /* 0x0100260000047ab9 */ /* 0x000fe20000000a00 */
[----:B------:R-:W-:Y:S01]  /*14540*/  ULDC.64 UR6, c[0x4][0xa0] ;  /* 0x0100280000067ab9 */ /* 0x000fe20000000a00 */
[----:B------:R-:W-:Y:S01]  /*14550*/  ULDC.64 UR8, c[0x4][0x20] ;  /* 0x0100080000087ab9 */ /* 0x000fe20000000a00 */
[----:B------:R-:W-:Y:S02]  /*14560*/  IMAD.U32 R4, RZ, RZ, UR4 ;  /* 0x00000004ff047e24 */ /* 0x000fe4000f8e00ff */
[----:B------:R-:W0:Y:S01]  /*14570*/  LDC.64 R2, c[0x4][R2] ;  /* 0x0100000002027b82 */ /* 0x000e220000000a00 */
[----:B------:R-:W-:Y:S02]  /*14580*/  IMAD.U32 R5, RZ, RZ, UR5 ;  /* 0x00000005ff057e24 */ /* 0x000fe4000f8e00ff */
[----:B------:R-:W-:Y:S02]  /*14590*/  IMAD.U32 R6, RZ, RZ, UR6 ;  /* 0x00000006ff067e24 */ /* 0x000fe4000f8e00ff */
[----:B------:R-:W-:-:S02]  /*145a0*/  IMAD.U32 R7, RZ, RZ, UR7 ;  /* 0x00000007ff077e24 */ /* 0x000fc4000f8e00ff */
[----:B------:R-:W-:Y:S02]  /*145b0*/  IMAD.U32 R10, RZ, RZ, UR8 ;  /* 0x00000008ff0a7e24 */ /* 0x000fe4000f8e00ff */
[----:B------:R-:W-:Y:S02]  /*145c0*/  IMAD.U32 R11, RZ, RZ, UR9 ;  /* 0x00000009ff0b7e24 */ /* 0x000fe4000f8e00ff */
[----:B------:R-:W-:Y:S02]  /*145d0*/  IMAD.MOV.U32 R8, RZ, RZ, 0x70 ;  /* 0x00000070ff087424 */ /* 0x000fe400078e00ff */
[----:B------:R-:W-:Y:S02]  /*145e0*/  IMAD.MOV.U32 R12, RZ, RZ, 0x1 ;  /* 0x00000001ff0c7424 */ /* 0x000fe400078e00ff */
[----:B------:R-:W-:-:S07]  /*145f0*/  IMAD.MOV.U32 R13, RZ, RZ, RZ ;  /* 0x000000ffff0d7224 */ /* 0x000fce00078e00ff */
[----:B------:R-:W-:-:S07]  /*14600*/  LEPC R20, `(.L_x_861) ;  /* 0x000000001014794e */ /* 0x000fce0000000000 */
[----:B01----:R-:W-:Y:S05]  /*14610*/  CALL.ABS.NOINC R2 ;  /* 0x0000000002007343 */ /* 0x003fea0003c00000 */
.L_x_861:
[----:B------:R-:W-:Y:S05]  /*14620*/  BSYNC B6 ;  /* 0x0000000000067941 */ /* 0x000fea0003800000 */
.L_x_860:
[----:B------:R-:W2:Y:S01]  /*14630*/  LDL.LU R0, [R1+0xc] ;  /* 0x00000c0001007983 */ /* 0x000ea20000300800 */
[----:B------:R-:W-:Y:S01]  /*14640*/  ULDC.64 UR4, c[0x0][0x2d8] ;  /* 0x0000b60000047ab9 */ /* 0x000fe20000000a00 */
[----:B------:R-:W0:Y:S02]  /*14650*/  LDC R7, c[0x0][0x448] ;  /* 0x00011200ff077b82 */ /* 0x000e240000000800 */
[----:B------:R-:W2:Y:S04]  /*14660*/  LDL.LU.64 R2, [R1+0x18] ;  /* 0x0000180001027983 */ /* 0x000ea80000300a00 */
[----:B------:R-:W3:Y:S04]  /*14670*/  LDL.LU R21, [R1+0x10] ;  /* 0x0000100001157983 */ /* 0x000ee80000300800 */
[----:B------:R-:W4:Y:S01]  /*14680*/  LDL.LU R20, [R1+0x24] ;  /* 0x0000240001147983 */ /* 0x000f220000300800 */
[----:B------:R-:W-:-:S03]  /*14690*/  IMAD.SHL.U32 R17, R17, 0x80, RZ ;  /* 0x0000008011117824 */ /* 0x000fc600078e00ff */
[----:B------:R0:W5:Y:S02]  /*146a0*/  LDL R8, [R1+0x8] ;  /* 0x0000080001087983 */ /* 0x0001640000100800 */
[----:B0-----:R-:W-:-:S13]  /*146b0*/  ISETP.NE.AND P0, PT, R7, 0x1, PT ;  /* 0x000000010700780c */ /* 0x001fda0003f05270 */
[----:B------:R-:W0:Y:S08]  /*146c0*/  @P0 LDC R4, c[0x0][0x44c] ;  /* 0x00011300ff040b82 */ /* 0x000e300000000800 */
[----:B------:R-:W1:Y:S01]  /*146d0*/  @P0 LDC R6, c[0x0][0x450] ;  /* 0x00011400ff060b82 */ /* 0x000e620000000800 */
[----:B--2---:R-:W-:Y:S02]  /*146e0*/  IMAD.MOV.U32 R3, RZ, RZ, R0 ;  /* 0x000000ffff037224 */ /* 0x004fe400078e0000 */
[----:B------:R-:W-:-:S02]  /*146f0*/  IMAD R0, R28, UR4, RZ ;  /* 0x000000041c007c24 */ /* 0x000fc4000f8e02ff */
[----:B------:R-:W-:-:S04]  /*14700*/  IMAD.WIDE.U32 R2, R18, UR4, R2 ;  /* 0x0000000412027c25 */ /* 0x000fc8000f8e0002 */
[----:B------:R-:W-:Y:S01]  /*14710*/  IMAD R0, R18, UR5, R0 ;  /* 0x0000000512007c24 */ /* 0x000fe2000f8e0200 */
[----:B------:R-:W-:-:S03]  /*14720*/  ULDC.64 UR4, c[0x0][0x2e0] ;  /* 0x0000b80000047ab9 */ /* 0x000fc60000000a00 */
[----:B------:R-:W-:Y:S02]  /*14730*/  IMAD.IADD R3, R3, 0x1, R0 ;  /* 0x0000000103037824 */ /* 0x000fe400078e0200 */
[----:B---3--:R-:W-:Y:S02]  /*14740*/  IMAD R0, R21, UR4, RZ ;  /* 0x0000000415007c24 */ /* 0x008fe4000f8e02ff */
[----:B----4-:R-:W-:-:S04]  /*14750*/  IMAD.WIDE.U32 R2, R20, UR4, R2 ;  /* 0x0000000414027c25 */ /* 0x010fc8000f8e0002 */
[----:B------:R-:W-:Y:S01]  /*14760*/  IMAD R0, R20, UR5, R0 ;  /* 0x0000000514007c24 */ /* 0x000fe2000f8e0200 */
[----:B------:R-:W2:Y:S01]  /*14770*/  S2R R9, SR_TID.X ;  /* 0x0000000000097919 */ /* 0x000ea20000002100 */
[----:B------:R-:W-:Y:S02]  /*14780*/  ULDC.64 UR4, c[0x0][0x2d0] ;  /* 0x0000b40000047ab9 */ /* 0x000fe40000000a00 */
[----:B------:R-:W-:Y:S01]  /*14790*/  IMAD.IADD R3, R3, 0x1, R0 ;  /* 0x0000000103037824 */ /* 0x000fe200078e0200 */
[----:B------:R-:W3:Y:S02]  /*147a0*/  S2R R20, SR_TID.X ;  /* 0x0000000000147919 */ /* 0x000ee40000002100 */
[----:B---3--:R-:W-:-:S04]  /*147b0*/  LOP3.LUT R20, R20, 0x7f, RZ, 0xc0, !PT ;  /* 0x0000007f14147812 */ /* 0x008fc800078ec0ff */
[----:B------:R-:W-:Y:S02]  /*147c0*/  SHF.R.U32.HI R21, RZ, 0x3, R20 ;  /* 0x00000003ff157819 */ /* 0x000fe40000011614 */
[----:B------:R-:W3:Y:S02]  /*147d0*/  S2R R20, SR_TID.X ;  /* 0x0000000000147919 */ /* 0x000ee40000002100 */
[----:B---3--:R-:W-:-:S05]  /*147e0*/  IMAD.SHL.U32 R20, R20, 0x10, RZ ;  /* 0x0000001014147824 */ /* 0x008fca00078e00ff */
[----:B------:R-:W-:-:S04]  /*147f0*/  LOP3.LUT R20, R21, 0x70, R20, 0xf8, !PT ;  /* 0x0000007015147812 */ /* 0x000fc800078ef814 */
[----:B------:R-:W-:Y:S02]  /*14800*/  LOP3.LUT R0, R20, R17, RZ, 0xfc, !PT ;  /* 0x0000001114007212 */ /* 0x000fe400078efcff */
[----:B------:R3:W5:Y:S03]  /*14810*/  LDL R20, [R1+0x20] ;  /* 0x0000200001147983 */ /* 0x0007660000100800 */
[----:B0-----:R-:W-:-:S04]  /*14820*/  @P0 IMAD.HI.U32 R5, R0, R4, RZ ;  /* 0x0000000400050227 */ /* 0x001fc800078e00ff */
[----:B------:R-:W-:Y:S01]  /*14830*/  IMAD.MOV.U32 R4, RZ, RZ, R0 ;  /* 0x000000ffff047224 */ /* 0x000fe200078e0000 */
[----:B-1----:R-:W-:Y:S01]  /*14840*/  @P0 SHF.R.U32.HI R4, RZ, R6, R5 ;  /* 0x00000006ff040219 */ /* 0x002fe20000011605 */
[----:B------:R-:W0:Y:S04]  /*14850*/  S2R R21, SR_TID.X ;  /* 0x0000000000157919 */ /* 0x000e280000002100 */
        /* <DEDUP_REMOVED lines=12> */
[----:B------:R-:W-:Y:S01]  /*14920*/  ULDC.64 UR4, c[0x0][0x280] ;  /* 0x0000a00000047ab9 */ /* 0x000fe20000000a00 */
[----:B--2---:R-:W-:Y:S01]  /*14930*/  IMAD.SHL.U32 R9, R9, 0x8, RZ ;  /* 0x0000000809097824 */ /* 0x004fe200078e00ff */
[C---:B------:R-:W-:Y:S01]  /*14940*/  LEA R0, P0, R2.reuse, UR4, 0x1 ;  /* 0x0000000402007c11 */ /* 0x040fe2000f8008ff */
[----:B------:R-:W-:Y:S01]  /*14950*/  IMAD.IADD R3, R3, 0x1, R4 ;  /* 0x0000000103037824 */ /* 0x000fe200078e0204 */
[----:B------:R-:W-:Y:S02]  /*14960*/  ULDC UR4, c[0x0][0x2b8] ;  /* 0x0000ae0000047ab9 */ /* 0x000fe40000000800 */
[----:B------:R-:W-:Y:S02]  /*14970*/  LOP3.LUT R9, R9, 0x38, RZ, 0xc0, !PT ;  /* 0x0000003809097812 */ /* 0x000fe400078ec0ff */
[----:B------:R-:W-:Y:S01]  /*14980*/  LEA.HI.X R2, R2, UR5, R3, 0x1, P0 ;  /* 0x0000000502027c11 */ /* 0x000fe200080f0c03 */
[----:B------:R-:W-:Y:S01]  /*14990*/  UMOV UR5, 0xffffffff ;  /* 0xffffffff00057882 */ /* 0x000fe20000000000 */
[----:B0-----:R-:W-:-:S02]  /*149a0*/  LOP3.LUT R21, R21, 0x7f, RZ, 0xc0, !PT ;  /* 0x0000007f15157812 */ /* 0x001fc400078ec0ff */
[----:B------:R-:W-:Y:S02]  /*149b0*/  ISETP.GE.AND P1, PT, R9, UR4, PT ;  /* 0x0000000409007c0c */ /* 0x000fe4000bf26270 */
[----:B------:R-:W-:Y:S01]  /*149c0*/  SHF.R.U32.HI R10, RZ, 0x3, R21 ;  /* 0x00000003ff0a7819 */ /* 0x000fe20000011615 */
[----:B---3--:R-:W-:Y:S10]  /*149d0*/  BRA.DIV UR5, `(.L_x_862) ;  /* 0x0000004a05a47947 */ /* 0x008ff4000b800000 */
[----:B------:R-:W0:Y:S01]  /*149e0*/  SHFL.IDX PT, R5, R0, RZ, 0x181f ;  /* 0x00181fff00057589 */ /* 0x000e2200000e0000 */
[----:B-----5:R-:W-:Y:S02]  /*149f0*/  IMAD R3, R20, R7, RZ ;  /* 0x0000000714037224 */ /* 0x020fe400078e02ff */
[----:B------:R-:W-:Y:S01]  /*14a00*/  IMAD.IADD R17, R10, 0x1, R17 ;  /* 0x000000010a117824 */ /* 0x000fe200078e0211 */
[----:B------:R-:W1:Y:S04]  /*14a10*/  SHFL.IDX PT, R4, R2, RZ, 0x181f ;  /* 0x00181fff02047589 */ /* 0x000e6800000e0000 */
[C---:B------:R-:W-:Y:S02]  /*14a20*/  ISETP.GE.AND P0, PT, R17.reuse, R3, PT ;  /* 0x000000031100720c */ /* 0x040fe40003f06270 */
[----:B------:R-:W-:-:S11]  /*14a30*/  IADD3 R6, R17, 0x10, RZ ;  /* 0x0000001011067810 */ /* 0x000fd60007ffe0ff */
[----:B0-----:R-:W-:-:S05]  /*14a40*/  @!P0 LEA R5, P2, R9, R5, 0x1 ;  /* 0x0000000509058211 */ /* 0x001fca00078408ff */
[----:B-1----:R-:W-:-:S05]  /*14a50*/  @!P0 IMAD.X R4, RZ, RZ, R4, P2 ;  /* 0x000000ffff048224 */ /* 0x002fca00010e0604 */
        /* <DEDUP_REMOVED lines=8> */
[----:B------:R-:W1:Y:S06]  /*14ae0*/  SHFL.IDX PT, R4, R2, 0x1, 0x181f ;  /* 0x00381f0002047f89 */ /* 0x000e6c00000e0000 */
[----:B0-----:R-:W-:-:S05]  /*14af0*/  @!P0 LEA R5, P2, R9, R5, 0x1 ;  /* 0x0000000509058211 */ /* 0x001fca00078408ff */
[----:B-1----:R-:W-:-:S05]  /*14b00*/  @!P0 IMAD.X R4, RZ, RZ, R4, P2 ;  /* 0x000000ffff048224 */ /* 0x002fca00010e0604 */
[----:B------:R-:W-:-:S04]  /*14b10*/  @!P0 LOP3.LUT R5, R5, R4, RZ, 0x3c, !PT ;  /* 0x0000000405058212 */ /* 0x000fc800078e3cff */
[----:B------:R-:W-:-:S04]  /*14b20*/  @!P0 LOP3.LUT R4, R5, R4, RZ, 0x3c, !PT ;  /* 0x0000000405048212 */ /* 0x000fc800078e3cff */
[----:B------:R-:W-:-:S05]  /*14b30*/  @!P0 LOP3.LUT R5, R5, R4, RZ, 0x3c, !PT ;  /* 0x0000000405058212 */ /* 0x000fca00078e3cff */
        /* <DEDUP_REMOVED lines=41> */
[----:B------:R-:W-:-:S03]  /*14dd0*/  ISETP.GE.AND P0, PT, R6, R3, PT ;  /* 0x000000030600720c */ /* 0x000fc60003f06270 */
[----:B0-----:R-:W0:Y:S04]  /*14de0*/  SHFL.IDX PT, R5, R0, 0x6, 0x181f ;  /* 0x00d81f0000057f89 */ /* 0x001e2800000e0000 */
[----:B------:R-:W1:Y:S04]  /*14df0*/  SHFL.IDX PT, R4, R2, 0x6, 0x181f ;  /* 0x00d81f0002047f89 */ /* 0x000e6800000e0000 */
[----:B------:R-:W2:Y:S02]  /*14e00*/  SHFL.IDX PT, R0, R0, 0x7, 0x181f ;  /* 0x00f81f0000007f89 */ /* 0x000ea400000e0000 */
[----:B0-----:R-:W-:-:S05]  /*14e10*/  @!P0 LEA R5, P2, R9, R5, 0x1 ;  /* 0x0000000509058211 */ /* 0x001fca00078408ff */
[----:B-1----:R-:W-:-:S05]  /*14e20*/  @!P0 IMAD.X R4, RZ, RZ, R4, P2 ;  /* 0x000000ffff048224 */ /* 0x002fca00010e0604 */
[----:B------:R-:W-:-:S04]  /*14e30*/  @!P0 LOP3.LUT R5, R5, R4, RZ, 0x3c, !PT ;  /* 0x0000000405058212 */ /* 0x000fc800078e3cff */
[----:B------:R-:W-:-:S04]  /*14e40*/  @!P0 LOP3.LUT R4, R5, R4, RZ, 0x3c, !PT ;  /* 0x0000000405048212 */ /* 0x000fc800078e3cff */
[----:B------:R-:W-:-:S05]  /*14e50*/  @!P0 LOP3.LUT R5, R5, R4, RZ, 0x3c, !PT ;  /* 0x0000000405058212 */ /* 0x000fca00078e3cff */
[----:B------:R0:W-:Y:S04]  /*14e60*/  @!P0 LDGSTS.E.BYPASS.LTC128B.128 [R8+0x1b400], desc[UR40][R4.64], !P1 ;  /* 0x1b40000004088fae */ /* 0x0001e8000c901d68 */
[----:B0-2---:R0:W1:Y:S02]  /*14e70*/  SHFL.IDX PT, R4, R2, 0x7, 0x181f ;  /* 0x00f81f0002047f89 */ /* 0x00506400000e0000 */
.L_x_1018:
[----:B------:R-:W-:-:S05]  /*14e80*/  VIADD R17, R17, 0x70 ;  /* 0x0000007011117836 */ /* 0x000fca0000000000 */
[----:B------:R-:W-:-:S13]  /*14e90*/  ISETP.GE.AND P0, PT, R17, R3, PT ;  /* 0x000000031100720c */ /* 0x000fda0003f06270 */
[----:B0-----:R-:W-:-:S05]  /*14ea0*/  @!P0 LEA R2, P2, R9, R0, 0x1 ;  /* 0x0000000009028211 */ /* 0x001fca00078408ff */
[----:B-1----:R-:W-:-:S05]  /*14eb0*/  @!P0 IMAD.X R3, RZ, RZ, R4, P2 ;  /* 0x000000ffff038224 */ /* 0x002fca00010e0604 */
[----:B------:R-:W-:Y:S01]  /*14ec0*/  @!PT LDS RZ, [RZ] ;  /* 0x00000000fffff984 */ /* 0x000fe20000000800 */
[----:B------:R-:W-:Y:S01]  /*14ed0*/  @!PT LDS RZ, [RZ] ;  /* 0x00000000fffff984 */ /* 0x000fe20000000800 */
[----:B------:R-:W-:Y:S01]  /*14ee0*/  @!PT LDS RZ, [RZ] ;  /* 0x00000000fffff984 */ /* 0x000fe20000000800 */
[----:B------:R0:W-:Y:S01]  /*14ef0*/  @!P0 LDGSTS.E.BYPASS.LTC128B.128 [R8+0x1bc00], desc[UR40][R2.64], !P1 ;  /* 0x1bc0000002088fae */ /* 0x0001e2000c901d68 */
[----:B------:R-:W-:Y:S01]  /*14f00*/  PLOP3.LUT P0, PT, PT, PT, PT, 0x80, 0x0 ;  /* 0x000000000000781c */ /* 0x000fe20003f0f070 */
[----:B------:R-:W-:-:S12]  /*14f10*/  NOP ;  /* 0x0000000000007918 */ /* 0x000fd80000000000 */
.L_x_863:
        /* <DEDUP_REMOVED lines=16> */
[----:B------:R-:W1:Y:S03]  /*15020*/  SYNCS.PHASECHK.TRANS64.TRYWAIT P0, [R22+URZ+0x22820], R3 ;  /* 0x02282003160075a7 */ /* 0x000e66000800017f */
[----:B01----:R-:W-:Y:S05]  /*15030*/  @!P0 BRA `(.L_x_865) ;  /* 0x0000004c00b08947 */ /* 0x003fea0003800000 */
.L_x_1019:
[----:B------:R-:W-:Y:S05]  /*15040*/  BSYNC B0 ;  /* 0x0000000000007941 */ /* 0x000fea0003800000 */
.L_x_864:
[----:B------:R-:W2:Y:S02]  /*15050*/  LDL R0, [R1+0x40] ;  /* 0x0000400001007983 */ /* 0x000ea40000100800 */
[----:B--2---:R-:W-:-:S13]  /*15060*/  ISETP.NE.AND P0, PT, R0, 0x3, PT ;  /* 0x000000030000780c */ /* 0x004fda0003f05270 */
[----:B------:R-:W-:Y:S05]  /*15070*/  @!P0 BRA `(.L_x_866) ;  /* 0x0000000000048947 */ /* 0x000fea0003800000 */
[----:B------:R-:W-:Y:S01]  /*15080*/  BPT.TRAP 0x1 ;  /* 0x000000040000795c */ /* 0x000fe20000300000 */
.L_x_866:
[----:B0-----:R-:W-:Y:S01]  /*15090*/  SHF.L.U32 R3, R26, 0x1f, RZ ;  /* 0x0000001f1a037819 */ /* 0x001fe200000006ff */
[----:B------:R-:W-:Y:S03]  /*150a0*/  BSSY B0, `(.L_x_867) ;  /* 0x0000003000007945 */ /* 0x000fe60003800000 */
[----:B------:R-:W0:Y:S02]  /*150b0*/  SYNCS.PHASECHK.TRANS64.TRYWAIT P0, [R32+URZ+0x22860], R3 ;  /* 0x02286003200075a7 */ /* 0x000e24000800017f */
[----:B0-----:R-:W-:Y:S05]  /*150c0*/  @!P0 BRA `(.L_x_868) ;  /* 0x0000004c00a08947 */ /* 0x001fea0003800000 */
.L_x_1020:
[----:B------:R-:W-:Y:S05]  /*150d0*/  BSYNC B0 ;  /* 0x0000000000007941 */ /* 0x000fea0003800000 */
.L_x_867:
[----:B------:R-:W2:Y:S01]  /*150e0*/  LDL.LU R0, [R1+0x30] ;  /* 0x0000300001007983 */ /* 0x000ea20000300800 */
[----:B------:R-:W-:-:S03]  /*150f0*/  ULDC.64 UR4, c[0x0][0x328] ;  /* 0x0000ca0000047ab9 */ /* 0x000fc60000000a00 */
[----:B------:R-:W3:Y:S01]  /*15100*/  LDL.LU R4, [R1+0x34] ;  /* 0x0000340001047983 */ /* 0x000ee20000300800 */
[----:B0-----:R-:W-:-:S04]  /*15110*/  IMAD.WIDE.U32 R2, R37, UR4, RZ ;  /* 0x0000000425027c25 */ /* 0x001fc8000f8e00ff */
[----:B--2---:R-:W-:-:S04]  /*15120*/  IMAD R0, R0, UR4, RZ ;  /* 0x0000000400007c24 */ /* 0x004fc8000f8e02ff */
        /* <DEDUP_REMOVED lines=19> */
[----:B------:R-:W-:Y:S01]  /*15260*/  IMAD R4, R4, 0x2, R22 ;  /* 0x0000000204047824 */ /* 0x000fe200078e0216 */
[C---:B------:R-:W-:Y:S01]  /*15270*/  LOP3.LUT P2, RZ, R35.reuse, 0x2, RZ, 0xc0, !PT ;  /* 0x0000000223ff7812 */ /* 0x040fe2000784c0ff */
[----:B------:R-:W1:Y:S01]  /*15280*/  SHFL.IDX PT, R2, R5, RZ, 0x181f ;  /* 0x00181fff05027589 */ /* 0x000e6200000e0000 */
[----:B------:R-:W-:-:S03]  /*15290*/  LOP3.LUT P1, RZ, R35, 0x4, RZ, 0xc0, !PT ;  /* 0x0000000423ff7812 */ /* 0x000fc6000782c0ff */
[----:B------:R-:W2:Y:S01]  /*152a0*/  SHFL.IDX PT, R3, R6, RZ, 0x181f ;  /* 0x00181fff06037589 */ /* 0x000ea200000e0000 */
[----:B------:R-:W-:-:S03]  /*152b0*/  ISETP.LT.OR P4, PT, R33, 0x1, !P1 ;  /* 0x000000012100780c */ /* 0x000fc60004f81670 */
[----:B------:R-:W3:Y:S01]  /*152c0*/  SHFL.IDX PT, R14, R5, 0x1, 0x181f ;  /* 0x00381f00050e7f89 */ /* 0x000ee200000e0000 */
[----:B0-----:R-:W-:-:S05]  /*152d0*/  IMAD.SHL.U32 R7, R7, 0x8, RZ ;  /* 0x0000000807077824 */ /* 0x001fca00078e00ff */
[----:B------:R-:W-:-:S05]  /*152e0*/  LOP3.LUT R7, R7, 0x38, RZ, 0xc0, !PT ;  /* 0x0000003807077812 */ /* 0x000fca00078ec0ff */
[----:B------:R-:W-:Y:S01]  /*152f0*/  IMAD.SHL.U32 R0, R7, 0x2, RZ ;  /* 0x0000000207007824 */ /* 0x000fe200078e00ff */
[----:B------:R-:W-:-:S04]  /*15300*/  LOP3.LUT R7, R35, 0x1, RZ, 0xc0, !PT ;  /* 0x0000000123077812 */ /* 0x000fc800078ec0ff */
[----:B-1----:R-:W-:Y:S02]  /*15310*/  IADD3 R2, P0, R2, R0, RZ ;  /* 0x0000000002027210 */ /* 0x002fe40007f1e0ff */
[----:B------:R-:W-:-:S03]  /*15320*/  ISETP.NE.U32.AND P3, PT, R7, 0x1, PT ;  /* 0x000000010700780c */ /* 0x000fc60003f65070 */
[----:B--2---:R-:W-:Y:S01]  /*15330*/  IMAD.X R3, RZ, RZ, R3, P0 ;  /* 0x000000ffff037224 */ /* 0x004fe200000e0603 */
[----:B------:R-:W-:-:S13]  /*15340*/  ISETP.LT.OR P0, PT, R33, 0x1, P3 ;  /* 0x000000012100780c */ /* 0x000fda0001f01670 */
[----:B------:R-:W-:Y:S01]  /*15350*/  LDGSTS.E.BYPASS.LTC128B.128 [R4+0x400], desc[UR40][R2.64], !P0 ;  /* 0x0040000002047fae */ /* 0x000fe2000c101d68 */
[----:B------:R-:W-:-:S13]  /*15360*/  ISETP.LT.OR P0, PT, R33, 0x1, !P2 ;  /* 0x000000012100780c */ /* 0x000fda0005701670 */
[----:B------:R-:W-:Y:S01]  /*15370*/  LDGSTS.E.BYPASS.LTC128B.128 [R4+0x3400], desc[UR40][R2.64+0x80], !P0 ;  /* 0x0340008002047fae */ /* 0x000fe2000c101d68 */
[----:B------:R-:W-:-:S03]  /*15380*/  LOP3.LUT P0, RZ, R35, 0x8, RZ, 0xc0, !PT ;  /* 0x0000000823ff7812 */ /* 0x000fc6000780c0ff */
[----:B------:R-:W-:Y:S01]  /*15390*/  LDGSTS.E.BYPASS.LTC128B.128 [R4+0x6400], desc[UR40][R2.64+0x100], !P4 ;  /* 0x0640010002047fae */ /* 0x000fe2000e101d68 */
[----:B------:R-:W-:-:S13]  /*153a0*/  ISETP.LT.OR P4, PT, R33, 0x1, !P0 ;  /* 0x000000012100780c */ /* 0x000fda0004781670 */
[----:B------:R0:W-:Y:S01]  /*153b0*/  LDGSTS.E.BYPASS.LTC128B.128 [R4+0x9400], desc[UR40][R2.64+0x180], !P4 ;  /* 0x0940018002047fae */ /* 0x0001e2000e101d68 */
[----:B---3--:R-:W-:-:S03]  /*153c0*/  IADD3 R8, P4, R14, R0, RZ ;  /* 0x000000000e087210 */ /* 0x008fc60007f9e0ff */
[----:B------:R-:W-:Y:S04]  /*153d0*/  SHFL.IDX PT, R14, R5, 0x2, 0x181f ;  /* 0x00581f00050e7f89 */ /* 0x000fe800000e0000 */
[----:B0-----:R-:W0:Y:S02]  /*153e0*/  SHFL.IDX PT, R3, R6, 0x1, 0x181f ;  /* 0x00381f0006037f89 */ /* 0x001e2400000e0000 */
        /* <DEDUP_REMOVED lines=9> */
[----:B------:R1:W-:Y:S01]  /*15480*/  LDGSTS.E.BYPASS.LTC128B.128 [R4+0x9c00], desc[UR40][R8.64+0x180], !P4 ;  /* 0x09c0018008047fae */ /* 0x0003e2000e101d68 */
[----:B------:R-:W-:-:S03]  /*15490*/  IADD3 R2, P4, R14, R0, RZ ;  /* 0x000000000e027210 */ /* 0x000fc60007f9e0ff */
[----:B------:R-:W1:Y:S02]  /*154a0*/  SHFL.IDX PT, R14, R5, 0x3, 0x181f ;  /* 0x00781f00050e7f89 */ /* 0x000e6400000e0000 */
        /* <DEDUP_REMOVED lines=9> */
[----:B-1----:R-:W-:-:S03]  /*15540*/  IADD3 R8, P4, R14, R0, RZ ;  /* 0x000000000e087210 */ /* 0x002fc60007f9e0ff */
[----:B------:R-:W-:Y:S04]  /*15550*/  SHFL.IDX PT, R14, R5, 0x4, 0x181f ;  /* 0x00981f00050e7f89 */ /* 0x000fe800000e0000 */
[----:B0-----:R-:W0:Y:S02]  /*15560*/  SHFL.IDX PT, R3, R6, 0x3, 0x181f ;  /* 0x00781f0006037f89 */ /* 0x001e2400000e0000 */
[----:B0-----:R-:W-:Y:S01]  /*15570*/  IMAD.X R9, RZ, RZ, R3, P4 ;  /* 0x000000ffff097224 */ /* 0x001fe200020e0603 */
[C---:B------:R-:W-:Y:S01]  /*15580*/  ISETP.LT.OR P4, PT, R33.reuse, 0x31, P3 ;  /* 0x000000312100780c */ /* 0x040fe20001f81670 */
[----:B------:R-:W0:Y:S04]  /*15590*/  SHFL.IDX PT, R3, R6, 0x4, 0x181f ;  /* 0x00981f0006037f89 */ /* 0x000e2800000e0000 */
[----:B------:R-:W1:Y:S08]  /*155a0*/  SHFL.IDX PT, R6, R6, 0x5, 0x181f ;  /* 0x00b81f0006067f89 */ /* 0x000e7000000e0000 */
[----:B------:R2:W-:Y:S01]  /*155b0*/  LDGSTS.E.BYPASS.LTC128B.128 [R4+0x1c00], desc[UR40][R8.64], !P4 ;  /* 0x01c0000008047fae */ /* 0x0005e2000e101d68 */
[----:B------:R-:W-:-:S13]  /*155c0*/  ISETP.LT.OR P4, PT, R33, 0x31, !P2 ;  /* 0x000000312100780c */ /* 0x000fda0005781670 */
[----:B------:R2:W-:Y:S01]  /*155d0*/  LDGSTS.E.BYPASS.LTC128B.128 [R4+0x4c00], desc[UR40][R8.64+0x80], !P4 ;  /* 0x04c0008008047fae */ /* 0x0005e2000e101d68 */
[----:B------:R-:W-:-:S13]  /*155e0*/  ISETP.LT.OR P4, PT, R33, 0x31, !P1 ;  /* 0x000000312100780c */ /* 0x000fda0004f81670 */
[----:B------:R2:W-:Y:S01]  /*155f0*/  LDGSTS.E.BYPASS.LTC128B.128 [R4+0x7c00], desc[UR40][R8.64+0x100], !P4 ;  /* 0x07c0010008047fae */ /* 0x0005e2000e101d68 */
[----:B------:R-:W-:-:S13]  /*15600*/  ISETP.LT.OR P4, PT, R33, 0x31, !P0 ;  /* 0x000000312100780c */ /* 0x000fda0004781670 */
[----:B------:R2:W-:Y:S01]  /*15610*/  LDGSTS.E.BYPASS.LTC128B.128 [R4+0xac00], desc[UR40][R8.64+0x180], !P4 ;  /* 0x0ac0018008047fae */ /* 0x0005e2000e101d68 */
[----:B------:R-:W-:-:S03]  /*15620*/  IADD3 R2, P4, R14, R0, RZ ;  /* 0x000000000e027210 */ /* 0x000fc60007f9e0ff */
[----:B------:R2:W3:Y:S01]  /*15630*/  SHFL.IDX PT, R14, R5, 0x5, 0x181f ;  /* 0x00b81f00050e7f89 */ /* 0x0004e200000e0000 */
[----:B0-----:R-:W-:Y:S02]  /*15640*/  IADD3.X R3, RZ, R3, RZ, P4, !PT ;  /* 0x00000003ff037210 */ /* 0x001fe400027fe4ff */
[----:B------:R-:W-:-:S13]  /*15650*/  ISETP.LT.OR P4, PT, R33, 0x41, P3 ;  /* 0x000000412100780c */ /* 0x000fda0001f81670 */
[----:B------:R2:W-:Y:S01]  /*15660*/  LDGSTS.E.BYPASS.LTC128B.128 [R4+0x2400], desc[UR40][R2.64], !P4 ;  /* 0x0240000002047fae */ /* 0x0005e2000e101d68 */
[----:B------:R-:W-:-:S13]  /*15670*/  ISETP.LT.OR P4, PT, R33, 0x41, !P2 ;  /* 0x000000412100780c */ /* 0x000fda0005781670 */
[----:B------:R2:W-:Y:S01]  /*15680*/  LDGSTS.E.BYPASS.LTC128B.128 [R4+0x5400], desc[UR40][R2.64+0x80], !P4 ;  /* 0x0540008002047fae */ /* 0x0005e2000e101d68 */
[----:B------:R-:W-:-:S13]  /*15690*/  ISETP.LT.OR P4, PT, R33, 0x41, !P1 ;  /* 0x000000412100780c */ /* 0x000fda0004f81670 */
[----:B------:R2:W-:Y:S01]  /*156a0*/  LDGSTS.E.BYPASS.LTC128B.128 [R4+0x8400], desc[UR40][R2.64+0x100], !P4 ;  /* 0x0840010002047fae */ /* 0x0005e2000e101d68 */
[----:B------:R-:W-:-:S13]  /*156b0*/  ISETP.LT.OR P4, PT, R33, 0x41, !P0 ;  /* 0x000000412100780c */ /* 0x000fda0004781670 */
[----:B-1-3--:R2:W-:Y:S02]  /*156c0*/  LDGSTS.E.BYPASS.LTC128B.128 [R4+0xb400], desc[UR40][R2.64+0x180], !P4 ;  /* 0x0b40018002047fae */ /* 0x00a5e4000e101d68 */
.L_x_1034:
[C---:B------:R-:W-:Y:S02]  /*156d0*/  ISETP.LT.OR P3, PT, R33.reuse, 0x51, P3 ;  /* 0x000000512100780c */ /* 0x040fe40001f61670 */
[C---:B------:R-:W-:Y:S02]  /*156e0*/  ISETP.LT.OR P2, PT, R33.reuse, 0x51, !P2 ;  /* 0x000000512100780c */ /* 0x040fe40005741670 */
[C---:B------:R-:W-:Y:S02]  /*156f0*/  ISETP.LT.OR P1, PT, R33.reuse, 0x51, !P1 ;  /* 0x000000512100780c */ /* 0x040fe40004f21670 */
[----:B0-2---:R-:W-:Y:S02]  /*15700*/  IADD3 R2, P4, R14, R0, RZ ;  /* 0x000000000e027210 */ /* 0x005fe40007f9e0ff */
        /* <DEDUP_REMOVED lines=11> */
.L_x_870:
[----:B------:R-:W-:Y:S02]  /*157c0*/  PLOP3.LUT P1, PT, P1, P0, PT, 0xa2, 0x0 ;  /* 0x000000000000781c */ /* 0x000fe40000f21472 */
[----:B------:R-:W-:-:S08]  /*157d0*/  @P0 R2UR P1, UR4, R32 ;  /* 0x00000000200402ca */ /* 0x000fd00000020000 */
[----:B------:R-:W-:-:S05]  /*157e0*/  @P0 PLOP3.LUT P0, PT, P1, PT, PT, 0x80, 0x0 ;  /* 0x000000000000081c */ /* 0x000fca0000f0f070 */
[----:B------:R-:W-:Y:S01]  /*157f0*/  @!P1 SYNCS.ARRIVE.TRANS64.RED.A0T1 RZ, [UR4+0x22850], RZ ;  /* 0x022850ffffff99a7 */ /* 0x000fe20008200404 */
[----:B------:R-:W-:Y:S07]  /*15800*/  @!P1 ARRIVES.LDGSTSBAR.64.TRANSCNT [UR4+0x22850] ;  /* 0x02285000ff0099b0 */ /* 0x000fee0008000a84 */
[----:B------:R-:W-:Y:S05]  /*15810*/  @P0 BRA.U.ANY `(.L_x_870) ;  /* 0xfffffffd00e80947 */ /* 0x000fea000393ffff */
[----:B------:R-:W-:Y:S01]  /*15820*/  NOP ;  /* 0x0000000000007918 */ /* 0x000fe20000000000 */
[----:B0-----:R-:W2:Y:S02]  /*15830*/  LDL R2, [R1+0x40] ;  /* 0x0000400001027983 */ /* 0x001ea40000100800 */
[----:B--2---:R-:W-:-:S13]  /*15840*/  ISETP.NE.AND P2, PT, R2, 0x3, PT ;  /* 0x000000030200780c */ /* 0x004fda0003f45270 */
[----:B------:R-:W-:Y:S05]  /*15850*/  @!P2 BRA `(.L_x_871) ;  /* 0x000000000004a947 */ /* 0x000fea0003800000 */
[----:B------:R-:W-:Y:S01]  /*15860*/  BPT.TRAP 0x1 ;  /* 0x000000040000795c */ /* 0x000fe20000300000 */
.L_x_871:
[----:B------:R-:W2:Y:S01]  /*15870*/  LDL.LU R2, [R1+0x4] ;  /* 0x0000040001027983 */ /* 0x000ea20000300800 */
[----:B------:R0:W-:Y:S01]  /*15880*/  SYNCS.ARRIVE.TRANS64.A1T0 RZ, [R32+URZ+0x22850], RZ ;  /* 0x022850ff20ff79a7 */ /* 0x0001e2000810003f */
[----:B------:R-:W-:Y:S01]  /*15890*/  BSSY B0, `(.L_x_872) ;  /* 0x00000e1000007945 */ /* 0x000fe20003800000 */
[----:B--2---:R-:W-:-:S13]  /*158a0*/  ISETP.GE.AND P0, PT, R2, 0x61, PT ;  /* 0x000000610200780c */ /* 0x004fda0003f06270 */
[----:B0-----:R-:W-:Y:S05]  /*158b0*/  @!P0 BRA `(.L_x_873) ;  /* 0x0000000c00788947 */ /* 0x001fea0003800000 */
[----:B------:R-:W2:Y:S02]  /*158c0*/  LDL.LU R2, [R1+0x2c] ;  /* 0x00002c0001027983 */ /* 0x000ea40000300800 */
[----:B--2---:R-:W-:-:S07]  /*158d0*/  VIADD R10, R2, 0xfffffffe ;  /* 0xfffffffe020a7836 */ /* 0x004fce0000000000 */
.L_x_886:
[----:B--2---:R-:W2:Y:S01]  /*158e0*/  LDL R12, [R1+0x40] ;  /* 0x00004000010c7983 */ /* 0x004ea20000100800 */
[----:B0-----:R-:W0:Y:S01]  /*158f0*/  LDC R6, c[0x0][0x430] ;  /* 0x00010c00ff067b82 */ /* 0x001e220000000800 */
[----:B------:R-:W1:Y:S01]  /*15900*/  S2R R2, SR_TID.X ;  /* 0x0000000000027919 */ /* 0x000e620000002100 */
[----:B---3--:R-:W3:Y:S01]  /*15910*/  S2R R4, SR_TID.X ;  /* 0x0000000000047919 */ /* 0x008ee20000002100 */
[----:B0-----:R-:W-:Y:S02]  /*15920*/  ISETP.NE.AND P0, PT, R6, 0x1, PT ;  /* 0x000000010600780c */ /* 0x001fe40003f05270 */
[----:B-1----:R-:W-:-:S11]  /*15930*/  LOP3.LUT R2, R2, 0x7f, RZ, 0xc0, !PT ;  /* 0x0000007f02027812 */ /* 0x002fd600078ec0ff */
[----:B------:R-:W0:Y:S01]  /*15940*/  @P0 LDC R3, c[0x0][0x438] ;  /* 0x00010e00ff030b82 */ /* 0x000e220000000800 */
[----:B---3--:R-:W-:Y:S01]  /*15950*/  IMAD.SHL.U32 R4, R4, 0x10, RZ ;  /* 0x0000001004047824 */ /* 0x008fe200078e00ff */
[----:B------:R-:W-:-:S04]  /*15960*/  SHF.R.U32.HI R2, RZ, 0x3, R2 ;  /* 0x00000003ff027819 */ /* 0x000fc80000011602 */
[----:B------:R-:W-:Y:S02]  /*15970*/  LOP3.LUT R4, R2, 0x70, R4, 0xf8, !PT ;  /* 0x0000007002047812 */ /* 0x000fe400078ef804 */
[----:B------:R-:W1:Y:S02]  /*15980*/  @P0 LDC R2, c[0x0][0x434] ;  /* 0x00010d00ff020b82 */ /* 0x000e640000000800 */
[----:B------:R-:W-:Y:S01]  /*15990*/  ISETP.GT.U32.AND P1, PT, R4, 0x5f, PT ;  /* 0x0000005f0400780c */ /* 0x000fe20003f24070 */
[----:B------:R-:W-:-:S04]  /*159a0*/  IMAD R7, R10, 0x60, R31 ;  /* 0x000000600a077824 */ /* 0x000fc800078e021f */
[----:B------:R-:W-:-:S08]  /*159b0*/  IMAD.IADD R7, R4, 0x1, R7 ;  /* 0x0000000104077824 */ /* 0x000fd000078e0207 */
[----:B------:R-:W3:Y:S01]  /*159c0*/  @!P1 LDC.64 R4, c[0x0][0x428] ;  /* 0x00010a00ff049b82 */ /* 0x000ee20000000a00 */
[----:B------:R-:W-:-:S07]  /*159d0*/  IMAD.MOV.U32 R11, RZ, RZ, R7 ;  /* 0x000000ffff0b7224 */ /* 0x000fce00078e0007 */
[----:B------:R-:W4:Y:S01]  /*159e0*/  @!P1 LDC.64 R8, c[0x0][0x418] ;  /* 0x00010600ff089b82 */ /* 0x000f220000000a00 */
[----:B-1----:R-:W-:-:S05]  /*159f0*/  @P0 IMAD.HI.U32 R2, R7, R2, RZ ;  /* 0x0000000207020227 */ /* 0x002fca00078e00ff */
[----:B0-----:R-:W-:-:S04]  /*15a00*/  @P0 SHF.R.U32.HI R11, RZ, R3, R2 ;  /* 0x00000003ff0b0219 */ /* 0x001fc80000011602 */
[--C-:B------:R-:W-:Y:S01]  /*15a10*/  @!P1 SHF.R.S32.HI R3, RZ, 0x1f, R11.reuse ;  /* 0x0000001fff039819 */ /* 0x100fe2000001140b */
[----:B------:R-:W-:-:S04]  /*15a20*/  @!P1 IMAD.MOV.U32 R2, RZ, RZ, R11 ;  /* 0x000000ffff029224 */ /* 0x000fc800078e000b */
[----:B---3--:R-:W-:-:S04]  /*15a30*/  @!P1 IMAD.WIDE.U32 R2, R29, R4, R2 ;  /* 0x000000041d029225 */ /* 0x008fc800078e0002 */
[----:B------:R-:W-:-:S04]  /*15a40*/  @!P1 IMAD R4, R34, R4, RZ ;  /* 0x0000000422049224 */ /* 0x000fc800078e02ff */
[----:B------:R-:W-:Y:S01]  /*15a50*/  @!P1 IMAD R5, R29, R5, R4 ;  /* 0x000000051d059224 */ /* 0x000fe200078e0204 */
[----:B----4-:R-:W-:-:S03]  /*15a60*/  @!P1 LEA R8, P0, R2, R8, 0x2 ;  /* 0x0000000802089211 */ /* 0x010fc600078010ff */
[----:B------:R-:W-:Y:S02]  /*15a70*/  @!P1 IMAD.IADD R3, R5, 0x1, R3 ;  /* 0x0000000105039824 */ /* 0x000fe400078e0203 */
[----:B------:R-:W-:-:S03]  /*15a80*/  IMAD.MOV.U32 R5, RZ, RZ, RZ ;  /* 0x000000ffff057224 */ /* 0x000fc600078e00ff */
[----:B------:R-:W-:Y:S01]  /*15a90*/  @!P1 LEA.HI.X R9, R2, R9, R3, 0x2, P0 ;  /* 0x0000000902099211 */ /* 0x000fe200000f1403 */
[----:B------:R-:W-:-:S04]  /*15aa0*/  VIADD R25, R25, 0x1 ;  /* 0x0000000119197836 */ /* 0x000fc80000000000 */
[----:B------:R0:W5:Y:S01]  /*15ab0*/  @!P1 LDG.E R5, desc[UR40][R8.64] ;  /* 0x0000002808059981 */ /* 0x000162000c1e1900 */
[----:B------:R-:W-:Y:S01]  /*15ac0*/  IMAD.MOV R2, RZ, RZ, -R11 ;  /* 0x000000ffff027224 */ /* 0x000fe200078e0a0b */
[----:B------:R-:W-:-:S03]  /*15ad0*/  ISETP.NE.AND P0, PT, R25, 0x2, PT ;  /* 0x000000021900780c */ /* 0x000fc60003f05270 */
[----:B------:R-:W-:Y:S01]  /*15ae0*/  IMAD R6, R6, R2, R7 ;  /* 0x0000000206067224 */ /* 0x000fe200078e0207 */
[----:B------:R-:W-:Y:S01]  /*15af0*/  SEL R3, RZ, 0x1, P0 ;  /* 0x00000001ff037807 */ /* 0x000fe20000000000 */
[----:B------:R-:W-:Y:S01]  /*15b00*/  IMAD.MOV.U32 R2, RZ, RZ, R10 ;  /* 0x000000ffff027224 */ /* 0x000fe200078e000a */
[----:B------:R-:W-:Y:S05]  /*15b10*/  YIELD ;  /* 0x0000000000007946 */ /* 0x000fea0003800000 */
[----:B------:R-:W-:Y:S01]  /*15b20*/  SEL R25, R25, RZ, P0 ;  /* 0x000000ff19197207 */ /* 0x000fe20000000000 */
[----:B------:R-:W-:Y:S01]  /*15b30*/  VIADD R10, R10, 0xffffffff ;  /* 0xffffffff0a0a7836 */ /* 0x000fe20000000000 */
[----:B------:R-:W-:-:S02]  /*15b40*/  LOP3.LUT R26, R26, R3, RZ, 0x3c, !PT ;  /* 0x000000031a1a7212 */ /* 0x000fc400078e3cff */
[----:B------:R-:W-:Y:S02]  /*15b50*/  ISETP.GT.AND P2, PT, R2, RZ, PT ;  /* 0x000000ff0200720c */ /* 0x000fe40003f44270 */
[----:B--2---:R-:W-:-:S13]  /*15b60*/  ISETP.NE.AND P1, PT, R12, 0x3, PT ;  /* 0x000000030c00780c */ /* 0x004fda0003f25270 */
[----:B0-----:R-:W-:Y:S05]  /*15b70*/  @!P1 BRA `(.L_x_874) ;  /* 0x0000000000049947 */ /* 0x001fea0003800000 */
[----:B------:R-:W-:Y:S01]  /*15b80*/  BPT.TRAP 0x1 ;  /* 0x000000040000795c */ /* 0x000fe20000300000 */
.L_x_874:
[----:B------:R-:W-:Y:S01]  /*15b90*/  IMAD R4, R25, 0x8, R22 ;  /* 0x0000000819047824 */ /* 0x000fe200078e0216 */
[----:B------:R-:W-:Y:S01]  /*15ba0*/  SHF.L.U32 R21, R26, 0x1f, RZ ;  /* 0x0000001f1a157819 */ /* 0x000fe200000006ff */
[----:B------:R-:W-:Y:S01]  /*15bb0*/  BSSY B1, `(.L_x_875) ;  /* 0x0000004000017945 */ /* 0x000fe20003800000 */
[----:B------:R-:W-:Y:S02]  /*15bc0*/  SHF.R.S32.HI R17, RZ, 0x1f, R6 ;  /* 0x0000001fff117819 */ /* 0x000fe40000011406 */
[----:B------:R-:W0:Y:S02]  /*15bd0*/  SYNCS.PHASECHK.TRANS64.TRYWAIT P0, [R4+URZ+0x22840], R21 ;  /* 0x02284015040075a7 */ /* 0x000e24000800017f */
[----:B0-----:R-:W-:Y:S05]  /*15be0*/  @!P0 BRA `(.L_x_876) ;  /* 0x0000004c00388947 */ /* 0x001fea0003800000 */
.L_x_1035:
[----:B------:R-:W-:Y:S05]  /*15bf0*/  BSYNC B1 ;  /* 0x0000000000017941 */ /* 0x000fea0003800000 */
.L_x_875:
[----:B------:R-:W-:Y:S01]  /*15c00*/  ULDC.64 UR4, c[0x0][0x300] ;  /* 0x0000c00000047ab9 */ /* 0x000fe20000000a00 */
[----:B-----5:R-:W-:Y:S01]  /*15c10*/  SHF.R.S32.HI R20, RZ, 0x1f, R5 ;  /* 0x0000001fff147819 */ /* 0x020fe20000011405 */
[----:B------:R-:W-:Y:S01]  /*15c20*/  IMAD R3, R17, UR4, RZ ;  /* 0x0000000411037c24 */ /* 0x000fe2000f8e02ff */
[----:B------:R-:W-:-:S03]  /*15c30*/  LOP3.LUT P1, RZ, R23, 0x1, RZ, 0xc0, !PT ;  /* 0x0000000117ff7812 */ /* 0x000fc6000782c0ff */
[C---:B------:R-:W-:Y:S02]  /*15c40*/  IMAD R7, R6.reuse, UR5, R3 ;  /* 0x0000000506077c24 */ /* 0x040fe4000f8e0203 */
[----:B------:R-:W-:Y:S01]  /*15c50*/  IMAD.WIDE.U32 R2, R6, UR4, RZ ;  /* 0x0000000406027c25 */ /* 0x000fe2000f8e00ff */
[----:B------:R-:W-:-:S03]  /*15c60*/  ULDC.64 UR4, c[0x0][0x310] ;  /* 0x0000c40000047ab9 */ /* 0x000fc60000000a00 */
[----:B------:R-:W-:Y:S02]  /*15c70*/  IMAD.IADD R3, R3, 0x1, R7 ;  /* 0x0000000103037824 */ /* 0x000fe400078e0207 */
[----:B------:R-:W-:Y:S02]  /*15c80*/  IMAD R7, R20, UR4, RZ ;  /* 0x0000000414077c24 */ /* 0x000fe4000f8e02ff */
[----:B------:R-:W-:-:S04]  /*15c90*/  IMAD.WIDE.U32 R2, R5, UR4, R2 ;  /* 0x0000000405027c25 */ /* 0x000fc8000f8e0002 */
[----:B------:R-:W-:Y:S01]  /*15ca0*/  IMAD R7, R5, UR5, R7 ;  /* 0x0000000505077c24 */ /* 0x000fe2000f8e0207 */
        /* <DEDUP_REMOVED lines=10> */
[----:B------:R-:W-:Y:S01]  /*15d50*/  IMAD R7, R25, 0x1800, R30 ;  /* 0x0000180019077824 */ /* 0x000fe200078e021e */
[----:B------:R-:W-:Y:S06]  /*15d60*/  BRA.DIV UR4, `(.L_x_877) ;  /* 0x0000004a04ec7947 */ /* 0x000fec000b800000 */
[----:B------:R-:W1:Y:S01]  /*15d70*/  SHFL.IDX PT, R2, R8, RZ, 0x181f ;  /* 0x00181fff08027589 */ /* 0x000e6200000e0000 */
[----:B------:R-:W-:-:S03]  /*15d80*/  IMAD R7, R7, 0x2, R22 ;  /* 0x0000000207077824 */ /* 0x000fc600078e0216 */
[----:B------:R-:W2:Y:S01]  /*15d90*/  SHFL.IDX PT, R3, R9, RZ, 0x181f ;  /* 0x00181fff09037589 */ /* 0x000ea200000e0000 */
[----:B-1----:R-:W-:-:S05]  /*15da0*/  IADD3 R2, P0, R2, R0, RZ ;  /* 0x0000000002027210 */ /* 0x002fca0007f1e0ff */
[----:B--2---:R-:W-:-:S05]  /*15db0*/  IMAD.X R3, RZ, RZ, R3, P0 ;  /* 0x000000ffff037224 */ /* 0x004fca00000e0603 */
[----:B------:R-:W-:Y:S01]  /*15dc0*/  @!PT LDS RZ, [RZ] ;  /* 0x00000000fffff984 */ /* 0x000fe20000000800 */
[----:B------:R1:W-:Y:S04]  /*15dd0*/  LDGSTS.E.BYPASS.LTC128B.128 [R7+0x1c400], desc[UR40][R2.64], !P1 ;  /* 0x1c40000002077fae */ /* 0x0003e8000c901d68 */
[----:B-1----:R-:W1:Y:S04]  /*15de0*/  SHFL.IDX PT, R2, R8, 0x1, 0x181f ;  /* 0x00381f0008027f89 */ /* 0x002e6800000e0000 */
[----:B------:R-:W2:Y:S01]  /*15df0*/  SHFL.IDX PT, R3, R9, 0x1, 0x181f ;  /* 0x00381f0009037f89 */ /* 0x000ea200000e0000 */
[----:B-1----:R-:W-:-:S05]  /*15e00*/  IADD3 R2, P0, R2, R0, RZ ;  /* 0x0000000002027210 */ /* 0x002fca0007f1e0ff */
[----:B--2---:R-:W-:-:S05]  /*15e10*/  IMAD.X R3, RZ, RZ, R3, P0 ;  /* 0x000000ffff037224 */ /* 0x004fca00000e0603 */
        /* <DEDUP_REMOVED lines=12> */
[----:B------:R-:W2:Y:S04]  /*15ee0*/  SHFL.IDX PT, R3, R9, 0x4, 0x181f ;  /* 0x00981f0009037f89 */ /* 0x000ea800000e0000 */
[----:B------:R-:W3:Y:S01]  /*15ef0*/  SHFL.IDX PT, R9, R9, 0x5, 0x181f ;  /* 0x00b81f0009097f89 */ /* 0x000ee200000e0000 */
[----:B-1----:R-:W-:-:S05]  /*15f00*/  IADD3 R2, P0, R2, R0, RZ ;  /* 0x0000000002027210 */ /* 0x002fca0007f1e0ff */
[----:B--2---:R-:W-:-:S05]  /*15f10*/  IMAD.X R3, RZ, RZ, R3, P0 ;  /* 0x000000ffff037224 */ /* 0x004fca00000e0603 */
[----:B------:R1:W-:Y:S04]  /*15f20*/  LDGSTS.E.BYPASS.LTC128B.128 [R7+0x1e400], desc[UR40][R2.64], !P1 ;  /* 0x1e40000002077fae */ /* 0x0003e8000c901d68 */
[----:B-1-3--:R1:W2:Y:S02]  /*15f30*/  SHFL.IDX PT, R2, R8, 0x5, 0x181f ;  /* 0x00b81f0008027f89 */ /* 0x00a2a400000e0000 */
.L_x_1049:
        /* <DEDUP_REMOVED lines=8> */
.L_x_878:
[----:B------:R-:W-:Y:S02]  /*15fc0*/  PLOP3.LUT P1, PT, P1, P0, PT, 0xa2, 0x0 ;  /* 0x000000000000781c */ /* 0x000fe40000f21472 */
[----:B------:R-:W-:-:S08]  /*15fd0*/  @P0 R2UR P1, UR4, R4 ;  /* 0x00000000040402ca */ /* 0x000fd00000020000 */
[----:B------:R-:W-:-:S05]  /*15fe0*/  @P0 PLOP3.LUT P0, PT, P1, PT, PT, 0x80, 0x0 ;  /* 0x000000000000081c */ /* 0x000fca0000f0f070 */
[----:B------:R-:W-:Y:S01]  /*15ff0*/  @!P1 SYNCS.ARRIVE.TRANS64.RED.A0T1 RZ, [UR4+0x22830], RZ ;  /* 0x022830ffffff99a7 */ /* 0x000fe20008200404 */
[----:B------:R-:W-:Y:S07]  /*16000*/  @!P1 ARRIVES.LDGSTSBAR.64.TRANSCNT [UR4+0x22830] ;  /* 0x02283000ff0099b0 */ /* 0x000fee0008000a84 */
[----:B------:R-:W-:Y:S05]  /*16010*/  @P0 BRA.U.ANY `(.L_x_878) ;  /* 0xfffffffd00e80947 */ /* 0x000fea000393ffff */
[----:B------:R-:W-:Y:S01]  /*16020*/  NOP ;  /* 0x0000000000007918 */ /* 0x000fe20000000000 */
[----:B--2---:R-:W2:Y:S02]  /*16030*/  LDL R2, [R1+0x40] ;  /* 0x0000400001027983 */ /* 0x004ea40000100800 */
[----:B--2---:R-:W-:-:S13]  /*16040*/  ISETP.NE.AND P3, PT, R2, 0x3, PT ;  /* 0x000000030200780c */ /* 0x004fda0003f65270 */
[----:B------:R-:W-:Y:S05]  /*16050*/  @!P3 BRA `(.L_x_879) ;  /* 0x000000000004b947 */ /* 0x000fea0003800000 */
[----:B------:R-:W-:Y:S01]  /*16060*/  BPT.TRAP 0x1 ;  /* 0x000000040000795c */ /* 0x000fe20000300000 */
.L_x_879:
[----:B------:R2:W-:Y:S01]  /*16070*/  SYNCS.ARRIVE.TRANS64.A1T0 RZ, [R4+URZ+0x22830], RZ ;  /* 0x022830ff04ff79a7 */ /* 0x0005e2000810003f */
[----:B------:R-:W-:Y:S05]  /*16080*/  @!P3 BRA `(.L_x_880) ;  /* 0x000000000004b947 */ /* 0x000fea0003800000 */
[----:B------:R-:W-:Y:S01]  /*16090*/  BPT.TRAP 0x1 ;  /* 0x000000040000795c */ /* 0x000fe20000300000 */
.L_x_880:
[----:B------:R-:W3:Y:S01]  /*160a0*/  SYNCS.PHASECHK.TRANS64.TRYWAIT P0, [R4+URZ+0x22860], R21 ;  /* 0x02286015040075a7 */ /* 0x000ee2000800017f */
[----:B------:R-:W-:Y:S04]  /*160b0*/  BSSY B1, `(.L_x_881) ;  /* 0x0000002000017945 */ /* 0x000fe80003800000 */
[----:B---3--:R-:W-:Y:S05]  /*160c0*/  @!P0 BRA `(.L_x_882) ;  /* 0x0000004c00b88947 */ /* 0x008fea0003800000 */
.L_x_1050:
[----:B------:R-:W-:Y:S05]  /*160d0*/  BSYNC B1 ;  /* 0x0000000000017941 */ /* 0x000fea0003800000 */
.L_x_881:
[----:B------:R-:W-:Y:S01]  /*160e0*/  ULDC.64 UR4, c[0x0][0x328] ;  /* 0x0000ca0000047ab9 */ /* 0x000fe20000000a00 */
[----:B------:R-:W-:Y:S01]  /*160f0*/  LOP3.LUT P5, RZ, R23, 0x10, RZ, 0xc0, !PT ;  /* 0x0000001017ff7812 */ /* 0x000fe200078ac0ff */
[----:B------:R-:W-:Y:S01]  /*16100*/  IMAD R17, R17, UR4, RZ ;  /* 0x0000000411117c24 */ /* 0x000fe2000f8e02ff */
[C---:B------:R-:W-:Y:S01]  /*16110*/  LOP3.LUT P4, RZ, R23.reuse, 0x8, RZ, 0xc0, !PT ;  /* 0x0000000817ff7812 */ /* 0x040fe2000788c0ff */
[C---:B------:R-:W-:Y:S01]  /*16120*/  IMAD.WIDE.U32 R2, R6.reuse, UR4, RZ ;  /* 0x0000000406027c25 */ /* 0x040fe2000f8e00ff */
[C---:B------:R-:W-:Y:S02]  /*16130*/  LOP3.LUT P3, RZ, R23.reuse, 0x4, RZ, 0xc0, !PT ;  /* 0x0000000417ff7812 */ /* 0x040fe4000786c0ff */
[----:B------:R-:W-:Y:S01]  /*16140*/  LOP3.LUT P1, RZ, R23, 0x2, RZ, 0xc0, !PT ;  /* 0x0000000217ff7812 */ /* 0x000fe2000782c0ff */
[----:B------:R-:W-:Y:S01]  /*16150*/  IMAD R17, R6, UR5, R17 ;  /* 0x0000000506117c24 */ /* 0x000fe2000f8e0211 */
[----:B------:R-:W-:Y:S02]  /*16160*/  ULDC.64 UR4, c[0x0][0x338] ;  /* 0x0000ce0000047ab9 */ /* 0x000fe40000000a00 */
[----:B------:R-:W-:-:S02]  /*16170*/  IMAD R20, R20, UR4, RZ ;  /* 0x0000000414147c24 */ /* 0x000fc4000f8e02ff */
        /* <DEDUP_REMOVED lines=10> */
[----:B------:R-:W-:Y:S01]  /*16220*/  UMOV UR4, 0xffffffff ;  /* 0xffffffff00047882 */ /* 0x000fe20000000000 */
[----:B------:R-:W-:Y:S01]  /*16230*/  IADD3 R7, R5, R3, RZ ;  /* 0x0000000305077210 */ /* 0x000fe20007ffe0ff */
[----:B------:R-:W-:-:S03]  /*16240*/  IMAD R5, R25, 0x6000, R30 ;  /* 0x0000600019057824 */ /* 0x000fc600078e021e */
[----:B------:R-:W-:Y:S01]  /*16250*/  LEA.HI.X R7, R2, UR5, R7, 0x1, P0 ;  /* 0x0000000502077c11 */ /* 0x000fe200080f0c07 */
[----:B------:R-:W-:Y:S06]  /*16260*/  BRA.DIV UR4, `(.L_x_883) ;  /* 0x0000004e04647947 */ /* 0x000fec000b800000 */
[----:B------:R-:W4:Y:S01]  /*16270*/  SHFL.IDX PT, R14, R6, RZ, 0x181f ;  /* 0x00181fff060e7589 */ /* 0x000f2200000e0000 */
[----:B------:R-:W-:-:S03]  /*16280*/  IMAD R5, R5, 0x2, R22 ;  /* 0x0000000205057824 */ /* 0x000fc600078e0216 */
[----:B------:R-:W5:Y:S04]  /*16290*/  SHFL.IDX PT, R3, R7, RZ, 0x181f ;  /* 0x00181fff07037589 */ /* 0x000f6800000e0000 */
[----:B-1----:R-:W-:Y:S01]  /*162a0*/  SHFL.IDX PT, R8, R7, 0x1, 0x181f ;  /* 0x00381f0007087f89 */ /* 0x002fe200000e0000 */
[----:B----4-:R-:W-:-:S03]  /*162b0*/  IADD3 R2, P0, R14, R0, RZ ;  /* 0x000000000e027210 */ /* 0x010fc60007f1e0ff */
[----:B------:R-:W1:Y:S02]  /*162c0*/  SHFL.IDX PT, R14, R6, 0x1, 0x181f ;  /* 0x00381f00060e7f89 */ /* 0x000e6400000e0000 */
[----:B-----5:R-:W-:-:S05]  /*162d0*/  IMAD.X R3, RZ, RZ, R3, P0 ;  /* 0x000000ffff037224 */ /* 0x020fca00000e0603 */
[----:B------:R-:W-:Y:S04]  /*162e0*/  LDGSTS.E.BYPASS.LTC128B.128 [R5+0x400], desc[UR40][R2.64], !P5 ;  /* 0x0040000002057fae */ /* 0x000fe8000e901d68 */
[----:B------:R-:W-:Y:S04]  /*162f0*/  LDGSTS.E.BYPASS.LTC128B.128 [R5+0x3400], desc[UR40][R2.64+0x80], !P4 ;  /* 0x0340008002057fae */ /* 0x000fe8000e101d68 */
[----:B------:R-:W-:Y:S04]  /*16300*/  LDGSTS.E.BYPASS.LTC128B.128 [R5+0x6400], desc[UR40][R2.64+0x100], !P3 ;  /* 0x0640010002057fae */ /* 0x000fe8000d901d68 */
[----:B------:R1:W-:Y:S02]  /*16310*/  LDGSTS.E.BYPASS.LTC128B.128 [R5+0x9400], desc[UR40][R2.64+0x180], !P1 ;  /* 0x0940018002057fae */ /* 0x0003e4000c901d68 */
[----:B-1----:R-:W-:-:S02]  /*16320*/  IADD3 R2, P0, R14, R0, RZ ;  /* 0x000000000e027210 */ /* 0x002fc40007f1e0ff */
[----:B------:R-:W1:Y:S03]  /*16330*/  SHFL.IDX PT, R14, R6, 0x2, 0x181f ;  /* 0x00581f00060e7f89 */ /* 0x000e6600000e0000 */
[----:B------:R-:W-:Y:S02]  /*16340*/  IMAD.X R3, RZ, RZ, R8, P0 ;  /* 0x000000ffff037224 */ /* 0x000fe400000e0608 */
[----:B------:R-:W4:Y:S04]  /*16350*/  SHFL.IDX PT, R8, R7, 0x2, 0x181f ;  /* 0x00581f0007087f89 */ /* 0x000f2800000e0000 */
[----:B------:R-:W-:Y:S04]  /*16360*/  LDGSTS.E.BYPASS.LTC128B.128 [R5+0xc00], desc[UR40][R2.64], !P5 ;  /* 0x00c0000002057fae */ /* 0x000fe8000e901d68 */
[----:B------:R-:W-:Y:S04]  /*16370*/  LDGSTS.E.BYPASS.LTC128B.128 [R5+0x3c00], desc[UR40][R2.64+0x80], !P4 ;  /* 0x03c0008002057fae */ /* 0x000fe8000e101d68 */
[----:B------:R-:W-:Y:S04]  /*16380*/  LDGSTS.E.BYPASS.LTC128B.128 [R5+0x6c00], desc[UR40][R2.64+0x100], !P3 ;  /* 0x06c0010002057fae */ /* 0x000fe8000d901d68 */
[----:B------:R1:W-:Y:S02]  /*16390*/  LDGSTS.E.BYPASS.LTC128B.128 [R5+0x9c00], desc[UR40][R2.64+0x180], !P1 ;  /* 0x09c0018002057fae */ /* 0x0003e4000c901d68 */
[----:B-1----:R-:W-:-:S02]  /*163a0*/  IADD3 R2, P0, R14, R0, RZ ;  /* 0x000000000e027210 */ /* 0x002fc40007f1e0ff */
[----:B------:R-:W1:Y:S03]  /*163b0*/  SHFL.IDX PT, R14, R6, 0x3, 0x181f ;  /* 0x00781f00060e7f89 */ /* 0x000e6600000e0000 */
[----:B----4-:R-:W-:Y:S02]  /*163c0*/  IMAD.X R3, RZ, RZ, R8, P0 ;  /* 0x000000ffff037224 */ /* 0x010fe400000e0608 */
        /* <DEDUP_REMOVED lines=14> */
[----:B------:R1:W0:Y:S03]  /*164b0*/  SHFL.IDX PT, R14, R6, 0x5, 0x181f ;  /* 0x00b81f00060e7f89 */ /* 0x00022600000e0000 */
[----:B----4-:R-:W-:Y:S02]  /*164c0*/  IMAD.X R3, RZ, RZ, R8, P0 ;  /* 0x000000ffff037224 */ /* 0x010fe400000e0608 */
[----:B------:R1:W4:Y:S04]  /*164d0*/  SHFL.IDX PT, R8, R7, 0x5, 0x181f ;  /* 0x00b81f0007087f89 */ /* 0x00032800000e0000 */
[----:B------:R1:W-:Y:S04]  /*164e0*/  LDGSTS.E.BYPASS.LTC128B.128 [R5+0x2400], desc[UR40][R2.64], !P5 ;  /* 0x0240000002057fae */ /* 0x0003e8000e901d68 */
[----:B------:R1:W-:Y:S04]  /*164f0*/  LDGSTS.E.BYPASS.LTC128B.128 [R5+0x5400], desc[UR40][R2.64+0x80], !P4 ;  /* 0x0540008002057fae */ /* 0x0003e8000e101d68 */
[----:B------:R1:W-:Y:S04]  /*16500*/  LDGSTS.E.BYPASS.LTC128B.128 [R5+0x8400], desc[UR40][R2.64+0x100], !P3 ;  /* 0x0840010002057fae */ /* 0x0003e8000d901d68 */
[----:B------:R1:W-:Y:S02]  /*16510*/  LDGSTS.E.BYPASS.LTC128B.128 [R5+0xb400], desc[UR40][R2.64+0x180], !P1 ;  /* 0x0b40018002057fae */ /* 0x0003e4000c901d68 */
.L_x_1064:
[----:B01----:R-:W-:-:S05]  /*16520*/  IADD3 R2, P0, R14, R0, RZ ;  /* 0x000000000e027210 */ /* 0x003fca0007f1e0ff */
        /* <DEDUP_REMOVED lines=10> */
.L_x_884:
[----:B------:R-:W-:Y:S02]  /*165d0*/  PLOP3.LUT P1, PT, P1, P0, PT, 0xa2, 0x0 ;  /* 0x000000000000781c */ /* 0x000fe40000f21472 */
[----:B------:R-:W-:-:S08]  /*165e0*/  @P0 R2UR P1, UR4, R4 ;  /* 0x00000000040402ca */ /* 0x000fd00000020000 */
[----:B------:R-:W-:-:S05]  /*165f0*/  @P0 PLOP3.LUT P0, PT, P1, PT, PT, 0x80, 0x0 ;  /* 0x000000000000081c */ /* 0x000fca0000f0f070 */
[----:B------:R-:W-:Y:S01]  /*16600*/  @!P1 SYNCS.ARRIVE.TRANS64.RED.A0T1 RZ, [UR4+0x22850], RZ ;  /* 0x022850ffffff99a7 */ /* 0x000fe20008200404 */
[----:B------:R-:W-:Y:S07]  /*16610*/  @!P1 ARRIVES.LDGSTSBAR.64.TRANSCNT [UR4+0x22850] ;  /* 0x02285000ff0099b0 */ /* 0x000fee0008000a84 */
[----:B------:R-:W-:Y:S05]  /*16620*/  @P0 BRA.U.ANY `(.L_x_884) ;  /* 0xfffffffd00e80947 */ /* 0x000fea000393ffff */
[----:B------:R-:W-:Y:S01]  /*16630*/  NOP ;  /* 0x0000000000007918 */ /* 0x000fe20000000000 */
[----:B0-----:R-:W4:Y:S02]  /*16640*/  LDL R2, [R1+0x40] ;  /* 0x0000400001027983 */ /* 0x001f240000100800 */
[----:B----4-:R-:W-:-:S13]  /*16650*/  ISETP.NE.AND P3, PT, R2, 0x3, PT ;  /* 0x000000030200780c */ /* 0x010fda0003f65270 */
[----:B------:R-:W-:Y:S05]  /*16660*/  @!P3 BRA `(.L_x_885) ;  /* 0x000000000004b947 */ /* 0x000fea0003800000 */
[----:B------:R-:W-:Y:S01]  /*16670*/  BPT.TRAP 0x1 ;  /* 0x000000040000795c */ /* 0x000fe20000300000 */
.L_x_885:
[----:B------:R0:W-:Y:S01]  /*16680*/  SYNCS.ARRIVE.TRANS64.A1T0 RZ, [R4+URZ+0x22850], RZ ;  /* 0x022850ff04ff79a7 */ /* 0x0001e2000810003f */
[----:B------:R-:W-:Y:S05]  /*16690*/  @P2 BRA `(.L_x_886) ;  /* 0xfffffff000902947 */ /* 0x000fea000383ffff */
.L_x_873:
[----:B------:R-:W-:Y:S05]  /*166a0*/  BSYNC B0 ;  /* 0x0000000000007941 */ /* 0x000fea0003800000 */
.L_x_872:
[----:B------:R-:W1:Y:S01]  /*166b0*/  S2R R2, SR_TID.X ;  /* 0x0000000000027919 */ /* 0x000e620000002100 */
[----:B------:R-:W-:Y:S01]  /*166c0*/  VIADD R25, R25, 0x1 ;  /* 0x0000000119197836 */ /* 0x000fe20000000000 */
[----:B------:R-:W-:Y:S04]  /*166d0*/  BSSY B0, `(.L_x_887) ;  /* 0x0000013000007945 */ /* 0x000fe80003800000 */
[----:B------:R-:W-:-:S04]  /*166e0*/  ISETP.NE.AND P0, PT, R25, 0x2, PT ;  /* 0x000000021900780c */ /* 0x000fc80003f05270 */
[----:B------:R-:W-:-:S04]  /*166f0*/  SEL R3, RZ, 0x1, P0 ;  /* 0x00000001ff037807 */ /* 0x000fc80000000000 */
[----:B------:R-:W-:Y:S02]  /*16700*/  LOP3.LUT R26, R26, R3, RZ, 0x3c, !PT ;  /* 0x000000031a1a7212 */ /* 0x000fe400078e3cff */
[----:B-1----:R-:W-:-:S04]  /*16710*/  LOP3.LUT R2, R2, 0x7f, RZ, 0xc0, !PT ;  /* 0x0000007f02027812 */ /* 0x002fc800078ec0ff */
[----:B------:R-:W-:-:S13]  /*16720*/  ISETP.NE.AND P1, PT, R2, RZ, PT ;  /* 0x000000ff0200720c */ /* 0x000fda0003f25270 */
[----:B------:R-:W-:Y:S05]  /*16730*/  @P1 BRA `(.L_x_888) ;  /* 0x0000000000301947 */ /* 0x000fea0003800000 */
[----:B------:R-:W1:Y:S01]  /*16740*/  S2R R5, SR_LANEID ;  /* 0x0000000000057919 */ /* 0x000e620000000000 */
[----:B------:R-:W-:Y:S01]  /*16750*/  VOTEU.ANY UR4, UPT, PT ;  /* 0x0000000000047886 */ /* 0x000fe200038e0100 */
[----:B------:R-:W4:Y:S01]  /*16760*/  LDC.64 R2, c[0x0][0xc60] ;  /* 0x00031800ff027b82 */ /* 0x000f220000000a00 */
[----:B------:R-:W1:Y:S02]  /*16770*/  FLO.U32 R0, UR4 ;  /* 0x0000000400007d00 */ /* 0x000e6400080e0000 */
[----:B-1----:R-:W-:-:S06]  /*16780*/  ISETP.EQ.U32.AND P1, PT, R0, R5, PT ;  /* 0x000000050000720c */ /* 0x002fcc0003f22070 */
[----:B------:R-:W4:Y:S07]  /*16790*/  POPC R5, UR4 ;  /* 0x0000000400057d09 */ /* 0x000f2e0008000000 */
[----:B----4-:R-:W4:Y:S01]  /*167a0*/  @P1 ATOMG.E.ADD.STRONG.GPU PT, R3, desc[UR40][R2.64], R5 ;  /* 0x00000005020319a8 */ /* 0x010f2200081ee1e8 */
[----:B0-23--:R-:W0:Y:S02]  /*167b0*/  S2R R4, SR_LTMASK ;  /* 0x0000000000047919 */ /* 0x00de240000003900 */
[----:B0-----:R-:W-:-:S04]  /*167c0*/  LOP3.LUT R4, R4, UR4, RZ, 0xc0, !PT ;  /* 0x0000000404047c12 */ /* 0x001fc8000f8ec0ff */
[----:B------:R-:W0:Y:S01]  /*167d0*/  POPC R7, R4 ;  /* 0x0000000400077309 */ /* 0x000e220000000000 */
[----:B----4-:R-:W0:Y:S02]  /*167e0*/  SHFL.IDX PT, R0, R3, R0, 0x1f ;  /* 0x00001f0003007589 */ /* 0x010e2400000e0000 */
[----:B0-----:R-:W-:-:S07]  /*167f0*/  IADD3 R16, R0, UR36, R7 ;  /* 0x0000002400107c10 */ /* 0x001fce000fffe007 */
.L_x_888:
[----:B------:R-:W-:Y:S05]  /*16800*/  BSYNC B0 ;  /* 0x0000000000007941 */ /* 0x000fea0003800000 */
.L_x_887:
[----:B------:R-:W-:-:S07]  /*16810*/  SEL R25, R25, RZ, P0 ;  /* 0x000000ff19197207 */ /* 0x000fce0000000000 */
.L_x_847:
[----:B------:R-:W-:Y:S05]  /*16820*/  BSYNC B7 ;  /* 0x0000000000077941 */ /* 0x000fea0003800000 */
.L_x_845:
[----:B------:R-:W-:-:S13]  /*16830*/  LOP3.LUT P0, RZ, R23, 0x80, RZ, 0xc0, !PT ;  /* 0x0000008017ff7812 */ /* 0x000fda000780c0ff */
[----:B------:R-:W-:Y:S05]  /*16840*/  @!P0 BRA `(.L_x_889) ;  /* 0x0000000000248947 */ /* 0x000fea0003800000 */
[----:B------:R-:W-:Y:S05]  /*16850*/  WARPSYNC.ALL ;  /* 0x0000000000007948 */ /* 0x000fea0003800000 */
[----:B------:R-:W1:Y:S08]  /*16860*/  S2UR UR5, SR_CgaCtaId ;  /* 0x00000000000579c3 */ /* 0x000e700000008800 */
[----:B------:R-:W-:Y:S06]  /*16870*/  BAR.SYNC.DEFER_BLOCKING 0x5, 0x180 ;  /* 0x0146000000007b1d */ /* 0x000fec0000010000 */
[----:B------:R-:W-:-:S02]  /*16880*/  UMOV UR4, 0x400 ;  /* 0x0000040000047882 */ /* 0x000fc40000000000 */
[----:B-1----:R-:W-:-:S06]  /*16890*/  ULEA UR4, UR5, UR4, 0x18 ;  /* 0x0000000405047291 */ /* 0x002fcc000f8ec03f */
[----:B0-----:R-:W-:-:S05]  /*168a0*/  IMAD.U32 R22, RZ, RZ, UR4 ;  /* 0x00000004ff167e24 */ /* 0x001fca000f8e00ff */
[----:B------:R4:W0:Y:S01]  /*168b0*/  LDS.128 R16, [R22+0x228d0] ;  /* 0x0228d00016107984 */ /* 0x0008220000000c00 */
[----:B------:R-:W-:Y:S06]  /*168c0*/  BAR.ARV 0x4, 0x180 ;  /* 0x0106000000007b1d */ /* 0x000fec0000002000 */
[----:B------:R-:W-:Y:S05]  /*168d0*/  BRA `(.L_x_890) ;  /* 0x0000000800407947 */ /* 0x000fea0003800000 */
.L_x_889:
[----:B------:R-:W1:Y:S01]  /*168e0*/  S2R R8, SR_TID.X ;  /* 0x0000000000087919 */ /* 0x000e620000002100 */
[----:B------:R-:W-:Y:S01]  /*168f0*/  UMOV UR4, 0xffffffff ;  /* 0xffffffff00047882 */ /* 0x000fe20000000000 */
[----:B-1----:R-:W-:-:S04]  /*16900*/  LOP3.LUT R8, R8, 0x1f, RZ, 0xc0, !PT ;  /* 0x0000001f08087812 */ /* 0x002fc800078ec0ff */
[----:B------:R-:W-:Y:S01]  /*16910*/  ISETP.NE.AND P0, PT, R8, 0x1f, PT ;  /* 0x0000001f0800780c */ /* 0x000fe20003f05270 */
[----:B------:R-:W-:-:S12]  /*16920*/  BRA.DIV UR4, `(.L_x_891) ;  /* 0x0000004e047c7947 */ /* 0x000fd8000b800000 */
[----:B------:R-:W-:Y:S01]  /*16930*/  IMAD.IADD R5, R19, 0x1, R8 ;  /* 0x0000000113057824 */ /* 0x000fe200078e0208 */
[----:B------:R-:W-:-:S04]  /*16940*/  ULDC UR4, c[0x0][0xc3c] ;  /* 0x00030f0000047ab9 */ /* 0x000fc80000000800 */
[----:B------:R-:W-:-:S13]  /*16950*/  ISETP.GE.OR P1, PT, R5, UR4, !P0 ;  /* 0x0000000405007c0c */ /* 0x000fda000c726670 */
[----:B0-----:R-:W0:Y:S02]  /*16960*/  @!P1 LDC.64 R2, c[0x0][0xc80] ;  /* 0x00032000ff029b82 */ /* 0x001e240000000a00 */
[----:B0-----:R-:W-:-:S06]  /*16970*/  @!P1 IMAD.WIDE R2, R5, 0x4, R2 ;  /* 0x0000000405029825 */ /* 0x001fcc00078e0202 */
[----:B------:R-:W4:Y:S01]  /*16980*/  @!P1 LDG.E R2, desc[UR40][R2.64] ;  /* 0x0000002802029981 */ /* 0x000f22000c1e1900 */
[----:B------:R-:W-:Y:S01]  /*16990*/  IMAD.MOV.U32 R5, RZ, RZ, RZ ;  /* 0x000000ffff057224 */ /* 0x000fe200078e00ff */
[C---:B------:R-:W-:Y:S02]  /*169a0*/  ISETP.GE.U32.AND P2, PT, R8.reuse, 0x2, PT ;  /* 0x000000020800780c */ /* 0x040fe40003f46070 */
[C---:B------:R-:W-:Y:S01]  /*169b0*/  ISETP.GE.U32.AND P3, PT, R8.reuse, 0x4, PT ;  /* 0x000000040800780c */ /* 0x040fe20003f66070 */
[----:B------:R-:W-:Y:S01]  /*169c0*/  SHFL.IDX PT, R0, R16, RZ, 0x1f ;  /* 0x00001fff10007589 */ /* 0x000fe200000e0000 */
[C---:B------:R-:W-:Y:S02]  /*169d0*/  ISETP.GE.U32.AND P4, PT, R8.reuse, 0x8, PT ;  /* 0x000000080800780c */ /* 0x040fe40003f86070 */
[C---:B------:R-:W-:Y:S01]  /*169e0*/  ISETP.GE.U32.AND P5, PT, R8.reuse, 0x10, PT ;  /* 0x000000100800780c */ /* 0x040fe20003fa6070 */
[----:B--23--:R-:W-:Y:S01]  /*169f0*/  SHFL.IDX PT, R4, R16, 0x1, 0x1f ;  /* 0x00201f0010047f89 */ /* 0x00cfe200000e0000 */
[----:B----4-:R-:W-:Y:S01]  /*16a00*/  @!P1 IMAD.MOV.U32 R5, RZ, RZ, R2 ;  /* 0x000000ffff059224 */ /* 0x010fe200078e0002 */
[----:B------:R-:W-:-:S04]  /*16a10*/  ISETP.NE.AND P1, PT, R8, RZ, PT ;  /* 0x000000ff0800720c */ /* 0x000fc80003f25270 */
        /* <DEDUP_REMOVED lines=15> */
[----:B------:R0:W1:Y:S02]  /*16b10*/  SHFL.IDX PT, R14, R2, 0x1f, 0x1f ;  /* 0x03e01f00020e7f89 */ /* 0x00006400000e0000 */
.L_x_1074:
[----:B------:R-:W-:Y:S02]  /*16b20*/  ULDC UR4, c[0x0][0xc38] ;  /* 0x00030e0000047ab9 */ /* 0x000fe40000000800 */
[----:B------:R-:W-:-:S04]  /*16b30*/  IMAD.U32 R7, RZ, RZ, UR4 ;  /* 0x00000004ff077e24 */ /* 0x000fc8000f8e00ff */
[----:B-1----:R-:W-:-:S04]  /*16b40*/  IMAD R14, R14, R7, RZ ;  /* 0x000000070e0e7224 */ /* 0x002fc800078e02ff */
[----:B------:R-:W-:-:S05]  /*16b50*/  IMAD.IADD R9, R4, 0x1, R14 ;  /* 0x0000000104097824 */ /* 0x000fca00078e020e */
[----:B------:R-:W-:-:S13]  /*16b60*/  ISETP.GT.AND P6, PT, R9, R0, PT ;  /* 0x000000000900720c */ /* 0x000fda0003fc4270 */
[----:B------:R-:W-:Y:S05]  /*16b70*/  @P6 BRA `(.L_x_892) ;  /* 0x00000000009c6947 */ /* 0x000fea0003800000 */
.L_x_897:
[----:B0-----:R-:W0:Y:S01]  /*16b80*/  LDC R2, c[0x0][0xc3c] ;  /* 0x00030f00ff027b82 */ /* 0x001e220000000800 */
[----:B------:R-:W-:-:S05]  /*16b90*/  VIADD R19, R19, 0x1f ;  /* 0x0000001f13137836 */ /* 0x000fca0000000000 */
[----:B0-----:R-:W-:-:S13]  /*16ba0*/  ISETP.GE.AND P6, PT, R19, R2, PT ;  /* 0x000000021300720c */ /* 0x001fda0003fc6270 */
[----:B------:R-:W-:Y:S05]  /*16bb0*/  @P6 BRA `(.L_x_893) ;  /* 0x0000000400446947 */ /* 0x000fea0003800000 */
[----:B------:R-:W0:Y:S01]  /*16bc0*/  S2R R3, SR_TID.X ;  /* 0x0000000000037919 */ /* 0x000e220000002100 */
[----:B------:R-:W-:Y:S01]  /*16bd0*/  BSSY B0, `(.L_x_894) ;  /* 0x0000009000007945 */ /* 0x000fe20003800000 */
[----:B------:R-:W-:Y:S01]  /*16be0*/  IMAD.MOV.U32 R5, RZ, RZ, RZ ;  /* 0x000000ffff057224 */ /* 0x000fe200078e00ff */
[----:B0-----:R-:W-:-:S05]  /*16bf0*/  LOP3.LUT R3, R3, 0x1f, RZ, 0xc0, !PT ;  /* 0x0000001f03037812 */ /* 0x001fca00078ec0ff */
[----:B------:R-:W-:-:S05]  /*16c00*/  IMAD.IADD R7, R19, 0x1, R3 ;  /* 0x0000000113077824 */ /* 0x000fca00078e0203 */
[----:B------:R-:W-:-:S13]  /*16c10*/  ISETP.GE.OR P6, PT, R7, R2, !P0 ;  /* 0x000000020700720c */ /* 0x000fda00047c6670 */
[----:B------:R-:W-:Y:S05]  /*16c20*/  @P6 BRA `(.L_x_895) ;  /* 0x00000000000c6947 */ /* 0x000fea0003800000 */
[----:B------:R-:W0:Y:S02]  /*16c30*/  LDC.64 R2, c[0x0][0xc80] ;  /* 0x00032000ff027b82 */ /* 0x000e240000000a00 */
[----:B0-----:R-:W-:-:S05]  /*16c40*/  IMAD.WIDE R2, R7, 0x4, R2 ;  /* 0x0000000407027825 */ /* 0x001fca00078e0202 */
[----:B------:R0:W5:Y:S02]  /*16c50*/  LDG.E R5, desc[UR40][R2.64] ;  /* 0x0000002802057981 */ /* 0x000164000c1e1900 */
.L_x_895:
[----:B------:R-:W-:Y:S05]  /*16c60*/  BSYNC B0 ;  /* 0x0000000000007941 */ /* 0x000fea0003800000 */
.L_x_894:
[----:B------:R-:W-:-:S03]  /*16c70*/  UMOV UR4, 0xffffffff ;  /* 0xffffffff00047882 */ /* 0x000fc60000000000 */
[----:B------:R-:W-:Y:S05]  /*16c80*/  BRA.DIV UR4, `(.L_x_896) ;  /* 0x0000004e04c87947 */ /* 0x000fea000b800000 */
[----:B-----5:R-:W1:Y:S02]  /*16c90*/  SHFL.UP PT, R14, R5, 0x1, RZ ;  /* 0x04200000050e7989 */ /* 0x020e6400000e00ff */
[----:B-1----:R-:W-:-:S05]  /*16ca0*/  SEL R14, R14, RZ, P1 ;  /* 0x000000ff0e0e7207 */ /* 0x002fca0000800000 */
        /* <DEDUP_REMOVED lines=8> */
[----:B0-----:R-:W-:-:S04]  /*16d30*/  SEL R4, R14, RZ, P4 ;  /* 0x000000ff0e047207 */ /* 0x001fc80002000000 */
[----:B------:R-:W-:-:S05]  /*16d40*/  IADD3 R4, R3, R4, RZ ;  /* 0x0000000403047210 */ /* 0x000fca0007ffe0ff */
[----:B------:R-:W0:Y:S02]  /*16d50*/  SHFL.UP PT, R14, R4, 0x10, RZ ;  /* 0x06000000040e7989 */ /* 0x000e2400000e00ff */
[----:B0-----:R-:W-:-:S05]  /*16d60*/  SEL R7, R14, RZ, P5 ;  /* 0x000000ff0e077207 */ /* 0x001fca0002800000 */
[----:B------:R-:W-:-:S05]  /*16d70*/  IMAD.IADD R2, R4, 0x1, R7 ;  /* 0x0000000104027824 */ /* 0x000fca00078e0207 */
[----:B------:R0:W1:Y:S02]  /*16d80*/  SHFL.IDX PT, R14, R2, 0x1f, 0x1f ;  /* 0x03e01f00020e7f89 */ /* 0x00006400000e0000 */
.L_x_1082:
[----:B------:R-:W-:Y:S02]  /*16d90*/  ULDC UR4, c[0x0][0xc38] ;  /* 0x00030e0000047ab9 */ /* 0x000fe40000000800 */
[----:B------:R-:W-:-:S04]  /*16da0*/  IMAD.U32 R7, RZ, RZ, UR4 ;  /* 0x00000004ff077e24 */ /* 0x000fc8000f8e00ff */
[----:B-1----:R-:W-:-:S04]  /*16db0*/  IMAD R14, R14, R7, RZ ;  /* 0x000000070e0e7224 */ /* 0x002fc800078e02ff */
[----:B------:R-:W-:-:S05]  /*16dc0*/  IMAD.IADD R9, R14, 0x1, R9 ;  /* 0x000000010e097824 */ /* 0x000fca00078e0209 */
[----:B------:R-:W-:-:S13]  /*16dd0*/  ISETP.GT.AND P6, PT, R9, R0, PT ;  /* 0x000000000900720c */ /* 0x000fda0003fc4270 */
[----:B------:R-:W-:Y:S05]  /*16de0*/  @!P6 BRA `(.L_x_897) ;  /* 0xfffffffc0064e947 */ /* 0x000fea000383ffff */
.L_x_892:
[----:B------:R-:W-:Y:S01]  /*16df0*/  IMAD.IADD R16, R9, 0x1, -R14 ;  /* 0x0000000109107824 */ /* 0x000fe200078e0a0e */
[----:B------:R-:W-:-:S03]  /*16e00*/  UMOV UR4, 0xffffffff ;  /* 0xffffffff00047882 */ /* 0x000fc60000000000 */
[----:B------:R-:W-:-:S05]  /*16e10*/  IMAD R3, R2, R7, R16 ;  /* 0x0000000702037224 */ /* 0x000fca00078e0210 */
[----:B------:R-:W-:Y:S01]  /*16e20*/  ISETP.GT.AND P6, PT, R3, R0, PT ;  /* 0x000000000300720c */ /* 0x000fe20003fc4270 */
[----:B------:R-:W-:-:S12]  /*16e30*/  BRA.DIV UR4, `(.L_x_898) ;  /* 0x0000005204187947 */ /* 0x000fd8000b800000 */
[----:B------:R-:W-:-:S04]  /*16e40*/  VOTE.ANY R3, PT, !P6 ;  /* 0x0000000000037806 */ /* 0x000fc800070e0100 */
[----:B------:R-:W1:Y:S02]  /*16e50*/  POPC R4, R3 ;  /* 0x0000000300047309 */ /* 0x000e640000000000 */
[----:B-1----:R1:W2:Y:S02]  /*16e60*/  SHFL.IDX PT, R5, R5, R4, 0x1f ;  /* 0x00001f0405057589 */ /* 0x0022a400000e0000 */
.L_x_1086:
[----:B------:R-:W-:Y:S01]  /*16e70*/  ISETP.NE.AND P0, PT, R3, RZ, PT ;  /* 0x000000ff0300720c */ /* 0x000fe20003f05270 */
[----:B------:R-:W-:-:S12]  /*16e80*/  IMAD.MOV.U32 R14, RZ, RZ, RZ ;  /* 0x000000ffff0e7224 */ /* 0x000fd800078e00ff */
[----:B------:R-:W-:Y:S05]  /*16e90*/  @!P0 BRA `(.L_x_899) ;  /* 0x0000000000108947 */ /* 0x000fea0003800000 */
[----:B------:R-:W-:Y:S01]  /*16ea0*/  UMOV UR4, 0xffffffff ;  /* 0xffffffff00047882 */ /* 0x000fe20000000000 */
[----:B------:R-:W-:Y:S02]  /*16eb0*/  VIADD R12, R4, 0xffffffff ;  /* 0xffffffff040c7836 */ /* 0x000fe40000000000 */
[----:B------:R-:W-:Y:S05]  /*16ec0*/  BRA.DIV UR4, `(.L_x_900) ;  /* 0x00000052043c7947 */ /* 0x000fea000b800000 */
[----:B------:R3:W4:Y:S02]  /*16ed0*/  SHFL.IDX PT, R14, R2, R12, 0x1f ;  /* 0x00001f0c020e7589 */ /* 0x00072400000e0000 */
.L_x_899:
[----:B--2---:R-:W-:Y:S01]  /*16ee0*/  IABS R6, R5 ;  /* 0x0000000500067213 */ /* 0x004fe20000000000 */
[----:B----4-:R-:W-:Y:S02]  /*16ef0*/  IMAD R16, R14, R7, R16 ;  /* 0x000000070e107224 */ /* 0x010fe400078e0210 */
[----:B------:R-:W-:Y:S01]  /*16f00*/  IMAD.IADD R19, R4, 0x1, R19 ;  /* 0x0000000104137824 */ /* 0x000fe200078e0213 */
[----:B------:R-:W2:Y:S01]  /*16f10*/  I2F.RP R8, R6 ;  /* 0x0000000600087306 */ /* 0x000ea20000209400 */
[----:B------:R-:W-:-:S05]  /*16f20*/  IMAD.IADD R10, R0, 0x1, -R16 ;  /* 0x00000001000a7824 */ /* 0x000fca00078e0a10 */
[----:B------:R-:W-:Y:S02]  /*16f30*/  IABS R0, R10 ;  /* 0x0000000a00007213 */ /* 0x000fe40000000000 */
[----:B--2---:R-:W0:Y:S02]  /*16f40*/  MUFU.RCP R8, R8 ;  /* 0x0000000800087308 */ /* 0x004e240000001000 */
[----:B0--3--:R-:W-:-:S06]  /*16f50*/  VIADD R2, R8, 0xffffffe ;  /* 0x0ffffffe08027836 */ /* 0x009fcc0000000000 */
[----:B------:R0:W2:Y:S02]  /*16f60*/  F2I.FTZ.U32.TRUNC.NTZ R3, R2 ;  /* 0x0000000200037305 */ /* 0x0000a4000021f000 */
[----:B0-----:R-:W-:Y:S02]  /*16f70*/  IMAD.MOV.U32 R2, RZ, RZ, RZ ;  /* 0x000000ffff027224 */ /* 0x001fe400078e00ff */
[----:B--2---:R-:W-:-:S04]  /*16f80*/  IMAD.MOV R7, RZ, RZ, -R3 ;  /* 0x000000ffff077224 */ /* 0x004fc800078e0a03 */
[----:B------:R-:W-:-:S04]  /*16f90*/  IMAD R7, R7, R6, RZ ;  /* 0x0000000607077224 */ /* 0x000fc800078e02ff */
[----:B------:R-:W-:Y:S01]  /*16fa0*/  IMAD.HI.U32 R3, R3, R7, R2 ;  /* 0x0000000703037227 */ /* 0x000fe200078e0002 */
[----:B------:R-:W-:-:S05]  /*16fb0*/  IABS R7, R5 ;  /* 0x0000000500077213 */ /* 0x000fca0000000000 */
        /* <DEDUP_REMOVED lines=17> */
.L_x_893:
[----:B------:R-:W-:Y:S01]  /*170d0*/  UMOV UR4, URZ ;  /* 0x0000003f00047c82 */ /* 0x000fe20008000000 */
[----:B------:R-:W-:Y:S01]  /*170e0*/  UMOV UR5, URZ ;  /* 0x0000003f00057c82 */ /* 0x000fe20008000000 */
[----:B------:R-:W-:Y:S01]  /*170f0*/  ULDC UR6, c[0x0][0xc3c] ;  /* 0x00030f0000067ab9 */ /* 0x000fe20000000800 */
[----:B------:R-:W-:Y:S02]  /*17100*/  IMAD.MOV.U32 R16, RZ, RZ, R0 ;  /* 0x000000ffff107224 */ /* 0x000fe400078e0000 */
[----:B------:R-:W-:Y:S02]  /*17110*/  IMAD.U32 R17, RZ, RZ, UR4 ;  /* 0x00000004ff117e24 */ /* 0x000fe4000f8e00ff */
[----:B------:R-:W-:Y:S02]  /*17120*/  IMAD.U32 R18, RZ, RZ, UR5 ;  /* 0x00000005ff127e24 */ /* 0x000fe4000f8e00ff */
[----:B------:R-:W-:-:S07]  /*17130*/  IMAD.U32 R19, RZ, RZ, UR6 ;  /* 0x00000006ff137e24 */ /* 0x000fce000f8e00ff */
.L_x_901:
[----:B------:R-:W0:Y:S01]  /*17140*/  S2R R0, SR_TID.X ;  /* 0x0000000000007919 */ /* 0x000e220000002100 */
[----:B------:R-:W-:Y:S05]  /*17150*/  WARPSYNC.ALL ;  /* 0x0000000000007948 */ /* 0x000fea0003800000 */
[----:B------:R-:W-:Y:S01]  /*17160*/  BAR.SYNC.DEFER_BLOCKING 0x4, 0x180 ;  /* 0x0106000000007b1d */ /* 0x000fe20000010000 */
[----:B0-----:R-:W-:-:S04]  /*17170*/  LOP3.LUT R0, R0, 0x1f, RZ, 0xc0, !PT ;  /* 0x0000001f00007812 */ /* 0x001fc800078ec0ff */
[----:B------:R-:W-:-:S13]  /*17180*/  ISETP.NE.AND P0, PT, R0, RZ, PT ;  /* 0x000000ff0000720c */ /* 0x000fda0003f05270 */
[----:B------:R-:W0:Y:S01]  /*17190*/  @!P0 S2R R3, SR_CgaCtaId ;  /* 0x0000000000038919 */ /* 0x000e220000008800 */
[----:B------:R-:W-:-:S04]  /*171a0*/  @!P0 MOV R0, 0x400 ;  /* 0x0000040000008802 */ /* 0x000fc80000000f00 */
[----:B0-----:R-:W-:-:S05]  /*171b0*/  @!P0 LEA R22, R3, R0, 0x18 ;  /* 0x0000000003168211 */ /* 0x001fca00078ec0ff */
[----:B------:R0:W-:Y:S01]  /*171c0*/  @!P0 STS.128 [R22+0x228d0], R16 ;  /* 0x0228d01016008388 */ /* 0x0001e20000000c00 */
[----:B------:R-:W-:Y:S06]  /*171d0*/  BAR.ARV 0x5, 0x180 ;  /* 0x0146000000007b1d */ /* 0x000fec0000002000 */
.L_x_890:
[----:B------:R-:W-:Y:S02]  /*171e0*/  ULDC UR4, c[0x0][0xc3c] ;  /* 0x00030f0000047ab9 */ /* 0x000fe40000000800 */
[----:B0-----:R-:W-:-:S13]  /*171f0*/  ISETP.GE.AND P0, PT, R19, UR4, PT ;  /* 0x0000000413007c0c */ /* 0x001fda000bf06270 */
[----:B------:R-:W-:Y:S05]  /*17200*/  @!P0 BRA `(.L_x_902) ;  /* 0xffffffa400ec8947 */ /* 0x000fea000383ffff */
[----:B------:R-:W-:Y:S05]  /*17210*/  BSYNC B8 ;  /* 0x0000000000087941 */ /* 0x000fea0003800000 */
.L_x_803:
[----:B------:R-:W5:Y:S01]  /*17220*/  LDL.LU R0, [R1+0x28] ;  /* 0x0000280001007983 */ /* 0x000f620000300800 */
[----:B------:R-:W-:Y:S01]  /*17230*/  BSSY B0, `(.L_x_903) ;  /* 0x000000b000007945 */ /* 0x000fe20003800000 */
[----:B------:R-:W2:Y:S01]  /*17240*/  S2R R5, SR_CgaCtaId ;  /* 0x0000000000057919 */ /* 0x000ea20000008800 */
[----:B-----5:R-:W-:-:S05]  /*17250*/  VIADD R0, R0, 0x1 ;  /* 0x0000000100007836 */ /* 0x020fca0000000000 */
[----:B-1----:R-:W-:-:S04]  /*17260*/  LEA.HI R2, R0, R0, RZ, 0x1 ;  /* 0x0000000000027211 */ /* 0x002fc800078f08ff */
[----:B------:R-:W-:Y:S02]  /*17270*/  LOP3.LUT R3, R2, 0xfffffffe, RZ, 0xc0, !PT ;  /* 0xfffffffe02037812 */ /* 0x000fe400078ec0ff */
[----:B------:R-:W-:-:S03]  /*17280*/  MOV R2, 0x400 ;  /* 0x0000040000027802 */ /* 0x000fc60000000f00 */
[----:B------:R-:W-:Y:S01]  /*17290*/  IMAD.IADD R0, R0, 0x1, -R3 ;  /* 0x0000000100007824 */ /* 0x000fe200078e0a03 */
[----:B--23--:R-:W-:-:S04]  /*172a0*/  LEA R4, R5, R2, 0x18 ;  /* 0x0000000205047211 */ /* 0x00cfc800078ec0ff */
[----:B------:R-:W-:-:S04]  /*172b0*/  SHF.L.U32 R0, R0, 0x1f, RZ ;  /* 0x0000001f00007819 */ /* 0x000fc800000006ff */
[----:B------:R-:W0:Y:S02]  /*172c0*/  SYNCS.PHASECHK.TRANS64.TRYWAIT P0, [R4+URZ+0x22820], R0 ;  /* 0x02282000040075a7 */ /* 0x000e24000800017f */
[----:B0-----:R-:W-:Y:S05]  /*172d0*/  @!P0 BRA `(.L_x_904) ;  /* 0x0000004c005c8947 */ /* 0x001fea0003800000 */
.L_x_1089:
[----:B------:R-:W-:Y:S05]  /*172e0*/  BSYNC B0 ;  /* 0x0000000000007941 */ /* 0x000fea0003800000 */
.L_x_903:
[----:B------:R-:W-:-:S03]  /*172f0*/  UMOV UR4, 0xffffffff ;  /* 0xffffffff00047882 */ /* 0x000fc60000000000 */
[----:B------:R-:W-:Y:S05]  /*17300*/  BRA.DIV UR4, `(.L_x_905) ;  /* 0x0000004e04647947 */ /* 0x000fea000b800000 */
[----:B0-----:R-:W0:Y:S02]  /*17310*/  S2R R0, SR_TID.X ;  /* 0x0000000000007919 */ /* 0x001e240000002100 */
[----:B0-----:R-:W-:-:S04]  /*17320*/  SHF.R.U32.HI R0, RZ, 0x5, R0 ;  /* 0x00000005ff007819 */ /* 0x001fc80000011600 */
[----:B------:R-:W-:-:S05]  /*17330*/  LOP3.LUT R0, R0, 0x3, RZ, 0xc0, !PT ;  /* 0x0000000300007812 */ /* 0x000fca00078ec0ff */
[----:B------:R0:W1:Y:S02]  /*17340*/  SHFL.IDX PT, R14, R0, RZ, 0x1f ;  /* 0x00001fff000e7589 */ /* 0x00006400000e0000 */
.L_x_1092:
[----:B-1----:R-:W-:-:S13]  /*17350*/  ISETP.NE.AND P0, PT, R14, RZ, PT ;  /* 0x000000ff0e00720c */ /* 0x002fda0003f05270 */
[----:B------:R-:W-:Y:S05]  /*17360*/  @P0 BRA `(.L_x_650) ;  /* 0x0000000000880947 */ /* 0x000fea0003800000 */
[----:B------:R-:W-:-:S03]  /*17370*/  UMOV UR4, 0xffffffff ;  /* 0xffffffff00047882 */ /* 0x000fc60000000000 */
[----:B------:R-:W-:Y:S05]  /*17380*/  BRA.DIV UR4, `(.L_x_906) ;  /* 0x0000004e04787947 */ /* 0x000fea000b800000 */
[----:B------:R-:W-:-:S13]  /*17390*/  ELECT P6, URZ, PT ;  /* 0x00000000003f782f */ /* 0x000fda00038c0000 */
.L_x_1095:
[----:B------:R-:W-:Y:S05]  /*173a0*/  @!P6 BRA `(.L_x_650) ;  /* 0x000000000078e947 */ /* 0x000fea0003800000 */
[----:B0-----:R-:W2:Y:S02]  /*173b0*/  LDL.LU R0, [R1] ;  /* 0x0000000001007983 */ /* 0x001ea40000300800 */
[----:B--2---:R-:W-:-:S04]  /*173c0*/  LOP3.LUT R0, R0, 0x2, RZ, 0xfc, !PT ;  /* 0x0000000200007812 */ /* 0x004fc800078efcff */
[----:B------:R-:W-:-:S13]  /*173d0*/  ISETP.NE.AND P0, PT, R0, 0x3, PT ;  /* 0x000000030000780c */ /* 0x000fda0003f05270 */
[----:B------:R-:W-:Y:S05]  /*173e0*/  @!P0 BRA `(.L_x_907) ;  /* 0x0000000000048947 */ /* 0x000fea0003800000 */
[----:B------:R-:W-:Y:S01]  /*173f0*/  BPT.TRAP 0x1 ;  /* 0x000000040000795c */ /* 0x000fe20000300000 */
.L_x_907:
[C---:B------:R-:W-:Y:S01]  /*17400*/  IMAD R5, R25.reuse, 0x8, R4 ;  /* 0x0000000819057824 */ /* 0x040fe200078e0204 */
[----:B------:R-:W-:Y:S02]  /*17410*/  SHF.L.U32 R0, R26, 0x1f, RZ ;  /* 0x0000001f1a007819 */ /* 0x000fe400000006ff */
[----:B------:R-:W-:Y:S02]  /*17420*/  IADD3 R25, R25, 0x1, RZ ;  /* 0x0000000119197810 */ /* 0x000fe40007ffe0ff */
[----:B------:R-:W0:Y:S02]  /*17430*/  SYNCS.PHASECHK.TRANS64.TRYWAIT P1, [R5+URZ+0x22840], R0 ;  /* 0x02284000050075a7 */ /* 0x000e24000802017f */
[----:B------:R-:W-:-:S04]  /*17440*/  ISETP.NE.AND P2, PT, R25, 0x2, PT ;  /* 0x000000021900780c */ /* 0x000fc80003f45270 */
[----:B------:R-:W-:Y:S01]  /*17450*/  SEL R3, RZ, 0x1, P2 ;  /* 0x00000001ff037807 */ /* 0x000fe20001000000 */
[----:B0-----:R-:W-:Y:S08]  /*17460*/  @!P1 BRA `(.L_x_908) ;  /* 0x0000004c00609947 */ /* 0x001ff00003800000 */
.L_x_1096:
[----:B------:R-:W-:Y:S02]  /*17470*/  SEL R25, R25, RZ, P2 ;  /* 0x000000ff19197207 */ /* 0x000fe40001000000 */
[----:B------:R-:W-:Y:S01]  /*17480*/  LOP3.LUT R2, R26, R3, RZ, 0x3c, !PT ;  /* 0x000000031a027212 */ /* 0x000fe200078e3cff */
[----:B------:R-:W-:Y:S06]  /*17490*/  @!P0 BRA `(.L_x_909) ;  /* 0x0000000000048947 */ /* 0x000fec0003800000 */
[----:B------:R-:W-:Y:S01]  /*174a0*/  BPT.TRAP 0x1 ;  /* 0x000000040000795c */ /* 0x000fe20000300000 */
.L_x_909:
[----:B------:R-:W-:Y:S01]  /*174b0*/  IMAD R25, R25, 0x8, R4 ;  /* 0x0000000819197824 */ /* 0x000fe200078e0204 */
[----:B------:R-:W-:-:S04]  /*174c0*/  SHF.L.U32 R2, R2, 0x1f, RZ ;  /* 0x0000001f02027819 */ /* 0x000fc800000006ff */
[----:B------:R-:W1:Y:S02]  /*174d0*/  SYNCS.PHASECHK.TRANS64.TRYWAIT P1, [R25+URZ+0x22840], R2 ;  /* 0x02284002190075a7 */ /* 0x000e64000802017f */
[----:B-1----:R-:W-:Y:S05]  /*174e0*/  @!P1 BRA `(.L_x_910) ;  /* 0x0000004c00549947 */ /* 0x002fea0003800000 */
.L_x_1097:
[----:B------:R-:W-:Y:S05]  /*174f0*/  @!P0 BRA `(.L_x_911) ;  /* 0x0000000000048947 */ /* 0x000fea0003800000 */
[----:B------:R-:W-:Y:S01]  /*17500*/  BPT.TRAP 0x1 ;  /* 0x000000040000795c */ /* 0x000fe20000300000 */
.L_x_911:
[----:B------:R-:W2:Y:S02]  /*17510*/  SYNCS.PHASECHK.TRANS64.TRYWAIT P1, [R5+URZ+0x22860], R0 ;  /* 0x02286000050075a7 */ /* 0x000ea4000802017f */
[----:B--2---:R-:W-:Y:S05]  /*17520*/  @!P1 BRA `(.L_x_912) ;  /* 0x0000004c00589947 */ /* 0x004fea0003800000 */
.L_x_1098:
[----:B------:R-:W-:Y:S05]  /*17530*/  @!P0 BRA `(.L_x_913) ;  /* 0x0000000000048947 */ /* 0x000fea0003800000 */
[----:B------:R-:W-:Y:S01]  /*17540*/  BPT.TRAP 0x1 ;  /* 0x000000040000795c */ /* 0x000fe20000300000 */
.L_x_913:
[----:B---3--:R3:W0:Y:S02]  /*17550*/  SYNCS.PHASECHK.TRANS64.TRYWAIT P0, [R25+URZ+0x22860], R2 ;  /* 0x02286002190075a7 */ /* 0x008624000800017f */
[----:B0-----:R-:W-:Y:S05]  /*17560*/  @!P0 NANOSLEEP.SYNCS 0x989680 ;  /* 0x009896800000895d */ /* 0x001fea0003900000 */
[----:B------:R-:W0:Y:S02]  /*17570*/  @!P0 SYNCS.PHASECHK.TRANS64 P0, [R25+URZ+0x22860], R2 ;  /* 0x02286002190085a7 */ /* 0x000e24000800007f */
[----:B0-----:R-:W-:Y:S05]  /*17580*/  @!P0 BRA `(.L_x_913) ;  /* 0xfffffffc00f08947 */ /* 0x001fea000383ffff */
.L_x_650:
[----:B------:R-:W-:Y:S05]  /*17590*/  BSYNC B9 ;  /* 0x0000000000097941 */ /* 0x000fea0003800000 */
.L_x_647:
[----:B------:R-:W-:Y:S05]  /*175a0*/  EXIT ;  /* 0x000000000000794d */ /* 0x000fea0003800000 */
.L_x_668:
[----:B0-----:R0:W1:Y:S02]  /*175b0*/  SYNCS.PHASECHK.TRANS64.TRYWAIT P5, [R89+URZ+0x22890], R101 ;  /* 0x02289065590075a7 */ /* 0x00106400080a017f */
[----:B-1----:R-:W-:Y:S05]  /*175c0*/  @!P5 NANOSLEEP.SYNCS 0x989680 ;  /* 0x009896800000d95d */ /* 0x002fea0003900000 */
[----:B------:R-:W1:Y:S02]  /*175d0*/  @!P5 SYNCS.PHASECHK.TRANS64 P5, [R89+URZ+0x22890], R101 ;  /* 0x022890655900d5a7 */ /* 0x000e6400080a007f */
[----:B-1----:R-:W-:Y:S05]  /*175e0*/  @!P5 BRA `(.L_x_668) ;  /* 0xfffffffc00f0d947 */ /* 0x002fea000383ffff */
[----:B------:R-:W-:Y:S05]  /*175f0*/  BRA `(.L_x_914) ;  /* 0xfffffeb400bc7947 */ /* 0x000fea000383ffff */
.L_x_669:
[----:B------:R-:W-:Y:S01]  /*17600*/  BSSY B1, `(.L_x_915) ;  /* 0x0000008000017945 */ /* 0x000fe20003800000 */
[----:B------:R-:W-:Y:S02]  /*17610*/  IMAD.MOV.U32 R13, RZ, RZ, R103 ;  /* 0x000000ffff0d7224 */ /* 0x000fe400078e0067 */
[----:B------:R-:W-:Y:S02]  /*17620*/  IMAD.MOV.U32 R12, RZ, RZ, RZ ;  /* 0x000000ffff0c7224 */ /* 0x000fe400078e00ff */
[----:B------:R-:W-:Y:S02]  /*17630*/  IMAD.MOV.U32 R11, RZ, RZ, 0x1c1f ;  /* 0x00001c1fff0b7424 */ /* 0x000fe400078e00ff */
[----:B------:R-:W-:-:S07]  /*17640*/  IMAD.MOV.U32 R15, RZ, RZ, -0x1 ;  /* 0xffffffffff0f7424 */ /* 0x000fce00078e00ff */
[----:B0-----:R-:W-:Y:S05]  /*17650*/  WARPSYNC.COLLECTIVE R15, `(.L_x_916) ;  /* 0x000000000f087348 */ /* 0x001fea0003c00000 */
[----:B------:R1:W2:Y:S02]  /*17660*/  SHFL.IDX P6, R14, R13, R12, R11 ;  /* 0x0000000c0d0e7389 */ /* 0x0002a400000c000b */
[----:B012---:R-:W-:Y:S01]  /*17670*/  ENDCOLLECTIVE ;  /* 0x000000000000791b */ /* 0x007fe20003800000 */
.L_x_916:
[----:B------:R-:W-:Y:S05]  /*17680*/  BSYNC B1 ;  /* 0x0000000000017941 */ /* 0x000fea0003800000 */
.L_x_915:
[----:B------:R-:W-:Y:S02]  /*17690*/  IMAD.MOV.U32 R13, RZ, RZ, R102 ;  /* 0x000000ffff0d7224 */ /* 0x000fe400078e0066 */
[----:B------:R-:W-:Y:S02]  /*176a0*/  IMAD.MOV.U32 R12, RZ, RZ, RZ ;  /* 0x000000ffff0c7224 */ /* 0x000fe400078e00ff */
[----:B------:R-:W-:Y:S02]  /*176b0*/  IMAD.MOV.U32 R11, RZ, RZ, 0x1c1f ;  /* 0x00001c1fff0b7424 */ /* 0x000fe400078e00ff */
[----:B------:R-:W-:Y:S02]  /*176c0*/  IMAD.MOV.U32 R15, RZ, RZ, -0x1 ;  /* 0xffffffffff0f7424 */ /* 0x000fe400078e00ff */
[----:B------:R-:W-:-:S07]  /*176d0*/  IMAD.MOV.U32 R51, RZ, RZ, R14 ;  /* 0x000000ffff337224 */ /* 0x000fce00078e000e */
[----:B------:R-:W-:Y:S05]  /*176e0*/  WARPSYNC.COLLECTIVE R15, `(.L_x_917) ;  /* 0x000000000f087348 */ /* 0x000fea0003c00000 */
[----:B------:R0:W1:Y:S02]  /*176f0*/  SHFL.IDX P6, R14, R13, R12, R11 ;  /* 0x0000000c0d0e7389 */ /* 0x00006400000c000b */
[----:B01----:R-:W-:Y:S01]  /*17700*/  ENDCOLLECTIVE ;  /* 0x000000000000791b */ /* 0x003fe20003800000 */
.L_x_917:
[----:B------:R-:W-:Y:S01]  /*17710*/  IMAD.MOV.U32 R93, RZ, RZ, R14 ;  /* 0x000000ffff5d7224 */ /* 0x000fe200078e000e */
[----:B------:R-:W-:Y:S06]  /*17720*/  BRA `(.L_x_918) ;  /* 0xfffffeb400847947 */ /* 0x000fec000383ffff */
.L_x_678:
[----:B------:R-:W-:Y:S01]  /*17730*/  BSSY B1, `(.L_x_919) ;  /* 0x0000008000017945 */ /* 0x000fe20003800000 */
[----:B0---4-:R-:W-:Y:S02]  /*17740*/  IMAD.MOV.U32 R13, RZ, RZ, R103 ;  /* 0x000000ffff0d7224 */ /* 0x011fe400078e0067 */
[----:B------:R-:W-:Y:S02]  /*17750*/  IMAD.MOV.U32 R12, RZ, RZ, 0x1 ;  /* 0x00000001ff0c7424 */ /* 0x000fe400078e00ff */
[----:B------:R-:W-:Y:S02]  /*17760*/  IMAD.MOV.U32 R11, RZ, RZ, 0x1c1f ;  /* 0x00001c1fff0b7424 */ /* 0x000fe400078e00ff */
[----:B------:R-:W-:-:S07]  /*17770*/  IMAD.MOV.U32 R15, RZ, RZ, -0x1 ;  /* 0xffffffffff0f7424 */ /* 0x000fce00078e00ff */
[----:B-123--:R-:W-:Y:S05]  /*17780*/  WARPSYNC.COLLECTIVE R15, `(.L_x_920) ;  /* 0x000000000f087348 */ /* 0x00efea0003c00000 */
[----:B------:R0:W4:Y:S02]  /*17790*/  SHFL.IDX P6, R14, R13, R12, R11 ;  /* 0x0000000c0d0e7389 */ /* 0x00012400000c000b */
[----:B01234-:R-:W-:Y:S01]  /*177a0*/  ENDCOLLECTIVE ;  /* 0x000000000000791b */ /* 0x01ffe20003800000 */
.L_x_920:
[----:B------:R-:W-:Y:S05]  /*177b0*/  BSYNC B1 ;  /* 0x0000000000017941 */ /* 0x000fea0003800000 */
.L_x_919:
[----:B------:R-:W-:Y:S02]  /*177c0*/  IMAD.MOV.U32 R13, RZ, RZ, R102 ;  /* 0x000000ffff0d7224 */ /* 0x000fe400078e0066 */
[----:B------:R-:W-:Y:S02]  /*177d0*/  IMAD.MOV.U32 R12, RZ, RZ, 0x1 ;  /* 0x00000001ff0c7424 */ /* 0x000fe400078e00ff */
[----:B------:R-:W-:Y:S02]  /*177e0*/  IMAD.MOV.U32 R11, RZ, RZ, 0x1c1f ;  /* 0x00001c1fff0b7424 */ /* 0x000fe400078e00ff */
[----:B------:R-:W-:Y:S02]  /*177f0*/  IMAD.MOV.U32 R15, RZ, RZ, -0x1 ;  /* 0xffffffffff0f7424 */ /* 0x000fe400078e00ff */
[----:B------:R-:W-:-:S07]  /*17800*/  IMAD.MOV.U32 R103, RZ, RZ, R14 ;  /* 0x000000ffff677224 */ /* 0x000fce00078e000e */
[----:B------:R-:W-:Y:S05]  /*17810*/  WARPSYNC.COLLECTIVE R15, `(.L_x_921) ;  /* 0x000000000f087348 */ /* 0x000fea0003c00000 */
[----:B------:R0:W1:Y:S02]  /*17820*/  SHFL.IDX P6, R14, R13, R12, R11 ;  /* 0x0000000c0d0e7389 */ /* 0x00006400000c000b */
[----:B01----:R-:W-:Y:S01]  /*17830*/  ENDCOLLECTIVE ;  /* 0x000000000000791b */ /* 0x003fe20003800000 */
.L_x_921:
[----:B------:R-:W-:Y:S01]  /*17840*/  IMAD.MOV.U32 R43, RZ, RZ, R14 ;  /* 0x000000ffff2b7224 */ /* 0x000fe200078e000e */
[----:B------:R-:W-:Y:S06]  /*17850*/  BRA `(.L_x_922) ;  /* 0xfffffebc00187947 */ /* 0x000fec000383ffff */
.L_x_688:
[----:B-1----:R1:W2:Y:S02]  /*17860*/  SYNCS.PHASECHK.TRANS64.TRYWAIT P4, [R89+URZ+0x22890], R101 ;  /* 0x02289065590075a7 */ /* 0x0022a4000808017f */
[----:B--2---:R-:W-:Y:S05]  /*17870*/  @!P4 NANOSLEEP.SYNCS 0x989680 ;  /* 0x009896800000c95d */ /* 0x004fea0003900000 */
[----:B------:R-:W2:Y:S02]  /*17880*/  @!P4 SYNCS.PHASECHK.TRANS64 P4, [R89+URZ+0x22890], R101 ;  /* 0x022890655900c5a7 */ /* 0x000ea4000808007f */
[----:B--2---:R-:W-:Y:S05]  /*17890*/  @!P4 BRA `(.L_x_688) ;  /* 0xfffffffc00f0c947 */ /* 0x004fea000383ffff */
[----:B------:R-:W-:Y:S05]  /*178a0*/  BRA `(.L_x_923) ;  /* 0xfffffec8000c7947 */ /* 0x000fea000383ffff */
.L_x_689:
        /* <DEDUP_REMOVED lines=8> */
.L_x_925:
[----:B------:R-:W-:Y:S05]  /*17930*/  BSYNC B1 ;  /* 0x0000000000017941 */ /* 0x000fea0003800000 */
.L_x_924:
[----:B------:R-:W-:Y:S01]  /*17940*/  IMAD.MOV.U32 R13, RZ, RZ, R102 ;  /* 0x000000ffff0d7224 */ /* 0x000fe200078e0066 */
[----:B------:R-:W-:Y:S01]  /*17950*/  MOV R95, R14 ;  /* 0x0000000e005f7202 */ /* 0x000fe20000000f00 */
[----:B------:R-:W-:Y:S02]  /*17960*/  IMAD.MOV.U32 R12, RZ, RZ, RZ ;  /* 0x000000ffff0c7224 */ /* 0x000fe400078e00ff */
[----:B------:R-:W-:Y:S02]  /*17970*/  IMAD.MOV.U32 R11, RZ, RZ, 0x1c1f ;  /* 0x00001c1fff0b7424 */ /* 0x000fe400078e00ff */
[----:B------:R-:W-:-:S07]  /*17980*/  IMAD.MOV.U32 R15, RZ, RZ, -0x1 ;  /* 0xffffffffff0f7424 */ /* 0x000fce00078e00ff */
[----:B------:R-:W-:Y:S05]  /*17990*/  WARPSYNC.COLLECTIVE R15, `(.L_x_926) ;  /* 0x000000000f087348 */ /* 0x000fea0003c00000 */
[----:B------:R0:W1:Y:S02]  /*179a0*/  SHFL.IDX P6, R14, R13, R12, R11 ;  /* 0x0000000c0d0e7389 */ /* 0x00006400000c000b */
[----:B01----:R-:W-:Y:S01]  /*179b0*/  ENDCOLLECTIVE ;  /* 0x000000000000791b */ /* 0x003fe20003800000 */
.L_x_926:
[----:B------:R-:W-:Y:S01]  /*179c0*/  IMAD.MOV.U32 R94, RZ, RZ, R14 ;  /* 0x000000ffff5e7224 */ /* 0x000fe200078e000e */
[----:B------:R-:W-:Y:S06]  /*179d0*/  BRA `(.L_x_927) ;  /* 0xfffffec400d87947 */ /* 0x000fec000383ffff */
.L_x_694:
[----:B------:R-:W-:Y:S01]  /*179e0*/  BSSY B1, `(.L_x_928) ;  /* 0x0000008000017945 */ /* 0x000fe20003800000 */
[----:B----4-:R-:W-:Y:S02]  /*179f0*/  IMAD.MOV.U32 R13, RZ, RZ, R103 ;  /* 0x000000ffff0d7224 */ /* 0x010fe400078e0067 */
[----:B------:R-:W-:Y:S02]  /*17a00*/  IMAD.MOV.U32 R12, RZ, RZ, 0x1 ;  /* 0x00000001ff0c7424 */ /* 0x000fe400078e00ff */
[----:B------:R-:W-:Y:S02]  /*17a10*/  IMAD.MOV.U32 R11, RZ, RZ, 0x1c1f ;  /* 0x00001c1fff0b7424 */ /* 0x000fe400078e00ff */
[----:B------:R-:W-:-:S07]  /*17a20*/  IMAD.MOV.U32 R15, RZ, RZ, -0x1 ;  /* 0xffffffffff0f7424 */ /* 0x000fce00078e00ff */
[----:B0123--:R-:W-:Y:S05]  /*17a30*/  WARPSYNC.COLLECTIVE R15, `(.L_x_929) ;  /* 0x000000000f087348 */ /* 0x00ffea0003c00000 */
[----:B------:R4:W0:Y:S02]  /*17a40*/  SHFL.IDX P6, R14, R13, R12, R11 ;  /* 0x0000000c0d0e7389 */ /* 0x00082400000c000b */
[----:B01234-:R-:W-:Y:S01]  /*17a50*/  ENDCOLLECTIVE ;  /* 0x000000000000791b */ /* 0x01ffe20003800000 */
.L_x_929:
[----:B------:R-:W-:Y:S05]  /*17a60*/  BSYNC B1 ;  /* 0x0000000000017941 */ /* 0x000fea0003800000 */
.L_x_928:
        /* <DEDUP_REMOVED lines=8> */
.L_x_930:
[----:B------:R-:W-:Y:S01]  /*17af0*/  IMAD.MOV.U32 R102, RZ, RZ, R14 ;  /* 0x000000ffff667224 */ /* 0x000fe200078e000e */
[----:B------:R-:W-:Y:S06]  /*17b00*/  BRA `(.L_x_931) ;  /* 0xfffffecc00887947 */ /* 0x000fec000383ffff */
.L_x_699:
[----:B0-----:R0:W1:Y:S02]  /*17b10*/  SYNCS.PHASECHK.TRANS64.TRYWAIT P2, [R89+URZ+0x22890], R101 ;  /* 0x02289065590075a7 */ /* 0x001064000804017f */
[----:B-1----:R-:W-:Y:S05]  /*17b20*/  @!P2 NANOSLEEP.SYNCS 0x989680 ;  /* 0x009896800000a95d */ /* 0x002fea0003900000 */
[----:B------:R-:W1:Y:S02]  /*17b30*/  @!P2 SYNCS.PHASECHK.TRANS64 P2, [R89+URZ+0x22890], R101 ;  /* 0x022890655900a5a7 */ /* 0x000e64000804007f */
[----:B-1----:R-:W-:Y:S05]  /*17b40*/  @!P2 BRA `(.L_x_699) ;  /* 0xfffffffc00f0a947 */ /* 0x002fea000383ffff */
[----:B------:R-:W-:Y:S05]  /*17b50*/  BRA `(.L_x_932) ;  /* 0xfffffed400847947 */ /* 0x000fea000383ffff */
.L_x_700:
        /* <DEDUP_REMOVED lines=8> */
.L_x_934:
[----:B------:R-:W-:Y:S05]  /*17be0*/  BSYNC B1 ;  /* 0x0000000000017941 */ /* 0x000fea0003800000 */
.L_x_933:
        /* <DEDUP_REMOVED lines=8> */
.L_x_935:
[----:B------:R-:W-:Y:S05]  /*17c70*/  BRA `(.L_x_936) ;  /* 0xfffffed400ac7947 */ /* 0x000fea000383ffff */
.L_x_703:
[----:B------:R-:W-:Y:S01]  /*17c80*/  BSSY B1, `(.L_x_937) ;  /* 0x0000008000017945 */ /* 0x000fe20003800000 */
[----:B----4-:R-:W-:Y:S01]  /*17c90*/  IMAD.MOV.U32 R13, RZ, RZ, R37 ;  /* 0x000000ffff0d7224 */ /* 0x010fe200078e0025 */
[----:B------:R-:W-:Y:S01]  /*17ca0*/  MOV R12, 0x1 ;  /* 0x00000001000c7802 */ /* 0x000fe20000000f00 */
[----:B------:R-:W-:Y:S02]  /*17cb0*/  IMAD.MOV.U32 R11, RZ, RZ, 0x1c1f ;  /* 0x00001c1fff0b7424 */ /* 0x000fe400078e00ff */
[----:B------:R-:W-:-:S07]  /*17cc0*/  IMAD.MOV.U32 R15, RZ, RZ, -0x1 ;  /* 0xffffffffff0f7424 */ /* 0x000fce00078e00ff */
[----:B0123--:R-:W-:Y:S05]  /*17cd0*/  WARPSYNC.COLLECTIVE R15, `(.L_x_938) ;  /* 0x000000000f087348 */ /* 0x00ffea0003c00000 */
[----:B---3--:R3:W4:Y:S02]  /*17ce0*/  SHFL.IDX P6, R14, R13, R12, R11 ;  /* 0x0000000c0d0e7389 */ /* 0x00872400000c000b */
[----:B01234-:R-:W-:Y:S01]  /*17cf0*/  ENDCOLLECTIVE ;  /* 0x000000000000791b */ /* 0x01ffe20003800000 */
.L_x_938:
[----:B------:R-:W-:Y:S05]  /*17d00*/  BSYNC B1 ;  /* 0x0000000000017941 */ /* 0x000fea0003800000 */
.L_x_937:
        /* <DEDUP_REMOVED lines=8> */
.L_x_939:
[----:B------:R-:W-:Y:S05]  /*17d90*/  BRA `(.L_x_940) ;  /* 0xfffffed400ac7947 */ /* 0x000fea000383ffff */
.L_x_707:
[----:B------:R0:W0:Y:S02]  /*17da0*/  SYNCS.PHASECHK.TRANS64.TRYWAIT P3, [R89+URZ+0x228b0], R101 ;  /* 0x0228b065590075a7 */ /* 0x000024000806017f */
[----:B0-----:R-:W-:Y:S05]  /*17db0*/  @!P3 NANOSLEEP.SYNCS 0x989680 ;  /* 0x009896800000b95d */ /* 0x001fea0003900000 */
[----:B------:R-:W0:Y:S02]  /*17dc0*/  @!P3 SYNCS.PHASECHK.TRANS64 P3, [R89+URZ+0x228b0], R101 ;  /* 0x0228b0655900b5a7 */ /* 0x000e24000806007f */
[----:B0-----:R-:W-:Y:S05]  /*17dd0*/  @!P3 BRA `(.L_x_707) ;  /* 0xfffffffc00f0b947 */ /* 0x001fea000383ffff */
[----:B------:R-:W-:Y:S05]  /*17de0*/  BRA `(.L_x_941) ;  /* 0xfffffed800247947 */ /* 0x000fea000383ffff */
.L_x_715:
[----:B------:R-:W0:Y:S01]  /*17df0*/  S2R R34, SR_TID.X ;  /* 0x0000000000227919 */ /* 0x000e220000002100 */
[----:B------:R-:W-:Y:S01]  /*17e00*/  BSSY B0, `(.L_x_942) ;  /* 0x000000c000007945 */ /* 0x000fe20003800000 */
[----:B------:R-:W-:Y:S02]  /*17e10*/  IMAD.MOV.U32 R12, RZ, RZ, RZ ;  /* 0x000000ffff0c7224 */ /* 0x000fe400078e00ff */
[----:B------:R-:W-:Y:S02]  /*17e20*/  IMAD.MOV.U32 R11, RZ, RZ, 0x1f ;  /* 0x0000001fff0b7424 */ /* 0x000fe400078e00ff */
[----:B------:R-:W-:Y:S02]  /*17e30*/  IMAD.MOV.U32 R15, RZ, RZ, -0x1 ;  /* 0xffffffffff0f7424 */ /* 0x000fe400078e00ff */
[----:B0-----:R-:W-:-:S05]  /*17e40*/  VIADD R34, R34, 0xffffff80 ;  /* 0xffffff8022227836 */ /* 0x001fca0000000000 */
[----:B------:R-:W-:-:S04]  /*17e50*/  SHF.R.S32.HI R21, RZ, 0x1f, R34 ;  /* 0x0000001fff157819 */ /* 0x000fc80000011422 */
[----:B------:R-:W-:-:S04]  /*17e60*/  LEA.HI R21, R21, R34, RZ, 0x7 ;  /* 0x0000002215157211 */ /* 0x000fc800078f38ff */
[----:B------:R-:W-:-:S05]  /*17e70*/  SHF.R.S32.HI R21, RZ, 0x7, R21 ;  /* 0x00000007ff157819 */ /* 0x000fca0000011415 */
[----:B------:R-:W-:-:S07]  /*17e80*/  IMAD.MOV.U32 R13, RZ, RZ, R21 ;  /* 0x000000ffff0d7224 */ /* 0x000fce00078e0015 */
[----:B-----5:R-:W-:Y:S05]  /*17e90*/  WARPSYNC.COLLECTIVE R15, `(.L_x_943) ;  /* 0x000000000f087348 */ /* 0x020fea0003c00000 */
[----:B------:R0:W1:Y:S02]  /*17ea0*/  SHFL.IDX P6, R14, R13, R12, R11 ;  /* 0x0000000c0d0e7389 */ /* 0x00006400000c000b */
[----:B01---5:R-:W-:Y:S01]  /*17eb0*/  ENDCOLLECTIVE ;  /* 0x000000000000791b */ /* 0x023fe20003800000 */
.L_x_943:
[----:B------:R-:W-:Y:S05]  /*17ec0*/  BSYNC B0 ;  /* 0x0000000000007941 */ /* 0x000fea0003800000 */
.L_x_942:
[----:B------:R-:W-:Y:S05]  /*17ed0*/  BRA `(.L_x_944) ;  /* 0xfffffee400647947 */ /* 0x000fea000383ffff */
.L_x_727:
        /* <DEDUP_REMOVED lines=8> */
.L_x_946:
[----:B------:R-:W-:Y:S05]  /*17f60*/  BSYNC B1 ;  /* 0x0000000000017941 */ /* 0x000fea0003800000 */
.L_x_945:
        /* <DEDUP_REMOVED lines=8> */
.L_x_947:
[----:B------:R-:W-:Y:S02]  /*17ff0*/  IMAD.MOV.U32 R13, RZ, RZ, R28 ;  /* 0x000000ffff0d7224 */ /* 0x000fe400078e001c */
[----:B------:R-:W-:-:S07]  /*18000*/  IMAD.MOV.U32 R0, RZ, RZ, R14 ;  /* 0x000000ffff007224 */ /* 0x000fce00078e000e */
[----:B------:R-:W-:Y:S05]  /*18010*/  WARPSYNC.COLLECTIVE R15, `(.L_x_948) ;  /* 0x000000000f087348 */ /* 0x000fea0003c00000 */
[----:B------:R0:W1:Y:S02]  /*18020*/  SHFL.IDX P6, R14, R13, R12, R11 ;  /* 0x0000000c0d0e7389 */ /* 0x00006400000c000b */
[----:B01----:R-:W-:Y:S01]  /*18030*/  ENDCOLLECTIVE ;  /* 0x000000000000791b */ /* 0x003fe20003800000 */
.L_x_948:
[----:B------:R-:W-:Y:S02]  /*18040*/  IMAD.MOV.U32 R13, RZ, RZ, R26 ;  /* 0x000000ffff0d7224 */ /* 0x000fe400078e001a */
[----:B------:R-:W-:-:S07]  /*18050*/  IMAD.MOV.U32 R5, RZ, RZ, R14 ;  /* 0x000000ffff057224 */ /* 0x000fce00078e000e */
[----:B------:R-:W-:Y:S05]  /*18060*/  WARPSYNC.COLLECTIVE R15, `(.L_x_949) ;  /* 0x000000000f087348 */ /* 0x000fea0003c00000 */
[----:B------:R0:W1:Y:S02]  /*18070*/  SHFL.IDX P6, R14, R13, R12, R11 ;  /* 0x0000000c0d0e7389 */ /* 0x00006400000c000b */
[----:B01----:R-:W-:Y:S01]  /*18080*/  ENDCOLLECTIVE ;  /* 0x000000000000791b */ /* 0x003fe20003800000 */
.L_x_949:
[----:B------:R-:W-:Y:S05]  /*18090*/  BRA `(.L_x_950) ;  /* 0xfffffee8006c7947 */ /* 0x000fea000383ffff */
.L_x_731:
[----:B0-----:R0:W1:Y:S02]  /*180a0*/  SYNCS.PHASECHK.TRANS64.TRYWAIT P0, [R19+URZ+0x22800], R26 ;  /* 0x0228001a130075a7 */ /* 0x001064000800017f */
[----:B-1----:R-:W-:Y:S05]  /*180b0*/  @!P0 NANOSLEEP.SYNCS 0x989680 ;  /* 0x009896800000895d */ /* 0x002fea0003900000 */
[----:B------:R-:W1:Y:S02]  /*180c0*/  @!P0 SYNCS.PHASECHK.TRANS64 P0, [R19+URZ+0x22800], R26 ;  /* 0x0228001a130085a7 */ /* 0x000e64000800007f */
[----:B-1----:R-:W-:Y:S05]  /*180d0*/  @!P0 BRA `(.L_x_731) ;  /* 0xfffffffc00f08947 */ /* 0x002fea000383ffff */
[----:B------:R-:W-:Y:S05]  /*180e0*/  BRA `(.L_x_951) ;  /* 0xfffffeec00907947 */ /* 0x000fea000383ffff */
.L_x_739:
[----:B------:R-:W-:Y:S01]  /*180f0*/  BSSY B1, `(.L_x_952) ;  /* 0x0000008000017945 */ /* 0x000fe20003800000 */
[----:B------:R-:W-:Y:S01]  /*18100*/  MOV R13, R25 ;  /* 0x00000019000d7202 */ /* 0x000fe20000000f00 */
[----:B------:R-:W-:Y:S02]  /*18110*/  IMAD.MOV.U32 R12, RZ, RZ, RZ ;  /* 0x000000ffff0c7224 */ /* 0x000fe400078e00ff */
[----:B------:R-:W-:Y:S02]  /*18120*/  IMAD.MOV.U32 R11, RZ, RZ, 0x1c1f ;  /* 0x00001c1fff0b7424 */ /* 0x000fe400078e00ff */
[----:B------:R-:W-:-:S07]  /*18130*/  IMAD.MOV.U32 R15, RZ, RZ, -0x1 ;  /* 0xffffffffff0f7424 */ /* 0x000fce00078e00ff */
[----:B------:R-:W-:Y:S05]  /*18140*/  WARPSYNC.COLLECTIVE R15, `(.L_x_953) ;  /* 0x000000000f087348 */ /* 0x000fea0003c00000 */
[----:B------:R0:W1:Y:S02]  /*18150*/  SHFL.IDX P6, R14, R13, R12, R11 ;  /* 0x0000000c0d0e7389 */ /* 0x00006400000c000b */
[----:B01----:R-:W-:Y:S01]  /*18160*/  ENDCOLLECTIVE ;  /* 0x000000000000791b */ /* 0x003fe20003800000 */
.L_x_953:
[----:B------:R-:W-:Y:S05]  /*18170*/  BSYNC B1 ;  /* 0x0000000000017941 */ /* 0x000fea0003800000 */
.L_x_952:
        /* <DEDUP_REMOVED lines=8> */
.L_x_954:
[----:B------:R-:W-:Y:S02]  /*18200*/  IMAD.MOV.U32 R13, RZ, RZ, R28 ;  /* 0x000000ffff0d7224 */ /* 0x000fe400078e001c */
[----:B------:R-:W-:-:S07]  /*18210*/  IMAD.MOV.U32 R3, RZ, RZ, R14 ;  /* 0x000000ffff037224 */ /* 0x000fce00078e000e */
[----:B------:R-:W-:Y:S05]  /*18220*/  WARPSYNC.COLLECTIVE R15, `(.L_x_955) ;  /* 0x000000000f087348 */ /* 0x000fea0003c00000 */
[----:B------:R0:W1:Y:S02]  /*18230*/  SHFL.IDX P6, R14, R13, R12, R11 ;  /* 0x0000000c0d0e7389 */ /* 0x00006400000c000b */
[----:B01----:R-:W-:Y:S01]  /*18240*/  ENDCOLLECTIVE ;  /* 0x000000000000791b */ /* 0x003fe20003800000 */
.L_x_955:
[----:B------:R-:W-:Y:S02]  /*18250*/  IMAD.MOV.U32 R13, RZ, RZ, R26 ;  /* 0x000000ffff0d7224 */ /* 0x000fe400078e001a */
[----:B------:R-:W-:-:S07]  /*18260*/  IMAD.MOV.U32 R20, RZ, RZ, R14 ;  /* 0x000000ffff147224 */ /* 0x000fce00078e000e */
[----:B------:R-:W-:Y:S05]  /*18270*/  WARPSYNC.COLLECTIVE R15, `(.L_x_956) ;  /* 0x000000000f087348 */ /* 0x000fea0003c00000 */
[----:B------:R0:W1:Y:S02]  /*18280*/  SHFL.IDX P6, R14, R13, R12, R11 ;  /* 0x0000000c0d0e7389 */ /* 0x00006400000c000b */
[----:B01----:R-:W-:Y:S01]  /*18290*/  ENDCOLLECTIVE ;  /* 0x000000000000791b */ /* 0x003fe20003800000 */
.L_x_956:
[----:B------:R-:W-:Y:S05]  /*182a0*/  BRA `(.L_x_957) ;  /* 0xfffffef800007947 */ /* 0x000fea000383ffff */
.L_x_743:
[----:B0-----:R0:W1:Y:S02]  /*182b0*/  SYNCS.PHASECHK.TRANS64.TRYWAIT P1, [R19+URZ+0x22800], R24 ;  /* 0x02280018130075a7 */ /* 0x001064000802017f */
[----:B-1----:R-:W-:Y:S05]  /*182c0*/  @!P1 NANOSLEEP.SYNCS 0x989680 ;  /* 0x009896800000995d */ /* 0x002fea0003900000 */
[----:B------:R-:W1:Y:S02]  /*182d0*/  @!P1 SYNCS.PHASECHK.TRANS64 P1, [R19+URZ+0x22800], R24 ;  /* 0x02280018130095a7 */ /* 0x000e64000802007f */
[----:B-1----:R-:W-:Y:S05]  /*182e0*/  @!P1 BRA `(.L_x_743) ;  /* 0xfffffffc00f09947 */ /* 0x002fea000383ffff */
[----:B------:R-:W-:Y:S05]  /*182f0*/  BRA `(.L_x_958) ;  /* 0xfffffef800e07947 */ /* 0x000fea000383ffff */
.L_x_749:
[----:B--2---:R2:W4:Y:S02]  /*18300*/  SYNCS.PHASECHK.TRANS64.TRYWAIT P1, [R6+URZ+0x22830], R73 ;  /* 0x02283049060075a7 */ /* 0x004524000802017f */
[----:B----4-:R-:W-:Y:S05]  /*18310*/  @!P1 NANOSLEEP.SYNCS 0x989680 ;  /* 0x009896800000995d */ /* 0x010fea0003900000 */
[----:B------:R-:W4:Y:S02]  /*18320*/  @!P1 SYNCS.PHASECHK.TRANS64 P1, [R6+URZ+0x22830], R73 ;  /* 0x02283049060095a7 */ /* 0x000f24000802007f */
[----:B----4-:R-:W-:Y:S05]  /*18330*/  @!P1 BRA `(.L_x_749) ;  /* 0xfffffffc00f09947 */ /* 0x010fea000383ffff */
[----:B------:R-:W-:Y:S05]  /*18340*/  BRA `(.L_x_748) ;  /* 0xffffff0800287947 */ /* 0x000fea000383ffff */
.L_x_755:
[----:B-1----:R1:W2:Y:S02]  /*18350*/  SYNCS.PHASECHK.TRANS64.TRYWAIT P1, [R6+URZ+0x22850], R73 ;  /* 0x02285049060075a7 */ /* 0x0022a4000802017f */
[----:B--2---:R-:W-:Y:S05]  /*18360*/  @!P1 NANOSLEEP.SYNCS 0x989680 ;  /* 0x009896800000995d */ /* 0x004fea0003900000 */
[----:B------:R-:W2:Y:S02]  /*18370*/  @!P1 SYNCS.PHASECHK.TRANS64 P1, [R6+URZ+0x22850], R73 ;  /* 0x02285049060095a7 */ /* 0x000ea4000802007f */
[----:B--2---:R-:W-:Y:S05]  /*18380*/  @!P1 BRA `(.L_x_755) ;  /* 0xfffffffc00f09947 */ /* 0x004fea000383ffff */
[----:B------:R-:W-:Y:S05]  /*18390*/  BRA `(.L_x_754) ;  /* 0xffffff2400547947 */ /* 0x000fea000383ffff */
.L_x_761:
[----:B-1----:R1:W2:Y:S02]  /*183a0*/  SYNCS.PHASECHK.TRANS64.TRYWAIT P2, [R7+URZ+0x22830], R8 ;  /* 0x02283008070075a7 */ /* 0x0022a4000804017f */
[----:B--2---:R-:W-:Y:S05]  /*183b0*/  @!P2 NANOSLEEP.SYNCS 0x989680 ;  /* 0x009896800000a95d */ /* 0x004fea0003900000 */
[----:B------:R-:W2:Y:S02]  /*183c0*/  @!P2 SYNCS.PHASECHK.TRANS64 P2, [R7+URZ+0x22830], R8 ;  /* 0x022830080700a5a7 */ /* 0x000ea4000804007f */
[----:B--2---:R-:W-:Y:S05]  /*183d0*/  @!P2 BRA `(.L_x_761) ;  /* 0xfffffffc00f0a947 */ /* 0x004fea000383ffff */
[----:B------:R-:W-:Y:S05]  /*183e0*/  BRA `(.L_x_760) ;  /* 0xffffff2800987947 */ /* 0x000fea000383ffff */
.L_x_767:
[----:B-1----:R1:W2:Y:S02]  /*183f0*/  SYNCS.PHASECHK.TRANS64.TRYWAIT P2, [R7+URZ+0x22850], R8 ;  /* 0x02285008070075a7 */ /* 0x0022a4000804017f */
[----:B--2---:R-:W-:Y:S05]  /*18400*/  @!P2 NANOSLEEP.SYNCS 0x989680 ;  /* 0x009896800000a95d */ /* 0x004fea0003900000 */
[----:B------:R-:W2:Y:S02]  /*18410*/  @!P2 SYNCS.PHASECHK.TRANS64 P2, [R7+URZ+0x22850], R8 ;  /* 0x022850080700a5a7 */ /* 0x000ea4000804007f */
[----:B--2---:R-:W-:Y:S05]  /*18420*/  @!P2 BRA `(.L_x_767) ;  /* 0xfffffffc00f0a947 */ /* 0x004fea000383ffff */
[----:B------:R-:W-:Y:S05]  /*18430*/  BRA `(.L_x_766) ;  /* 0xffffff4800807947 */ /* 0x000fea000383ffff */
.L_x_783:
[----:B------:R-:W-:Y:S02]  /*18440*/  IMAD.MOV.U32 R13, RZ, RZ, R4 ;  /* 0x000000ffff0d7224 */ /* 0x000fe400078e0004 */
[----:B------:R-:W-:Y:S02]  /*18450*/  IMAD.MOV.U32 R12, RZ, RZ, RZ ;  /* 0x000000ffff0c7224 */ /* 0x000fe400078e00ff */
[----:B------:R-:W-:Y:S02]  /*18460*/  IMAD.MOV.U32 R11, RZ, RZ, 0x181f ;  /* 0x0000181fff0b7424 */ /* 0x000fe400078e00ff */
[----:B------:R-:W-:-:S07]  /*18470*/  IMAD.MOV.U32 R15, RZ, RZ, -0x1 ;  /* 0xffffffffff0f7424 */ /* 0x000fce00078e00ff */
[----:B-1----:R-:W-:Y:S05]  /*18480*/  WARPSYNC.COLLECTIVE R15, `(.L_x_959) ;  /* 0x000000000f087348 */ /* 0x002fea0003c00000 */
[----:B------:R0:W2:Y:S02]  /*18490*/  SHFL.IDX P6, R14, R13, R12, R11 ;  /* 0x0000000c0d0e7389 */ /* 0x0000a400000c000b */
[----:B012---:R-:W-:Y:S01]  /*184a0*/  ENDCOLLECTIVE ;  /* 0x000000000000791b */ /* 0x007fe20003800000 */
.L_x_959:
[----:B------:R-:W-:Y:S02]  /*184b0*/  IMAD.MOV.U32 R13, RZ, RZ, R3 ;  /* 0x000000ffff0d7224 */ /* 0x000fe400078e0003 */
[----:B------:R-:W-:-:S07]  /*184c0*/  IMAD.MOV.U32 R0, RZ, RZ, R14 ;  /* 0x000000ffff007224 */ /* 0x000fce00078e000e */
[----:B------:R-:W-:Y:S05]  /*184d0*/  WARPSYNC.COLLECTIVE R15, `(.L_x_960) ;  /* 0x000000000f087348 */ /* 0x000fea0003c00000 */
[----:B------:R0:W1:Y:S02]  /*184e0*/  SHFL.IDX P6, R14, R13, R12, R11 ;  /* 0x0000000c0d0e7389 */ /* 0x00006400000c000b */
[----:B01----:R-:W-:Y:S01]  /*184f0*/  ENDCOLLECTIVE ;  /* 0x000000000000791b */ /* 0x003fe20003800000 */
.L_x_960:
[----:B------:R-:W-:Y:S05]  /*18500*/  BRA `(.L_x_961) ;  /* 0xffffff8000247947 */ /* 0x000fea000383ffff */
.L_x_786:
[----:B------:R-:W-:Y:S01]  /*18510*/  BSSY B1, `(.L_x_962) ;  /* 0x0000008000017945 */ /* 0x000fe20003800000 */
[----:B----4-:R-:W-:Y:S02]  /*18520*/  IMAD.MOV.U32 R13, RZ, RZ, R4 ;  /* 0x000000ffff0d7224 */ /* 0x010fe400078e0004 */
[----:B------:R-:W-:Y:S02]  /*18530*/  IMAD.MOV.U32 R12, RZ, RZ, 0x1 ;  /* 0x00000001ff0c7424 */ /* 0x000fe400078e00ff */
[----:B------:R-:W-:Y:S02]  /*18540*/  IMAD.MOV.U32 R11, RZ, RZ, 0x181f ;  /* 0x0000181fff0b7424 */ /* 0x000fe400078e00ff */
[----:B------:R-:W-:-:S07]  /*18550*/  IMAD.MOV.U32 R15, RZ, RZ, -0x1 ;  /* 0xffffffffff0f7424 */ /* 0x000fce00078e00ff */
[----:B0123--:R-:W-:Y:S05]  /*18560*/  WARPSYNC.COLLECTIVE R15, `(.L_x_963) ;  /* 0x000000000f087348 */ /* 0x00ffea0003c00000 */
[----:B---3--:R3:W4:Y:S02]  /*18570*/  SHFL.IDX P6, R14, R13, R12, R11 ;  /* 0x0000000c0d0e7389 */ /* 0x00872400000c000b */
[----:B01234-:R-:W-:Y:S01]  /*18580*/  ENDCOLLECTIVE ;  /* 0x000000000000791b */ /* 0x01ffe20003800000 */
.L_x_963:
[----:B------:R-:W-:Y:S05]  /*18590*/  BSYNC B1 ;  /* 0x0000000000017941 */ /* 0x000fea0003800000 */
.L_x_962:
[----:B------:R-:W-:Y:S01]  /*185a0*/  IMAD.MOV.U32 R13, RZ, RZ, R3 ;  /* 0x000000ffff0d7224 */ /* 0x000fe200078e0003 */
[----:B------:R-:W-:Y:S01]  /*185b0*/  MOV R11, 0x181f ;  /* 0x0000181f000b7802 */ /* 0x000fe20000000f00 */
[----:B------:R-:W-:Y:S02]  /*185c0*/  IMAD.MOV.U32 R12, RZ, RZ, 0x1 ;  /* 0x00000001ff0c7424 */ /* 0x000fe400078e00ff */
[----:B------:R-:W-:Y:S02]  /*185d0*/  IMAD.MOV.U32 R15, RZ, RZ, -0x1 ;  /* 0xffffffffff0f7424 */ /* 0x000fe400078e00ff */
[----:B------:R-:W-:-:S07]  /*185e0*/  IMAD.MOV.U32 R0, RZ, RZ, R14 ;  /* 0x000000ffff007224 */ /* 0x000fce00078e000e */
[----:B------:R-:W-:Y:S05]  /*185f0*/  WARPSYNC.COLLECTIVE R15, `(.L_x_964) ;  /* 0x000000000f087348 */ /* 0x000fea0003c00000 */
[----:B------:R0:W1:Y:S02]  /*18600*/  SHFL.IDX P6, R14, R13, R12, R11 ;  /* 0x0000000c0d0e7389 */ /* 0x00006400000c000b */
[----:B01----:R-:W-:Y:S01]  /*18610*/  ENDCOLLECTIVE ;  /* 0x000000000000791b */ /* 0x003fe20003800000 */
.L_x_964:
[----:B------:R-:W-:Y:S05]  /*18620*/  BRA `(.L_x_965) ;  /* 0xffffff8000707947 */ /* 0x000fea000383ffff */
.L_x_789:
        /* <DEDUP_REMOVED lines=8> */
.L_x_967:
[----:B------:R-:W-:Y:S05]  /*186b0*/  BSYNC B1 ;  /* 0x0000000000017941 */ /* 0x000fea0003800000 */
.L_x_966:
        /* <DEDUP_REMOVED lines=8> */
.L_x_968:
[----:B------:R-:W-:Y:S05]  /*18740*/  BRA `(.L_x_969) ;  /* 0xffffff8000b87947 */ /* 0x000fea000383ffff */
.L_x_792:
[----:B------:R-:W-:Y:S01]  /*18750*/  BSSY B1, `(.L_x_970) ;  /* 0x0000008000017945 */ /* 0x000fe20003800000 */
[----:B0-----:R-:W-:Y:S02]  /*18760*/  IMAD.MOV.U32 R13, RZ, RZ, R4 ;  /* 0x000000ffff0d7224 */ /* 0x001fe400078e0004 */
[----:B------:R-:W-:Y:S02]  /*18770*/  IMAD.MOV.U32 R12, RZ, RZ, 0x3 ;  /* 0x00000003ff0c7424 */ /* 0x000fe400078e00ff */
[----:B------:R-:W-:Y:S02]  /*18780*/  IMAD.MOV.U32 R11, RZ, RZ, 0x181f ;  /* 0x0000181fff0b7424 */ /* 0x000fe400078e00ff */
[----:B------:R-:W-:-:S07]  /*18790*/  IMAD.MOV.U32 R15, RZ, RZ, -0x1 ;  /* 0xffffffffff0f7424 */ /* 0x000fce00078e00ff */
[----:B-1234-:R-:W-:Y:S05]  /*187a0*/  WARPSYNC.COLLECTIVE R15, `(.L_x_971) ;  /* 0x000000000f087348 */ /* 0x01efea0003c00000 */
[----:B----4-:R0:W4:Y:S02]  /*187b0*/  SHFL.IDX P6, R14, R13, R12, R11 ;  /* 0x0000000c0d0e7389 */ /* 0x01012400000c000b */
[----:B01234-:R-:W-:Y:S01]  /*187c0*/  ENDCOLLECTIVE ;  /* 0x000000000000791b */ /* 0x01ffe20003800000 */
.L_x_971:
[----:B------:R-:W-:Y:S05]  /*187d0*/  BSYNC B1 ;  /* 0x0000000000017941 */ /* 0x000fea0003800000 */
.L_x_970:
        /* <DEDUP_REMOVED lines=8> */
.L_x_972:
[----:B------:R-:W-:Y:S05]  /*18860*/  BRA `(.L_x_973) ;  /* 0xffffff8400007947 */ /* 0x000fea000383ffff */
.L_x_809:
        /* <DEDUP_REMOVED lines=8> */
[----:B------:R-:W-:Y:S05]  /*188f0*/  WARPSYNC.COLLECTIVE R15, `(.L_x_975) ;  /* 0x000000000f087348 */ /* 0x000fea0003c00000 */
[----:B------:R0:W1:Y:S02]  /*18900*/  SHFL.IDX P6, R14, R13, R12, R11 ;  /* 0x0000000c0d0e7389 */ /* 0x00006400000c000b */
[----:B01----:R-:W-:Y:S01]  /*18910*/  ENDCOLLECTIVE ;  /* 0x000000000000791b */ /* 0x003fe20003800000 */
.L_x_975:
[----:B------:R-:W-:Y:S05]  /*18920*/  BSYNC B1 ;  /* 0x0000000000017941 */ /* 0x000fea0003800000 */
.L_x_974:
[----:B------:R-:W-:Y:S05]  /*18930*/  BRA `(.L_x_976) ;  /* 0xffffff9400cc7947 */ /* 0x000fea000383ffff */
.L_x_811:
[----:B------:R-:W-:Y:S01]  /*18940*/  BSSY B1, `(.L_x_977) ;  /* 0x0000006000017945 */ /* 0x000fe20003800000 */
[----:B------:R-:W-:-:S07]  /*18950*/  IMAD.MOV.U32 R15, RZ, RZ, -0x1 ;  /* 0xffffffffff0f7424 */ /* 0x000fce00078e00ff */
[----:B0-----:R-:W-:Y:S05]  /*18960*/  WARPSYNC.COLLECTIVE R15, `(.L_x_978) ;  /* 0x000000000f0c7348 */ /* 0x001fea0003c00000 */
[----:B------:R-:W-:Y:S02]  /*18970*/  ELECT P6, UR62, PT ;  /* 0x00000000003e782f */ /* 0x000fe400038c0000 */
[----:B------:R-:W-:Y:S01]  /*18980*/  MOV R14, UR62 ;  /* 0x0000003e000e7c02 */ /* 0x000fe20008000f00 */
[----:B0-----:R-:W-:Y:S10]  /*18990*/  ENDCOLLECTIVE ;  /* 0x000000000000791b */ /* 0x001ff40003800000 */
.L_x_978:
[----:B------:R-:W-:Y:S05]  /*189a0*/  BSYNC B1 ;  /* 0x0000000000017941 */ /* 0x000fea0003800000 */
.L_x_977:
[----:B------:R-:W-:Y:S05]  /*189b0*/  BRA `(.L_x_810) ;  /* 0xffffff9400c47947 */ /* 0x000fea000383ffff */
.L_x_813:
[----:B0-----:R0:W1:Y:S02]  /*189c0*/  SYNCS.PHASECHK.TRANS64.TRYWAIT P0, [R22+URZ+0x22820], R3 ;  /* 0x02282003160075a7 */ /* 0x001064000800017f */
[----:B-1----:R-:W-:Y:S05]  /*189d0*/  @!P0 NANOSLEEP.SYNCS 0x989680 ;  /* 0x009896800000895d */ /* 0x002fea0003900000 */
[----:B------:R-:W1:Y:S02]  /*189e0*/  @!P0 SYNCS.PHASECHK.TRANS64 P0, [R22+URZ+0x22820], R3 ;  /* 0x02282003160085a7 */ /* 0x000e64000800007f */
[----:B-1----:R-:W-:Y:S05]  /*189f0*/  @!P0 BRA `(.L_x_813) ;  /* 0xfffffffc00f08947 */ /* 0x002fea000383ffff */
[----:B------:R-:W-:Y:S05]  /*18a00*/  BRA `(.L_x_979) ;  /* 0xffffff9400d47947 */ /* 0x000fea000383ffff */
.L_x_817:
[----:B0-----:R0:W1:Y:S02]  /*18a10*/  SYNCS.PHASECHK.TRANS64.TRYWAIT P0, [R3+URZ+0x228a0], R6 ;  /* 0x0228a006030075a7 */ /* 0x001064000800017f */
[----:B-1----:R-:W-:Y:S05]  /*18a20*/  @!P0 NANOSLEEP.SYNCS 0x989680 ;  /* 0x009896800000895d */ /* 0x002fea0003900000 */
[----:B------:R-:W1:Y:S02]  /*18a30*/  @!P0 SYNCS.PHASECHK.TRANS64 P0, [R3+URZ+0x228a0], R6 ;  /* 0x0228a006030085a7 */ /* 0x000e64000800007f */
[----:B-1----:R-:W-:Y:S05]  /*18a40*/  @!P0 BRA `(.L_x_817) ;  /* 0xfffffffc00f08947 */ /* 0x002fea000383ffff */
[----:B------:R-:W-:Y:S05]  /*18a50*/  BRA `(.L_x_980) ;  /* 0xffffff9400ec7947 */ /* 0x000fea000383ffff */
.L_x_822:
[----:B-1----:R1:W2:Y:S02]  /*18a60*/  SYNCS.PHASECHK.TRANS64.TRYWAIT P0, [R3+URZ+0x228c0], R6 ;  /* 0x0228c006030075a7 */ /* 0x0022a4000800017f */
[----:B--2---:R-:W-:Y:S05]  /*18a70*/  @!P0 NANOSLEEP.SYNCS 0x989680 ;  /* 0x009896800000895d */ /* 0x004fea0003900000 */
[----:B------:R-:W2:Y:S02]  /*18a80*/  @!P0 SYNCS.PHASECHK.TRANS64 P0, [R3+URZ+0x228c0], R6 ;  /* 0x0228c006030085a7 */ /* 0x000ea4000800007f */
[----:B--2---:R-:W-:Y:S05]  /*18a90*/  @!P0 BRA `(.L_x_822) ;  /* 0xfffffffc00f08947 */ /* 0x004fea000383ffff */
[----:B------:R-:W-:Y:S05]  /*18aa0*/  BRA `(.L_x_981) ;  /* 0xffffff9800687947 */ /* 0x000fea000383ffff */
.L_x_832:
[----:B0-----:R0:W1:Y:S02]  /*18ab0*/  SYNCS.PHASECHK.TRANS64.TRYWAIT P1, [R6+URZ+0x228a0], R2 ;  /* 0x0228a002060075a7 */ /* 0x001064000802017f */
[----:B-1----:R-:W-:Y:S05]  /*18ac0*/  @!P1 NANOSLEEP.SYNCS 0x989680 ;  /* 0x009896800000995d */ /* 0x002fea0003900000 */
[----:B------:R-:W1:Y:S02]  /*18ad0*/  @!P1 SYNCS.PHASECHK.TRANS64 P1, [R6+URZ+0x228a0], R2 ;  /* 0x0228a002060095a7 */ /* 0x000e64000802007f */
[----:B-1----:R-:W-:Y:S05]  /*18ae0*/  @!P1 BRA `(.L_x_832) ;  /* 0xfffffffc00f09947 */ /* 0x002fea000383ffff */
[----:B------:R-:W-:Y:S05]  /*18af0*/  BRA `(.L_x_982) ;  /* 0xffffff9c00dc7947 */ /* 0x000fea000383ffff */
.L_x_837:
[----:B-1----:R1:W2:Y:S02]  /*18b00*/  SYNCS.PHASECHK.TRANS64.TRYWAIT P1, [R6+URZ+0x228c0], R2 ;  /* 0x0228c002060075a7 */ /* 0x0022a4000802017f */
[----:B--2---:R-:W-:Y:S05]  /*18b10*/  @!P1 NANOSLEEP.SYNCS 0x989680 ;  /* 0x009896800000995d */ /* 0x004fea0003900000 */
[----:B------:R-:W2:Y:S02]  /*18b20*/  @!P1 SYNCS.PHASECHK.TRANS64 P1, [R6+URZ+0x228c0], R2 ;  /* 0x0228c002060095a7 */ /* 0x000ea4000802007f */
[----:B--2---:R-:W-:Y:S05]  /*18b30*/  @!P1 BRA `(.L_x_837) ;  /* 0xfffffffc00f09947 */ /* 0x004fea000383ffff */
[----:B------:R-:W-:Y:S05]  /*18b40*/  BRA `(.L_x_983) ;  /* 0xffffffa000547947 */ /* 0x000fea000383ffff */
.L_x_853:
[----:B------:R-:W0:Y:S01]  /*18b50*/  S2R R10, SR_TID.X ;  /* 0x00000000000a7919 */ /* 0x000e220000002100 */
[----:B------:R-:W-:Y:S01]  /*18b60*/  BSSY B0, `(.L_x_984) ;  /* 0x000000a000007945 */ /* 0x000fe20003800000 */
[----:B------:R-:W-:Y:S01]  /*18b70*/  MOV R12, RZ ;  /* 0x000000ff000c7202 */ /* 0x000fe20000000f00 */
[----:B------:R-:W-:Y:S02]  /*18b80*/  IMAD.MOV.U32 R11, RZ, RZ, 0x1f ;  /* 0x0000001fff0b7424 */ /* 0x000fe400078e00ff */
[----:B------:R-:W-:Y:S01]  /*18b90*/  IMAD.MOV.U32 R15, RZ, RZ, -0x1 ;  /* 0xffffffffff0f7424 */ /* 0x000fe200078e00ff */
[----:B0-----:R-:W-:-:S04]  /*18ba0*/  SHF.R.U32.HI R10, RZ, 0x5, R10 ;  /* 0x00000005ff0a7819 */ /* 0x001fc8000001160a */
[----:B------:R-:W-:-:S05]  /*18bb0*/  LOP3.LUT R10, R10, 0x3, RZ, 0xc0, !PT ;  /* 0x000000030a0a7812 */ /* 0x000fca00078ec0ff */
[----:B------:R-:W-:-:S07]  /*18bc0*/  IMAD.MOV.U32 R13, RZ, RZ, R10 ;  /* 0x000000ffff0d7224 */ /* 0x000fce00078e000a */
[----:B-----5:R-:W-:Y:S05]  /*18bd0*/  WARPSYNC.COLLECTIVE R15, `(.L_x_985) ;  /* 0x000000000f087348 */ /* 0x020fea0003c00000 */
[----:B------:R0:W1:Y:S02]  /*18be0*/  SHFL.IDX P6, R14, R13, R12, R11 ;  /* 0x0000000c0d0e7389 */ /* 0x00006400000c000b */
[----:B01---5:R-:W-:Y:S01]  /*18bf0*/  ENDCOLLECTIVE ;  /* 0x000000000000791b */ /* 0x023fe20003800000 */
.L_x_985:
[----:B------:R-:W-:Y:S05]  /*18c00*/  BSYNC B0 ;  /* 0x0000000000007941 */ /* 0x000fea0003800000 */
.L_x_984:
[----:B------:R-:W-:Y:S05]  /*18c10*/  BRA `(.L_x_986) ;  /* 0xffffffac00d87947 */ /* 0x000fea000383ffff */
.L_x_856:
[----:B0-----:R0:W1:Y:S02]  /*18c20*/  SYNCS.PHASECHK.TRANS64.TRYWAIT P0, [R32+URZ+0x22840], R0 ;  /* 0x02284000200075a7 */ /* 0x001064000800017f */
[----:B-1----:R-:W-:Y:S05]  /*18c30*/  @!P0 NANOSLEEP.SYNCS 0x989680 ;  /* 0x009896800000895d */ /* 0x002fea0003900000 */
[----:B------:R-:W1:Y:S02]  /*18c40*/  @!P0 SYNCS.PHASECHK.TRANS64 P0, [R32+URZ+0x22840], R0 ;  /* 0x02284000200085a7 */ /* 0x000e64000800007f */
[----:B-1----:R-:W-:Y:S05]  /*18c50*/  @!P0 BRA `(.L_x_856) ;  /* 0xfffffffc00f08947 */ /* 0x002fea000383ffff */
[----:B------:R-:W-:Y:S05]  /*18c60*/  BRA `(.L_x_987) ;  /* 0xffffffac00e87947 */ /* 0x000fea000383ffff */
.L_x_857:
        /* <DEDUP_REMOVED lines=8> */
.L_x_989:
[----:B------:R-:W-:Y:S05]  /*18cf0*/  BSYNC B0 ;  /* 0x0000000000007941 */ /* 0x000fea0003800000 */
.L_x_988:
        /* <DEDUP_REMOVED lines=9> */
.L_x_990:
[----:B------:R-:W-:Y:S02]  /*18d90*/  IMAD.MOV.U32 R13, RZ, RZ, R4 ;  /* 0x000000ffff0d7224 */ /* 0x000fe400078e0004 */
[----:B------:R-:W-:Y:S02]  /*18da0*/  IMAD.MOV.U32 R12, RZ, RZ, 0x1 ;  /* 0x00000001ff0c7424 */ /* 0x000fe400078e00ff */
[----:B------:R-:W-:-:S07]  /*18db0*/  IMAD.MOV.U32 R3, RZ, RZ, R14 ;  /* 0x000000ffff037224 */ /* 0x000fce00078e000e */
[----:B------:R-:W-:Y:S05]  /*18dc0*/  WARPSYNC.COLLECTIVE R15, `(.L_x_991) ;  /* 0x000000000f087348 */ /* 0x000fea0003c00000 */
[----:B------:R0:W1:Y:S02]  /*18dd0*/  SHFL.IDX P6, R14, R13, R12, R11 ;  /* 0x0000000c0d0e7389 */ /* 0x00006400000c000b */
[----:B01----:R-:W-:Y:S01]  /*18de0*/  ENDCOLLECTIVE ;  /* 0x000000000000791b */ /* 0x003fe20003800000 */
.L_x_991:
        /* <DEDUP_REMOVED lines=15> */
.L_x_992:
[----:B------:R-:W-:Y:S02]  /*18ee0*/  @P0 IMAD R6, R5, 0x2, R22 ;  /* 0x0000000205060824 */ /* 0x000fe400078e0216 */
[----:B------:R-:W-:Y:S02]  /*18ef0*/  IMAD.MOV.U32 R13, RZ, RZ, R4 ;  /* 0x000000ffff0d7224 */ /* 0x000fe400078e0004 */
[----:B------:R-:W-:Y:S02]  /*18f00*/  IMAD.MOV.U32 R12, RZ, RZ, 0x2 ;  /* 0x00000002ff0c7424 */ /* 0x000fe400078e00ff */
[----:B------:R-:W-:-:S07]  /*18f10*/  IMAD.MOV.U32 R3, RZ, RZ, R14 ;  /* 0x000000ffff037224 */ /* 0x000fce00078e000e */
[----:B------:R-:W-:Y:S05]  /*18f20*/  WARPSYNC.COLLECTIVE R15, `(.L_x_993) ;  /* 0x000000000f087348 */ /* 0x000fea0003c00000 */
[----:B------:R0:W1:Y:S02]  /*18f30*/  SHFL.IDX P6, R14, R13, R12, R11 ;  /* 0x0000000c0d0e7389 */ /* 0x00006400000c000b */
[----:B01----:R-:W-:Y:S01]  /*18f40*/  ENDCOLLECTIVE ;  /* 0x000000000000791b */ /* 0x003fe20003800000 */
.L_x_993:
        /* <DEDUP_REMOVED lines=15> */
.L_x_994:
[----:B------:R-:W-:Y:S02]  /*19040*/  @P0 IMAD R6, R5, 0x2, R22 ;  /* 0x0000000205060824 */ /* 0x000fe400078e0216 */
[----:B------:R-:W-:Y:S02]  /*19050*/  IMAD.MOV.U32 R13, RZ, RZ, R4 ;  /* 0x000000ffff0d7224 */ /* 0x000fe400078e0004 */
[----:B------:R-:W-:Y:S01]  /*19060*/  IMAD.MOV.U32 R12, RZ, RZ, 0x3 ;  /* 0x00000003ff0c7424 */ /* 0x000fe200078e00ff */
[----:B------:R-:W-:-:S07]  /*19070*/  MOV R3, R14 ;  /* 0x0000000e00037202 */ /* 0x000fce0000000f00 */
[----:B------:R-:W-:Y:S05]  /*19080*/  WARPSYNC.COLLECTIVE R15, `(.L_x_995) ;  /* 0x000000000f087348 */ /* 0x000fea0003c00000 */
[----:B------:R0:W1:Y:S02]  /*19090*/  SHFL.IDX P6, R14, R13, R12, R11 ;  /* 0x0000000c0d0e7389 */ /* 0x00006400000c000b */
[----:B01----:R-:W-:Y:S01]  /*190a0*/  ENDCOLLECTIVE ;  /* 0x000000000000791b */ /* 0x003fe20003800000 */
.L_x_995:
        /* <DEDUP_REMOVED lines=15> */
.L_x_996:
[----:B------:R-:W-:Y:S02]  /*191a0*/  @P0 IMAD R6, R5, 0x2, R22 ;  /* 0x0000000205060824 */ /* 0x000fe400078e0216 */
[----:B------:R-:W-:Y:S02]  /*191b0*/  IMAD.MOV.U32 R13, RZ, RZ, R4 ;  /* 0x000000ffff0d7224 */ /* 0x000fe400078e0004 */
[----:B------:R-:W-:Y:S02]  /*191c0*/  IMAD.MOV.U32 R12, RZ, RZ, 0x4 ;  /* 0x00000004ff0c7424 */ /* 0x000fe400078e00ff */
[----:B------:R-:W-:-:S07]  /*191d0*/  IMAD.MOV.U32 R3, RZ, RZ, R14 ;  /* 0x000000ffff037224 */ /* 0x000fce00078e000e */
[----:B------:R-:W-:Y:S05]  /*191e0*/  WARPSYNC.COLLECTIVE R15, `(.L_x_997) ;  /* 0x000000000f087348 */ /* 0x000fea0003c00000 */
[----:B------:R0:W1:Y:S02]  /*191f0*/  SHFL.IDX P6, R14, R13, R12, R11 ;  /* 0x0000000c0d0e7389 */ /* 0x00006400000c000b */
[----:B01----:R-:W-:Y:S01]  /*19200*/  ENDCOLLECTIVE ;  /* 0x000000000000791b */ /* 0x003fe20003800000 */
.L_x_997:
        /* <DEDUP_REMOVED lines=15> */
.L_x_998:
[----:B------:R-:W-:Y:S02]  /*19300*/  @P0 IMAD R6, R5, 0x2, R22 ;  /* 0x0000000205060824 */ /* 0x000fe400078e0216 */
[----:B------:R-:W-:Y:S02]  /*19310*/  IMAD.MOV.U32 R13, RZ, RZ, R4 ;  /* 0x000000ffff0d7224 */ /* 0x000fe400078e0004 */
[----:B------:R-:W-:Y:S02]  /*19320*/  IMAD.MOV.U32 R12, RZ, RZ, 0x5 ;  /* 0x00000005ff0c7424 */ /* 0x000fe400078e00ff */
[----:B------:R-:W-:-:S07]  /*19330*/  IMAD.MOV.U32 R3, RZ, RZ, R14 ;  /* 0x000000ffff037224 */ /* 0x000fce00078e000e */
[----:B------:R-:W-:Y:S05]  /*19340*/  WARPSYNC.COLLECTIVE R15, `(.L_x_999) ;  /* 0x000000000f087348 */ /* 0x000fea0003c00000 */
[----:B------:R0:W1:Y:S02]  /*19350*/  SHFL.IDX P6, R14, R13, R12, R11 ;  /* 0x0000000c0d0e7389 */ /* 0x00006400000c000b */
[----:B01----:R-:W-:Y:S01]  /*19360*/  ENDCOLLECTIVE ;  /* 0x000000000000791b */ /* 0x003fe20003800000 */
.L_x_999:
[----:B------:R-:W-:-:S05]  /*19370*/  @P0 LEA R3, P1, R9, R3, 0x1 ;  /* 0x0000000309030211 */ /* 0x000fca00078208ff */
[----:B------:R-:W-:-:S05]  /*19380*/  @P0 IMAD.X R2, RZ, RZ, R2, P1 ;  /* 0x000000ffff020224 */ /* 0x000fca00008e0602 */
[----:B------:R-:W-:Y:S01]  /*19390*/  @P0 LOP3.LUT R3, R3, R2, RZ, 0x3c, !PT ;  /* 0x0000000203030212 */ /* 0x000fe200078e3cff */
[----:B------:R-:W-:-:S03]  /*193a0*/  IMAD.MOV.U32 R13, RZ, RZ, R0 ;  /* 0x000000ffff0d7224 */ /* 0x000fc600078e0000 */
[----:B------:R-:W-:-:S04]  /*193b0*/  @P0 LOP3.LUT R2, R3, R2, RZ, 0x3c, !PT ;  /* 0x0000000203020212 */ /* 0x000fc800078e3cff */
[----:B------:R-:W-:Y:S01]  /*193c0*/  @P0 LOP3.LUT R3, R3, R2, RZ, 0x3c, !PT ;  /* 0x0000000203030212 */ /* 0x000fe200078e3cff */
[----:B------:R-:W-:-:S07]  /*193d0*/  IMAD.MOV.U32 R4, RZ, RZ, R14 ;  /* 0x000000ffff047224 */ /* 0x000fce00078e000e */
[----:B------:R-:W-:Y:S05]  /*193e0*/  WARPSYNC.COLLECTIVE R15, `(.L_x_1000) ;  /* 0x000000000f087348 */ /* 0x000fea0003c00000 */
[----:B------:R0:W1:Y:S02]  /*193f0*/  SHFL.IDX P6, R14, R13, R12, R11 ;  /* 0x0000000c0d0e7389 */ /* 0x00006400000c000b */
[----:B01----:R-:W-:Y:S01]  /*19400*/  ENDCOLLECTIVE ;  /* 0x000000000000791b */ /* 0x003fe20003800000 */
.L_x_1000:
[----:B------:R-:W-:Y:S01]  /*19410*/  @!PT LDS RZ, [RZ] ;  /* 0x00000000fffff984 */ /* 0x000fe20000000800 */
[----:B------:R-:W-:Y:S01]  /*19420*/  @!PT LDS RZ, [RZ] ;  /* 0x00000000fffff984 */ /* 0x000fe20000000800 */
[----:B------:R-:W-:Y:S01]  /*19430*/  @!PT LDS RZ, [RZ] ;  /* 0x00000000fffff984 */ /* 0x000fe20000000800 */
[----:B------:R1:W-:Y:S01]  /*19440*/  @P0 LDGSTS.E.BYPASS.LTC128B.128 [R6+0x1e400], desc[UR40][R2.64], !P2 ;  /* 0x1e40000002060fae */ /* 0x0003e2000d101d68 */
[----:B------:R-:W-:Y:S01]  /*19450*/  IMAD.MOV.U32 R0, RZ, RZ, R14 ;  /* 0x000000ffff007224 */ /* 0x000fe200078e000e */
[----:B------:R-:W-:Y:S06]  /*19460*/  BRA `(.L_x_1001) ;  /* 0xffffffac00587947 */ /* 0x000fec000383ffff */
.L_x_862:
[----:B------:R-:W-:Y:S02]  /*19470*/  IMAD.MOV.U32 R13, RZ, RZ, R2 ;  /* 0x000000ffff0d7224 */ /* 0x000fe400078e0002 */
[----:B------:R-:W-:Y:S02]  /*19480*/  IMAD.MOV.U32 R12, RZ, RZ, RZ ;  /* 0x000000ffff0c7224 */ /* 0x000fe400078e00ff */
[----:B------:R-:W-:Y:S02]  /*19490*/  IMAD.MOV.U32 R11, RZ, RZ, 0x181f ;  /* 0x0000181fff0b7424 */ /* 0x000fe400078e00ff */
[----:B------:R-:W-:Y:S02]  /*194a0*/  IMAD.MOV.U32 R15, RZ, RZ, -0x1 ;  /* 0xffffffffff0f7424 */ /* 0x000fe400078e00ff */
[----:B-----5:R-:W-:Y:S02]  /*194b0*/  IMAD R3, R20, R7, RZ ;  /* 0x0000000714037224 */ /* 0x020fe400078e02ff */
[----:B------:R-:W-:-:S07]  /*194c0*/  IMAD.IADD R17, R10, 0x1, R17 ;  /* 0x000000010a117824 */ /* 0x000fce00078e0211 */
[----:B------:R-:W-:Y:S05]  /*194d0*/  WARPSYNC.COLLECTIVE R15, `(.L_x_1002) ;  /* 0x000000000f087348 */ /* 0x000fea0003c00000 */
[----:B------:R0:W1:Y:S02]  /*194e0*/  SHFL.IDX P6, R14, R13, R12, R11 ;  /* 0x0000000c0d0e7389 */ /* 0x00006400000c000b */
[----:B01----:R-:W-:Y:S01]  /*194f0*/  ENDCOLLECTIVE ;  /* 0x000000000000791b */ /* 0x003fe20003800000 */
.L_x_1002:
[C---:B------:R-:W-:Y:S01]  /*19500*/  VIADD R6, R17.reuse, 0x10 ;  /* 0x0000001011067836 */ /* 0x040fe20000000000 */
[----:B------:R-:W-:Y:S01]  /*19510*/  ISETP.GE.AND P0, PT, R17, R3, PT ;  /* 0x000000031100720c */ /* 0x000fe20003f06270 */
[----:B------:R-:W-:Y:S01]  /*19520*/  IMAD.MOV.U32 R13, RZ, RZ, R0 ;  /* 0x000000ffff0d7224 */ /* 0x000fe200078e0000 */
[----:B------:R-:W-:-:S11]  /*19530*/  MOV R4, R14 ;  /* 0x0000000e00047202 */ /* 0x000fd60000000f00 */
[----:B------:R-:W-:Y:S05]  /*19540*/  WARPSYNC.COLLECTIVE R15, `(.L_x_1003) ;  /* 0x000000000f087348 */ /* 0x000fea0003c00000 */
[----:B------:R0:W1:Y:S02]  /*19550*/  SHFL.IDX P6, R14, R13, R12, R11 ;  /* 0x0000000c0d0e7389 */ /* 0x00006400000c000b */
[----:B01----:R-:W-:Y:S01]  /*19560*/  ENDCOLLECTIVE ;  /* 0x000000000000791b */ /* 0x003fe20003800000 */
.L_x_1003:
[----:B------:R-:W-:Y:S02]  /*19570*/  IMAD.MOV.U32 R13, RZ, RZ, R2 ;  /* 0x000000ffff0d7224 */ /* 0x000fe400078e0002 */
[----:B------:R-:W-:Y:S02]  /*19580*/  IMAD.MOV.U32 R12, RZ, RZ, 0x1 ;  /* 0x00000001ff0c7424 */ /* 0x000fe400078e00ff */
[----:B------:R-:W-:-:S07]  /*19590*/  IMAD.MOV.U32 R5, RZ, RZ, R14 ;  /* 0x000000ffff057224 */ /* 0x000fce00078e000e */
[----:B------:R-:W-:Y:S05]  /*195a0*/  WARPSYNC.COLLECTIVE R15, `(.L_x_1004) ;  /* 0x000000000f087348 */ /* 0x000fea0003c00000 */
[----:B------:R0:W1:Y:S02]  /*195b0*/  SHFL.IDX P6, R14, R13, R12, R11 ;  /* 0x0000000c0d0e7389 */ /* 0x00006400000c000b */
[----:B01----:R-:W-:Y:S01]  /*195c0*/  ENDCOLLECTIVE ;  /* 0x000000000000791b */ /* 0x003fe20003800000 */
.L_x_1004:
        /* <DEDUP_REMOVED lines=15> */
.L_x_1005:
[----:B------:R-:W-:Y:S02]  /*196c0*/  IMAD.MOV.U32 R13, RZ, RZ, R2 ;  /* 0x000000ffff0d7224 */ /* 0x000fe400078e0002 */
[----:B------:R-:W-:Y:S02]  /*196d0*/  IMAD.MOV.U32 R12, RZ, RZ, 0x2 ;  /* 0x00000002ff0c7424 */ /* 0x000fe400078e00ff */
[----:B------:R-:W-:-:S07]  /*196e0*/  IMAD.MOV.U32 R5, RZ, RZ, R14 ;  /* 0x000000ffff057224 */ /* 0x000fce00078e000e */
[----:B------:R-:W-:Y:S05]  /*196f0*/  WARPSYNC.COLLECTIVE R15, `(.L_x_1006) ;  /* 0x000000000f087348 */ /* 0x000fea0003c00000 */
[----:B------:R0:W1:Y:S02]  /*19700*/  SHFL.IDX P6, R14, R13, R12, R11 ;  /* 0x0000000c0d0e7389 */ /* 0x00006400000c000b */
[----:B01----:R-:W-:Y:S01]  /*19710*/  ENDCOLLECTIVE ;  /* 0x000000000000791b */ /* 0x003fe20003800000 */
.L_x_1006:
        /* <DEDUP_REMOVED lines=16> */
.L_x_1007:
[----:B------:R-:W-:Y:S02]  /*19820*/  IMAD.MOV.U32 R13, RZ, RZ, R2 ;  /* 0x000000ffff0d7224 */ /* 0x000fe400078e0002 */
[----:B------:R-:W-:Y:S02]  /*19830*/  IMAD.MOV.U32 R12, RZ, RZ, 0x3 ;  /* 0x00000003ff0c7424 */ /* 0x000fe400078e00ff */
[----:B------:R-:W-:-:S07]  /*19840*/  IMAD.MOV.U32 R5, RZ, RZ, R14 ;  /* 0x000000ffff057224 */ /* 0x000fce00078e000e */
[----:B------:R-:W-:Y:S05]  /*19850*/  WARPSYNC.COLLECTIVE R15, `(.L_x_1008) ;  /* 0x000000000f087348 */ /* 0x000fea0003c00000 */
[----:B------:R0:W1:Y:S02]  /*19860*/  SHFL.IDX P6, R14, R13, R12, R11 ;  /* 0x0000000c0d0e7389 */ /* 0x00006400000c000b */
[----:B01----:R-:W-:Y:S01]  /*19870*/  ENDCOLLECTIVE ;  /* 0x000000000000791b */ /* 0x003fe20003800000 */
.L_x_1008:
        /* <DEDUP_REMOVED lines=16> */
.L_x_1009:
[----:B------:R-:W-:Y:S02]  /*19980*/  IMAD.MOV.U32 R13, RZ, RZ, R2 ;  /* 0x000000ffff0d7224 */ /* 0x000fe400078e0002 */
[----:B------:R-:W-:Y:S02]  /*19990*/  IMAD.MOV.U32 R12, RZ, RZ, 0x4 ;  /* 0x00000004ff0c7424 */ /* 0x000fe400078e00ff */
[----:B------:R-:W-:-:S07]  /*199a0*/  IMAD.MOV.U32 R5, RZ, RZ, R14 ;  /* 0x000000ffff057224 */ /* 0x000fce00078e000e */
[----:B------:R-:W-:Y:S05]  /*199b0*/  WARPSYNC.COLLECTIVE R15, `(.L_x_1010) ;  /* 0x000000000f087348 */ /* 0x000fea0003c00000 */
[----:B------:R0:W1:Y:S02]  /*199c0*/  SHFL.IDX P6, R14, R13, R12, R11 ;  /* 0x0000000c0d0e7389 */ /* 0x00006400000c000b */
[----:B01----:R-:W-:Y:S01]  /*199d0*/  ENDCOLLECTIVE ;  /* 0x000000000000791b */ /* 0x003fe20003800000 */
.L_x_1010:
        /* <DEDUP_REMOVED lines=16> */
.L_x_1011:
[----:B------:R-:W-:Y:S02]  /*19ae0*/  IMAD.MOV.U32 R13, RZ, RZ, R2 ;  /* 0x000000ffff0d7224 */ /* 0x000fe400078e0002 */
[----:B------:R-:W-:Y:S02]  /*19af0*/  IMAD.MOV.U32 R12, RZ, RZ, 0x5 ;  /* 0x00000005ff0c7424 */ /* 0x000fe400078e00ff */
[----:B------:R-:W-:-:S07]  /*19b00*/  IMAD.MOV.U32 R5, RZ, RZ, R14 ;  /* 0x000000ffff057224 */ /* 0x000fce00078e000e */
[----:B------:R-:W-:Y:S05]  /*19b10*/  WARPSYNC.COLLECTIVE R15, `(.L_x_1012) ;  /* 0x000000000f087348 */ /* 0x000fea0003c00000 */
[----:B------:R0:W1:Y:S02]  /*19b20*/  SHFL.IDX P6, R14, R13, R12, R11 ;  /* 0x0000000c0d0e7389 */ /* 0x00006400000c000b */
[----:B01----:R-:W-:Y:S01]  /*19b30*/  ENDCOLLECTIVE ;  /* 0x000000000000791b */ /* 0x003fe20003800000 */
.L_x_1012:
        /* <DEDUP_REMOVED lines=16> */
.L_x_1013:
[----:B------:R-:W-:Y:S02]  /*19c40*/  IMAD.MOV.U32 R13, RZ, RZ, R2 ;  /* 0x000000ffff0d7224 */ /* 0x000fe400078e0002 */
[----:B------:R-:W-:Y:S02]  /*19c50*/  IMAD.MOV.U32 R12, RZ, RZ, 0x6 ;  /* 0x00000006ff0c7424 */ /* 0x000fe400078e00ff */
[----:B------:R-:W-:-:S07]  /*19c60*/  IMAD.MOV.U32 R5, RZ, RZ, R14 ;  /* 0x000000ffff057224 */ /* 0x000fce00078e000e */
[----:B------:R-:W-:Y:S05]  /*19c70*/  WARPSYNC.COLLECTIVE R15, `(.L_x_1014) ;  /* 0x000000000f087348 */ /* 0x000fea0003c00000 */
[----:B------:R0:W1:Y:S02]  /*19c80*/  SHFL.IDX P6, R14, R13, R12, R11 ;  /* 0x0000000c0d0e7389 */ /* 0x00006400000c000b */
[----:B01----:R-:W-:Y:S01]  /*19c90*/  ENDCOLLECTIVE ;  /* 0x000000000000791b */ /* 0x003fe20003800000 */
.L_x_1014:
        /* <DEDUP_REMOVED lines=16> */
.L_x_1015:
[----:B------:R-:W-:Y:S02]  /*19da0*/  IMAD.MOV.U32 R13, RZ, RZ, R2 ;  /* 0x000000ffff0d7224 */ /* 0x000fe400078e0002 */
[----:B------:R-:W-:Y:S02]  /*19db0*/  IMAD.MOV.U32 R12, RZ, RZ, 0x7 ;  /* 0x00000007ff0c7424 */ /* 0x000fe400078e00ff */
[----:B------:R-:W-:-:S07]  /*19dc0*/  IMAD.MOV.U32 R5, RZ, RZ, R14 ;  /* 0x000000ffff057224 */ /* 0x000fce00078e000e */
[----:B------:R-:W-:Y:S05]  /*19dd0*/  WARPSYNC.COLLECTIVE R15, `(.L_x_1016) ;  /* 0x000000000f087348 */ /* 0x000fea0003c00000 */
[----:B------:R0:W1:Y:S02]  /*19de0*/  SHFL.IDX P6, R14, R13, R12, R11 ;  /* 0x0000000c0d0e7389 */ /* 0x00006400000c000b */
[----:B01----:R-:W-:Y:S01]  /*19df0*/  ENDCOLLECTIVE ;  /* 0x000000000000791b */ /* 0x003fe20003800000 */
.L_x_1016:
        /* <DEDUP_REMOVED lines=14> */
.L_x_1017:
[----:B------:R-:W-:Y:S01]  /*19ee0*/  IMAD.MOV.U32 R0, RZ, RZ, R14 ;  /* 0x000000ffff007224 */ /* 0x000fe200078e000e */
[----:B------:R-:W-:Y:S06]  /*19ef0*/  BRA `(.L_x_1018) ;  /* 0xffffffac00e07947 */ /* 0x000fec000383ffff */
.L_x_865:
[----:B0-----:R0:W1:Y:S02]  /*19f00*/  SYNCS.PHASECHK.TRANS64.TRYWAIT P0, [R22+URZ+0x22820], R3 ;  /* 0x02282003160075a7 */ /* 0x001064000800017f */
[----:B-1----:R-:W-:Y:S05]  /*19f10*/  @!P0 NANOSLEEP.SYNCS 0x989680 ;  /* 0x009896800000895d */ /* 0x002fea0003900000 */
[----:B------:R-:W1:Y:S02]  /*19f20*/  @!P0 SYNCS.PHASECHK.TRANS64 P0, [R22+URZ+0x22820], R3 ;  /* 0x02282003160085a7 */ /* 0x000e64000800007f */
[----:B-1----:R-:W-:Y:S05]  /*19f30*/  @!P0 BRA `(.L_x_865) ;  /* 0xfffffffc00f08947 */ /* 0x002fea000383ffff */
[----:B------:R-:W-:Y:S05]  /*19f40*/  BRA `(.L_x_1019) ;  /* 0xffffffb0003c7947 */ /* 0x000fea000383ffff */
.L_x_868:
[----:B0-----:R0:W1:Y:S02]  /*19f50*/  SYNCS.PHASECHK.TRANS64.TRYWAIT P0, [R32+URZ+0x22860], R3 ;  /* 0x02286003200075a7 */ /* 0x001064000800017f */
[----:B-1----:R-:W-:Y:S05]  /*19f60*/  @!P0 NANOSLEEP.SYNCS 0x989680 ;  /* 0x009896800000895d */ /* 0x002fea0003900000 */
[----:B------:R-:W1:Y:S02]  /*19f70*/  @!P0 SYNCS.PHASECHK.TRANS64 P0, [R32+URZ+0x22860], R3 ;  /* 0x02286003200085a7 */ /* 0x000e64000800007f */
[----:B-1----:R-:W-:Y:S05]  /*19f80*/  @!P0 BRA `(.L_x_868) ;  /* 0xfffffffc00f08947 */ /* 0x002fea000383ffff */
[----:B------:R-:W-:Y:S05]  /*19f90*/  BRA `(.L_x_1020) ;  /* 0xffffffb0004c7947 */ /* 0x000fea000383ffff */
.L_x_869:
        /* <DEDUP_REMOVED lines=8> */
.L_x_1022:
[----:B------:R-:W-:Y:S05]  /*1a020*/  BSYNC B0 ;  /* 0x0000000000007941 */ /* 0x000fea0003800000 */
.L_x_1021:
        /* <DEDUP_REMOVED lines=13> */
.L_x_1023:
        /* <DEDUP_REMOVED lines=8> */
.L_x_1024:
[----:B------:R-:W-:Y:S01]  /*1a180*/  IMAD.SHL.U32 R0, R7, 0x2, RZ ;  /* 0x0000000207007824 */ /* 0x000fe200078e00ff */
[----:B------:R-:W-:-:S04]  /*1a190*/  LOP3.LUT R7, R35, 0x1, RZ, 0xc0, !PT ;  /* 0x0000000123077812 */ /* 0x000fc800078ec0ff */
[----:B------:R-:W-:Y:S02]  /*1a1a0*/  IADD3 R2, P0, R2, R0, RZ ;  /* 0x0000000002027210 */ /* 0x000fe40007f1e0ff */
[----:B------:R-:W-:-:S03]  /*1a1b0*/  ISETP.NE.U32.AND P3, PT, R7, 0x1, PT ;  /* 0x000000010700780c */ /* 0x000fc60003f65070 */
        /* <DEDUP_REMOVED lines=17> */
.L_x_1025:
[----:B------:R-:W-:Y:S02]  /*1a2d0*/  IMAD.MOV.U32 R13, RZ, RZ, R6 ;  /* 0x000000ffff0d7224 */ /* 0x000fe400078e0006 */
[----:B------:R-:W-:Y:S01]  /*1a2e0*/  IMAD.MOV.U32 R12, RZ, RZ, 0x2 ;  /* 0x00000002ff0c7424 */ /* 0x000fe200078e00ff */
[----:B------:R-:W-:-:S13]  /*1a2f0*/  IADD3 R2, P4, R14, R0, RZ ;  /* 0x000000000e027210 */ /* 0x000fda0007f9e0ff */
[----:B------:R-:W-:Y:S05]  /*1a300*/  WARPSYNC.COLLECTIVE R15, `(.L_x_1026) ;  /* 0x000000000f087348 */ /* 0x000fea0003c00000 */
[----:B------:R0:W1:Y:S02]  /*1a310*/  SHFL.IDX P6, R14, R13, R12, R11 ;  /* 0x0000000c0d0e7389 */ /* 0x00006400000c000b */
[----:B01----:R-:W-:Y:S01]  /*1a320*/  ENDCOLLECTIVE ;  /* 0x000000000000791b */ /* 0x003fe20003800000 */
.L_x_1026:
        /* <DEDUP_REMOVED lines=17> */
.L_x_1027:
[----:B------:R-:W-:Y:S02]  /*1a440*/  IMAD.MOV.U32 R13, RZ, RZ, R6 ;  /* 0x000000ffff0d7224 */ /* 0x000fe400078e0006 */
[----:B------:R-:W-:Y:S01]  /*1a450*/  IMAD.MOV.U32 R12, RZ, RZ, 0x3 ;  /* 0x00000003ff0c7424 */ /* 0x000fe200078e00ff */
[----:B------:R-:W-:-:S13]  /*1a460*/  IADD3 R2, P4, R14, R0, RZ ;  /* 0x000000000e027210 */ /* 0x000fda0007f9e0ff */
[----:B------:R-:W-:Y:S05]  /*1a470*/  WARPSYNC.COLLECTIVE R15, `(.L_x_1028) ;  /* 0x000000000f087348 */ /* 0x000fea0003c00000 */
[----:B------:R0:W1:Y:S02]  /*1a480*/  SHFL.IDX P6, R14, R13, R12, R11 ;  /* 0x0000000c0d0e7389 */ /* 0x00006400000c000b */
[----:B01----:R-:W-:Y:S01]  /*1a490*/  ENDCOLLECTIVE ;  /* 0x000000000000791b */ /* 0x003fe20003800000 */
.L_x_1028:
        /* <DEDUP_REMOVED lines=13> */
[----:B0-----:R-:W-:-:S07]  /*1a570*/  MOV R3, R14 ;  /* 0x0000000e00037202 */ /* 0x001fce0000000f00 */
[----:B------:R-:W-:Y:S05]  /*1a580*/  WARPSYNC.COLLECTIVE R15, `(.L_x_1029) ;  /* 0x000000000f087348 */ /* 0x000fea0003c00000 */
[----:B------:R0:W1:Y:S02]  /*1a590*/  SHFL.IDX P6, R14, R13, R12, R11 ;  /* 0x0000000c0d0e7389 */ /* 0x00006400000c000b */
[----:B01----:R-:W-:Y:S01]  /*1a5a0*/  ENDCOLLECTIVE ;  /* 0x000000000000791b */ /* 0x003fe20003800000 */
.L_x_1029:
[----:B------:R-:W-:Y:S02]  /*1a5b0*/  IMAD.MOV.U32 R13, RZ, RZ, R6 ;  /* 0x000000ffff0d7224 */ /* 0x000fe400078e0006 */
[----:B------:R-:W-:Y:S01]  /*1a5c0*/  IMAD.MOV.U32 R12, RZ, RZ, 0x4 ;  /* 0x00000004ff0c7424 */ /* 0x000fe200078e00ff */
[----:B------:R-:W-:-:S13]  /*1a5d0*/  IADD3 R2, P4, R14, R0, RZ ;  /* 0x000000000e027210 */ /* 0x000fda0007f9e0ff */
[----:B------:R-:W-:Y:S05]  /*1a5e0*/  WARPSYNC.COLLECTIVE R15, `(.L_x_1030) ;  /* 0x000000000f087348 */ /* 0x000fea0003c00000 */
[----:B------:R0:W1:Y:S02]  /*1a5f0*/  SHFL.IDX P6, R14, R13, R12, R11 ;  /* 0x0000000c0d0e7389 */ /* 0x00006400000c000b */
[----:B01----:R-:W-:Y:S01]  /*1a600*/  ENDCOLLECTIVE ;  /* 0x000000000000791b */ /* 0x003fe20003800000 */
.L_x_1030:
        /* <DEDUP_REMOVED lines=17> */
.L_x_1031:
[----:B------:R-:W-:Y:S02]  /*1a720*/  IMAD.MOV.U32 R13, RZ, RZ, R6 ;  /* 0x000000ffff0d7224 */ /* 0x000fe400078e0006 */
[----:B------:R-:W-:Y:S01]  /*1a730*/  IMAD.MOV.U32 R12, RZ, RZ, 0x5 ;  /* 0x00000005ff0c7424 */ /* 0x000fe200078e00ff */
[----:B------:R-:W-:-:S13]  /*1a740*/  IADD3 R2, P4, R14, R0, RZ ;  /* 0x000000000e027210 */ /* 0x000fda0007f9e0ff */
[----:B------:R-:W-:Y:S05]  /*1a750*/  WARPSYNC.COLLECTIVE R15, `(.L_x_1032) ;  /* 0x000000000f087348 */ /* 0x000fea0003c00000 */
[----:B------:R0:W1:Y:S02]  /*1a760*/  SHFL.IDX P6, R14, R13, R12, R11 ;  /* 0x0000000c0d0e7389 */ /* 0x00006400000c000b */
[----:B01----:R-:W-:Y:S01]  /*1a770*/  ENDCOLLECTIVE ;  /* 0x000000000000791b */ /* 0x003fe20003800000 */
.L_x_1032:
        /* <DEDUP_REMOVED lines=12> */
.L_x_1033:
        /* <DEDUP_REMOVED lines=9> */
.L_x_876:
[----:B0-----:R0:W1:Y:S02]  /*1a8d0*/  SYNCS.PHASECHK.TRANS64.TRYWAIT P0, [R4+URZ+0x22840], R21 ;  /* 0x02284015040075a7 */ /* 0x001064000800017f */
[----:B-1----:R-:W-:Y:S05]  /*1a8e0*/  @!P0 NANOSLEEP.SYNCS 0x989680 ;  /* 0x009896800000895d */ /* 0x002fea0003900000 */
[----:B------:R-:W1:Y:S02]  /*1a8f0*/  @!P0 SYNCS.PHASECHK.TRANS64 P0, [R4+URZ+0x22840], R21 ;  /* 0x02284015040085a7 */ /* 0x000e64000800007f */
[----:B-1----:R-:W-:Y:S05]  /*1a900*/  @!P0 BRA `(.L_x_876) ;  /* 0xfffffffc00f08947 */ /* 0x002fea000383ffff */
[----:B------:R-:W-:Y:S05]  /*1a910*/  BRA `(.L_x_1035) ;  /* 0xffffffb000b47947 */ /* 0x000fea000383ffff */
.L_x_877:
        /* <DEDUP_REMOVED lines=8> */
.L_x_1037:
[----:B------:R-:W-:Y:S05]  /*1a9a0*/  BSYNC B1 ;  /* 0x0000000000017941 */ /* 0x000fea0003800000 */
.L_x_1036:
[----:B------:R-:W-:Y:S02]  /*1a9b0*/  IMAD.MOV.U32 R13, RZ, RZ, R8 ;  /* 0x000000ffff0d7224 */ /* 0x000fe400078e0008 */
[----:B------:R-:W-:Y:S02]  /*1a9c0*/  IMAD.MOV.U32 R12, RZ, RZ, RZ ;  /* 0x000000ffff0c7224 */ /* 0x000fe400078e00ff */
[----:B------:R-:W-:Y:S02]  /*1a9d0*/  IMAD.MOV.U32 R11, RZ, RZ, 0x181f ;  /* 0x0000181fff0b7424 */ /* 0x000fe400078e00ff */
[----:B------:R-:W-:Y:S02]  /*1a9e0*/  IMAD.MOV.U32 R15, RZ, RZ, -0x1 ;  /* 0xffffffffff0f7424 */ /* 0x000fe400078e00ff */
[----:B------:R-:W-:Y:S02]  /*1a9f0*/  IMAD.MOV.U32 R3, RZ, RZ, R14 ;  /* 0x000000ffff037224 */ /* 0x000fe400078e000e */
[----:B------:R-:W-:-:S07]  /*1aa00*/  IMAD R7, R7, 0x2, R22 ;  /* 0x0000000207077824 */ /* 0x000fce00078e0216 */
[----:B------:R-:W-:Y:S05]  /*1aa10*/  WARPSYNC.COLLECTIVE R15, `(.L_x_1038) ;  /* 0x000000000f087348 */ /* 0x000fea0003c00000 */
[----:B------:R0:W1:Y:S02]  /*1aa20*/  SHFL.IDX P6, R14, R13, R12, R11 ;  /* 0x0000000c0d0e7389 */ /* 0x00006400000c000b */
[----:B01----:R-:W-:Y:S01]  /*1aa30*/  ENDCOLLECTIVE ;  /* 0x000000000000791b */ /* 0x003fe20003800000 */
.L_x_1038:
[----:B------:R-:W-:Y:S02]  /*1aa40*/  IMAD.MOV.U32 R13, RZ, RZ, R9 ;  /* 0x000000ffff0d7224 */ /* 0x000fe400078e0009 */
[----:B------:R-:W-:Y:S02]  /*1aa50*/  IMAD.MOV.U32 R12, RZ, RZ, 0x1 ;  /* 0x00000001ff0c7424 */ /* 0x000fe400078e00ff */
[----:B------:R-:W-:-:S07]  /*1aa60*/  IMAD.MOV.U32 R2, RZ, RZ, R14 ;  /* 0x000000ffff027224 */ /* 0x000fce00078e000e */
[----:B------:R-:W-:Y:S05]  /*1aa70*/  WARPSYNC.COLLECTIVE R15, `(.L_x_1039) ;  /* 0x000000000f087348 */ /* 0x000fea0003c00000 */
[----:B------:R0:W1:Y:S02]  /*1aa80*/  SHFL.IDX P6, R14, R13, R12, R11 ;  /* 0x0000000c0d0e7389 */ /* 0x00006400000c000b */
[----:B01----:R-:W-:Y:S01]  /*1aa90*/  ENDCOLLECTIVE ;  /* 0x000000000000791b */ /* 0x003fe20003800000 */
.L_x_1039:
        /* <DEDUP_REMOVED lines=11> */
.L_x_1040:
[----:B------:R-:W-:Y:S02]  /*1ab50*/  IMAD.MOV.U32 R13, RZ, RZ, R9 ;  /* 0x000000ffff0d7224 */ /* 0x000fe400078e0009 */
[----:B------:R-:W-:Y:S02]  /*1ab60*/  IMAD.MOV.U32 R12, RZ, RZ, 0x2 ;  /* 0x00000002ff0c7424 */ /* 0x000fe400078e00ff */
[----:B------:R-:W-:-:S07]  /*1ab70*/  IMAD.MOV.U32 R2, RZ, RZ, R14 ;  /* 0x000000ffff027224 */ /* 0x000fce00078e000e */
[----:B------:R-:W-:Y:S05]  /*1ab80*/  WARPSYNC.COLLECTIVE R15, `(.L_x_1041) ;  /* 0x000000000f087348 */ /* 0x000fea0003c00000 */
[----:B------:R0:W1:Y:S02]  /*1ab90*/  SHFL.IDX P6, R14, R13, R12, R11 ;  /* 0x0000000c0d0e7389 */ /* 0x00006400000c000b */
[----:B01----:R-:W-:Y:S01]  /*1aba0*/  ENDCOLLECTIVE ;  /* 0x000000000000791b */ /* 0x003fe20003800000 */
.L_x_1041:
        /* <DEDUP_REMOVED lines=11> */
.L_x_1042:
[----:B------:R-:W-:Y:S02]  /*1ac60*/  IMAD.MOV.U32 R13, RZ, RZ, R9 ;  /* 0x000000ffff0d7224 */ /* 0x000fe400078e0009 */
[----:B------:R-:W-:Y:S02]  /*1ac70*/  IMAD.MOV.U32 R12, RZ, RZ, 0x3 ;  /* 0x00000003ff0c7424 */ /* 0x000fe400078e00ff */
[----:B------:R-:W-:-:S07]  /*1ac80*/  IMAD.MOV.U32 R2, RZ, RZ, R14 ;  /* 0x000000ffff027224 */ /* 0x000fce00078e000e */
[----:B------:R-:W-:Y:S05]  /*1ac90*/  WARPSYNC.COLLECTIVE R15, `(.L_x_1043) ;  /* 0x000000000f087348 */ /* 0x000fea0003c00000 */
[----:B------:R0:W1:Y:S02]  /*1aca0*/  SHFL.IDX P6, R14, R13, R12, R11 ;  /* 0x0000000c0d0e7389 */ /* 0x00006400000c000b */
[----:B01----:R-:W-:Y:S01]  /*1acb0*/  ENDCOLLECTIVE ;  /* 0x000000000000791b */ /* 0x003fe20003800000 */
.L_x_1043:
        /* <DEDUP_REMOVED lines=11> */
.L_x_1044:
[----:B------:R-:W-:Y:S02]  /*1ad70*/  IMAD.MOV.U32 R13, RZ, RZ, R9 ;  /* 0x000000ffff0d7224 */ /* 0x000fe400078e0009 */
[----:B------:R-:W-:Y:S02]  /*1ad80*/  IMAD.MOV.U32 R12, RZ, RZ, 0x4 ;  /* 0x00000004ff0c7424 */ /* 0x000fe400078e00ff */
[----:B------:R-:W-:-:S07]  /*1ad90*/  IMAD.MOV.U32 R2, RZ, RZ, R14 ;  /* 0x000000ffff027224 */ /* 0x000fce00078e000e */
[----:B------:R-:W-:Y:S05]  /*1ada0*/  WARPSYNC.COLLECTIVE R15, `(.L_x_1045) ;  /* 0x000000000f087348 */ /* 0x000fea0003c00000 */
[----:B------:R0:W1:Y:S02]  /*1adb0*/  SHFL.IDX P6, R14, R13, R12, R11 ;  /* 0x0000000c0d0e7389 */ /* 0x00006400000c000b */
[----:B01----:R-:W-:Y:S01]  /*1adc0*/  ENDCOLLECTIVE ;  /* 0x000000000000791b */ /* 0x003fe20003800000 */
.L_x_1045:
        /* <DEDUP_REMOVED lines=11> */
.L_x_1046:
[----:B------:R-:W-:Y:S02]  /*1ae80*/  IMAD.MOV.U32 R13, RZ, RZ, R9 ;  /* 0x000000ffff0d7224 */ /* 0x000fe400078e0009 */
[----:B------:R-:W-:Y:S02]  /*1ae90*/  IMAD.MOV.U32 R12, RZ, RZ, 0x5 ;  /* 0x00000005ff0c7424 */ /* 0x000fe400078e00ff */
[----:B------:R-:W-:-:S07]  /*1aea0*/  IMAD.MOV.U32 R2, RZ, RZ, R14 ;  /* 0x000000ffff027224 */ /* 0x000fce00078e000e */
[----:B------:R-:W-:Y:S05]  /*1aeb0*/  WARPSYNC.COLLECTIVE R15, `(.L_x_1047) ;  /* 0x000000000f087348 */ /* 0x000fea0003c00000 */
[----:B------:R0:W1:Y:S02]  /*1aec0*/  SHFL.IDX P6, R14, R13, R12, R11 ;  /* 0x0000000c0d0e7389 */ /* 0x00006400000c000b */
[----:B01----:R-:W-:Y:S01]  /*1aed0*/  ENDCOLLECTIVE ;  /* 0x000000000000791b */ /* 0x003fe20003800000 */
.L_x_1047:
        /* <DEDUP_REMOVED lines=11> */
.L_x_1048:
[----:B------:R-:W-:Y:S01]  /*1af90*/  MOV R2, R14 ;  /* 0x0000000e00027202 */ /* 0x000fe20000000f00 */
[----:B------:R-:W-:Y:S06]  /*1afa0*/  BRA `(.L_x_1049) ;  /* 0xffffffac00e47947 */ /* 0x000fec000383ffff */
.L_x_882:
[----:B---3--:R3:W4:Y:S02]  /*1afb0*/  SYNCS.PHASECHK.TRANS64.TRYWAIT P0, [R4+URZ+0x22860], R21 ;  /* 0x02286015040075a7 */ /* 0x008724000800017f */
[----:B----4-:R-:W-:Y:S05]  /*1afc0*/  @!P0 NANOSLEEP.SYNCS 0x989680 ;  /* 0x009896800000895d */ /* 0x010fea0003900000 */
[----:B------:R-:W4:Y:S02]  /*1afd0*/  @!P0 SYNCS.PHASECHK.TRANS64 P0, [R4+URZ+0x22860], R21 ;  /* 0x02286015040085a7 */ /* 0x000f24000800007f */
[----:B----4-:R-:W-:Y:S05]  /*1afe0*/  @!P0 BRA `(.L_x_882) ;  /* 0xfffffffc00f08947 */ /* 0x010fea000383ffff */
[----:B------:R-:W-:Y:S05]  /*1aff0*/  BRA `(.L_x_1050) ;  /* 0xffffffb000347947 */ /* 0x000fea000383ffff */
.L_x_883:
[----:B------:R-:W-:Y:S01]  /*1b000*/  BSSY B1, `(.L_x_1051) ;  /* 0x0000008000017945 */ /* 0x000fe20003800000 */
[----:B------:R-:W-:Y:S02]  /*1b010*/  IMAD.MOV.U32 R13, RZ, RZ, R7 ;  /* 0x000000ffff0d7224 */ /* 0x000fe400078e0007 */
[----:B------:R-:W-:Y:S02]  /*1b020*/  IMAD.MOV.U32 R12, RZ, RZ, RZ ;  /* 0x000000ffff0c7224 */ /* 0x000fe400078e00ff */
[----:B------:R-:W-:Y:S02]  /*1b030*/  IMAD.MOV.U32 R11, RZ, RZ, 0x181f ;  /* 0x0000181fff0b7424 */ /* 0x000fe400078e00ff */
[----:B------:R-:W-:-:S07]  /*1b040*/  IMAD.MOV.U32 R15, RZ, RZ, -0x1 ;  /* 0xffffffffff0f7424 */ /* 0x000fce00078e00ff */
[----:B0123--:R-:W-:Y:S05]  /*1b050*/  WARPSYNC.COLLECTIVE R15, `(.L_x_1052) ;  /* 0x000000000f087348 */ /* 0x00ffea0003c00000 */
[----:B------:R4:W0:Y:S02]  /*1b060*/  SHFL.IDX P6, R14, R13, R12, R11 ;  /* 0x0000000c0d0e7389 */ /* 0x00082400000c000b */
[----:B01234-:R-:W-:Y:S01]  /*1b070*/  ENDCOLLECTIVE ;  /* 0x000000000000791b */ /* 0x01ffe20003800000 */
.L_x_1052:
[----:B------:R-:W-:Y:S05]  /*1b080*/  BSYNC B1 ;  /* 0x0000000000017941 */ /* 0x000fea0003800000 */
.L_x_1051:
        /* <DEDUP_REMOVED lines=9> */
.L_x_1053:
[----:B------:R-:W-:Y:S02]  /*1b120*/  IMAD.MOV.U32 R13, RZ, RZ, R7 ;  /* 0x000000ffff0d7224 */ /* 0x000fe400078e0007 */
[----:B------:R-:W-:Y:S01]  /*1b130*/  IMAD.MOV.U32 R12, RZ, RZ, 0x1 ;  /* 0x00000001ff0c7424 */ /* 0x000fe200078e00ff */
[----:B------:R-:W-:-:S13]  /*1b140*/  IADD3 R2, P0, R14, R0, RZ ;  /* 0x000000000e027210 */ /* 0x000fda0007f1e0ff */
[----:B------:R-:W-:Y:S05]  /*1b150*/  WARPSYNC.COLLECTIVE R15, `(.L_x_1054) ;  /* 0x000000000f087348 */ /* 0x000fea0003c00000 */
[----:B------:R0:W1:Y:S02]  /*1b160*/  SHFL.IDX P6, R14, R13, R12, R11 ;  /* 0x0000000c0d0e7389 */ /* 0x00006400000c000b */
[----:B01----:R-:W-:Y:S01]  /*1b170*/  ENDCOLLECTIVE ;  /* 0x000000000000791b */ /* 0x003fe20003800000 */
.L_x_1054:
        /* <DEDUP_REMOVED lines=13> */
.L_x_1055:
[----:B------:R-:W-:Y:S02]  /*1b250*/  IMAD.MOV.U32 R13, RZ, RZ, R7 ;  /* 0x000000ffff0d7224 */ /* 0x000fe400078e0007 */
[----:B------:R-:W-:Y:S01]  /*1b260*/  IMAD.MOV.U32 R12, RZ, RZ, 0x2 ;  /* 0x00000002ff0c7424 */ /* 0x000fe200078e00ff */
[----:B------:R-:W-:-:S13]  /*1b270*/  IADD3 R2, P0, R14, R0, RZ ;  /* 0x000000000e027210 */ /* 0x000fda0007f1e0ff */
[----:B------:R-:W-:Y:S05]  /*1b280*/  WARPSYNC.COLLECTIVE R15, `(.L_x_1056) ;  /* 0x000000000f087348 */ /* 0x000fea0003c00000 */
[----:B------:R0:W1:Y:S02]  /*1b290*/  SHFL.IDX P6, R14, R13, R12, R11 ;  /* 0x0000000c0d0e7389 */ /* 0x00006400000c000b */
[----:B01----:R-:W-:Y:S01]  /*1b2a0*/  ENDCOLLECTIVE ;  /* 0x000000000000791b */ /* 0x003fe20003800000 */
.L_x_1056:
        /* <DEDUP_REMOVED lines=13> */
.L_x_1057:
[----:B------:R-:W-:Y:S02]  /*1b380*/  IMAD.MOV.U32 R13, RZ, RZ, R7 ;  /* 0x000000ffff0d7224 */ /* 0x000fe400078e0007 */
[----:B------:R-:W-:Y:S01]  /*1b390*/  IMAD.MOV.U32 R12, RZ, RZ, 0x3 ;  /* 0x00000003ff0c7424 */ /* 0x000fe200078e00ff */
[----:B------:R-:W-:-:S13]  /*1b3a0*/  IADD3 R2, P0, R14, R0, RZ ;  /* 0x000000000e027210 */ /* 0x000fda0007f1e0ff */
[----:B------:R-:W-:Y:S05]  /*1b3b0*/  WARPSYNC.COLLECTIVE R15, `(.L_x_1058) ;  /* 0x000000000f087348 */ /* 0x000fea0003c00000 */
[----:B------:R0:W1:Y:S02]  /*1b3c0*/  SHFL.IDX P6, R14, R13, R12, R11 ;  /* 0x0000000c0d0e7389 */ /* 0x00006400000c000b */
[----:B01----:R-:W-:Y:S01]  /*1b3d0*/  ENDCOLLECTIVE ;  /* 0x000000000000791b */ /* 0x003fe20003800000 */
.L_x_1058:
        /* <DEDUP_REMOVED lines=13> */
.L_x_1059:
[----:B------:R-:W-:Y:S02]  /*1b4b0*/  IMAD.MOV.U32 R13, RZ, RZ, R7 ;  /* 0x000000ffff0d7224 */ /* 0x000fe400078e0007 */
[----:B------:R-:W-:Y:S01]  /*1b4c0*/  IMAD.MOV.U32 R12, RZ, RZ, 0x4 ;  /* 0x00000004ff0c7424 */ /* 0x000fe200078e00ff */
[----:B------:R-:W-:-:S13]  /*1b4d0*/  IADD3 R2, P0, R14, R0, RZ ;  /* 0x000000000e027210 */ /* 0x000fda0007f1e0ff */
[----:B------:R-:W-:Y:S05]  /*1b4e0*/  WARPSYNC.COLLECTIVE R15, `(.L_x_1060) ;  /* 0x000000000f087348 */ /* 0x000fea0003c00000 */
[----:B------:R0:W1:Y:S02]  /*1b4f0*/  SHFL.IDX P6, R14, R13, R12, R11 ;  /* 0x0000000c0d0e7389 */ /* 0x00006400000c000b */
[----:B01----:R-:W-:Y:S01]  /*1b500*/  ENDCOLLECTIVE ;  /* 0x000000000000791b */ /* 0x003fe20003800000 */
.L_x_1060:
[----:B------:R-:W-:-:S05]  /*1b510*/  IADD3.X R3, RZ, R8, RZ, P0, !PT ;  /* 0x00000008ff037210 */ /* 0x000fca00007fe4ff */
        /* <DEDUP_REMOVED lines=12> */
.L_x_1061:
[----:B------:R-:W-:Y:S02]  /*1b5e0*/  IMAD.MOV.U32 R13, RZ, RZ, R7 ;  /* 0x000000ffff0d7224 */ /* 0x000fe400078e0007 */
[----:B------:R-:W-:Y:S01]  /*1b5f0*/  IMAD.MOV.U32 R12, RZ, RZ, 0x5 ;  /* 0x00000005ff0c7424 */ /* 0x000fe200078e00ff */
[----:B------:R-:W-:-:S13]  /*1b600*/  IADD3 R2, P0, R14, R0, RZ ;  /* 0x000000000e027210 */ /* 0x000fda0007f1e0ff */
[----:B------:R-:W-:Y:S05]  /*1b610*/  WARPSYNC.COLLECTIVE R15, `(.L_x_1062) ;  /* 0x000000000f087348 */ /* 0x000fea0003c00000 */
[----:B------:R0:W1:Y:S02]  /*1b620*/  SHFL.IDX P6, R14, R13, R12, R11 ;  /* 0x0000000c0d0e7389 */ /* 0x00006400000c000b */
[----:B01----:R-:W-:Y:S01]  /*1b630*/  ENDCOLLECTIVE ;  /* 0x000000000000791b */ /* 0x003fe20003800000 */
.L_x_1062:
        /* <DEDUP_REMOVED lines=13> */
.L_x_1063:
[----:B------:R-:W-:Y:S05]  /*1b710*/  BRA `(.L_x_1064) ;  /* 0xffffffac00807947 */ /* 0x000fea000383ffff */
.L_x_891:
[----:B------:R-:W-:Y:S01]  /*1b720*/  BSSY B0, `(.L_x_1065) ;  /* 0x0000008000007945 */ /* 0x000fe20003800000 */
[----:B------:R-:W-:Y:S02]  /*1b730*/  IMAD.MOV.U32 R13, RZ, RZ, R16 ;  /* 0x000000ffff0d7224 */ /* 0x000fe400078e0010 */
[----:B------:R-:W-:Y:S02]  /*1b740*/  IMAD.MOV.U32 R12, RZ, RZ, RZ ;  /* 0x000000ffff0c7224 */ /* 0x000fe400078e00ff */
[----:B------:R-:W-:Y:S02]  /*1b750*/  IMAD.MOV.U32 R11, RZ, RZ, 0x1f ;  /* 0x0000001fff0b7424 */ /* 0x000fe400078e00ff */
[----:B------:R-:W-:-:S07]  /*1b760*/  IMAD.MOV.U32 R15, RZ, RZ, -0x1 ;  /* 0xffffffffff0f7424 */ /* 0x000fce00078e00ff */
[----:B0-23--:R-:W-:Y:S05]  /*1b770*/  WARPSYNC.COLLECTIVE R15, `(.L_x_1066) ;  /* 0x000000000f087348 */ /* 0x00dfea0003c00000 */
[----:B------:R1:W4:Y:S02]  /*1b780*/  SHFL.IDX P6, R14, R13, R12, R11 ;  /* 0x0000000c0d0e7389 */ /* 0x00032400000c000b */
[----:B01234-:R-:W-:Y:S01]  /*1b790*/  ENDCOLLECTIVE ;  /* 0x000000000000791b */ /* 0x01ffe20003800000 */
.L_x_1066:
[----:B------:R-:W-:Y:S05]  /*1b7a0*/  BSYNC B0 ;  /* 0x0000000000007941 */ /* 0x000fea0003800000 */
.L_x_1065:
[----:B------:R-:W-:Y:S02]  /*1b7b0*/  IMAD.MOV.U32 R13, RZ, RZ, R16 ;  /* 0x000000ffff0d7224 */ /* 0x000fe400078e0010 */
[----:B------:R-:W-:Y:S02]  /*1b7c0*/  IMAD.MOV.U32 R12, RZ, RZ, 0x1 ;  /* 0x00000001ff0c7424 */ /* 0x000fe400078e00ff */
[----:B------:R-:W-:Y:S02]  /*1b7d0*/  IMAD.MOV.U32 R11, RZ, RZ, 0x1f ;  /* 0x0000001fff0b7424 */ /* 0x000fe400078e00ff */
[----:B------:R-:W-:Y:S02]  /*1b7e0*/  IMAD.MOV.U32 R15, RZ, RZ, -0x1 ;  /* 0xffffffffff0f7424 */ /* 0x000fe400078e00ff */
[----:B------:R-:W-:Y:S02]  /*1b7f0*/  IMAD.IADD R5, R19, 0x1, R8 ;  /* 0x0000000113057824 */ /* 0x000fe400078e0208 */
[----:B------:R-:W-:-:S07]  /*1b800*/  IMAD.MOV.U32 R0, RZ, RZ, R14 ;  /* 0x000000ffff007224 */ /* 0x000fce00078e000e */
[----:B------:R-:W-:Y:S05]  /*1b810*/  WARPSYNC.COLLECTIVE R15, `(.L_x_1067) ;  /* 0x000000000f087348 */ /* 0x000fea0003c00000 */
[----:B------:R0:W1:Y:S02]  /*1b820*/  SHFL.IDX P6, R14, R13, R12, R11 ;  /* 0x0000000c0d0e7389 */ /* 0x00006400000c000b */
[----:B01----:R-:W-:Y:S01]  /*1b830*/  ENDCOLLECTIVE ;  /* 0x000000000000791b */ /* 0x003fe20003800000 */
.L_x_1067:
[----:B------:R-:W-:Y:S02]  /*1b840*/  ULDC UR4, c[0x0][0xc3c] ;  /* 0x00030f0000047ab9 */ /* 0x000fe40000000800 */
[----:B------:R-:W-:-:S13]  /*1b850*/  ISETP.GE.OR P1, PT, R5, UR4, !P0 ;  /* 0x0000000405007c0c */ /* 0x000fda000c726670 */
[----:B------:R-:W0:Y:S01]  /*1b860*/  @!P1 LDC.64 R2, c[0x0][0xc80] ;  /* 0x00032000ff029b82 */ /* 0x000e220000000a00 */
[----:B------:R-:W-:Y:S02]  /*1b870*/  IMAD.MOV.U32 R11, RZ, RZ, RZ ;  /* 0x000000ffff0b7224 */ /* 0x000fe400078e00ff */
[----:B------:R-:W-:Y:S02]  /*1b880*/  IMAD.MOV.U32 R4, RZ, RZ, R14 ;  /* 0x000000ffff047224 */ /* 0x000fe400078e000e */
[----:B0-----:R-:W-:-:S06]  /*1b890*/  @!P1 IMAD.WIDE R2, R5, 0x4, R2 ;  /* 0x0000000405029825 */ /* 0x001fcc00078e0202 */
[----:B------:R-:W2:Y:S01]  /*1b8a0*/  @!P1 LDG.E R2, desc[UR40][R2.64] ;  /* 0x0000002802029981 */ /* 0x000ea2000c1e1900 */
[----:B------:R-:W-:Y:S01]  /*1b8b0*/  IMAD.MOV.U32 R5, RZ, RZ, RZ ;  /* 0x000000ffff057224 */ /* 0x000fe200078e00ff */
        /* <DEDUP_REMOVED lines=10> */
.L_x_1068:
[----:B------:R-:W-:Y:S01]  /*1b960*/  IMAD.MOV.U32 R12, RZ, RZ, 0x2 ;  /* 0x00000002ff0c7424 */ /* 0x000fe200078e00ff */
[----:B------:R-:W-:-:S05]  /*1b970*/  SEL R6, R14, RZ, P1 ;  /* 0x000000ff0e067207 */ /* 0x000fca0000800000 */
[----:B------:R-:W-:-:S05]  /*1b980*/  IMAD.IADD R6, R5, 0x1, R6 ;  /* 0x0000000105067824 */ /* 0x000fca00078e0206 */
[----:B------:R-:W-:-:S07]  /*1b990*/  MOV R13, R6 ;  /* 0x00000006000d7202 */ /* 0x000fce0000000f00 */
[----:B------:R-:W-:Y:S05]  /*1b9a0*/  WARPSYNC.COLLECTIVE R15, `(.L_x_1069) ;  /* 0x000000000f087348 */ /* 0x000fea0003c00000 */
[----:B------:R0:W1:Y:S02]  /*1b9b0*/  SHFL.UP P6, R14, R13, R12, R11 ;  /* 0x0400000c0d0e7389 */ /* 0x00006400000c000b */
[----:B01----:R-:W-:Y:S01]  /*1b9c0*/  ENDCOLLECTIVE ;  /* 0x000000000000791b */ /* 0x003fe20003800000 */
.L_x_1069:
[----:B------:R-:W-:Y:S01]  /*1b9d0*/  IMAD.MOV.U32 R12, RZ, RZ, 0x4 ;  /* 0x00000004ff0c7424 */ /* 0x000fe200078e00ff */
[----:B------:R-:W-:-:S05]  /*1b9e0*/  SEL R7, R14, RZ, P2 ;  /* 0x000000ff0e077207 */ /* 0x000fca0001000000 */
[----:B------:R-:W-:-:S04]  /*1b9f0*/  IMAD.IADD R7, R6, 0x1, R7 ;  /* 0x0000000106077824 */ /* 0x000fc800078e0207 */
[----:B------:R-:W-:-:S07]  /*1ba00*/  IMAD.MOV.U32 R13, RZ, RZ, R7 ;  /* 0x000000ffff0d7224 */ /* 0x000fce00078e0007 */
[----:B------:R-:W-:Y:S05]  /*1ba10*/  WARPSYNC.COLLECTIVE R15, `(.L_x_1070) ;  /* 0x000000000f087348 */ /* 0x000fea0003c00000 */
[----:B------:R0:W1:Y:S02]  /*1ba20*/  SHFL.UP P6, R14, R13, R12, R11 ;  /* 0x0400000c0d0e7389 */ /* 0x00006400000c000b */
[----:B01----:R-:W-:Y:S01]  /*1ba30*/  ENDCOLLECTIVE ;  /* 0x000000000000791b */ /* 0x003fe20003800000 */
.L_x_1070:
[----:B------:R-:W-:Y:S01]  /*1ba40*/  IMAD.MOV.U32 R12, RZ, RZ, 0x8 ;  /* 0x00000008ff0c7424 */ /* 0x000fe200078e00ff */
[----:B------:R-:W-:-:S05]  /*1ba50*/  SEL R2, R14, RZ, P3 ;  /* 0x000000ff0e027207 */ /* 0x000fca0001800000 */
[----:B------:R-:W-:-:S04]  /*1ba60*/  IMAD.IADD R2, R7, 0x1, R2 ;  /* 0x0000000107027824 */ /* 0x000fc800078e0202 */
[----:B------:R-:W-:-:S07]  /*1ba70*/  IMAD.MOV.U32 R13, RZ, RZ, R2 ;  /* 0x000000ffff0d7224 */ /* 0x000fce00078e0002 */
[----:B------:R-:W-:Y:S05]  /*1ba80*/  WARPSYNC.COLLECTIVE R15, `(.L_x_1071) ;  /* 0x000000000f087348 */ /* 0x000fea0003c00000 */
[----:B------:R0:W1:Y:S02]  /*1ba90*/  SHFL.UP P6, R14, R13, R12, R11 ;  /* 0x0400000c0d0e7389 */ /* 0x00006400000c000b */
[----:B01----:R-:W-:Y:S01]  /*1baa0*/  ENDCOLLECTIVE ;  /* 0x000000000000791b */ /* 0x003fe20003800000 */
.L_x_1071:
[----:B------:R-:W-:Y:S01]  /*1bab0*/  IMAD.MOV.U32 R12, RZ, RZ, 0x10 ;  /* 0x00000010ff0c7424 */ /* 0x000fe200078e00ff */
[----:B------:R-:W-:-:S05]  /*1bac0*/  SEL R3, R14, RZ, P4 ;  /* 0x000000ff0e037207 */ /* 0x000fca0002000000 */
[----:B------:R-:W-:-:S04]  /*1bad0*/  IMAD.IADD R3, R2, 0x1, R3 ;  /* 0x0000000102037824 */ /* 0x000fc800078e0203 */
[----:B------:R-:W-:-:S07]  /*1bae0*/  IMAD.MOV.U32 R13, RZ, RZ, R3 ;  /* 0x000000ffff0d7224 */ /* 0x000fce00078e0003 */
[----:B------:R-:W-:Y:S05]  /*1baf0*/  WARPSYNC.COLLECTIVE R15, `(.L_x_1072) ;  /* 0x000000000f087348 */ /* 0x000fea0003c00000 */
[----:B------:R0:W1:Y:S02]  /*1bb00*/  SHFL.UP P6, R14, R13, R12, R11 ;  /* 0x0400000c0d0e7389 */ /* 0x00006400000c000b */
[----:B01----:R-:W-:Y:S01]  /*1bb10*/  ENDCOLLECTIVE ;  /* 0x000000000000791b */ /* 0x003fe20003800000 */
.L_x_1072:
[----:B------:R-:W-:Y:S02]  /*1bb20*/  IMAD.MOV.U32 R12, RZ, RZ, 0x1f ;  /* 0x0000001fff0c7424 */ /* 0x000fe400078e00ff */
[----:B------:R-:W-:Y:S01]  /*1bb30*/  IMAD.MOV.U32 R11, RZ, RZ, 0x1f ;  /* 0x0000001fff0b7424 */ /* 0x000fe200078e00ff */
[----:B------:R-:W-:-:S05]  /*1bb40*/  SEL R2, R14, RZ, P5 ;  /* 0x000000ff0e027207 */ /* 0x000fca0002800000 */
[----:B------:R-:W-:-:S04]  /*1bb50*/  IMAD.IADD R2, R3, 0x1, R2 ;  /* 0x0000000103027824 */ /* 0x000fc800078e0202 */
[----:B------:R-:W-:-:S07]  /*1bb60*/  IMAD.MOV.U32 R13, RZ, RZ, R2 ;  /* 0x000000ffff0d7224 */ /* 0x000fce00078e0002 */
[----:B------:R-:W-:Y:S05]  /*1bb70*/  WARPSYNC.COLLECTIVE R15, `(.L_x_1073) ;  /* 0x000000000f087348 */ /* 0x000fea0003c00000 */
[----:B------:R0:W1:Y:S02]  /*1bb80*/  SHFL.IDX P6, R14, R13, R12, R11 ;  /* 0x0000000c0d0e7389 */ /* 0x00006400000c000b */
[----:B01----:R-:W-:Y:S01]  /*1bb90*/  ENDCOLLECTIVE ;  /* 0x000000000000791b */ /* 0x003fe20003800000 */
.L_x_1073:
[----:B------:R-:W-:Y:S05]  /*1bba0*/  BRA `(.L_x_1074) ;  /* 0xffffffac00dc7947 */ /* 0x000fea000383ffff */
.L_x_896:
[----:B------:R-:W-:Y:S01]  /*1bbb0*/  BSSY B0, `(.L_x_1075) ;  /* 0x0000008000007945 */ /* 0x000fe20003800000 */
[----:B-----5:R-:W-:Y:S02]  /*1bbc0*/  IMAD.MOV.U32 R13, RZ, RZ, R5 ;  /* 0x000000ffff0d7224 */ /* 0x020fe400078e0005 */
[----:B------:R-:W-:Y:S02]  /*1bbd0*/  IMAD.MOV.U32 R12, RZ, RZ, 0x1 ;  /* 0x00000001ff0c7424 */ /* 0x000fe400078e00ff */
[----:B------:R-:W-:Y:S02]  /*1bbe0*/  IMAD.MOV.U32 R11, RZ, RZ, RZ ;  /* 0x000000ffff0b7224 */ /* 0x000fe400078e00ff */
[----:B------:R-:W-:-:S07]  /*1bbf0*/  IMAD.MOV.U32 R15, RZ, RZ, -0x1 ;  /* 0xffffffffff0f7424 */ /* 0x000fce00078e00ff */
[----:B0-----:R-:W-:Y:S05]  /*1bc00*/  WARPSYNC.COLLECTIVE R15, `(.L_x_1076) ;  /* 0x000000000f087348 */ /* 0x001fea0003c00000 */
[----:B------:R1:W2:Y:S02]  /*1bc10*/  SHFL.UP P6, R14, R13, R12, R11 ;  /* 0x0400000c0d0e7389 */ /* 0x0002a400000c000b */
[----:B012---:R-:W-:Y:S01]  /*1bc20*/  ENDCOLLECTIVE ;  /* 0x000000000000791b */ /* 0x007fe20003800000 */
.L_x_1076:
[----:B------:R-:W-:Y:S05]  /*1bc30*/  BSYNC B0 ;  /* 0x0000000000007941 */ /* 0x000fea0003800000 */
.L_x_1075:
[----:B------:R-:W-:Y:S01]  /*1bc40*/  SEL R14, R14, RZ, P1 ;  /* 0x000000ff0e0e7207 */ /* 0x000fe20000800000 */
[----:B------:R-:W-:Y:S02]  /*1bc50*/  IMAD.MOV.U32 R12, RZ, RZ, 0x2 ;  /* 0x00000002ff0c7424 */ /* 0x000fe400078e00ff */
[----:B------:R-:W-:Y:S02]  /*1bc60*/  IMAD.MOV.U32 R11, RZ, RZ, RZ ;  /* 0x000000ffff0b7224 */ /* 0x000fe400078e00ff */
[----:B------:R-:W-:Y:S02]  /*1bc70*/  IMAD.IADD R13, R5, 0x1, R14 ;  /* 0x00000001050d7824 */ /* 0x000fe400078e020e */
[----:B------:R-:W-:-:S07]  /*1bc80*/  IMAD.MOV.U32 R15, RZ, RZ, -0x1 ;  /* 0xffffffffff0f7424 */ /* 0x000fce00078e00ff */
[----:B------:R-:W-:Y:S05]  /*1bc90*/  WARPSYNC.COLLECTIVE R15, `(.L_x_1077) ;  /* 0x000000000f087348 */ /* 0x000fea0003c00000 */
[----:B------:R0:W1:Y:S02]  /*1bca0*/  SHFL.UP P6, R14, R13, R12, R11 ;  /* 0x0400000c0d0e7389 */ /* 0x00006400000c000b */
[----:B01----:R-:W-:Y:S01]  /*1bcb0*/  ENDCOLLECTIVE ;  /* 0x000000000000791b */ /* 0x003fe20003800000 */
.L_x_1077:
[----:B------:R-:W-:Y:S01]  /*1bcc0*/  IMAD.MOV.U32 R12, RZ, RZ, 0x4 ;  /* 0x00000004ff0c7424 */ /* 0x000fe200078e00ff */
[----:B------:R-:W-:-:S05]  /*1bcd0*/  SEL R2, R14, RZ, P2 ;  /* 0x000000ff0e027207 */ /* 0x000fca0001000000 */
[----:B------:R-:W-:-:S04]  /*1bce0*/  IMAD.IADD R2, R13, 0x1, R2 ;  /* 0x000000010d027824 */ /* 0x000fc800078e0202 */
[----:B------:R-:W-:-:S07]  /*1bcf0*/  IMAD.MOV.U32 R13, RZ, RZ, R2 ;  /* 0x000000ffff0d7224 */ /* 0x000fce00078e0002 */
[----:B------:R-:W-:Y:S05]  /*1bd00*/  WARPSYNC.COLLECTIVE R15, `(.L_x_1078) ;  /* 0x000000000f087348 */ /* 0x000fea0003c00000 */
[----:B------:R0:W1:Y:S02]  /*1bd10*/  SHFL.UP P6, R14, R13, R12, R11 ;  /* 0x0400000c0d0e7389 */ /* 0x00006400000c000b */
[----:B01----:R-:W-:Y:S01]  /*1bd20*/  ENDCOLLECTIVE ;  /* 0x000000000000791b */ /* 0x003fe20003800000 */
.L_x_1078:
[----:B------:R-:W-:Y:S01]  /*1bd30*/  IMAD.MOV.U32 R12, RZ, RZ, 0x8 ;  /* 0x00000008ff0c7424 */ /* 0x000fe200078e00ff */
[----:B------:R-:W-:-:S04]  /*1bd40*/  SEL R3, R14, RZ, P3 ;  /* 0x000000ff0e037207 */ /* 0x000fc80001800000 */
[----:B------:R-:W-:-:S05]  /*1bd50*/  IADD3 R3, R2, R3, RZ ;  /* 0x0000000302037210 */ /* 0x000fca0007ffe0ff */
[----:B------:R-:W-:-:S07]  /*1bd60*/  IMAD.MOV.U32 R13, RZ, RZ, R3 ;  /* 0x000000ffff0d7224 */ /* 0x000fce00078e0003 */
[----:B------:R-:W-:Y:S05]  /*1bd70*/  WARPSYNC.COLLECTIVE R15, `(.L_x_1079) ;  /* 0x000000000f087348 */ /* 0x000fea0003c00000 */
[----:B------:R0:W1:Y:S02]  /*1bd80*/  SHFL.UP P6, R14, R13, R12, R11 ;  /* 0x0400000c0d0e7389 */ /* 0x00006400000c000b */
[----:B01----:R-:W-:Y:S01]  /*1bd90*/  ENDCOLLECTIVE ;  /* 0x000000000000791b */ /* 0x003fe20003800000 */
.L_x_1079:
[----:B------:R-:W-:Y:S01]  /*1bda0*/  IMAD.MOV.U32 R12, RZ, RZ, 0x10 ;  /* 0x00000010ff0c7424 */ /* 0x000fe200078e00ff */
[----:B------:R-:W-:-:S05]  /*1bdb0*/  SEL R4, R14, RZ, P4 ;  /* 0x000000ff0e047207 */ /* 0x000fca0002000000 */
[----:B------:R-:W-:-:S04]  /*1bdc0*/  IMAD.IADD R4, R3, 0x1, R4 ;  /* 0x0000000103047824 */ /* 0x000fc800078e0204 */
[----:B------:R-:W-:-:S07]  /*1bdd0*/  IMAD.MOV.U32 R13, RZ, RZ, R4 ;  /* 0x000000ffff0d7224 */ /* 0x000fce00078e0004 */
[----:B------:R-:W-:Y:S05]  /*1bde0*/  WARPSYNC.COLLECTIVE R15, `(.L_x_1080) ;  /* 0x000000000f087348 */ /* 0x000fea0003c00000 */
[----:B------:R0:W1:Y:S02]  /*1bdf0*/  SHFL.UP P6, R14, R13, R12, R11 ;  /* 0x0400000c0d0e7389 */ /* 0x00006400000c000b */
[----:B01----:R-:W-:Y:S01]  /*1be00*/  ENDCOLLECTIVE ;  /* 0x000000000000791b */ /* 0x003fe20003800000 */
.L_x_1080:
        /* <DEDUP_REMOVED lines=8> */
.L_x_1081:
[----:B------:R-:W-:Y:S05]  /*1be90*/  BRA `(.L_x_1082) ;  /* 0xffffffac00bc7947 */ /* 0x000fea000383ffff */
.L_x_898:
[----:B------:R-:W-:Y:S01]  /*1bea0*/  BSSY B0, `(.L_x_1083) ;  /* 0x0000006000007945 */ /* 0x000fe20003800000 */
[----:B------:R-:W-:Y:S01]  /*1beb0*/  PLOP3.LUT P6, PT, P6, PT, PT, 0x8, 0x0 ;  /* 0x000000000000781c */ /* 0x000fe200037ce170 */
[----:B------:R-:W-:-:S12]  /*1bec0*/  IMAD.MOV.U32 R15, RZ, RZ, -0x1 ;  /* 0xffffffffff0f7424 */ /* 0x000fd800078e00ff */
[----:B0-----:R-:W-:Y:S05]  /*1bed0*/  WARPSYNC.COLLECTIVE R15, `(.L_x_1084) ;  /* 0x000000000f087348 */ /* 0x001fea0003c00000 */
[----:B------:R-:W-:Y:S01]  /*1bee0*/  VOTE.ANY R14, PT, P6 ;  /* 0x00000000000e7806 */ /* 0x000fe200030e0100 */
[----:B0-----:R-:W-:Y:S06]  /*1bef0*/  ENDCOLLECTIVE ;  /* 0x000000000000791b */ /* 0x001fec0003800000 */
.L_x_1084:
[----:B------:R-:W-:Y:S05]  /*1bf00*/  BSYNC B0 ;  /* 0x0000000000007941 */ /* 0x000fea0003800000 */
.L_x_1083:
        /* <DEDUP_REMOVED lines=9> */
.L_x_1085:
[----:B------:R-:W-:Y:S01]  /*1bfa0*/  IMAD.MOV.U32 R5, RZ, RZ, R14 ;  /* 0x000000ffff057224 */ /* 0x000fe200078e000e */
[----:B------:R-:W-:Y:S06]  /*1bfb0*/  BRA `(.L_x_1086) ;  /* 0xffffffac00ac7947 */ /* 0x000fec000383ffff */
.L_x_900:
[----:B------:R-:W-:Y:S01]  /*1bfc0*/  BSSY B0, `(.L_x_1087) ;  /* 0x0000007000007945 */ /* 0x000fe20003800000 */
[----:B------:R-:W-:Y:S02]  /*1bfd0*/  IMAD.MOV.U32 R13, RZ, RZ, R2 ;  /* 0x000000ffff0d7224 */ /* 0x000fe400078e0002 */
[----:B------:R-:W-:Y:S02]  /*1bfe0*/  IMAD.MOV.U32 R11, RZ, RZ, 0x1f ;  /* 0x0000001fff0b7424 */ /* 0x000fe400078e00ff */
[----:B------:R-:W-:-:S07]  /*1bff0*/  IMAD.MOV.U32 R15, RZ, RZ, -0x1 ;  /* 0xffffffffff0f7424 */ /* 0x000fce00078e00ff */
[----:B012---:R-:W-:Y:S05]  /*1c000*/  WARPSYNC.COLLECTIVE R15, `(.L_x_1088) ;  /* 0x000000000f087348 */ /* 0x007fea0003c00000 */
[----:B------:R3:W4:Y:S02]  /*1c010*/  SHFL.IDX P6, R14, R13, R12, R11 ;  /* 0x0000000c0d0e7389 */ /* 0x00072400000c000b */
[----:B01234-:R-:W-:Y:S01]  /*1c020*/  ENDCOLLECTIVE ;  /* 0x000000000000791b */ /* 0x01ffe20003800000 */
.L_x_1088:
[----:B------:R-:W-:Y:S05]  /*1c030*/  BSYNC B0 ;  /* 0x0000000000007941 */ /* 0x000fea0003800000 */
.L_x_1087:
[----:B------:R-:W-:Y:S05]  /*1c040*/  BRA `(.L_x_899) ;  /* 0xffffffac00a47947 */ /* 0x000fea000383ffff */
.L_x_904:
[----:B0-----:R0:W1:Y:S02]  /*1c050*/  SYNCS.PHASECHK.TRANS64.TRYWAIT P0, [R4+URZ+0x22820], R0 ;  /* 0x02282000040075a7 */ /* 0x001064000800017f */
[----:B-1----:R-:W-:Y:S05]  /*1c060*/  @!P0 NANOSLEEP.SYNCS 0x989680 ;  /* 0x009896800000895d */ /* 0x002fea0003900000 */
[----:B------:R-:W1:Y:S02]  /*1c070*/  @!P0 SYNCS.PHASECHK.TRANS64 P0, [R4+URZ+0x22820], R0 ;  /* 0x02282000040085a7 */ /* 0x000e64000800007f */
[----:B-1----:R-:W-:Y:S05]  /*1c080*/  @!P0 BRA `(.L_x_904) ;  /* 0xfffffffc00f08947 */ /* 0x002fea000383ffff */
[----:B------:R-:W-:Y:S05]  /*1c090*/  BRA `(.L_x_1089) ;  /* 0xffffffb000907947 */ /* 0x000fea000383ffff */
.L_x_905:
[----:B------:R-:W1:Y:S01]  /*1c0a0*/  S2R R2, SR_TID.X ;  /* 0x0000000000027919 */ /* 0x000e620000002100 */
[----:B------:R-:W-:Y:S01]  /*1c0b0*/  BSSY B0, `(.L_x_1090) ;  /* 0x000000a000007945 */ /* 0x000fe20003800000 */
[----:B------:R-:W-:Y:S02]  /*1c0c0*/  IMAD.MOV.U32 R12, RZ, RZ, RZ ;  /* 0x000000ffff0c7224 */ /* 0x000fe400078e00ff */
[----:B------:R-:W-:Y:S02]  /*1c0d0*/  IMAD.MOV.U32 R11, RZ, RZ, 0x1f ;  /* 0x0000001fff0b7424 */ /* 0x000fe400078e00ff */
[----:B------:R-:W-:Y:S01]  /*1c0e0*/  IMAD.MOV.U32 R15, RZ, RZ, -0x1 ;  /* 0xffffffffff0f7424 */ /* 0x000fe200078e00ff */
[----:B-1----:R-:W-:-:S04]  /*1c0f0*/  SHF.R.U32.HI R2, RZ, 0x5, R2 ;  /* 0x00000005ff027819 */ /* 0x002fc80000011602 */
[----:B------:R-:W-:-:S05]  /*1c100*/  LOP3.LUT R2, R2, 0x3, RZ, 0xc0, !PT ;  /* 0x0000000302027812 */ /* 0x000fca00078ec0ff */
[----:B------:R-:W-:-:S07]  /*1c110*/  IMAD.MOV.U32 R13, RZ, RZ, R2 ;  /* 0x000000ffff0d7224 */ /* 0x000fce00078e0002 */
[----:B0---4-:R-:W-:Y:S05]  /*1c120*/  WARPSYNC.COLLECTIVE R15, `(.L_x_1091) ;  /* 0x000000000f087348 */ /* 0x011fea0003c00000 */
[----:B------:R1:W2:Y:S02]  /*1c130*/  SHFL.IDX P6, R14, R13, R12, R11 ;  /* 0x0000000c0d0e7389 */ /* 0x0002a400000c000b */
[----:B012-4-:R-:W-:Y:S01]  /*1c140*/  ENDCOLLECTIVE ;  /* 0x000000000000791b */ /* 0x017fe20003800000 */
.L_x_1091:
[----:B------:R-:W-:Y:S05]  /*1c150*/  BSYNC B0 ;  /* 0x0000000000007941 */ /* 0x000fea0003800000 */
.L_x_1090:
[----:B------:R-:W-:Y:S05]  /*1c160*/  BRA `(.L_x_1092) ;  /* 0xffffffb000787947 */ /* 0x000fea000383ffff */
.L_x_906:
[----:B------:R-:W-:Y:S01]  /*1c170*/  BSSY B0, `(.L_x_1093) ;  /* 0x0000006000007945 */ /* 0x000fe20003800000 */
[----:B------:R-:W-:-:S07]  /*1c180*/  IMAD.MOV.U32 R15, RZ, RZ, -0x1 ;  /* 0xffffffffff0f7424 */ /* 0x000fce00078e00ff */
[----:B0---4-:R-:W-:Y:S05]  /*1c190*/  WARPSYNC.COLLECTIVE R15, `(.L_x_1094) ;  /* 0x000000000f0c7348 */ /* 0x011fea0003c00000 */
[----:B------:R-:W-:Y:S02]  /*1c1a0*/  ELECT P6, UR62, PT ;  /* 0x00000000003e782f */ /* 0x000fe400038c0000 */
[----:B------:R-:W-:Y:S01]  /*1c1b0*/  MOV R14, UR62 ;  /* 0x0000003e000e7c02 */ /* 0x000fe20008000f00 */
[----:B0---4-:R-:W-:Y:S10]  /*1c1c0*/  ENDCOLLECTIVE ;  /* 0x000000000000791b */ /* 0x011ff40003800000 */
.L_x_1094:
[----:B------:R-:W-:Y:S05]  /*1c1d0*/  BSYNC B0 ;  /* 0x0000000000007941 */ /* 0x000fea0003800000 */
.L_x_1093:
[----:B------:R-:W-:Y:S05]  /*1c1e0*/  BRA `(.L_x_1095) ;  /* 0xffffffb0006c7947 */ /* 0x000fea000383ffff */
.L_x_908:
[----:B0-----:R0:W1:Y:S02]  /*1c1f0*/  SYNCS.PHASECHK.TRANS64.TRYWAIT P1, [R5+URZ+0x22840], R0 ;  /* 0x02284000050075a7 */ /* 0x001064000802017f */
[----:B-1----:R-:W-:Y:S05]  /*1c200*/  @!P1 NANOSLEEP.SYNCS 0x989680 ;  /* 0x009896800000995d */ /* 0x002fea0003900000 */
[----:B------:R-:W1:Y:S02]  /*1c210*/  @!P1 SYNCS.PHASECHK.TRANS64 P1, [R5+URZ+0x22840], R0 ;  /* 0x02284000050095a7 */ /* 0x000e64000802007f */
[----:B-1----:R-:W-:Y:S05]  /*1c220*/  @!P1 BRA `(.L_x_908) ;  /* 0xfffffffc00f09947 */ /* 0x002fea000383ffff */
[----:B------:R-:W-:Y:S05]  /*1c230*/  BRA `(.L_x_1096) ;  /* 0xffffffb0008c7947 */ /* 0x000fea000383ffff */
.L_x_910:
[----:B-1----:R1:W2:Y:S02]  /*1c240*/  SYNCS.PHASECHK.TRANS64.TRYWAIT P1, [R25+URZ+0x22840], R2 ;  /* 0x02284002190075a7 */ /* 0x0022a4000802017f */
[----:B--2---:R-:W-:Y:S05]  /*1c250*/  @!P1 NANOSLEEP.SYNCS 0x989680 ;  /* 0x009896800000995d */ /* 0x004fea0003900000 */
[----:B------:R-:W2:Y:S02]  /*1c260*/  @!P1 SYNCS.PHASECHK.TRANS64 P1, [R25+URZ+0x22840], R2 ;  /* 0x02284002190095a7 */ /* 0x000ea4000802007f */
[----:B--2---:R-:W-:Y:S05]  /*1c270*/  @!P1 BRA `(.L_x_910) ;  /* 0xfffffffc00f09947 */ /* 0x004fea000383ffff */
[----:B------:R-:W-:Y:S05]  /*1c280*/  BRA `(.L_x_1097) ;  /* 0xffffffb000987947 */ /* 0x000fea000383ffff */
.L_x_912:
[----:B--2---:R2:W3:Y:S02]  /*1c290*/  SYNCS.PHASECHK.TRANS64.TRYWAIT P1, [R5+URZ+0x22860], R0 ;  /* 0x02286000050075a7 */ /* 0x0044e4000802017f */
[----:B---3--:R-:W-:Y:S05]  /*1c2a0*/  @!P1 NANOSLEEP.SYNCS 0x989680 ;  /* 0x009896800000995d */ /* 0x008fea0003900000 */
[----:B------:R-:W3:Y:S02]  /*1c2b0*/  @!P1 SYNCS.PHASECHK.TRANS64 P1, [R5+URZ+0x22860], R0 ;  /* 0x02286000050095a7 */ /* 0x000ee4000802007f */
[----:B---3--:R-:W-:Y:S05]  /*1c2c0*/  @!P1 BRA `(.L_x_912) ;  /* 0xfffffffc00f09947 */ /* 0x008fea000383ffff */
[----:B------:R-:W-:Y:S05]  /*1c2d0*/  BRA `(.L_x_1098) ;  /* 0xffffffb000947947 */ /* 0x000fea000383ffff */
.L_x_1099:
        /* <DEDUP_REMOVED lines=10> */
.L_x_6451:


//--------------------- .text._ZN7cutlass13device_kernelIN5flash11enable_sm90INS1_16FlashAttnFwdSm90INS1_25CollectiveMainloopFwdSm90ILi2EN4cute5tupleIJNS5_1CILi1EEES8_S8_EEENS6_IJNS7_ILi128EEENS7_ILi96EEENS7_ILi64EEEEEELi256ENS_10bfloat16_tEfNS_4arch4Sm90ELb0ELb0ELb1ELb1ELb1ELb0ELb1ELb1ELb0ELb1ELb0ELb0EEENS1_21CollectiveEpilogueFwdINS6_IJSA_NS7_ILi256EEESB_EEES9_SE_SG_Li256ELb1ELb1ELb0ELb0EEENS1_36VarlenDynamicPersistentTileSchedulerILi128ELi96ELi256ELi128ELb0ELb1ELb1ELb0ELb1ELb1EEEEEEEEEvNT_6ParamsE --------------------------
	.section	.text._ZN7cutlass13device_kernelIN5flash11enable_sm90INS1_16FlashAttnFwdSm90INS1_25CollectiveMainloopFwdSm90ILi2EN4cute5tupleIJNS5_1CILi1EEES8_S8_EEENS6_IJNS7_ILi128EEENS7_ILi96EEENS7_ILi64EEEEEELi256ENS_10bfloat16_tEfNS_4arch4Sm90ELb0ELb0ELb1ELb1ELb1ELb0ELb1ELb1ELb0ELb1ELb0ELb0EEENS1_21CollectiveEpilogueFwdINS6_IJSA_NS7_ILi256EEESB_EEES9_SE_SG_Li256ELb1ELb1ELb0ELb0EEENS1_36VarlenDynamicPersistentTileSchedulerILi128ELi96ELi256ELi128ELb0ELb1ELb1ELb0ELb1ELb1EEEEEEEEEvNT_6ParamsE,"ax",@progbits
	.align	128
.text._ZN7cutlass13device_kernelIN5flash11enable_sm90INS1_16FlashAttnFwdSm90INS1_25CollectiveMainloopFwdSm90ILi2EN4cute5tupleIJNS5_1CILi1EEES8_S8_EEENS6_IJNS7_ILi128EEENS7_ILi96EEENS7_ILi64EEEEEELi256ENS_10bfloat16_tEfNS_4arch4Sm90ELb0ELb0ELb1ELb1ELb1ELb0ELb1ELb1ELb0ELb1ELb0ELb0EEENS1_21CollectiveEpilogueFwdINS6_IJSA_NS7_ILi256EEESB_EEES9_SE_SG_Li256ELb1ELb1ELb0ELb0EEENS1_36VarlenDynamicPersistentTileSchedulerILi128ELi96ELi256ELi128ELb0ELb1ELb1ELb0ELb1ELb1EEEEEEEEEvNT_6ParamsE:
        .type           _ZN7cutlass13device_kernelIN5flash11enable_sm90INS1_16FlashAttnFwdSm90INS1_25CollectiveMainloopFwdSm90ILi2EN4cute5tupleIJNS5_1CILi1EEES8_S8_EEENS6_IJNS7_ILi128EEENS7_ILi96EEENS7_ILi64EEEEEELi256ENS_10bfloat16_tEfNS_4arch4Sm90ELb0ELb0ELb1ELb1ELb1ELb0ELb1ELb1ELb0ELb1ELb0ELb0EEENS1_21CollectiveEpilogueFwdINS6_IJSA_NS7_ILi256EEESB_EEES9_SE_SG_Li256ELb1ELb1ELb0ELb0EEENS1_36VarlenDynamicPersistentTileSchedulerILi128ELi96ELi256ELi128ELb0ELb1ELb1ELb0ELb1ELb1EEEEEEEEEvNT_6ParamsE,@function
        .size           _ZN7cutlass13device_kernelIN5flash11enable_sm90INS1_16FlashAttnFwdSm90INS1_25CollectiveMainloopFwdSm90ILi2EN4cute5tupleIJNS5_1CILi1EEES8_S8_EEENS6_IJNS7_ILi128EEENS7_ILi96EEENS7_ILi64EEEEEELi256ENS_10bfloat16_tEfNS_4arch4Sm90ELb0ELb0ELb1ELb1ELb1ELb0ELb1ELb1ELb0ELb1ELb0ELb0EEENS1_21CollectiveEpilogueFwdINS6_IJSA_NS7_ILi256EEESB_EEES9_SE_SG_Li256ELb1ELb1ELb0ELb0EEENS1_36VarlenDynamicPersistentTileSchedulerILi128ELi96ELi256ELi128ELb0ELb1ELb1ELb0ELb1ELb1EEEEEEEEEvNT_6ParamsE,(.L_x_6452 - _ZN7cutlass13device_kernelIN5flash11enable_sm90INS1_16FlashAttnFwdSm90INS1_25CollectiveMainloopFwdSm90ILi2EN4cute5tupleIJNS5_1CILi1EEES8_S8_EEENS6_IJNS7_ILi128EEENS7_ILi96EEENS7_ILi64EEEEEELi256ENS_10bfloat16_tEfNS_4arch4Sm90ELb0ELb0ELb1ELb1ELb1ELb0ELb1ELb1ELb0ELb1ELb0ELb0EEENS1_21CollectiveEpilogueFwdINS6_IJSA_NS7_ILi256EEESB_EEES9_SE_SG_Li256ELb1ELb1ELb0ELb0EEENS1_36VarlenDynamicPersistentTileSchedulerILi128ELi96ELi256ELi128ELb0ELb1ELb1ELb0ELb1ELb1EEEEEEEEEvNT_6ParamsE)
        .other          _ZN7cutlass13device_kernelIN5flash11enable_sm90INS1_16FlashAttnFwdSm90INS1_25CollectiveMainloopFwdSm90ILi2EN4cute5tupleIJNS5_1CILi1EEES8_S8_EEENS6_IJNS7_ILi128EEENS7_ILi96EEENS7_ILi64EEEEEELi256ENS_10bfloat16_tEfNS_4arch4Sm90ELb0ELb0ELb1ELb1ELb1ELb0ELb1ELb1ELb0ELb1ELb0ELb0EEENS1_21CollectiveEpilogueFwdINS6_IJSA_NS7_ILi256EEESB_EEES9_SE_SG_Li256ELb1ELb1ELb0ELb0EEENS1_36VarlenDynamicPersistentTileSchedulerILi128ELi96ELi256ELi128ELb0ELb1ELb1ELb0ELb1ELb1EEEEEEEEEvNT_6ParamsE,@"STO_CUDA_ENTRY STV_DEFAULT"
_ZN7cutlass13device_kernelIN5flash11enable_sm90INS1_16FlashAttnFwdSm90INS1_25CollectiveMainloopFwdSm90ILi2EN4cute5tupleIJNS5_1CILi1EEES8_S8_EEENS6_IJNS7_ILi128EEENS7_ILi96EEENS7_ILi64EEEEEELi256ENS_10bfloat16_tEfNS_4arch4Sm90ELb0ELb0ELb1ELb1ELb1ELb0ELb1ELb1ELb0ELb1ELb0ELb0EEENS1_21CollectiveEpilogueFwdINS6_IJSA_NS7_ILi256EEESB_EEES9_SE_SG_Li256ELb1ELb1ELb0ELb0EEENS1_36VarlenDynamicPersistentTileSchedulerILi128ELi96ELi256ELi128ELb0ELb1ELb1ELb0ELb1ELb1EEEEEEEEEvNT_6ParamsE:
        /* <DEDUP_REMOVED lines=47> */
.L_x_1100:
        /* <DEDUP_REMOVED lines=22> */
.L_x_1101:
        /* <DEDUP_REMOVED lines=18> */
.L_x_1102:
        /* <DEDUP_REMOVED lines=22> */
.L_x_1103:
        /* <DEDUP_REMOVED lines=23> */
.L_x_1104:
[----:B------:R-:W-:Y:S01]  /*0840*/  UISETP.NE.AND UP0, UPT, UR9, URZ, UPT ;  /* 0x0000003f0900728c */ /* 0x000fe2000bf05270 */
[----:B------:R-:W-:Y:S01]  /*0850*/  NOP ;  /* 0x0000000000007918 */ /* 0x000fe20000000000 */
[----:B0-----:R-:W-:Y:S01]  /*0860*/  UMOV UR4, 0x1 ;  /* 0x0000000100047882 */ /* 0x001fe20000000000 */
[----:B------:R-:W-:Y:S01]  /*0870*/  ULDC.64 UR36, c[0x0][0x208] ;  /* 0x0000820000247ab9 */ /* 0x000fe20000000a00 */
[----:B------:R-:W-:Y:S01]  /*0880*/  USEL UR4, UR4, 0x2, !UP0 ;  /* 0x0000000204047887 */ /* 0x000fe2000c000000 */
[----:B-1234-:R-:W-:Y:S01]  /*0890*/  BAR.SYNC.DEFER_BLOCKING 0x0 ;  /* 0x0000000000007b1d */ /* 0x01efe20000010000 */
[----:B------:R-:W-:-:S04]  /*08a0*/  PLOP3.LUT P0, PT, PT, PT, UP0, 0x80, 0x0 ;  /* 0x000000000000781c */ /* 0x000fc80003f0f008 */
[----:B------:R-:W-:-:S05]  /*08b0*/  IMAD.U32 R2, RZ, RZ, UR4 ;  /* 0x00000004ff027e24 */ /* 0x000fca000f8e00ff */
[----:B------:R0:W-:Y:S04]  /*08c0*/  STL [R1+0x24], R2 ;  /* 0x0000240201007387 */ /* 0x0001e80000100800 */
[----:B------:R-:W-:Y:S05]  /*08d0*/  @!P0 BRA `(.L_x_1105) ;  /* 0x0000009800ec8947 */ /* 0x000fea0003800000 */
.L_x_1106:
[----:B------:R-:W-:-:S08]  /*08e0*/  NOP ;  /* 0x0000000000007918 */ /* 0x000fd00000000000 */
[----:B------:R-:W1:Y:S02]  /*08f0*/  USETMAXREG.TRY_ALLOC.CTAPOOL UP0, 0xe8 ;  /* 0x000000e8000079c8 */ /* 0x000e640008000600 */
[----:B-1----:R-:W-:-:S13]  /*0900*/  PLOP3.LUT P0, PT, PT, PT, UP0, 0x80, 0x0 ;  /* 0x000000000000781c */ /* 0x002fda0003f0f008 */
[----:B------:R-:W-:Y:S05]  /*0910*/  @!P0 BRA `(.L_x_1106) ;  /* 0xfffffffc00f08947 */ /* 0x000fea000383ffff */
[----:B------:R-:W1:Y:S01]  /*0920*/  S2R R0, SR_TID.X ;  /* 0x0000000000007919 */ /* 0x000e620000002100 */
[----:B------:R-:W2:Y:S01]  /*0930*/  S2UR UR5, SR_CgaCtaId ;  /* 0x00000000000579c3 */ /* 0x000ea20000008800 */
[----:B------:R-:W-:-:S07]  /*0940*/  UMOV UR4, 0x400 ;  /* 0x0000040000047882 */ /* 0x000fce0000000000 */
[----:B------:R-:W-:Y:S06]  /*0950*/  BAR.ARV 0x8, 0x180 ;  /* 0x0206000000007b1d */ /* 0x000fec0000002000 */
[----:B--2---:R-:W-:Y:S01]  /*0960*/  ULEA UR4, UR5, UR4, 0x18 ;  /* 0x0000000405047291 */ /* 0x004fe2000f8ec03f */
[----:B-1----:R-:W-:-:S04]  /*0970*/  SHF.R.U32.HI R0, RZ, 0x7, R0 ;  /* 0x00000007ff007819 */ /* 0x002fc80000011600 */
[----:B------:R-:W-:-:S13]  /*0980*/  ISETP.NE.AND P0, PT, R0, 0x1, PT ;  /* 0x000000010000780c */ /* 0x000fda0003f05270 */
[----:B------:R-:W-:Y:S08]  /*0990*/  @!P0 BAR.ARV 0x9, 0x100 ;  /* 0x0244000000008b1d */ /* 0x000ff00000002000 */
[----:B------:R-:W-:Y:S06]  /*09a0*/  BAR.SYNC.DEFER_BLOCKING 0x5, 0x180 ;  /* 0x0146000000007b1d */ /* 0x000fec0000010000 */
[----:B------:R-:W1:Y:S01]  /*09b0*/  LDS.128 R12, [UR4+0x324d0] ;  /* 0x0324d004ff0c7984 */ /* 0x000e620008000c00 */
[----:B------:R-:W-:Y:S01]  /*09c0*/  ULDC UR4, c[0x0][0xd3c] ;  /* 0x00034f0000047ab9 */ /* 0x000fe20000000800 */
[----:B------:R-:W-:Y:S06]  /*09d0*/  BAR.ARV 0x4, 0x180 ;  /* 0x0106000000007b1d */ /* 0x000fec0000002000 */
[----:B-1----:R-:W-:-:S13]  /*09e0*/  ISETP.GE.AND P0, PT, R15, UR4, PT ;  /* 0x000000040f007c0c */ /* 0x002fda000bf06270 */
[----:B------:R-:W-:Y:S05]  /*09f0*/  @P0 EXIT ;  /* 0x000000000000094d */ /* 0x000fea0003800000 */
[----:B0-----:R-:W2:Y:S01]  /*0a00*/  LDL R2, [R1+0x24] ;  /* 0x0000240001027983 */ /* 0x001ea20000100800 */
[----:B------:R-:W-:Y:S01]  /*0a10*/  R2UR UR5, R13 ;  /* 0x000000000d0572ca */ /* 0x000fe200000e0000 */
[----:B------:R-:W-:Y:S01]  /*0a20*/  UMOV UR39, URZ ;  /* 0x0000003f00277c82 */ /* 0x000fe20008000000 */
[----:B------:R-:W-:Y:S01]  /*0a30*/  R2UR UR6, R14 ;  /* 0x000000000e0672ca */ /* 0x000fe200000e0000 */
[----:B------:R-:W0:Y:S01]  /*0a40*/  S2R R0, SR_TID.X ;  /* 0x0000000000007919 */ /* 0x000e220000002100 */
[----:B------:R-:W-:Y:S01]  /*0a50*/  UMOV UR38, URZ ;  /* 0x0000003f00267c82 */ /* 0x000fe20008000000 */
[----:B0-----:R-:W-:-:S05]  /*0a60*/  VIADD R12, R0, 0xffffff80 ;  /* 0xffffff80000c7836 */ /* 0x001fca0000000000 */
[----:B------:R-:W-:-:S04]  /*0a70*/  SHF.R.S32.HI R0, RZ, 0x1f, R12 ;  /* 0x0000001fff007819 */ /* 0x000fc8000001140c */
[CC--:B------:R-:W-:Y:S02]  /*0a80*/  LEA.HI R4, R0.reuse, R12.reuse, RZ, 0x5 ;  /* 0x0000000c00047211 */ /* 0x0c0fe400078f28ff */
[CC--:B------:R-:W-:Y:S02]  /*0a90*/  LEA.HI R3, R0.reuse, R12.reuse, RZ, 0x4 ;  /* 0x0000000c00037211 */ /* 0x0c0fe400078f20ff */
[----:B------:R-:W-:Y:S01]  /*0aa0*/  LEA.HI R11, R0, R12, RZ, 0x2 ;  /* 0x0000000c000b7211 */ /* 0x000fe200078f10ff */
[----:B------:R-:W-:Y:S01]  /*0ab0*/  IMAD.SHL.U32 R5, R4, 0x20, RZ ;  /* 0x0000002004057824 */ /* 0x000fe200078e00ff */
[----:B------:R-:W-:Y:S02]  /*0ac0*/  SHF.R.S32.HI R6, RZ, 0x4, R3 ;  /* 0x00000004ff067819 */ /* 0x000fe40000011403 */
[----:B------:R-:W-:Y:S02]  /*0ad0*/  LOP3.LUT R4, R3, 0x3fffff0, RZ, 0xc0, !PT ;  /* 0x03fffff003047812 */ /* 0x000fe400078ec0ff */
[----:B------:R-:W-:-:S02]  /*0ae0*/  LOP3.LUT R11, R11, 0xfffffffc, RZ, 0xc0, !PT ;  /* 0xfffffffc0b0b7812 */ /* 0x000fc400078ec0ff */
[----:B------:R-:W-:Y:S01]  /*0af0*/  LEA.HI R3, R3, R6, RZ, 0x1 ;  /* 0x0000000603037211 */ /* 0x000fe200078f08ff */
[C---:B------:R-:W-:Y:S01]  /*0b00*/  IMAD.IADD R4, R12.reuse, 0x1, -R4 ;  /* 0x000000010c047824 */ /* 0x040fe200078e0a04 */
[----:B------:R-:W-:Y:S01]  /*0b10*/  LOP3.LUT R5, R5, 0xfffffc00, RZ, 0xc0, !PT ;  /* 0xfffffc0005057812 */ /* 0x000fe200078ec0ff */
[----:B------:R-:W-:Y:S01]  /*0b20*/  IMAD.IADD R11, R12, 0x1, -R11 ;  /* 0x000000010c0b7824 */ /* 0x000fe200078e0a0b */
[----:B------:R-:W-:-:S03]  /*0b30*/  LOP3.LUT R3, R3, 0x1ffffffe, RZ, 0xc0, !PT ;  /* 0x1ffffffe03037812 */ /* 0x000fc600078ec0ff */
[----:B------:R-:W-:Y:S01]  /*0b40*/  IMAD R4, R4, 0x40, R5 ;  /* 0x0000004004047824 */ /* 0x000fe200078e0205 */
[----:B------:R-:W-:Y:S01]  /*0b50*/  LEA.HI R5, R11, R11, RZ, 0x1 ;  /* 0x0000000b0b057211 */ /* 0x000fe200078f08ff */
[----:B------:R-:W-:-:S03]  /*0b60*/  IMAD.IADD R3, R6, 0x1, -R3 ;  /* 0x0000000106037824 */ /* 0x000fc600078e0a03 */
[----:B------:R-:W-:Y:S01]  /*0b70*/  LOP3.LUT R6, R5, 0x1ffffffe, RZ, 0xc0, !PT ;  /* 0x1ffffffe05067812 */ /* 0x000fe200078ec0ff */
[----:B------:R-:W-:-:S04]  /*0b80*/  IMAD R225, R3, 0x8, R4 ;  /* 0x0000000803e17824 */ /* 0x000fc800078e0204 */
[----:B------:R-:W-:Y:S01]  /*0b90*/  IMAD.IADD R11, R11, 0x1, -R6 ;  /* 0x000000010b0b7824 */ /* 0x000fe200078e0a06 */
[----:B--2---:R-:W-:Y:S02]  /*0ba0*/  R2UR UR4, R2 ;  /* 0x00000000020472ca */ /* 0x004fe400000e0000 */
[CC--:B------:R-:W-:Y:S02]  /*0bb0*/  LEA.HI R2, R0.reuse, R12.reuse, RZ, 0x7 ;  /* 0x0000000c00027211 */ /* 0x0c0fe400078f38ff */
[----:B------:R-:W-:Y:S02]  /*0bc0*/  LEA.HI R0, R0, R12, RZ, 0x3 ;  /* 0x0000000c00007211 */ /* 0x000fe400078f18ff */
[----:B------:R-:W-:Y:S02]  /*0bd0*/  LOP3.LUT R220, R2, 0xffffff80, RZ, 0xc0, !PT ;  /* 0xffffff8002dc7812 */ /* 0x000fe400078ec0ff */
[----:B------:R-:W-:Y:S02]  /*0be0*/  SHF.R.S32.HI R221, RZ, 0x7, R2 ;  /* 0x00000007ffdd7819 */ /* 0x000fe40000011402 */
[----:B------:R-:W-:Y:S01]  /*0bf0*/  LOP3.LUT R214, R0, 0xfffffff8, RZ, 0xc0, !PT ;  /* 0xfffffff800d67812 */ /* 0x000fe200078ec0ff */
[----:B------:R-:W-:Y:S01]  /*0c00*/  IMAD.IADD R220, R12, 0x1, -R220 ;  /* 0x000000010cdc7824 */ /* 0x000fe200078e0adc */
[----:B------:R-:W-:Y:S01]  /*0c10*/  LEA.HI R2, R2, R221, RZ, 0x1 ;  /* 0x000000dd02027211 */ /* 0x000fe200078f08ff */
[----:B------:R-:W-:Y:S01]  /*0c20*/  ULOP3.LUT UR4, UR4, 0x1, URZ, 0xfc, !UPT ;  /* 0x0000000104047892 */ /* 0x000fe2000f8efc3f */
[----:B------:R-:W-:Y:S01]  /*0c30*/  SHF.R.S32.HI R217, RZ, 0x3, R0 ;  /* 0x00000003ffd97819 */ /* 0x000fe20000011400 */
[----:B------:R-:W-:Y:S01]  /*0c40*/  IMAD.IADD R214, R12, 0x1, -R214 ;  /* 0x000000010cd67824 */ /* 0x000fe200078e0ad6 */
[----:B------:R-:W-:-:S02]  /*0c50*/  SHF.R.S32.HI R7, RZ, 0x1f, R220 ;  /* 0x0000001fff077819 */ /* 0x000fc400000114dc */
[----:B------:R-:W-:Y:S01]  /*0c60*/  LOP3.LUT R2, R2, 0x3fffffe, RZ, 0xc0, !PT ;  /* 0x03fffffe02027812 */ /* 0x000fe200078ec0ff */
[----:B------:R-:W-:Y:S01]  /*0c70*/  IMAD.U32 R226, RZ, RZ, UR4 ;  /* 0x00000004ffe27e24 */ /* 0x000fe2000f8e00ff */
[CC--:B------:R-:W-:Y:S01]  /*0c80*/  LEA.HI R8, R7.reuse, R220.reuse, RZ, 0x2 ;  /* 0x000000dc07087211 */ /* 0x0c0fe200078f10ff */
[----:B------:R-:W-:Y:S01]  /*0c90*/  UMOV UR4, URZ ;  /* 0x0000003f00047c82 */ /* 0x000fe20008000000 */
[----:B------:R-:W-:Y:S01]  /*0ca0*/  LEA.HI R7, R7, R220, RZ, 0x5 ;  /* 0x000000dc07077211 */ /* 0x000fe200078f28ff */
[----:B------:R-:W-:Y:S01]  /*0cb0*/  IMAD.IADD R2, R221, 0x1, -R2 ;  /* 0x00000001dd027824 */ /* 0x000fe200078e0a02 */
[--C-:B------:R-:W-:Y:S01]  /*0cc0*/  SHF.R.S32.HI R9, RZ, 0x2, R8.reuse ;  /* 0x00000002ff097819 */ /* 0x100fe20000011408 */
[----:B------:R-:W-:Y:S01]  /*0cd0*/  IMAD.U32 R219, RZ, RZ, UR4 ;  /* 0x00000004ffdb7e24 */ /* 0x000fe2000f8e00ff */
[----:B------:R-:W-:Y:S02]  /*0ce0*/  SHF.R.S32.HI R10, RZ, 0x1f, R8 ;  /* 0x0000001fff0a7819 */ /* 0x000fe40000011408 */
[----:B------:R-:W-:-:S02]  /*0cf0*/  SHF.R.S32.HI R7, RZ, 0x5, R7 ;  /* 0x00000005ff077819 */ /* 0x000fc40000011407 */
[----:B------:R-:W-:Y:S02]  /*0d00*/  LEA.HI R10, R10, R9, RZ, 0x3 ;  /* 0x000000090a0a7211 */ /* 0x000fe400078f18ff */
[----:B------:R-:W-:Y:S02]  /*0d10*/  LOP3.LUT R223, R8, 0x7ffffffc, RZ, 0xc0, !PT ;  /* 0x7ffffffc08df7812 */ /* 0x000fe400078ec0ff */
[----:B------:R-:W-:-:S03]  /*0d20*/  LOP3.LUT R10, R10, 0xfffffff8, RZ, 0xc0, !PT ;  /* 0xfffffff80a0a7812 */ /* 0x000fc600078ec0ff */
[----:B------:R-:W-:Y:S01]  /*0d30*/  IMAD.IADD R223, R220, 0x1, -R223 ;  /* 0x00000001dcdf7824 */ /* 0x000fe200078e0adf */
[----:B------:R-:W-:-:S05]  /*0d40*/  IADD3 R10, R9, -R10, RZ ;  /* 0x8000000a090a7210 */ /* 0x000fca0007ffe0ff */
[----:B------:R-:W-:-:S04]  /*0d50*/  IMAD R7, R7, 0x10, R10 ;  /* 0x0000001007077824 */ /* 0x000fc800078e020a */
[----:B------:R-:W-:Y:S01]  /*0d60*/  IMAD R222, R2, 0x40, R7 ;  /* 0x0000004002de7824 */ /* 0x000fe200078e0207 */
[----:B------:R-:W-:Y:S01]  /*0d70*/  SHF.L.U32 R2, R214, 0x3, RZ ;  /* 0x00000003d6027819 */ /* 0x000fe200000006ff */
[----:B------:R-:W-:Y:S02]  /*0d80*/  IMAD.MOV.U32 R7, RZ, RZ, R15 ;  /* 0x000000ffff077224 */ /* 0x000fe400078e000f */
[----:B------:R-:W-:Y:S01]  /*0d90*/  IMAD R224, R11, 0x8, R222 ;  /* 0x000000080be07824 */ /* 0x000fe200078e02de */
[----:B------:R-:W-:Y:S01]  /*0da0*/  SHF.R.S32.HI R0, RZ, 0x1f, R2 ;  /* 0x0000001fff007819 */ /* 0x000fe20000011402 */
[C---:B------:R-:W-:Y:S02]  /*0db0*/  VIADD R212, R2.reuse, 0x40 ;  /* 0x0000004002d47836 */ /* 0x040fe40000000000 */
[C---:B------:R-:W-:Y:S02]  /*0dc0*/  VIADD R211, R2.reuse, 0x80 ;  /* 0x0000008002d37836 */ /* 0x040fe40000000000 */
[----:B------:R-:W-:Y:S01]  /*0dd0*/  VIADD R213, R2, 0xc0 ;  /* 0x000000c002d57836 */ /* 0x000fe20000000000 */
[----:B------:R-:W-:-:S02]  /*0de0*/  SHF.R.S32.HI R229, RZ, 0x1f, R212 ;  /* 0x0000001fffe57819 */ /* 0x000fc400000114d4 */
[----:B------:R-:W-:Y:S02]  /*0df0*/  SHF.R.S32.HI R228, RZ, 0x1f, R211 ;  /* 0x0000001fffe47819 */ /* 0x000fe400000114d3 */
[----:B------:R-:W-:-:S07]  /*0e00*/  SHF.R.S32.HI R227, RZ, 0x1f, R213 ;  /* 0x0000001fffe37819 */ /* 0x000fce00000114d5 */
.L_x_1153:
[----:B01----:R-:W0:Y:S01]  /*0e10*/  LDC.64 R4, c[0x0][0xd88] ;  /* 0x00036200ff047b82 */ /* 0x003e220000000a00 */
[----:B------:R-:W-:Y:S01]  /*0e20*/  ULDC.64 UR8, c[0x0][0xb20] ;  /* 0x0002c80000087ab9 */ /* 0x000fe20000000a00 */
[----:B------:R-:W-:Y:S01]  /*0e30*/  ULDC.64 UR10, c[0x0][0x418] ;  /* 0x00010600000a7ab9 */ /* 0x000fe20000000a00 */
[----:B------:R-:W-:Y:S01]  /*0e40*/  MOV R0, RZ ;  /* 0x000000ff00007202 */ /* 0x000fe20000000f00 */
[----:B------:R-:W-:Y:S01]  /*0e50*/  ULDC UR4, c[0x0][0x424] ;  /* 0x0001090000047ab9 */ /* 0x000fe20000000800 */
[----:B------:R-:W-:Y:S01]  /*0e60*/  ULDC UR7, c[0x0][0x2f0] ;  /* 0x0000bc0000077ab9 */ /* 0x000fe20000000800 */
[----:B0-----:R-:W-:-:S06]  /*0e70*/  IMAD.WIDE R4, R7, 0x4, R4 ;  /* 0x0000000407047825 */ /* 0x001fcc00078e0204 */
[----:B--2---:R-:W2:Y:S01]  /*0e80*/  LDG.E R4, desc[UR36][R4.64] ;  /* 0x0000002404047981 */ /* 0x004ea2000c1e1900 */
[----:B------:R-:W-:-:S04]  /*0e90*/  UISETP.NE.U32.AND UP0, UPT, UR8, URZ, UPT ;  /* 0x0000003f0800728c */ /* 0x000fc8000bf05070 */
[----:B------:R-:W-:-:S06]  /*0ea0*/  UISETP.NE.AND.EX UP0, UPT, UR9, URZ, UPT, UP0 ;  /* 0x0000003f0900728c */ /* 0x000fcc000bf05300 */
[----:B------:R-:W-:Y:S02]  /*0eb0*/  PLOP3.LUT P0, PT, PT, PT, UP0, 0x80, 0x0 ;  /* 0x000000000000781c */ /* 0x000fe40003f0f008 */
[----:B--2---:R-:W-:-:S13]  /*0ec0*/  R2UR UR61, R4 ;  /* 0x00000000043d72ca */ /* 0x004fda00000e0000 */
[----:B------:R-:W-:Y:S02]  /*0ed0*/  USHF.R.S32.HI UR12, URZ, 0x1f, UR61 ;  /* 0x0000001f3f0c7899 */ /* 0x000fe4000801143d */
[----:B------:R-:W-:-:S04]  /*0ee0*/  @UP0 ULEA UR8, UP1, UR61, UR8, 0x2 ;  /* 0x000000083d080291 */ /* 0x000fc8000f82103f */
[----:B------:R-:W-:Y:S02]  /*0ef0*/  @UP0 ULEA.HI.X UR9, UR61, UR9, UR12, 0x2, UP1 ;  /* 0x000000093d090291 */ /* 0x000fe400088f140c */
[----:B------:R-:W-:Y:S02]  /*0f00*/  IMAD.U32 R218, RZ, RZ, UR12 ;  /* 0x0000000cffda7e24 */ /* 0x000fe4000f8e00ff */
[----:B----4-:R-:W-:Y:S02]  /*0f10*/  IMAD.U32 R6, RZ, RZ, UR8 ;  /* 0x00000008ff067e24 */ /* 0x010fe4000f8e00ff */
[----:B------:R-:W-:Y:S01]  /*0f20*/  IMAD.U32 R7, RZ, RZ, UR9 ;  /* 0x00000009ff077e24 */ /* 0x000fe2000f8e00ff */
[----:B------:R-:W-:Y:S02]  /*0f30*/  ULDC.64 UR8, c[0x0][0xb18] ;  /* 0x0002c60000087ab9 */ /* 0x000fe40000000a00 */
[----:B------:R-:W-:Y:S02]  /*0f40*/  UISETP.NE.U32.AND UP0, UPT, UR8, URZ, UPT ;  /* 0x0000003f0800728c */ /* 0x000fe4000bf05070 */
[----:B------:R-:W-:Y:S01]  /*0f50*/  UISETP.NE.U32.AND UP1, UPT, UR10, URZ, UPT ;  /* 0x0000003f0a00728c */ /* 0x000fe2000bf25070 */
[----:B------:R0:W5:Y:S01]  /*0f60*/  @P0 LDG.E R0, desc[UR36][R6.64] ;  /* 0x0000002406000981 */ /* 0x000162000c1e1900 */
[----:B------:R-:W-:-:S02]  /*0f70*/  UISETP.NE.AND.EX UP0, UPT, UR9, URZ, UPT, UP0 ;  /* 0x0000003f0900728c */ /* 0x000fc4000bf05300 */
[----:B------:R-:W-:-:S04]  /*0f80*/  UISETP.NE.AND.EX UP1, UPT, UR11, URZ, UPT, UP1 ;  /* 0x0000003f0b00728c */ /* 0x000fc8000bf25310 */
[----:B------:R-:W-:Y:S01]  /*0f90*/  USEL UR4, UR4, 0x1, UP1 ;  /* 0x0000000104047887 */ /* 0x000fe20008800000 */
[----:B------:R-:W-:-:S03]  /*0fa0*/  PLOP3.LUT P0, PT, PT, PT, UP0, 0x80, 0x0 ;  /* 0x000000000000781c */ /* 0x000fc60003f0f008 */
[----:B------:R-:W-:Y:S02]  /*0fb0*/  UIMAD UR4, UR4, UR7, URZ ;  /* 0x00000007040472a4 */ /* 0x000fe4000f8e023f */
[----:B------:R-:W-:-:S04]  /*0fc0*/  @UP0 ULEA UR8, UP1, UR61, UR8, 0x2 ;  /* 0x000000083d080291 */ /* 0x000fc8000f82103f */
[----:B------:R-:W-:Y:S01]  /*0fd0*/  @UP0 ULEA.HI.X UR9, UR61, UR9, UR12, 0x2, UP1 ;  /* 0x000000093d090291 */ /* 0x000fe200088f140c */
[----:B------:R-:W-:Y:S02]  /*0fe0*/  IMAD.U32 R157, RZ, RZ, UR4 ;  /* 0x00000004ff9d7e24 */ /* 0x000fe4000f8e00ff */
[----:B------:R-:W-:-:S03]  /*0ff0*/  IMAD.U32 R4, RZ, RZ, UR8 ;  /* 0x00000008ff047e24 */ /* 0x000fc6000f8e00ff */
[----:B------:R-:W-:-:S05]  /*1000*/  IMAD.U32 R5, RZ, RZ, UR9 ;  /* 0x00000009ff057e24 */ /* 0x000fca000f8e00ff */
[----:B------:R0:W5:Y:S01]  /*1010*/  @P0 LDG.E R157, desc[UR36][R4.64] ;  /* 0x00000024049d0981 */ /* 0x000162000c1e1900 */
[----:B------:R-:W-:Y:S02]  /*1020*/  IMAD.U32 R216, RZ, RZ, UR5 ;  /* 0x00000005ffd87e24 */ /* 0x000fe4000f8e00ff */
[----:B------:R-:W-:Y:S01]  /*1030*/  IMAD.U32 R215, RZ, RZ, UR6 ;  /* 0x00000006ffd77e24 */ /* 0x000fe2000f8e00ff */
[----:B---3--:R-:W-:Y:S06]  /*1040*/  @P0 BRA `(.L_x_1107) ;  /* 0x00000000002c0947 */ /* 0x008fec0003800000 */
[----:B------:R-:W-:Y:S02]  /*1050*/  ULDC.64 UR4, c[0x0][0xb00] ;  /* 0x0002c00000047ab9 */ /* 0x000fe40000000a00 */
[----:B------:R-:W-:-:S04]  /*1060*/  ISETP.NE.U32.AND P0, PT, RZ, UR4, PT ;  /* 0x00000004ff007c0c */ /* 0x000fc8000bf05070 */
[----:B------:R-:W-:-:S13]  /*1070*/  ISETP.NE.AND.EX P0, PT, RZ, UR5, PT, P0 ;  /* 0x00000005ff007c0c */ /* 0x000fda000bf05300 */
[----:B------:R-:W-:Y:S05]  /*1080*/  @!P0 BRA `(.L_x_1107) ;  /* 0x00000000001c8947 */ /* 0x000fea0003800000 */
[----:B------:R-:W-:Y:S02]  /*1090*/  ULDC.64 UR4, c[0x0][0xb00] ;  /* 0x0002c00000047ab9 */ /* 0x000fe40000000a00 */
[----:B------:R-:W-:-:S06]  /*10a0*/  UIMAD.WIDE UR4, UR61, 0x4, UR4 ;  /* 0x000000043d0478a5 */ /* 0x000fcc000f8e0204 */
[----:B0-----:R-:W-:Y:S01]  /*10b0*/  IMAD.U32 R4, RZ, RZ, UR4 ;  /* 0x00000004ff047e24 */ /* 0x001fe2000f8e00ff */
[----:B------:R-:W-:-:S05]  /*10c0*/  MOV R5, UR5 ;  /* 0x0000000500057c02 */ /* 0x000fca0008000f00 */
[----:B-----5:R-:W2:Y:S04]  /*10d0*/  LDG.E R157, desc[UR36][R4.64] ;  /* 0x00000024049d7981 */ /* 0x020ea8000c1e1900 */
[----:B------:R-:W2:Y:S02]  /*10e0*/  LDG.E R6, desc[UR36][R4.64+0x4] ;  /* 0x0000042404067981 */ /* 0x000ea4000c1e1900 */
[----:B--2---:R-:W-:-:S07]  /*10f0*/  IMAD.IADD R157, R6, 0x1, -R157 ;  /* 0x00000001069d7824 */ /* 0x004fce00078e0a9d */
.L_x_1107:
[----:B-----5:R-:W-:Y:S01]  /*1100*/  IMAD.IADD R157, R157, 0x1, -R0 ;  /* 0x000000019d9d7824 */ /* 0x020fe200078e0a00 */
[----:B------:R-:W-:Y:S02]  /*1110*/  PLOP3.LUT P0, PT, PT, PT, PT, 0x80, 0x0 ;  /* 0x000000000000781c */ /* 0x000fe40003f0f070 */
[----:B------:R-:W-:Y:S01]  /*1120*/  CS2R R8, SRZ ;  /* 0x0000000000087805 */ /* 0x000fe2000001ff00 */
[----:B------:R-:W-:Y:S01]  /*1130*/  IMAD.MOV.U32 R150, RZ, RZ, RZ ;  /* 0x000000ffff967224 */ /* 0x000fe200078e00ff */
[----:B------:R-:W-:Y:S02]  /*1140*/  CS2R R148, SRZ ;  /* 0x0000000000947805 */ /* 0x000fe4000001ff00 */
[C---:B------:R-:W-:Y:S01]  /*1150*/  ISETP.GE.AND P1, PT, R157.reuse, 0x1, PT ;  /* 0x000000019d00780c */ /* 0x040fe20003f26270 */
[----:B------:R-:W-:Y:S01]  /*1160*/  VIADD R0, R157, 0x5f ;  /* 0x0000005f9d007836 */ /* 0x000fe20000000000 */
[----:B------:R-:W-:Y:S02]  /*1170*/  CS2R R146, SRZ ;  /* 0x0000000000927805 */ /* 0x000fe4000001ff00 */
[----:B------:R-:W-:-:S02]  /*1180*/  CS2R R144, SRZ ;  /* 0x0000000000907805 */ /* 0x000fc4000001ff00 */
[----:B------:R-:W-:Y:S01]  /*1190*/  CS2R R142, SRZ ;  /* 0x00000000008e7805 */ /* 0x000fe2000001ff00 */
[----:B------:R-:W-:Y:S01]  /*11a0*/  IMAD.HI R158, R0, 0x2aaaaaab, RZ ;  /* 0x2aaaaaab009e7827 */ /* 0x000fe200078e02ff */
[----:B------:R-:W-:Y:S02]  /*11b0*/  CS2R R140, SRZ ;  /* 0x00000000008c7805 */ /* 0x000fe4000001ff00 */
[----:B------:R-:W-:Y:S02]  /*11c0*/  CS2R R138, SRZ ;  /* 0x00000000008a7805 */ /* 0x000fe4000001ff00 */
[----:B------:R-:W-:Y:S01]  /*11d0*/  CS2R R136, SRZ ;  /* 0x0000000000887805 */ /* 0x000fe2000001ff00 */
[----:B------:R-:W-:Y:S01]  /*11e0*/  IMAD.MOV.U32 R0, RZ, RZ, RZ ;  /* 0x000000ffff007224 */ /* 0x000fe200078e00ff */
[----:B------:R-:W-:Y:S02]  /*11f0*/  SHF.R.U32.HI R3, RZ, 0x1f, R158 ;  /* 0x0000001fff037819 */ /* 0x000fe4000001169e */
[----:B------:R-:W-:-:S02]  /*1200*/  CS2R R134, SRZ ;  /* 0x0000000000867805 */ /* 0x000fc4000001ff00 */
[----:B------:R-:W-:Y:S02]  /*1210*/  CS2R R132, SRZ ;  /* 0x0000000000847805 */ /* 0x000fe4000001ff00 */
[----:B------:R-:W-:Y:S02]  /*1220*/  CS2R R130, SRZ ;  /* 0x0000000000827805 */ /* 0x000fe4000001ff00 */
[----:B------:R-:W-:Y:S01]  /*1230*/  LEA.HI.SX32 R158, R158, R3, 0x1c ;  /* 0x000000039e9e7211 */ /* 0x000fe200078fe2ff */
        /* <DEDUP_REMOVED lines=51> */
[----:B------:R-:W-:Y:S02]  /*1570*/  MOV R10, RZ ;  /* 0x000000ff000a7202 */ /* 0x000fe40000000f00 */
[----:B------:R-:W-:Y:S02]  /*1580*/  CS2R R26, SRZ ;  /* 0x00000000001a7805 */ /* 0x000fe4000001ff00 */
[----:B------:R-:W-:-:S02]  /*1590*/  CS2R R28, SRZ ;  /* 0x00000000001c7805 */ /* 0x000fc4000001ff00 */
[----:B------:R-:W-:Y:S01]  /*15a0*/  CS2R R24, SRZ ;  /* 0x0000000000187805 */ /* 0x000fe2000001ff00 */
[----:B------:R-:W-:Y:S06]  /*15b0*/  @!P1 BRA `(.L_x_1108) ;  /* 0x0000005c00f09947 */ /* 0x000fec0003800000 */
[----:B------:R-:W1:Y:S01]  /*15c0*/  S2UR UR53, SR_CgaCtaId ;  /* 0x00000000003579c3 */ /* 0x000e620000008800 */
[----:B------:R-:W2:Y:S01]  /*15d0*/  SHFL.IDX PT, R0, R221, RZ, 0x1f ;  /* 0x00001fffdd007589 */ /* 0x000ea200000e0000 */
[----:B------:R-:W-:Y:S02]  /*15e0*/  UMOV UR40, 0x400 ;  /* 0x0000040000287882 */ /* 0x000fe40000000000 */
[----:B-1----:R-:W-:Y:S01]  /*15f0*/  ULEA UR40, UR53, UR40, 0x18 ;  /* 0x0000002835287291 */ /* 0x002fe2000f8ec03f */
[----:B--2---:R-:W-:-:S03]  /*1600*/  R2UR UR4, R0 ;  /* 0x00000000000472ca */ /* 0x004fc600000e0000 */
[----:B------:R-:W-:-:S04]  /*1610*/  UIADD3 UR6, UR40, 0x18400, URZ ;  /* 0x0001840028067890 */ /* 0x000fc8000fffe03f */
[----:B------:R-:W-:-:S06]  /*1620*/  ULOP3.LUT UP0, URZ, UR6, 0x1bf, URZ, 0xc0, !UPT ;  /* 0x000001bf063f7892 */ /* 0x000fcc000f80c03f */
[----:B------:R-:W-:Y:S01]  /*1630*/  PLOP3.LUT P0, PT, PT, PT, UP0, 0x80, 0x0 ;  /* 0x000000000000781c */ /* 0x000fe20003f0f008 */
[----:B------:R-:W-:-:S04]  /*1640*/  ULEA.HI UR5, UR4, UR4, URZ, 0x1 ;  /* 0x0000000404057291 */ /* 0x000fc8000f8f083f */
[----:B------:R-:W-:-:S04]  /*1650*/  ULOP3.LUT UR5, UR5, 0xffffe, URZ, 0xc0, !UPT ;  /* 0x000ffffe05057892 */ /* 0x000fc8000f8ec03f */
[----:B------:R-:W-:-:S04]  /*1660*/  UIADD3 UR41, UR4, -UR5, URZ ;  /* 0x8000000504297290 */ /* 0x000fc8000fffe03f */
[----:B------:R-:W-:Y:S08]  /*1670*/  @!P0 BRA `(.L_x_1109) ;  /* 0x0000000000408947 */ /* 0x000ff00003800000 */
[----:B------:R-:W-:Y:S01]  /*1680*/  MOV R0, 0x0 ;  /* 0x0000000000007802 */ /* 0x000fe20000000f00 */
[----:B------:R-:W-:Y:S01]  /*1690*/  ULDC.64 UR4, c[0x4][0x98] ;  /* 0x0100260000047ab9 */ /* 0x000fe20000000a00 */
[----:B------:R-:W-:Y:S01]  /*16a0*/  ULDC.64 UR6, c[0x4][0x38] ;  /* 0x01000e0000067ab9 */ /* 0x000fe20000000a00 */
[----:B0-----:R-:W-:Y:S01]  /*16b0*/  IMAD.U32 R4, RZ, RZ, UR4 ;  /* 0x00000004ff047e24 */ /* 0x001fe2000f8e00ff */
        /* <DEDUP_REMOVED lines=12> */
.L_x_1109:
[----:B------:R-:W-:Y:S01]  /*1780*/  R2UR UR5, R219 ;  /* 0x00000000db0572ca */ /* 0x000fe200000e0000 */
[----:B------:R-:W1:-:S12]  /*1790*/  S2R R16, SR_TID.X ;  /* 0x0000000000107919 */ /* 0x000e580000002100 */
[----:B------:R-:W-:-:S04]  /*17a0*/  ULEA.HI UR4, UR5, UR5, URZ, 0x1 ;  /* 0x0000000505047291 */ /* 0x000fc8000f8f083f */
[----:B------:R-:W-:-:S04]  /*17b0*/  ULOP3.LUT UR4, UR4, 0xfffffffe, URZ, 0xc0, !UPT ;  /* 0xfffffffe04047892 */ /* 0x000fc8000f8ec03f */
[----:B------:R-:W-:-:S06]  /*17c0*/  UIADD3 UR4, UR5, -UR4, URZ ;  /* 0x8000000405047290 */ /* 0x000fcc000fffe03f */
[----:B------:R-:W-:-:S05]  /*17d0*/  IMAD.U32 R0, RZ, RZ, UR4 ;  /* 0x00000004ff007e24 */ /* 0x000fca000f8e00ff */
[----:B------:R-:W-:Y:S02]  /*17e0*/  SHF.L.U32 R0, R0, 0x1f, RZ ;  /* 0x0000001f00007819 */ /* 0x000fe400000006ff */
[----:B-1----:R-:W-:Y:S02]  /*17f0*/  SHF.R.U32.HI R16, RZ, 0x7, R16 ;  /* 0x00000007ff107819 */ /* 0x002fe40000011610 */
[----:B------:R-:W1:Y:S03]  /*1800*/  SYNCS.PHASECHK.TRANS64.TRYWAIT P0, [UR40+0x32400], R0 ;  /* 0x03240000ff0075a7 */ /* 0x000e660008000168 */
[----:B------:R-:W-:Y:S01]  /*1810*/  VIADD R208, R16, 0x8 ;  /* 0x0000000810d07836 */ /* 0x000fe20000000000 */
[----:B-1----:R-:W-:Y:S06]  /*1820*/  @!P0 BRA `(.L_x_1110) ;  /* 0x000000e800908947 */ /* 0x002fec0003800000 */
.L_x_1244:
[----:B------:R-:W-:Y:S05]  /*1830*/  WARPSYNC.ALL ;  /* 0x0000000000007948 */ /* 0x000fea0003800000 */
[----:B------:R-:W-:Y:S01]  /*1840*/  R2UR UR4, R226 ;  /* 0x00000000e20472ca */ /* 0x000fe200000e0000 */
[----:B------:R2:W-:-:S12]  /*1850*/  BAR.SYNC.DEFER_BLOCKING R208, 0x100 ;  /* 0x000400d00000751d */ /* 0x0005d80000010000 */
[----:B-1----:R-:W-:-:S05]  /*1860*/  IMAD.U32 R3, RZ, RZ, UR4 ;  /* 0x00000004ff037e24 */ /* 0x002fca000f8e00ff */
[----:B------:R-:W-:-:S13]  /*1870*/  ISETP.NE.AND P0, PT, R3, 0x3, PT ;  /* 0x000000030300780c */ /* 0x000fda0003f05270 */
[----:B--2---:R-:W-:Y:S05]  /*1880*/  @!P0 BRA `(.L_x_1111) ;  /* 0x0000000000048947 */ /* 0x004fea0003800000 */
[----:B------:R-:W-:Y:S01]  /*1890*/  BPT.TRAP 0x1 ;  /* 0x000000040000795c */ /* 0x000fe20000300000 */
.L_x_1111:
[----:B------:R-:W-:Y:S01]  /*18a0*/  ULEA UR52, UR38, UR40, 0x3 ;  /* 0x0000002826347291 */ /* 0x000fe2000f8e183f */
[----:B------:R-:W-:-:S05]  /*18b0*/  IMAD.U32 R3, RZ, RZ, UR39 ;  /* 0x00000027ff037e24 */ /* 0x000fca000f8e00ff */
[----:B------:R-:W-:-:S04]  /*18c0*/  SHF.L.U32 R3, R3, 0x1f, RZ ;  /* 0x0000001f03037819 */ /* 0x000fc800000006ff */
[----:B------:R1:W2:Y:S01]  /*18d0*/  SYNCS.PHASECHK.TRANS64.TRYWAIT P1, [UR52+0x32430], R3 ;  /* 0x03243003ff0075a7 */ /* 0x0002a20008020174 */
[----:B------:R-:W-:Y:S05]  /*18e0*/  @!P0 BRA `(.L_x_1112) ;  /* 0x0000000000048947 */ /* 0x000fea0003800000 */
[----:B------:R-:W-:Y:S01]  /*18f0*/  BPT.TRAP 0x1 ;  /* 0x000000040000795c */ /* 0x000fe20000300000 */
.L_x_1112:
[----:B--2---:R-:W-:Y:S05]  /*1900*/  @P1 BRA `(.L_x_1113) ;  /* 0x0000000000081947 */ /* 0x004fea0003800000 */
[----:B------:R-:W2:Y:S02]  /*1910*/  SYNCS.PHASECHK.TRANS64.TRYWAIT P1, [UR52+0x32430], R3 ;  /* 0x03243003ff0075a7 */ /* 0x000ea40008020174 */
[----:B--2---:R-:W-:Y:S05]  /*1920*/  @!P1 BRA `(.L_x_1114) ;  /* 0x000000e800689947 */ /* 0x004fea0003800000 */
.L_x_1113:
[----:B------:R-:W-:Y:S01]  /*1930*/  UIADD3 UR4, UR40, 0x1c400, URZ ;  /* 0x0001c40028047890 */ /* 0x000fe2000fffe03f */
[----:B------:R-:W-:Y:S01]  /*1940*/  WARPGROUP.ARRIVE ;  /* 0x00000000000079c5 */ /* 0x000fe20000000000 */
[----:B------:R-:W-:Y:S02]  /*1950*/  ULEA UR41, UR41, UR40, 0xd ;  /* 0x0000002829297291 */ /* 0x000fe4000f8e683f */
[----:B------:R-:W-:Y:S02]  /*1960*/  USHF.R.U32.HI UR4, URZ, 0x4, UR4 ;  /* 0x000000043f047899 */ /* 0x000fe40008011604 */
[----:B------:R-:W-:Y:S02]  /*1970*/  UIADD3 UR5, UR41, 0x18400, URZ ;  /* 0x0001840029057890 */ /* 0x000fe4000fffe03f */
[----:B------:R-:W-:Y:S02]  /*1980*/  ULOP3.LUT UR4, UR4, 0x3fff, URZ, 0xc0, !UPT ;  /* 0x00003fff04047892 */ /* 0x000fe4000f8ec03f */
[----:B------:R-:W-:-:S02]  /*1990*/  USHF.R.U32.HI UR5, URZ, 0x4, UR5 ;  /* 0x000000043f057899 */ /* 0x000fc40008011605 */
[----:B------:R-:W-:Y:S02]  /*19a0*/  ULOP3.LUT UR60, UR4, 0x10000, URZ, 0xfc, !UPT ;  /* 0x00010000043c7892 */ /* 0x000fe4000f8efc3f */
[----:B------:R-:W-:Y:S02]  /*19b0*/  ULOP3.LUT UR5, UR5, 0x3fff, URZ, 0xc0, !UPT ;  /* 0x00003fff05057892 */ /* 0x000fe4000f8ec03f */
[----:B------:R-:W-:Y:S02]  /*19c0*/  UIMAD UR4, UR38, 0x300, UR60 ;  /* 0x00000300260478a4 */ /* 0x000fe4000f8e023c */
[----:B------:R-:W-:Y:S01]  /*19d0*/  ULOP3.LUT UR7, UR5, 0x10000, URZ, 0xfc, !UPT ;  /* 0x0001000005077892 */ /* 0x000fe2000f8efc3f */
[----:B------:R-:W-:Y:S01]  /*19e0*/  UMOV UR11, 0x40000040 ;  /* 0x40000040000b7882 */ /* 0x000fe20000000000 */
[----:B------:R-:W-:Y:S02]  /*19f0*/  UMOV UR9, 0x40000040 ;  /* 0x4000004000097882 */ /* 0x000fe40000000000 */
[----:B------:R-:W-:Y:S01]  /*1a00*/  UIADD3 UR5, UR7, 0x2, URZ ;  /* 0x0000000207057890 */ /* 0x000fe2000fffe03f */
[----:B------:R-:W-:Y:S01]  /*1a10*/  IMAD.U32 R21, RZ, RZ, UR9 ;  /* 0x00000009ff157e24 */ /* 0x000fe2000f8e00ff */
[----:B------:R-:W-:Y:S01]  /*1a20*/  UMOV UR10, UR4 ;  /* 0x00000004000a7c82 */ /* 0x000fe20008000000 */
[----:B------:R-:W-:Y:S01]  /*1a30*/  UMOV UR8, UR7 ;  /* 0x0000000700087c82 */ /* 0x000fe20008000000 */
[----:B------:R-:W-:Y:S01]  /*1a40*/  UIADD3 UR6, UR4, 0x2, URZ ;  /* 0x0000000204067890 */ /* 0x000fe2000fffe03f */
[----:B------:R-:W-:Y:S01]  /*1a50*/  HGMMA.64x96x16.F32.BF16 R24, gdesc[UR8], RZ, !UPT, gsb0 ;  /* 0x01600000081879f0 */ /* 0x000fe2000c0018ff */
[----:B------:R-:W-:Y:S01]  /*1a60*/  IMAD.U32 R20, RZ, RZ, UR8 ;  /* 0x00000008ff147e24 */ /* 0x000fe2000f8e00ff */
[----:B------:R-:W-:Y:S01]  /*1a70*/  UMOV UR8, UR5 ;  /* 0x0000000500087c82 */ /* 0x000fe20008000000 */
[----:B------:R-:W-:Y:S01]  /*1a80*/  UMOV UR9, 0x40000040 ;  /* 0x4000004000097882 */ /* 0x000fe20000000000 */
[----:B------:R-:W-:Y:S01]  /*1a90*/  UMOV UR11, 0x40000040 ;  /* 0x40000040000b7882 */ /* 0x000fe20000000000 */
[----:B------:R-:W-:Y:S01]  /*1aa0*/  UIADD3 UR5, UR7, 0x4, URZ ;  /* 0x0000000407057890 */ /* 0x000fe2000fffe03f */
[----:B------:R-:W-:Y:S01]  /*1ab0*/  IMAD.U32 R18, RZ, RZ, UR8 ;  /* 0x00000008ff127e24 */ /* 0x000fe2000f8e00ff */
[----:B------:R-:W-:Y:S01]  /*1ac0*/  UMOV UR10, UR6 ;  /* 0x00000006000a7c82 */ /* 0x000fe20008000000 */
[----:B------:R-:W-:Y:S01]  /*1ad0*/  UIADD3 UR6, UR4, 0x4, URZ ;  /* 0x0000000404067890 */ /* 0x000fe2000fffe03f */
[----:B------:R-:W-:Y:S01]  /*1ae0*/  IMAD.U32 R19, RZ, RZ, UR9 ;  /* 0x00000009ff137e24 */ /* 0x000fe2000f8e00ff */
[----:B------:R-:W-:Y:S01]  /*1af0*/  UIADD3 UR4, UR4, 0x6, URZ ;  /* 0x0000000604047890 */ /* 0x000fe2000fffe03f */
[----:B------:R-:W-:-:S02]  /*1b00*/  WARPGROUP.DEPBAR.LE gsb0, 0x0 ;  /* 0x00008000000079c5 */ /* 0x000fc40000010000 */
[----:B------:R-:W-:-:S06]  /*1b10*/  WARPGROUP.ARRIVE ;  /* 0x00000000000079c5 */ /* 0x000fcc0000000000 */
[----:B------:R-:W-:Y:S01]  /*1b20*/  HGMMA.64x96x16.F32.BF16 R24, gdesc[UR8], R24, gsb0 ;  /* 0x01600000081879f0 */ /* 0x000fe20008001818 */
[----:B------:R-:W-:Y:S01]  /*1b30*/  UMOV UR8, UR5 ;  /* 0x0000000500087c82 */ /* 0x000fe20008000000 */
[----:B------:R-:W-:Y:S01]  /*1b40*/  UMOV UR9, 0x40000040 ;  /* 0x4000004000097882 */ /* 0x000fe20000000000 */
[----:B------:R-:W-:Y:S01]  /*1b50*/  UMOV UR10, UR6 ;  /* 0x00000006000a7c82 */ /* 0x000fe20008000000 */
[----:B------:R-:W-:Y:S01]  /*1b60*/  UMOV UR11, 0x40000040 ;  /* 0x40000040000b7882 */ /* 0x000fe20000000000 */
[----:B------:R-:W-:Y:S01]  /*1b70*/  UIADD3 UR5, UR7, 0x6, URZ ;  /* 0x0000000607057890 */ /* 0x000fe2000fffe03f */
[----:B------:R-:W-:Y:S01]  /*1b80*/  MOV R16, UR8 ;  /* 0x0000000800107c02 */ /* 0x000fe20008000f00 */
[----:B------:R-:W-:Y:S01]  /*1b90*/  IMAD.U32 R17, RZ, RZ, UR9 ;  /* 0x00000009ff117e24 */ /* 0x000fe2000f8e00ff */
[----:B------:R-:W-:Y:S02]  /*1ba0*/  WARPGROUP.DEPBAR.LE gsb0, 0x0 ;  /* 0x00008000000079c5 */ /* 0x000fe40000010000 */
[----:B------:R-:W-:-:S06]  /*1bb0*/  WARPGROUP.ARRIVE ;  /* 0x00000000000079c5 */ /* 0x000fcc0000000000 */
[----:B------:R-:W-:Y:S01]  /*1bc0*/  HGMMA.64x96x16.F32.BF16 R24, gdesc[UR8], R24, gsb0 ;  /* 0x01600000081879f0 */ /* 0x000fe20008001818 */
[----:B------:R-:W-:Y:S01]  /*1bd0*/  UMOV UR8, UR5 ;  /* 0x0000000500087c82 */ /* 0x000fe20008000000 */
[----:B------:R-:W-:Y:S01]  /*1be0*/  UMOV UR9, 0x40000040 ;  /* 0x4000004000097882 */ /* 0x000fe20000000000 */
[----:B------:R-:W-:Y:S01]  /*1bf0*/  UMOV UR10, UR4 ;  /* 0x00000004000a7c82 */ /* 0x000fe20008000000 */
[----:B------:R-:W-:Y:S01]  /*1c00*/  UMOV UR11, 0x40000040 ;  /* 0x40000040000b7882 */ /* 0x000fe20000000000 */
[----:B------:R-:W-:Y:S02]  /*1c10*/  IMAD.U32 R14, RZ, RZ, UR8 ;  /* 0x00000008ff0e7e24 */ /* 0x000fe4000f8e00ff */
[----:B------:R-:W-:Y:S01]  /*1c20*/  IMAD.U32 R15, RZ, RZ, UR9 ;  /* 0x00000009ff0f7e24 */ /* 0x000fe2000f8e00ff */
[----:B------:R-:W-:Y:S02]  /*1c30*/  WARPGROUP.DEPBAR.LE gsb0, 0x0 ;  /* 0x00008000000079c5 */ /* 0x000fe40000010000 */
[----:B------:R-:W-:-:S06]  /*1c40*/  WARPGROUP.ARRIVE ;  /* 0x00000000000079c5 */ /* 0x000fcc0000000000 */
[----:B------:R-:W-:Y:S03]  /*1c50*/  HGMMA.64x96x16.F32.BF16 R24, gdesc[UR8], R24, gsb0 ;  /* 0x01600000081879f0 */ /* 0x000fe60008001818 */
[----:B------:R-:W-:Y:S02]  /*1c60*/  WARPGROUP.DEPBAR.LE gsb0, 0x0 ;  /* 0x00008000000079c5 */ /* 0x000fe40000010000 */
[----:B------:R-:W2:Y:S02]  /*1c70*/  SYNCS.PHASECHK.TRANS64.TRYWAIT P1, [UR40+0x32410], R0 ;  /* 0x03241000ff0075a7 */ /* 0x000ea40008020168 */
[----:B--2---:R-:W-:Y:S05]  /*1c80*/  @!P1 BRA `(.L_x_1115) ;  /* 0x000000e400a89947 */ /* 0x004fea0003800000 */
.L_x_1245:
[----:B------:R-:W-:Y:S05]  /*1c90*/  @!P0 BRA `(.L_x_1116) ;  /* 0x0000000000048947 */ /* 0x000fea0003800000 */
[----:B------:R-:W-:Y:S01]  /*1ca0*/  BPT.TRAP 0x1 ;  /* 0x000000040000795c */ /* 0x000fe20000300000 */
.L_x_1116:
[----:B------:R2:W3:Y:S01]  /*1cb0*/  SYNCS.PHASECHK.TRANS64.TRYWAIT P1, [UR52+0x32450], R3 ;  /* 0x03245003ff0075a7 */ /* 0x0004e20008020174 */
[----:B------:R-:W-:Y:S05]  /*1cc0*/  @!P0 BRA `(.L_x_1117) ;  /* 0x0000000000048947 */ /* 0x000fea0003800000 */
[----:B------:R-:W-:Y:S01]  /*1cd0*/  BPT.TRAP 0x1 ;  /* 0x000000040000795c */ /* 0x000fe20000300000 */
.L_x_1117:
[----:B---3--:R-:W-:Y:S05]  /*1ce0*/  @P1 BRA `(.L_x_1118) ;  /* 0x0000000000081947 */ /* 0x008fea0003800000 */
[----:B------:R-:W3:Y:S02]  /*1cf0*/  SYNCS.PHASECHK.TRANS64.TRYWAIT P1, [UR52+0x32450], R3 ;  /* 0x03245003ff0075a7 */ /* 0x000ee40008020174 */
[----:B---3--:R-:W-:Y:S05]  /*1d00*/  @!P1 BRA `(.L_x_1119) ;  /* 0x000000e400a09947 */ /* 0x008fea0003800000 */
.L_x_1118:
[----:B------:R-:W-:Y:S01]  /*1d10*/  UIADD3 UR40, UR40, 0x400, URZ ;  /* 0x0000040028287890 */ /* 0x000fe2000fffe03f */
[----:B------:R-:W-:Y:S01]  /*1d20*/  WARPGROUP.ARRIVE ;  /* 0x00000000000079c5 */ /* 0x000fe20000000000 */
[----:B------:R-:W-:-:S05]  /*1d30*/  UIADD3 UR41, UR41, 0x22400, URZ ;  /* 0x0002240029297890 */ /* 0x000fca000fffe03f */
[----:B0-----:R-:W0:Y:S01]  /*1d40*/  S2R R0, SR_TID.X ;  /* 0x0000000000007919 */ /* 0x001e220000002100 */
[----:B------:R-:W-:Y:S02]  /*1d50*/  USHF.R.U32.HI UR6, URZ, 0x4, UR40 ;  /* 0x000000043f067899 */ /* 0x000fe40008011628 */
[----:B------:R-:W-:Y:S02]  /*1d60*/  USHF.R.U32.HI UR41, URZ, 0x4, UR41 ;  /* 0x000000043f297899 */ /* 0x000fe40008011629 */
[----:B------:R-:W-:Y:S02]  /*1d70*/  ULOP3.LUT UR6, UR6, 0x3fff, URZ, 0xc0, !UPT ;  /* 0x00003fff06067892 */ /* 0x000fe4000f8ec03f */
[----:B------:R-:W-:Y:S02]  /*1d80*/  ULOP3.LUT UR4, UR41, 0x3fff, URZ, 0xc0, !UPT ;  /* 0x00003fff29047892 */ /* 0x000fe4000f8ec03f */
[----:B------:R-:W-:Y:S02]  /*1d90*/  ULOP3.LUT UR7, UR6, 0x10000, URZ, 0xfc, !UPT ;  /* 0x0001000006077892 */ /* 0x000fe4000f8efc3f */
[----:B------:R-:W-:-:S02]  /*1da0*/  ULOP3.LUT UR4, UR4, 0x10000, URZ, 0xfc, !UPT ;  /* 0x0001000004047892 */ /* 0x000fc4000f8efc3f */
[----:B------:R-:W-:Y:S01]  /*1db0*/  UIMAD UR5, UR38, 0xc00, UR7 ;  /* 0x00000c00260578a4 */ /* 0x000fe2000f8e0207 */
[----:B------:R-:W-:Y:S01]  /*1dc0*/  UMOV UR9, 0x40000040 ;  /* 0x4000004000097882 */ /* 0x000fe20000000000 */
[----:B------:R-:W-:Y:S01]  /*1dd0*/  UMOV UR11, 0x40000040 ;  /* 0x40000040000b7882 */ /* 0x000fe20000000000 */
[----:B------:R-:W-:Y:S02]  /*1de0*/  IMAD.U32 R13, RZ, RZ, UR9 ;  /* 0x00000009ff0d7e24 */ /* 0x000fe4000f8e00ff */
[----:B------:R-:W-:Y:S01]  /*1df0*/  UMOV UR8, UR4 ;  /* 0x0000000400087c82 */ /* 0x000fe20008000000 */
[----:B------:R-:W-:Y:S01]  /*1e00*/  UMOV UR13, 0x40000040 ;  /* 0x40000040000d7882 */ /* 0x000fe20000000000 */
[----:B------:R-:W-:Y:S01]  /*1e10*/  UMOV UR10, UR5 ;  /* 0x00000005000a7c82 */ /* 0x000fe20008000000 */
[----:B------:R-:W-:Y:S01]  /*1e20*/  IMAD.U32 R12, RZ, RZ, UR8 ;  /* 0x00000008ff0c7e24 */ /* 0x000fe2000f8e00ff */
[----:B------:R-:W-:Y:S01]  /*1e30*/  HGMMA.64x96x16.F32.BF16 R24, gdesc[UR8], R24, gsb0 ;  /* 0x01600000081879f0 */ /* 0x000fe20008001818 */
[----:B------:R-:W-:Y:S01]  /*1e40*/  UIADD3 UR8, UR4, 0x2, URZ ;  /* 0x0000000204087890 */ /* 0x000fe2000fffe03f */
[----:B------:R-:W-:Y:S01]  /*1e50*/  IMAD.U32 R11, RZ, RZ, UR13 ;  /* 0x0000000dff0b7e24 */ /* 0x000fe2000f8e00ff */
[----:B------:R-:W-:Y:S01]  /*1e60*/  UIADD3 UR9, UR5, 0x2, URZ ;  /* 0x0000000205097890 */ /* 0x000fe2000fffe03f */
[----:B------:R-:W-:Y:S01]  /*1e70*/  UMOV UR15, 0x40000040 ;  /* 0x40000040000f7882 */ /* 0x000fe20000000000 */
[----:B------:R-:W-:-:S03]  /*1e80*/  UIADD3 UR10, UR5, 0x302, URZ ;  /* 0x00000302050a7890 */ /* 0x000fc6000fffe03f */
[----:B------:R-:W-:Y:S01]  /*1e90*/  UMOV UR12, UR8 ;  /* 0x00000008000c7c82 */ /* 0x000fe20008000000 */
[----:B------:R-:W-:Y:S01]  /*1ea0*/  UIADD3 UR8, UR4, 0x4, URZ ;  /* 0x0000000404087890 */ /* 0x000fe2000fffe03f */
[----:B------:R-:W-:Y:S01]  /*1eb0*/  IMAD.U32 R10, RZ, RZ, UR12 ;  /* 0x0000000cff0a7e24 */ /* 0x000fe2000f8e00ff */
[----:B------:R-:W-:Y:S01]  /*1ec0*/  UMOV UR14, UR9 ;  /* 0x00000009000e7c82 */ /* 0x000fe20008000000 */
[----:B------:R-:W-:Y:S01]  /*1ed0*/  UIADD3 UR9, UR5, 0x4, URZ ;  /* 0x0000000405097890 */ /* 0x000fe2000fffe03f */
[----:B0-----:R-:W-:Y:S01]  /*1ee0*/  SHF.R.U32.HI R0, RZ, 0x7, R0 ;  /* 0x00000007ff007819 */ /* 0x001fe20000011600 */
[----:B------:R-:W-:Y:S01]  /*1ef0*/  UMOV UR11, 0x40000040 ;  /* 0x40000040000b7882 */ /* 0x000fe20000000000 */
[----:B------:R-:W-:Y:S02]  /*1f00*/  UIADD3 UR16, UR4, 0x406, URZ ;  /* 0x0000040604107890 */ /* 0x000fe4000fffe03f */
[----:B------:R-:W-:Y:S01]  /*1f10*/  UIADD3 UR18, UR5, 0x306, URZ ;  /* 0x0000030605127890 */ /* 0x000fe2000fffe03f */
[----:B------:R-:W-:Y:S01]  /*1f20*/  IADD3 R0, -R0, 0xb, RZ ;  /* 0x0000000b00007810 */ /* 0x000fe20007ffe1ff */
[----:B------:R-:W-:Y:S01]  /*1f30*/  UMOV UR17, 0x40000040 ;  /* 0x4000004000117882 */ /* 0x000fe20000000000 */
[----:B------:R-:W-:Y:S01]  /*1f40*/  UMOV UR19, 0x40000040 ;  /* 0x4000004000137882 */ /* 0x000fe20000000000 */
[----:B------:R-:W-:-:S02]  /*1f50*/  UIADD3 UR20, UR4, 0x800, URZ ;  /* 0x0000080004147890 */ /* 0x000fc4000fffe03f */
[----:B------:R-:W-:Y:S01]  /*1f60*/  UIADD3 UR22, UR5, 0x600, URZ ;  /* 0x0000060005167890 */ /* 0x000fe2000fffe03f */
[----:B------:R-:W-:Y:S01]  /*1f70*/  UMOV UR21, 0x40000040 ;  /* 0x4000004000157882 */ /* 0x000fe20000000000 */
        /* <DEDUP_REMOVED lines=29> */
[----:B------:R-:W-:Y:S02]  /*2150*/  WARPGROUP.DEPBAR.LE gsb0, 0x0 ;  /* 0x00008000000079c5 */ /* 0x000fe40000010000 */
[----:B------:R-:W-:-:S06]  /*2160*/  WARPGROUP.ARRIVE ;  /* 0x00000000000079c5 */ /* 0x000fcc0000000000 */
[----:B------:R-:W-:Y:S01]  /*2170*/  HGMMA.64x96x16.F32.BF16 R24, gdesc[UR12], R24, gsb0 ;  /* 0x016000000c1879f0 */ /* 0x000fe20008001818 */
[----:B------:R-:W-:Y:S01]  /*2180*/  UMOV UR12, UR8 ;  /* 0x00000008000c7c82 */ /* 0x000fe20008000000 */
[----:B------:R-:W-:Y:S01]  /*2190*/  UMOV UR13, 0x40000040 ;  /* 0x40000040000d7882 */ /* 0x000fe20000000000 */
[----:B------:R-:W-:Y:S01]  /*21a0*/  UMOV UR14, UR9 ;  /* 0x00000009000e7c82 */ /* 0x000fe20008000000 */
[----:B------:R-:W-:Y:S01]  /*21b0*/  UMOV UR15, 0x40000040 ;  /* 0x40000040000f7882 */ /* 0x000fe20000000000 */
[----:B------:R-:W-:Y:S01]  /*21c0*/  UIADD3 UR8, UR4, 0x6, URZ ;  /* 0x0000000604087890 */ /* 0x000fe2000fffe03f */
[----:B------:R-:W-:Y:S01]  /*21d0*/  IMAD.U32 R8, RZ, RZ, UR12 ;  /* 0x0000000cff087e24 */ /* 0x000fe2000f8e00ff */
[----:B------:R-:W-:Y:S01]  /*21e0*/  UIADD3 UR9, UR5, 0x6, URZ ;  /* 0x0000000605097890 */ /* 0x000fe2000fffe03f */
[----:B------:R-:W-:Y:S01]  /*21f0*/  MOV R9, UR13 ;  /* 0x0000000d00097c02 */ /* 0x000fe20008000f00 */
        /* <DEDUP_REMOVED lines=20> */
[----:B------:R-:W-:Y:S01]  /*2340*/  UMOV UR9, 0x40000040 ;  /* 0x4000004000097882 */ /* 0x000fe20000000000 */
[----:B------:R-:W-:Y:S01]  /*2350*/  IMAD.U32 R5, RZ, RZ, UR13 ;  /* 0x0000000dff057e24 */ /* 0x000fe2000f8e00ff */
        /* <DEDUP_REMOVED lines=44> */
.L_x_1120:
[----:B------:R-:W-:Y:S01]  /*2620*/  ULDC UR4, c[0x0][0xad0] ;  /* 0x0002b40000047ab9 */ /* 0x000fe20000000800 */
[----:B-12---:R-:W-:Y:S02]  /*2630*/  IMAD R3, R158, -0x60, R157 ;  /* 0xffffffa09e037824 */ /* 0x006fe400078e029d */
[----:B------:R-:W-:Y:S01]  /*2640*/  FMUL.FTZ R24, R24, UR4 ;  /* 0x0000000418187c20 */ /* 0x000fe20008410000 */
[----:B------:R-:W-:Y:S01]  /*2650*/  FMUL.FTZ R25, R25, UR4 ;  /* 0x0000000419197c20 */ /* 0x000fe20008410000 */
[----:B------:R-:W-:Y:S01]  /*2660*/  FMUL.FTZ R32, R32, UR4 ;  /* 0x0000000420207c20 */ /* 0x000fe20008410000 */
[----:B------:R-:W-:Y:S01]  /*2670*/  FMUL.FTZ R28, R28, UR4 ;  /* 0x000000041c1c7c20 */ /* 0x000fe20008410000 */
[----:B------:R-:W-:Y:S01]  /*2680*/  FMUL.FTZ R29, R29, UR4 ;  /* 0x000000041d1d7c20 */ /* 0x000fe20008410000 */
[----:B------:R-:W-:Y:S01]  /*2690*/  VIADD R22, R3, 0x60 ;  /* 0x0000006003167836 */ /* 0x000fe20000000000 */
[----:B------:R-:W1:Y:S01]  /*26a0*/  MUFU.TANH R24, R24 ;  /* 0x0000001800187308 */ /* 0x000e620000002400 */
[----:B------:R-:W-:Y:S01]  /*26b0*/  FMUL.FTZ R27, R27, UR4 ;  /* 0x000000041b1b7c20 */ /* 0x000fe20008410000 */
[----:B------:R-:W-:Y:S01]  /*26c0*/  FMUL.FTZ R26, R26, UR4 ;  /* 0x000000041a1a7c20 */ /* 0x000fe20008410000 */
[----:B------:R-:W-:-:S02]  /*26d0*/  IMAD R22, R223, -0x2, R22 ;  /* 0xfffffffedf167824 */ /* 0x000fc400078e0216 */
[----:B------:R-:W-:Y:S01]  /*26e0*/  FMUL.FTZ R33, R33, UR4 ;  /* 0x0000000421217c20 */ /* 0x000fe20008410000 */
[----:B------:R-:W-:Y:S01]  /*26f0*/  FMUL.FTZ R30, R30, UR4 ;  /* 0x000000041e1e7c20 */ /* 0x000fe20008410000 */
[----:B------:R-:W-:Y:S01]  /*2700*/  FMUL.FTZ R31, R31, UR4 ;  /* 0x000000041f1f7c20 */ /* 0x000fe20008410000 */
[----:B------:R-:W-:Y:S01]  /*2710*/  FMUL.FTZ R36, R36, UR4 ;  /* 0x0000000424247c20 */ /* 0x000fe20008410000 */
[----:B------:R-:W2:Y:S01]  /*2720*/  MUFU.TANH R25, R25 ;  /* 0x0000001900197308 */ /* 0x000ea20000002400 */
[C---:B------:R-:W-:Y:S01]  /*2730*/  ISETP.GT.AND P2, PT, R22.reuse, RZ, PT ;  /* 0x000000ff1600720c */ /* 0x040fe20003f44270 */
[----:B------:R-:W-:Y:S01]  /*2740*/  FMUL.FTZ R37, R37, UR4 ;  /* 0x0000000425257c20 */ /* 0x000fe20008410000 */
[----:B------:R-:W-:Y:S01]  /*2750*/  ISETP.GT.AND P1, PT, R22, 0x1, PT ;  /* 0x000000011600780c */ /* 0x000fe20003f24270 */
[----:B------:R-:W-:Y:S01]  /*2760*/  FMUL.FTZ R34, R34, UR4 ;  /* 0x0000000422227c20 */ /* 0x000fe20008410000 */
[----:B------:R-:W-:Y:S01]  /*2770*/  ISETP.GT.AND P4, PT, R22, 0x10, PT ;  /* 0x000000101600780c */ /* 0x000fe20003f84270 */
[----:B------:R-:W-:Y:S01]  /*2780*/  FMUL.FTZ R40, R40, UR4 ;  /* 0x0000000428287c20 */ /* 0x000fe20008410000 */
[----:B------:R-:W-:Y:S01]  /*2790*/  ISETP.GT.AND P6, PT, R22, 0x8, PT ;  /* 0x000000081600780c */ /* 0x000fe20003fc4270 */
[----:B------:R-:W3:Y:S01]  /*27a0*/  MUFU.TANH R32, R32 ;  /* 0x0000002000207308 */ /* 0x000ee20000002400 */
[----:B-1----:R-:W-:Y:S01]  /*27b0*/  FSEL R3, R24, -INF , P2 ;  /* 0xff80000018037808 */ /* 0x002fe20001000000 */
[----:B------:R-:W-:Y:S01]  /*27c0*/  FMUL.FTZ R35, R35, UR4 ;  /* 0x0000000423237c20 */ /* 0x000fe20008410000 */
[----:B------:R-:W-:Y:S01]  /*27d0*/  ISETP.GT.AND P5, PT, R22, 0x9, PT ;  /* 0x000000091600780c */ /* 0x000fe20003fa4270 */
[----:B------:R-:W-:Y:S01]  /*27e0*/  FMUL.FTZ R41, R41, UR4 ;  /* 0x0000000429297c20 */ /* 0x000fe20008410000 */
[----:B------:R-:W-:Y:S01]  /*27f0*/  FMUL.FTZ R38, R38, UR4 ;  /* 0x0000000426267c20 */ /* 0x000fe20008410000 */
[----:B------:R-:W-:Y:S01]  /*2800*/  ISETP.GT.AND P3, PT, R22, 0x11, PT ;  /* 0x000000111600780c */ /* 0x000fe20003f64270 */
[----:B------:R-:W-:Y:S01]  /*2810*/  FMUL.FTZ R44, R44, UR4 ;  /* 0x000000042c2c7c20 */ /* 0x000fe20008410000 */
[----:B------:R-:W1:Y:S01]  /*2820*/  MUFU.TANH R28, R28 ;  /* 0x0000001c001c7308 */ /* 0x000e620000002400 */
[----:B--2---:R-:W-:Y:S01]  /*2830*/  FSEL R25, R25, -INF , P1 ;  /* 0xff80000019197808 */ /* 0x004fe20000800000 */
[----:B------:R-:W-:Y:S01]  /*2840*/  FMUL.FTZ R39, R39, UR4 ;  /* 0x0000000427277c20 */ /* 0x000fe20008410000 */
[----:B------:R-:W-:Y:S01]  /*2850*/  FMUL.FTZ R45, R45, UR4 ;  /* 0x000000042d2d7c20 */ /* 0x000fe20008410000 */
[----:B------:R-:W-:Y:S01]  /*2860*/  FMUL.FTZ R42, R42, UR4 ;  /* 0x000000042a2a7c20 */ /* 0x000fe20008410000 */
[----:B------:R-:W-:Y:S01]  /*2870*/  FMUL.FTZ R48, R48, UR4 ;  /* 0x0000000430307c20 */ /* 0x000fe20008410000 */
[----:B------:R-:W-:Y:S01]  /*2880*/  FMUL.FTZ R43, R43, UR4 ;  /* 0x000000042b2b7c20 */ /* 0x000fe20008410000 */
[----:B------:R-:W-:Y:S01]  /*2890*/  FMUL.FTZ R49, R49, UR4 ;  /* 0x0000000431317c20 */ /* 0x000fe20008410000 */
[----:B------:R-:W2:Y:S01]  /*28a0*/  MUFU.TANH R29, R29 ;  /* 0x0000001d001d7308 */ /* 0x000ea20000002400 */
[----:B---3--:R-:W-:Y:S01]  /*28b0*/  FSEL R174, R32, -INF , P4 ;  /* 0xff80000020ae7808 */ /* 0x008fe20002000000 */
[----:B------:R-:W-:Y:S01]  /*28c0*/  FMUL.FTZ R46, R46, UR4 ;  /* 0x000000042e2e7c20 */ /* 0x000fe20008410000 */
[----:B------:R-:W-:Y:S01]  /*28d0*/  FMNMX.FTZ R32, R3, R25, !PT ;  /* 0x0000001903207209 */ /* 0x000fe20007810000 */
[----:B------:R-:W-:Y:S01]  /*28e0*/  FMUL.FTZ R52, R52, UR4 ;  /* 0x0000000434347c20 */ /* 0x000fe20008410000 */
[----:B------:R-:W-:Y:S01]  /*28f0*/  FMUL.FTZ R47, R47, UR4 ;  /* 0x000000042f2f7c20 */ /* 0x000fe20008410000 */
        /* <DEDUP_REMOVED lines=23> */
[----:B------:R-:W-:Y:S01]  /*2a70*/  ISETP.GT.AND P1, PT, R22, 0x19, PT ;  /* 0x000000191600780c */ /* 0x000fe20003f24270 */
[----:B------:R-:W-:Y:S01]  /*2a80*/  FMUL.FTZ R63, R63, UR4 ;  /* 0x000000043f3f7c20 */ /* 0x000fe20008410000 */
[----:B------:R-:W-:Y:S01]  /*2a90*/  FMNMX.FTZ R32, R174, R27, !PT ;  /* 0x0000001bae207209 */ /* 0x000fe20007810000 */
        /* <DEDUP_REMOVED lines=9> */
[----:B--2---:R-:W-:Y:S01]  /*2b30*/  FSEL R175, R33, -INF , P3 ;  /* 0xff80000021af7808 */ /* 0x004fe20001800000 */
[----:B------:R-:W-:Y:S01]  /*2b40*/  FMUL.FTZ R71, R71, UR4 ;  /* 0x0000000447477c20 */ /* 0x000fe20008410000 */
[----:B------:R-:W-:Y:S01]  /*2b50*/  ULDC UR4, c[0x0][0xa80] ;  /* 0x0002a00000047ab9 */ /* 0x000fe20000000800 */
[----:B------:R-:W-:Y:S01]  /*2b60*/  UIADD3 UR5, UR52, 0x32440, URZ ;  /* 0x0003244034057890 */ /* 0x000fe2000fffe03f */
[----:B------:R-:W-:Y:S01]  /*2b70*/  IMAD.U32 R202, RZ, RZ, UR4 ;  /* 0x00000004ffca7e24 */ /* 0x000fe2000f8e00ff */
[----:B------:R-:W-:-:S02]  /*2b80*/  ULOP3.LUT UR6, UR6, 0x3000000, URZ, 0xfc, !UPT ;  /* 0x0300000006067892 */ /* 0x000fc4000f8efc3f */
[----:B------:R-:W2:Y:S01]  /*2b90*/  MUFU.TANH R36, R36 ;  /* 0x0000002400247308 */ /* 0x000ea20000002400 */
[----:B---3--:R-:W-:Y:S01]  /*2ba0*/  FSEL R30, R30, -INF , P6 ;  /* 0xff8000001e1e7808 */ /* 0x008fe20003000000 */
[----:B------:R-:W-:Y:S01]  /*2bb0*/  UPRMT UR5, UR53, 0x654, UR5 ;  /* 0x0000065435057896 */ /* 0x000fe20008000005 */
[----:B------:R-:W-:Y:S01]  /*2bc0*/  ISETP.GT.AND P6, PT, R22, 0x20, PT ;  /* 0x000000201600780c */ /* 0x000fe20003fc4270 */
[----:B------:R-:W-:Y:S01]  /*2bd0*/  UIMAD UR4, UR38, 0xc00, UR6 ;  /* 0x00000c00260478a4 */ /* 0x000fe2000f8e0206 */
[----:B------:R-:W-:Y:S01]  /*2be0*/  FMNMX.FTZ R27, R30, R27, !PT ;  /* 0x0000001b1e1b7209 */ /* 0x000fe20007810000 */
[----:B------:R-:W-:Y:S02]  /*2bf0*/  UMOV UR11, 0x40000040 ;  /* 0x40000040000b7882 */ /* 0x000fe40000000000 */
[----:B------:R-:W3:Y:S01]  /*2c00*/  MUFU.TANH R37, R37 ;  /* 0x0000002500257308 */ /* 0x000ee20000002400 */
[----:B-1----:R-:W-:Y:S02]  /*2c10*/  FSEL R28, R31, -INF , P5 ;  /* 0xff8000001f1c7808 */ /* 0x002fe40002800000 */
[----:B------:R-:W-:Y:S01]  /*2c20*/  FMNMX.FTZ R31, R175, R32, !PT ;  /* 0x00000020af1f7209 */ /* 0x000fe20007810000 */
[----:B------:R-:W-:Y:S01]  /*2c30*/  SYNCS.ARRIVE.TRANS64.RED.A1T0 RZ, [UR5], RZ ;  /* 0x000000ffffff79a7 */ /* 0x000fe20008100405 */
[----:B------:R-:W-:Y:S01]  /*2c40*/  FMNMX.FTZ R27, R28, R27, !PT ;  /* 0x0000001b1c1b7209 */ /* 0x000fe20007810000 */
[----:B------:R-:W-:Y:S01]  /*2c50*/  UMOV UR10, UR4 ;  /* 0x00000004000a7c82 */ /* 0x000fe20008000000 */
[----:B------:R-:W-:Y:S01]  /*2c60*/  ISETP.GT.AND P5, PT, R22, 0x21, PT ;  /* 0x000000211600780c */ /* 0x000fe20003fa4270 */
[----:B------:R-:W1:Y:S01]  /*2c70*/  MUFU.TANH R34, R34 ;  /* 0x0000002200227308 */ /* 0x000e620000002400 */
[----:B--2---:R-:W-:-:S04]  /*2c80*/  FSEL R176, R36, -INF , P2 ;  /* 0xff80000024b07808 */ /* 0x004fc80001000000 */
[----:B------:R-:W-:-:S03]  /*2c90*/  FMNMX.FTZ R32, R176, R31, !PT ;  /* 0x0000001fb0207209 */ /* 0x000fc60007810000 */
[----:B------:R-:W2:Y:S01]  /*2ca0*/  MUFU.TANH R40, R40 ;  /* 0x0000002800287308 */ /* 0x000ea20000002400 */
[----:B---3--:R-:W-:-:S04]  /*2cb0*/  FSEL R177, R37, -INF , P1 ;  /* 0xff80000025b17808 */ /* 0x008fc80000800000 */
[----:B------:R-:W-:-:S03]  /*2cc0*/  FMNMX.FTZ R31, R177, R32, !PT ;  /* 0x00000020b11f7209 */ /* 0x000fc60007810000 */
[----:B------:R-:W3:Y:S01]  /*2cd0*/  MUFU.TANH R35, R35 ;  /* 0x0000002300237308 */ /* 0x000ee20000002400 */
[----:B-1----:R-:W-:Y:S02]  /*2ce0*/  FSEL R178, R34, -INF , P4 ;  /* 0xff80000022b27808 */ /* 0x002fe40002000000 */
[----:B------:R-:W-:Y:S02]  /*2cf0*/  ISETP.GT.AND P4, PT, R22, 0x28, PT ;  /* 0x000000281600780c */ /* 0x000fe40003f84270 */
[----:B------:R-:W-:-:S03]  /*2d00*/  FMNMX.FTZ R32, R178, R27, !PT ;  /* 0x0000001bb2207209 */ /* 0x000fc60007810000 */
[----:B------:R-:W1:Y:S01]  /*2d10*/  MUFU.TANH R41, R41 ;  /* 0x0000002900297308 */ /* 0x000e620000002400 */
[----:B--2---:R-:W-:-:S04]  /*2d20*/  FSEL R182, R40, -INF , P6 ;  /* 0xff80000028b67808 */ /* 0x004fc80003000000 */
[----:B------:R-:W-:-:S03]  /*2d30*/  FMNMX.FTZ R31, R182, R31, !PT ;  /* 0x0000001fb61f7209 */ /* 0x000fc60007810000 */
[----:B------:R-:W2:Y:S01]  /*2d40*/  MUFU.TANH R38, R38 ;  /* 0x0000002600267308 */ /* 0x000ea20000002400 */
[----:B---3--:R-:W-:Y:S02]  /*2d50*/  FSEL R179, R35, -INF , P3 ;  /* 0xff80000023b37808 */ /* 0x008fe40001800000 */
[----:B------:R-:W-:Y:S02]  /*2d60*/  ISETP.GT.AND P3, PT, R22, 0x29, PT ;  /* 0x000000291600780c */ /* 0x000fe40003f64270 */
[----:B------:R-:W-:-:S03]  /*2d70*/  FMNMX.FTZ R27, R179, R32, !PT ;  /* 0x00000020b31b7209 */ /* 0x000fc60007810000 */
[----:B------:R-:W3:Y:S01]  /*2d80*/  MUFU.TANH R44, R44 ;  /* 0x0000002c002c7308 */ /* 0x000ee20000002400 */
[----:B-1----:R-:W-:-:S04]  /*2d90*/  FSEL R184, R41, -INF , P5 ;  /* 0xff80000029b87808 */ /* 0x002fc80002800000 */
[----:B------:R-:W-:-:S03]  /*2da0*/  FMNMX.FTZ R31, R184, R31, !PT ;  /* 0x0000001fb81f7209 */ /* 0x000fc60007810000 */
[----:B------:R-:W1:Y:S01]  /*2db0*/  MUFU.TANH R39, R39 ;  /* 0x0000002700277308 */ /* 0x000e620000002400 */
[----:B--2---:R-:W-:Y:S02]  /*2dc0*/  FSEL R180, R38, -INF , P2 ;  /* 0xff80000026b47808 */ /* 0x004fe40001000000 */
[----:B------:R-:W-:Y:S02]  /*2dd0*/  ISETP.GT.AND P2, PT, R22, 0x30, PT ;  /* 0x000000301600780c */ /* 0x000fe40003f44270 */
        /* <DEDUP_REMOVED lines=69> */
[----:B------:R-:W-:-:S05]  /*3230*/  ISETP.GT.AND P4, PT, R22, 0x58, PT ;  /* 0x000000581600780c */ /* 0x000fca0003f84270 */
[----:B------:R-:W1:Y:S01]  /*3240*/  MUFU.TANH R65, R65 ;  /* 0x0000004100417308 */ /* 0x000e620000002400 */
[----:B--2---:R-:W-:Y:S02]  /*3250*/  FSEL R191, R59, -INF , P3 ;  /* 0xff8000003bbf7808 */ /* 0x004fe40001800000 */
[----:B------:R-:W-:Y:S02]  /*3260*/  ISETP.GT.AND P3, PT, R22, 0x59, PT ;  /* 0x000000591600780c */ /* 0x000fe40003f64270 */
[----:B------:R-:W-:-:S03]  /*3270*/  FMNMX.FTZ R22, R196, R27, !PT ;  /* 0x0000001bc4167209 */ /* 0x000fc60007810000 */
[----:B------:R-:W2:Y:S01]  /*3280*/  MUFU.TANH R62, R62 ;  /* 0x0000003e003e7308 */ /* 0x000ea20000002400 */
[----:B---3--:R-:W-:Y:S02]  /*3290*/  FSEL R164, R64, -INF , P6 ;  /* 0xff80000040a47808 */ /* 0x008fe40003000000 */
[----:B------:R-:W-:Y:S02]  /*32a0*/  FMNMX.FTZ R22, R191, R22, !PT ;  /* 0x00000016bf167209 */ /* 0x000fe40007810000 */
[----:B------:R-:W-:-:S03]  /*32b0*/  FMNMX.FTZ R32, R164, R31, !PT ;  /* 0x0000001fa4207209 */ /* 0x000fc60007810000 */
[----:B------:R-:W3:Y:S01]  /*32c0*/  MUFU.TANH R68, R68 ;  /* 0x0000004400447308 */ /* 0x000ee20000002400 */
[----:B-1----:R-:W-:-:S04]  /*32d0*/  FSEL R165, R65, -INF , P5 ;  /* 0xff80000041a57808 */ /* 0x002fc80002800000 */
[----:B------:R-:W-:-:S03]  /*32e0*/  FMNMX.FTZ R27, R165, R32, !PT ;  /* 0x00000020a51b7209 */ /* 0x000fc60007810000 */
[----:B------:R-:W1:Y:S01]  /*32f0*/  MUFU.TANH R63, R63 ;  /* 0x0000003f003f7308 */ /* 0x000e620000002400 */
[----:B--2---:R-:W-:-:S04]  /*3300*/  FSEL R193, R62, -INF , P2 ;  /* 0xff8000003ec17808 */ /* 0x004fc80001000000 */
[----:B------:R-:W-:-:S03]  /*3310*/  FMNMX.FTZ R22, R193, R22, !PT ;  /* 0x00000016c1167209 */ /* 0x000fc60007810000 */
[----:B------:R-:W2:Y:S01]  /*3320*/  MUFU.TANH R66, R66 ;  /* 0x0000004200427308 */ /* 0x000ea20000002400 */
[----:B---3--:R-:W-:-:S04]  /*3330*/  FSEL R166, R68, -INF , P4 ;  /* 0xff80000044a67808 */ /* 0x008fc80002000000 */
        /* <DEDUP_REMOVED lines=12> */
[----:B------:R-:W-:Y:S02]  /*3400*/  FMNMX.FTZ R32, R167, R32, !PT ;  /* 0x00000020a7207209 */ /* 0x000fe40007810000 */
[----:B--2---:R-:W-:-:S03]  /*3410*/  FSEL R170, R70, -INF , P4 ;  /* 0xff80000046aa7808 */ /* 0x004fc60002000000 */
[----:B------:R-:W1:Y:S01]  /*3420*/  SHFL.BFLY PT, R31, R32, 0x2, 0x1f ;  /* 0x0c401f00201f7f89 */ /* 0x000e6200000e0000 */
[----:B------:R-:W-:Y:S02]  /*3430*/  FMNMX.FTZ R22, R170, R27, !PT ;  /* 0x0000001baa167209 */ /* 0x000fe40007810000 */
[----:B---3--:R-:W-:-:S04]  /*3440*/  FSEL R171, R71, -INF , P3 ;  /* 0xff80000047ab7808 */ /* 0x008fc80001800000 */
[----:B------:R-:W-:-:S05]  /*3450*/  FMNMX.FTZ R22, R171, R22, !PT ;  /* 0x00000016ab167209 */ /* 0x000fca0007810000 */
[----:B------:R-:W2:Y:S01]  /*3460*/  SHFL.BFLY PT, R27, R22, 0x2, 0x1f ;  /* 0x0c401f00161b7f89 */ /* 0x000ea200000e0000 */
[----:B-1----:R-:W-:-:S05]  /*3470*/  FMNMX.FTZ R31, R32, R31, !PT ;  /* 0x0000001f201f7209 */ /* 0x002fca0007810000 */
[----:B------:R-:W1:Y:S01]  /*3480*/  SHFL.BFLY PT, R34, R31, 0x1, 0x1f ;  /* 0x0c201f001f227f89 */ /* 0x000e6200000e0000 */
[----:B--2---:R-:W-:-:S05]  /*3490*/  FMNMX.FTZ R27, R22, R27, !PT ;  /* 0x0000001b161b7209 */ /* 0x004fca0007810000 */
[----:B------:R-:W2:Y:S01]  /*34a0*/  SHFL.BFLY PT, R156, R27, 0x1, 0x1f ;  /* 0x0c201f001b9c7f89 */ /* 0x000ea200000e0000 */
[----:B-1----:R-:W-:Y:S01]  /*34b0*/  FMNMX.FTZ R199, R31, R34, !PT ;  /* 0x000000221fc77209 */ /* 0x002fe20007810000 */
[----:B------:R1:W-:Y:S03]  /*34c0*/  BAR.SYNC.DEFER_BLOCKING R208, 0x100 ;  /* 0x000400d00000751d */ /* 0x0003e60000010000 */
[C---:B------:R-:W-:Y:S01]  /*34d0*/  FSETP.NEU.FTZ.AND P1, PT, R199.reuse, -INF , PT ;  /* 0xff800000c700780b */ /* 0x040fe20003f3d000 */
[----:B------:R-:W-:-:S05]  /*34e0*/  FMUL.FTZ R172, R199, R202 ;  /* 0x000000cac7ac7220 */ /* 0x000fca0000410000 */
[----:B------:R-:W-:-:S05]  /*34f0*/  FSEL R172, R172, RZ, P1 ;  /* 0x000000ffacac7208 */ /* 0x000fca0000800000 */
[--C-:B------:R-:W-:Y:S01]  /*3500*/  FFMA.FTZ R3, R3, R202, -R172.reuse ;  /* 0x000000ca03037223 */ /* 0x100fe200000108ac */
[----:B--2---:R-:W-:Y:S01]  /*3510*/  FMNMX.FTZ R156, R27, R156, !PT ;  /* 0x0000009c1b9c7209 */ /* 0x004fe20007810000 */
[-CC-:B------:R-:W-:Y:S01]  /*3520*/  FFMA.FTZ R22, R25, R202.reuse, -R172.reuse ;  /* 0x000000ca19167223 */ /* 0x180fe200000108ac */
[-CC-:B------:R-:W-:Y:S01]  /*3530*/  FFMA.FTZ R23, R23, R202.reuse, -R172.reuse ;  /* 0x000000ca17177223 */ /* 0x180fe200000108ac */
[-CC-:B------:R-:W-:Y:S01]  /*3540*/  FFMA.FTZ R159, R29, R202.reuse, -R172.reuse ;  /* 0x000000ca1d9f7223 */ /* 0x180fe200000108ac */
[C---:B------:R-:W-:Y:S01]  /*3550*/  FSETP.NEU.FTZ.AND P1, PT, R156.reuse, -INF , PT ;  /* 0xff8000009c00780b */ /* 0x040fe20003f3d000 */
[-C--:B------:R-:W-:Y:S01]  /*3560*/  FMUL.FTZ R173, R156, R202.reuse ;  /* 0x000000ca9cad7220 */ /* 0x080fe20000410000 */
[----:B------:R-:W-:Y:S01]  /*3570*/  MUFU.EX2 R3, R3 ;  /* 0x0000000300037308 */ /* 0x000fe20000000800 */
[-CC-:B------:R-:W-:Y:S01]  /*3580*/  FFMA.FTZ R174, R174, R202.reuse, -R172.reuse ;  /* 0x000000caaeae7223 */ /* 0x180fe200000108ac */
[-CC-:B------:R-:W-:Y:S01]  /*3590*/  FFMA.FTZ R175, R175, R202.reuse, -R172.reuse ;  /* 0x000000caafaf7223 */ /* 0x180fe200000108ac */
[-CC-:B------:R-:W-:Y:S01]  /*35a0*/  FFMA.FTZ R176, R176, R202.reuse, -R172.reuse ;  /* 0x000000cab0b07223 */ /* 0x180fe200000108ac */
[----:B------:R-:W-:Y:S01]  /*35b0*/  FSEL R173, R173, RZ, P1 ;  /* 0x000000ffadad7208 */ /* 0x000fe20000800000 */
        /* <DEDUP_REMOVED lines=20> */
[----:B--2---:R-:W-:Y:S01]  /*3700*/  F2FP.BF16.F32.PACK_AB R152, R22, R3 ;  /* 0x000000031698723e */ /* 0x004fe200000010ff */
        /* <DEDUP_REMOVED lines=15> */
[----:B---3--:R-:W-:Y:S01]  /*3800*/  F2FP.BF16.F32.PACK_AB R154, R159, R23 ;  /* 0x000000179f9a723e */ /* 0x008fe200000010ff */
[-CC-:B------:R-:W-:Y:S01]  /*3810*/  FFMA.FTZ R191, R191, R202.reuse, -R173.reuse ;  /* 0x000000cabfbf7223 */ /* 0x180fe200000108ad */
[-CC-:B------:R-:W-:Y:S01]  /*3820*/  FFMA.FTZ R193, R193, R202.reuse, -R173.reuse ;  /* 0x000000cac1c17223 */ /* 0x180fe200000108ad */
[-CC-:B------:R-:W-:Y:S01]  /*3830*/  FFMA.FTZ R195, R195, R202.reuse, -R173.reuse ;  /* 0x000000cac3c37223 */ /* 0x180fe200000108ad */
[-CC-:B------:R-:W-:Y:S01]  /*3840*/  FFMA.FTZ R164, R164, R202.reuse, -R172.reuse ;  /* 0x000000caa4a47223 */ /* 0x180fe200000108ac */
[-CC-:B------:R-:W-:Y:S01]  /*3850*/  FFMA.FTZ R165, R165, R202.reuse, -R172.reuse ;  /* 0x000000caa5a57223 */ /* 0x180fe200000108ac */
[-CC-:B------:R-:W-:Y:S01]  /*3860*/  FFMA.FTZ R166, R166, R202.reuse, -R172.reuse ;  /* 0x000000caa6a67223 */ /* 0x180fe200000108ac */
[----:B------:R-:W-:Y:S01]  /*3870*/  MUFU.EX2 R162, R162 ;  /* 0x000000a200a27308 */ /* 0x000fe20000000800 */
[-C--:B------:R-:W-:Y:S01]  /*3880*/  FFMA.FTZ R167, R167, R202.reuse, -R172 ;  /* 0x000000caa7a77223 */ /* 0x080fe200000108ac */
[-CC-:B------:R-:W-:Y:S01]  /*3890*/  FFMA.FTZ R168, R168, R202.reuse, -R173.reuse ;  /* 0x000000caa8a87223 */ /* 0x180fe200000108ad */
[-CC-:B------:R-:W-:Y:S01]  /*38a0*/  FFMA.FTZ R169, R169, R202.reuse, -R173.reuse ;  /* 0x000000caa9a97223 */ /* 0x180fe200000108ad */
[-CC-:B------:R-:W-:Y:S01]  /*38b0*/  FFMA.FTZ R170, R170, R202.reuse, -R173.reuse ;  /* 0x000000caaaaa7223 */ /* 0x180fe200000108ad */
[----:B------:R-:W-:Y:S01]  /*38c0*/  FFMA.FTZ R171, R171, R202, -R173 ;  /* 0x000000caabab7223 */ /* 0x000fe200000108ad */
[----:B------:R-:W-:-:S02]  /*38d0*/  FADD.FTZ R22, R3, R22 ;  /* 0x0000001603167221 */ /* 0x000fc40000010000 */
[----:B------:R-:W3:Y:S01]  /*38e0*/  MUFU.EX2 R163, R163 ;  /* 0x000000a300a37308 */ /* 0x000ee20000000800 */
[----:B--2---:R-:W-:Y:S01]  /*38f0*/  F2FP.BF16.F32.PACK_AB R153, R161, R160 ;  /* 0x000000a0a199723e */ /* 0x004fe200000010ff */
[----:B------:R-:W-:Y:S01]  /*3900*/  FADD.FTZ R161, R160, R161 ;  /* 0x000000a1a0a17221 */ /* 0x000fe20000010000 */
[----:B------:R-:W-:-:S04]  /*3910*/  FADD.FTZ R22, R23, R22 ;  /* 0x0000001617167221 */ /* 0x000fc80000010000 */
[----:B------:R-:W-:Y:S01]  /*3920*/  FADD.FTZ R159, R159, R22 ;  /* 0x000000169f9f7221 */ /* 0x000fe20000010000 */
[----:B------:R-:W-:Y:S08]  /*3930*/  MUFU.EX2 R174, R174 ;  /* 0x000000ae00ae7308 */ /* 0x000ff00000000800 */
[----:B------:R-:W2:Y:S01]  /*3940*/  MUFU.EX2 R175, R175 ;  /* 0x000000af00af7308 */ /* 0x000ea20000000800 */
[----:B---3--:R-:W-:Y:S01]  /*3950*/  F2FP.BF16.F32.PACK_AB R155, R163, R162 ;  /* 0x000000a2a39b723e */ /* 0x008fe200000010ff */
        /* <DEDUP_REMOVED lines=9> */
[----:B------:R-:W3:Y:S08]  /*39f0*/  MUFU.EX2 R179, R179 ;  /* 0x000000b300b37308 */ /* 0x000ef00000000800 */
[----:B------:R-:W-:Y:S08]  /*3a00*/  MUFU.EX2 R180, R180 ;  /* 0x000000b400b47308 */ /* 0x000ff00000000800 */
[----:B------:R-:W4:Y:S08]  /*3a10*/  MUFU.EX2 R181, R181 ;  /* 0x000000b500b57308 */ /* 0x000f300000000800 */
[----:B------:R-:W5:Y:S08]  /*3a20*/  MUFU.EX2 R182, R182 ;  /* 0x000000b600b67308 */ /* 0x000f700000000800 */
[----:B------:R-:W-:Y:S08]  /*3a30*/  MUFU.EX2 R184, R184 ;  /* 0x000000b800b87308 */ /* 0x000ff00000000800 */
[----:B------:R-:W-:Y:S08]  /*3a40*/  MUFU.EX2 R186, R186 ;  /* 0x000000ba00ba7308 */ /* 0x000ff00000000800 */
[----:B------:R-:W-:Y:S08]  /*3a50*/  MUFU.EX2 R188, R188 ;  /* 0x000000bc00bc7308 */ /* 0x000ff00000000800 */
[----:B------:R-:W0:Y:S08]  /*3a60*/  MUFU.EX2 R183, R183 ;  /* 0x000000b700b77308 */ /* 0x000e300000000800 */
[----:B------:R-:W1:Y:S08]  /*3a70*/  MUFU.EX2 R185, R185 ;  /* 0x000000b900b97308 */ /* 0x000e700000000800 */
[----:B------:R-:W1:Y:S08]  /*3a80*/  MUFU.EX2 R187, R187 ;  /* 0x000000bb00bb7308 */ /* 0x000e700000000800 */
[----:B------:R-:W1:Y:S08]  /*3a90*/  MUFU.EX2 R189, R189 ;  /* 0x000000bd00bd7308 */ /* 0x000e700000000800 */
[----:B------:R-:W-:Y:S08]  /*3aa0*/  MUFU.EX2 R204, R204 ;  /* 0x000000cc00cc7308 */ /* 0x000ff00000000800 */
[----:B------:R-:W1:Y:S08]  /*3ab0*/  MUFU.EX2 R205, R205 ;  /* 0x000000cd00cd7308 */ /* 0x000e700000000800 */
[----:B------:R-:W-:Y:S08]  /*3ac0*/  MUFU.EX2 R206, R206 ;  /* 0x000000ce00ce7308 */ /* 0x000ff00000000800 */
[----:B------:R-:W-:Y:S08]  /*3ad0*/  MUFU.EX2 R207, R207 ;  /* 0x000000cf00cf7308 */ /* 0x000ff00000000800 */
[----:B------:R-:W-:Y:S08]  /*3ae0*/  MUFU.EX2 R203, R203 ;  /* 0x000000cb00cb7308 */ /* 0x000ff00000000800 */
[----:B------:R-:W1:Y:S08]  /*3af0*/  MUFU.EX2 R198, R198 ;  /* 0x000000c600c67308 */ /* 0x000e700000000800 */
[----:B------:R-:W-:Y:S08]  /*3b00*/  MUFU.EX2 R200, R200 ;  /* 0x000000c800c87308 */ /* 0x000ff00000000800 */
        /* <DEDUP_REMOVED lines=13> */
[----:B------:R-:W-:Y:S01]  /*3be0*/  MUFU.EX2 R168, R168 ;  /* 0x000000a800a87308 */ /* 0x000fe20000000800 */
[----:B------:R-:W-:-:S02]  /*3bf0*/  WARPGROUP.DEPBAR.LE gsb0, 0x0 ;  /* 0x00008000000079c5 */ /* 0x000fc40000010000 */
[----:B--2---:R-:W-:Y:S01]  /*3c00*/  F2FP.BF16.F32.PACK_AB R152, R175, R174 ;  /* 0x000000aeaf98723e */ /* 0x004fe200000010ff */
[----:B------:R-:W-:Y:S01]  /*3c10*/  FADD.FTZ R174, R174, R159 ;  /* 0x0000009faeae7221 */ /* 0x000fe20000010000 */
[----:B---3--:R-:W-:Y:S01]  /*3c20*/  F2FP.BF16.F32.PACK_AB R153, R179, R178 ;  /* 0x000000b2b399723e */ /* 0x008fe200000010ff */
[----:B------:R-:W-:Y:S01]  /*3c30*/  FADD.FTZ R178, R178, R163 ;  /* 0x000000a3b2b27221 */ /* 0x000fe20000010000 */
[----:B------:R-:W-:Y:S01]  /*3c40*/  F2FP.BF16.F32.PACK_AB R154, R177, R176 ;  /* 0x000000b0b19a723e */ /* 0x000fe200000010ff */
[----:B------:R-:W2:Y:S01]  /*3c50*/  MUFU.EX2 R169, R169 ;  /* 0x000000a900a97308 */ /* 0x000ea20000000800 */
[----:B----4-:R-:W-:Y:S01]  /*3c60*/  F2FP.BF16.F32.PACK_AB R155, R181, R180 ;  /* 0x000000b4b59b723e */ /* 0x010fe200000010ff */
        /* <DEDUP_REMOVED lines=10> */
[----:B------:R-:W-:Y:S01]  /*3d10*/  UMOV UR11, 0x40000040 ;  /* 0x40000040000b7882 */ /* 0x000fe20000000000 */
[----:B-----5:R-:W-:Y:S01]  /*3d20*/  FADD.FTZ R177, R182, R177 ;  /* 0x000000b1b6b17221 */ /* 0x020fe20000010000 */
[----:B------:R-:W3:Y:S01]  /*3d30*/  MUFU.EX2 R171, R171 ;  /* 0x000000ab00ab7308 */ /* 0x000ee20000000800 */
[----:B0-----:R-:W-:-:S02]  /*3d40*/  FADD.FTZ R180, R183, R180 ;  /* 0x000000b4b7b47221 */ /* 0x001fc40000010000 */
[----:B------:R-:W-:Y:S02]  /*3d50*/  FADD.FTZ R177, R184, R177 ;  /* 0x000000b1b8b17221 */ /* 0x000fe40000010000 */
[----:B-1----:R-:W-:Y:S02]  /*3d60*/  FADD.FTZ R180, R185, R180 ;  /* 0x000000b4b9b47221 */ /* 0x002fe40000010000 */
[----:B------:R-:W-:Y:S02]  /*3d70*/  FADD.FTZ R177, R186, R177 ;  /* 0x000000b1bab17221 */ /* 0x000fe40000010000 */
[----:B------:R-:W-:Y:S02]  /*3d80*/  FADD.FTZ R180, R187, R180 ;  /* 0x000000b4bbb47221 */ /* 0x000fe40000010000 */
[----:B------:R-:W-:Y:S02]  /*3d90*/  FADD.FTZ R177, R188, R177 ;  /* 0x000000b1bcb17221 */ /* 0x000fe40000010000 */
[----:B------:R-:W-:Y:S01]  /*3da0*/  FADD.FTZ R180, R189, R180 ;  /* 0x000000b4bdb47221 */ /* 0x000fe20000010000 */
[----:B------:R-:W-:-:S02]  /*3db0*/  WARPGROUP.DEPBAR.LE gsb0, 0x0 ;  /* 0x00008000000079c5 */ /* 0x000fc40000010000 */
[----:B------:R-:W-:Y:S02]  /*3dc0*/  F2FP.BF16.F32.PACK_AB R152, R184, R182 ;  /* 0x000000b6b898723e */ /* 0x000fe400000010ff */
[----:B------:R-:W-:Y:S02]  /*3dd0*/  F2FP.BF16.F32.PACK_AB R153, R185, R183 ;  /* 0x000000b7b999723e */ /* 0x000fe400000010ff */
[----:B------:R-:W-:Y:S02]  /*3de0*/  F2FP.BF16.F32.PACK_AB R154, R188, R186 ;  /* 0x000000babc9a723e */ /* 0x000fe400000010ff */
[----:B------:R-:W-:-:S04]  /*3df0*/  F2FP.BF16.F32.PACK_AB R155, R189, R187 ;  /* 0x000000bbbd9b723e */ /* 0x000fc800000010ff */
[----:B------:R-:W-:-:S06]  /*3e00*/  WARPGROUP.ARRIVE ;  /* 0x00000000000079c5 */ /* 0x000fcc0000000000 */
[----:B------:R-:W-:Y:S01]  /*3e10*/  HGMMA.64x256x16.F32.BF16 R24, R152, gdesc[UR8].tnspB, R24, gsb0 ;  /* 0x43e0000898187df0 */ /* 0x000fe20008001818 */
[----:B------:R-:W-:Y:S01]  /*3e20*/  UIADD3 UR10, UR4, 0x180, URZ ;  /* 0x00000180040a7890 */ /* 0x000fe2000fffe03f */
[----:B------:R-:W-:Y:S01]  /*3e30*/  UMOV UR11, 0x40000040 ;  /* 0x40000040000b7882 */ /* 0x000fe20000000000 */
[----:B------:R-:W-:Y:S02]  /*3e40*/  WARPGROUP.DEPBAR.LE gsb0, 0x0 ;  /* 0x00008000000079c5 */ /* 0x000fe40000010000 */
[----:B------:R-:W-:Y:S01]  /*3e50*/  F2FP.BF16.F32.PACK_AB R152, R205, R204 ;  /* 0x000000cccd98723e */ /* 0x000fe200000010ff */
[----:B------:R-:W-:Y:S01]  /*3e60*/  FADD.FTZ R204, R204, R177 ;  /* 0x000000b1cccc7221 */ /* 0x000fe20000010000 */
[C---:B------:R-:W-:Y:S01]  /*3e70*/  F2FP.BF16.F32.PACK_AB R153, R198.reuse, R203 ;  /* 0x000000cbc699723e */ /* 0x040fe200000010ff */
        /* <DEDUP_REMOVED lines=33> */
[----:B--2---:R-:W-:Y:S01]  /*4090*/  F2FP.BF16.F32.PACK_AB R153, R169, R168 ;  /* 0x000000a8a999723e */ /* 0x004fe200000010ff */
[----:B------:R-:W-:Y:S01]  /*40a0*/  FADD.FTZ R168, R168, R195 ;  /* 0x000000c3a8a87221 */ /* 0x000fe20000010000 */
[----:B------:R-:W-:Y:S01]  /*40b0*/  F2FP.BF16.F32.PACK_AB R154, R167, R166 ;  /* 0x000000a6a79a723e */ /* 0x000fe200000010ff */
[----:B------:R-:W-:Y:S01]  /*40c0*/  FADD.FTZ R165, R165, R164 ;  /* 0x000000a4a5a57221 */ /* 0x000fe20000010000 */
[----:B---3--:R-:W-:Y:S01]  /*40d0*/  F2FP.BF16.F32.PACK_AB R155, R171, R170 ;  /* 0x000000aaab9b723e */ /* 0x008fe200000010ff */
        /* <DEDUP_REMOVED lines=10> */
.L_x_1121:
[----:B------:R-:W-:Y:S01]  /*4180*/  UIADD3 UR52, UR52, 0x32460, URZ ;  /* 0x0003246034347890 */ /* 0x000fe2000fffe03f */
[----:B------:R-:W-:-:S03]  /*4190*/  ISETP.GE.AND P1, PT, R157, 0x61, PT ;  /* 0x000000619d00780c */ /* 0x000fc60003f26270 */
[----:B------:R-:W-:-:S09]  /*41a0*/  UPRMT UR52, UR53, 0x654, UR52 ;  /* 0x0000065435347896 */ /* 0x000fd20008000034 */
[----:B------:R-:W-:Y:S01]  /*41b0*/  SYNCS.ARRIVE.TRANS64.RED.A1T0 RZ, [UR52], RZ ;  /* 0x000000ffffff79a7 */ /* 0x000fe20008100434 */
[----:B------:R-:W-:Y:S05]  /*41c0*/  @!P1 BRA `(.L_x_1122) ;  /* 0x0000002800609947 */ /* 0x000fea0003800000 */
[----:B------:R-:W-:Y:S01]  /*41d0*/  VIADD R3, R158, 0xfffffffe ;  /* 0xfffffffe9e037836 */ /* 0x000fe20000000000 */
[----:B------:R-:W-:Y:S01]  /*41e0*/  MOV R200, R199 ;  /* 0x000000c700c87202 */ /* 0x000fe20000000f00 */
[----:B------:R-:W-:-:S07]  /*41f0*/  IMAD.MOV.U32 R201, RZ, RZ, R156 ;  /* 0x000000ffffc97224 */ /* 0x000fce00078e009c */
.L_x_1133:
[----:B------:R-:W-:Y:S01]  /*4200*/  UIADD3 UR38, UR38, 0x1, URZ ;  /* 0x0000000126267890 */ /* 0x000fe2000fffe03f */
[C---:B------:R-:W-:Y:S01]  /*4210*/  ISETP.GT.AND P1, PT, R3.reuse, RZ, PT ;  /* 0x000000ff0300720c */ /* 0x040fe20003f24270 */
[----:B------:R-:W-:Y:S02]  /*4220*/  VIADD R3, R3, 0xffffffff ;  /* 0xffffffff03037836 */ /* 0x000fe40000000000 */
[----:B------:R-:W-:-:S04]  /*4230*/  UISETP.NE.AND UP0, UPT, UR38, 0x2, UPT ;  /* 0x000000022600788c */ /* 0x000fc8000bf05270 */
[----:B------:R-:W-:Y:S02]  /*4240*/  USEL UR4, URZ, 0x1, UP0 ;  /* 0x000000013f047887 */ /* 0x000fe40008000000 */
[----:B------:R-:W-:Y:S02]  /*4250*/  USEL UR38, UR38, URZ, UP0 ;  /* 0x0000003f26267287 */ /* 0x000fe40008000000 */
[----:B------:R-:W-:Y:S01]  /*4260*/  ULOP3.LUT UR39, UR39, UR4, URZ, 0x3c, !UPT ;  /* 0x0000000427277292 */ /* 0x000fe2000f8e3c3f */
[----:B------:R-:W-:Y:S11]  /*4270*/  @!P0 BRA `(.L_x_1123) ;  /* 0x0000000000048947 */ /* 0x000ff60003800000 */
[----:B------:R-:W-:Y:S01]  /*4280*/  BPT.TRAP 0x1 ;  /* 0x000000040000795c */ /* 0x000fe20000300000 */
.L_x_1123:
        /* <DEDUP_REMOVED lines=9> */
.L_x_1124:
[----:B-1----:R-:W-:Y:S05]  /*4320*/  @P2 BRA `(.L_x_1125) ;  /* 0x0000000000082947 */ /* 0x002fea0003800000 */
[----:B------:R-:W1:Y:S02]  /*4330*/  SYNCS.PHASECHK.TRANS64.TRYWAIT P2, [UR4+0x32430], R0 ;  /* 0x03243000ff0075a7 */ /* 0x000e640008040144 */
[----:B-1----:R-:W-:Y:S05]  /*4340*/  @!P2 BRA `(.L_x_1126) ;  /* 0x000000c00028a947 */ /* 0x002fea0003800000 */
.L_x_1125:
[----:B------:R-:W-:Y:S01]  /*4350*/  R2UR UR52, R20 ;  /* 0x00000000143472ca */ /* 0x000fe200000e0000 */
[----:B------:R-:W-:Y:S01]  /*4360*/  UIMAD UR5, UR38, 0x300, UR60 ;  /* 0x00000300260578a4 */ /* 0x000fe2000f8e023c */
[----:B------:R-:W-:Y:S01]  /*4370*/  R2UR UR53, R21 ;  /* 0x00000000153572ca */ /* 0x000fe200000e0000 */
[----:B-1----:R-:W-:Y:S01]  /*4380*/  WARPGROUP.ARRIVE ;  /* 0x00000000000079c5 */ /* 0x002fe20000000000 */
[----:B------:R-:W-:-:S04]  /*4390*/  UMOV UR55, 0x40000040 ;  /* 0x4000004000377882 */ /* 0x000fc80000000000 */
[----:B------:R-:W-:-:S07]  /*43a0*/  UMOV UR54, UR5 ;  /* 0x0000000500367c82 */ /* 0x000fce0008000000 */
[----:B------:R-:W-:Y:S01]  /*43b0*/  HGMMA.64x96x16.F32.BF16 R152, gdesc[UR52], RZ, !UPT, gsb0 ;  /* 0x01600000349879f0 */ /* 0x000fe2000c0018ff */
[----:B------:R-:W-:Y:S01]  /*43c0*/  R2UR UR52, R18 ;  /* 0x00000000123472ca */ /* 0x000fe200000e0000 */
[----:B------:R-:W-:Y:S01]  /*43d0*/  UIADD3 UR54, UR5, 0x2, URZ ;  /* 0x0000000205367890 */ /* 0x000fe2000fffe03f */
[----:B------:R-:W-:Y:S01]  /*43e0*/  R2UR UR53, R19 ;  /* 0x00000000133572ca */ /* 0x000fe200000e0000 */
[----:B------:R-:W-:Y:S01]  /*43f0*/  UMOV UR55, 0x40000040 ;  /* 0x4000004000377882 */ /* 0x000fe20000000000 */
[----:B------:R-:W-:Y:S02]  /*4400*/  WARPGROUP.DEPBAR.LE gsb0, 0x0 ;  /* 0x00008000000079c5 */ /* 0x000fe40000010000 */
[----:B------:R-:W-:-:S09]  /*4410*/  WARPGROUP.ARRIVE ;  /* 0x00000000000079c5 */ /* 0x000fd20000000000 */
[----:B------:R-:W-:Y:S01]  /*4420*/  HGMMA.64x96x16.F32.BF16 R152, gdesc[UR52], R152, gsb0 ;  /* 0x01600000349879f0 */ /* 0x000fe20008001898 */
        /* <DEDUP_REMOVED lines=13> */
[----:B------:R-:W-:Y:S03]  /*4500*/  HGMMA.64x96x16.F32.BF16 R152, gdesc[UR52], R152, gsb0 ;  /* 0x01600000349879f0 */ /* 0x000fe60008001898 */
[----:B------:R-:W-:Y:S02]  /*4510*/  WARPGROUP.DEPBAR.LE gsb0, 0x0 ;  /* 0x00008000000079c5 */ /* 0x000fe40000010000 */
[----:B------:R-:W-:Y:S05]  /*4520*/  @!P0 BRA `(.L_x_1127) ;  /* 0x0000000000048947 */ /* 0x000fea0003800000 */
[----:B------:R-:W-:Y:S01]  /*4530*/  BPT.TRAP 0x1 ;  /* 0x000000040000795c */ /* 0x000fe20000300000 */
.L_x_1127:
[----:B------:R1:W2:Y:S01]  /*4540*/  SYNCS.PHASECHK.TRANS64.TRYWAIT P2, [UR4+0x32450], R0 ;  /* 0x03245000ff0075a7 */ /* 0x0002a20008040144 */
[----:B------:R-:W-:Y:S05]  /*4550*/  @!P0 BRA `(.L_x_1128) ;  /* 0x0000000000048947 */ /* 0x000fea0003800000 */
[----:B------:R-:W-:Y:S01]  /*4560*/  BPT.TRAP 0x1 ;  /* 0x000000040000795c */ /* 0x000fe20000300000 */
.L_x_1128:
[----:B--2---:R-:W-:Y:S05]  /*4570*/  @P2 BRA `(.L_x_1129) ;  /* 0x0000000000082947 */ /* 0x004fea0003800000 */
[----:B------:R-:W2:Y:S02]  /*4580*/  SYNCS.PHASECHK.TRANS64.TRYWAIT P2, [UR4+0x32450], R0 ;  /* 0x03245000ff0075a7 */ /* 0x000ea40008040144 */
[----:B--2---:R-:W-:Y:S05]  /*4590*/  @!P2 BRA `(.L_x_1130) ;  /* 0x000000bc00aca947 */ /* 0x004fea0003800000 */
.L_x_1129:
[----:B------:R-:W-:Y:S01]  /*45a0*/  R2UR UR52, R12 ;  /* 0x000000000c3472ca */ /* 0x000fe200000e0000 */
[----:B------:R-:W-:Y:S01]  /*45b0*/  UIMAD UR5, UR38, 0xc00, UR7 ;  /* 0x00000c00260578a4 */ /* 0x000fe2000f8e0207 */
[----:B------:R-:W-:Y:S01]  /*45c0*/  R2UR UR53, R13 ;  /* 0x000000000d3572ca */ /* 0x000fe200000e0000 */
[----:B------:R-:W-:Y:S01]  /*45d0*/  WARPGROUP.ARRIVE ;  /* 0x00000000000079c5 */ /* 0x000fe20000000000 */
[----:B------:R-:W-:Y:S01]  /*45e0*/  UMOV UR55, 0x40000040 ;  /* 0x4000004000377882 */ /* 0x000fe20000000000 */
[----:B------:R-:W-:-:S04]  /*45f0*/  UIADD3 UR10, UR5, 0x302, URZ ;  /* 0x00000302050a7890 */ /* 0x000fc8000fffe03f */
[----:B------:R-:W3:Y:S01]  /*4600*/  S2R R202, SR_TID.X ;  /* 0x0000000000ca7919 */ /* 0x000ee20000002100 */
[----:B------:R-:W-:Y:S01]  /*4610*/  UMOV UR11, 0x40000040 ;  /* 0x40000040000b7882 */ /* 0x000fe20000000000 */
[----:B------:R-:W-:Y:S01]  /*4620*/  UMOV UR54, UR5 ;  /* 0x0000000500367c82 */ /* 0x000fe20008000000 */
[----:B------:R-:W-:Y:S01]  /*4630*/  UIADD3 UR14, UR5, 0x304, URZ ;  /* 0x00000304050e7890 */ /* 0x000fe2000fffe03f */
[----:B------:R-:W-:Y:S01]  /*4640*/  UMOV UR15, 0x40000040 ;  /* 0x40000040000f7882 */ /* 0x000fe20000000000 */
[----:B------:R-:W-:Y:S01]  /*4650*/  UIADD3 UR18, UR5, 0x306, URZ ;  /* 0x0000030605127890 */ /* 0x000fe2000fffe03f */
[----:B------:R-:W-:Y:S01]  /*4660*/  UMOV UR19, 0x40000040 ;  /* 0x4000004000137882 */ /* 0x000fe20000000000 */
[----:B------:R-:W-:Y:S01]  /*4670*/  HGMMA.64x96x16.F32.BF16 R152, gdesc[UR52], R152, gsb0 ;  /* 0x01600000349879f0 */ /* 0x000fe20008001898 */
[----:B------:R-:W-:Y:S01]  /*4680*/  R2UR UR52, R10 ;  /* 0x000000000a3472ca */ /* 0x000fe200000e0000 */
[----:B------:R-:W-:Y:S01]  /*4690*/  UIADD3 UR54, UR5, 0x2, URZ ;  /* 0x0000000205367890 */ /* 0x000fe2000fffe03f */
[----:B------:R-:W-:Y:S01]  /*46a0*/  R2UR UR53, R11 ;  /* 0x000000000b3572ca */ /* 0x000fe200000e0000 */
[----:B------:R-:W-:Y:S01]  /*46b0*/  UMOV UR55, 0x40000040 ;  /* 0x4000004000377882 */ /* 0x000fe20000000000 */
[----:B------:R-:W-:Y:S01]  /*46c0*/  UIADD3 UR22, UR5, 0x600, URZ ;  /* 0x0000060005167890 */ /* 0x000fe2000fffe03f */
        /* <DEDUP_REMOVED lines=12> */
[----:B---3--:R-:W-:Y:S01]  /*4790*/  SHF.R.U32.HI R202, RZ, 0x7, R202 ;  /* 0x00000007ffca7819 */ /* 0x008fe200000116ca */
[----:B------:R-:W-:-:S03]  /*47a0*/  UMOV UR51, 0x40000040 ;  /* 0x4000004000337882 */ /* 0x000fc60000000000 */
[----:B012---:R-:W-:Y:S01]  /*47b0*/  IADD3 R0, -R202, 0xb, RZ ;  /* 0x0000000bca007810 */ /* 0x007fe20007ffe1ff */
[----:B------:R-:W-:Y:S02]  /*47c0*/  WARPGROUP.DEPBAR.LE gsb0, 0x0 ;  /* 0x00008000000079c5 */ /* 0x000fe40000010000 */
[----:B------:R-:W-:-:S06]  /*47d0*/  WARPGROUP.ARRIVE ;  /* 0x00000000000079c5 */ /* 0x000fcc0000000000 */
        /* <DEDUP_REMOVED lines=22> */
[----:B------:R-:W-:Y:S01]  /*4940*/  UIADD3 UR54, UR5, 0x906, URZ ;  /* 0x0000090605367890 */ /* 0x000fe2000fffe03f */
[----:B------:R-:W-:Y:S01]  /*4950*/  UMOV UR55, 0x40000040 ;  /* 0x4000004000377882 */ /* 0x000fe20000000000 */
[----:B------:R-:W-:Y:S01]  /*4960*/  UMOV UR52, UR56 ;  /* 0x0000003800347c82 */ /* 0x000fe20008000000 */
[----:B------:R-:W-:Y:S01]  /*4970*/  UMOV UR53, UR57 ;  /* 0x0000003900357c82 */ /* 0x000fe20008000000 */
        /* <DEDUP_REMOVED lines=37> */
.L_x_1131:
[----:B------:R-:W-:Y:S01]  /*4bd0*/  ULDC UR5, c[0x0][0xad0] ;  /* 0x0002b40000057ab9 */ /* 0x000fe20000000800 */
[----:B------:R-:W-:Y:S01]  /*4be0*/  UMOV UR11, 0x40000040 ;  /* 0x40000040000b7882 */ /* 0x000fe20000000000 */
        /* <DEDUP_REMOVED lines=58> */
[----:B------:R-:W-:-:S04]  /*4f90*/  FMUL.FTZ R198, R198, UR5 ;  /* 0x00000005c6c67c20 */ /* 0x000fc80008410000 */
        /* <DEDUP_REMOVED lines=77> */
[----:B------:R-:W-:Y:S01]  /*5470*/  SYNCS.ARRIVE.TRANS64.RED.A1T0 RZ, [UR5], RZ ;  /* 0x000000ffffff79a7 */ /* 0x000fe20008100405 */
[----:B------:R-:W3:Y:S01]  /*5480*/  SHFL.BFLY PT, R202, R207, 0x2, 0x1f ;  /* 0x0c401f00cfca7f89 */ /* 0x000ee200000e0000 */
[----:B------:R-:W-:-:S04]  /*5490*/  UIMAD UR5, UR38, 0xc00, UR6 ;  /* 0x00000c00260578a4 */ /* 0x000fc8000f8e0206 */
[----:B------:R-:W4:Y:S01]  /*54a0*/  MUFU.TANH R194, R194 ;  /* 0x000000c200c27308 */ /* 0x000f220000002400 */
[----:B-1----:R-:W-:Y:S02]  /*54b0*/  FMNMX.FTZ R204, R190, R205, !PT ;  /* 0x000000cdbecc7209 */ /* 0x002fe40007810000 */
[----:B------:R-:W-:-:S05]  /*54c0*/  UMOV UR10, UR5 ;  /* 0x00000005000a7c82 */ /* 0x000fca0008000000 */
[----:B------:R-:W1:Y:S01]  /*54d0*/  MUFU.TANH R195, R195 ;  /* 0x000000c300c37308 */ /* 0x000e620000002400 */
[----:B--2---:R-:W-:-:S07]  /*54e0*/  FMNMX.FTZ R199, R191, R204, !PT ;  /* 0x000000ccbfc77209 */ /* 0x004fce0007810000 */
[----:B------:R-:W2:Y:S01]  /*54f0*/  MUFU.TANH R198, R198 ;  /* 0x000000c600c67308 */ /* 0x000ea20000002400 */
[----:B----4-:R-:W-:-:S07]  /*5500*/  FMNMX.FTZ R204, R194, R199, !PT ;  /* 0x000000c7c2cc7209 */ /* 0x010fce0007810000 */
[----:B------:R-:W4:Y:S01]  /*5510*/  MUFU.TANH R203, R203 ;  /* 0x000000cb00cb7308 */ /* 0x000f220000002400 */
[----:B-1----:R-:W-:-:S04]  /*5520*/  FMNMX.FTZ R199, R195, R204, !PT ;  /* 0x000000ccc3c77209 */ /* 0x002fc80007810000 */
[----:B--2---:R-:W-:Y:S02]  /*5530*/  FMNMX.FTZ R206, R198, R199, !PT ;  /* 0x000000c7c6ce7209 */ /* 0x004fe40007810000 */
[----:B---3--:R-:W-:Y:S02]  /*5540*/  FMNMX.FTZ R199, R207, R202, !PT ;  /* 0x000000cacfc77209 */ /* 0x008fe40007810000 */
[----:B------:R-:W1:Y:S03]  /*5550*/  LDC R202, c[0x0][0xa80] ;  /* 0x0002a000ffca7b82 */ /* 0x000e660000000800 */
[----:B------:R-:W2:Y:S01]  /*5560*/  SHFL.BFLY PT, R204, R199, 0x1, 0x1f ;  /* 0x0c201f00c7cc7f89 */ /* 0x000ea200000e0000 */
[----:B----4-:R-:W-:-:S05]  /*5570*/  FMNMX.FTZ R206, R203, R206, !PT ;  /* 0x000000cecbce7209 */ /* 0x010fca0007810000 */
[----:B------:R-:W3:Y:S01]  /*5580*/  SHFL.BFLY PT, R205, R206, 0x2, 0x1f ;  /* 0x0c401f00cecd7f89 */ /* 0x000ee200000e0000 */
[----:B--2---:R-:W-:Y:S02]  /*5590*/  FMNMX.FTZ R199, R199, R204, !PT ;  /* 0x000000ccc7c77209 */ /* 0x004fe40007810000 */
[----:B---3--:R-:W-:-:S03]  /*55a0*/  FMNMX.FTZ R206, R206, R205, !PT ;  /* 0x000000cdcece7209 */ /* 0x008fc60007810000 */
[----:B------:R-:W-:-:S04]  /*55b0*/  FADD.FTZ R205, -R199, R200 ;  /* 0x000000c8c7cd7221 */ /* 0x000fc80000010100 */
[-C--:B-1----:R-:W-:Y:S01]  /*55c0*/  FMUL.FTZ R200, R205, R202.reuse ;  /* 0x000000cacdc87220 */ /* 0x082fe20000410000 */
[-C--:B------:R-:W-:Y:S01]  /*55d0*/  FMUL.FTZ R205, R199, R202.reuse ;  /* 0x000000cac7cd7220 */ /* 0x080fe20000410000 */
[----:B------:R-:W1:Y:S03]  /*55e0*/  SHFL.BFLY PT, R208, R206, 0x1, 0x1f ;  /* 0x0c201f00ced07f89 */ /* 0x000e6600000e0000 */
[-CC-:B------:R-:W-:Y:S01]  /*55f0*/  FFMA.FTZ R204, R153, R202.reuse, -R205.reuse ;  /* 0x000000ca99cc7223 */ /* 0x180fe200000108cd */
[-CC-:B------:R-:W-:Y:S01]  /*5600*/  FFMA.FTZ R207, R152, R202.reuse, -R205.reuse ;  /* 0x000000ca98cf7223 */ /* 0x180fe200000108cd */
[----:B------:R-:W2:Y:S01]  /*5610*/  S2R R153, SR_TID.X ;  /* 0x0000000000997919 */ /* 0x000ea20000002100 */
        /* <DEDUP_REMOVED lines=17> */
[----:B------:R-:W-:Y:S01]  /*5730*/  FFMA.FTZ R185, R185, R202, -R205 ;  /* 0x000000cab9b97223 */ /* 0x000fe200000108cd */
[----:B-1----:R-:W-:Y:S01]  /*5740*/  FMNMX.FTZ R156, R206, R208, !PT ;  /* 0x000000d0ce9c7209 */ /* 0x002fe20007810000 */
[----:B------:R-:W-:Y:S01]  /*5750*/  MUFU.EX2 R204, R204 ;  /* 0x000000cc00cc7308 */ /* 0x000fe20000000800 */
[-C--:B---3--:R-:W-:Y:S01]  /*5760*/  FMUL.FTZ R24, R24, R200.reuse ;  /* 0x000000c818187220 */ /* 0x088fe20000410000 */
[-C--:B------:R-:W-:Y:S01]  /*5770*/  FMUL.FTZ R25, R25, R200.reuse ;  /* 0x000000c819197220 */ /* 0x080fe20000410000 */
[----:B------:R-:W-:Y:S01]  /*5780*/  FMUL.FTZ R28, R28, R200 ;  /* 0x000000c81c1c7220 */ /* 0x000fe20000410000 */
[----:B------:R-:W-:Y:S01]  /*5790*/  FMUL.FTZ R209, R156, R202 ;  /* 0x000000ca9cd17220 */ /* 0x000fe20000410000 */
[-C--:B------:R-:W-:Y:S01]  /*57a0*/  FMUL.FTZ R29, R29, R200.reuse ;  /* 0x000000c81d1d7220 */ /* 0x080fe20000410000 */
[-C--:B------:R-:W-:Y:S01]  /*57b0*/  FMUL.FTZ R32, R32, R200.reuse ;  /* 0x000000c820207220 */ /* 0x080fe20000410000 */
[----:B------:R-:W-:Y:S01]  /*57c0*/  FMUL.FTZ R33, R33, R200 ;  /* 0x000000c821217220 */ /* 0x000fe20000410000 */
[----:B------:R1:W-:Y:S01]  /*57d0*/  MUFU.EX2 R206, R152 ;  /* 0x0000009800ce7308 */ /* 0x0003e20000000800 */
[-CC-:B------:R-:W-:Y:S01]  /*57e0*/  FFMA.FTZ R210, R154, R202.reuse, -R209.reuse ;  /* 0x000000ca9ad27223 */ /* 0x180fe200000108d1 */
[-CC-:B------:R-:W-:Y:S01]  /*57f0*/  FFMA.FTZ R158, R158, R202.reuse, -R209.reuse ;  /* 0x000000ca9e9e7223 */ /* 0x180fe200000108d1 */
[----:B------:R-:W-:Y:S01]  /*5800*/  FFMA.FTZ R159, R159, R202, -R209 ;  /* 0x000000ca9f9f7223 */ /* 0x000fe200000108d1 */
[----:B--2---:R-:W-:Y:S01]  /*5810*/  SHF.R.U32.HI R153, RZ, 0x7, R153 ;  /* 0x00000007ff997819 */ /* 0x004fe20000011699 */
[-C--:B------:R-:W-:Y:S01]  /*5820*/  FMUL.FTZ R36, R36, R200.reuse ;  /* 0x000000c824247220 */ /* 0x080fe20000410000 */
[-C--:B------:R-:W-:Y:S01]  /*5830*/  FMUL.FTZ R37, R37, R200.reuse ;  /* 0x000000c825257220 */ /* 0x080fe20000410000 */
[----:B------:R-:W-:Y:S01]  /*5840*/  FMUL.FTZ R40, R40, R200 ;  /* 0x000000c828287220 */ /* 0x000fe20000410000 */
[----:B------:R-:W-:Y:S01]  /*5850*/  MUFU.EX2 R157, R157 ;  /* 0x0000009d009d7308 */ /* 0x000fe20000000800 */
[----:B-1----:R-:W-:Y:S01]  /*5860*/  FADD.FTZ R152, -R156, R201 ;  /* 0x000000c99c987221 */ /* 0x002fe20000010100 */
[----:B------:R-:W-:Y:S01]  /*5870*/  FFMA.FTZ R201, R155, R202, -R209 ;  /* 0x000000ca9bc97223 */ /* 0x000fe200000108d1 */
[-C--:B------:R-:W-:Y:S01]  /*5880*/  FMUL.FTZ R41, R41, R200.reuse ;  /* 0x000000c829297220 */ /* 0x080fe20000410000 */
[----:B------:R-:W-:Y:S01]  /*5890*/  FMUL.FTZ R44, R44, R200 ;  /* 0x000000c82c2c7220 */ /* 0x000fe20000410000 */
[----:B------:R-:W-:Y:S01]  /*58a0*/  FMUL.FTZ R152, R152, R202 ;  /* 0x000000ca98987220 */ /* 0x000fe20000410000 */
        /* <DEDUP_REMOVED lines=17> */
[----:B------:R-:W-:Y:S01]  /*59c0*/  FMUL.FTZ R76, R76, R200 ;  /* 0x000000c84c4c7220 */ /* 0x000fe20000410000 */
[----:B------:R-:W3:Y:S01]  /*59d0*/  MUFU.EX2 R201, R201 ;  /* 0x000000c900c97308 */ /* 0x000ee20000000800 */
[----:B-1----:R-:W-:-:S02]  /*59e0*/  VIADD R152, R153, 0x8 ;  /* 0x0000000899987836 */ /* 0x002fc40000000000 */
[-C--:B------:R-:W-:Y:S01]  /*59f0*/  FMUL.FTZ R77, R77, R200.reuse ;  /* 0x000000c84d4d7220 */ /* 0x080fe20000410000 */
[-C--:B------:R-:W-:Y:S01]  /*5a00*/  FMUL.FTZ R80, R80, R200.reuse ;  /* 0x000000c850507220 */ /* 0x080fe20000410000 */
[-C--:B------:R-:W-:Y:S01]  /*5a10*/  FMUL.FTZ R81, R81, R200.reuse ;  /* 0x000000c851517220 */ /* 0x080fe20000410000 */
[-C--:B------:R-:W-:Y:S01]  /*5a20*/  FMUL.FTZ R84, R84, R200.reuse ;  /* 0x000000c854547220 */ /* 0x080fe20000410000 */
[----:B------:R1:W-:Y:S01]  /*5a30*/  BAR.SYNC.DEFER_BLOCKING R152, 0x100 ;  /* 0x000400980000751d */ /* 0x0003e20000010000 */
        /* <DEDUP_REMOVED lines=35> */
[-C--:B--2---:R-:W-:Y:S01]  /*5c70*/  FMUL.FTZ R26, R26, R208.reuse ;  /* 0x000000d01a1a7220 */ /* 0x084fe20000410000 */
        /* <DEDUP_REMOVED lines=63> */
[----:B-1----:R-:W-:Y:S01]  /*6070*/  F2FP.BF16.F32.PACK_AB R152, R204, R207 ;  /* 0x000000cfcc98723e */ /* 0x002fe200000010ff */
[--C-:B------:R-:W-:Y:S01]  /*6080*/  FFMA.FTZ R162, R162, R202, -R209.reuse ;  /* 0x000000caa2a27223 */ /* 0x100fe200000108d1 */
[----:B------:R-:W-:Y:S01]  /*6090*/  F2FP.BF16.F32.PACK_AB R154, R157, R206 ;  /* 0x000000ce9d9a723e */ /* 0x000fe200000010ff */
[--C-:B------:R-:W-:Y:S01]  /*60a0*/  FFMA.FTZ R163, R163, R202, -R209.reuse ;  /* 0x000000caa3a37223 */ /* 0x100fe200000108d1 */
[----:B---3--:R-:W-:Y:S01]  /*60b0*/  F2FP.BF16.F32.PACK_AB R153, R201, R210 ;  /* 0x000000d2c999723e */ /* 0x008fe200000010ff */
[--C-:B------:R-:W-:Y:S01]  /*60c0*/  FFMA.FTZ R166, R166, R202, -R209.reuse ;  /* 0x000000caa6a67223 */ /* 0x100fe200000108d1 */
[----:B----4-:R-:W-:Y:S01]  /*60d0*/  F2FP.BF16.F32.PACK_AB R155, R159, R158 ;  /* 0x0000009e9f9b723e */ /* 0x010fe200000010ff */
[-CC-:B------:R-:W-:Y:S01]  /*60e0*/  FFMA.FTZ R167, R167, R202.reuse, -R209.reuse ;  /* 0x000000caa7a77223 */ /* 0x180fe200000108d1 */
[----:B------:R-:W-:Y:S01]  /*60f0*/  MUFU.EX2 R160, R160 ;  /* 0x000000a000a07308 */ /* 0x000fe20000000800 */
[-CC-:B------:R-:W-:Y:S01]  /*6100*/  FFMA.FTZ R170, R170, R202.reuse, -R209.reuse ;  /* 0x000000caaaaa7223 */ /* 0x180fe200000108d1 */
[----:B------:R-:W-:Y:S01]  /*6110*/  WARPGROUP.ARRIVE ;  /* 0x00000000000079c5 */ /* 0x000fe20000000000 */
[-CC-:B------:R-:W-:Y:S01]  /*6120*/  FFMA.FTZ R171, R171, R202.reuse, -R209.reuse ;  /* 0x000000caabab7223 */ /* 0x180fe200000108d1 */
[-CC-:B------:R-:W-:Y:S01]  /*6130*/  FFMA.FTZ R174, R174, R202.reuse, -R209.reuse ;  /* 0x000000caaeae7223 */ /* 0x180fe200000108d1 */
[-CC-:B------:R-:W-:Y:S01]  /*6140*/  FFMA.FTZ R175, R175, R202.reuse, -R209.reuse ;  /* 0x000000caafaf7223 */ /* 0x180fe200000108d1 */
[-CC-:B------:R-:W-:Y:S01]  /*6150*/  FFMA.FTZ R178, R178, R202.reuse, -R209.reuse ;  /* 0x000000cab2b27223 */ /* 0x180fe200000108d1 */
[-CC-:B------:R-:W-:Y:S01]  /*6160*/  FFMA.FTZ R179, R179, R202.reuse, -R209.reuse ;  /* 0x000000cab3b37223 */ /* 0x180fe200000108d1 */
[----:B------:R-:W-:Y:S01]  /*6170*/  HGMMA.64x256x16.F32.BF16 R24, R152, gdesc[UR8].tnspB, R24, gsb0 ;  /* 0x43e0000898187df0 */ /* 0x000fe20008001818 */
[----:B------:R-:W1:Y:S01]  /*6180*/  MUFU.EX2 R161, R161 ;  /* 0x000000a100a17308 */ /* 0x000e620000000800 */
[----:B------:R-:W-:Y:S01]  /*6190*/  UIADD3 UR10, UR5, 0x80, URZ ;  /* 0x00000080050a7890 */ /* 0x000fe2000fffe03f */
[-CC-:B------:R-:W-:Y:S01]  /*61a0*/  FFMA.FTZ R182, R182, R202.reuse, -R209.reuse ;  /* 0x000000cab6b67223 */ /* 0x180fe200000108d1 */
[----:B------:R-:W-:Y:S01]  /*61b0*/  UMOV UR11, 0x40000040 ;  /* 0x40000040000b7882 */ /* 0x000fe20000000000 */
[-C--:B------:R-:W-:Y:S01]  /*61c0*/  FFMA.FTZ R183, R183, R202.reuse, -R209 ;  /* 0x000000cab7b77223 */ /* 0x080fe200000108d1 */
[-CC-:B------:R-:W-:Y:S01]  /*61d0*/  FFMA.FTZ R188, R188, R202.reuse, -R205.reuse ;  /* 0x000000cabcbc7223 */ /* 0x180fe200000108cd */
[-C--:B------:R-:W-:Y:S01]  /*61e0*/  FFMA.FTZ R189, R189, R202.reuse, -R205 ;  /* 0x000000cabdbd7223 */ /* 0x080fe200000108cd */
[-CC-:B------:R-:W-:Y:S01]  /*61f0*/  FFMA.FTZ R186, R186, R202.reuse, -R209.reuse ;  /* 0x000000cababa7223 */ /* 0x180fe200000108d1 */
[----:B------:R-:W-:Y:S01]  /*6200*/  MUFU.EX2 R164, R164 ;  /* 0x000000a400a47308 */ /* 0x000fe20000000800 */
[-CC-:B------:R-:W-:Y:S01]  /*6210*/  FFMA.FTZ R187, R187, R202.reuse, -R209.reuse ;  /* 0x000000cabbbb7223 */ /* 0x180fe200000108d1 */
[-CC-:B------:R-:W-:Y:S01]  /*6220*/  FFMA.FTZ R190, R190, R202.reuse, -R209.reuse ;  /* 0x000000cabebe7223 */ /* 0x180fe200000108d1 */
[-C--:B------:R-:W-:Y:S01]  /*6230*/  FFMA.FTZ R191, R191, R202.reuse, -R209 ;  /* 0x000000cabfbf7223 */ /* 0x080fe200000108d1 */
[-CC-:B------:R-:W-:Y:S01]  /*6240*/  FFMA.FTZ R192, R192, R202.reuse, -R205.reuse ;  /* 0x000000cac0c07223 */ /* 0x180fe200000108cd */
[-CC-:B------:R-:W-:Y:S01]  /*6250*/  FFMA.FTZ R193, R193, R202.reuse, -R205.reuse ;  /* 0x000000cac1c17223 */ /* 0x180fe200000108cd */
[-CC-:B------:R-:W-:Y:S01]  /*6260*/  FFMA.FTZ R196, R196, R202.reuse, -R205.reuse ;  /* 0x000000cac4c47223 */ /* 0x180fe200000108cd */
[-C--:B------:R-:W-:Y:S01]  /*6270*/  FFMA.FTZ R197, R197, R202.reuse, -R205 ;  /* 0x000000cac5c57223 */ /* 0x080fe200000108cd */
[----:B------:R-:W-:Y:S01]  /*6280*/  MUFU.EX2 R165, R165 ;  /* 0x000000a500a57308 */ /* 0x000fe20000000800 */
[-CC-:B------:R-:W-:Y:S01]  /*6290*/  FFMA.FTZ R194, R194, R202.reuse, -R209.reuse ;  /* 0x000000cac2c27223 */ /* 0x180fe200000108d1 */
[-CC-:B------:R-:W-:Y:S01]  /*62a0*/  FFMA.FTZ R195, R195, R202.reuse, -R209.reuse ;  /* 0x000000cac3c37223 */ /* 0x180fe200000108d1 */
[-CC-:B------:R-:W-:Y:S01]  /*62b0*/  FFMA.FTZ R198, R198, R202.reuse, -R209.reuse ;  /* 0x000000cac6c67223 */ /* 0x180fe200000108d1 */
[----:B------:R-:W-:Y:S01]  /*62c0*/  FFMA.FTZ R203, R203, R202, -R209 ;  /* 0x000000cacbcb7223 */ /* 0x000fe200000108d1 */
[----:B------:R-:W-:Y:S01]  /*62d0*/  FFMA.FTZ R23, R200, R23, R207 ;  /* 0x00000017c8177223 */ /* 0x000fe200000100cf */
[----:B------:R-:W-:-:S02]  /*62e0*/  FFMA.FTZ R22, R208, R22, R210 ;  /* 0x00000016d0167223 */ /* 0x000fc400000100d2 */
[----:B------:R-:W-:Y:S01]  /*62f0*/  MUFU.EX2 R162, R162 ;  /* 0x000000a200a27308 */ /* 0x000fe20000000800 */
[----:B------:R-:W-:Y:S01]  /*6300*/  FADD.FTZ R23, R204, R23 ;  /* 0x00000017cc177221 */ /* 0x000fe20000010000 */
[----:B------:R-:W-:-:S03]  /*6310*/  FADD.FTZ R201, R201, R22 ;  /* 0x00000016c9c97221 */ /* 0x000fc60000010000 */
[----:B------:R-:W-:Y:S01]  /*6320*/  FADD.FTZ R206, R206, R23 ;  /* 0x00000017cece7221 */ /* 0x000fe20000010000 */
[----:B------:R-:W-:Y:S02]  /*6330*/  FADD.FTZ R158, R158, R201 ;  /* 0x000000c99e9e7221 */ /* 0x000fe40000010000 */
[----:B------:R-:W2:Y:S01]  /*6340*/  MUFU.EX2 R163, R163 ;  /* 0x000000a300a37308 */ /* 0x000ea20000000800 */
[----:B------:R-:W-:Y:S01]  /*6350*/  FADD.FTZ R157, R157, R206 ;  /* 0x000000ce9d9d7221 */ /* 0x000fe20000010000 */
[----:B------:R-:W-:-:S06]  /*6360*/  FADD.FTZ R159, R159, R158 ;  /* 0x0000009e9f9f7221 */ /* 0x000fcc0000010000 */
        /* <DEDUP_REMOVED lines=120> */
.L_x_1132:
[----:B------:R-:W-:Y:S01]  /*6af0*/  UIADD3 UR4, UR4, 0x32460, URZ ;  /* 0x0003246004047890 */ /* 0x000fe2000fffe03f */
[----:B------:R-:W-:Y:S02]  /*6b00*/  IMAD.MOV.U32 R201, RZ, RZ, R156 ;  /* 0x000000ffffc97224 */ /* 0x000fe400078e009c */
[----:B------:R-:W-:Y:S01]  /*6b10*/  IMAD.MOV.U32 R200, RZ, RZ, R199 ;  /* 0x000000ffffc87224 */ /* 0x000fe200078e00c7 */
[----:B------:R-:W-:-:S09]  /*6b20*/  UPRMT UR4, UR58, 0x654, UR4 ;  /* 0x000006543a047896 */ /* 0x000fd20008000004 */
[----:B------:R-:W-:Y:S01]  /*6b30*/  SYNCS.ARRIVE.TRANS64.RED.A1T0 RZ, [UR4], RZ ;  /* 0x000000ffffff79a7 */ /* 0x000fe20008100404 */
[----:B------:R-:W-:Y:S05]  /*6b40*/  @P1 BRA `(.L_x_1133) ;  /* 0xffffffd400ac1947 */ /* 0x000fea000383ffff */
.L_x_1122:
[----:B------:R-:W0:Y:S01]  /*6b50*/  SHFL.BFLY PT, R4, R23, 0x2, 0x1f ;  /* 0x0c401f0017047f89 */ /* 0x000e2200000e0000 */
[----:B------:R-:W-:Y:S01]  /*6b60*/  IMAD.MOV.U32 R7, RZ, RZ, RZ ;  /* 0x000000ffff077224 */ /* 0x000fe200078e00ff */
[----:B------:R-:W-:Y:S01]  /*6b70*/  R2UR UR4, R219 ;  /* 0x00000000db0472ca */ /* 0x000fe200000e0000 */
[----:B------:R-:W-:Y:S01]  /*6b80*/  UIADD3 UR38, UR38, 0x1, URZ ;  /* 0x0000000126267890 */ /* 0x000fe2000fffe03f */
[----:B------:R-:W1:Y:S01]  /*6b90*/  SHFL.BFLY PT, R5, R22, 0x2, 0x1f ;  /* 0x0c401f0016057f89 */ /* 0x000e6200000e0000 */
[----:B------:R-:W-:Y:S01]  /*6ba0*/  IMAD.MOV.U32 R8, RZ, RZ, -0x800000 ;  /* 0xff800000ff087424 */ /* 0x000fe200078e00ff */
[----:B------:R2:W-:Y:S06]  /*6bb0*/  BAR.ARV R0, 0x100 ;  /* 0x000400000000751d */ /* 0x0005ec0000002000 */
[----:B------:R-:W-:-:S02]  /*6bc0*/  UISETP.NE.AND UP0, UPT, UR38, 0x2, UPT ;  /* 0x000000022600788c */ /* 0x000fc4000bf05270 */
[----:B------:R-:W-:Y:S06]  /*6bd0*/  BAR.ARV 0x8, 0x180 ;  /* 0x0206000000007b1d */ /* 0x000fec0000002000 */
[----:B------:R-:W-:Y:S01]  /*6be0*/  UIADD3 UR4, UR4, 0x1, URZ ;  /* 0x0000000104047890 */ /* 0x000fe2000fffe03f */
[----:B--2---:R-:W-:Y:S02]  /*6bf0*/  IMAD.MOV.U32 R0, RZ, RZ, -0x800000 ;  /* 0xff800000ff007424 */ /* 0x004fe400078e00ff */
[----:B0-----:R-:W-:Y:S01]  /*6c00*/  FADD.FTZ R4, R4, R23 ;  /* 0x0000001704047221 */ /* 0x001fe20000010000 */
[----:B------:R-:W-:Y:S01]  /*6c10*/  PLOP3.LUT P0, PT, PT, PT, PT, 0x8, 0x0 ;  /* 0x000000000000781c */ /* 0x000fe20003f0e170 */
[----:B------:R-:W-:Y:S01]  /*6c20*/  USEL UR38, UR38, URZ, UP0 ;  /* 0x0000003f26267287 */ /* 0x000fe20008000000 */
[----:B-1----:R-:W-:-:S02]  /*6c30*/  FADD.FTZ R6, R5, R22 ;  /* 0x0000001605067221 */ /* 0x002fc40000010000 */
[----:B------:R-:W0:Y:S01]  /*6c40*/  SHFL.BFLY PT, R3, R4, 0x1, 0x1f ;  /* 0x0c201f0004037f89 */ /* 0x000e2200000e0000 */
[----:B------:R-:W-:Y:S01]  /*6c50*/  MOV R219, UR4 ;  /* 0x0000000400db7c02 */ /* 0x000fe20008000f00 */
[----:B------:R-:W-:Y:S02]  /*6c60*/  USEL UR4, URZ, 0x1, UP0 ;  /* 0x000000013f047887 */ /* 0x000fe40008000000 */
[----:B------:R-:W1:Y:S02]  /*6c70*/  SHFL.BFLY PT, R5, R6, 0x1, 0x1f ;  /* 0x0c201f0006057f89 */ /* 0x000e6400000e0000 */
[----:B------:R-:W-:Y:S01]  /*6c80*/  ULOP3.LUT UR39, UR39, UR4, URZ, 0x3c, !UPT ;  /* 0x0000000427277292 */ /* 0x000fe2000f8e3c3f */
[----:B0-----:R-:W-:Y:S01]  /*6c90*/  FADD.FTZ R9, R4, R3 ;  /* 0x0000000304097221 */ /* 0x001fe20000010000 */
[----:B------:R-:W-:Y:S02]  /*6ca0*/  IMAD.MOV.U32 R3, RZ, RZ, RZ ;  /* 0x000000ffff037224 */ /* 0x000fe400078e00ff */
[----:B-1----:R-:W-:-:S02]  /*6cb0*/  FADD.FTZ R5, R6, R5 ;  /* 0x0000000506057221 */ /* 0x002fc40000010000 */
[----:B------:R-:W-:-:S03]  /*6cc0*/  FSETP.NE.FTZ.AND P1, PT, R9, RZ, PT ;  /* 0x000000ff0900720b */ /* 0x000fc60003f35000 */
[----:B------:R-:W-:-:S10]  /*6cd0*/  FSETP.NE.FTZ.AND P2, PT, R5, RZ, PT ;  /* 0x000000ff0500720b */ /* 0x000fd40003f55000 */
[----:B------:R-:W0:Y:S01]  /*6ce0*/  @P1 MUFU.RCP R7, R9 ;  /* 0x0000000900071308 */ /* 0x000e220000001000 */
[C---:B------:R-:W-:Y:S02]  /*6cf0*/  @P1 FMUL.FTZ R4, R202.reuse, 0.69314718246459960938 ;  /* 0x3f317218ca041820 */ /* 0x040fe40000410000 */
[----:B------:R-:W-:-:S05]  /*6d00*/  @P2 FMUL.FTZ R202, R202, 0.69314718246459960938 ;  /* 0x3f317218caca2820 */ /* 0x000fca0000410000 */
[----:B------:R-:W-:Y:S08]  /*6d10*/  @P1 MUFU.LG2 R6, R9 ;  /* 0x0000000900061308 */ /* 0x000ff00000000c00 */
[----:B------:R-:W1:Y:S01]  /*6d20*/  @P2 MUFU.RCP R3, R5 ;  /* 0x0000000500032308 */ /* 0x000e620000001000 */
[-C--:B0-----:R-:W-:Y:S01]  /*6d30*/  FMUL.FTZ R24, R24, R7.reuse ;  /* 0x0000000718187220 */ /* 0x081fe20000410000 */
        /* <DEDUP_REMOVED lines=64> */
[----:B------:R0:W1:Y:S01]  /*7140*/  @P2 MUFU.LG2 R7, R5 ;  /* 0x0000000500072308 */ /* 0x0000620000000c00 */
        /* <DEDUP_REMOVED lines=66> */
[----:B------:R-:W-:-:S07]  /*7570*/  @P2 FFMA.FTZ R0, R202, R156, R7 ;  /* 0x0000009cca002223 */ /* 0x000fce0000010007 */
.L_x_1108:
[----:B0-----:R-:W0:Y:S01]  /*7580*/  S2R R4, SR_CgaCtaId ;  /* 0x0000000000047919 */ /* 0x001e220000008800 */
        /* <DEDUP_REMOVED lines=30> */
[----:B------:R-:W-:Y:S02]  /*7770*/  MOV R4, R151 ;  /* 0x0000009700047202 */ /* 0x000fe40000000f00 */
[----:B0-----:R-:W-:-:S02]  /*7780*/  MOV R5, R6 ;  /* 0x0000000600057202 */ /* 0x001fc40000000f00 */
[----:B------:R-:W-:Y:S02]  /*7790*/  F2FP.BF16.F32.PACK_AB R51, R159, R51 ;  /* 0x000000339f33723e */ /* 0x000fe400000010ff */
[----:B------:R-:W-:Y:S01]  /*77a0*/  F2FP.BF16.F32.PACK_AB R57, R155, R58 ;  /* 0x0000003a9b39723e */ /* 0x000fe200000010ff */
[----:B------:R-:W-:Y:S01]  /*77b0*/  IMAD.WIDE R102, R225, 0x2, R4 ;  /* 0x00000002e1667825 */ /* 0x000fe200078e0204 */
[----:B------:R-:W-:Y:S02]  /*77c0*/  F2FP.BF16.F32.PACK_AB R64, R65, R64 ;  /* 0x000000404140723e */ /* 0x000fe400000010ff */
[----:B------:R-:W-:Y:S02]  /*77d0*/  F2FP.BF16.F32.PACK_AB R58, R61, R60 ;  /* 0x0000003c3d3a723e */ /* 0x000fe400000010ff */
[C---:B------:R-:W-:Y:S02]  /*77e0*/  IADD3 R157, P1, R102.reuse, 0x20, RZ ;  /* 0x00000020669d7810 */ /* 0x040fe40007f3e0ff */
[----:B------:R-:W-:-:S02]  /*77f0*/  LOP3.LUT R11, R102, 0x380, RZ, 0xc0, !PT ;  /* 0x00000380660b7812 */ /* 0x000fc400078ec0ff */
[C---:B------:R-:W-:Y:S01]  /*7800*/  IADD3 R171, P0, R102.reuse, 0x40, RZ ;  /* 0x0000004066ab7810 */ /* 0x040fe20007f1e0ff */
[--C-:B------:R-:W-:Y:S01]  /*7810*/  IMAD.X R13, RZ, RZ, R103.reuse, P1 ;  /* 0x000000ffff0d7224 */ /* 0x100fe200008e0667 */
[C---:B------:R-:W-:Y:S02]  /*7820*/  IADD3 R173, P4, R102.reuse, 0x60, RZ ;  /* 0x0000006066ad7810 */ /* 0x040fe40007f9e0ff */
        /* <DEDUP_REMOVED lines=8> */
[----:B------:R-:W-:Y:S01]  /*78b0*/  IADD3 R183, P1, R102, 0x8000, RZ ;  /* 0x0000800066b77810 */ /* 0x000fe20007f3e0ff */
[--C-:B------:R-:W-:Y:S01]  /*78c0*/  IMAD.X R23, RZ, RZ, R103.reuse, P5 ;  /* 0x000000ffff177224 */ /* 0x100fe200028e0667 */
[----:B------:R-:W-:Y:S01]  /*78d0*/  LOP3.LUT R12, R157, 0x380, RZ, 0xc0, !PT ;  /* 0x000003809d0c7812 */ /* 0x000fe200078ec0ff */
[----:B------:R-:W-:Y:S01]  /*78e0*/  IMAD.X R31, RZ, RZ, R103, P2 ;  /* 0x000000ffff1f7224 */ /* 0x000fe200010e0667 */
[----:B------:R-:W-:-:S02]  /*78f0*/  SHF.R.U64 R11, R11, 0x3, RZ ;  /* 0x000000030b0b7819 */ /* 0x000fc400000012ff */
[----:B------:R-:W-:Y:S02]  /*7900*/  IADD3.X R39, RZ, R103, RZ, P1, !PT ;  /* 0x00000067ff277210 */ /* 0x000fe40000ffe4ff */
[----:B------:R-:W-:Y:S02]  /*7910*/  LOP3.LUT R14, R171, 0x380, RZ, 0xc0, !PT ;  /* 0x00000380ab0e7812 */ /* 0x000fe400078ec0ff */
[----:B------:R-:W-:Y:S02]  /*7920*/  SHF.R.U64 R12, R12, 0x3, RZ ;  /* 0x000000030c0c7819 */ /* 0x000fe400000012ff */
[C---:B------:R-:W-:Y:S02]  /*7930*/  IADD3 R46, P0, R102.reuse, 0x8020, RZ ;  /* 0x00008020662e7810 */ /* 0x040fe40007f1e0ff */
        /* <DEDUP_REMOVED lines=13> */
[----:B------:R-:W-:Y:S01]  /*7a10*/  LOP3.LUT R102, R11, R102, RZ, 0x3c, !PT ;  /* 0x000000660b667212 */ /* 0x000fe200078e3cff */
[----:B------:R-:W-:Y:S01]  /*7a20*/  IMAD.X R11, RZ, RZ, R103, P1 ;  /* 0x000000ffff0b7224 */ /* 0x000fe200008e0667 */
[----:B------:R-:W-:-:S02]  /*7a30*/  LOP3.LUT R18, R175, 0x380, RZ, 0xc0, !PT ;  /* 0x00000380af127812 */ /* 0x000fc400078ec0ff */
[----:B------:R-:W-:Y:S02]  /*7a40*/  SHF.R.U64 R14, R14, 0x3, RZ ;  /* 0x000000030e0e7819 */ /* 0x000fe400000012ff */
[----:B------:R-:W-:Y:S02]  /*7a50*/  LOP3.LUT R12, R12, R157, RZ, 0x3c, !PT ;  /* 0x0000009d0c0c7212 */ /* 0x000fe400078e3cff */
[----:B------:R-:W-:Y:S02]  /*7a60*/  LOP3.LUT R20, R177, 0x380, RZ, 0xc0, !PT ;  /* 0x00000380b1147812 */ /* 0x000fe400078ec0ff */
[----:B------:R-:W-:Y:S02]  /*7a70*/  SHF.R.U64 R16, R16, 0x3, RZ ;  /* 0x0000000310107819 */ /* 0x000fe400000012ff */
[----:B------:R-:W-:Y:S02]  /*7a80*/  LOP3.LUT R22, R179, 0x380, RZ, 0xc0, !PT ;  /* 0x00000380b3167812 */ /* 0x000fe400078ec0ff */
[----:B------:R-:W-:-:S02]  /*7a90*/  LOP3.LUT R157, R46, 0x380, RZ, 0xc0, !PT ;  /* 0x000003802e9d7812 */ /* 0x000fc400078ec0ff */
[----:B------:R-:W-:Y:S02]  /*7aa0*/  SHF.R.U64 R18, R18, 0x3, RZ ;  /* 0x0000000312127819 */ /* 0x000fe400000012ff */
[----:B------:R-:W-:Y:S02]  /*7ab0*/  LOP3.LUT R30, R181, 0x380, RZ, 0xc0, !PT ;  /* 0x00000380b51e7812 */ /* 0x000fe400078ec0ff */
[----:B------:R-:W-:Y:S01]  /*7ac0*/  MOV R102, R102 ;  /* 0x0000006600667202 */ /* 0x000fe20000000f00 */
[----:B------:R-:W-:Y:S01]  /*7ad0*/  BAR.SYNC.DEFER_BLOCKING 0x1, 0x100 ;  /* 0x0044000000007b1d */ /* 0x000fe20000010000 */
[----:B------:R-:W-:Y:S02]  /*7ae0*/  LOP3.LUT R38, R183, 0x380, RZ, 0xc0, !PT ;  /* 0x00000380b7267812 */ /* 0x000fe400078ec0ff */
[----:B------:R-:W-:Y:S02]  /*7af0*/  LOP3.LUT R103, R98, 0x380, RZ, 0xc0, !PT ;  /* 0x0000038062677812 */ /* 0x000fe400078ec0ff */
[----:B------:R-:W-:-:S02]  /*7b00*/  LOP3.LUT R14, R14, R171, RZ, 0x3c, !PT ;  /* 0x000000ab0e0e7212 */ /* 0x000fc400078e3cff */
[----:B------:R-:W-:Y:S02]  /*7b10*/  SHF.R.U64 R20, R20, 0x3, RZ ;  /* 0x0000000314147819 */ /* 0x000fe400000012ff */
[----:B------:R-:W-:Y:S02]  /*7b20*/  LOP3.LUT R16, R16, R173, RZ, 0x3c, !PT ;  /* 0x000000ad10107212 */ /* 0x000fe400078e3cff */
[----:B------:R-:W-:Y:S02]  /*7b30*/  SHF.R.U64 R22, R22, 0x3, RZ ;  /* 0x0000000316167819 */ /* 0x000fe400000012ff */
[----:B------:R-:W-:Y:S02]  /*7b40*/  LOP3.LUT R171, R54, 0x380, RZ, 0xc0, !PT ;  /* 0x0000038036ab7812 */ /* 0x000fe400078ec0ff */
[----:B------:R-:W-:Y:S02]  /*7b50*/  SHF.R.U64 R157, R157, 0x3, RZ ;  /* 0x000000039d9d7819 */ /* 0x000fe400000012ff */
[----:B------:R-:W-:-:S02]  /*7b60*/  LOP3.LUT R18, R18, R175, RZ, 0x3c, !PT ;  /* 0x000000af12127212 */ /* 0x000fc400078e3cff */
[----:B------:R-:W-:Y:S02]  /*7b70*/  SHF.R.U64 R30, R30, 0x3, RZ ;  /* 0x000000031e1e7819 */ /* 0x000fe400000012ff */
[----:B------:R-:W-:Y:S02]  /*7b80*/  LOP3.LUT R173, R62, 0x380, RZ, 0xc0, !PT ;  /* 0x000003803ead7812 */ /* 0x000fe400078ec0ff */
[----:B------:R-:W-:Y:S01]  /*7b90*/  LOP3.LUT R94, R6, 0x380, RZ, 0xc0, !PT ;  /* 0x00000380065e7812 */ /* 0x000fe200078ec0ff */
[----:B------:R-:W-:Y:S01]  /*7ba0*/  STSM.16.M88.4 [R102], R24 ;  /* 0x0000001866007844 */ /* 0x000fe20000000200 */
[----:B------:R-:W-:Y:S02]  /*7bb0*/  SHF.R.U64 R38, R38, 0x3, RZ ;  /* 0x0000000326267819 */ /* 0x000fe400000012ff */
[----:B------:R-:W-:Y:S02]  /*7bc0*/  LOP3.LUT R175, R70, 0x380, RZ, 0xc0, !PT ;  /* 0x0000038046af7812 */ /* 0x000fe400078ec0ff */
[----:B------:R-:W-:-:S02]  /*7bd0*/  SHF.R.U64 R103, R103, 0x3, RZ ;  /* 0x0000000367677819 */ /* 0x000fc400000012ff */
[----:B------:R-:W-:Y:S02]  /*7be0*/  LOP3.LUT R20, R20, R177, RZ, 0x3c, !PT ;  /* 0x000000b114147212 */ /* 0x000fe400078e3cff */
[----:B------:R-:W-:Y:S02]  /*7bf0*/  MOV R13, R12 ;  /* 0x0000000c000d7202 */ /* 0x000fe40000000f00 */
[----:B------:R-:W-:Y:S02]  /*7c00*/  LOP3.LUT R22, R22, R179, RZ, 0x3c, !PT ;  /* 0x000000b316167212 */ /* 0x000fe400078e3cff */
[----:B------:R-:W-:Y:S01]  /*7c10*/  SHF.R.U64 R171, R171, 0x3, RZ ;  /* 0x00000003abab7819 */ /* 0x000fe200000012ff */
[----:B------:R-:W-:Y:S01]  /*7c20*/  STSM.16.M88.4 [R13], R32 ;  /* 0x000000200d007844 */ /* 0x000fe20000000200 */
[----:B------:R-:W-:Y:S02]  /*7c30*/  LOP3.LUT R46, R157, R46, RZ, 0x3c, !PT ;  /* 0x0000002e9d2e7212 */ /* 0x000fe400078e3cff */
[----:B------:R-:W-:-:S02]  /*7c40*/  MOV R14, R14 ;  /* 0x0000000e000e7202 */ /* 0x000fc40000000f00 */
[----:B------:R-:W-:Y:S02]  /*7c50*/  LOP3.LUT R30, R30, R181, RZ, 0x3c, !PT ;  /* 0x000000b51e1e7212 */ /* 0x000fe400078e3cff */
[----:B------:R-:W-:Y:S01]  /*7c60*/  SHF.R.U64 R173, R173, 0x3, RZ ;  /* 0x00000003adad7819 */ /* 0x000fe200000012ff */
[----:B------:R-:W-:Y:S01]  /*7c70*/  STSM.16.M88.4 [R14], R40 ;  /* 0x000000280e007844 */ /* 0x000fe20000000200 */
[----:B------:R-:W-:Y:S02]  /*7c80*/  LOP3.LUT R157, R156, 0x380, RZ, 0xc0, !PT ;  /* 0x000003809c9d7812 */ /* 0x000fe400078ec0ff */
[----:B------:R-:W-:Y:S02]  /*7c90*/  SHF.R.U64 R29, R94, 0x3, RZ ;  /* 0x000000035e1d7819 */ /* 0x000fe400000012ff */
[----:B------:R-:W-:Y:S02]  /*7ca0*/  MOV R16, R16 ;  /* 0x0000001000107202 */ /* 0x000fe40000000f00 */
[----:B------:R-:W-:-:S02]  /*7cb0*/  LOP3.LUT R38, R38, R183, RZ, 0x3c, !PT ;  /* 0x000000b726267212 */ /* 0x000fc400078e3cff */
[----:B------:R-:W-:Y:S01]  /*7cc0*/  SHF.R.U64 R175, R175, 0x3, RZ ;  /* 0x00000003afaf7819 */ /* 0x000fe200000012ff */
[----:B------:R-:W-:Y:S01]  /*7cd0*/  STSM.16.M88.4 [R16], R48 ;  /* 0x0000003010007844 */ /* 0x000fe20000000200 */
[----:B------:R-:W-:Y:S02]  /*7ce0*/  LOP3.LUT R98, R103, R98, RZ, 0x3c, !PT ;  /* 0x0000006267627212 */ /* 0x000fe400078e3cff */
[----:B------:R-:W-:Y:S02]  /*7cf0*/  MOV R18, R18 ;  /* 0x0000001200127202 */ /* 0x000fe40000000f00 */
[----:B------:R-:W-:Y:S02]  /*7d00*/  F2FP.BF16.F32.PACK_AB R59, R154, R59 ;  /* 0x0000003b9a3b723e */ /* 0x000fe400000010ff */
[----:B------:R-:W-:Y:S02]  /*7d10*/  F2FP.BF16.F32.PACK_AB R65, R153, R66 ;  /* 0x000000429941723e */ /* 0x000fe400000010ff */
[----:B------:R-:W-:Y:S01]  /*7d20*/  F2FP.BF16.F32.PACK_AB R72, R73, R72 ;  /* 0x000000484948723e */ /* 0x000fe200000010ff */
[----:B------:R-:W-:Y:S01]  /*7d30*/  STSM.16.M88.4 [R18], R56 ;  /* 0x0000003812007844 */ /* 0x000fe20000000200 */
[----:B------:R-:W-:-:S02]  /*7d40*/  MOV R20, R20 ;  /* 0x0000001400147202 */ /* 0x000fc40000000f00 */
[----:B------:R-:W-:Y:S02]  /*7d50*/  F2FP.BF16.F32.PACK_AB R66, R69, R68 ;  /* 0x000000444542723e */ /* 0x000fe400000010ff */
[----:B------:R-:W-:Y:S02]  /*7d60*/  F2FP.BF16.F32.PACK_AB R67, R152, R67 ;  /* 0x000000439843723e */ /* 0x000fe400000010ff */
[----:B------:R-:W-:Y:S02]  /*7d70*/  F2FP.BF16.F32.PACK_AB R73, R9, R74 ;  /* 0x0000004a0949723e */ /* 0x000fe400000010ff */
[----:B------:R-:W-:Y:S01]  /*7d80*/  F2FP.BF16.F32.PACK_AB R80, R81, R80 ;  /* 0x000000505150723e */ /* 0x000fe200000010ff */
[----:B------:R-:W-:Y:S01]  /*7d90*/  STSM.16.M88.4 [R20], R64 ;  /* 0x0000004014007844 */ /* 0x000fe20000000200 */
[----:B------:R-:W-:Y:S02]  /*7da0*/  LOP3.LUT R54, R171, R54, RZ, 0x3c, !PT ;  /* 0x00000036ab367212 */ /* 0x000fe400078e3cff */
[----:B------:R-:W-:-:S02]  /*7db0*/  MOV R22, R22 ;  /* 0x0000001600167202 */ /* 0x000fc40000000f00 */
[----:B------:R-:W-:Y:S02]  /*7dc0*/  F2FP.BF16.F32.PACK_AB R74, R77, R76 ;  /* 0x0000004c4d4a723e */ /* 0x000fe400000010ff */
[----:B------:R-:W-:Y:S02]  /*7dd0*/  F2FP.BF16.F32.PACK_AB R75, R75, R78 ;  /* 0x0000004e4b4b723e */ /* 0x000fe400000010ff */
[----:B------:R-:W-:Y:S02]  /*7de0*/  F2FP.BF16.F32.PACK_AB R81, R83, R82 ;  /* 0x000000525351723e */ /* 0x000fe400000010ff */
[----:B------:R-:W-:Y:S01]  /*7df0*/  LOP3.LUT R62, R173, R62, RZ, 0x3c, !PT ;  /* 0x0000003ead3e7212 */ /* 0x000fe200078e3cff */
[----:B------:R0:W-:Y:S01]  /*7e00*/  STSM.16.M88.4 [R22], R72 ;  /* 0x0000004816007844 */ /* 0x0001e20000000200 */
[----:B------:R-:W-:Y:S02]  /*7e10*/  SHF.R.U64 R157, R157, 0x3, RZ ;  /* 0x000000039d9d7819 */ /* 0x000fe400000012ff */
[----:B------:R-:W-:-:S02]  /*7e20*/  LOP3.LUT R94, R29, R6, RZ, 0x3c, !PT ;  /* 0x000000061d5e7212 */ /* 0x000fc400078e3cff */
[----:B------:R-:W-:Y:S02]  /*7e30*/  MOV R30, R30 ;  /* 0x0000001e001e7202 */ /* 0x000fe40000000f00 */
[----:B------:R-:W-:Y:S02]  /*7e40*/  F2FP.BF16.F32.PACK_AB R82, R85, R84 ;  /* 0x000000545552723e */ /* 0x000fe400000010ff */
[----:B------:R-:W-:Y:S02]  /*7e50*/  F2FP.BF16.F32.PACK_AB R83, R87, R86 ;  /* 0x000000565753723e */ /* 0x000fe400000010ff */
[----:B------:R-:W-:Y:S02]  /*7e60*/  LOP3.LUT R70, R175, R70, RZ, 0x3c, !PT ;  /* 0x00000046af467212 */ /* 0x000fe400078e3cff */
[----:B------:R-:W-:Y:S01]  /*7e70*/  MOV R38, R38 ;  /* 0x0000002600267202 */ /* 0x000fe20000000f00 */
[----:B------:R1:W-:Y:S01]  /*7e80*/  STSM.16.M88.4 [R30], R80 ;  /* 0x000000501e007844 */ /* 0x0003e20000000200 */
[----:B------:R-:W-:Y:S01]  /*7e90*/  MOV R6, R98 ;  /* 0x0000006200067202 */ /* 0x000fe20000000f00 */
[----:B0-----:R-:W0:Y:S01]  /*7ea0*/  LDC R72, c[0x0][0xce8] ;  /* 0x00033a00ff487b82 */ /* 0x001e220000000800 */
[----:B------:R-:W-:-:S02]  /*7eb0*/  F2FP.BF16.F32.PACK_AB R76, R89, R88 ;  /* 0x00000058594c723e */ /* 0x000fc400000010ff */
[----:B------:R-:W-:Y:S02]  /*7ec0*/  F2FP.BF16.F32.PACK_AB R77, R91, R90 ;  /* 0x0000005a5b4d723e */ /* 0x000fe400000010ff */
[----:B------:R-:W-:Y:S02]  /*7ed0*/  F2FP.BF16.F32.PACK_AB R78, R93, R92 ;  /* 0x0000005c5d4e723e */ /* 0x000fe400000010ff */
[----:B------:R-:W-:Y:S02]  /*7ee0*/  F2FP.BF16.F32.PACK_AB R79, R166, R79 ;  /* 0x0000004fa64f723e */ /* 0x000fe400000010ff */
[----:B------:R-:W-:Y:S02]  /*7ef0*/  F2FP.BF16.F32.PACK_AB R96, R97, R96 ;  /* 0x000000606160723e */ /* 0x000fe400000010ff */
[----:B------:R-:W-:Y:S01]  /*7f00*/  F2FP.BF16.F32.PACK_AB R104, R105, R104 ;  /* 0x000000686968723e */ /* 0x000fe200000010ff */
[----:B------:R1:W-:Y:S01]  /*7f10*/  STSM.16.M88.4 [R38], R76 ;  /* 0x0000004c26007844 */ /* 0x0003e20000000200 */
[----:B------:R-:W-:-:S02]  /*7f20*/  MOV R46, R46 ;  /* 0x0000002e002e7202 */ /* 0x000fc40000000f00 */
        /* <DEDUP_REMOVED lines=10> */
[----:B------:R-:W-:Y:S01]  /*7fd0*/  F2FP.BF16.F32.PACK_AB R120, R121, R120 ;  /* 0x000000787978723e */ /* 0x000fe200000010ff */
[----:B------:R1:W-:Y:S01]  /*7fe0*/  STSM.16.M88.4 [R54], R104 ;  /* 0x0000006836007844 */ /* 0x0003e20000000200 */
[----:B------:R-:W-:Y:S02]  /*7ff0*/  LOP3.LUT R10, R157, R156, RZ, 0x3c, !PT ;  /* 0x0000009c9d0a7212 */ /* 0x000fe400078e3cff */
[----:B------:R-:W-:-:S02]  /*8000*/  MOV R62, R62 ;  /* 0x0000003e003e7202 */ /* 0x000fc40000000f00 */
[----:B------:R-:W-:Y:S02]  /*8010*/  F2FP.BF16.F32.PACK_AB R114, R117, R116 ;  /* 0x000000747572723e */ /* 0x000fe400000010ff */
[----:B------:R-:W-:Y:S02]  /*8020*/  F2FP.BF16.F32.PACK_AB R115, R119, R118 ;  /* 0x000000767773723e */ /* 0x000fe400000010ff */
[----:B------:R-:W-:Y:S02]  /*8030*/  F2FP.BF16.F32.PACK_AB R121, R123, R122 ;  /* 0x0000007a7b79723e */ /* 0x000fe400000010ff */
[----:B------:R-:W-:Y:S01]  /*8040*/  F2FP.BF16.F32.PACK_AB R128, R129, R128 ;  /* 0x000000808180723e */ /* 0x000fe200000010ff */
[----:B------:R1:W-:Y:S01]  /*8050*/  STSM.16.M88.4 [R62], R112 ;  /* 0x000000703e007844 */ /* 0x0003e20000000200 */
[----:B------:R-:W-:Y:S02]  /*8060*/  MOV R70, R70 ;  /* 0x0000004600467202 */ /* 0x000fe40000000f00 */
[----:B------:R-:W-:-:S02]  /*8070*/  F2FP.BF16.F32.PACK_AB R122, R125, R124 ;  /* 0x0000007c7d7a723e */ /* 0x000fc400000010ff */
[----:B------:R-:W-:Y:S02]  /*8080*/  F2FP.BF16.F32.PACK_AB R123, R127, R126 ;  /* 0x0000007e7f7b723e */ /* 0x000fe400000010ff */
[----:B------:R-:W-:Y:S02]  /*8090*/  F2FP.BF16.F32.PACK_AB R129, R131, R130 ;  /* 0x000000828381723e */ /* 0x000fe400000010ff */
[----:B------:R-:W-:Y:S01]  /*80a0*/  F2FP.BF16.F32.PACK_AB R136, R137, R136 ;  /* 0x000000888988723e */ /* 0x000fe200000010ff */
[----:B------:R1:W-:Y:S01]  /*80b0*/  STSM.16.M88.4 [R70], R120 ;  /* 0x0000007846007844 */ /* 0x0003e20000000200 */
[----:B------:R-:W-:Y:S02]  /*80c0*/  MOV R94, R94 ;  /* 0x0000005e005e7202 */ /* 0x000fe40000000f00 */
[----:B------:R-:W-:Y:S02]  /*80d0*/  F2FP.BF16.F32.PACK_AB R130, R133, R132 ;  /* 0x000000848582723e */ /* 0x000fe400000010ff */
[----:B------:R-:W-:-:S02]  /*80e0*/  F2FP.BF16.F32.PACK_AB R131, R135, R134 ;  /* 0x000000868783723e */ /* 0x000fc400000010ff */
[----:B------:R-:W-:Y:S02]  /*80f0*/  F2FP.BF16.F32.PACK_AB R137, R139, R138 ;  /* 0x0000008a8b89723e */ /* 0x000fe400000010ff */
[----:B------:R-:W-:Y:S01]  /*8100*/  F2FP.BF16.F32.PACK_AB R144, R145, R144 ;  /* 0x000000909190723e */ /* 0x000fe200000010ff */
[----:B------:R1:W-:Y:S01]  /*8110*/  STSM.16.M88.4 [R94], R128 ;  /* 0x000000805e007844 */ /* 0x0003e20000000200 */
[----:B------:R-:W-:Y:S02]  /*8120*/  F2FP.BF16.F32.PACK_AB R138, R141, R140 ;  /* 0x0000008c8d8a723e */ /* 0x000fe400000010ff */
[----:B------:R-:W-:Y:S02]  /*8130*/  F2FP.BF16.F32.PACK_AB R139, R143, R142 ;  /* 0x0000008e8f8b723e */ /* 0x000fe400000010ff */
[----:B------:R-:W-:Y:S02]  /*8140*/  F2FP.BF16.F32.PACK_AB R145, R147, R146 ;  /* 0x000000929391723e */ /* 0x000fe400000010ff */
[----:B------:R-:W-:Y:S01]  /*8150*/  MOV R12, R10 ;  /* 0x0000000a000c7202 */ /* 0x000fe20000000f00 */
[----:B------:R1:W-:Y:S01]  /*8160*/  STSM.16.M88.4 [R6], R136 ;  /* 0x0000008806007844 */ /* 0x0003e20000000200 */
[----:B------:R-:W-:-:S02]  /*8170*/  F2FP.BF16.F32.PACK_AB R146, R149, R148 ;  /* 0x000000949592723e */ /* 0x000fc400000010ff */
[----:B------:R-:W-:Y:S02]  /*8180*/  F2FP.BF16.F32.PACK_AB R147, R3, R150 ;  /* 0x000000960393723e */ /* 0x000fe400000010ff */
[----:B------:R-:W-:Y:S02]  /*8190*/  R2UR UR4, R218 ;  /* 0x00000000da0472ca */ /* 0x000fe400000e0000 */
[----:B------:R-:W-:Y:S01]  /*81a0*/  PLOP3.LUT P0, PT, PT, PT, UP0, 0x80, 0x0 ;  /* 0x000000000000781c */ /* 0x000fe20003f0f008 */
[----:B------:R1:W-:Y:S01]  /*81b0*/  STSM.16.M88.4 [R12], R144 ;  /* 0x000000900c007844 */ /* 0x0003e20000000200 */
[----:B------:R-:W-:-:S09]  /*81c0*/  R2UR UR12, R216 ;  /* 0x00000000d80c72ca */ /* 0x000fd200000e0000 */
[----:B------:R-:W-:Y:S02]  /*81d0*/  USHF.L.U64.HI UR11, UR61, 0x2, UR4 ;  /* 0x000000023d0b7899 */ /* 0x000fe40008010204 */
[----:B------:R-:W-:-:S04]  /*81e0*/  UIADD3 UR4, UP1, UR10, UR8, URZ ;  /* 0x000000080a047290 */ /* 0x000fc8000ff3e03f */
[----:B------:R-:W-:Y:S02]  /*81f0*/  UIADD3.X UR7, UR11, UR9, URZ, UP1, !UPT ;  /* 0x000000090b077290 */ /* 0x000fe40008ffe43f */
[----:B------:R-:W-:Y:S01]  /*8200*/  IMAD.U32 R10, RZ, RZ, UR4 ;  /* 0x00000004ff0a7e24 */ /* 0x000fe2000f8e00ff */
[----:B------:R-:W-:-:S03]  /*8210*/  ULDC.64 UR8, c[0x0][0xd08] ;  /* 0x0003420000087ab9 */ /* 0x000fc60000000a00 */
[----:B------:R-:W-:Y:S01]  /*8220*/  MOV R11, UR7 ;  /* 0x00000007000b7c02 */ /* 0x000fe20008000f00 */
[----:B------:R-:W-:Y:S06]  /*8230*/  BAR.SYNC.DEFER_BLOCKING 0x1, 0x100 ;  /* 0x0044000000007b1d */ /* 0x000fec0000010000 */
[----:B------:R-:W2:Y:S01]  /*8240*/  @P0 LDG.E R3, desc[UR36][R10.64] ;  /* 0x000000240a030981 */ /* 0x000ea2000c1e1900 */
[----:B------:R-:W-:Y:S01]  /*8250*/  UISETP.NE.U32.AND UP1, UPT, UR8, URZ, UPT ;  /* 0x0000003f0800728c */ /* 0x000fe2000bf25070 */
[----:B0-----:R-:W-:Y:S01]  /*8260*/  ISETP.NE.AND P1, PT, R72, 0x1, PT ;  /* 0x000000014800780c */ /* 0x001fe20003f25270 */
[----:B------:R-:W-:Y:S01]  /*8270*/  ULDC UR7, c[0x0][0xb88] ;  /* 0x0002e20000077ab9 */ /* 0x000fe20000000800 */
[----:B------:R-:W-:Y:S01]  /*8280*/  UMOV UR4, URZ ;  /* 0x0000003f00047c82 */ /* 0x000fe20008000000 */
[----:B------:R-:W-:Y:S01]  /*8290*/  UISETP.NE.AND.EX UP1, UPT, UR9, URZ, UPT, UP1 ;  /* 0x0000003f0900728c */ /* 0x000fe2000bf25310 */
[----:B------:R-:W-:-:S05]  /*82a0*/  IMAD.U32 R15, RZ, RZ, UR12 ;  /* 0x0000000cff0f7e24 */ /* 0x000fca000f8e00ff */
[----:B------:R-:W-:-:S04]  /*82b0*/  PLOP3.LUT P2, PT, PT, PT, UP1, 0x80, 0x0 ;  /* 0x000000000000781c */ /* 0x000fc80003f4f018 */
[----:B------:R-:W0:Y:S01]  /*82c0*/  @P1 LDC R9, c[0x0][0xcec] ;  /* 0x00033b00ff091b82 */ /* 0x000e220000000800 */
[----:B------:R-:W-:-:S04]  /*82d0*/  @UP1 UIADD3 UR8, UP2, UR10, UR8, URZ ;  /* 0x000000080a081290 */ /* 0x000fc8000ff5e03f */
[----:B------:R-:W-:Y:S02]  /*82e0*/  @UP1 UIADD3.X UR9, UR11, UR9, URZ, UP2, !UPT ;  /* 0x000000090b091290 */ /* 0x000fe400097fe43f */
[----:B------:R-:W-:Y:S01]  /*82f0*/  IMAD.U32 R16, RZ, RZ, UR8 ;  /* 0x00000008ff107e24 */ /* 0x000fe2000f8e00ff */
[----:B------:R-:W3:Y:S03]  /*8300*/  @P1 LDC R13, c[0x0][0xcf0] ;  /* 0x00033c00ff0d1b82 */ /* 0x000ee60000000800 */
[----:B------:R-:W-:Y:S01]  /*8310*/  IMAD.U32 R17, RZ, RZ, UR9 ;  /* 0x00000009ff117e24 */ /* 0x000fe2000f8e00ff */
[----:B--2---:R-:W-:Y:S01]  /*8320*/  @P0 R2UR UR4, R3 ;  /* 0x00000000030402ca */ /* 0x004fe200000e0000 */
[----:B------:R-:W-:-:S06]  /*8330*/  IMAD.U32 R3, RZ, RZ, UR7 ;  /* 0x00000007ff037e24 */ /* 0x000fcc000f8e00ff */
[----:B------:R1:W5:Y:S01]  /*8340*/  @P2 LDG.E R3, desc[UR36][R16.64] ;  /* 0x0000002410032981 */ /* 0x000362000c1e1900 */
[----:B0--3--:R-:W-:Y:S07]  /*8350*/  @P2 BRA `(.L_x_1136) ;  /* 0x0000000000102947 */ /* 0x009fee0003800000 */
[----:B------:R-:W-:Y:S05]  /*8360*/  @!P0 BRA `(.L_x_1136) ;  /* 0x00000000000c8947 */ /* 0x000fea0003800000 */
[----:B-1----:R-:W2:Y:S04]  /*8370*/  LDG.E R6, desc[UR36][R10.64] ;  /* 0x000000240a067981 */ /* 0x002ea8000c1e1900 */
[----:B-----5:R-:W2:Y:S02]  /*8380*/  LDG.E R3, desc[UR36][R10.64+0x4] ;  /* 0x000004240a037981 */ /* 0x020ea4000c1e1900 */
[----:B--2---:R-:W-:-:S07]  /*8390*/  IMAD.IADD R3, R3, 0x1, -R6 ;  /* 0x0000000103037824 */ /* 0x004fce00078e0a06 */
.L_x_1136:
[----:B------:R-:W-:Y:S01]  /*83a0*/  R2UR UR17, R215 ;  /* 0x00000000d71172ca */ /* 0x000fe200000e0000 */
[----:B------:R-:W-:Y:S01]  /*83b0*/  ULDC.64 UR12, c[0x0][0xc90] ;  /* 0x00032400000c7ab9 */ /* 0x000fe20000000a00 */
[----:B------:R-:W-:Y:S01]  /*83c0*/  R2UR UR15, R218 ;  /* 0x00000000da0f72ca */ /* 0x000fe200000e0000 */
[----:B------:R-:W-:Y:S01]  /*83d0*/  USHF.R.S32.HI UR11, URZ, 0x1f, UR4 ;  /* 0x0000001f3f0b7899 */ /* 0x000fe20008011404 */
[----:B-1----:R-:W-:Y:S01]  /*83e0*/  IMAD R12, R15, 0x80, R224 ;  /* 0x000000800f0c7824 */ /* 0x002fe200078e02e0 */
[----:B------:R-:W-:Y:S01]  /*83f0*/  UMOV UR10, UR4 ;  /* 0x00000004000a7c82 */ /* 0x000fe20008000000 */
[----:B------:R-:W-:Y:S01]  /*8400*/  USEL UR61, UR61, URZ, !UP0 ;  /* 0x0000003f3d3d7287 */ /* 0x000fe2000c000000 */
[----:B------:R-:W-:Y:S01]  /*8410*/  R2UR UR16, R216 ;  /* 0x00000000d81072ca */ /* 0x000fe200000e0000 */
[----:B------:R-:W-:Y:S01]  /*8420*/  @P1 IMAD.HI.U32 R6, R12, R9, RZ ;  /* 0x000000090c061227 */ /* 0x000fe200078e00ff */
[----:B------:R-:W0:Y:S03]  /*8430*/  @P1 LDC R73, c[0x0][0xcf0] ;  /* 0x00033c00ff491b82 */ /* 0x000e260000000800 */
[----:B------:R-:W-:Y:S01]  /*8440*/  IMAD.MOV.U32 R10, RZ, RZ, R12 ;  /* 0x000000ffff0a7224 */ /* 0x000fe200078e000c */
[----:B------:R-:W-:Y:S01]  /*8450*/  USHF.R.S32.HI UR14, URZ, 0x1f, UR17 ;  /* 0x0000001f3f0e7899 */ /* 0x000fe20008011411 */
[----:B------:R-:W-:Y:S01]  /*8460*/  @P1 SHF.R.U32.HI R10, RZ, R13, R6 ;  /* 0x0000000dff0a1219 */ /* 0x000fe20000011606 */
[----:B------:R-:W-:Y:S01]  /*8470*/  UIMAD.WIDE.U32 UR8, UR17, UR12, UR10 ;  /* 0x0000000c110872a5 */ /* 0x000fe2000f8e000a */
[----:B------:R-:W-:Y:S01]  /*8480*/  IMAD R9, R217, 0x40, R2 ;  /* 0x00000040d9097824 */ /* 0x000fe200078e0202 */
[----:B------:R-:W-:Y:S01]  /*8490*/  UIMAD UR7, UR14, UR12, URZ ;  /* 0x0000000c0e0772a4 */ /* 0x000fe2000f8e023f */
[----:B------:R-:W-:Y:S01]  /*84a0*/  IADD3 R11, -R10, RZ, RZ ;  /* 0x000000ff0a0b7210 */ /* 0x000fe20007ffe1ff */
[----:B------:R-:W-:Y:S01]  /*84b0*/  USEL UR15, UR15, URZ, !UP0 ;  /* 0x0000003f0f0f7287 */ /* 0x000fe2000c000000 */
[----:B------:R-:W-:Y:S01]  /*84c0*/  IMAD.WIDE R4, R9, 0x2, R4 ;  /* 0x0000000209047825 */ /* 0x000fe200078e0204 */
[----:B------:R-:W-:Y:S01]  /*84d0*/  UIMAD UR7, UR17, UR13, UR7 ;  /* 0x0000000d110772a4 */ /* 0x000fe2000f8e0207 */
[----:B------:R-:W-:-:S02]  /*84e0*/  SHF.R.S32.HI R6, RZ, 0x1f, R10 ;  /* 0x0000001fff067819 */ /* 0x000fc4000001140a */
[----:B------:R-:W-:Y:S01]  /*84f0*/  ULDC.64 UR12, c[0x0][0xc98] ;  /* 0x00032600000c7ab9 */ /* 0x000fe20000000a00 */
[----:B------:R-:W-:Y:S01]  /*8500*/  UIADD3 UR9, UR9, UR7, URZ ;  /* 0x0000000709097290 */ /* 0x000fe2000fffe03f */
[----:B------:R-:W-:Y:S01]  /*8510*/  IMAD R9, R72, R11, R12 ;  /* 0x0000000b48097224 */ /* 0x000fe200078e020c */
[----:B------:R-:W-:Y:S01]  /*8520*/  UIMAD UR7, UR15, UR12, URZ ;  /* 0x0000000c0f0772a4 */ /* 0x000fe2000f8e023f */
[C---:B------:R-:W-:Y:S01]  /*8530*/  IADD3 R33, P2, R4.reuse, 0x5000, RZ ;  /* 0x0000500004217810 */ /* 0x040fe20007f5e0ff */
[----:B------:R-:W-:Y:S01]  /*8540*/  UIMAD.WIDE.U32 UR8, UR61, UR12, UR8 ;  /* 0x0000000c3d0872a5 */ /* 0x000fe2000f8e0008 */
[C---:B------:R-:W-:Y:S01]  /*8550*/  IADD3 R17, P5, R4.reuse, 0x1000, RZ ;  /* 0x0000100004117810 */ /* 0x040fe20007fbe0ff */
[----:B------:R-:W-:Y:S01]  /*8560*/  UIMAD UR7, UR61, UR13, UR7 ;  /* 0x0000000d3d0772a4 */ /* 0x000fe2000f8e0207 */
[C---:B------:R-:W-:Y:S01]  /*8570*/  IADD3 R21, P4, R4.reuse, 0x2000, RZ ;  /* 0x0000200004157810 */ /* 0x040fe20007f9e0ff */
[----:B-----5:R-:W-:Y:S01]  /*8580*/  IMAD R79, R3, R72, RZ ;  /* 0x00000048034f7224 */ /* 0x020fe200078e02ff */
[----:B------:R-:W-:Y:S01]  /*8590*/  IADD3 R29, P3, R4, 0x4000, RZ ;  /* 0x00004000041d7810 */ /* 0x000fe20007f7e0ff */
[----:B------:R-:W-:Y:S01]  /*85a0*/  ULDC.64 UR12, c[0x0][0xba0] ;  /* 0x0002e800000c7ab9 */ /* 0x000fe20000000a00 */
[----:B------:R-:W-:Y:S01]  /*85b0*/  IADD3 R10, P0, R10, UR8, RZ ;  /* 0x000000080a0a7c10 */ /* 0x000fe2000ff1e0ff */
[----:B------:R-:W-:Y:S01]  /*85c0*/  IMAD.U32 R11, RZ, RZ, UR7 ;  /* 0x00000007ff0b7e24 */ /* 0x000fe2000f8e00ff */
[----:B------:R-:W-:-:S02]  /*85d0*/  LOP3.LUT R32, R33, 0x380, RZ, 0xc0, !PT ;  /* 0x0000038021207812 */ /* 0x000fc400078ec0ff */
[----:B------:R-:W-:Y:S02]  /*85e0*/  LOP3.LUT R16, R17, 0x380, RZ, 0xc0, !PT ;  /* 0x0000038011107812 */ /* 0x000fe400078ec0ff */
[----:B------:R-:W-:Y:S01]  /*85f0*/  IADD3.X R11, R6, UR9, R11, P0, !PT ;  /* 0x00000009060b7c10 */ /* 0x000fe200087fe40b */
[----:B------:R-:W-:Y:S01]  /*8600*/  ULDC.64 UR8, c[0x0][0xc88] ;  /* 0x0003220000087ab9 */ /* 0x000fe20000000a00 */
[----:B------:R-:W-:Y:S02]  /*8610*/  SHF.R.S32.HI R6, RZ, 0x1f, R9 ;  /* 0x0000001fff067819 */ /* 0x000fe40000011409 */
[----:B------:R-:W-:Y:S01]  /*8620*/  IADD3 R25, P0, R4, 0x3000, RZ ;  /* 0x0000300004197810 */ /* 0x000fe20007f1e0ff */
[----:B------:R-:W-:Y:S01]  /*8630*/  IMAD.WIDE.U32 R10, R9, UR8, R10 ;  /* 0x00000008090a7c25 */ /* 0x000fe2000f8e000a */
[----:B------:R-:W-:Y:S02]  /*8640*/  LOP3.LUT R20, R21, 0x380, RZ, 0xc0, !PT ;  /* 0x0000038015147812 */ /* 0x000fe400078ec0ff */
[----:B------:R-:W-:Y:S01]  /*8650*/  LOP3.LUT R24, R25, 0x380, RZ, 0xc0, !PT ;  /* 0x0000038019187812 */ /* 0x000fe200078ec0ff */
[----:B------:R-:W-:Y:S01]  /*8660*/  IMAD R6, R6, UR8, RZ ;  /* 0x0000000806067c24 */ /* 0x000fe2000f8e02ff */
[----:B------:R-:W-:-:S02]  /*8670*/  LOP3.LUT R28, R29, 0x380, RZ, 0xc0, !PT ;  /* 0x000003801d1c7812 */ /* 0x000fc400078ec0ff */
[----:B------:R-:W-:Y:S01]  /*8680*/  SHF.R.U64 R24, R24, 0x3, RZ ;  /* 0x0000000318187819 */ /* 0x000fe200000012ff */
[----:B------:R-:W-:Y:S01]  /*8690*/  IMAD R13, R9, UR9, R6 ;  /* 0x00000009090d7c24 */ /* 0x000fe2000f8e0206 */
[----:B------:R-:W-:Y:S01]  /*86a0*/  ULDC.64 UR8, c[0x0][0xc50] ;  /* 0x0003140000087ab9 */ /* 0x000fe20000000a00 */
[----:B------:R-:W-:Y:S02]  /*86b0*/  SHF.R.U64 R32, R32, 0x3, RZ ;  /* 0x0000000320207819 */ /* 0x000fe400000012ff */
[----:B------:R-:W-:Y:S01]  /*86c0*/  IMAD.IADD R9, R11, 0x1, R13 ;  /* 0x000000010b097824 */ /* 0x000fe200078e020d */
[----:B------:R-:W-:Y:S02]  /*86d0*/  LEA R13, P6, R10, UR8, 0x2 ;  /* 0x000000080a0d7c11 */ /* 0x000fe4000f8c10ff */
[----:B------:R-:W-:Y:S01]  /*86e0*/  LOP3.LUT R24, R24, R25, RZ, 0x3c, !PT ;  /* 0x0000001918187212 */ /* 0x000fe200078e3cff */
[----:B------:R-:W-:Y:S01]  /*86f0*/  IMAD.X R25, RZ, RZ, R5, P0 ;  /* 0x000000ffff197224 */ /* 0x000fe200000e0605 */
[----:B------:R-:W-:Y:S01]  /*8700*/  SHF.R.U64 R16, R16, 0x3, RZ ;  /* 0x0000000310107819 */ /* 0x000fe200000012ff */
[----:B------:R-:W-:Y:S01]  /*8710*/  SHFL.IDX PT, R46, R13, RZ, 0x1c1f ;  /* 0x001c1fff0d2e7589 */ /* 0x000fe200000e0000 */
[----:B------:R-:W-:-:S02]  /*8720*/  SHF.R.U64 R20, R20, 0x3, RZ ;  /* 0x0000000314147819 */ /* 0x000fc400000012ff */
[----:B------:R-:W-:Y:S01]  /*8730*/  SHF.R.U64 R28, R28, 0x3, RZ ;  /* 0x000000031c1c7819 */ /* 0x000fe200000012ff */
[----:B------:R-:W-:Y:S01]  /*8740*/  SHFL.IDX PT, R50, R13, 0x1, 0x1c1f ;  /* 0x003c1f000d327f89 */ /* 0x000fe200000e0000 */
[----:B------:R-:W-:Y:S02]  /*8750*/  IADD3 R11, P0, R4, 0x9000, RZ ;  /* 0x00009000040b7810 */ /* 0x000fe40007f1e0ff */
[----:B------:R-:W-:Y:S01]  /*8760*/  LEA.HI.X R14, R10, UR9, R9, 0x2, P6 ;  /* 0x000000090a0e7c11 */ /* 0x000fe2000b0f1409 */
[----:B------:R-:W-:Y:S01]  /*8770*/  IMAD.U32 R9, RZ, RZ, UR16 ;  /* 0x00000010ff097e24 */ /* 0x000fe2000f8e00ff */
        /* <DEDUP_REMOVED lines=10> */
[C---:B------:R-:W-:Y:S01]  /*8820*/  IADD3 R49, P2, R4.reuse, 0xb000, RZ ;  /* 0x0000b00004317810 */ /* 0x040fe20007f5e0ff */
[----:B------:R-:W-:Y:S01]  /*8830*/  IMAD R18, R9, 0x80, R222 ;  /* 0x0000008009127824 */ /* 0x000fe200078e02de */
[C---:B------:R-:W-:Y:S01]  /*8840*/  IADD3 R37, P6, R4.reuse, 0x6000, RZ ;  /* 0x0000600004257810 */ /* 0x040fe20007fde0ff */
[----:B------:R-:W2:Y:S01]  /*8850*/  SHFL.IDX PT, R51, R14, 0x1, 0x1c1f ;  /* 0x003c1f000e337f89 */ /* 0x000ea200000e0000 */
[----:B------:R-:W-:Y:S01]  /*8860*/  IADD3 R41, P5, R4, 0x7000, RZ ;  /* 0x0000700004297810 */ /* 0x000fe20007fbe0ff */
[----:B------:R-:W-:Y:S01]  /*8870*/  VIADD R6, R18, 0x8 ;  /* 0x0000000812067836 */ /* 0x000fe20000000000 */
[----:B------:R-:W-:-:S02]  /*8880*/  IADD3 R61, P4, R4, 0x8000, RZ ;  /* 0x00008000043d7810 */ /* 0x000fc40007f9e0ff */
[----:B------:R-:W-:Y:S02]  /*8890*/  IADD3 R45, P3, R4, 0xa000, RZ ;  /* 0x0000a000042d7810 */ /* 0x000fe40007f7e0ff */
[----:B------:R-:W-:Y:S02]  /*88a0*/  SHF.R.U64 R10, R10, 0x3, RZ ;  /* 0x000000030a0a7819 */ /* 0x000fe400000012ff */
[----:B------:R-:W-:Y:S02]  /*88b0*/  LOP3.LUT R48, R49, 0x380, RZ, 0xc0, !PT ;  /* 0x0000038031307812 */ /* 0x000fe400078ec0ff */
[----:B------:R-:W-:Y:S02]  /*88c0*/  LOP3.LUT R36, R37, 0x380, RZ, 0xc0, !PT ;  /* 0x0000038025247812 */ /* 0x000fe400078ec0ff */
[----:B------:R-:W-:Y:S02]  /*88d0*/  LOP3.LUT R40, R41, 0x380, RZ, 0xc0, !PT ;  /* 0x0000038029287812 */ /* 0x000fe400078ec0ff */
[----:B------:R-:W-:-:S02]  /*88e0*/  LOP3.LUT R60, R61, 0x380, RZ, 0xc0, !PT ;  /* 0x000003803d3c7812 */ /* 0x000fc400078ec0ff */
[----:B------:R-:W-:Y:S02]  /*88f0*/  LOP3.LUT R44, R45, 0x380, RZ, 0xc0, !PT ;  /* 0x000003802d2c7812 */ /* 0x000fe400078ec0ff */
[----:B------:R-:W-:Y:S01]  /*8900*/  LOP3.LUT R10, R10, R11, RZ, 0x3c, !PT ;  /* 0x0000000b0a0a7212 */ /* 0x000fe200078e3cff */
[----:B------:R-:W-:Y:S01]  /*8910*/  IMAD.X R11, RZ, RZ, R5, P0 ;  /* 0x000000ffff0b7224 */ /* 0x000fe200000e0605 */
[----:B------:R-:W-:Y:S02]  /*8920*/  SHF.R.U64 R48, R48, 0x3, RZ ;  /* 0x0000000330307819 */ /* 0x000fe400000012ff */
[----:B------:R-:W-:Y:S02]  /*8930*/  SHF.R.U64 R36, R36, 0x3, RZ ;  /* 0x0000000324247819 */ /* 0x000fe400000012ff */
[----:B------:R-:W-:Y:S02]  /*8940*/  SHF.R.U64 R40, R40, 0x3, RZ ;  /* 0x0000000328287819 */ /* 0x000fe400000012ff */
[----:B------:R-:W-:-:S02]  /*8950*/  SHF.R.U64 R60, R60, 0x3, RZ ;  /* 0x000000033c3c7819 */ /* 0x000fc400000012ff */
[----:B------:R-:W-:Y:S02]  /*8960*/  SHF.R.U64 R44, R44, 0x3, RZ ;  /* 0x000000032c2c7819 */ /* 0x000fe400000012ff */
[----:B------:R-:W-:Y:S02]  /*8970*/  LOP3.LUT P0, RZ, R220, 0x3, RZ, 0xc0, !PT ;  /* 0x00000003dcff7812 */ /* 0x000fe4000780c0ff */
[----:B------:R-:W-:Y:S01]  /*8980*/  LOP3.LUT R48, R48, R49, RZ, 0x3c, !PT ;  /* 0x0000003130307212 */ /* 0x000fe200078e3cff */
[--C-:B------:R-:W-:Y:S01]  /*8990*/  IMAD.X R49, RZ, RZ, R5.reuse, P2 ;  /* 0x000000ffff317224 */ /* 0x100fe200010e0605 */
[----:B------:R-:W-:Y:S01]  /*89a0*/  LOP3.LUT R36, R36, R37, RZ, 0x3c, !PT ;  /* 0x0000002524247212 */ /* 0x000fe200078e3cff */
[--C-:B------:R-:W-:Y:S01]  /*89b0*/  IMAD.X R37, RZ, RZ, R5.reuse, P6 ;  /* 0x000000ffff257224 */ /* 0x100fe200030e0605 */
[----:B------:R-:W-:Y:S02]  /*89c0*/  LOP3.LUT R40, R40, R41, RZ, 0x3c, !PT ;  /* 0x0000002928287212 */ /* 0x000fe400078e3cff */
[----:B------:R-:W-:Y:S01]  /*89d0*/  LOP3.LUT R60, R60, R61, RZ, 0x3c, !PT ;  /* 0x0000003d3c3c7212 */ /* 0x000fe200078e3cff */
[--C-:B------:R-:W-:Y:S01]  /*89e0*/  IMAD.X R61, RZ, RZ, R5.reuse, P4 ;  /* 0x000000ffff3d7224 */ /* 0x100fe200020e0605 */
[----:B------:R-:W-:Y:S01]  /*89f0*/  LOP3.LUT R44, R44, R45, RZ, 0x3c, !PT ;  /* 0x0000002d2c2c7212 */ /* 0x000fe200078e3cff */
[----:B------:R-:W-:Y:S01]  /*8a00*/  IMAD.X R45, RZ, RZ, R5, P3 ;  /* 0x000000ffff2d7224 */ /* 0x000fe200018e0605 */
[----:B------:R-:W-:-:S02]  /*8a10*/  ISETP.GE.OR P2, PT, R18, R79, P0 ;  /* 0x0000004f1200720c */ /* 0x000fc40000746670 */
[----:B------:R-:W-:Y:S02]  /*8a20*/  IADD3.X R41, RZ, R5, RZ, P5, !PT ;  /* 0x00000005ff297210 */ /* 0x000fe40002ffe4ff */
[----:B------:R-:W-:Y:S02]  /*8a30*/  ISETP.GE.OR P0, PT, R6, R79, P0 ;  /* 0x0000004f0600720c */ /* 0x000fe40000706670 */
[C---:B------:R-:W-:Y:S02]  /*8a40*/  IADD3 R69, P6, R4.reuse, 0xc000, RZ ;  /* 0x0000c00004457810 */ /* 0x040fe40007fde0ff */
[C---:B------:R-:W-:Y:S02]  /*8a50*/  IADD3 R65, P5, R4.reuse, 0xd000, RZ ;  /* 0x0000d00004417810 */ /* 0x040fe40007fbe0ff */
[C---:B------:R-:W-:Y:S02]  /*8a60*/  IADD3 R53, P4, R4.reuse, 0xe000, RZ ;  /* 0x0000e00004357810 */ /* 0x040fe40007f9e0ff */
[C---:B------:R-:W-:Y:S01]  /*8a70*/  LOP3.LUT R9, R4.reuse, 0x380, RZ, 0xc0, !PT ;  /* 0x0000038004097812 */ /* 0x040fe200078ec0ff */
[----:B-1----:R-:W-:Y:S01]  /*8a80*/  @!P2 ST.E desc[UR36][R46.64], R8 ;  /* 0x000000082e00a985 */ /* 0x002fe2000c101924 */
[----:B------:R-:W-:-:S02]  /*8a90*/  IADD3 R12, P3, R4, 0xf000, RZ ;  /* 0x0000f000040c7810 */ /* 0x000fc40007f7e0ff */
        /* <DEDUP_REMOVED lines=11> */
[----:B------:R-:W5:Y:S01]  /*8b50*/  LD.E.128 R16, desc[UR36][R16.64] ;  /* 0x0000002410107980 */ /* 0x000f62000c101d00 */
[----:B------:R-:W-:-:S02]  /*8b60*/  SHF.R.U64 R64, R64, 0x3, RZ ;  /* 0x0000000340407819 */ /* 0x000fc400000012ff */
[----:B------:R-:W-:Y:S01]  /*8b70*/  SHF.R.U64 R52, R52, 0x3, RZ ;  /* 0x0000000334347819 */ /* 0x000fe200000012ff */
[----:B-1----:R-:W-:Y:S01]  /*8b80*/  IMAD R0, R214, 0x20, R217 ;  /* 0x00000020d6007824 */ /* 0x002fe200078e02d9 */
[----:B------:R-:W-:Y:S01]  /*8b90*/  LOP3.LUT R4, R9, R4, RZ, 0x3c, !PT ;  /* 0x0000000409047212 */ /* 0x000fe200078e3cff */
[----:B------:R-:W5:Y:S01]  /*8ba0*/  LD.E.128 R20, desc[UR36][R20.64] ;  /* 0x0000002414147980 */ /* 0x000f62000c101d00 */
[----:B------:R-:W-:Y:S02]  /*8bb0*/  SHF.R.U64 R3, R3, 0x3, RZ ;  /* 0x0000000303037819 */ /* 0x000fe400000012ff */
[----:B------:R-:W-:Y:S01]  /*8bc0*/  LOP3.LUT R68, R68, R69, RZ, 0x3c, !PT ;  /* 0x0000004544447212 */ /* 0x000fe200078e3cff */
[--C-:B------:R-:W-:Y:S01]  /*8bd0*/  IMAD.X R69, RZ, RZ, R5.reuse, P6 ;  /* 0x000000ffff457224 */ /* 0x100fe200030e0605 */
[----:B------:R-:W-:Y:S01]  /*8be0*/  LOP3.LUT R64, R64, R65, RZ, 0x3c, !PT ;  /* 0x0000004140407212 */ /* 0x000fe200078e3cff */
[----:B------:R-:W-:Y:S01]  /*8bf0*/  UIMAD UR7, UR4, UR13, UR7 ;  /* 0x0000000d040772a4 */ /* 0x000fe2000f8e0207 */
[----:B------:R-:W-:Y:S01]  /*8c00*/  LOP3.LUT R52, R52, R53, RZ, 0x3c, !PT ;  /* 0x0000003534347212 */ /* 0x000fe200078e3cff */
[----:B------:R-:W-:Y:S01]  /*8c10*/  IMAD.X R53, RZ, RZ, R5, P4 ;  /* 0x000000ffff357224 */ /* 0x000fe200020e0605 */
[----:B------:R-:W-:Y:S01]  /*8c20*/  LOP3.LUT R56, R3, R12, RZ, 0x3c, !PT ;  /* 0x0000000c03387212 */ /* 0x000fe200078e3cff */
[----:B------:R-:W5:Y:S01]  /*8c30*/  LD.E.128 R24, desc[UR36][R24.64] ;  /* 0x0000002418187980 */ /* 0x000f62000c101d00 */
[----:B------:R-:W-:-:S03]  /*8c40*/  IADD3.X R65, RZ, R5, RZ, P5, !PT ;  /* 0x00000005ff417210 */ /* 0x000fc60002ffe4ff */
[----:B------:R1:W5:Y:S01]  /*8c50*/  LD.E.128 R12, desc[UR36][R4.64] ;  /* 0x00000024040c7980 */ /* 0x000362000c101d00 */
[----:B------:R-:W-:Y:S01]  /*8c60*/  UIADD3 UR9, UR9, UR7, URZ ;  /* 0x0000000709097290 */ /* 0x000fe2000fffe03f */
[----:B------:R-:W-:Y:S01]  /*8c70*/  IMAD.U32 R3, RZ, RZ, UR16 ;  /* 0x00000010ff037e24 */ /* 0x000fe2000f8e00ff */
[----:B------:R-:W-:Y:S01]  /*8c80*/  UIMAD UR4, UR14, UR10, URZ ;  /* 0x0000000a0e0472a4 */ /* 0x000fe2000f8e023f */
[----:B------:R-:W5:Y:S04]  /*8c90*/  LD.E.128 R28, desc[UR36][R28.64] ;  /* 0x000000241c1c7980 */ /* 0x000f68000c101d00 */
[----:B------:R-:W5:Y:S01]  /*8ca0*/  LD.E.128 R32, desc[UR36][R32.64] ;  /* 0x0000002420207980 */ /* 0x000f62000c101d00 */
[----:B-1----:R-:W1:Y:S01]  /*8cb0*/  @P1 LDC R5, c[0x0][0xcec] ;  /* 0x00033b00ff051b82 */ /* 0x002e620000000800 */
[----:B------:R-:W-:Y:S01]  /*8cc0*/  UIMAD UR4, UR17, UR11, UR4 ;  /* 0x0000000b110472a4 */ /* 0x000fe2000f8e0204 */
[----:B------:R-:W-:Y:S01]  /*8cd0*/  IMAD R6, R3, 0x80, R0 ;  /* 0x0000008003067824 */ /* 0x000fe200078e0200 */
[----:B------:R-:W-:Y:S01]  /*8ce0*/  UIMAD.WIDE.U32 UR8, UR17, UR10, UR8 ;  /* 0x0000000a110872a5 */ /* 0x000fe2000f8e0008 */
[----:B------:R-:W5:Y:S02]  /*8cf0*/  LD.E.128 R36, desc[UR36][R36.64] ;  /* 0x0000002424247980 */ /* 0x000f64000c101d00 */
        /* <DEDUP_REMOVED lines=8> */
[----:B------:R-:W5:Y:S04]  /*8d80*/  LD.E.128 R8, desc[UR36][R10.64] ;  /* 0x000000240a087980 */ /* 0x000f68000c101d00 */
[----:B------:R-:W5:Y:S01]  /*8d90*/  LD.E.128 R44, desc[UR36][R44.64] ;  /* 0x000000242c2c7980 */ /* 0x000f62000c101d00 */
[----:B-1----:R-:W-:Y:S01]  /*8da0*/  @P1 IMAD.HI.U32 R0, R6, R5, RZ ;  /* 0x0000000506001227 */ /* 0x002fe200078e00ff */
[----:B------:R-:W-:Y:S02]  /*8db0*/  UIADD3 UR4, UR9, UR4, URZ ;  /* 0x0000000409047290 */ /* 0x000fe4000fffe03f */
[----:B------:R-:W5:Y:S02]  /*8dc0*/  LD.E.128 R48, desc[UR36][R48.64] ;  /* 0x0000002430307980 */ /* 0x000f64000c101d00 */
[----:B0-----:R-:W-:Y:S01]  /*8dd0*/  @P1 SHF.R.U32.HI R3, RZ, R73, R0 ;  /* 0x00000049ff031219 */ /* 0x001fe20000011600 */
[----:B------:R-:W-:Y:S01]  /*8de0*/  IMAD.U32 R4, RZ, RZ, UR8 ;  /* 0x00000008ff047e24 */ /* 0x000fe2000f8e00ff */
[----:B------:R-:W5:Y:S02]  /*8df0*/  LD.E.128 R68, desc[UR36][R68.64] ;  /* 0x0000002444447980 */ /* 0x000f64000c101d00 */
[--C-:B------:R-:W-:Y:S01]  /*8e00*/  SHF.R.S32.HI R0, RZ, 0x1f, R3.reuse ;  /* 0x0000001fff007819 */ /* 0x100fe20000011403 */
[----:B------:R-:W-:Y:S01]  /*8e10*/  IMAD.MOV R73, RZ, RZ, -R3 ;  /* 0x000000ffff497224 */ /* 0x000fe200078e0a03 */
[----:B------:R-:W5:Y:S01]  /*8e20*/  LD.E.128 R64, desc[UR36][R64.64] ;  /* 0x0000002440407980 */ /* 0x000f62000c101d00 */
[----:B------:R-:W-:Y:S01]  /*8e30*/  IMAD.U32 R5, RZ, RZ, UR9 ;  /* 0x00000009ff057e24 */ /* 0x000fe2000f8e00ff */
[----:B------:R-:W-:Y:S01]  /*8e40*/  ULDC.64 UR8, c[0x0][0xbe0] ;  /* 0x0002f80000087ab9 */ /* 0x000fe20000000a00 */
[----:B------:R-:W-:Y:S01]  /*8e50*/  IMAD R73, R72, R73, R6 ;  /* 0x0000004948497224 */ /* 0x000fe200078e0206 */
[----:B------:R-:W-:Y:S01]  /*8e60*/  MOV R5, UR4 ;  /* 0x0000000400057c02 */ /* 0x000fe20008000f00 */
[----:B------:R-:W-:Y:S01]  /*8e70*/  IMAD R0, R0, UR8, RZ ;  /* 0x0000000800007c24 */ /* 0x000fe2000f8e02ff */
[----:B------:R-:W5:Y:S03]  /*8e80*/  LD.E.128 R52, desc[UR36][R52.64] ;  /* 0x0000002434347980 */ /* 0x000f66000c101d00 */
[C---:B------:R-:W-:Y:S01]  /*8e90*/  IMAD R75, R3.reuse, UR9, R0 ;  /* 0x00000009034b7c24 */ /* 0x040fe2000f8e0200 */
[----:B------:R-:W5:Y:S01]  /*8ea0*/  LD.E.128 R56, desc[UR36][R56.64] ;  /* 0x0000002438387980 */ /* 0x000f62000c101d00 */
[----:B------:R-:W-:Y:S01]  /*8eb0*/  SHF.R.S32.HI R0, RZ, 0x1f, R73 ;  /* 0x0000001fff007819 */ /* 0x000fe20000011449 */
        /* <DEDUP_REMOVED lines=18> */
[----:B------:R-:W-:Y:S02]  /*8fe0*/  IMAD.IADD R3, R5, 0x1, R3 ;  /* 0x0000000105037824 */ /* 0x000fe400078e0203 */
[----:B------:R-:W-:Y:S01]  /*8ff0*/  VIADD R151, R151, 0x32420 ;  /* 0x0003242097977836 */ /* 0x000fe20000000000 */
[-C--:B------:R-:W-:Y:S01]  /*9000*/  ISETP.GE.AND P1, PT, R0, R79.reuse, PT ;  /* 0x0000004f0000720c */ /* 0x080fe20003f26270 */
[----:B------:R-:W-:Y:S01]  /*9010*/  VIADD R0, R78, 0x40 ;  /* 0x000000404e007836 */ /* 0x000fe20000000000 */
[----:B------:R-:W-:Y:S02]  /*9020*/  LEA.HI.X R3, R4, UR9, R3, 0x1, P3 ;  /* 0x0000000904037c11 */ /* 0x000fe400098f0c03 */
[----:B------:R-:W-:Y:S01]  /*9030*/  PRMT R151, RZ, 0x654, R151 ;  /* 0x00000654ff977816 */ /* 0x000fe20000000097 */
[----:B0-----:R0:W1:Y:S01]  /*9040*/  SHFL.IDX PT, R76, R6, RZ, 0x181f ;  /* 0x00181fff064c7589 */ /* 0x00106200000e0000 */
[----:B------:R-:W-:Y:S01]  /*9050*/  ISETP.GE.AND P0, PT, R0, R79, PT ;  /* 0x0000004f0000720c */ /* 0x000fe20003f06270 */
[----:B------:R-:W-:Y:S01]  /*9060*/  BSSY B1, `(.L_x_1137) ;  /* 0x0000016000017945 */ /* 0x000fe20003800000 */
[----:B------:R0:W-:Y:S01]  /*9070*/  SYNCS.ARRIVE.TRANS64.RED.A1T0 RZ, [R151+URZ], RZ ;  /* 0x000000ff97ff79a7 */ /* 0x0001e2000810043f */
[----:B------:R0:W2:Y:S01]  /*9080*/  SHFL.IDX PT, R0, R3, RZ, 0x181f ;  /* 0x00181fff03007589 */ /* 0x0000a200000e0000 */
[----:B------:R-:W-:Y:S01]  /*9090*/  SHF.R.S32.HI R80, RZ, 0x1f, R2 ;  /* 0x0000001fff507819 */ /* 0x000fe20000011402 */
[----:B------:R-:W-:Y:S08]  /*90a0*/  @P2 BRA `(.L_x_1138) ;  /* 0x0000000000442947 */ /* 0x000ff00003800000 */
        /* <DEDUP_REMOVED lines=17> */
.L_x_1138:
[----:B------:R-:W-:Y:S05]  /*91c0*/  BSYNC B1 ;  /* 0x0000000000017941 */ /* 0x000fea0003800000 */
.L_x_1137:
[----:B--2---:R2:W4:Y:S01]  /*91d0*/  SHFL.IDX PT, R0, R3, 0x1, 0x181f ;  /* 0x00381f0003007f89 */ /* 0x00452200000e0000 */
[----:B------:R-:W-:Y:S03]  /*91e0*/  BSSY B1, `(.L_x_1139) ;  /* 0x0000014000017945 */ /* 0x000fe60003800000 */
[----:B---3-5:R2:W3:Y:S01]  /*91f0*/  SHFL.IDX PT, R28, R6, 0x1, 0x181f ;  /* 0x00381f00061c7f89 */ /* 0x0284e200000e0000 */
[----:B------:R-:W-:Y:S05]  /*9200*/  @P1 BRA `(.L_x_1140) ;  /* 0x0000000000441947 */ /* 0x000fea0003800000 */
[----:B------:R-:W-:Y:S02]  /*9210*/  ULDC UR4, c[0x0][0xbc8] ;  /* 0x0002f20000047ab9 */ /* 0x000fe40000000800 */
[----:B------:R-:W-:Y:S02]  /*9220*/  ISETP.GE.AND P4, PT, R2, UR4, PT ;  /* 0x0000000402007c0c */ /* 0x000fe4000bf86270 */
[----:B------:R-:W-:Y:S02]  /*9230*/  ISETP.GE.AND P3, PT, R212, UR4, PT ;  /* 0x00000004d4007c0c */ /* 0x000fe4000bf66270 */
[----:B------:R-:W-:Y:S02]  /*9240*/  ISETP.GE.AND P2, PT, R211, UR4, PT ;  /* 0x00000004d3007c0c */ /* 0x000fe4000bf46270 */
[----:B------:R-:W-:-:S07]  /*9250*/  ISETP.GE.AND P1, PT, R213, UR4, PT ;  /* 0x00000004d5007c0c */ /* 0x000fce000bf26270 */
[-C--:B---3--:R-:W-:Y:S02]  /*9260*/  @!P4 LEA R4, P6, R2, R28.reuse, 0x1 ;  /* 0x0000001c0204c211 */ /* 0x088fe400078c08ff */
[----:B------:R-:W-:Y:S02]  /*9270*/  @!P3 LEA R12, P5, R212, R28, 0x1 ;  /* 0x0000001cd40cb211 */ /* 0x000fe400078a08ff */
        /* <DEDUP_REMOVED lines=10> */
.L_x_1140:
[----:B------:R-:W-:Y:S05]  /*9320*/  BSYNC B1 ;  /* 0x0000000000017941 */ /* 0x000fea0003800000 */
.L_x_1139:
        /* <DEDUP_REMOVED lines=10> */
[-C--:B------:R-:W-:Y:S02]  /*93d0*/  @!P2 LEA R8, P5, R212, R12.reuse, 0x1 ;  /* 0x0000000cd408a211 */ /* 0x080fe400078a08ff */
        /* <DEDUP_REMOVED lines=10> */
.L_x_1142:
[----:B------:R-:W-:Y:S05]  /*9480*/  BSYNC B1 ;  /* 0x0000000000017941 */ /* 0x000fea0003800000 */
.L_x_1141:
[----:B0-----:R-:W-:Y:S01]  /*9490*/  IADD3 R0, R78, 0x60, RZ ;  /* 0x000000604e007810 */ /* 0x001fe20007ffe0ff */
[----:B---3--:R0:W3:Y:S03]  /*94a0*/  SHFL.IDX PT, R12, R3, 0x3, 0x181f ;  /* 0x00781f00030c7f89 */ /* 0x0080e600000e0000 */
[----:B------:R-:W-:Y:S01]  /*94b0*/  ISETP.GE.AND P0, PT, R0, R79, PT ;  /* 0x0000004f0000720c */ /* 0x000fe20003f06270 */
[----:B--2-4-:R-:W2:-:S12]  /*94c0*/  SHFL.IDX PT, R6, R6, 0x3, 0x181f ;  /* 0x00781f0006067f89 */ /* 0x014e9800000e0000 */
[----:B0-----:R-:W-:Y:S05]  /*94d0*/  @P0 BRA `(.L_x_1143) ;  /* 0x0000000c00d80947 */ /* 0x001fea0003800000 */
[----:B------:R-:W-:Y:S02]  /*94e0*/  ULDC UR4, c[0x0][0xbc8] ;  /* 0x0002f20000047ab9 */ /* 0x000fe40000000800 */
[----:B------:R-:W-:Y:S02]  /*94f0*/  ISETP.GE.AND P3, PT, R2, UR4, PT ;  /* 0x0000000402007c0c */ /* 0x000fe4000bf66270 */
[----:B------:R-:W-:Y:S02]  /*9500*/  ISETP.GE.AND P4, PT, R212, UR4, PT ;  /* 0x00000004d4007c0c */ /* 0x000fe4000bf86270 */
[----:B------:R-:W-:-:S09]  /*9510*/  ISETP.GE.AND P5, PT, R211, UR4, PT ;  /* 0x00000004d3007c0c */ /* 0x000fd2000bfa6270 */
[-C--:B--2---:R-:W-:Y:S02]  /*9520*/  @!P3 LEA R4, P0, R2, R6.reuse, 0x1 ;  /* 0x000000060204b211 */ /* 0x084fe400078008ff */
[-C--:B------:R-:W-:Y:S02]  /*9530*/  @!P4 LEA R8, P1, R212, R6.reuse, 0x1 ;  /* 0x00000006d408c211 */ /* 0x080fe400078208ff */
[C---:B------:R-:W-:Y:S02]  /*9540*/  @!P5 LEA R10, P2, R211.reuse, R6, 0x1 ;  /* 0x00000006d30ad211 */ /* 0x040fe400078408ff */
        /* <DEDUP_REMOVED lines=12> */
.L_x_1135:
[----:B------:R-:W-:Y:S01]  /*9610*/  ULDC.64 UR8, c[0x0][0xd00] ;  /* 0x0003400000087ab9 */ /* 0x000fe20000000a00 */
[----:B------:R-:W-:Y:S01]  /*9620*/  ULDC UR4, c[0x0][0xb88] ;  /* 0x0002e20000047ab9 */ /* 0x000fe20000000800 */
[----:B------:R-:W-:Y:S01]  /*9630*/  UISETP.NE.U32.AND UP0, UPT, UR8, URZ, UPT ;  /* 0x0000003f0800728c */ /* 0x000fe2000bf05070 */
[----:B------:R-:W0:Y:S01]  /*9640*/  LDC R13, c[0x0][0xce8] ;  /* 0x00033a00ff0d7b82 */ /* 0x000e220000000800 */
[----:B------:R-:W-:Y:S02]  /*9650*/  R2UR UR7, R215 ;  /* 0x00000000d70772ca */ /* 0x000fe400000e0000 */
        /* <DEDUP_REMOVED lines=20> */
[----:B------:R-:W0:Y:S10]  /*97a0*/  S2R R6, SR_TID.X ;  /* 0x0000000000067919 */ /* 0x000e340000002100 */
[----:B------:R-:W3:Y:S01]  /*97b0*/  @P0 LDC R11, c[0x0][0xcec] ;  /* 0x00033b00ff0b0b82 */ /* 0x000ee20000000800 */
[----:B0-----:R-:W-:-:S05]  /*97c0*/  VIADD R6, R6, 0xffffff80 ;  /* 0xffffff8006067836 */ /* 0x001fca0000000000 */
[----:B------:R-:W-:Y:S02]  /*97d0*/  ISETP.GE.AND P1, PT, R6, 0x80, PT ;  /* 0x000000800600780c */ /* 0x000fe40003f26270 */
[----:B--2---:R-:W-:-:S13]  /*97e0*/  @P2 R2UR UR4, R3 ;  /* 0x00000000030422ca */ /* 0x004fda00000e0000 */
[----:B------:R-:W-:Y:S01]  /*97f0*/  USHF.R.S32.HI UR10, URZ, 0x1f, UR4 ;  /* 0x0000001f3f0a7899 */ /* 0x000fe20008011404 */
[----:B-1-3--:R-:W-:Y:S11]  /*9800*/  @P3 BRA `(.L_x_1144) ;  /* 0x0000000000103947 */ /* 0x00aff60003800000 */
[----:B------:R-:W-:Y:S05]  /*9810*/  @!P2 BRA `(.L_x_1144) ;  /* 0x00000000000ca947 */ /* 0x000fea0003800000 */
[----:B------:R-:W2:Y:S04]  /*9820*/  LDG.E R3, desc[UR36][R4.64] ;  /* 0x0000002404037981 */ /* 0x000ea8000c1e1900 */
[----:B-----5:R-:W2:Y:S02]  /*9830*/  LDG.E R0, desc[UR36][R4.64+0x4] ;  /* 0x0000042404007981 */ /* 0x020ea4000c1e1900 */
[----:B--2---:R-:W-:-:S07]  /*9840*/  IMAD.IADD R0, R0, 0x1, -R3 ;  /* 0x0000000100007824 */ /* 0x004fce00078e0a03 */
.L_x_1144:
[----:B------:R-:W-:Y:S01]  /*9850*/  R2UR UR7, R218 ;  /* 0x00000000da0772ca */ /* 0x000fe200000e0000 */
[----:B------:R-:W-:Y:S01]  /*9860*/  USEL UR61, UR61, URZ, !UP0 ;  /* 0x0000003f3d3d7287 */ /* 0x000fe2000c000000 */
[----:B------:R-:W-:Y:S11]  /*9870*/  BSSY B1, `(.L_x_1145) ;  /* 0x000002f000017945 */ /* 0x000ff60003800000 */
[----:B------:R-:W-:Y:S01]  /*9880*/  USEL UR12, UR7, URZ, !UP0 ;  /* 0x0000003f070c7287 */ /* 0x000fe2000c000000 */
[----:B------:R-:W-:Y:S11]  /*9890*/  @P1 BRA `(.L_x_1146) ;  /* 0x0000000000b01947 */ /* 0x000ff60003800000 */
[----:B------:R-:W0:Y:S01]  /*98a0*/  S2R R4, SR_TID.X ;  /* 0x0000000000047919 */ /* 0x000e220000002100 */
[----:B------:R-:W1:Y:S01]  /*98b0*/  LDC R6, c[0x0][0xce8] ;  /* 0x00033a00ff067b82 */ /* 0x000e620000000800 */
[----:B------:R-:W-:-:S13]  /*98c0*/  R2UR UR7, R216 ;  /* 0x00000000d80772ca */ /* 0x000fda00000e0000 */
[----:B------:R-:W-:-:S05]  /*98d0*/  IMAD.U32 R3, RZ, RZ, UR7 ;  /* 0x00000007ff037e24 */ /* 0x000fca000f8e00ff */
[----:B0-----:R-:W-:Y:S01]  /*98e0*/  LEA R3, R3, R4, 0x7 ;  /* 0x0000000403037211 */ /* 0x001fe200078e38ff */
[----:B-1---5:R-:W-:-:S04]  /*98f0*/  IMAD R4, R0, R6, RZ ;  /* 0x0000000600047224 */ /* 0x022fc800078e02ff */
[----:B------:R-:W-:-:S05]  /*9900*/  VIADD R5, R3, 0xffffff80 ;  /* 0xffffff8003057836 */ /* 0x000fca0000000000 */
[----:B------:R-:W-:-:S13]  /*9910*/  ISETP.GE.AND P1, PT, R5, R4, PT ;  /* 0x000000040500720c */ /* 0x000fda0003f26270 */
[----:B------:R-:W-:Y:S05]  /*9920*/  @P1 BRA `(.L_x_1146) ;  /* 0x00000000008c1947 */ /* 0x000fea0003800000 */
[----:B------:R-:W-:Y:S01]  /*9930*/  ISETP.NE.AND P1, PT, R6, 0x1, PT ;  /* 0x000000010600780c */ /* 0x000fe20003f25270 */
[----:B------:R-:W-:Y:S01]  /*9940*/  ULDC.64 UR14, c[0x0][0xc90] ;  /* 0x00032400000e7ab9 */ /* 0x000fe20000000a00 */
[----:B------:R-:W-:Y:S01]  /*9950*/  R2UR UR13, R215 ;  /* 0x00000000d70d72ca */ /* 0x000fe200000e0000 */
[----:B------:R-:W-:Y:S01]  /*9960*/  UIMAD UR7, UR11, UR14, URZ ;  /* 0x0000000e0b0772a4 */ /* 0x000fe2000f8e023f */
[----:B------:R-:W-:Y:S01]  /*9970*/  UMOV UR8, UR4 ;  /* 0x0000000400087c82 */ /* 0x000fe20008000000 */
[----:B------:R-:W-:-:S08]  /*9980*/  UMOV UR9, UR10 ;  /* 0x0000000a00097c82 */ /* 0x000fd00008000000 */
[----:B------:R-:W0:Y:S02]  /*9990*/  @P1 LDC R4, c[0x0][0xcec] ;  /* 0x00033b00ff041b82 */ /* 0x000e240000000800 */
[----:B------:R-:W-:Y:S02]  /*99a0*/  UIMAD.WIDE.U32 UR8, UR13, UR14, UR8 ;  /* 0x0000000e0d0872a5 */ /* 0x000fe4000f8e0008 */
[----:B------:R-:W-:-:S03]  /*99b0*/  UIMAD UR7, UR13, UR15, UR7 ;  /* 0x0000000f0d0772a4 */ /* 0x000fc6000f8e0207 */
[----:B------:R-:W-:Y:S01]  /*99c0*/  ULDC.64 UR14, c[0x0][0xc98] ;  /* 0x00032600000e7ab9 */ /* 0x000fe20000000a00 */
[----:B------:R-:W1:Y:S01]  /*99d0*/  @P1 LDC R8, c[0x0][0xcf0] ;  /* 0x00033c00ff081b82 */ /* 0x000e620000000800 */
[----:B------:R-:W-:Y:S02]  /*99e0*/  UIADD3 UR9, UR9, UR7, URZ ;  /* 0x0000000709097290 */ /* 0x000fe4000fffe03f */
[----:B------:R-:W-:Y:S02]  /*99f0*/  UIMAD UR7, UR12, UR14, URZ ;  /* 0x0000000e0c0772a4 */ /* 0x000fe4000f8e023f */
[----:B------:R-:W-:Y:S02]  /*9a00*/  UIMAD.WIDE.U32 UR8, UR61, UR14, UR8 ;  /* 0x0000000e3d0872a5 */ /* 0x000fe4000f8e0008 */
[----:B------:R-:W-:-:S03]  /*9a10*/  UIMAD UR7, UR61, UR15, UR7 ;  /* 0x0000000f3d0772a4 */ /* 0x000fc6000f8e0207 */
        /* <DEDUP_REMOVED lines=20> */
.L_x_1146:
[----:B------:R-:W-:Y:S05]  /*9b60*/  BSYNC B1 ;  /* 0x0000000000017941 */ /* 0x000fea0003800000 */
.L_x_1145:
[----:B------:R-:W-:Y:S01]  /*9b70*/  R2UR UR13, R216 ;  /* 0x00000000d80d72ca */ /* 0x000fe200000e0000 */
[----:B------:R-:W1:Y:S01]  /*9b80*/  @P0 LDC R5, c[0x0][0xcf0] ;  /* 0x00033c00ff050b82 */ /* 0x000e620000000800 */
[----:B------:R-:W-:Y:S01]  /*9b90*/  ULDC.64 UR14, c[0x0][0xba0] ;  /* 0x0002e800000e7ab9 */ /* 0x000fe20000000a00 */
[----:B------:R-:W-:Y:S01]  /*9ba0*/  R2UR UR16, R215 ;  /* 0x00000000d71072ca */ /* 0x000fe200000e0000 */
[----:B------:R-:W-:Y:S01]  /*9bb0*/  UIMAD UR7, UR10, UR14, URZ ;  /* 0x0000000e0a0772a4 */ /* 0x000fe2000f8e023f */
[----:B0-----:R-:W-:Y:S01]  /*9bc0*/  IMAD R3, R214, 0x20, R217 ;  /* 0x00000020d6037824 */ /* 0x001fe200078e02d9 */
[----:B------:R-:W-:Y:S01]  /*9bd0*/  UIMAD.WIDE.U32 UR8, UR4, UR14, URZ ;  /* 0x0000000e040872a5 */ /* 0x000fe2000f8e003f */
[----:B------:R-:W-:Y:S01]  /*9be0*/  BSSY B1, `(.L_x_1147) ;  /* 0x0000043000017945 */ /* 0x000fe20003800000 */
[----:B------:R-:W-:Y:S01]  /*9bf0*/  UIMAD UR7, UR4, UR15, UR7 ;  /* 0x0000000f040772a4 */ /* 0x000fe2000f8e0207 */
[----:B------:R-:W-:Y:S02]  /*9c00*/  SHF.R.S32.HI R18, RZ, 0x1f, R2 ;  /* 0x0000001fff127819 */ /* 0x000fe40000011402 */
[----:B------:R-:W-:Y:S01]  /*9c10*/  ULDC.64 UR14, c[0x0][0xbe8] ;  /* 0x0002fa00000e7ab9 */ /* 0x000fe20000000a00 */
[----:B------:R-:W-:Y:S01]  /*9c20*/  UIADD3 UR9, UR9, UR7, URZ ;  /* 0x0000000709097290 */ /* 0x000fe2000fffe03f */
[----:B------:R-:W-:Y:S01]  /*9c30*/  IMAD.U32 R8, RZ, RZ, UR13 ;  /* 0x0000000dff087e24 */ /* 0x000fe2000f8e00ff */
[----:B------:R-:W-:Y:S01]  /*9c40*/  UIMAD UR4, UR11, UR14, URZ ;  /* 0x0000000e0b0472a4 */ /* 0x000fe2000f8e023f */
[----:B------:R-:W-:Y:S01]  /*9c50*/  IMAD.U32 R10, RZ, RZ, UR13 ;  /* 0x0000000dff0a7e24 */ /* 0x000fe2000f8e00ff */
[----:B------:R-:W-:-:S02]  /*9c60*/  UIMAD.WIDE.U32 UR8, UR16, UR14, UR8 ;  /* 0x0000000e100872a5 */ /* 0x000fc4000f8e0008 */
[----:B------:R-:W-:Y:S01]  /*9c70*/  LEA R8, R8, R3, 0x7 ;  /* 0x0000000308087211 */ /* 0x000fe200078e38ff */
[----:B------:R-:W-:Y:S01]  /*9c80*/  UIMAD UR4, UR16, UR15, UR4 ;  /* 0x0000000f100472a4 */ /* 0x000fe2000f8e0204 */
[----:B------:R-:W-:Y:S01]  /*9c90*/  IMAD R10, R10, 0x80, R217 ;  /* 0x000000800a0a7824 */ /* 0x000fe200078e02d9 */
[----:B------:R-:W-:Y:S02]  /*9ca0*/  ULDC.64 UR10, c[0x0][0xbf0] ;  /* 0x0002fc00000a7ab9 */ /* 0x000fe40000000a00 */
[----:B------:R-:W-:Y:S01]  /*9cb0*/  @P0 IMAD.HI.U32 R4, R8, R11, RZ ;  /* 0x0000000b08040227 */ /* 0x000fe200078e00ff */
[----:B------:R-:W-:Y:S02]  /*9cc0*/  UIADD3 UR9, UR9, UR4, URZ ;  /* 0x0000000409097290 */ /* 0x000fe4000fffe03f */
[----:B------:R-:W-:Y:S01]  /*9cd0*/  UIMAD UR4, UR12, UR10, URZ ;  /* 0x0000000a0c0472a4 */ /* 0x000fe2000f8e023f */
[----:B------:R-:W-:Y:S01]  /*9ce0*/  IMAD.MOV.U32 R3, RZ, RZ, R8 ;  /* 0x000000ffff037224 */ /* 0x000fe200078e0008 */
[----:B-1----:R-:W-:Y:S01]  /*9cf0*/  @P0 SHF.R.U32.HI R3, RZ, R5, R4 ;  /* 0x00000005ff030219 */ /* 0x002fe20000011604 */
[----:B------:R-:W-:-:S02]  /*9d00*/  UIMAD.WIDE.U32 UR8, UR61, UR10, UR8 ;  /* 0x0000000a3d0872a5 */ /* 0x000fc4000f8e0008 */
[----:B------:R-:W-:Y:S01]  /*9d10*/  UIMAD UR4, UR61, UR11, UR4 ;  /* 0x0000000b3d0472a4 */ /* 0x000fe2000f8e0204 */
[--C-:B------:R-:W-:Y:S01]  /*9d20*/  SHF.R.S32.HI R4, RZ, 0x1f, R3.reuse ;  /* 0x0000001fff047819 */ /* 0x100fe20000011403 */
[----:B------:R-:W-:Y:S01]  /*9d30*/  IMAD.MOV R9, RZ, RZ, -R3 ;  /* 0x000000ffff097224 */ /* 0x000fe200078e0a03 */
[----:B------:R-:W-:Y:S01]  /*9d40*/  ULDC.64 UR10, c[0x0][0xbe0] ;  /* 0x0002f800000a7ab9 */ /* 0x000fe20000000a00 */
[----:B------:R-:W-:Y:S02]  /*9d50*/  UIADD3 UR4, UR9, UR4, URZ ;  /* 0x0000000409047290 */ /* 0x000fe4000fffe03f */
[----:B------:R-:W-:Y:S02]  /*9d60*/  IMAD.U32 R5, RZ, RZ, UR9 ;  /* 0x00000009ff057e24 */ /* 0x000fe4000f8e00ff */
[----:B------:R-:W-:Y:S02]  /*9d70*/  IMAD R6, R4, UR10, RZ ;  /* 0x0000000a04067c24 */ /* 0x000fe4000f8e02ff */
[----:B------:R-:W-:Y:S01]  /*9d80*/  IMAD.U32 R4, RZ, RZ, UR8 ;  /* 0x00000008ff047e24 */ /* 0x000fe2000f8e00ff */
[----:B------:R-:W-:Y:S01]  /*9d90*/  ULDC.64 UR8, c[0x0][0xbd8] ;  /* 0x0002f60000087ab9 */ /* 0x000fe20000000a00 */
[----:B------:R-:W-:-:S02]  /*9da0*/  IMAD.U32 R5, RZ, RZ, UR4 ;  /* 0x00000004ff057e24 */ /* 0x000fc4000f8e00ff */
[----:B------:R-:W-:Y:S02]  /*9db0*/  IMAD R9, R13, R9, R8 ;  /* 0x000000090d097224 */ /* 0x000fe400078e0208 */
[C---:B------:R-:W-:Y:S02]  /*9dc0*/  IMAD R11, R3.reuse, UR11, R6 ;  /* 0x0000000b030b7c24 */ /* 0x040fe4000f8e0206 */
[----:B------:R-:W-:Y:S01]  /*9dd0*/  IMAD.WIDE.U32 R4, R3, UR10, R4 ;  /* 0x0000000a03047c25 */ /* 0x000fe2000f8e0004 */
[----:B------:R-:W-:-:S03]  /*9de0*/  SHF.R.S32.HI R3, RZ, 0x1f, R9 ;  /* 0x0000001fff037819 */ /* 0x000fc60000011409 */
[----:B------:R-:W-:Y:S02]  /*9df0*/  IMAD.IADD R5, R5, 0x1, R11 ;  /* 0x0000000105057824 */ /* 0x000fe400078e020b */
[----:B------:R-:W-:Y:S02]  /*9e00*/  IMAD R6, R3, UR8, RZ ;  /* 0x0000000803067c24 */ /* 0x000fe4000f8e02ff */
[----:B-----5:R-:W-:Y:S01]  /*9e10*/  IMAD R13, R0, R13, RZ ;  /* 0x0000000d000d7224 */ /* 0x020fe200078e02ff */
[C---:B------:R-:W-:Y:S01]  /*9e20*/  IADD3 R0, R10.reuse, 0x20, RZ ;  /* 0x000000200a007810 */ /* 0x040fe20007ffe0ff */
[C---:B------:R-:W-:Y:S02]  /*9e30*/  IMAD R3, R9.reuse, UR9, R6 ;  /* 0x0000000909037c24 */ /* 0x040fe4000f8e0206 */
[----:B------:R-:W-:Y:S01]  /*9e40*/  IMAD.WIDE.U32 R4, R9, UR8, R4 ;  /* 0x0000000809047c25 */ /* 0x000fe2000f8e0004 */
[-C--:B------:R-:W-:Y:S01]  /*9e50*/  ISETP.GE.AND P2, PT, R10, R13.reuse, PT ;  /* 0x0000000d0a00720c */ /* 0x080fe20003f46270 */
[----:B------:R-:W-:Y:S01]  /*9e60*/  ULDC.64 UR8, c[0x0][0xb80] ;  /* 0x0002e00000087ab9 */ /* 0x000fe20000000a00 */
[----:B------:R-:W-:Y:S01]  /*9e70*/  ISETP.GE.AND P1, PT, R0, R13, PT ;  /* 0x0000000d0000720c */ /* 0x000fe20003f26270 */
[----:B------:R-:W-:Y:S01]  /*9e80*/  IMAD.IADD R3, R5, 0x1, R3 ;  /* 0x0000000105037824 */ /* 0x000fe200078e0203 */
[----:B------:R-:W-:Y:S01]  /*9e90*/  LEA R6, P3, R4, UR8, 0x1 ;  /* 0x0000000804067c11 */ /* 0x000fe2000f8608ff */
[----:B------:R-:W-:-:S03]  /*9ea0*/  VIADD R0, R10, 0x40 ;  /* 0x000000400a007836 */ /* 0x000fc60000000000 */
[----:B------:R-:W-:Y:S02]  /*9eb0*/  LEA.HI.X R3, R4, UR9, R3, 0x1, P3 ;  /* 0x0000000904037c11 */ /* 0x000fe400098f0c03 */
[----:B------:R-:W-:Y:S01]  /*9ec0*/  ISETP.GE.AND P0, PT, R0, R13, PT ;  /* 0x0000000d0000720c */ /* 0x000fe20003f06270 */
[----:B------:R0:W1:Y:S04]  /*9ed0*/  SHFL.IDX PT, R4, R6, RZ, 0x181f ;  /* 0x00181fff06047589 */ /* 0x00006800000e0000 */
[----:B------:R0:W2:Y:S01]  /*9ee0*/  SHFL.IDX PT, R0, R3, RZ, 0x181f ;  /* 0x00181fff03007589 */ /* 0x0000a200000e0000 */
[----:B------:R-:W-:Y:S07]  /*9ef0*/  @P2 BRA `(.L_x_1148) ;  /* 0x0000000000442947 */ /* 0x000fee0003800000 */
        /* <DEDUP_REMOVED lines=17> */
.L_x_1148:
[----:B------:R-:W-:Y:S05]  /*a010*/  BSYNC B1 ;  /* 0x0000000000017941 */ /* 0x000fea0003800000 */
.L_x_1147:
[----:B--2---:R2:W4:Y:S01]  /*a020*/  SHFL.IDX PT, R0, R3, 0x1, 0x181f ;  /* 0x00381f0003007f89 */ /* 0x00452200000e0000 */
[----:B------:R-:W-:Y:S03]  /*a030*/  BSSY B1, `(.L_x_1149) ;  /* 0x0000014000017945 */ /* 0x000fe60003800000 */
[----:B-1-3--:R2:W1:Y:S01]  /*a040*/  SHFL.IDX PT, R4, R6, 0x1, 0x181f ;  /* 0x00381f0006047f89 */ /* 0x00a46200000e0000 */
[----:B------:R-:W-:Y:S05]  /*a050*/  @P1 BRA `(.L_x_1150) ;  /* 0x0000000000441947 */ /* 0x000fea0003800000 */
[----:B------:R-:W-:Y:S02]  /*a060*/  ULDC UR4, c[0x0][0xbc8] ;  /* 0x0002f20000047ab9 */ /* 0x000fe40000000800 */
[----:B------:R-:W-:Y:S02]  /*a070*/  ISETP.GE.AND P4, PT, R2, UR4, PT ;  /* 0x0000000402007c0c */ /* 0x000fe4000bf86270 */
[----:B------:R-:W-:Y:S02]  /*a080*/  ISETP.GE.AND P3, PT, R212, UR4, PT ;  /* 0x00000004d4007c0c */ /* 0x000fe4000bf66270 */
[----:B------:R-:W-:Y:S02]  /*a090*/  ISETP.GE.AND P2, PT, R211, UR4, PT ;  /* 0x00000004d3007c0c */ /* 0x000fe4000bf46270 */
[----:B------:R-:W-:-:S07]  /*a0a0*/  ISETP.GE.AND P1, PT, R213, UR4, PT ;  /* 0x00000004d5007c0c */ /* 0x000fce000bf26270 */
[-C--:B-1----:R-:W-:Y:S02]  /*a0b0*/  @!P4 LEA R8, P6, R2, R4.reuse, 0x1 ;  /* 0x000000040208c211 */ /* 0x082fe400078c08ff */
[----:B------:R-:W-:Y:S02]  /*a0c0*/  @!P3 LEA R14, P5, R212, R4, 0x1 ;  /* 0x00000004d40eb211 */ /* 0x000fe400078a08ff */
[----:B----4-:R-:W-:Y:S02]  /*a0d0*/  @!P4 LEA.HI.X R9, R2, R0, R18, 0x1, P6 ;  /* 0x000000000209c211 */ /* 0x010fe400030f0c12 */
        /* <DEDUP_REMOVED lines=9> */
.L_x_1150:
[----:B------:R-:W-:Y:S05]  /*a170*/  BSYNC B1 ;  /* 0x0000000000017941 */ /* 0x000fea0003800000 */
.L_x_1149:
[----:B----4-:R4:W0:Y:S01]  /*a180*/  SHFL.IDX PT, R0, R3, 0x2, 0x181f ;  /* 0x00581f0003007f89 */ /* 0x01082200000e0000 */
        /* <DEDUP_REMOVED lines=9> */
[-C--:B------:R-:W-:Y:S02]  /*a220*/  @!P2 LEA R14, P5, R212, R4.reuse, 0x1 ;  /* 0x00000004d40ea211 */ /* 0x080fe400078a08ff */
        /* <DEDUP_REMOVED lines=10> */
.L_x_1152:
[----:B------:R-:W-:Y:S05]  /*a2d0*/  BSYNC B1 ;  /* 0x0000000000017941 */ /* 0x000fea0003800000 */
.L_x_1151:
[----:B0-----:R-:W-:Y:S01]  /*a2e0*/  VIADD R0, R10, 0x60 ;  /* 0x000000600a007836 */ /* 0x001fe20000000000 */
[----:B---3--:R0:W3:Y:S04]  /*a2f0*/  SHFL.IDX PT, R8, R3, 0x3, 0x181f ;  /* 0x00781f0003087f89 */ /* 0x0080e800000e0000 */
[----:B------:R-:W-:Y:S01]  /*a300*/  ISETP.GE.AND P0, PT, R0, R13, PT ;  /* 0x0000000d0000720c */ /* 0x000fe20003f06270 */
[----:B-1----:R0:W1:-:S12]  /*a310*/  SHFL.IDX PT, R4, R6, 0x3, 0x181f ;  /* 0x00781f0006047f89 */ /* 0x00205800000e0000 */
[----:B0-----:R-:W-:Y:S05]  /*a320*/  @P0 BRA `(.L_x_1143) ;  /* 0x0000000000440947 */ /* 0x001fea0003800000 */
        /* <DEDUP_REMOVED lines=8> */
[----:B---3--:R-:W-:Y:S02]  /*a3b0*/  @!P3 LEA.HI.X R11, R2, R8, R18, 0x1, P6 ;  /* 0x00000008020bb211 */ /* 0x008fe400030f0c12 */
        /* <DEDUP_REMOVED lines=8> */
.L_x_1143:
[----:B------:R-:W-:Y:S05]  /*a440*/  BSYNC B0 ;  /* 0x0000000000007941 */ /* 0x000fea0003800000 */
.L_x_1134:
[----:B------:R-:W-:Y:S02]  /*a450*/  ULDC UR4, c[0x0][0xd3c] ;  /* 0x00034f0000047ab9 */ /* 0x000fe40000000800 */
[----:B------:R-:W-:-:S13]  /*a460*/  ISETP.GE.AND P0, PT, R7, UR4, PT ;  /* 0x0000000407007c0c */ /* 0x000fda000bf06270 */
[----:B------:R-:W-:Y:S05]  /*a470*/  @!P0 BRA `(.L_x_1153) ;  /* 0xffffff6800648947 */ /* 0x000fea000383ffff */
[----:B------:R-:W-:Y:S05]  /*a480*/  EXIT ;  /* 0x000000000000794d */ /* 0x000fea0003800000 */
.L_x_1105:
[----:B------:R-:W-:-:S08]  /*a490*/  NOP ;  /* 0x0000000000007918 */ /* 0x000fd00000000000 */
[----:B0-----:R-:W0:-:S00]  /*a4a0*/  USETMAXREG.DEALLOC.CTAPOOL 0x28 ;  /* 0x00000028000079c8 */ /* 0x001e0000080e0500 */
        /* <DEDUP_REMOVED lines=14> */
.L_x_1154:
        /* <DEDUP_REMOVED lines=40> */
.L_x_1160:
[----:B------:R-:W0:Y:S01]  /*a810*/  LDC R2, c[0x0][0xd3c] ;  /* 0x00034f00ff027b82 */ /* 0x000e220000000800 */
[----:B------:R-:W-:-:S06]  /*a820*/  UIADD3 UR4, UR4, 0x1f, URZ ;  /* 0x0000001f04047890 */ /* 0x000fcc000fffe03f */
        /* <DEDUP_REMOVED lines=10> */
.L_x_1159:
[----:B------:R-:W-:Y:S05]  /*a8d0*/  BSYNC B0 ;  /* 0x0000000000007941 */ /* 0x000fea0003800000 */
.L_x_1158:
        /* <DEDUP_REMOVED lines=21> */
.L_x_1156:
        /* <DEDUP_REMOVED lines=13> */
[----:B------:R-:W-:-:S06]  /*ab00*/  VIADD R16, R19, 0xffffffff ;  /* 0xffffffff13107836 */ /* 0x000fcc0000000000 */
[----:B------:R2:W3:Y:S02]  /*ab10*/  SHFL.IDX PT, R16, R7, R16, 0x1f ;  /* 0x00001f1007107589 */ /* 0x0004e400000e0000 */
.L_x_1161:
[----:B---3--:R-:W-:Y:S01]  /*ab20*/  IMAD R16, R16, UR5, R8 ;  /* 0x0000000510107c24 */ /* 0x008fe2000f8e0208 */
[----:B0-----:R-:W-:Y:S01]  /*ab30*/  IABS R2, R10 ;  /* 0x0000000a00027213 */ /* 0x001fe20000000000 */
[----:B-1----:R-:W-:Y:S02]  /*ab40*/  IMAD.MOV R0, RZ, RZ, -R3 ;  /* 0x000000ffff007224 */ /* 0x002fe400078e0a03 */
[----:B------:R-:W-:Y:S01]  /*ab50*/  VIADD R19, R19, UR4 ;  /* 0x0000000413137c36 */ /* 0x000fe20008000000 */
[----:B------:R-:W-:Y:S01]  /*ab60*/  IADD3 R11, -R16, UR6, RZ ;  /* 0x00000006100b7c10 */ /* 0x000fe2000fffe1ff */
[----:B------:R-:W-:Y:S01]  /*ab70*/  IMAD.MOV R4, RZ, RZ, -R2 ;  /* 0x000000ffff047224 */ /* 0x000fe200078e0a02 */
[----:B------:R-:W-:Y:S01]  /*ab80*/  MOV R2, RZ ;  /* 0x000000ff00027202 */ /* 0x000fe20000000f00 */
[----:B--2---:R-:W-:Y:S01]  /*ab90*/  IMAD R7, R0, R9, RZ ;  /* 0x0000000900077224 */ /* 0x004fe200078e02ff */
[----:B------:R-:W-:-:S03]  /*aba0*/  IABS R0, R11 ;  /* 0x0000000b00007213 */ /* 0x000fc60000000000 */
        /* <DEDUP_REMOVED lines=15> */
[----:B------:R-:W-:Y:S01]  /*aca0*/  MOV R18, R2 ;  /* 0x0000000200127202 */ /* 0x000fe20000000f00 */
[----:B------:R-:W-:-:S04]  /*acb0*/  IMAD.MOV R17, RZ, RZ, -R2 ;  /* 0x000000ffff117224 */ /* 0x000fc800078e0a02 */
[----:B------:R-:W-:Y:S01]  /*acc0*/  IMAD R17, R10, R17, R11 ;  /* 0x000000110a117224 */ /* 0x000fe200078e020b */
[----:B------:R-:W-:Y:S06]  /*acd0*/  BRA `(.L_x_1162) ;  /* 0x0000000000147947 */ /* 0x000fec0003800000 */
.L_x_1157:
[----:B------:R-:W-:Y:S01]  /*ace0*/  ULDC UR4, c[0x0][0xd3c] ;  /* 0x00034f0000047ab9 */ /* 0x000fe20000000800 */
[----:B------:R-:W-:Y:S02]  /*acf0*/  IMAD.MOV.U32 R17, RZ, RZ, RZ ;  /* 0x000000ffff117224 */ /* 0x000fe400078e00ff */
[----:B------:R-:W-:Y:S02]  /*ad00*/  IMAD.U32 R16, RZ, RZ, UR6 ;  /* 0x00000006ff107e24 */ /* 0x000fe4000f8e00ff */
[----:B------:R-:W-:Y:S02]  /*ad10*/  IMAD.MOV.U32 R18, RZ, RZ, RZ ;  /* 0x000000ffff127224 */ /* 0x000fe400078e00ff */
[----:B------:R-:W-:-:S07]  /*ad20*/  IMAD.U32 R19, RZ, RZ, UR4 ;  /* 0x00000004ff137e24 */ /* 0x000fce000f8e00ff */
.L_x_1162:
[----:B------:R-:W-:-:S13]  /*ad30*/  ISETP.NE.AND P0, PT, R5, RZ, PT ;  /* 0x000000ff0500720c */ /* 0x000fda0003f05270 */
[----:B------:R-:W0:Y:S01]  /*ad40*/  @!P0 S2R R3, SR_CgaCtaId ;  /* 0x0000000000038919 */ /* 0x000e220000008800 */
[----:B------:R-:W-:-:S04]  /*ad50*/  @!P0 MOV R0, 0x400 ;  /* 0x0000040000008802 */ /* 0x000fc80000000f00 */
[----:B0-----:R-:W-:-:S05]  /*ad60*/  @!P0 LEA R0, R3, R0, 0x18 ;  /* 0x0000000003008211 */ /* 0x001fca00078ec0ff */
[----:B------:R1:W-:Y:S01]  /*ad70*/  @!P0 STS.128 [R0+0x324d0], R16 ;  /* 0x0324d01000008388 */ /* 0x0003e20000000c00 */
[----:B------:R-:W-:Y:S06]  /*ad80*/  BAR.ARV 0x5, 0x180 ;  /* 0x0146000000007b1d */ /* 0x000fec0000002000 */
.L_x_1155:
[----:B------:R2:W-:Y:S01]  /*ad90*/  STL [R1+0x18], RZ ;  /* 0x000018ff01007387 */ /* 0x0005e20000100800 */
[----:B------:R-:W-:Y:S01]  /*ada0*/  ULDC UR4, c[0x0][0xd3c] ;  /* 0x00034f0000047ab9 */ /* 0x000fe20000000800 */
[----:B------:R-:W-:Y:S01]  /*adb0*/  IMAD.MOV.U32 R27, RZ, RZ, 0x1 ;  /* 0x00000001ff1b7424 */ /* 0x000fe200078e00ff */
[----:B0-----:R-:W-:Y:S01]  /*adc0*/  ISETP.GE.AND P0, PT, R19, UR4, PT ;  /* 0x0000000413007c0c */ /* 0x001fe2000bf06270 */
[----:B------:R-:W-:-:S12]  /*add0*/  IMAD.MOV.U32 R24, RZ, RZ, RZ ;  /* 0x000000ffff187224 */ /* 0x000fd800078e00ff */
[----:B--2---:R-:W-:Y:S05]  /*ade0*/  @P0 BRA `(.L_x_1163) ;  /* 0x0000005000300947 */ /* 0x004fea0003800000 */
[----:B-1----:R-:W2:Y:S01]  /*adf0*/  LDL R0, [R1+0x24] ;  /* 0x0000240001007983 */ /* 0x002ea20000100800 */
[----:B------:R-:W0:Y:S01]  /*ae00*/  S2UR UR5, SR_CgaCtaId ;  /* 0x00000000000579c3 */ /* 0x000e220000008800 */
[----:B------:R-:W-:Y:S01]  /*ae10*/  BSSY B8, `(.L_x_1163) ;  /* 0x0000509000087945 */ /* 0x000fe20003800000 */
[----:B------:R-:W-:Y:S01]  /*ae20*/  MOV R27, 0x1 ;  /* 0x00000001001b7802 */ /* 0x000fe20000000f00 */
[----:B------:R-:W1:Y:S01]  /*ae30*/  S2R R5, SR_TID.X ;  /* 0x0000000000057919 */ /* 0x000e620000002100 */
[----:B------:R-:W-:Y:S01]  /*ae40*/  IMAD.MOV.U32 R24, RZ, RZ, RZ ;  /* 0x000000ffff187224 */ /* 0x000fe200078e00ff */
[----:B------:R-:W-:Y:S01]  /*ae50*/  ULDC UR39, c[0x0][0xc] ;  /* 0x0000030000277ab9 */ /* 0x000fe20000000800 */
[----:B------:R3:W-:Y:S01]  /*ae60*/  STL [R1+0x18], RZ ;  /* 0x000018ff01007387 */ /* 0x0007e20000100800 */
[C---:B-1----:R-:W-:Y:S02]  /*ae70*/  LOP3.LUT R4, R5.reuse, 0x7f, RZ, 0xc0, !PT ;  /* 0x0000007f05047812 */ /* 0x042fe400078ec0ff */
[----:B--2---:R-:W-:Y:S01]  /*ae80*/  R2UR UR4, R0 ;  /* 0x00000000000472ca */ /* 0x004fe200000e0000 */
[----:B------:R-:W-:-:S05]  /*ae90*/  IMAD.SHL.U32 R0, R5, 0x8, RZ ;  /* 0x0000000805007824 */ /* 0x000fca00078e00ff */
[----:B------:R-:W-:-:S04]  /*aea0*/  LOP3.LUT R2, R0, 0x1f8, RZ, 0xc0, !PT ;  /* 0x000001f800027812 */ /* 0x000fc800078ec0ff */
[----:B------:R-:W-:Y:S01]  /*aeb0*/  LOP3.LUT R3, R2, 0x38, R5, 0x78, !PT ;  /* 0x0000003802037812 */ /* 0x000fe200078e7805 */
[----:B------:R-:W-:Y:S01]  /*aec0*/  IMAD.SHL.U32 R2, R5, 0x10, RZ ;  /* 0x0000001005027824 */ /* 0x000fe200078e00ff */
[----:B------:R-:W-:Y:S01]  /*aed0*/  SHF.R.U32.HI R5, RZ, 0x3, R4 ;  /* 0x00000003ff057819 */ /* 0x000fe20000011604 */
[----:B------:R-:W-:Y:S01]  /*aee0*/  ULOP3.LUT UR38, UR4, 0x2, URZ, 0xfc, !UPT ;  /* 0x0000000204267892 */ /* 0x000fe2000f8efc3f */
[----:B------:R-:W-:Y:S02]  /*aef0*/  LOP3.LUT R30, R3, 0x200, R0, 0xf8, !PT ;  /* 0x00000200031e7812 */ /* 0x000fe400078ef800 */
[----:B------:R-:W-:Y:S01]  /*af00*/  UMOV UR4, 0x400 ;  /* 0x0000040000047882 */ /* 0x000fe20000000000 */
[----:B------:R-:W-:Y:S01]  /*af10*/  LOP3.LUT R4, R0, 0x38, RZ, 0xc0, !PT ;  /* 0x0000003800047812 */ /* 0x000fe200078ec0ff */
[----:B0-----:R-:W-:Y:S01]  /*af20*/  ULEA UR4, UR5, UR4, 0x18 ;  /* 0x0000000405047291 */ /* 0x001fe2000f8ec03f */
[----:B------:R-:W-:Y:S02]  /*af30*/  LOP3.LUT R0, R5, 0x70, R2, 0xf8, !PT ;  /* 0x0000007005007812 */ /* 0x000fe400078ef802 */
[----:B------:R-:W-:-:S02]  /*af40*/  LOP3.LUT R3, R4, 0x40, RZ, 0xfc, !PT ;  /* 0x0000004004037812 */ /* 0x000fc400078efcff */
[C---:B------:R-:W-:Y:S01]  /*af50*/  LOP3.LUT R2, R4.reuse, 0x80, RZ, 0xfc, !PT ;  /* 0x0000008004027812 */ /* 0x040fe200078efcff */
[----:B------:R-:W-:Y:S01]  /*af60*/  IMAD.U32 R22, RZ, RZ, UR4 ;  /* 0x00000004ff167e24 */ /* 0x000fe2000f8e00ff */
[----:B------:R-:W-:-:S03]  /*af70*/  LOP3.LUT R0, R4, 0xc0, RZ, 0xfc, !PT ;  /* 0x000000c004007812 */ /* 0x000fc600078efcff */
[----:B---3--:R-:W-:-:S07]  /*af80*/  IMAD R26, R30, 0x2, R22 ;  /* 0x000000021e1a7824 */ /* 0x008fce00078e0216 */
.L_x_1230:
[----:B0-----:R-:W0:Y:S02]  /*af90*/  LDC.64 R34, c[0x0][0xd88] ;  /* 0x00036200ff227b82 */ /* 0x001e240000000a00 */
[----:B0-----:R-:W-:-:S06]  /*afa0*/  IMAD.WIDE R34, R19, 0x4, R34 ;  /* 0x0000000413227825 */ /* 0x001fcc00078e0222 */
[----:B--2---:R0:W2:Y:S01]  /*afb0*/  LDG.E R34, desc[UR36][R34.64] ;  /* 0x0000002422227981 */ /* 0x0040a2000c1e1900 */
[----:B------:R-:W-:Y:S05]  /*afc0*/  YIELD ;  /* 0x0000000000007946 */ /* 0x000fea0003800000 */
[----:B------:R-:W-:Y:S01]  /*afd0*/  ULDC.64 UR4, c[0x0][0xb20] ;  /* 0x0002c80000047ab9 */ /* 0x000fe20000000a00 */
[----:B------:R-:W-:Y:S01]  /*afe0*/  IMAD.MOV.U32 R32, RZ, RZ, RZ ;  /* 0x000000ffff207224 */ /* 0x000fe200078e00ff */
[----:B------:R-:W-:Y:S01]  /*aff0*/  ISETP.NE.U32.AND P0, PT, RZ, UR4, PT ;  /* 0x00000004ff007c0c */ /* 0x000fe2000bf05070 */
[----:B------:R-:W-:-:S03]  /*b000*/  ULDC.64 UR6, c[0x0][0xb10] ;  /* 0x0002c40000067ab9 */ /* 0x000fc60000000a00 */
[----:B------:R-:W-:Y:S01]  /*b010*/  ISETP.NE.AND.EX P0, PT, RZ, UR5, PT, P0 ;  /* 0x00000005ff007c0c */ /* 0x000fe2000bf05300 */
[----:B0-----:R-:W-:Y:S01]  /*b020*/  IMAD.MOV.U32 R35, RZ, RZ, RZ ;  /* 0x000000ffff237224 */ /* 0x001fe200078e00ff */
        /* <DEDUP_REMOVED lines=9> */
[----:B------:R-:W-:Y:S02]  /*b0c0*/  LOP3.LUT R23, R23, 0xffffffbf, RZ, 0xc0, !PT ;  /* 0xffffffbf17177812 */ /* 0x000fe400078ec0ff */
[----:B------:R-:W-:Y:S02]  /*b0d0*/  ISETP.NE.AND.EX P2, PT, RZ, UR5, PT, P0 ;  /* 0x00000005ff007c0c */ /* 0x000fe4000bf45300 */
[----:B------:R-:W-:Y:S02]  /*b0e0*/  ISETP.NE.U32.AND P0, PT, RZ, UR6, PT ;  /* 0x00000006ff007c0c */ /* 0x000fe4000bf05070 */
[----:B-1----:R-:W-:Y:S02]  /*b0f0*/  IADD3 R2, P1, R25, UR4, RZ ;  /* 0x0000000419027c10 */ /* 0x002fe4000ff3e0ff */
[----:B------:R-:W-:-:S02]  /*b100*/  ISETP.NE.AND.EX P0, PT, RZ, UR7, PT, P0 ;  /* 0x00000007ff007c0c */ /* 0x000fc4000bf05300 */
[----:B------:R-:W-:Y:S01]  /*b110*/  IADD3.X R3, R28, UR5, RZ, P1, !PT ;  /* 0x000000051c037c10 */ /* 0x000fe20008ffe4ff */
[----:B------:R-:W-:-:S04]  /*b120*/  ULDC.64 UR4, c[0x0][0x418] ;  /* 0x0001060000047ab9 */ /* 0x000fc80000000a00 */
[----:B------:R-:W-:Y:S01]  /*b130*/  @P2 LOP3.LUT R23, R23, 0x40, RZ, 0xfc, !PT ;  /* 0x0000004017172812 */ /* 0x000fe200078efcff */
[----:B------:R1:W5:Y:S05]  /*b140*/  @P2 LDG.E R35, desc[UR36][R2.64] ;  /* 0x0000002402232981 */ /* 0x00036a000c1e1900 */
[----:B------:R-:W-:-:S04]  /*b150*/  @P0 IADD3 R4, P1, R25, UR6, RZ ;  /* 0x0000000619040c10 */ /* 0x000fc8000ff3e0ff */
[----:B------:R-:W-:-:S05]  /*b160*/  @P0 IADD3.X R5, R28, UR7, RZ, P1, !PT ;  /* 0x000000071c050c10 */ /* 0x000fca0008ffe4ff */
        /* <DEDUP_REMOVED lines=11> */
[----:B-1----:R-:W-:-:S05]  /*b220*/  IMAD.U32 R0, RZ, RZ, UR4 ;  /* 0x00000004ff007e24 */ /* 0x002fca000f8e00ff */
[----:B------:R0:W-:Y:S01]  /*b230*/  STL [R1+0x8], R0 ;  /* 0x0000080001007387 */ /* 0x0001e20000100800 */
[----:B------:R-:W-:Y:S05]  /*b240*/  @!P2 BRA `(.L_x_1164) ;  /* 0x000000000010a947 */ /* 0x000fea0003800000 */
[----:B------:R-:W2:Y:S04]  /*b250*/  LDG.E R5, desc[UR36][R2.64] ;  /* 0x0000002402057981 */ /* 0x000ea8000c1e1900 */
[----:B0-----:R-:W2:Y:S02]  /*b260*/  LDG.E R0, desc[UR36][R2.64+0x4] ;  /* 0x0000042402007981 */ /* 0x001ea4000c1e1900 */
[----:B--2---:R-:W-:-:S05]  /*b270*/  IADD3 R0, -R5, R0, RZ ;  /* 0x0000000005007210 */ /* 0x004fca0007ffe1ff */
[----:B------:R2:W-:Y:S02]  /*b280*/  STL [R1+0x8], R0 ;  /* 0x0000080001007387 */ /* 0x0005e40000100800 */
.L_x_1164:
        /* <DEDUP_REMOVED lines=9> */
.L_x_1165:
[----:B------:R-:W-:Y:S02]  /*b320*/  ULDC.64 UR4, c[0x0][0xb00] ;  /* 0x0002c00000047ab9 */ /* 0x000fe40000000a00 */
[----:B------:R-:W-:-:S04]  /*b330*/  ISETP.NE.U32.AND P0, PT, RZ, UR4, PT ;  /* 0x00000004ff007c0c */ /* 0x000fc8000bf05070 */
[----:B------:R-:W-:-:S13]  /*b340*/  ISETP.NE.AND.EX P0, PT, RZ, UR5, PT, P0 ;  /* 0x00000005ff007c0c */ /* 0x000fda000bf05300 */
[----:B------:R-:W-:Y:S05]  /*b350*/  @!P0 BRA `(.L_x_1166) ;  /* 0x0000000000148947 */ /* 0x000fea0003800000 */
[----:B-1----:R-:W1:Y:S02]  /*b360*/  LDC.64 R2, c[0x0][0xb00] ;  /* 0x0002c000ff027b82 */ /* 0x002e640000000a00 */
[----:B-1----:R-:W-:-:S05]  /*b370*/  IMAD.WIDE R2, R29, 0x4, R2 ;  /* 0x000000041d027825 */ /* 0x002fca00078e0202 */
[----:B------:R-:W3:Y:S04]  /*b380*/  LDG.E R7, desc[UR36][R2.64] ;  /* 0x0000002402077981 */ /* 0x000ee8000c1e1900 */
[----:B0-2---:R-:W3:Y:S02]  /*b390*/  LDG.E R0, desc[UR36][R2.64+0x4] ;  /* 0x0000042402007981 */ /* 0x005ee4000c1e1900 */
[----:B---3--:R-:W-:-:S07]  /*b3a0*/  IMAD.IADD R7, R0, 0x1, -R7 ;  /* 0x0000000100077824 */ /* 0x008fce00078e0a07 */
.L_x_1166:
[----:B-----5:R-:W-:Y:S01]  /*b3b0*/  IMAD.IADD R33, R7, 0x1, -R32 ;  /* 0x0000000107217824 */ /* 0x020fe200078e0a20 */
[----:B------:R-:W-:Y:S03]  /*b3c0*/  BSSY B7, `(.L_x_1167) ;  /* 0x000040f000077945 */ /* 0x000fe60003800000 */
[C---:B012---:R-:W-:Y:S01]  /*b3d0*/  VIADD R0, R33.reuse, 0x5f ;  /* 0x0000005f21007836 */ /* 0x047fe20000000000 */
[----:B------:R0:W-:Y:S01]  /*b3e0*/  STL [R1], R33 ;  /* 0x0000002101007387 */ /* 0x0001e20000100800 */
[----:B------:R-:W-:Y:S02]  /*b3f0*/  ISETP.GT.AND P0, PT, R33, RZ, PT ;  /* 0x000000ff2100720c */ /* 0x000fe40003f04270 */
[----:B------:R-:W-:-:S05]  /*b400*/  IMAD.HI R0, R0, 0x2aaaaaab, RZ ;  /* 0x2aaaaaab00007827 */ /* 0x000fca00078e02ff */
[----:B------:R-:W-:-:S04]  /*b410*/  SHF.R.U32.HI R3, RZ, 0x1f, R0 ;  /* 0x0000001fff037819 */ /* 0x000fc80000011600 */
        /* <DEDUP_REMOVED lines=10> */
[----:B0-----:R-:W1:Y:S02]  /*b4c0*/  FLO.U32 R0, UR4 ;  /* 0x0000000400007d00 */ /* 0x001e6400080e0000 */
[----:B-1----:R-:W-:-:S06]  /*b4d0*/  ISETP.EQ.U32.AND P0, PT, R0, R5, PT ;  /* 0x000000050000720c */ /* 0x002fcc0003f02070 */
[----:B------:R-:W2:Y:S07]  /*b4e0*/  POPC R5, UR4 ;  /* 0x0000000400057d09 */ /* 0x000eae0008000000 */
[----:B--2---:R-:W2:Y:S01]  /*b4f0*/  @P0 ATOMG.E.ADD.STRONG.GPU PT, R3, desc[UR36][R2.64], R5 ;  /* 0x00000005020309a8 */ /* 0x004ea200081ee1e4 */
[----:B------:R-:W0:Y:S02]  /*b500*/  S2R R4, SR_LTMASK ;  /* 0x0000000000047919 */ /* 0x000e240000003900 */
[----:B0-----:R-:W-:-:S04]  /*b510*/  LOP3.LUT R4, R4, UR4, RZ, 0xc0, !PT ;  /* 0x0000000404047c12 */ /* 0x001fc8000f8ec0ff */
[----:B------:R-:W0:Y:S01]  /*b520*/  POPC R7, R4 ;  /* 0x0000000400077309 */ /* 0x000e220000000000 */
[----:B--2---:R-:W0:Y:S02]  /*b530*/  SHFL.IDX PT, R0, R3, R0, 0x1f ;  /* 0x00001f0003007589 */ /* 0x004e2400000e0000 */
[----:B0-----:R-:W-:Y:S01]  /*b540*/  IADD3 R16, R0, UR39, R7 ;  /* 0x0000002700107c10 */ /* 0x001fe2000fffe007 */
[----:B------:R-:W-:Y:S06]  /*b550*/  BRA `(.L_x_1169) ;  /* 0x0000003c00d47947 */ /* 0x000fec0003800000 */
.L_x_1168:
[----:B0-----:R-:W-:Y:S01]  /*b560*/  VIADD R0, R22, 0x1c400 ;  /* 0x0001c40016007836 */ /* 0x001fe20000000000 */
        /* <DEDUP_REMOVED lines=19> */
.L_x_1171:
[----:B------:R-:W-:Y:S05]  /*b6a0*/  BSYNC B6 ;  /* 0x0000000000067941 */ /* 0x000fea0003800000 */
.L_x_1170:
        /* <DEDUP_REMOVED lines=8> */
[----:B------:R0:W1:Y:S01]  /*b730*/  LDC.64 R2, c[0x4][R31] ;  /* 0x010000001f027b82 */ /* 0x0000620000000a00 */
        /* <DEDUP_REMOVED lines=11> */
.L_x_1174:
        /* <DEDUP_REMOVED lines=15> */
.L_x_1173:
[----:B------:R-:W-:Y:S05]  /*b8e0*/  BSYNC B6 ;  /* 0x0000000000067941 */ /* 0x000fea0003800000 */
.L_x_1172:
[----:B------:R-:W2:Y:S01]  /*b8f0*/  LDL R31, [R1+0x1c] ;  /* 0x00001c00011f7983 */ /* 0x000ea20000100800 */
[----:B------:R-:W-:Y:S01]  /*b900*/  ULDC.64 UR4, c[0x0][0xaf0] ;  /* 0x0002bc0000047ab9 */ /* 0x000fe20000000a00 */
[----:B------:R-:W0:Y:S01]  /*b910*/  LDC R9, c[0x0][0x430] ;  /* 0x00010c00ff097b82 */ /* 0x000e220000000800 */
[----:B------:R-:W-:Y:S01]  /*b920*/  ISETP.NE.U32.AND P0, PT, RZ, UR4, PT ;  /* 0x00000004ff007c0c */ /* 0x000fe2000bf05070 */
[----:B------:R-:W1:Y:S03]  /*b930*/  S2R R20, SR_TID.X ;  /* 0x0000000000147919 */ /* 0x000e660000002100 */
[----:B------:R-:W-:-:S13]  /*b940*/  ISETP.NE.AND.EX P0, PT, RZ, UR5, PT, P0 ;  /* 0x00000005ff007c0c */ /* 0x000fda000bf05300 */
[----:B------:R-:W-:Y:S01]  /*b950*/  @P0 IADD3 R2, P1, R25, UR4, RZ ;  /* 0x0000000419020c10 */ /* 0x000fe2000ff3e0ff */
[----:B------:R-:W3:Y:S01]  /*b960*/  S2R R21, SR_TID.X ;  /* 0x0000000000157919 */ /* 0x000ee20000002100 */
[----:B------:R-:W-:Y:S02]  /*b970*/  ULDC UR4, c[0x0][0x320] ;  /* 0x0000c80000047ab9 */ /* 0x000fe40000000800 */
[----:B------:R-:W-:-:S05]  /*b980*/  @P0 IADD3.X R3, R28, UR5, RZ, P1, !PT ;  /* 0x000000051c030c10 */ /* 0x000fca0008ffe4ff */
[----:B------:R4:W4:Y:S01]  /*b990*/  @P0 LDG.E R29, desc[UR36][R2.64] ;  /* 0x00000024021d0981 */ /* 0x000922000c1e1900 */
[----:B0-----:R-:W-:Y:S01]  /*b9a0*/  ISETP.NE.AND P2, PT, R9, 0x1, PT ;  /* 0x000000010900780c */ /* 0x001fe20003f45270 */
[----:B------:R-:W-:Y:S01]  /*b9b0*/  IMAD.MOV.U32 R36, RZ, RZ, RZ ;  /* 0x000000ffff247224 */ /* 0x000fe200078e00ff */
[----:B------:R-:W-:Y:S02]  /*b9c0*/  LOP3.LUT R23, R23, 0xffff7fff, RZ, 0xc0, !PT ;  /* 0xffff7fff17177812 */ /* 0x000fe400078ec0ff */
[----:B-1----:R-:W-:-:S04]  /*b9d0*/  LOP3.LUT R20, R20, 0x7f, RZ, 0xc0, !PT ;  /* 0x0000007f14147812 */ /* 0x002fc800078ec0ff */
[----:B------:R-:W-:-:S05]  /*b9e0*/  SHF.R.U32.HI R0, RZ, 0x3, R20 ;  /* 0x00000003ff007819 */ /* 0x000fca0000011614 */
[----:B------:R-:W0:Y:S01]  /*b9f0*/  @P2 LDC R4, c[0x0][0x434] ;  /* 0x00010d00ff042b82 */ /* 0x000e220000000800 */
[----:B------:R-:W-:-:S07]  /*ba00*/  @P2 LOP3.LUT R23, R23, 0x8000, RZ, 0xfc, !PT ;  /* 0x0000800017172812 */ /* 0x000fce00078efcff */
[----:B------:R-:W1:Y:S01]  /*ba10*/  @P2 LDC R5, c[0x0][0x438] ;  /* 0x00010e00ff052b82 */ /* 0x000e620000000800 */
[----:B---3--:R-:W-:-:S05]  /*ba20*/  IMAD.SHL.U32 R20, R21, 0x10, RZ ;  /* 0x0000001015147824 */ /* 0x008fca00078e00ff */
[----:B------:R-:W-:Y:S02]  /*ba30*/  LOP3.LUT R20, R0, 0x70, R20, 0xf8, !PT ;  /* 0x0000007000147812 */ /* 0x000fe400078ef814 */
[----:B------:R-:W-:Y:S01]  /*ba40*/  LOP3.LUT R23, R23, 0xffffffef, RZ, 0xc0, !PT ;  /* 0xffffffef17177812 */ /* 0x000fe200078ec0ff */
[----:B------:R-:W-:Y:S01]  /*ba50*/  UMOV UR5, 0xffffffff ;  /* 0xffffffff00057882 */ /* 0x000fe20000000000 */
[----:B--2---:R-:W-:Y:S02]  /*ba60*/  VIADD R8, R31, 0xffffffff ;  /* 0xffffffff1f087836 */ /* 0x004fe40000000000 */
[----:B------:R-:W2:Y:S02]  /*ba70*/  S2R R31, SR_TID.X ;  /* 0x00000000001f7919 */ /* 0x000ea40000002100 */
[----:B------:R-:W-:-:S05]  /*ba80*/  IMAD R37, R8, 0x60, R20 ;  /* 0x0000006008257824 */ /* 0x000fca00078e0214 */
[C---:B------:R-:W-:Y:S02]  /*ba90*/  ISETP.GE.AND P0, PT, R37.reuse, R33, PT ;  /* 0x000000212500720c */ /* 0x040fe40003f06270 */
[----:B------:R-:W-:Y:S02]  /*baa0*/  IADD3 R37, R37, R32, RZ ;  /* 0x0000002025257210 */ /* 0x000fe40007ffe0ff */
[----:B------:R-:W-:-:S03]  /*bab0*/  ISETP.GT.U32.OR P0, PT, R20, 0x5f, P0 ;  /* 0x0000005f1400780c */ /* 0x000fc60000704470 */
[----:B0-----:R-:W-:-:S04]  /*bac0*/  @P2 IMAD.HI.U32 R4, R37, R4, RZ ;  /* 0x0000000425042227 */ /* 0x001fc800078e00ff */
[----:B------:R-:W-:Y:S01]  /*bad0*/  IMAD.MOV.U32 R0, RZ, RZ, R37 ;  /* 0x000000ffff007224 */ /* 0x000fe200078e0025 */
[----:B-1----:R-:W-:-:S05]  /*bae0*/  @P2 SHF.R.U32.HI R0, RZ, R5, R4 ;  /* 0x00000005ff002219 */ /* 0x002fca0000011604 */
[----:B------:R-:W0:Y:S01]  /*baf0*/  @!P0 LDC.64 R4, c[0x0][0x428] ;  /* 0x00010a00ff048b82 */ /* 0x000e220000000a00 */
[--C-:B----4-:R-:W-:Y:S01]  /*bb00*/  @!P0 SHF.R.S32.HI R3, RZ, 0x1f, R0.reuse ;  /* 0x0000001fff038819 */ /* 0x110fe20000011400 */
[----:B------:R-:W-:Y:S01]  /*bb10*/  @!P0 IMAD.MOV.U32 R2, RZ, RZ, R0 ;  /* 0x000000ffff028224 */ /* 0x000fe200078e0000 */
[----:B------:R-:W-:-:S05]  /*bb20*/  SHF.R.S32.HI R33, RZ, 0x1f, R29 ;  /* 0x0000001fff217819 */ /* 0x000fca000001141d */
[----:B------:R-:W1:Y:S01]  /*bb30*/  @!P0 LDC.64 R6, c[0x0][0x418] ;  /* 0x00010600ff068b82 */ /* 0x000e620000000a00 */
[----:B--2---:R-:W-:-:S05]  /*bb40*/  IMAD.SHL.U32 R31, R31, 0x8, RZ ;  /* 0x000000081f1f7824 */ /* 0x004fca00078e00ff */
[----:B------:R-:W-:-:S04]  /*bb50*/  LOP3.LUT R31, R31, 0x38, RZ, 0xc0, !PT ;  /* 0x000000381f1f7812 */ /* 0x000fc800078ec0ff */
[----:B------:R-:W-:Y:S01]  /*bb60*/  LOP3.LUT R11, R31, 0x40, RZ, 0xfc, !PT ;  /* 0x000000401f0b7812 */ /* 0x000fe200078efcff */
[----:B0-----:R-:W-:-:S03]  /*bb70*/  @!P0 IMAD.WIDE.U32 R2, R29, R4, R2 ;  /* 0x000000041d028225 */ /* 0x001fc600078e0002 */
[----:B------:R-:W-:Y:S01]  /*bb80*/  ISETP.GE.AND P3, PT, R11, UR4, PT ;  /* 0x000000040b007c0c */ /* 0x000fe2000bf66270 */
[----:B------:R-:W-:-:S04]  /*bb90*/  @!P0 IMAD R4, R33, R4, RZ ;  /* 0x0000000421048224 */ /* 0x000fc800078e02ff */
[----:B------:R-:W-:Y:S01]  /*bba0*/  @!P0 IMAD R5, R29, R5, R4 ;  /* 0x000000051d058224 */ /* 0x000fe200078e0204 */
[----:B-1----:R-:W-:-:S03]  /*bbb0*/  @!P0 LEA R6, P1, R2, R6, 0x2 ;  /* 0x0000000602068211 */ /* 0x002fc600078210ff */
[----:B------:R-:W-:Y:S01]  /*bbc0*/  @!P0 IMAD.IADD R5, R3, 0x1, R5 ;  /* 0x0000000103058824 */ /* 0x000fe200078e0205 */
[----:B------:R-:W-:-:S03]  /*bbd0*/  LOP3.LUT R10, R31, 0x80, RZ, 0xfc, !PT ;  /* 0x000000801f0a7812 */ /* 0x000fc600078efcff */
[----:B------:R-:W-:Y:S02]  /*bbe0*/  @P3 LOP3.LUT R23, R23, 0x10, RZ, 0xfc, !PT ;  /* 0x0000001017173812 */ /* 0x000fe400078efcff */
[----:B------:R-:W-:Y:S02]  /*bbf0*/  @!P0 LEA.HI.X R7, R2, R7, R5, 0x2, P1 ;  /* 0x0000000702078211 */ /* 0x000fe400008f1405 */
[----:B------:R-:W-:Y:S01]  /*bc00*/  ISETP.GE.AND P1, PT, R10, UR4, PT ;  /* 0x000000040a007c0c */ /* 0x000fe2000bf26270 */
[----:B------:R-:W-:Y:S01]  /*bc10*/  IMAD.MOV R0, RZ, RZ, -R0 ;  /* 0x000000ffff007224 */ /* 0x000fe200078e0a00 */
[----:B------:R-:W-:Y:S01]  /*bc20*/  ISETP.GE.AND P2, PT, R31, UR4, PT ;  /* 0x000000041f007c0c */ /* 0x000fe2000bf46270 */
[----:B------:R0:W5:Y:S01]  /*bc30*/  @!P0 LDG.E R36, desc[UR36][R6.64] ;  /* 0x0000002406248981 */ /* 0x000162000c1e1900 */
[----:B------:R-:W-:Y:S01]  /*bc40*/  LOP3.LUT R23, R23, 0xfffffffe, RZ, 0xc0, !PT ;  /* 0xfffffffe17177812 */ /* 0x000fe200078ec0ff */
[----:B------:R-:W-:Y:S01]  /*bc50*/  IMAD R37, R9, R0, R37 ;  /* 0x0000000009257224 */ /* 0x000fe200078e0225 */
[----:B------:R-:W-:-:S02]  /*bc60*/  LOP3.LUT R9, R31, 0xc0, RZ, 0xfc, !PT ;  /* 0x000000c01f097812 */ /* 0x000fc400078efcff */
[----:B------:R-:W-:Y:S02]  /*bc70*/  LOP3.LUT R23, R23, 0xfffffff7, RZ, 0xc0, !PT ;  /* 0xfffffff717177812 */ /* 0x000fe400078ec0ff */
[----:B------:R-:W-:-:S03]  /*bc80*/  ISETP.GE.AND P0, PT, R9, UR4, PT ;  /* 0x0000000409007c0c */ /* 0x000fc6000bf06270 */
[----:B------:R-:W-:-:S04]  /*bc90*/  @P1 LOP3.LUT R23, R23, 0x8, RZ, 0xfc, !PT ;  /* 0x0000000817171812 */ /* 0x000fc800078efcff */
[----:B------:R-:W-:-:S04]  /*bca0*/  @P2 LOP3.LUT R23, R23, 0x1, RZ, 0xfc, !PT ;  /* 0x0000000117172812 */ /* 0x000fc800078efcff */
[----:B------:R-:W-:-:S04]  /*bcb0*/  LOP3.LUT R23, R23, 0xfffffffb, RZ, 0xc0, !PT ;  /* 0xfffffffb17177812 */ /* 0x000fc800078ec0ff */
[----:B------:R-:W-:Y:S01]  /*bcc0*/  @P0 LOP3.LUT R23, R23, 0x4, RZ, 0xfc, !PT ;  /* 0x0000000417170812 */ /* 0x000fe200078efcff */
[----:B0-----:R-:W-:Y:S06]  /*bcd0*/  BRA.DIV UR5, `(.L_x_1175) ;  /* 0x0000004605f47947 */ /* 0x001fec000b800000 */
.L_x_1248:
[----:B------:R-:W-:Y:S01]  /*bce0*/  IMAD.U32 R0, RZ, RZ, UR38 ;  /* 0x00000026ff007e24 */ /* 0x000fe2000f8e00ff */
[----:B------:R-:W-:Y:S02]  /*bcf0*/  SEL R2, RZ, 0x1, P2 ;  /* 0x00000001ff027807 */ /* 0x000fe40001000000 */
[----:B------:R-:W-:Y:S02]  /*bd00*/  ISETP.GT.U32.AND P1, PT, R20, 0x5f, PT ;  /* 0x0000005f1400780c */ /* 0x000fe40003f24070 */
[----:B------:R-:W-:Y:S01]  /*bd10*/  ISETP.NE.AND P0, PT, R0, 0x3, PT ;  /* 0x000000030000780c */ /* 0x000fe20003f05270 */
[----:B------:R0:W-:Y:S01]  /*bd20*/  STL [R1+0x20], R2 ;  /* 0x0000200201007387 */ /* 0x0001e20000100800 */
[----:B------:R-:W-:Y:S02]  /*bd30*/  LOP3.LUT R23, R23, 0xfffffbff, RZ, 0xc0, !PT ;  /* 0xfffffbff17177812 */ /* 0x000fe400078ec0ff */
[----:B------:R-:W-:-:S09]  /*bd40*/  SHF.R.S32.HI R28, RZ, 0x1f, R18 ;  /* 0x0000001fff1c7819 */ /* 0x000fd20000011412 */
[----:B------:R-:W-:-:S04]  /*bd50*/  @P0 LOP3.LUT R23, R23, 0x400, RZ, 0xfc, !PT ;  /* 0x0000040017170812 */ /* 0x000fc800078efcff */
[----:B------:R-:W-:-:S04]  /*bd60*/  LOP3.LUT R23, R23, 0xffffffdf, RZ, 0xc0, !PT ;  /* 0xffffffdf17177812 */ /* 0x000fc800078ec0ff */
[----:B------:R-:W-:Y:S01]  /*bd70*/  @P1 LOP3.LUT R23, R23, 0x20, RZ, 0xfc, !PT ;  /* 0x0000002017171812 */ /* 0x000fe200078efcff */
[----:B0-----:R-:W-:Y:S06]  /*bd80*/  @!P0 BRA `(.L_x_1176) ;  /* 0x0000000000048947 */ /* 0x001fec0003800000 */
[----:B------:R-:W-:Y:S01]  /*bd90*/  BPT.TRAP 0x1 ;  /* 0x000000040000795c */ /* 0x000fe20000300000 */
.L_x_1176:
[----:B------:R-:W-:Y:S01]  /*bda0*/  IMAD R25, R24, 0x8, R22 ;  /* 0x0000000818197824 */ /* 0x000fe200078e0216 */
[----:B------:R-:W-:Y:S01]  /*bdb0*/  SHF.L.U32 R0, R27, 0x1f, RZ ;  /* 0x0000001f1b007819 */ /* 0x000fe200000006ff */
[----:B------:R-:W-:Y:S03]  /*bdc0*/  BSSY B0, `(.L_x_1177) ;  /* 0x0000003000007945 */ /* 0x000fe60003800000 */
[----:B------:R-:W0:Y:S02]  /*bdd0*/  SYNCS.PHASECHK.TRANS64.TRYWAIT P0, [R25+URZ+0x32440], R0 ;  /* 0x03244000190075a7 */ /* 0x000e24000800017f */
[----:B0-----:R-:W-:Y:S05]  /*bde0*/  @!P0 BRA `(.L_x_1178) ;  /* 0x0000004400e08947 */ /* 0x001fea0003800000 */
.L_x_1249:
[----:B------:R-:W-:Y:S05]  /*bdf0*/  BSYNC B0 ;  /* 0x0000000000007941 */ /* 0x000fea0003800000 */
.L_x_1177:
[----:B------:R-:W2:Y:S01]  /*be00*/  LDL R7, [R1] ;  /* 0x0000000001077983 */ /* 0x000ea20000100800 */
[----:B0-----:R-:W-:Y:S01]  /*be10*/  SHF.R.S32.HI R0, RZ, 0x1f, R37 ;  /* 0x0000001fff007819 */ /* 0x001fe20000011425 */
[----:B------:R-:W-:Y:S01]  /*be20*/  ULDC.64 UR4, c[0x0][0x300] ;  /* 0x0000c00000047ab9 */ /* 0x000fe20000000a00 */
[----:B-----5:R-:W-:Y:S01]  /*be30*/  SHF.R.S32.HI R4, RZ, 0x1f, R36 ;  /* 0x0000001fff047819 */ /* 0x020fe20000011424 */
[----:B------:R-:W-:Y:S01]  /*be40*/  IMAD.WIDE.U32 R2, R37, UR4, RZ ;  /* 0x0000000425027c25 */ /* 0x000fe2000f8e00ff */
[----:B------:R-:W-:Y:S01]  /*be50*/  LOP3.LUT R23, R23, 0xfffffffd, RZ, 0xc0, !PT ;  /* 0xfffffffd17177812 */ /* 0x000fe200078ec0ff */
[----:B------:R0:W-:Y:S04]  /*be60*/  STL [R1+0x10], R0 ;  /* 0x0000100001007387 */ /* 0x0001e80000100800 */
[----:B------:R1:W-:Y:S01]  /*be70*/  STL [R1+0x14], R4 ;  /* 0x0000140401007387 */ /* 0x0003e20000100800 */
[----:B0-----:R-:W-:-:S04]  /*be80*/  IMAD R0, R0, UR4, RZ ;  /* 0x0000000400007c24 */ /* 0x001fc8000f8e02ff */
[----:B------:R-:W-:Y:S01]  /*be90*/  IMAD R0, R37, UR5, R0 ;  /* 0x0000000525007c24 */ /* 0x000fe2000f8e0200 */
[----:B------:R-:W-:-:S04]  /*bea0*/  ULDC.64 UR4, c[0x0][0x310] ;  /* 0x0000c40000047ab9 */ /* 0x000fc80000000a00 */
[----:B------:R-:W-:Y:S01]  /*beb0*/  IADD3 R3, R3, R0, RZ ;  /* 0x0000000003037210 */ /* 0x000fe20007ffe0ff */
[----:B------:R-:W-:Y:S02]  /*bec0*/  IMAD R0, R4, UR4, RZ ;  /* 0x0000000404007c24 */ /* 0x000fe4000f8e02ff */
[----:B-1----:R-:W0:Y:S02]  /*bed0*/  S2R R4, SR_TID.X ;  /* 0x0000000000047919 */ /* 0x002e240000002100 */
        /* <DEDUP_REMOVED lines=16> */
[----:B--2---:R-:W-:-:S02]  /*bfe0*/  IMAD R31, R8, -0x60, R7 ;  /* 0xffffffa0081f7824 */ /* 0x004fc400078e0207 */
[----:B0-----:R-:W-:Y:S02]  /*bff0*/  IMAD.SHL.U32 R7, R5, 0x8, RZ ;  /* 0x0000000805077824 */ /* 0x001fe400078e00ff */
[----:B------:R-:W-:Y:S02]  /*c000*/  IMAD.IADD R31, R31, 0x1, -R6 ;  /* 0x000000011f1f7824 */ /* 0x000fe400078e0a06 */
[----:B------:R-:W-:Y:S01]  /*c010*/  IMAD R5, R24, 0x1800, R30 ;  /* 0x0000180018057824 */ /* 0x000fe200078e021e */
[----:B------:R-:W-:Y:S02]  /*c020*/  LOP3.LUT R7, R7, 0x38, RZ, 0xc0, !PT ;  /* 0x0000003807077812 */ /* 0x000fe400078ec0ff */
[----:B------:R-:W-:Y:S02]  /*c030*/  ISETP.GE.AND P0, PT, R31, 0x1, PT ;  /* 0x000000011f00780c */ /* 0x000fe40003f06270 */
[----:B------:R-:W-:-:S13]  /*c040*/  ISETP.GE.AND P2, PT, R7, UR4, PT ;  /* 0x0000000407007c0c */ /* 0x000fda000bf46270 */
[----:B------:R-:W-:Y:S01]  /*c050*/  @P2 LOP3.LUT R23, R23, 0x2, RZ, 0xfc, !PT ;  /* 0x0000000217172812 */ /* 0x000fe200078efcff */
[----:B------:R-:W-:Y:S06]  /*c060*/  BRA.DIV UR5, `(.L_x_1179) ;  /* 0x0000004605547947 */ /* 0x000fec000b800000 */
        /* <DEDUP_REMOVED lines=24> */
[----:B0-----:R-:W-:-:S04]  /*c1f0*/  @P0 LEA R3, P1, R7, R3, 0x1 ;  /* 0x0000000307030211 */ /* 0x001fc800078208ff */
[----:B-1----:R-:W-:-:S04]  /*c200*/  @P0 IADD3.X R2, RZ, R2, RZ, P1, !PT ;  /* 0x00000002ff020210 */ /* 0x002fc80000ffe4ff */
        /* <DEDUP_REMOVED lines=26> */
.L_x_1263:
[----:B------:R-:W-:-:S13]  /*c3b0*/  ISETP.GE.AND P0, PT, R31, 0x51, PT ;  /* 0x000000511f00780c */ /* 0x000fda0003f06270 */
[----:B01----:R-:W-:Y:S01]  /*c3c0*/  @P0 LEA R2, P1, R7, R0, 0x1 ;  /* 0x0000000007020211 */ /* 0x003fe200078208ff */
[----:B------:R-:W-:-:S04]  /*c3d0*/  @P0 IMAD R5, R5, 0x2, R22 ;  /* 0x0000000205050824 */ /* 0x000fc800078e0216 */
[----:B------:R-:W-:-:S05]  /*c3e0*/  @P0 IMAD.X R3, RZ, RZ, R4, P1 ;  /* 0x000000ffff030224 */ /* 0x000fca00008e0604 */
[----:B------:R-:W-:Y:S01]  /*c3f0*/  @!PT LDS RZ, [RZ] ;  /* 0x00000000fffff984 */ /* 0x000fe20000000800 */
[----:B------:R-:W-:Y:S01]  /*c400*/  @!PT LDS RZ, [RZ] ;  /* 0x00000000fffff984 */ /* 0x000fe20000000800 */
[----:B------:R-:W-:Y:S01]  /*c410*/  @!PT LDS RZ, [RZ] ;  /* 0x00000000fffff984 */ /* 0x000fe20000000800 */
[----:B------:R0:W-:Y:S01]  /*c420*/  @P0 LDGSTS.E.BYPASS.LTC128B.128 [R5+0x1ec00], desc[UR36][R2.64], !P2 ;  /* 0x1ec0000002050fae */ /* 0x0001e2000d101d64 */
[----:B------:R-:W-:Y:S01]  /*c430*/  PLOP3.LUT P0, PT, PT, PT, PT, 0x80, 0x0 ;  /* 0x000000000000781c */ /* 0x000fe20003f0f070 */
[----:B------:R-:W-:-:S12]  /*c440*/  NOP ;  /* 0x0000000000007918 */ /* 0x000fd80000000000 */
.L_x_1180:
[----:B------:R-:W-:Y:S02]  /*c450*/  PLOP3.LUT P1, PT, P1, P0, PT, 0xa2, 0x0 ;  /* 0x000000000000781c */ /* 0x000fe40000f21472 */
[----:B------:R-:W-:-:S08]  /*c460*/  @P0 R2UR P1, UR4, R25 ;  /* 0x00000000190402ca */ /* 0x000fd00000020000 */
[----:B------:R-:W-:-:S05]  /*c470*/  @P0 PLOP3.LUT P0, PT, P1, PT, PT, 0x80, 0x0 ;  /* 0x000000000000081c */ /* 0x000fca0000f0f070 */
[----:B------:R-:W-:Y:S01]  /*c480*/  @!P1 SYNCS.ARRIVE.TRANS64.RED.A0T1 RZ, [UR4+0x32430], RZ ;  /* 0x032430ffffff99a7 */ /* 0x000fe20008200404 */
[----:B------:R-:W-:Y:S07]  /*c490*/  @!P1 ARRIVES.LDGSTSBAR.64.TRANSCNT [UR4+0x32430] ;  /* 0x03243000ff0099b0 */ /* 0x000fee0008000a84 */
[----:B------:R-:W-:Y:S05]  /*c4a0*/  @P0 BRA.U.ANY `(.L_x_1180) ;  /* 0xfffffffd00e80947 */ /* 0x000fea000393ffff */
[----:B------:R-:W-:Y:S01]  /*c4b0*/  NOP ;  /* 0x0000000000007918 */ /* 0x000fe20000000000 */
[----:B------:R-:W-:-:S13]  /*c4c0*/  LOP3.LUT P2, RZ, R23, 0x400, RZ, 0xc0, !PT ;  /* 0x0000040017ff7812 */ /* 0x000fda000784c0ff */
[----:B------:R-:W-:Y:S05]  /*c4d0*/  @!P2 BRA `(.L_x_1181) ;  /* 0x000000000004a947 */ /* 0x000fea0003800000 */
[----:B------:R-:W-:Y:S01]  /*c4e0*/  BPT.TRAP 0x1 ;  /* 0x000000040000795c */ /* 0x000fe20000300000 */
.L_x_1181:
[----:B------:R1:W5:Y:S01]  /*c4f0*/  LDL.LU R0, [R1+0x4] ;  /* 0x0000040001007983 */ /* 0x0003620000300800 */
[----:B------:R-:W-:Y:S01]  /*c500*/  LOP3.LUT P0, RZ, R23, 0x40, RZ, 0xc0, !PT ;  /* 0x0000004017ff7812 */ /* 0x000fe2000780c0ff */
[----:B------:R1:W-:-:S12]  /*c510*/  SYNCS.ARRIVE.TRANS64.A1T0 RZ, [R25+URZ+0x32430], RZ ;  /* 0x032430ff19ff79a7 */ /* 0x0003d8000810003f */
[----:B------:R-:W-:Y:S05]  /*c520*/  WARPSYNC.ALL ;  /* 0x0000000000007948 */ /* 0x000fea0003800000 */
[----:B------:R-:W-:Y:S01]  /*c530*/  SEL R34, R34, RZ, !P0 ;  /* 0x000000ff22227207 */ /* 0x000fe20004000000 */
[----:B------:R-:W-:Y:S01]  /*c540*/  BSSY B6, `(.L_x_1182) ;  /* 0x0000019000067945 */ /* 0x000fe20003800000 */
[----:B------:R-:W-:Y:S01]  /*c550*/  BAR.SYNC.DEFER_BLOCKING 0x8, 0x180 ;  /* 0x0206000000007b1d */ /* 0x000fe20000010000 */
[----:B-----5:R-:W-:-:S05]  /*c560*/  SEL R0, R0, RZ, !P0 ;  /* 0x000000ff00007207 */ /* 0x020fca0004000000 */
[----:B------:R2:W-:Y:S02]  /*c570*/  STL [R1+0xc], R0 ;  /* 0x00000c0001007387 */ /* 0x0005e40000100800 */
[----:B--2---:R-:W-:-:S05]  /*c580*/  VIADD R0, R22, 0x18400 ;  /* 0x0001840016007836 */ /* 0x004fca0000000000 */
[----:B------:R-:W-:Y:S02]  /*c590*/  LOP3.LUT P0, RZ, R0, 0x3ff, RZ, 0xc0, !PT ;  /* 0x000003ff00ff7812 */ /* 0x000fe4000780c0ff */
[----:B------:R-:W-:-:S05]  /*c5a0*/  SHF.R.S32.HI R0, RZ, 0x1f, R35 ;  /* 0x0000001fff007819 */ /* 0x000fca0000011423 */
[----:B------:R2:W-:Y:S06]  /*c5b0*/  STL [R1+0x4], R0 ;  /* 0x0000040001007387 */ /* 0x0005ec0000100800 */
        /* <DEDUP_REMOVED lines=16> */
[----:B012---:R-:W-:Y:S05]  /*c6c0*/  CALL.ABS.NOINC R2 ;  /* 0x0000000002007343 */ /* 0x007fea0003c00000 */
.L_x_1183:
[----:B------:R-:W-:Y:S05]  /*c6d0*/  BSYNC B6 ;  /* 0x0000000000067941 */ /* 0x000fea0003800000 */
.L_x_1182:
[----:B------:R-:W3:Y:S01]  /*c6e0*/  LDL R21, [R1+0x4] ;  /* 0x0000040001157983 */ /* 0x000ee20000100800 */
[----:B------:R-:W4:Y:S03]  /*c6f0*/  LDC R7, c[0x0][0x448] ;  /* 0x00011200ff077b82 */ /* 0x000f260000000800 */
[----:B------:R-:W5:Y:S01]  /*c700*/  LDL R20, [R1+0xc] ;  /* 0x00000c0001147983 */ /* 0x000f620000100800 */
[----:B------:R-:W-:Y:S01]  /*c710*/  IMAD.SHL.U32 R4, R17, 0x80, RZ ;  /* 0x0000008011047824 */ /* 0x000fe200078e00ff */
[----:B------:R-:W-:Y:S01]  /*c720*/  ULDC.64 UR4, c[0x0][0x298] ;  /* 0x0000a60000047ab9 */ /* 0x000fe20000000a00 */
[----:B------:R-:W-:Y:S01]  /*c730*/  LOP3.LUT R23, R23, 0xfffeffff, RZ, 0xc0, !PT ;  /* 0xfffeffff17177812 */ /* 0x000fe200078ec0ff */
[----:B0-----:R-:W0:Y:S01]  /*c740*/  S2R R2, SR_TID.X ;  /* 0x0000000000027919 */ /* 0x001e220000002100 */
[----:B--2---:R-:W2:Y:S01]  /*c750*/  S2R R0, SR_TID.X ;  /* 0x0000000000007919 */ /* 0x004ea20000002100 */
[----:B------:R-:W1:Y:S01]  /*c760*/  S2R R6, SR_TID.X ;  /* 0x0000000000067919 */ /* 0x000e620000002100 */
[----:B----4-:R-:W-:-:S13]  /*c770*/  ISETP.NE.AND P0, PT, R7, 0x1, PT ;  /* 0x000000010700780c */ /* 0x010fda0003f05270 */
[----:B------:R-:W-:Y:S02]  /*c780*/  @P0 LOP3.LUT R23, R23, 0x10000, RZ, 0xfc, !PT ;  /* 0x0001000017170812 */ /* 0x000fe400078efcff */
[----:B0-----:R-:W-:-:S04]  /*c790*/  LOP3.LUT R2, R2, 0x7f, RZ, 0xc0, !PT ;  /* 0x0000007f02027812 */ /* 0x001fc800078ec0ff */
[----:B------:R-:W-:Y:S02]  /*c7a0*/  SHF.R.U32.HI R2, RZ, 0x3, R2 ;  /* 0x00000003ff027819 */ /* 0x000fe40000011602 */
[----:B--2---:R-:W-:Y:S02]  /*c7b0*/  SHF.L.U32 R3, R0, 0x4, RZ ;  /* 0x0000000400037819 */ /* 0x004fe400000006ff */
[----:B------:R-:W0:Y:S02]  /*c7c0*/  @P0 LDC R0, c[0x0][0x44c] ;  /* 0x00011300ff000b82 */ /* 0x000e240000000800 */
[----:B------:R-:W-:-:S04]  /*c7d0*/  LOP3.LUT R3, R2, 0x70, R3, 0xf8, !PT ;  /* 0x0000007002037812 */ /* 0x000fc800078ef803 */
[----:B------:R-:W-:Y:S02]  /*c7e0*/  LOP3.LUT R17, R3, R4, RZ, 0xfc, !PT ;  /* 0x0000000403117212 */ /* 0x000fe400078efcff */
[----:B------:R-:W2:Y:S03]  /*c7f0*/  @P0 LDC R2, c[0x0][0x450] ;  /* 0x00011400ff020b82 */ /* 0x000ea60000000800 */
[----:B0-----:R-:W-:-:S04]  /*c800*/  @P0 IMAD.HI.U32 R3, R17, R0, RZ ;  /* 0x0000000011030227 */ /* 0x001fc800078e00ff */
[----:B------:R-:W-:Y:S01]  /*c810*/  IMAD.MOV.U32 R0, RZ, RZ, R17 ;  /* 0x000000ffff007224 */ /* 0x000fe200078e0011 */
[----:B--2---:R-:W-:Y:S01]  /*c820*/  @P0 SHF.R.U32.HI R0, RZ, R2, R3 ;  /* 0x00000002ff000219 */ /* 0x004fe20000011603 */
[----:B------:R-:W-:-:S04]  /*c830*/  IMAD.WIDE.U32 R2, R35, UR4, RZ ;  /* 0x0000000423027c25 */ /* 0x000fc8000f8e00ff */
[----:B---3--:R-:W-:Y:S01]  /*c840*/  IMAD R5, R21, UR4, RZ ;  /* 0x0000000415057c24 */ /* 0x008fe2000f8e02ff */
[----:B-1----:R-:W-:-:S03]  /*c850*/  LOP3.LUT R21, R6, 0x7f, RZ, 0xc0, !PT ;  /* 0x0000007f06157812 */ /* 0x002fc600078ec0ff */
[----:B------:R-:W-:Y:S01]  /*c860*/  IMAD R5, R35, UR5, R5 ;  /* 0x0000000523057c24 */ /* 0x000fe2000f8e0205 */
[----:B------:R-:W-:Y:S01]  /*c870*/  ULDC.64 UR4, c[0x0][0x2d8] ;  /* 0x0000b60000047ab9 */ /* 0x000fe20000000a00 */
[----:B------:R-:W-:Y:S02]  /*c880*/  SHF.R.U32.HI R21, RZ, 0x3, R21 ;  /* 0x00000003ff157819 */ /* 0x000fe40000011615 */
[----:B------:R-:W-:Y:S02]  /*c890*/  IMAD.IADD R3, R3, 0x1, R5 ;  /* 0x0000000103037824 */ /* 0x000fe400078e0205 */
[----:B------:R-:W-:Y:S02]  /*c8a0*/  IMAD R5, R28, UR4, RZ ;  /* 0x000000041c057c24 */ /* 0x000fe4000f8e02ff */
[----:B------:R-:W-:-:S04]  /*c8b0*/  IMAD.WIDE.U32 R2, R18, UR4, R2 ;  /* 0x0000000412027c25 */ /* 0x000fc8000f8e0002 */
[----:B------:R-:W-:Y:S01]  /*c8c0*/  IMAD R5, R18, UR5, R5 ;  /* 0x0000000512057c24 */ /* 0x000fe2000f8e0205 */
[----:B------:R-:W-:-:S03]  /*c8d0*/  ULDC.64 UR4, c[0x0][0x2e0] ;  /* 0x0000b80000047ab9 */ /* 0x000fc60000000a00 */
[----:B------:R-:W-:Y:S02]  /*c8e0*/  IMAD.IADD R3, R3, 0x1, R5 ;  /* 0x0000000103037824 */ /* 0x000fe400078e0205 */
[----:B-----5:R-:W-:Y:S01]  /*c8f0*/  IMAD R5, R20, UR4, RZ ;  /* 0x0000000414057c24 */ /* 0x020fe2000f8e02ff */
[----:B------:R-:W-:Y:S01]  /*c900*/  SHF.L.U32 R20, R6, 0x3, RZ ;  /* 0x0000000306147819 */ /* 0x000fe200000006ff */
[----:B------:R-:W-:-:S03]  /*c910*/  IMAD.WIDE.U32 R2, R34, UR4, R2 ;  /* 0x0000000422027c25 */ /* 0x000fc6000f8e0002 */
[----:B------:R-:W-:Y:S01]  /*c920*/  LOP3.LUT R20, R20, 0x38, RZ, 0xc0, !PT ;  /* 0x0000003814147812 */ /* 0x000fe200078ec0ff */
[----:B------:R-:W-:Y:S01]  /*c930*/  IMAD R5, R34, UR5, R5 ;  /* 0x0000000522057c24 */ /* 0x000fe2000f8e0205 */
[----:B------:R-:W-:-:S03]  /*c940*/  ULDC.64 UR4, c[0x0][0x2d0] ;  /* 0x0000b40000047ab9 */ /* 0x000fc60000000a00 */
[----:B------:R-:W-:Y:S01]  /*c950*/  IMAD.IADD R3, R3, 0x1, R5 ;  /* 0x0000000103037824 */ /* 0x000fe200078e0205 */
[----:B------:R-:W-:Y:S01]  /*c960*/  SHF.R.S32.HI R5, RZ, 0x1f, R0 ;  /* 0x0000001fff057819 */ /* 0x000fe20000011400 */
[----:B------:R-:W-:-:S04]  /*c970*/  IMAD.WIDE.U32 R2, R0, UR4, R2 ;  /* 0x0000000400027c25 */ /* 0x000fc8000f8e0002 */
[----:B------:R-:W-:-:S04]  /*c980*/  IMAD R5, R5, UR4, RZ ;  /* 0x0000000405057c24 */ /* 0x000fc8000f8e02ff */
[----:B------:R-:W-:Y:S01]  /*c990*/  IMAD R5, R0, UR5, R5 ;  /* 0x0000000500057c24 */ /* 0x000fe2000f8e0205 */
[----:B------:R-:W-:Y:S01]  /*c9a0*/  ULDC.64 UR4, c[0x0][0x2c8] ;  /* 0x0000b20000047ab9 */ /* 0x000fe20000000a00 */
[----:B------:R-:W-:Y:S02]  /*c9b0*/  IMAD.MOV R0, RZ, RZ, -R0 ;  /* 0x000000ffff007224 */ /* 0x000fe400078e0a00 */
[----:B------:R-:W-:Y:S02]  /*c9c0*/  IMAD.IADD R3, R3, 0x1, R5 ;  /* 0x0000000103037824 */ /* 0x000fe400078e0205 */
[----:B------:R-:W-:-:S04]  /*c9d0*/  IMAD R0, R7, R0, R17 ;  /* 0x0000000007007224 */ /* 0x000fc800078e0211 */
[----:B------:R-:W-:Y:S01]  /*c9e0*/  IMAD.WIDE.U32 R2, R0, UR4, R2 ;  /* 0x0000000400027c25 */ /* 0x000fe2000f8e0002 */
[----:B------:R-:W-:-:S05]  /*c9f0*/  SHF.R.S32.HI R5, RZ, 0x1f, R0 ;  /* 0x0000001fff057819 */ /* 0x000fca0000011400 */
[----:B------:R-:W-:-:S04]  /*ca00*/  IMAD R5, R5, UR4, RZ ;  /* 0x0000000405057c24 */ /* 0x000fc8000f8e02ff */
[----:B------:R-:W-:Y:S01]  /*ca10*/  IMAD R5, R0, UR5, R5 ;  /* 0x0000000500057c24 */ /* 0x000fe2000f8e0205 */
[----:B------:R-:W-:Y:S02]  /*ca20*/  ULDC.64 UR4, c[0x0][0x280] ;  /* 0x0000a00000047ab9 */ /* 0x000fe40000000a00 */
[----:B------:R-:W-:Y:S01]  /*ca30*/  LEA R0, P0, R2, UR4, 0x1 ;  /* 0x0000000402007c11 */ /* 0x000fe2000f8008ff */
[----:B------:R-:W-:Y:S01]  /*ca40*/  IMAD.IADD R5, R3, 0x1, R5 ;  /* 0x0000000103057824 */ /* 0x000fe200078e0205 */
[----:B------:R-:W-:-:S04]  /*ca50*/  ULDC UR4, c[0x0][0x2b8] ;  /* 0x0000ae0000047ab9 */ /* 0x000fc80000000800 */
[----:B------:R-:W-:Y:S01]  /*ca60*/  LEA.HI.X R5, R2, UR5, R5, 0x1, P0 ;  /* 0x0000000502057c11 */ /* 0x000fe200080f0c05 */
[----:B------:R-:W-:Y:S01]  /*ca70*/  UMOV UR5, 0xffffffff ;  /* 0xffffffff00057882 */ /* 0x000fe20000000000 */
[----:B------:R-:W-:Y:S02]  /*ca80*/  ISETP.GE.AND P0, PT, R20, UR4, PT ;  /* 0x0000000414007c0c */ /* 0x000fe4000bf06270 */
[----:B------:R-:W-:Y:S11]  /*ca90*/  BRA.DIV UR5, `(.L_x_1184) ;  /* 0x0000004205c87947 */ /* 0x000ff6000b800000 */
[----:B------:R-:W2:Y:S01]  /*caa0*/  LDL.LU R2, [R1+0x8] ;  /* 0x0000080001027983 */ /* 0x000ea20000300800 */
[----:B------:R-:W2:Y:S03]  /*cab0*/  LDC R3, c[0x0][0x448] ;  /* 0x00011200ff037b82 */ /* 0x000ea60000000800 */
[----:B------:R-:W0:Y:S01]  /*cac0*/  SHFL.IDX PT, R10, R0, RZ, 0x181f ;  /* 0x00181fff000a7589 */ /* 0x000e2200000e0000 */
[----:B------:R-:W-:-:S03]  /*cad0*/  IMAD.IADD R4, R21, 0x1, R4 ;  /* 0x0000000115047824 */ /* 0x000fc600078e0204 */
[----:B------:R-:W-:Y:S01]  /*cae0*/  SHFL.IDX PT, R7, R0, 0x1, 0x181f ;  /* 0x00381f0000077f89 */ /* 0x000fe200000e0000 */
[----:B------:R-:W-:-:S03]  /*caf0*/  VIADD R8, R4, 0x10 ;  /* 0x0000001004087836 */ /* 0x000fc60000000000 */
[----:B------:R-:W-:Y:S04]  /*cb00*/  SHFL.IDX PT, R11, R0, 0x2, 0x181f ;  /* 0x00581f00000b7f89 */ /* 0x000fe800000e0000 */
[----:B------:R-:W-:Y:S01]  /*cb10*/  SHFL.IDX PT, R12, R0, 0x3, 0x181f ;  /* 0x00781f00000c7f89 */ /* 0x000fe200000e0000 */
[----:B------:R-:W-:Y:S01]  /*cb20*/  LOP3.LUT R23, R23, 0xffffdfff, RZ, 0xc0, !PT ;  /* 0xffffdfff17177812 */ /* 0x000fe200078ec0ff */
[----:B--2---:R-:W-:Y:S02]  /*cb30*/  IMAD R6, R2, R3, RZ ;  /* 0x0000000302067224 */ /* 0x004fe400078e02ff */
[----:B------:R-:W1:Y:S03]  /*cb40*/  SHFL.IDX PT, R3, R5, RZ, 0x181f ;  /* 0x00181fff05037589 */ /* 0x000e6600000e0000 */
[-C--:B------:R-:W-:Y:S01]  /*cb50*/  ISETP.GE.AND P6, PT, R4, R6.reuse, PT ;  /* 0x000000060400720c */ /* 0x080fe20003fc6270 */
[----:B------:R-:W2:Y:S01]  /*cb60*/  SHFL.IDX PT, R2, R5, 0x1, 0x181f ;  /* 0x00381f0005027f89 */ /* 0x000ea200000e0000 */
[----:B------:R-:W-:-:S11]  /*cb70*/  ISETP.GE.AND P5, PT, R8, R6, PT ;  /* 0x000000060800720c */ /* 0x000fd60003fa6270 */
[----:B0-----:R-:W-:-:S05]  /*cb80*/  @!P6 LEA R10, P1, R20, R10, 0x1 ;  /* 0x0000000a140ae211 */ /* 0x001fca00078208ff */
[----:B-1----:R-:W-:Y:S01]  /*cb90*/  @!P6 IMAD.X R3, RZ, RZ, R3, P1 ;  /* 0x000000ffff03e224 */ /* 0x002fe200008e0603 */
[----:B------:R-:W-:Y:S01]  /*cba0*/  @!P5 LEA R7, P1, R20, R7, 0x1 ;  /* 0x000000071407d211 */ /* 0x000fe200078208ff */
[----:B------:R-:W-:-:S04]  /*cbb0*/  VIADD R8, R4, 0x20 ;  /* 0x0000002004087836 */ /* 0x000fc80000000000 */
[----:B--2---:R-:W-:Y:S02]  /*cbc0*/  @!P5 IMAD.X R9, RZ, RZ, R2, P1 ;  /* 0x000000ffff09d224 */ /* 0x004fe400008e0602 */
[----:B------:R-:W0:Y:S01]  /*cbd0*/  SHFL.IDX PT, R2, R5, 0x2, 0x181f ;  /* 0x00581f0005027f89 */ /* 0x000e2200000e0000 */
[----:B------:R-:W-:-:S13]  /*cbe0*/  ISETP.GE.AND P3, PT, R8, R6, PT ;  /* 0x000000060800720c */ /* 0x000fda0003f66270 */
[----:B------:R-:W-:-:S05]  /*cbf0*/  @!P3 LEA R11, P1, R20, R11, 0x1 ;  /* 0x0000000b140bb211 */ /* 0x000fca00078208ff */
[----:B0-----:R-:W-:Y:S02]  /*cc00*/  @!P3 IMAD.X R8, RZ, RZ, R2, P1 ;  /* 0x000000ffff08b224 */ /* 0x001fe400008e0602 */
[----:B------:R-:W-:-:S05]  /*cc10*/  VIADD R2, R4, 0x30 ;  /* 0x0000003004027836 */ /* 0x000fca0000000000 */
[----:B------:R-:W-:Y:S01]  /*cc20*/  ISETP.GE.AND P2, PT, R2, R6, PT ;  /* 0x000000060200720c */ /* 0x000fe20003f46270 */
[----:B------:R-:W-:-:S05]  /*cc30*/  VIADD R2, R4, 0x40 ;  /* 0x0000004004027836 */ /* 0x000fca0000000000 */
[----:B------:R-:W-:Y:S02]  /*cc40*/  ISETP.GE.AND P4, PT, R2, R6, PT ;  /* 0x000000060200720c */ /* 0x000fe40003f86270 */
[----:B------:R-:W0:Y:S05]  /*cc50*/  SHFL.IDX PT, R2, R5, 0x3, 0x181f ;  /* 0x00781f0005027f89 */ /* 0x000e2a00000e0000 */
[----:B------:R-:W-:Y:S02]  /*cc60*/  @!P2 LEA R14, P1, R20, R12, 0x1 ;  /* 0x0000000c140ea211 */ /* 0x000fe400078208ff */
[----:B------:R-:W1:Y:S02]  /*cc70*/  SHFL.IDX PT, R12, R0, 0x4, 0x181f ;  /* 0x00981f00000c7f89 */ /* 0x000e6400000e0000 */
[----:B0-----:R-:W-:-:S02]  /*cc80*/  @!P2 IADD3.X R13, RZ, R2, RZ, P1, !PT ;  /* 0x00000002ff0da210 */ /* 0x001fc40000ffe4ff */
[----:B------:R-:W0:Y:S01]  /*cc90*/  SHFL.IDX PT, R2, R5, 0x4, 0x181f ;  /* 0x00981f0005027f89 */ /* 0x000e2200000e0000 */
[----:B-1----:R-:W-:Y:S02]  /*cca0*/  @!P4 LEA R15, P1, R20, R12, 0x1 ;  /* 0x0000000c140fc211 */ /* 0x002fe400078208ff */
[----:B------:R-:W-:-:S04]  /*ccb0*/  @P6 LOP3.LUT R23, R23, 0x2000, RZ, 0xfc, !PT ;  /* 0x0000200017176812 */ /* 0x000fc800078efcff */
[----:B------:R-:W-:Y:S01]  /*ccc0*/  LOP3.LUT R23, R23, 0xffffefff, RZ, 0xc0, !PT ;  /* 0xffffefff17177812 */ /* 0x000fe200078ec0ff */
[----:B0-----:R-:W-:Y:S02]  /*ccd0*/  @!P4 IMAD.X R12, RZ, RZ, R2, P1 ;  /* 0x000000ffff0cc224 */ /* 0x001fe400008e0602 */
[----:B------:R-:W-:-:S05]  /*cce0*/  @!P6 IMAD.MOV.U32 R2, RZ, RZ, R10 ;  /* 0x000000ffff02e224 */ /* 0x000fca00078e000a */
[----:B------:R0:W-:Y:S01]  /*ccf0*/  @!P6 LDGSTS.E.BYPASS.LTC128B.128 [R26+0x18400], desc[UR36][R2.64], !P0 ;  /* 0x18400000021aefae */ /* 0x0001e2000c101d64 */
[----:B------:R-:W-:Y:S01]  /*cd00*/  @P5 LOP3.LUT R23, R23, 0x1000, RZ, 0xfc, !PT ;  /* 0x0000100017175812 */ /* 0x000fe200078efcff */
[----:B0-----:R-:W-:Y:S02]  /*cd10*/  @!P5 IMAD.MOV.U32 R2, RZ, RZ, R7 ;  /* 0x000000ffff02d224 */ /* 0x001fe400078e0007 */
[----:B------:R-:W-:-:S05]  /*cd20*/  @!P5 IMAD.MOV.U32 R3, RZ, RZ, R9 ;  /* 0x000000ffff03d224 */ /* 0x000fca00078e0009 */
[----:B------:R0:W-:Y:S01]  /*cd30*/  @!P5 LDGSTS.E.BYPASS.LTC128B.128 [R26+0x18c00], desc[UR36][R2.64], !P0 ;  /* 0x18c00000021adfae */ /* 0x0001e2000c101d64 */
[----:B------:R-:W-:-:S03]  /*cd40*/  LOP3.LUT R23, R23, 0xfffff7ff, RZ, 0xc0, !PT ;  /* 0xfffff7ff17177812 */ /* 0x000fc600078ec0ff */
[----:B------:R-:W1:Y:S01]  /*cd50*/  SHFL.IDX PT, R9, R0, 0x5, 0x181f ;  /* 0x00b81f0000097f89 */ /* 0x000e6200000e0000 */
[----:B0-----:R-:W-:Y:S02]  /*cd60*/  @!P3 IMAD.MOV.U32 R2, RZ, RZ, R11 ;  /* 0x000000ffff02b224 */ /* 0x001fe400078e000b */
[----:B------:R-:W-:-:S05]  /*cd70*/  @!P3 IMAD.MOV.U32 R3, RZ, RZ, R8 ;  /* 0x000000ffff03b224 */ /* 0x000fca00078e0008 */
[----:B------:R0:W-:Y:S01]  /*cd80*/  @!P3 LDGSTS.E.BYPASS.LTC128B.128 [R26+0x19400], desc[UR36][R2.64], !P0 ;  /* 0x19400000021abfae */ /* 0x0001e2000c101d64 */
[----:B------:R-:W-:-:S03]  /*cd90*/  @P3 LOP3.LUT R23, R23, 0x800, RZ, 0xfc, !PT ;  /* 0x0000080017173812 */ /* 0x000fc600078efcff */
[----:B------:R-:W2:Y:S01]  /*cda0*/  SHFL.IDX PT, R8, R5, 0x5, 0x181f ;  /* 0x00b81f0005087f89 */ /* 0x000ea200000e0000 */
[----:B0-----:R-:W-:-:S03]  /*cdb0*/  VIADD R2, R4, 0x50 ;  /* 0x0000005004027836 */ /* 0x001fc60000000000 */
[----:B------:R-:W0:Y:S01]  /*cdc0*/  SHFL.IDX PT, R7, R0, 0x6, 0x181f ;  /* 0x00d81f0000077f89 */ /* 0x000e2200000e0000 */
[----:B------:R-:W-:Y:S01]  /*cdd0*/  @!P2 IMAD.MOV.U32 R3, RZ, RZ, R13 ;  /* 0x000000ffff03a224 */ /* 0x000fe200078e000d */
[----:B------:R-:W-:Y:S02]  /*cde0*/  ISETP.GE.AND P3, PT, R2, R6, PT ;  /* 0x000000060200720c */ /* 0x000fe40003f66270 */
[----:B------:R-:W-:Y:S02]  /*cdf0*/  @!P2 MOV R2, R14 ;  /* 0x0000000e0002a202 */ /* 0x000fe40000000f00 */
[----:B------:R-:W-:-:S03]  /*ce00*/  LOP3.LUT R23, R23, 0xfffffdff, RZ, 0xc0, !PT ;  /* 0xfffffdff17177812 */ /* 0x000fc600078ec0ff */
[----:B------:R3:W-:Y:S01]  /*ce10*/  @!P2 LDGSTS.E.BYPASS.LTC128B.128 [R26+0x19c00], desc[UR36][R2.64], !P0 ;  /* 0x19c00000021aafae */ /* 0x0007e2000c101d64 */
[----:B------:R-:W-:-:S03]  /*ce20*/  @P2 LOP3.LUT R23, R23, 0x200, RZ, 0xfc, !PT ;  /* 0x0000020017172812 */ /* 0x000fc600078efcff */
[----:B---3--:R-:W3:Y:S01]  /*ce30*/  SHFL.IDX PT, R2, R5, 0x6, 0x181f ;  /* 0x00d81f0005027f89 */ /* 0x008ee200000e0000 */
[----:B------:R-:W-:-:S05]  /*ce40*/  VIADD R3, R4, 0x60 ;  /* 0x0000006004037836 */ /* 0x000fca0000000000 */
[----:B------:R-:W-:Y:S02]  /*ce50*/  ISETP.GE.AND P2, PT, R3, R6, PT ;  /* 0x000000060300720c */ /* 0x000fe40003f46270 */
[----:B-1----:R-:W-:-:S05]  /*ce60*/  @!P3 LEA R9, P1, R20, R9, 0x1 ;  /* 0x000000091409b211 */ /* 0x002fca00078208ff */
[----:B--2---:R-:W-:-:S06]  /*ce70*/  @!P3 IMAD.X R8, RZ, RZ, R8, P1 ;  /* 0x000000ffff08b224 */ /* 0x004fcc00008e0608 */
[----:B0-----:R-:W-:Y:S01]  /*ce80*/  @!P2 LEA R7, P1, R20, R7, 0x1 ;  /* 0x000000071407a211 */ /* 0x001fe200078208ff */
[----:B------:R-:W-:-:S04]  /*ce90*/  @!P4 IMAD.MOV.U32 R3, RZ, RZ, R12 ;  /* 0x000000ffff03c224 */ /* 0x000fc800078e000c */
[----:B---3--:R-:W-:Y:S02]  /*cea0*/  @!P2 IMAD.X R10, RZ, RZ, R2, P1 ;  /* 0x000000ffff0aa224 */ /* 0x008fe400008e0602 */
[----:B------:R-:W-:-:S05]  /*ceb0*/  @!P4 IMAD.MOV.U32 R2, RZ, RZ, R15 ;  /* 0x000000ffff02c224 */ /* 0x000fca00078e000f */
[----:B------:R0:W-:Y:S01]  /*cec0*/  @!P4 LDGSTS.E.BYPASS.LTC128B.128 [R26+0x1a400], desc[UR36][R2.64], !P0 ;  /* 0x1a400000021acfae */ /* 0x0001e2000c101d64 */
[----:B------:R-:W-:Y:S01]  /*ced0*/  LOP3.LUT R23, R23, 0xfffffeff, RZ, 0xc0, !PT ;  /* 0xfffffeff17177812 */ /* 0x000fe200078ec0ff */
[----:B0-----:R-:W-:Y:S02]  /*cee0*/  @!P3 IMAD.MOV.U32 R2, RZ, RZ, R9 ;  /* 0x000000ffff02b224 */ /* 0x001fe400078e0009 */
[----:B------:R-:W-:-:S05]  /*cef0*/  @!P3 IMAD.MOV.U32 R3, RZ, RZ, R8 ;  /* 0x000000ffff03b224 */ /* 0x000fca00078e0008 */
[----:B------:R0:W-:Y:S04]  /*cf00*/  @!P3 LDGSTS.E.BYPASS.LTC128B.128 [R26+0x1ac00], desc[UR36][R2.64], !P0 ;  /* 0x1ac00000021abfae */ /* 0x0001e8000c101d64 */
[----:B------:R-:W1:Y:S01]  /*cf10*/  SHFL.IDX PT, R5, R5, 0x7, 0x181f ;  /* 0x00f81f0005057f89 */ /* 0x000e6200000e0000 */
[----:B0-----:R-:W-:Y:S01]  /*cf20*/  @!P2 IMAD.MOV.U32 R2, RZ, RZ, R7 ;  /* 0x000000ffff02a224 */ /* 0x001fe200078e0007 */
[----:B------:R-:W-:Y:S02]  /*cf30*/  @!P2 MOV R3, R10 ;  /* 0x0000000a0003a202 */ /* 0x000fe40000000f00 */
[----:B------:R-:W0:Y:S04]  /*cf40*/  SHFL.IDX PT, R0, R0, 0x7, 0x181f ;  /* 0x00f81f0000007f89 */ /* 0x000e2800000e0000 */
[----:B------:R2:W-:Y:S01]  /*cf50*/  @!P2 LDGSTS.E.BYPASS.LTC128B.128 [R26+0x1b400], desc[UR36][R2.64], !P0 ;  /* 0x1b400000021aafae */ /* 0x0005e2000c101d64 */
[----:B------:R-:W-:-:S04]  /*cf60*/  @P4 LOP3.LUT R23, R23, 0x100, RZ, 0xfc, !PT ;  /* 0x0000010017174812 */ /* 0x000fc800078efcff */
[----:B------:R-:W-:-:S04]  /*cf70*/  LOP3.LUT R23, R23, 0xffffff7f, RZ, 0xc0, !PT ;  /* 0xffffff7f17177812 */ /* 0x000fc800078ec0ff */
[----:B------:R-:W-:-:S04]  /*cf80*/  @P3 LOP3.LUT R23, R23, 0x80, RZ, 0xfc, !PT ;  /* 0x0000008017173812 */ /* 0x000fc800078efcff */
[----:B------:R-:W-:-:S04]  /*cf90*/  LOP3.LUT R23, R23, 0xffffffbf, RZ, 0xc0, !PT ;  /* 0xffffffbf17177812 */ /* 0x000fc800078ec0ff */
[----:B-12---:R-:W-:-:S07]  /*cfa0*/  @P2 LOP3.LUT R23, R23, 0x40, RZ, 0xfc, !PT ;  /* 0x0000004017172812 */ /* 0x006fce00078efcff */
.L_x_1280:
[----:B------:R-:W-:Y:S01]  /*cfb0*/  VIADD R4, R4, 0x70 ;  /* 0x0000007004047836 */ /* 0x000fe20000000000 */
[----:B------:R-:W-:-:S04]  /*cfc0*/  LOP3.LUT R23, R23, 0xffffbfff, RZ, 0xc0, !PT ;  /* 0xffffbfff17177812 */ /* 0x000fc800078ec0ff */
[----:B------:R-:W-:-:S13]  /*cfd0*/  ISETP.GE.AND P2, PT, R4, R6, PT ;  /* 0x000000060400720c */ /* 0x000fda0003f46270 */
[----:B0-----:R-:W-:Y:S02]  /*cfe0*/  @!P2 LEA R2, P1, R20, R0, 0x1 ;  /* 0x000000001402a211 */ /* 0x001fe400078208ff */
[----:B------:R-:W-:-:S03]  /*cff0*/  @P2 LOP3.LUT R23, R23, 0x4000, RZ, 0xfc, !PT ;  /* 0x0000400017172812 */ /* 0x000fc600078efcff */
[----:B------:R-:W-:-:S05]  /*d000*/  @!P2 IMAD.X R3, RZ, RZ, R5, P1 ;  /* 0x000000ffff03a224 */ /* 0x000fca00008e0605 */
[----:B------:R-:W-:Y:S01]  /*d010*/  @!PT LDS RZ, [RZ] ;  /* 0x00000000fffff984 */ /* 0x000fe20000000800 */
[----:B------:R-:W-:Y:S01]  /*d020*/  @!PT LDS RZ, [RZ] ;  /* 0x00000000fffff984 */ /* 0x000fe20000000800 */
[----:B------:R-:W-:Y:S01]  /*d030*/  @!PT LDS RZ, [RZ] ;  /* 0x00000000fffff984 */ /* 0x000fe20000000800 */
[----:B------:R0:W-:Y:S01]  /*d040*/  @!P2 LDGSTS.E.BYPASS.LTC128B.128 [R26+0x1bc00], desc[UR36][R2.64], !P0 ;  /* 0x1bc00000021aafae */ /* 0x0001e2000c101d64 */
[----:B------:R-:W-:Y:S01]  /*d050*/  PLOP3.LUT P0, PT, PT, PT, PT, 0x80, 0x0 ;  /* 0x000000000000781c */ /* 0x000fe20003f0f070 */
[----:B------:R-:W-:-:S12]  /*d060*/  NOP ;  /* 0x0000000000007918 */ /* 0x000fd80000000000 */
.L_x_1185:
[----:B------:R-:W-:Y:S02]  /*d070*/  PLOP3.LUT P1, PT, P1, P0, PT, 0xa2, 0x0 ;  /* 0x000000000000781c */ /* 0x000fe40000f21472 */
[----:B------:R-:W-:-:S08]  /*d080*/  @P0 R2UR P1, UR4, R22 ;  /* 0x00000000160402ca */ /* 0x000fd00000020000 */
[----:B------:R-:W-:-:S05]  /*d090*/  @P0 PLOP3.LUT P0, PT, P1, PT, PT, 0x80, 0x0 ;  /* 0x000000000000081c */ /* 0x000fca0000f0f070 */
[----:B------:R-:W-:Y:S01]  /*d0a0*/  @!P1 SYNCS.ARRIVE.TRANS64.RED.A0T1 RZ, [UR4+0x32400], RZ ;  /* 0x032400ffffff99a7 */ /* 0x000fe20008200404 */
[----:B------:R-:W-:Y:S07]  /*d0b0*/  @!P1 ARRIVES.LDGSTSBAR.64.TRANSCNT [UR4+0x32400] ;  /* 0x03240000ff0099b0 */ /* 0x000fee0008000a84 */
[----:B------:R-:W-:Y:S05]  /*d0c0*/  @P0 BRA.U.ANY `(.L_x_1185) ;  /* 0xfffffffd00e80947 */ /* 0x000fea000393ffff */
[----:B------:R-:W-:Y:S01]  /*d0d0*/  NOP ;  /* 0x0000000000007918 */ /* 0x000fe20000000000 */
[----:B------:R-:W-:Y:S01]  /*d0e0*/  VIADD R0, R22, 0x22400 ;  /* 0x0002240016007836 */ /* 0x000fe20000000000 */
[----:B------:R1:W-:Y:S01]  /*d0f0*/  SYNCS.ARRIVE.TRANS64.A1T0 RZ, [R22+URZ+0x32400], RZ ;  /* 0x032400ff16ff79a7 */ /* 0x0003e2000810003f */
[----:B------:R-:W-:Y:S03]  /*d100*/  BSSY B6, `(.L_x_1186) ;  /* 0x0000013000067945 */ /* 0x000fe60003800000 */
[----:B------:R-:W-:-:S13]  /*d110*/  LOP3.LUT P0, RZ, R0, 0x3ff, RZ, 0xc0, !PT ;  /* 0x000003ff00ff7812 */ /* 0x000fda000780c0ff */
[----:B-1----:R-:W-:Y:S05]  /*d120*/  @!P0 BRA `(.L_x_1187) ;  /* 0x0000000000408947 */ /* 0x002fea0003800000 */
        /* <DEDUP_REMOVED lines=16> */
.L_x_1187:
[----:B------:R-:W-:Y:S05]  /*d230*/  BSYNC B6 ;  /* 0x0000000000067941 */ /* 0x000fea0003800000 */
.L_x_1186:
[----:B------:R-:W2:Y:S01]  /*d240*/  LDL.LU R21, [R1+0x4] ;  /* 0x0000040001157983 */ /* 0x000ea20000300800 */
[----:B0-----:R-:W0:Y:S01]  /*d250*/  LDC R2, c[0x0][0x448] ;  /* 0x00011200ff027b82 */ /* 0x001e220000000800 */
[----:B------:R-:W-:Y:S02]  /*d260*/  ULDC.64 UR4, c[0x0][0x398] ;  /* 0x0000e60000047ab9 */ /* 0x000fe40000000a00 */
[----:B------:R-:W3:Y:S01]  /*d270*/  LDL.LU R20, [R1+0xc] ;  /* 0x00000c0001147983 */ /* 0x000ee20000300800 */
[----:B0-----:R-:W-:-:S13]  /*d280*/  ISETP.NE.AND P6, PT, R2, 0x1, PT ;  /* 0x000000010200780c */ /* 0x001fda0003fc5270 */
[----:B------:R-:W0:Y:S08]  /*d290*/  @P6 LDC R3, c[0x0][0x44c] ;  /* 0x00011300ff036b82 */ /* 0x000e300000000800 */
[----:B------:R-:W1:Y:S01]  /*d2a0*/  @P6 LDC R2, c[0x0][0x450] ;  /* 0x00011400ff026b82 */ /* 0x000e620000000800 */
[----:B------:R-:W-:Y:S02]  /*d2b0*/  IMAD.MOV.U32 R0, RZ, RZ, R17 ;  /* 0x000000ffff007224 */ /* 0x000fe400078e0011 */
[----:B0-----:R-:W-:-:S05]  /*d2c0*/  @P6 IMAD.HI.U32 R3, R17, R3, RZ ;  /* 0x0000000311036227 */ /* 0x001fca00078e00ff */
[----:B-1----:R-:W-:Y:S01]  /*d2d0*/  @P6 SHF.R.U32.HI R0, RZ, R2, R3 ;  /* 0x00000002ff006219 */ /* 0x002fe20000011603 */
[----:B------:R-:W-:Y:S01]  /*d2e0*/  IMAD.WIDE.U32 R2, R35, UR4, RZ ;  /* 0x0000000423027c25 */ /* 0x000fe2000f8e00ff */
[----:B------:R-:W0:Y:S02]  /*d2f0*/  S2R R7, SR_TID.X ;  /* 0x0000000000077919 */ /* 0x000e240000002100 */
[----:B------:R-:W-:Y:S01]  /*d300*/  SHF.R.S32.HI R5, RZ, 0x1f, R0 ;  /* 0x0000001fff057819 */ /* 0x000fe20000011400 */
[----:B0-----:R-:W-:-:S05]  /*d310*/  IMAD.SHL.U32 R6, R7, 0x8, RZ ;  /* 0x0000000807067824 */ /* 0x001fca00078e00ff */
[----:B------:R-:W-:Y:S01]  /*d320*/  LOP3.LUT R6, R6, 0x38, RZ, 0xc0, !PT ;  /* 0x0000003806067812 */ /* 0x000fe200078ec0ff */
[----:B--2---:R-:W-:-:S04]  /*d330*/  IMAD R4, R21, UR4, RZ ;  /* 0x0000000415047c24 */ /* 0x004fc8000f8e02ff */
[----:B------:R-:W-:Y:S01]  /*d340*/  IMAD R4, R35, UR5, R4 ;  /* 0x0000000523047c24 */ /* 0x000fe2000f8e0204 */
[----:B------:R-:W-:-:S03]  /*d350*/  ULDC.64 UR4, c[0x0][0x3d8] ;  /* 0x0000f60000047ab9 */ /* 0x000fc60000000a00 */
[----:B------:R-:W-:Y:S02]  /*d360*/  IMAD.IADD R3, R3, 0x1, R4 ;  /* 0x0000000103037824 */ /* 0x000fe400078e0204 */
[----:B------:R-:W-:Y:S02]  /*d370*/  IMAD R4, R28, UR4, RZ ;  /* 0x000000041c047c24 */ /* 0x000fe4000f8e02ff */
[----:B------:R-:W-:-:S04]  /*d380*/  IMAD.WIDE.U32 R2, R18, UR4, R2 ;  /* 0x0000000412027c25 */ /* 0x000fc8000f8e0002 */
[----:B------:R-:W-:Y:S01]  /*d390*/  IMAD R4, R18, UR5, R4 ;  /* 0x0000000512047c24 */ /* 0x000fe2000f8e0204 */
[----:B------:R-:W-:-:S03]  /*d3a0*/  ULDC.64 UR4, c[0x0][0x3e0] ;  /* 0x0000f80000047ab9 */ /* 0x000fc60000000a00 */
[----:B------:R-:W-:Y:S02]  /*d3b0*/  IMAD.IADD R3, R3, 0x1, R4 ;  /* 0x0000000103037824 */ /* 0x000fe400078e0204 */
[----:B---3--:R-:W-:Y:S02]  /*d3c0*/  IMAD R4, R20, UR4, RZ ;  /* 0x0000000414047c24 */ /* 0x008fe4000f8e02ff */
[----:B------:R-:W-:Y:S01]  /*d3d0*/  IMAD.WIDE.U32 R2, R34, UR4, R2 ;  /* 0x0000000422027c25 */ /* 0x000fe2000f8e0002 */
[----:B------:R-:W-:-:S03]  /*d3e0*/  ULDC UR4, c[0x0][0x448] ;  /* 0x0001120000047ab9 */ /* 0x000fc60000000800 */
[----:B------:R-:W-:-:S04]  /*d3f0*/  IMAD R4, R34, UR5, R4 ;  /* 0x0000000522047c24 */ /* 0x000fc8000f8e0204 */
[----:B------:R-:W-:Y:S02]  /*d400*/  IMAD.IADD R3, R3, 0x1, R4 ;  /* 0x0000000103037824 */ /* 0x000fe400078e0204 */
[----:B------:R-:W-:-:S04]  /*d410*/  IMAD.MOV R4, RZ, RZ, -R0 ;  /* 0x000000ffff047224 */ /* 0x000fc800078e0a00 */
[----:B------:R-:W-:Y:S01]  /*d420*/  IMAD R4, R4, UR4, R17 ;  /* 0x0000000404047c24 */ /* 0x000fe2000f8e0211 */
[----:B------:R-:W-:Y:S02]  /*d430*/  ULDC.64 UR4, c[0x0][0x3d0] ;  /* 0x0000f40000047ab9 */ /* 0x000fe40000000a00 */
[----:B------:R-:W-:Y:S02]  /*d440*/  IMAD R5, R5, UR4, RZ ;  /* 0x0000000405057c24 */ /* 0x000fe4000f8e02ff */
[----:B------:R-:W-:-:S04]  /*d450*/  IMAD.WIDE.U32 R2, R0, UR4, R2 ;  /* 0x0000000400027c25 */ /* 0x000fc8000f8e0002 */
[----:B------:R-:W-:Y:S01]  /*d460*/  IMAD R5, R0, UR5, R5 ;  /* 0x0000000500057c24 */ /* 0x000fe2000f8e0205 */
[----:B------:R-:W-:Y:S01]  /*d470*/  SHF.R.S32.HI R0, RZ, 0x1f, R4 ;  /* 0x0000001fff007819 */ /* 0x000fe20000011404 */
[----:B------:R-:W-:-:S03]  /*d480*/  ULDC.64 UR4, c[0x0][0x3c8] ;  /* 0x0000f20000047ab9 */ /* 0x000fc60000000a00 */
[----:B------:R-:W-:Y:S01]  /*d490*/  IADD3 R3, R3, R5, RZ ;  /* 0x0000000503037210 */ /* 0x000fe20007ffe0ff */
[----:B------:R-:W-:Y:S02]  /*d4a0*/  IMAD R0, R0, UR4, RZ ;  /* 0x0000000400007c24 */ /* 0x000fe4000f8e02ff */
[----:B------:R-:W-:Y:S02]  /*d4b0*/  IMAD.SHL.U32 R20, R7, 0x8, RZ ;  /* 0x0000000807147824 */ /* 0x000fe400078e00ff */
[C---:B------:R-:W-:Y:S02]  /*d4c0*/  IMAD R0, R4.reuse, UR5, R0 ;  /* 0x0000000504007c24 */ /* 0x040fe4000f8e0200 */
[----:B------:R-:W-:Y:S01]  /*d4d0*/  IMAD.WIDE.U32 R2, R4, UR4, R2 ;  /* 0x0000000404027c25 */ /* 0x000fe2000f8e0002 */
[----:B------:R-:W-:Y:S01]  /*d4e0*/  ULDC.64 UR4, c[0x0][0x390] ;  /* 0x0000e40000047ab9 */ /* 0x000fe20000000a00 */
[----:B------:R-:W-:Y:S02]  /*d4f0*/  LOP3.LUT R20, R20, 0x38, RZ, 0xc0, !PT ;  /* 0x0000003814147812 */ /* 0x000fe400078ec0ff */
[----:B------:R-:W-:Y:S01]  /*d500*/  IMAD.IADD R4, R3, 0x1, R0 ;  /* 0x0000000103047824 */ /* 0x000fe200078e0200 */
[----:B------:R-:W-:Y:S01]  /*d510*/  LEA R0, P0, R2, UR4, 0x1 ;  /* 0x0000000402007c11 */ /* 0x000fe2000f8008ff */
[----:B------:R-:W-:Y:S01]  /*d520*/  ULDC UR4, c[0x0][0x3b8] ;  /* 0x0000ee0000047ab9 */ /* 0x000fe20000000800 */
[----:B------:R-:W-:-:S02]  /*d530*/  LOP3.LUT R9, R20, 0x40, RZ, 0xfc, !PT ;  /* 0x0000004014097812 */ /* 0x000fc400078efcff */
[C---:B------:R-:W-:Y:S02]  /*d540*/  LOP3.LUT R8, R20.reuse, 0x80, RZ, 0xfc, !PT ;  /* 0x0000008014087812 */ /* 0x040fe400078efcff */
[----:B------:R-:W-:Y:S02]  /*d550*/  LOP3.LUT R7, R20, 0xc0, RZ, 0xfc, !PT ;  /* 0x000000c014077812 */ /* 0x000fe400078efcff */
[----:B------:R-:W-:Y:S01]  /*d560*/  LEA.HI.X R4, R2, UR5, R4, 0x1, P0 ;  /* 0x0000000502047c11 */ /* 0x000fe200080f0c04 */
[----:B------:R-:W-:Y:S01]  /*d570*/  UMOV UR5, 0xffffffff ;  /* 0xffffffff00057882 */ /* 0x000fe20000000000 */
[----:B------:R-:W-:Y:S02]  /*d580*/  ISETP.GE.AND P4, PT, R6, UR4, PT ;  /* 0x0000000406007c0c */ /* 0x000fe4000bf86270 */
[----:B------:R-:W-:Y:S02]  /*d590*/  ISETP.GE.AND P3, PT, R9, UR4, PT ;  /* 0x0000000409007c0c */ /* 0x000fe4000bf66270 */
[----:B------:R-:W-:-:S02]  /*d5a0*/  ISETP.GE.AND P2, PT, R8, UR4, PT ;  /* 0x0000000408007c0c */ /* 0x000fc4000bf46270 */
[----:B------:R-:W-:Y:S01]  /*d5b0*/  ISETP.GE.AND P1, PT, R7, UR4, PT ;  /* 0x0000000407007c0c */ /* 0x000fe2000bf26270 */
[----:B------:R-:W-:-:S12]  /*d5c0*/  BRA.DIV UR5, `(.L_x_1188) ;  /* 0x0000004205c47947 */ /* 0x000fd8000b800000 */
[----:B------:R-:W0:Y:S01]  /*d5d0*/  SHFL.IDX PT, R3, R0, RZ, 0x181f ;  /* 0x00181fff00037589 */ /* 0x000e2200000e0000 */
[C---:B------:R-:W-:Y:S02]  /*d5e0*/  LOP3.LUT P6, RZ, R23.reuse, 0x2000, RZ, 0xc0, !PT ;  /* 0x0000200017ff7812 */ /* 0x040fe400078cc0ff */
[----:B------:R-:W-:Y:S01]  /*d5f0*/  LOP3.LUT P5, RZ, R23, 0x1000, RZ, 0xc0, !PT ;  /* 0x0000100017ff7812 */ /* 0x000fe200078ac0ff */
[----:B------:R-:W1:Y:S04]  /*d600*/  SHFL.IDX PT, R2, R4, RZ, 0x181f ;  /* 0x00181fff04027589 */ /* 0x000e6800000e0000 */
[----:B------:R-:W-:Y:S04]  /*d610*/  SHFL.IDX PT, R5, R4, 0x1, 0x181f ;  /* 0x00381f0004057f89 */ /* 0x000fe800000e0000 */
[----:B------:R-:W-:Y:S02]  /*d620*/  SHFL.IDX PT, R14, R0, 0x7, 0x181f ;  /* 0x00f81f00000e7f89 */ /* 0x000fe400000e0000 */
[----:B0-----:R-:W-:-:S05]  /*d630*/  @!P6 LEA R3, P0, R6, R3, 0x1 ;  /* 0x000000030603e211 */ /* 0x001fca00078008ff */
[----:B-1----:R-:W-:-:S05]  /*d640*/  @!P6 IMAD.X R2, RZ, RZ, R2, P0 ;  /* 0x000000ffff02e224 */ /* 0x002fca00000e0602 */
[----:B------:R-:W-:-:S04]  /*d650*/  @!P6 LOP3.LUT R3, R3, R2, RZ, 0x3c, !PT ;  /* 0x000000020303e212 */ /* 0x000fc800078e3cff */
[----:B------:R-:W-:-:S04]  /*d660*/  @!P6 LOP3.LUT R2, R3, R2, RZ, 0x3c, !PT ;  /* 0x000000020302e212 */ /* 0x000fc800078e3cff */
[----:B------:R-:W-:-:S05]  /*d670*/  @!P6 LOP3.LUT R3, R3, R2, RZ, 0x3c, !PT ;  /* 0x000000020303e212 */ /* 0x000fca00078e3cff */
[----:B------:R-:W-:Y:S04]  /*d680*/  @!P6 LDGSTS.E.BYPASS.LTC128B.128 [R26+0x22400], desc[UR36][R2.64], !P4 ;  /* 0x22400000021aefae */ /* 0x000fe8000e101d64 */
[----:B------:R-:W-:Y:S04]  /*d690*/  @!P6 LDGSTS.E.BYPASS.LTC128B.128 [R26+0x26400], desc[UR36][R2.64+0x80], !P3 ;  /* 0x26400080021aefae */ /* 0x000fe8000d901d64 */
[----:B------:R-:W-:Y:S04]  /*d6a0*/  @!P6 LDGSTS.E.BYPASS.LTC128B.128 [R26+0x2a400], desc[UR36][R2.64+0x100], !P2 ;  /* 0x2a400100021aefae */ /* 0x000fe8000d101d64 */
[----:B------:R0:W-:Y:S01]  /*d6b0*/  @!P6 LDGSTS.E.BYPASS.LTC128B.128 [R26+0x2e400], desc[UR36][R2.64+0x180], !P1 ;  /* 0x2e400180021aefae */ /* 0x0001e2000c901d64 */
[----:B------:R-:W-:-:S02]  /*d6c0*/  LOP3.LUT P6, RZ, R23, 0x80, RZ, 0xc0, !PT ;  /* 0x0000008017ff7812 */ /* 0x000fc400078cc0ff */
[----:B------:R-:W-:Y:S01]  /*d6d0*/  LOP3.LUT R23, R23, 0xfff7ffff, RZ, 0xc0, !PT ;  /* 0xfff7ffff17177812 */ /* 0x000fe200078ec0ff */
[----:B0-----:R-:W0:Y:S10]  /*d6e0*/  SHFL.IDX PT, R2, R0, 0x1, 0x181f ;  /* 0x00381f0000027f89 */ /* 0x001e3400000e0000 */
[----:B------:R-:W-:-:S04]  /*d6f0*/  @P6 LOP3.LUT R23, R23, 0x80000, RZ, 0xfc, !PT ;  /* 0x0008000017176812 */ /* 0x000fc800078efcff */
[----:B------:R-:W-:Y:S02]  /*d700*/  LOP3.LUT P6, RZ, R23, 0x200, RZ, 0xc0, !PT ;  /* 0x0000020017ff7812 */ /* 0x000fe400078cc0ff */
[----:B0-----:R-:W-:-:S05]  /*d710*/  @!P5 LEA R2, P0, R6, R2, 0x1 ;  /* 0x000000020602d211 */ /* 0x001fca00078008ff */
[----:B------:R-:W-:Y:S02]  /*d720*/  @!P5 IMAD.X R3, RZ, RZ, R5, P0 ;  /* 0x000000ffff03d224 */ /* 0x000fe400000e0605 */
[----:B------:R-:W-:Y:S04]  /*d730*/  SHFL.IDX PT, R5, R4, 0x2, 0x181f ;  /* 0x00581f0004057f89 */ /* 0x000fe800000e0000 */
        /* <DEDUP_REMOVED lines=8> */
[C---:B------:R-:W-:Y:S02]  /*d7c0*/  LOP3.LUT P5, RZ, R23.reuse, 0x100, RZ, 0xc0, !PT ;  /* 0x0000010017ff7812 */ /* 0x040fe400078ac0ff */
[----:B------:R-:W-:-:S11]  /*d7d0*/  LOP3.LUT R23, R23, 0xffefffff, RZ, 0xc0, !PT ;  /* 0xffefffff17177812 */ /* 0x000fd600078ec0ff */
[----:B------:R-:W-:-:S04]  /*d7e0*/  @P5 LOP3.LUT R23, R23, 0x100000, RZ, 0xfc, !PT ;  /* 0x0010000017175812 */ /* 0x000fc800078efcff */
[----:B------:R-:W-:-:S13]  /*d7f0*/  LOP3.LUT P5, RZ, R23, 0x800, RZ, 0xc0, !PT ;  /* 0x0000080017ff7812 */ /* 0x000fda00078ac0ff */
[----:B0-----:R-:W-:-:S05]  /*d800*/  @!P5 LEA R2, P0, R6, R2, 0x1 ;  /* 0x000000020602d211 */ /* 0x001fca00078008ff */
[----:B------:R-:W-:Y:S02]  /*d810*/  @!P5 IMAD.X R3, RZ, RZ, R5, P0 ;  /* 0x000000ffff03d224 */ /* 0x000fe400000e0605 */
[----:B------:R-:W-:Y:S04]  /*d820*/  SHFL.IDX PT, R5, R4, 0x3, 0x181f ;  /* 0x00781f0004057f89 */ /* 0x000fe800000e0000 */
[----:B------:R-:W-:Y:S04]  /*d830*/  @!P5 LDGSTS.E.BYPASS.LTC128B.128 [R26+0x23400], desc[UR36][R2.64], !P4 ;  /* 0x23400000021adfae */ /* 0x000fe8000e101d64 */
[----:B------:R-:W-:Y:S04]  /*d840*/  @!P5 LDGSTS.E.BYPASS.LTC128B.128 [R26+0x27400], desc[UR36][R2.64+0x80], !P3 ;  /* 0x27400080021adfae */ /* 0x000fe8000d901d64 */
[----:B------:R-:W-:Y:S04]  /*d850*/  @!P5 LDGSTS.E.BYPASS.LTC128B.128 [R26+0x2b400], desc[UR36][R2.64+0x100], !P2 ;  /* 0x2b400100021adfae */ /* 0x000fe8000d101d64 */
[----:B------:R0:W-:Y:S01]  /*d860*/  @!P5 LDGSTS.E.BYPASS.LTC128B.128 [R26+0x2f400], desc[UR36][R2.64+0x180], !P1 ;  /* 0x2f400180021adfae */ /* 0x0001e2000c901d64 */
[----:B------:R-:W-:-:S03]  /*d870*/  LOP3.LUT P5, RZ, R23, 0x100000, RZ, 0xc0, !PT ;  /* 0x0010000017ff7812 */ /* 0x000fc600078ac0ff */
[----:B0-----:R-:W0:Y:S02]  /*d880*/  SHFL.IDX PT, R2, R0, 0x3, 0x181f ;  /* 0x00781f0000027f89 */ /* 0x001e2400000e0000 */
        /* <DEDUP_REMOVED lines=9> */
[----:B0-----:R-:W-:-:S04]  /*d920*/  @!P5 LEA R2, P0, R6, R2, 0x1 ;  /* 0x000000020602d211 */ /* 0x001fc800078008ff */
[----:B------:R-:W-:Y:S02]  /*d930*/  @!P5 IADD3.X R3, RZ, R5, RZ, P0, !PT ;  /* 0x00000005ff03d210 */ /* 0x000fe400007fe4ff */
        /* <DEDUP_REMOVED lines=13> */
[----:B------:R0:W-:Y:S04]  /*da10*/  @!P6 LDGSTS.E.BYPASS.LTC128B.128 [R26+0x30c00], desc[UR36][R2.64+0x180], !P1 ;  /* 0x30c00180021aefae */ /* 0x0001e8000c901d64 */
[----:B0-----:R-:W0:Y:S02]  /*da20*/  SHFL.IDX PT, R2, R0, 0x6, 0x181f ;  /* 0x00d81f0000027f89 */ /* 0x001e2400000e0000 */
[----:B0-----:R-:W-:-:S05]  /*da30*/  @!P5 LEA R2, P0, R6, R2, 0x1 ;  /* 0x000000020602d211 */ /* 0x001fca00078008ff */
[----:B------:R-:W-:Y:S02]  /*da40*/  @!P5 IMAD.X R3, RZ, RZ, R5, P0 ;  /* 0x000000ffff03d224 */ /* 0x000fe400000e0605 */
[----:B------:R0:W1:Y:S04]  /*da50*/  SHFL.IDX PT, R5, R4, 0x7, 0x181f ;  /* 0x00f81f0004057f89 */ /* 0x00006800000e0000 */
[----:B------:R0:W-:Y:S04]  /*da60*/  @!P5 LDGSTS.E.BYPASS.LTC128B.128 [R26+0x25400], desc[UR36][R2.64], !P4 ;  /* 0x25400000021adfae */ /* 0x0001e8000e101d64 */
[----:B------:R0:W-:Y:S04]  /*da70*/  @!P5 LDGSTS.E.BYPASS.LTC128B.128 [R26+0x29400], desc[UR36][R2.64+0x80], !P3 ;  /* 0x29400080021adfae */ /* 0x0001e8000d901d64 */
[----:B------:R0:W-:Y:S04]  /*da80*/  @!P5 LDGSTS.E.BYPASS.LTC128B.128 [R26+0x2d400], desc[UR36][R2.64+0x100], !P2 ;  /* 0x2d400100021adfae */ /* 0x0001e8000d101d64 */
[----:B------:R0:W-:Y:S02]  /*da90*/  @!P5 LDGSTS.E.BYPASS.LTC128B.128 [R26+0x31400], desc[UR36][R2.64+0x180], !P1 ;  /* 0x31400180021adfae */ /* 0x0001e4000c901d64 */
.L_x_1298:
[----:B------:R-:W-:Y:S01]  /*daa0*/  LOP3.LUT P0, RZ, R23, 0x4000, RZ, 0xc0, !PT ;  /* 0x0000400017ff7812 */ /* 0x000fe2000780c0ff */
[----:B------:R-:W-:-:S12]  /*dab0*/  BSSY B0, `(.L_x_1189) ;  /* 0x000000b000007945 */ /* 0x000fd80003800000 */
[----:B------:R-:W-:Y:S05]  /*dac0*/  @P0 BRA `(.L_x_1190) ;  /* 0x0000000000240947 */ /* 0x000fea0003800000 */
[----:B0-----:R-:W-:-:S05]  /*dad0*/  LEA R2, P0, R6, R14, 0x1 ;  /* 0x0000000e06027211 */ /* 0x001fca00078008ff */
[----:B-1----:R-:W-:-:S05]  /*dae0*/  IMAD.X R3, RZ, RZ, R5, P0 ;  /* 0x000000ffff037224 */ /* 0x002fca00000e0605 */
[----:B------:R-:W-:Y:S01]  /*daf0*/  @!PT LDS RZ, [RZ] ;  /* 0x00000000fffff984 */ /* 0x000fe20000000800 */
[----:B------:R-:W-:Y:S01]  /*db00*/  @!PT LDS RZ, [RZ] ;  /* 0x00000000fffff984 */ /* 0x000fe20000000800 */
[----:B------:R-:W-:Y:S01]  /*db10*/  @!PT LDS RZ, [RZ] ;  /* 0x00000000fffff984 */ /* 0x000fe20000000800 */
[----:B------:R2:W-:Y:S04]  /*db20*/  LDGSTS.E.BYPASS.LTC128B.128 [R26+0x25c00], desc[UR36][R2.64], !P4 ;  /* 0x25c00000021a7fae */ /* 0x0005e8000e101d64 */
[----:B------:R2:W-:Y:S04]  /*db30*/  LDGSTS.E.BYPASS.LTC128B.128 [R26+0x29c00], desc[UR36][R2.64+0x80], !P3 ;  /* 0x29c00080021a7fae */ /* 0x0005e8000d901d64 */
[----:B------:R2:W-:Y:S04]  /*db40*/  LDGSTS.E.BYPASS.LTC128B.128 [R26+0x2dc00], desc[UR36][R2.64+0x100], !P2 ;  /* 0x2dc00100021a7fae */ /* 0x0005e8000d101d64 */
[----:B------:R2:W-:Y:S02]  /*db50*/  LDGSTS.E.BYPASS.LTC128B.128 [R26+0x31c00], desc[UR36][R2.64+0x180], !P1 ;  /* 0x31c00180021a7fae */ /* 0x0005e4000c901d64 */
.L_x_1190:
[----:B------:R-:W-:Y:S05]  /*db60*/  BSYNC B0 ;  /* 0x0000000000007941 */ /* 0x000fea0003800000 */
.L_x_1189:
[----:B------:R-:W-:Y:S01]  /*db70*/  NOP ;  /* 0x0000000000007918 */ /* 0x000fe20000000000 */
[----:B------:R-:W-:-:S13]  /*db80*/  PLOP3.LUT P0, PT, PT, PT, PT, 0x80, 0x0 ;  /* 0x000000000000781c */ /* 0x000fda0003f0f070 */
.L_x_1191:
[----:B------:R-:W-:Y:S02]  /*db90*/  PLOP3.LUT P1, PT, P1, P0, PT, 0xa2, 0x0 ;  /* 0x000000000000781c */ /* 0x000fe40000f21472 */
[----:B------:R-:W-:-:S08]  /*dba0*/  @P0 R2UR P1, UR4, R22 ;  /* 0x00000000160402ca */ /* 0x000fd00000020000 */
[----:B------:R-:W-:-:S05]  /*dbb0*/  @P0 PLOP3.LUT P0, PT, P1, PT, PT, 0x80, 0x0 ;  /* 0x000000000000081c */ /* 0x000fca0000f0f070 */
[----:B------:R-:W-:Y:S01]  /*dbc0*/  @!P1 SYNCS.ARRIVE.TRANS64.RED.A0T1 RZ, [UR4+0x32410], RZ ;  /* 0x032410ffffff99a7 */ /* 0x000fe20008200404 */
[----:B------:R-:W-:Y:S07]  /*dbd0*/  @!P1 ARRIVES.LDGSTSBAR.64.TRANSCNT [UR4+0x32410] ;  /* 0x03241000ff0099b0 */ /* 0x000fee0008000a84 */
[----:B------:R-:W-:Y:S05]  /*dbe0*/  @P0 BRA.U.ANY `(.L_x_1191) ;  /* 0xfffffffd00e80947 */ /* 0x000fea000393ffff */
[----:B0-2---:R-:W2:Y:S02]  /*dbf0*/  LDL.LU R2, [R1+0x18] ;  /* 0x0000180001027983 */ /* 0x005ea40000300800 */
        /* <DEDUP_REMOVED lines=11> */
.L_x_1299:
[----:B------:R-:W-:Y:S05]  /*dcb0*/  BSYNC B0 ;  /* 0x0000000000007941 */ /* 0x000fea0003800000 */
.L_x_1192:
[----:B------:R-:W-:-:S13]  /*dcc0*/  LOP3.LUT P0, RZ, R23, 0x400, RZ, 0xc0, !PT ;  /* 0x0000040017ff7812 */ /* 0x000fda000780c0ff */
[----:B------:R-:W-:Y:S05]  /*dcd0*/  @!P0 BRA `(.L_x_1194) ;  /* 0x0000000000048947 */ /* 0x000fea0003800000 */
[----:B------:R-:W-:Y:S01]  /*dce0*/  BPT.TRAP 0x1 ;  /* 0x000000040000795c */ /* 0x000fe20000300000 */
.L_x_1194:
[----:B------:R-:W-:Y:S01]  /*dcf0*/  SHF.L.U32 R0, R27, 0x1f, RZ ;  /* 0x0000001f1b007819 */ /* 0x000fe200000006ff */
[----:B------:R-:W-:Y:S03]  /*dd00*/  BSSY B0, `(.L_x_1195) ;  /* 0x0000003000007945 */ /* 0x000fe60003800000 */
[----:B------:R-:W2:Y:S02]  /*dd10*/  SYNCS.PHASECHK.TRANS64.TRYWAIT P0, [R25+URZ+0x32460], R0 ;  /* 0x03246000190075a7 */ /* 0x000ea4000800017f */
[----:B--2---:R-:W-:Y:S05]  /*dd20*/  @!P0 BRA `(.L_x_1196) ;  /* 0x0000004400948947 */ /* 0x004fea0003800000 */
.L_x_1300:
[----:B------:R-:W-:Y:S05]  /*dd30*/  BSYNC B0 ;  /* 0x0000000000007941 */ /* 0x000fea0003800000 */
.L_x_1195:
[----:B------:R-:W2:Y:S01]  /*dd40*/  LDL.LU R2, [R1+0x10] ;  /* 0x0000100001027983 */ /* 0x000ea20000300800 */
[----:B------:R-:W-:-:S03]  /*dd50*/  ULDC.64 UR4, c[0x0][0x328] ;  /* 0x0000ca0000047ab9 */ /* 0x000fc60000000a00 */
[----:B------:R-:W3:Y:S04]  /*dd60*/  LDL.LU R6, [R1+0x14] ;  /* 0x0000140001067983 */ /* 0x000ee80000300800 */
[----:B------:R-:W4:Y:S01]  /*dd70*/  LDL.LU R4, [R1+0x20] ;  /* 0x0000200001047983 */ /* 0x000f220000300800 */
[C---:B------:R-:W-:Y:S02]  /*dd80*/  LOP3.LUT P3, RZ, R23.reuse, 0x10, RZ, 0xc0, !PT ;  /* 0x0000001017ff7812 */ /* 0x040fe4000786c0ff */
[C---:B------:R-:W-:Y:S02]  /*dd90*/  LOP3.LUT P2, RZ, R23.reuse, 0x8, RZ, 0xc0, !PT ;  /* 0x0000000817ff7812 */ /* 0x040fe4000784c0ff */
[C---:B------:R-:W-:Y:S02]  /*dda0*/  LOP3.LUT P1, RZ, R23.reuse, 0x4, RZ, 0xc0, !PT ;  /* 0x0000000417ff7812 */ /* 0x040fe4000782c0ff */
[----:B------:R-:W-:-:S02]  /*ddb0*/  LOP3.LUT P4, RZ, R23, 0x1, RZ, 0xc0, !PT ;  /* 0x0000000117ff7812 */ /* 0x000fc4000788c0ff */
[----:B------:R-:W-:Y:S01]  /*ddc0*/  SEL R7, RZ, 0x8, P1 ;  /* 0x00000008ff077807 */ /* 0x000fe20000800000 */
[----:B--2---:R-:W-:Y:S02]  /*ddd0*/  IMAD R0, R2, UR4, RZ ;  /* 0x0000000402007c24 */ /* 0x004fe4000f8e02ff */
[----:B0-----:R-:W-:-:S04]  /*dde0*/  IMAD.WIDE.U32 R2, R37, UR4, RZ ;  /* 0x0000000425027c25 */ /* 0x001fc8000f8e00ff */
[----:B-1----:R-:W-:Y:S01]  /*ddf0*/  IMAD R5, R37, UR5, R0 ;  /* 0x0000000525057c24 */ /* 0x002fe2000f8e0200 */
[----:B------:R-:W-:Y:S01]  /*de00*/  ULDC.64 UR4, c[0x0][0x338] ;  /* 0x0000ce0000047ab9 */ /* 0x000fe20000000a00 */
[----:B------:R-:W-:Y:S02]  /*de10*/  SEL R0, RZ, 0x2, P3 ;  /* 0x00000002ff007807 */ /* 0x000fe40001800000 */
[----:B------:R-:W-:Y:S02]  /*de20*/  IMAD.IADD R3, R3, 0x1, R5 ;  /* 0x0000000103037824 */ /* 0x000fe400078e0205 */
[----:B---3--:R-:W-:Y:S02]  /*de30*/  IMAD R5, R6, UR4, RZ ;  /* 0x0000000406057c24 */ /* 0x008fe4000f8e02ff */
[----:B------:R-:W-:-:S04]  /*de40*/  IMAD.WIDE.U32 R2, R36, UR4, R2 ;  /* 0x0000000424027c25 */ /* 0x000fc8000f8e0002 */
[----:B------:R-:W-:Y:S01]  /*de50*/  IMAD R5, R36, UR5, R5 ;  /* 0x0000000524057c24 */ /* 0x000fe2000f8e0205 */
[----:B------:R-:W-:-:S03]  /*de60*/  ULDC.64 UR4, c[0x0][0x330] ;  /* 0x0000cc0000047ab9 */ /* 0x000fc60000000a00 */
[----:B------:R-:W-:Y:S02]  /*de70*/  IMAD.IADD R3, R3, 0x1, R5 ;  /* 0x0000000103037824 */ /* 0x000fe400078e0205 */
[----:B------:R-:W-:Y:S02]  /*de80*/  IMAD R5, R28, UR4, RZ ;  /* 0x000000041c057c24 */ /* 0x000fe4000f8e02ff */
[----:B------:R-:W-:-:S04]  /*de90*/  IMAD.WIDE.U32 R2, R18, UR4, R2 ;  /* 0x0000000412027c25 */ /* 0x000fc8000f8e0002 */
[----:B------:R-:W-:Y:S01]  /*dea0*/  IMAD R5, R18, UR5, R5 ;  /* 0x0000000512057c24 */ /* 0x000fe2000f8e0205 */
[----:B------:R-:W-:-:S04]  /*deb0*/  ULDC.64 UR4, c[0x0][0x318] ;  /* 0x0000c60000047ab9 */ /* 0x000fc80000000a00 */
[----:B------:R-:W-:Y:S02]  /*dec0*/  IADD3 R3, R3, R5, RZ ;  /* 0x0000000503037210 */ /* 0x000fe40007ffe0ff */
[----:B------:R-:W-:Y:S01]  /*ded0*/  LEA R5, P0, R2, UR4, 0x1 ;  /* 0x0000000402057c11 */ /* 0x000fe2000f8008ff */
[----:B------:R-:W-:-:S03]  /*dee0*/  UMOV UR4, 0xffffffff ;  /* 0xffffffff00047882 */ /* 0x000fc60000000000 */
[----:B------:R-:W-:Y:S02]  /*def0*/  LEA.HI.X R6, R2, UR5, R3, 0x1, P0 ;  /* 0x0000000502067c11 */ /* 0x000fe400080f0c03 */
[----:B------:R-:W-:-:S04]  /*df00*/  SEL R3, RZ, 0x4, P2 ;  /* 0x00000004ff037807 */ /* 0x000fc80001000000 */
[----:B----4-:R-:W-:Y:S01]  /*df10*/  IADD3 R0, R3, R0, R4 ;  /* 0x0000000003007210 */ /* 0x010fe20007ffe004 */
[----:B------:R-:W-:-:S04]  /*df20*/  IMAD R4, R24, 0x6000, R30 ;  /* 0x0000600018047824 */ /* 0x000fc800078e021e */
[----:B------:R-:W-:Y:S01]  /*df30*/  IMAD.IADD R7, R0, 0x1, R7 ;  /* 0x0000000100077824 */ /* 0x000fe200078e0207 */
[----:B------:R-:W-:Y:S06]  /*df40*/  BRA.DIV UR4, `(.L_x_1197) ;  /* 0x0000004604207947 */ /* 0x000fec000b800000 */
[----:B------:R-:W0:Y:S01]  /*df50*/  S2R R2, SR_TID.X ;  /* 0x0000000000027919 */ /* 0x000e220000002100 */
[----:B------:R-:W-:Y:S01]  /*df60*/  IMAD R4, R4, 0x2, R22 ;  /* 0x0000000204047824 */ /* 0x000fe200078e0216 */
[C---:B------:R-:W-:Y:S01]  /*df70*/  LOP3.LUT P2, RZ, R7.reuse, 0x2, RZ, 0xc0, !PT ;  /* 0x0000000207ff7812 */ /* 0x040fe2000784c0ff */
[----:B------:R-:W1:Y:S01]  /*df80*/  SHFL.IDX PT, R14, R5, RZ, 0x181f ;  /* 0x00181fff050e7589 */ /* 0x000e6200000e0000 */
[----:B------:R-:W-:-:S03]  /*df90*/  LOP3.LUT P1, RZ, R7, 0x4, RZ, 0xc0, !PT ;  /* 0x0000000407ff7812 */ /* 0x000fc6000782c0ff */
[----:B------:R-:W2:Y:S01]  /*dfa0*/  SHFL.IDX PT, R3, R6, RZ, 0x181f ;  /* 0x00181fff06037589 */ /* 0x000ea200000e0000 */
[----:B0-----:R-:W-:-:S05]  /*dfb0*/  IMAD.SHL.U32 R2, R2, 0x8, RZ ;  /* 0x0000000802027824 */ /* 0x001fca00078e00ff */
[----:B------:R-:W-:-:S05]  /*dfc0*/  LOP3.LUT R2, R2, 0x38, RZ, 0xc0, !PT ;  /* 0x0000003802027812 */ /* 0x000fca00078ec0ff */
[----:B------:R-:W-:-:S05]  /*dfd0*/  IMAD.SHL.U32 R0, R2, 0x2, RZ ;  /* 0x0000000202007824 */ /* 0x000fca00078e00ff */
[----:B-1----:R-:W-:Y:S02]  /*dfe0*/  IADD3 R2, P0, R14, R0, RZ ;  /* 0x000000000e027210 */ /* 0x002fe40007f1e0ff */
[----:B------:R-:W0:Y:S03]  /*dff0*/  SHFL.IDX PT, R14, R5, 0x1, 0x181f ;  /* 0x00381f00050e7f89 */ /* 0x000e2600000e0000 */
[----:B--2---:R-:W-:Y:S01]  /*e000*/  IMAD.X R3, RZ, RZ, R3, P0 ;  /* 0x000000ffff037224 */ /* 0x004fe200000e0603 */
        /* <DEDUP_REMOVED lines=8> */
[----:B------:R1:W-:Y:S01]  /*e090*/  LDGSTS.E.BYPASS.LTC128B.128 [R4+0x9400], desc[UR36][R2.64+0x180], !P3 ;  /* 0x0940018002047fae */ /* 0x0003e2000d901d64 */
[----:B0-----:R-:W-:-:S03]  /*e0a0*/  IADD3 R8, P3, R14, R0, RZ ;  /* 0x000000000e087210 */ /* 0x001fc60007f7e0ff */
[----:B------:R-:W-:Y:S04]  /*e0b0*/  SHFL.IDX PT, R14, R5, 0x2, 0x181f ;  /* 0x00581f00050e7f89 */ /* 0x000fe800000e0000 */
[----:B-1----:R-:W0:Y:S02]  /*e0c0*/  SHFL.IDX PT, R3, R6, 0x1, 0x181f ;  /* 0x00381f0006037f89 */ /* 0x002e2400000e0000 */
        /* <DEDUP_REMOVED lines=24> */
[----:B0-----:R-:W-:Y:S02]  /*e250*/  IADD3.X R9, RZ, R3, RZ, P3, !PT ;  /* 0x00000003ff097210 */ /* 0x001fe40001ffe4ff */
        /* <DEDUP_REMOVED lines=11> */
[----:B------:R2:W3:Y:S02]  /*e310*/  SHFL.IDX PT, R14, R5, 0x5, 0x181f ;  /* 0x00b81f00050e7f89 */ /* 0x0004e400000e0000 */
        /* <DEDUP_REMOVED lines=9> */
.L_x_1314:
[----:B0-2---:R-:W-:Y:S02]  /*e3b0*/  IADD3 R2, P3, R14, R0, RZ ;  /* 0x000000000e027210 */ /* 0x005fe40007f7e0ff */
[C---:B------:R-:W-:Y:S02]  /*e3c0*/  ISETP.LT.OR P2, PT, R31.reuse, 0x51, !P2 ;  /* 0x000000511f00780c */ /* 0x040fe40005741670 */
[C---:B------:R-:W-:Y:S01]  /*e3d0*/  ISETP.LT.OR P1, PT, R31.reuse, 0x51, !P1 ;  /* 0x000000511f00780c */ /* 0x040fe20004f21670 */
[----:B------:R-:W-:Y:S01]  /*e3e0*/  IMAD.X R3, RZ, RZ, R6, P3 ;  /* 0x000000ffff037224 */ /* 0x000fe200018e0606 */
[C---:B------:R-:W-:Y:S02]  /*e3f0*/  ISETP.LT.OR P3, PT, R31.reuse, 0x51, P4 ;  /* 0x000000511f00780c */ /* 0x040fe40002761670 */
[----:B------:R-:W-:-:S11]  /*e400*/  ISETP.LT.OR P0, PT, R31, 0x51, !P0 ;  /* 0x000000511f00780c */ /* 0x000fd60004701670 */
        /* <DEDUP_REMOVED lines=9> */
.L_x_1198:
        /* <DEDUP_REMOVED lines=10> */
.L_x_1199:
[----:B0-----:R-:W2:Y:S01]  /*e540*/  LDL.LU R2, [R1] ;  /* 0x0000000001027983 */ /* 0x001ea20000300800 */
[----:B------:R0:W-:Y:S01]  /*e550*/  SYNCS.ARRIVE.TRANS64.A1T0 RZ, [R25+URZ+0x32450], RZ ;  /* 0x032450ff19ff79a7 */ /* 0x0001e2000810003f */
[----:B------:R-:W-:Y:S01]  /*e560*/  BSSY B0, `(.L_x_1200) ;  /* 0x00000dd000007945 */ /* 0x000fe20003800000 */
[----:B--2---:R-:W-:-:S13]  /*e570*/  ISETP.GE.AND P0, PT, R2, 0x61, PT ;  /* 0x000000610200780c */ /* 0x004fda0003f06270 */
[----:B0-----:R-:W-:Y:S05]  /*e580*/  @!P0 BRA `(.L_x_1201) ;  /* 0x0000000c00688947 */ /* 0x001fea0003800000 */
[----:B------:R-:W2:Y:S02]  /*e590*/  LDL.LU R2, [R1+0x1c] ;  /* 0x00001c0001027983 */ /* 0x000ea40000300800 */
[----:B--2---:R-:W-:-:S07]  /*e5a0*/  VIADD R21, R2, 0xfffffffe ;  /* 0xfffffffe02157836 */ /* 0x004fce0000000000 */
.L_x_1214:
[----:B0-----:R-:W0:Y:S01]  /*e5b0*/  S2R R2, SR_TID.X ;  /* 0x0000000000027919 */ /* 0x001e220000002100 */
[----:B------:R-:W-:Y:S01]  /*e5c0*/  IMAD R8, R21, 0x60, R32 ;  /* 0x0000006015087824 */ /* 0x000fe200078e0220 */
[----:B------:R-:W-:Y:S01]  /*e5d0*/  LOP3.LUT P1, RZ, R23, 0x400, RZ, 0xc0, !PT ;  /* 0x0000040017ff7812 */ /* 0x000fe2000782c0ff */
[----:B------:R-:W-:Y:S01]  /*e5e0*/  VIADD R24, R24, 0x1 ;  /* 0x0000000118187836 */ /* 0x000fe20000000000 */
[C---:B0-----:R-:W-:Y:S01]  /*e5f0*/  LOP3.LUT R3, R2.reuse, 0x7f, RZ, 0xc0, !PT ;  /* 0x0000007f02037812 */ /* 0x041fe200078ec0ff */
[----:B------:R-:W-:-:S03]  /*e600*/  IMAD.SHL.U32 R2, R2, 0x10, RZ ;  /* 0x0000001002027824 */ /* 0x000fc600078e00ff */
[----:B------:R-:W-:Y:S02]  /*e610*/  SHF.R.U32.HI R4, RZ, 0x3, R3 ;  /* 0x00000003ff047819 */ /* 0x000fe40000011603 */
[----:B------:R-:W0:Y:S02]  /*e620*/  LDC R3, c[0x0][0x430] ;  /* 0x00010c00ff037b82 */ /* 0x000e240000000800 */
[----:B------:R-:W-:-:S04]  /*e630*/  LOP3.LUT R2, R4, 0x70, R2, 0xf8, !PT ;  /* 0x0000007004027812 */ /* 0x000fc800078ef802 */
[C---:B------:R-:W-:Y:S01]  /*e640*/  ISETP.GT.U32.AND P2, PT, R2.reuse, 0x5f, PT ;  /* 0x0000005f0200780c */ /* 0x040fe20003f44070 */
[----:B------:R-:W-:-:S04]  /*e650*/  IMAD.IADD R8, R2, 0x1, R8 ;  /* 0x0000000102087824 */ /* 0x000fc800078e0208 */
[----:B------:R-:W-:-:S08]  /*e660*/  IMAD.MOV.U32 R9, RZ, RZ, R8 ;  /* 0x000000ffff097224 */ /* 0x000fd000078e0008 */
[----:B-1----:R-:W1:Y:S01]  /*e670*/  @!P2 LDC.64 R4, c[0x0][0x428] ;  /* 0x00010a00ff04ab82 */ /* 0x002e620000000a00 */
[----:B0-----:R-:W-:-:S13]  /*e680*/  ISETP.NE.AND P0, PT, R3, 0x1, PT ;  /* 0x000000010300780c */ /* 0x001fda0003f05270 */
[----:B------:R-:W0:Y:S08]  /*e690*/  @P0 LDC R3, c[0x0][0x434] ;  /* 0x00010d00ff030b82 */ /* 0x000e300000000800 */
[----:B--2---:R-:W2:Y:S01]  /*e6a0*/  @P0 LDC R7, c[0x0][0x438] ;  /* 0x00010e00ff070b82 */ /* 0x004ea20000000800 */
[----:B0-----:R-:W-:-:S05]  /*e6b0*/  @P0 IMAD.HI.U32 R2, R8, R3, RZ ;  /* 0x0000000308020227 */ /* 0x001fca00078e00ff */
[----:B--2---:R-:W-:Y:S01]  /*e6c0*/  @P0 SHF.R.U32.HI R9, RZ, R7, R2 ;  /* 0x00000007ff090219 */ /* 0x004fe20000011602 */
[----:B-1----:R-:W-:Y:S01]  /*e6d0*/  @!P2 IMAD R2, R33, R4, RZ ;  /* 0x000000042102a224 */ /* 0x002fe200078e02ff */
[----:B------:R-:W0:Y:S02]  /*e6e0*/  @!P2 LDC.64 R6, c[0x0][0x418] ;  /* 0x00010600ff06ab82 */ /* 0x000e240000000a00 */
[--C-:B------:R-:W-:Y:S01]  /*e6f0*/  @!P2 SHF.R.S32.HI R3, RZ, 0x1f, R9.reuse ;  /* 0x0000001fff03a819 */ /* 0x100fe20000011409 */
[----:B------:R-:W-:Y:S02]  /*e700*/  @!P2 IMAD R5, R29, R5, R2 ;  /* 0x000000051d05a224 */ /* 0x000fe400078e0202 */
[----:B------:R-:W-:-:S04]  /*e710*/  @!P2 IMAD.MOV.U32 R2, RZ, RZ, R9 ;  /* 0x000000ffff02a224 */ /* 0x000fc800078e0009 */
[----:B------:R-:W-:Y:S01]  /*e720*/  @!P2 IMAD.WIDE.U32 R2, R29, R4, R2 ;  /* 0x000000041d02a225 */ /* 0x000fe200078e0002 */
[----:B------:R-:W-:Y:S05]  /*e730*/  YIELD ;  /* 0x0000000000007946 */ /* 0x000fea0003800000 */
[----:B------:R-:W-:Y:S01]  /*e740*/  @!P2 IADD3 R3, R5, R3, RZ ;  /* 0x000000030503a210 */ /* 0x000fe20007ffe0ff */
[----:B------:R-:W-:Y:S01]  /*e750*/  IMAD.MOV.U32 R4, RZ, RZ, RZ ;  /* 0x000000ffff047224 */ /* 0x000fe200078e00ff */
[----:B------:R-:W-:Y:S01]  /*e760*/  ULDC UR4, c[0x0][0x430] ;  /* 0x00010c0000047ab9 */ /* 0x000fe20000000800 */
[----:B0-----:R-:W-:-:S04]  /*e770*/  @!P2 LEA R6, P0, R2, R6, 0x2 ;  /* 0x000000060206a211 */ /* 0x001fc800078010ff */
[----:B------:R-:W-:Y:S02]  /*e780*/  @!P2 LEA.HI.X R7, R2, R7, R3, 0x2, P0 ;  /* 0x000000070207a211 */ /* 0x000fe400000f1403 */
[C---:B------:R-:W-:Y:S01]  /*e790*/  ISETP.NE.AND P0, PT, R24.reuse, 0x2, PT ;  /* 0x000000021800780c */ /* 0x040fe20003f05270 */
[----:B------:R-:W-:Y:S02]  /*e7a0*/  IMAD.MOV R5, RZ, RZ, -R9 ;  /* 0x000000ffff057224 */ /* 0x000fe400078e0a09 */
[----:B------:R0:W5:Y:S01]  /*e7b0*/  @!P2 LDG.E R4, desc[UR36][R6.64] ;  /* 0x000000240604a981 */ /* 0x000162000c1e1900 */
[----:B------:R-:W-:Y:S01]  /*e7c0*/  SEL R2, RZ, 0x1, P0 ;  /* 0x00000001ff027807 */ /* 0x000fe20000000000 */
[----:B------:R-:W-:Y:S01]  /*e7d0*/  IMAD R5, R5, UR4, R8 ;  /* 0x0000000405057c24 */ /* 0x000fe2000f8e0208 */
[----:B------:R-:W-:Y:S02]  /*e7e0*/  SEL R24, R24, RZ, P0 ;  /* 0x000000ff18187207 */ /* 0x000fe40000000000 */
[----:B------:R-:W-:Y:S01]  /*e7f0*/  LOP3.LUT R27, R27, R2, RZ, 0x3c, !PT ;  /* 0x000000021b1b7212 */ /* 0x000fe200078e3cff */
[----:B------:R-:W-:-:S02]  /*e800*/  IMAD.MOV.U32 R2, RZ, RZ, R21 ;  /* 0x000000ffff027224 */ /* 0x000fc400078e0015 */
[----:B------:R-:W-:-:S03]  /*e810*/  VIADD R21, R21, 0xffffffff ;  /* 0xffffffff15157836 */ /* 0x000fc60000000000 */
[----:B------:R-:W-:Y:S01]  /*e820*/  ISETP.GT.AND P2, PT, R2, RZ, PT ;  /* 0x000000ff0200720c */ /* 0x000fe20003f44270 */
[----:B0-----:R-:W-:-:S12]  /*e830*/  @!P1 BRA `(.L_x_1202) ;  /* 0x0000000000049947 */ /* 0x001fd80003800000 */
[----:B------:R-:W-:Y:S01]  /*e840*/  BPT.TRAP 0x1 ;  /* 0x000000040000795c */ /* 0x000fe20000300000 */
.L_x_1202:
[----:B------:R-:W-:Y:S01]  /*e850*/  IMAD R10, R24, 0x8, R22 ;  /* 0x00000008180a7824 */ /* 0x000fe200078e0216 */
[----:B------:R-:W-:Y:S01]  /*e860*/  SHF.L.U32 R20, R27, 0x1f, RZ ;  /* 0x0000001f1b147819 */ /* 0x000fe200000006ff */
[----:B------:R-:W-:Y:S01]  /*e870*/  BSSY B1, `(.L_x_1203) ;  /* 0x0000004000017945 */ /* 0x000fe20003800000 */
[----:B------:R-:W-:Y:S02]  /*e880*/  SHF.R.S32.HI R9, RZ, 0x1f, R5 ;  /* 0x0000001fff097819 */ /* 0x000fe40000011405 */
[----:B------:R-:W0:Y:S02]  /*e890*/  SYNCS.PHASECHK.TRANS64.TRYWAIT P0, [R10+URZ+0x32440], R20 ;  /* 0x032440140a0075a7 */ /* 0x000e24000800017f */
[----:B0-----:R-:W-:Y:S05]  /*e8a0*/  @!P0 BRA `(.L_x_1204) ;  /* 0x0000004400088947 */ /* 0x001fea0003800000 */
.L_x_1315:
[----:B------:R-:W-:Y:S05]  /*e8b0*/  BSYNC B1 ;  /* 0x0000000000017941 */ /* 0x000fea0003800000 */
.L_x_1203:
        /* <DEDUP_REMOVED lines=13> */
[----:B------:R-:W-:Y:S02]  /*e990*/  IADD3 R3, R3, R6, RZ ;  /* 0x0000000603037210 */ /* 0x000fe40007ffe0ff */
[----:B------:R-:W-:Y:S02]  /*e9a0*/  IMAD R6, R18, UR5, R7 ;  /* 0x0000000512067c24 */ /* 0x000fe4000f8e0207 */
[----:B------:R-:W-:Y:S02]  /*e9b0*/  IMAD R7, R24, 0x1800, R30 ;  /* 0x0000180018077824 */ /* 0x000fe400078e021e */
        /* <DEDUP_REMOVED lines=8> */
[----:B------:R-:W-:-:S03]  /*ea40*/  IMAD R7, R7, 0x2, R22 ;  /* 0x0000000207077824 */ /* 0x000fc600078e0216 */
[----:B------:R-:W2:Y:S04]  /*ea50*/  SHFL.IDX PT, R3, R8, RZ, 0x181f ;  /* 0x00181fff08037589 */ /* 0x000ea800000e0000 */
[----:B------:R-:W-:Y:S01]  /*ea60*/  SHFL.IDX PT, R14, R6, 0x5, 0x181f ;  /* 0x00b81f00060e7f89 */ /* 0x000fe200000e0000 */
        /* <DEDUP_REMOVED lines=23> */
[----:B---3--:R1:W-:Y:S03]  /*ebe0*/  LDGSTS.E.BYPASS.LTC128B.128 [R7+0x1e400], desc[UR36][R2.64], !P1 ;  /* 0x1e40000002077fae */ /* 0x0083e6000c901d64 */
.L_x_1329:
[----:B-1----:R-:W-:-:S04]  /*ebf0*/  IADD3 R2, P0, R14, R0, RZ ;  /* 0x000000000e027210 */ /* 0x002fc80007f1e0ff */
[----:B------:R-:W-:Y:S02]  /*ec00*/  IADD3.X R3, RZ, R8, RZ, P0, !PT ;  /* 0x00000008ff037210 */ /* 0x000fe400007fe4ff */
[----:B------:R-:W-:-:S03]  /*ec10*/  PLOP3.LUT P0, PT, PT, PT, PT, 0x80, 0x0 ;  /* 0x000000000000781c */ /* 0x000fc60003f0f070 */
[----:B------:R-:W-:Y:S01]  /*ec20*/  @!PT LDS RZ, [RZ] ;  /* 0x00000000fffff984 */ /* 0x000fe20000000800 */
[----:B------:R-:W-:Y:S01]  /*ec30*/  @!PT LDS RZ, [RZ] ;  /* 0x00000000fffff984 */ /* 0x000fe20000000800 */
[----:B------:R-:W-:Y:S01]  /*ec40*/  @!PT LDS RZ, [RZ] ;  /* 0x00000000fffff984 */ /* 0x000fe20000000800 */
[----:B------:R1:W-:Y:S01]  /*ec50*/  LDGSTS.E.BYPASS.LTC128B.128 [R7+0x1ec00], desc[UR36][R2.64], !P1 ;  /* 0x1ec0000002077fae */ /* 0x0003e2000c901d64 */
[----:B------:R-:W-:-:S09]  /*ec60*/  NOP ;  /* 0x0000000000007918 */ /* 0x000fd20000000000 */
.L_x_1206:
        /* <DEDUP_REMOVED lines=10> */
.L_x_1207:
[----:B------:R2:W-:Y:S01]  /*ed10*/  SYNCS.ARRIVE.TRANS64.A1T0 RZ, [R10+URZ+0x32430], RZ ;  /* 0x032430ff0aff79a7 */ /* 0x0005e2000810003f */
[----:B------:R-:W-:Y:S05]  /*ed20*/  @!P3 BRA `(.L_x_1208) ;  /* 0x000000000004b947 */ /* 0x000fea0003800000 */
[----:B------:R-:W-:Y:S01]  /*ed30*/  BPT.TRAP 0x1 ;  /* 0x000000040000795c */ /* 0x000fe20000300000 */
.L_x_1208:
[----:B------:R-:W3:Y:S01]  /*ed40*/  SYNCS.PHASECHK.TRANS64.TRYWAIT P0, [R10+URZ+0x32460], R20 ;  /* 0x032460140a0075a7 */ /* 0x000ee2000800017f */
[----:B------:R-:W-:Y:S04]  /*ed50*/  BSSY B1, `(.L_x_1209) ;  /* 0x0000002000017945 */ /* 0x000fe80003800000 */
[----:B---3--:R-:W-:Y:S05]  /*ed60*/  @!P0 BRA `(.L_x_1210) ;  /* 0x00000044008c8947 */ /* 0x008fea0003800000 */
.L_x_1330:
[----:B------:R-:W-:Y:S05]  /*ed70*/  BSYNC B1 ;  /* 0x0000000000017941 */ /* 0x000fea0003800000 */
.L_x_1209:
[----:B------:R-:W-:Y:S01]  /*ed80*/  ULDC.64 UR4, c[0x0][0x328] ;  /* 0x0000ca0000047ab9 */ /* 0x000fe20000000a00 */
[----:B------:R-:W-:Y:S01]  /*ed90*/  LOP3.LUT P5, RZ, R23, 0x1, RZ, 0xc0, !PT ;  /* 0x0000000117ff7812 */ /* 0x000fe200078ac0ff */
[----:B-1----:R-:W-:Y:S01]  /*eda0*/  IMAD R2, R9, UR4, RZ ;  /* 0x0000000409027c24 */ /* 0x002fe2000f8e02ff */
        /* <DEDUP_REMOVED lines=24> */
[----:B------:R-:W1:Y:S04]  /*ef30*/  SHFL.IDX PT, R3, R25, RZ, 0x181f ;  /* 0x00181fff19037589 */ /* 0x000e6800000e0000 */
[----:B------:R-:W-:Y:S04]  /*ef40*/  SHFL.IDX PT, R4, R25, 0x1, 0x181f ;  /* 0x00381f0019047f89 */ /* 0x000fe800000e0000 */
[----:B------:R-:W-:Y:S04]  /*ef50*/  SHFL.IDX PT, R8, R17, 0x2, 0x181f ;  /* 0x00581f0011087f89 */ /* 0x000fe800000e0000 */
[----:B------:R-:W-:Y:S01]  /*ef60*/  SHFL.IDX PT, R5, R25, 0x3, 0x181f ;  /* 0x00781f0019057f89 */ /* 0x000fe200000e0000 */
[----:B0-----:R-:W-:-:S03]  /*ef70*/  IADD3 R2, P0, R14, R0, RZ ;  /* 0x000000000e027210 */ /* 0x001fc60007f1e0ff */
[----:B------:R-:W0:Y:S02]  /*ef80*/  SHFL.IDX PT, R14, R17, 0x1, 0x181f ;  /* 0x00381f00110e7f89 */ /* 0x000e2400000e0000 */
[----:B-1----:R-:W-:-:S05]  /*ef90*/  IMAD.X R3, RZ, RZ, R3, P0 ;  /* 0x000000ffff037224 */ /* 0x002fca00000e0603 */
        /* <DEDUP_REMOVED lines=9> */
[----:B-1----:R-:W-:Y:S04]  /*f030*/  SHFL.IDX PT, R3, R25, 0x4, 0x181f ;  /* 0x00981f0019037f89 */ /* 0x002fe800000e0000 */
[----:B------:R1:W-:Y:S04]  /*f040*/  LDGSTS.E.BYPASS.LTC128B.128 [R20+0xc00], desc[UR36][R6.64], !P5 ;  /* 0x00c0000006147fae */ /* 0x0003e8000e901d64 */
[----:B------:R1:W-:Y:S04]  /*f050*/  LDGSTS.E.BYPASS.LTC128B.128 [R20+0x3c00], desc[UR36][R6.64+0x80], !P4 ;  /* 0x03c0008006147fae */ /* 0x0003e8000e101d64 */
[----:B------:R1:W-:Y:S04]  /*f060*/  LDGSTS.E.BYPASS.LTC128B.128 [R20+0x6c00], desc[UR36][R6.64+0x100], !P3 ;  /* 0x06c0010006147fae */ /* 0x0003e8000d901d64 */
[----:B------:R1:W-:Y:S01]  /*f070*/  LDGSTS.E.BYPASS.LTC128B.128 [R20+0x9c00], desc[UR36][R6.64+0x180], !P1 ;  /* 0x09c0018006147fae */ /* 0x0003e2000c901d64 */
[----:B0-----:R-:W-:Y:S01]  /*f080*/  IMAD.X R9, RZ, RZ, R4, P0 ;  /* 0x000000ffff097224 */ /* 0x001fe200000e0604 */
[----:B------:R-:W-:-:S02]  /*f090*/  IADD3 R4, P0, R14, R0, RZ ;  /* 0x000000000e047210 */ /* 0x000fc40007f1e0ff */
[----:B------:R-:W-:Y:S02]  /*f0a0*/  SHFL.IDX PT, R25, R25, 0x5, 0x181f ;  /* 0x00b81f0019197f89 */ /* 0x000fe400000e0000 */
[----:B------:R-:W-:Y:S02]  /*f0b0*/  IADD3.X R5, RZ, R5, RZ, P0, !PT ;  /* 0x00000005ff057210 */ /* 0x000fe400007fe4ff */
[----:B------:R-:W0:Y:S04]  /*f0c0*/  SHFL.IDX PT, R14, R17, 0x4, 0x181f ;  /* 0x00981f00110e7f89 */ /* 0x000e2800000e0000 */
        /* <DEDUP_REMOVED lines=15> */
.L_x_1344:
[----:B01----:R-:W-:-:S05]  /*f1c0*/  IADD3 R2, P0, R14, R0, RZ ;  /* 0x000000000e027210 */ /* 0x003fca0007f1e0ff */
        /* <DEDUP_REMOVED lines=10> */
.L_x_1212:
        /* <DEDUP_REMOVED lines=10> */
.L_x_1213:
[----:B------:R1:W-:Y:S01]  /*f310*/  SYNCS.ARRIVE.TRANS64.A1T0 RZ, [R10+URZ+0x32450], RZ ;  /* 0x032450ff0aff79a7 */ /* 0x0003e2000810003f */
[----:B------:R-:W-:Y:S05]  /*f320*/  @P2 BRA `(.L_x_1214) ;  /* 0xfffffff000a02947 */ /* 0x000fea000383ffff */
.L_x_1201:
[----:B------:R-:W-:Y:S05]  /*f330*/  BSYNC B0 ;  /* 0x0000000000007941 */ /* 0x000fea0003800000 */
.L_x_1200:
[----:B0-----:R-:W0:Y:S01]  /*f340*/  S2R R2, SR_TID.X ;  /* 0x0000000000027919 */ /* 0x001e220000002100 */
[----:B------:R-:W-:Y:S01]  /*f350*/  VIADD R24, R24, 0x1 ;  /* 0x0000000118187836 */ /* 0x000fe20000000000 */
[----:B------:R-:W-:Y:S04]  /*f360*/  BSSY B0, `(.L_x_1215) ;  /* 0x0000012000007945 */ /* 0x000fe80003800000 */
[----:B------:R-:W-:-:S04]  /*f370*/  ISETP.NE.AND P0, PT, R24, 0x2, PT ;  /* 0x000000021800780c */ /* 0x000fc80003f05270 */
[----:B------:R-:W-:Y:S02]  /*f380*/  SEL R0, RZ, 0x1, P0 ;  /* 0x00000001ff007807 */ /* 0x000fe40000000000 */
[----:B0-----:R-:W-:-:S04]  /*f390*/  LOP3.LUT R2, R2, 0x7f, RZ, 0xc0, !PT ;  /* 0x0000007f02027812 */ /* 0x001fc800078ec0ff */
[----:B------:R-:W-:-:S13]  /*f3a0*/  ISETP.NE.AND P1, PT, R2, RZ, PT ;  /* 0x000000ff0200720c */ /* 0x000fda0003f25270 */
[----:B------:R-:W-:Y:S05]  /*f3b0*/  @P1 BRA `(.L_x_1216) ;  /* 0x0000000000301947 */ /* 0x000fea0003800000 */
[----:B------:R-:W0:Y:S01]  /*f3c0*/  S2R R5, SR_LANEID ;  /* 0x0000000000057919 */ /* 0x000e220000000000 */
[----:B------:R-:W-:Y:S01]  /*f3d0*/  VOTEU.ANY UR4, UPT, PT ;  /* 0x0000000000047886 */ /* 0x000fe200038e0100 */
[----:B------:R-:W3:Y:S01]  /*f3e0*/  LDC.64 R2, c[0x0][0xd60] ;  /* 0x00035800ff027b82 */ /* 0x000ee20000000a00 */
[----:B------:R-:W0:Y:S02]  /*f3f0*/  FLO.U32 R4, UR4 ;  /* 0x0000000400047d00 */ /* 0x000e2400080e0000 */
[----:B0-----:R-:W-:-:S06]  /*f400*/  ISETP.EQ.U32.AND P1, PT, R4, R5, PT ;  /* 0x000000050400720c */ /* 0x001fcc0003f22070 */
[----:B------:R-:W3:Y:S07]  /*f410*/  POPC R5, UR4 ;  /* 0x0000000400057d09 */ /* 0x000eee0008000000 */
[----:B---3--:R-:W3:Y:S01]  /*f420*/  @P1 ATOMG.E.ADD.STRONG.GPU PT, R3, desc[UR36][R2.64], R5 ;  /* 0x00000005020319a8 */ /* 0x008ee200081ee1e4 */
[----:B------:R-:W0:Y:S02]  /*f430*/  S2R R6, SR_LTMASK ;  /* 0x0000000000067919 */ /* 0x000e240000003900 */
[----:B0-----:R-:W-:-:S04]  /*f440*/  LOP3.LUT R6, R6, UR4, RZ, 0xc0, !PT ;  /* 0x0000000406067c12 */ /* 0x001fc8000f8ec0ff */
[----:B------:R-:W0:Y:S01]  /*f450*/  POPC R7, R6 ;  /* 0x0000000600077309 */ /* 0x000e220000000000 */
[----:B---3--:R-:W0:Y:S02]  /*f460*/  SHFL.IDX PT, R4, R3, R4, 0x1f ;  /* 0x00001f0403047589 */ /* 0x008e2400000e0000 */
[----:B0-----:R-:W-:-:S07]  /*f470*/  IADD3 R16, R4, UR39, R7 ;  /* 0x0000002704107c10 */ /* 0x001fce000fffe007 */
.L_x_1216:
[----:B------:R-:W-:Y:S05]  /*f480*/  BSYNC B0 ;  /* 0x0000000000007941 */ /* 0x000fea0003800000 */
.L_x_1215:
[----:B------:R-:W-:Y:S02]  /*f490*/  SEL R24, R24, RZ, P0 ;  /* 0x000000ff18187207 */ /* 0x000fe40000000000 */
[----:B------:R-:W-:-:S07]  /*f4a0*/  LOP3.LUT R27, R27, R0, RZ, 0x3c, !PT ;  /* 0x000000001b1b7212 */ /* 0x000fce00078e3cff */
.L_x_1169:
[----:B------:R-:W-:Y:S05]  /*f4b0*/  BSYNC B7 ;  /* 0x0000000000077941 */ /* 0x000fea0003800000 */
.L_x_1167:
        /* <DEDUP_REMOVED lines=11> */
.L_x_1217:
[----:B0-----:R-:W0:Y:S01]  /*f570*/  S2R R0, SR_TID.X ;  /* 0x0000000000007919 */ /* 0x001e220000002100 */
[----:B------:R-:W-:Y:S01]  /*f580*/  UMOV UR4, 0xffffffff ;  /* 0xffffffff00047882 */ /* 0x000fe20000000000 */
[----:B0-----:R-:W-:-:S04]  /*f590*/  LOP3.LUT R8, R0, 0x1f, RZ, 0xc0, !PT ;  /* 0x0000001f00087812 */ /* 0x001fc800078ec0ff */
[----:B------:R-:W-:Y:S01]  /*f5a0*/  ISETP.NE.AND P0, PT, R8, 0x1f, PT ;  /* 0x0000001f0800780c */ /* 0x000fe20003f05270 */
[----:B------:R-:W-:-:S12]  /*f5b0*/  BRA.DIV UR4, `(.L_x_1219) ;  /* 0x0000004604587947 */ /* 0x000fd8000b800000 */
[----:B------:R-:W-:Y:S01]  /*f5c0*/  IMAD.IADD R5, R19, 0x1, R8 ;  /* 0x0000000113057824 */ /* 0x000fe200078e0208 */
[----:B------:R-:W-:-:S04]  /*f5d0*/  ULDC UR4, c[0x0][0xd3c] ;  /* 0x00034f0000047ab9 */ /* 0x000fc80000000800 */
[----:B------:R-:W-:-:S13]  /*f5e0*/  ISETP.GE.OR P1, PT, R5, UR4, !P0 ;  /* 0x0000000405007c0c */ /* 0x000fda000c726670 */
[----:B------:R-:W0:Y:S02]  /*f5f0*/  @!P1 LDC.64 R2, c[0x0][0xd80] ;  /* 0x00036000ff029b82 */ /* 0x000e240000000a00 */
[----:B0-----:R-:W-:-:S06]  /*f600*/  @!P1 IMAD.WIDE R2, R5, 0x4, R2 ;  /* 0x0000000405029825 */ /* 0x001fcc00078e0202 */
        /* <DEDUP_REMOVED lines=9> */
[----:B------:R-:W0:Y:S02]  /*f6a0*/  SHFL.UP PT, R14, R4, 0x1, RZ ;  /* 0x04200000040e7989 */ /* 0x000e2400000e00ff */
[----:B0-----:R-:W-:-:S04]  /*f6b0*/  SEL R5, R14, RZ, P1 ;  /* 0x000000ff0e057207 */ /* 0x001fc80000800000 */
[----:B------:R-:W-:Y:S02]  /*f6c0*/  IADD3 R6, R4, R5, RZ ;  /* 0x0000000504067210 */ /* 0x000fe40007ffe0ff */
[----:B------:R-:W-:Y:S04]  /*f6d0*/  SHFL.IDX PT, R5, R16, RZ, 0x1f ;  /* 0x00001fff10057589 */ /* 0x000fe800000e0000 */
        /* <DEDUP_REMOVED lines=12> */
[----:B------:R0:W3:Y:S02]  /*f7a0*/  SHFL.IDX PT, R14, R6, 0x1f, 0x1f ;  /* 0x03e01f00060e7f89 */ /* 0x0000e400000e0000 */
.L_x_1354:
[----:B------:R-:W-:Y:S02]  /*f7b0*/  ULDC UR4, c[0x0][0xd38] ;  /* 0x00034e0000047ab9 */ /* 0x000fe40000000800 */
[----:B------:R-:W-:-:S04]  /*f7c0*/  IMAD.U32 R7, RZ, RZ, UR4 ;  /* 0x00000004ff077e24 */ /* 0x000fc8000f8e00ff */
[----:B---3--:R-:W-:-:S04]  /*f7d0*/  IMAD R3, R14, R7, RZ ;  /* 0x000000070e037224 */ /* 0x008fc800078e02ff */
[----:B------:R-:W-:-:S05]  /*f7e0*/  IMAD.IADD R8, R0, 0x1, R3 ;  /* 0x0000000100087824 */ /* 0x000fca00078e0203 */
[----:B------:R-:W-:-:S13]  /*f7f0*/  ISETP.GT.AND P6, PT, R8, R5, PT ;  /* 0x000000050800720c */ /* 0x000fda0003fc4270 */
[----:B------:R-:W-:Y:S05]  /*f800*/  @P6 BRA `(.L_x_1220) ;  /* 0x00000000009c6947 */ /* 0x000fea0003800000 */
.L_x_1225:
[----:B------:R-:W3:Y:S01]  /*f810*/  LDC R0, c[0x0][0xd3c] ;  /* 0x00034f00ff007b82 */ /* 0x000ee20000000800 */
[----:B------:R-:W-:-:S05]  /*f820*/  VIADD R19, R19, 0x1f ;  /* 0x0000001f13137836 */ /* 0x000fca0000000000 */
[----:B---3--:R-:W-:-:S13]  /*f830*/  ISETP.GE.AND P6, PT, R19, R0, PT ;  /* 0x000000001300720c */ /* 0x008fda0003fc6270 */
[----:B------:R-:W-:Y:S05]  /*f840*/  @P6 BRA `(.L_x_1221) ;  /* 0x0000000400446947 */ /* 0x000fea0003800000 */
[----:B------:R-:W3:Y:S01]  /*f850*/  S2R R2, SR_TID.X ;  /* 0x0000000000027919 */ /* 0x000ee20000002100 */
[----:B------:R-:W-:Y:S01]  /*f860*/  BSSY B0, `(.L_x_1222) ;  /* 0x0000009000007945 */ /* 0x000fe20003800000 */
[----:B------:R-:W-:Y:S01]  /*f870*/  IMAD.MOV.U32 R4, RZ, RZ, RZ ;  /* 0x000000ffff047224 */ /* 0x000fe200078e00ff */
[----:B---3--:R-:W-:-:S04]  /*f880*/  LOP3.LUT R2, R2, 0x1f, RZ, 0xc0, !PT ;  /* 0x0000001f02027812 */ /* 0x008fc800078ec0ff */
[----:B------:R-:W-:-:S04]  /*f890*/  IADD3 R7, R19, R2, RZ ;  /* 0x0000000213077210 */ /* 0x000fc80007ffe0ff */
[----:B------:R-:W-:-:S13]  /*f8a0*/  ISETP.GE.OR P6, PT, R7, R0, !P0 ;  /* 0x000000000700720c */ /* 0x000fda00047c6670 */
[----:B------:R-:W-:Y:S05]  /*f8b0*/  @P6 BRA `(.L_x_1223) ;  /* 0x00000000000c6947 */ /* 0x000fea0003800000 */
[----:B------:R-:W3:Y:S02]  /*f8c0*/  LDC.64 R2, c[0x0][0xd80] ;  /* 0x00036000ff027b82 */ /* 0x000ee40000000a00 */
[----:B---3--:R-:W-:-:S05]  /*f8d0*/  IMAD.WIDE R2, R7, 0x4, R2 ;  /* 0x0000000407027825 */ /* 0x008fca00078e0202 */
[----:B------:R3:W5:Y:S02]  /*f8e0*/  LDG.E R4, desc[UR36][R2.64] ;  /* 0x0000002402047981 */ /* 0x000764000c1e1900 */
.L_x_1223:
[----:B------:R-:W-:Y:S05]  /*f8f0*/  BSYNC B0 ;  /* 0x0000000000007941 */ /* 0x000fea0003800000 */
.L_x_1222:
[----:B------:R-:W-:-:S03]  /*f900*/  UMOV UR4, 0xffffffff ;  /* 0xffffffff00047882 */ /* 0x000fc60000000000 */
[----:B------:R-:W-:Y:S05]  /*f910*/  BRA.DIV UR4, `(.L_x_1224) ;  /* 0x0000004604a47947 */ /* 0x000fea000b800000 */
[----:B-----5:R-:W4:Y:S02]  /*f920*/  SHFL.UP PT, R14, R4, 0x1, RZ ;  /* 0x04200000040e7989 */ /* 0x020f2400000e00ff */
[----:B----4-:R-:W-:-:S05]  /*f930*/  SEL R13, R14, RZ, P1 ;  /* 0x000000ff0e0d7207 */ /* 0x010fca0000800000 */
[----:B------:R-:W-:-:S05]  /*f940*/  IMAD.IADD R13, R4, 0x1, R13 ;  /* 0x00000001040d7824 */ /* 0x000fca00078e020d */
[----:B------:R-:W4:Y:S02]  /*f950*/  SHFL.UP PT, R14, R13, 0x2, RZ ;  /* 0x044000000d0e7989 */ /* 0x000f2400000e00ff */
[----:B----4-:R-:W-:-:S05]  /*f960*/  SEL R0, R14, RZ, P2 ;  /* 0x000000ff0e007207 */ /* 0x010fca0001000000 */
[----:B------:R-:W-:-:S05]  /*f970*/  IMAD.IADD R0, R13, 0x1, R0 ;  /* 0x000000010d007824 */ /* 0x000fca00078e0200 */
[----:B------:R-:W3:Y:S02]  /*f980*/  SHFL.UP PT, R14, R0, 0x4, RZ ;  /* 0x04800000000e7989 */ /* 0x000ee400000e00ff */
[----:B---3--:R-:W-:-:S05]  /*f990*/  SEL R3, R14, RZ, P3 ;  /* 0x000000ff0e037207 */ /* 0x008fca0001800000 */
[----:B------:R-:W-:-:S05]  /*f9a0*/  IMAD.IADD R2, R0, 0x1, R3 ;  /* 0x0000000100027824 */ /* 0x000fca00078e0203 */
[----:B------:R-:W3:Y:S02]  /*f9b0*/  SHFL.UP PT, R14, R2, 0x8, RZ ;  /* 0x05000000020e7989 */ /* 0x000ee400000e00ff */
[----:B---3--:R-:W-:-:S05]  /*f9c0*/  SEL R3, R14, RZ, P4 ;  /* 0x000000ff0e037207 */ /* 0x008fca0002000000 */
[----:B------:R-:W-:-:S05]  /*f9d0*/  IMAD.IADD R3, R2, 0x1, R3 ;  /* 0x0000000102037824 */ /* 0x000fca00078e0203 */
[----:B------:R-:W0:Y:S02]  /*f9e0*/  SHFL.UP PT, R14, R3, 0x10, RZ ;  /* 0x06000000030e7989 */ /* 0x000e2400000e00ff */
[----:B0-----:R-:W-:-:S05]  /*f9f0*/  SEL R6, R14, RZ, P5 ;  /* 0x000000ff0e067207 */ /* 0x001fca0002800000 */
[----:B------:R-:W-:-:S05]  /*fa00*/  IMAD.IADD R6, R3, 0x1, R6 ;  /* 0x0000000103067824 */ /* 0x000fca00078e0206 */
[----:B------:R0:W3:Y:S02]  /*fa10*/  SHFL.IDX PT, R14, R6, 0x1f, 0x1f ;  /* 0x03e01f00060e7f89 */ /* 0x0000e400000e0000 */
.L_x_1362:
[----:B------:R-:W-:Y:S02]  /*fa20*/  ULDC UR4, c[0x0][0xd38] ;  /* 0x00034e0000047ab9 */ /* 0x000fe40000000800 */
[----:B------:R-:W-:-:S04]  /*fa30*/  IMAD.U32 R7, RZ, RZ, UR4 ;  /* 0x00000004ff077e24 */ /* 0x000fc8000f8e00ff */
[----:B---3--:R-:W-:-:S05]  /*fa40*/  IMAD R3, R14, R7, RZ ;  /* 0x000000070e037224 */ /* 0x008fca00078e02ff */
[----:B------:R-:W-:-:S04]  /*fa50*/  IADD3 R8, R3, R8, RZ ;  /* 0x0000000803087210 */ /* 0x000fc80007ffe0ff */
[----:B------:R-:W-:-:S13]  /*fa60*/  ISETP.GT.AND P6, PT, R8, R5, PT ;  /* 0x000000050800720c */ /* 0x000fda0003fc4270 */
[----:B------:R-:W-:Y:S05]  /*fa70*/  @!P6 BRA `(.L_x_1225) ;  /* 0xfffffffc0064e947 */ /* 0x000fea000383ffff */
.L_x_1220:
[----:B------:R-:W-:Y:S01]  /*fa80*/  IMAD.IADD R8, R8, 0x1, -R3 ;  /* 0x0000000108087824 */ /* 0x000fe200078e0a03 */
[----:B------:R-:W-:-:S03]  /*fa90*/  UMOV UR4, 0xffffffff ;  /* 0xffffffff00047882 */ /* 0x000fc60000000000 */
[----:B------:R-:W-:-:S05]  /*faa0*/  IMAD R0, R6, R7, R8 ;  /* 0x0000000706007224 */ /* 0x000fca00078e0208 */
[----:B------:R-:W-:Y:S01]  /*fab0*/  ISETP.GT.AND P6, PT, R0, R5, PT ;  /* 0x000000050000720c */ /* 0x000fe20003fc4270 */
[----:B------:R-:W-:-:S12]  /*fac0*/  BRA.DIV UR4, `(.L_x_1226) ;  /* 0x0000004604f47947 */ /* 0x000fd8000b800000 */
[----:B------:R-:W-:-:S04]  /*fad0*/  VOTE.ANY R2, PT, !P6 ;  /* 0x0000000000027806 */ /* 0x000fc800070e0100 */
[----:B------:R-:W3:Y:S02]  /*fae0*/  POPC R0, R2 ;  /* 0x0000000200007309 */ /* 0x000ee40000000000 */
[----:B---3--:R3:W4:Y:S02]  /*faf0*/  SHFL.IDX PT, R4, R4, R0, 0x1f ;  /* 0x00001f0004047589 */ /* 0x00872400000e0000 */
.L_x_1366:
[----:B------:R-:W-:Y:S01]  /*fb00*/  ISETP.NE.AND P0, PT, R2, RZ, PT ;  /* 0x000000ff0200720c */ /* 0x000fe20003f05270 */
[----:B------:R-:W-:-:S12]  /*fb10*/  IMAD.MOV.U32 R14, RZ, RZ, RZ ;  /* 0x000000ffff0e7224 */ /* 0x000fd800078e00ff */
[----:B------:R-:W-:Y:S05]  /*fb20*/  @!P0 BRA `(.L_x_1227) ;  /* 0x0000000000108947 */ /* 0x000fea0003800000 */
[----:B------:R-:W-:Y:S01]  /*fb30*/  UMOV UR4, 0xffffffff ;  /* 0xffffffff00047882 */ /* 0x000fe20000000000 */
[----:B------:R-:W-:Y:S02]  /*fb40*/  VIADD R12, R0, 0xffffffff ;  /* 0xffffffff000c7836 */ /* 0x000fe40000000000 */
[----:B------:R-:W-:Y:S05]  /*fb50*/  BRA.DIV UR4, `(.L_x_1228) ;  /* 0x0000004a04187947 */ /* 0x000fea000b800000 */
[----:B------:R0:W0:Y:S02]  /*fb60*/  SHFL.IDX PT, R14, R6, R12, 0x1f ;  /* 0x00001f0c060e7589 */ /* 0x00002400000e0000 */
.L_x_1227:
[----:B0---4-:R-:W-:Y:S01]  /*fb70*/  IABS R6, R4 ;  /* 0x0000000400067213 */ /* 0x011fe20000000000 */
[----:B------:R-:W-:Y:S02]  /*fb80*/  IMAD R16, R14, R7, R8 ;  /* 0x000000070e107224 */ /* 0x000fe400078e0208 */
[----:B------:R-:W-:Y:S01]  /*fb90*/  IMAD.IADD R19, R0, 0x1, R19 ;  /* 0x0000000100137824 */ /* 0x000fe200078e0213 */
[----:B------:R-:W0:Y:S08]  /*fba0*/  I2F.RP R9, R6 ;  /* 0x0000000600097306 */ /* 0x000e300000209400 */
[----:B0-----:R-:W0:Y:S02]  /*fbb0*/  MUFU.RCP R9, R9 ;  /* 0x0000000900097308 */ /* 0x001e240000001000 */
[----:B0-----:R-:W-:-:S06]  /*fbc0*/  VIADD R2, R9, 0xffffffe ;  /* 0x0ffffffe09027836 */ /* 0x001fcc0000000000 */
[----:B------:R0:W4:Y:S02]  /*fbd0*/  F2I.FTZ.U32.TRUNC.NTZ R3, R2 ;  /* 0x0000000200037305 */ /* 0x000124000021f000 */
[----:B0-----:R-:W-:Y:S02]  /*fbe0*/  IMAD.MOV.U32 R2, RZ, RZ, RZ ;  /* 0x000000ffff027224 */ /* 0x001fe400078e00ff */
[----:B----4-:R-:W-:-:S04]  /*fbf0*/  IMAD.MOV R7, RZ, RZ, -R3 ;  /* 0x000000ffff077224 */ /* 0x010fc800078e0a03 */
[----:B------:R-:W-:-:S04]  /*fc00*/  IMAD R7, R7, R6, RZ ;  /* 0x0000000607077224 */ /* 0x000fc800078e02ff */
[----:B------:R-:W-:-:S04]  /*fc10*/  IMAD.HI.U32 R3, R3, R7, R2 ;  /* 0x0000000703037227 */ /* 0x000fc800078e0002 */
[----:B------:R-:W-:Y:S01]  /*fc20*/  IMAD.IADD R7, R5, 0x1, -R16 ;  /* 0x0000000105077824 */ /* 0x000fe200078e0a10 */
[----:B------:R-:W-:-:S04]  /*fc30*/  IABS R5, R4 ;  /* 0x0000000400057213 */ /* 0x000fc80000000000 */
[----:B------:R-:W-:Y:S02]  /*fc40*/  IABS R2, R7 ;  /* 0x0000000700027213 */ /* 0x000fe40000000000 */
[----:B------:R-:W-:-:S03]  /*fc50*/  IADD3 R5, RZ, -R5, RZ ;  /* 0x80000005ff057210 */ /* 0x000fc60007ffe0ff */
        /* <DEDUP_REMOVED lines=16> */
.L_x_1221:
[----:B------:R-:W-:Y:S01]  /*fd60*/  UMOV UR4, URZ ;  /* 0x0000003f00047c82 */ /* 0x000fe20008000000 */
[----:B------:R-:W-:Y:S01]  /*fd70*/  UMOV UR5, URZ ;  /* 0x0000003f00057c82 */ /* 0x000fe20008000000 */
[----:B------:R-:W-:Y:S01]  /*fd80*/  ULDC UR6, c[0x0][0xd3c] ;  /* 0x00034f0000067ab9 */ /* 0x000fe20000000800 */
[----:B------:R-:W-:Y:S01]  /*fd90*/  MOV R16, R5 ;  /* 0x0000000500107202 */ /* 0x000fe20000000f00 */
[----:B------:R-:W-:Y:S02]  /*fda0*/  IMAD.U32 R17, RZ, RZ, UR4 ;  /* 0x00000004ff117e24 */ /* 0x000fe4000f8e00ff */
[----:B------:R-:W-:Y:S02]  /*fdb0*/  IMAD.U32 R18, RZ, RZ, UR5 ;  /* 0x00000005ff127e24 */ /* 0x000fe4000f8e00ff */
[----:B------:R-:W-:-:S07]  /*fdc0*/  IMAD.U32 R19, RZ, RZ, UR6 ;  /* 0x00000006ff137e24 */ /* 0x000fce000f8e00ff */
.L_x_1229:
[----:B---3--:R-:W3:Y:S01]  /*fdd0*/  S2R R0, SR_TID.X ;  /* 0x0000000000007919 */ /* 0x008ee20000002100 */
[----:B------:R-:W-:Y:S05]  /*fde0*/  WARPSYNC.ALL ;  /* 0x0000000000007948 */ /* 0x000fea0003800000 */
[----:B------:R-:W-:Y:S01]  /*fdf0*/  BAR.SYNC.DEFER_BLOCKING 0x4, 0x180 ;  /* 0x0106000000007b1d */ /* 0x000fe20000010000 */
[----:B---3--:R-:W-:-:S04]  /*fe00*/  LOP3.LUT R0, R0, 0x1f, RZ, 0xc0, !PT ;  /* 0x0000001f00007812 */ /* 0x008fc800078ec0ff */
[----:B------:R-:W-:-:S13]  /*fe10*/  ISETP.NE.AND P0, PT, R0, RZ, PT ;  /* 0x000000ff0000720c */ /* 0x000fda0003f05270 */
[----:B------:R-:W3:Y:S01]  /*fe20*/  @!P0 S2R R3, SR_CgaCtaId ;  /* 0x0000000000038919 */ /* 0x000ee20000008800 */
[----:B------:R-:W-:-:S04]  /*fe30*/  @!P0 MOV R0, 0x400 ;  /* 0x0000040000008802 */ /* 0x000fc80000000f00 */
[----:B---3--:R-:W-:-:S05]  /*fe40*/  @!P0 LEA R22, R3, R0, 0x18 ;  /* 0x0000000003168211 */ /* 0x008fca00078ec0ff */
[----:B------:R3:W-:Y:S01]  /*fe50*/  @!P0 STS.128 [R22+0x324d0], R16 ;  /* 0x0324d01016008388 */ /* 0x0007e20000000c00 */
[----:B------:R-:W-:Y:S06]  /*fe60*/  BAR.ARV 0x5, 0x180 ;  /* 0x0146000000007b1d */ /* 0x000fec0000002000 */
.L_x_1218:
[----:B------:R-:W-:Y:S02]  /*fe70*/  ULDC UR4, c[0x0][0xd3c] ;  /* 0x00034f0000047ab9 */ /* 0x000fe40000000800 */
[----:B----4-:R-:W-:-:S13]  /*fe80*/  ISETP.GE.AND P0, PT, R19, UR4, PT ;  /* 0x0000000413007c0c */ /* 0x010fda000bf06270 */
[----:B------:R-:W-:Y:S05]  /*fe90*/  @!P0 BRA `(.L_x_1230) ;  /* 0xffffffb0003c8947 */ /* 0x000fea000383ffff */
[----:B------:R-:W-:Y:S05]  /*fea0*/  BSYNC B8 ;  /* 0x0000000000087941 */ /* 0x000fea0003800000 */
.L_x_1163:
[----:B01----:R-:W4:Y:S01]  /*feb0*/  LDL.LU R0, [R1+0x18] ;  /* 0x0000180001007983 */ /* 0x003f220000300800 */
        /* <DEDUP_REMOVED lines=11> */
.L_x_1369:
[----:B------:R-:W-:Y:S05]  /*ff70*/  BSYNC B0 ;  /* 0x0000000000007941 */ /* 0x000fea0003800000 */
.L_x_1231:
[----:B------:R-:W-:-:S03]  /*ff80*/  UMOV UR4, 0xffffffff ;  /* 0xffffffff00047882 */ /* 0x000fc60000000000 */
[----:B------:R-:W-:Y:S05]  /*ff90*/  BRA.DIV UR4, `(.L_x_1233) ;  /* 0x0000004604407947 */ /* 0x000fea000b800000 */
[----:B0-----:R-:W0:Y:S02]  /*ffa0*/  S2R R0, SR_TID.X ;  /* 0x0000000000007919 */ /* 0x001e240000002100 */
[----:B0-----:R-:W-:-:S04]  /*ffb0*/  SHF.R.U32.HI R0, RZ, 0x5, R0 ;  /* 0x00000005ff007819 */ /* 0x001fc80000011600 */
[----:B------:R-:W-:-:S05]  /*ffc0*/  LOP3.LUT R0, R0, 0x3, RZ, 0xc0, !PT ;  /* 0x0000000300007812 */ /* 0x000fca00078ec0ff */
[----:B------:R0:W1:Y:S02]  /*ffd0*/  SHFL.IDX PT, R14, R0, RZ, 0x1f ;  /* 0x00001fff000e7589 */ /* 0x00006400000e0000 */
.L_x_1372:
[----:B-1----:R-:W-:Y:S01]  /*ffe0*/  ISETP.NE.AND P0, PT, R14, RZ, PT ;  /* 0x000000ff0e00720c */ /* 0x002fe20003f05270 */
[----:B------:R-:W-:-:S12]  /*fff0*/  BSSY B0, `(.L_x_1234) ;  /* 0x0000026000007945 */ /* 0x000fd80003800000 */
[----:B------:R-:W-:Y:S05]  /*10000*/  @P0 BRA `(.L_x_1235) ;  /* 0x0000000000900947 */ /* 0x000fea0003800000 */
[----:B------:R-:W-:-:S03]  /*10010*/  UMOV UR4, 0xffffffff ;  /* 0xffffffff00047882 */ /* 0x000fc60000000000 */
[----:B------:R-:W-:Y:S05]  /*10020*/  BRA.DIV UR4, `(.L_x_1236) ;  /* 0x0000004604507947 */ /* 0x000fea000b800000 */
[----:B------:R-:W-:-:S13]  /*10030*/  ELECT P6, URZ, PT ;  /* 0x00000000003f782f */ /* 0x000fda00038c0000 */
.L_x_1375:
[----:B------:R-:W-:Y:S05]  /*10040*/  @!P6 BRA `(.L_x_1235) ;  /* 0x000000000080e947 */ /* 0x000fea0003800000 */
[----:B0-----:R-:W4:Y:S02]  /*10050*/  LDL R0, [R1+0x24] ;  /* 0x0000240001007983 */ /* 0x001f240000100800 */
[----:B----4-:R-:W-:-:S13]  /*10060*/  R2UR UR4, R0 ;  /* 0x00000000000472ca */ /* 0x010fda00000e0000 */
[----:B------:R-:W-:-:S06]  /*10070*/  ULOP3.LUT UR4, UR4, 0x2, URZ, 0xfc, !UPT ;  /* 0x0000000204047892 */ /* 0x000fcc000f8efc3f */
[----:B------:R-:W-:-:S05]  /*10080*/  IMAD.U32 R0, RZ, RZ, UR4 ;  /* 0x00000004ff007e24 */ /* 0x000fca000f8e00ff */
[----:B------:R-:W-:-:S13]  /*10090*/  ISETP.NE.AND P0, PT, R0, 0x3, PT ;  /* 0x000000030000780c */ /* 0x000fda0003f05270 */
[----:B------:R-:W-:Y:S05]  /*100a0*/  @!P0 BRA `(.L_x_1237) ;  /* 0x0000000000048947 */ /* 0x000fea0003800000 */
[----:B------:R-:W-:Y:S01]  /*100b0*/  BPT.TRAP 0x1 ;  /* 0x000000040000795c */ /* 0x000fe20000300000 */
.L_x_1237:
[C---:B------:R-:W-:Y:S01]  /*100c0*/  IMAD R3, R24.reuse, 0x8, R5 ;  /* 0x0000000818037824 */ /* 0x040fe200078e0205 */
[----:B------:R-:W-:Y:S02]  /*100d0*/  SHF.L.U32 R2, R27, 0x1f, RZ ;  /* 0x0000001f1b027819 */ /* 0x000fe400000006ff */
[----:B------:R-:W-:Y:S02]  /*100e0*/  IADD3 R24, R24, 0x1, RZ ;  /* 0x0000000118187810 */ /* 0x000fe40007ffe0ff */
[----:B------:R-:W0:Y:S02]  /*100f0*/  SYNCS.PHASECHK.TRANS64.TRYWAIT P1, [R3+URZ+0x32440], R2 ;  /* 0x03244002030075a7 */ /* 0x000e24000802017f */
[----:B------:R-:W-:-:S04]  /*10100*/  ISETP.NE.AND P2, PT, R24, 0x2, PT ;  /* 0x000000021800780c */ /* 0x000fc80003f45270 */
[----:B------:R-:W-:Y:S01]  /*10110*/  SEL R0, RZ, 0x1, P2 ;  /* 0x00000001ff007807 */ /* 0x000fe20001000000 */
[----:B0-----:R-:W-:Y:S08]  /*10120*/  @!P1 BRA `(.L_x_1238) ;  /* 0x0000004400309947 */ /* 0x001ff00003800000 */
.L_x_1376:
[----:B------:R-:W-:Y:S02]  /*10130*/  SEL R24, R24, RZ, P2 ;  /* 0x000000ff18187207 */ /* 0x000fe40001000000 */
[----:B------:R-:W-:Y:S01]  /*10140*/  LOP3.LUT R0, R27, R0, RZ, 0x3c, !PT ;  /* 0x000000001b007212 */ /* 0x000fe200078e3cff */
[----:B------:R-:W-:Y:S06]  /*10150*/  @!P0 BRA `(.L_x_1239) ;  /* 0x0000000000048947 */ /* 0x000fec0003800000 */
[----:B------:R-:W-:Y:S01]  /*10160*/  BPT.TRAP 0x1 ;  /* 0x000000040000795c */ /* 0x000fe20000300000 */
.L_x_1239:
[----:B------:R-:W-:Y:S01]  /*10170*/  IMAD R5, R24, 0x8, R5 ;  /* 0x0000000818057824 */ /* 0x000fe200078e0205 */
[----:B------:R-:W-:-:S04]  /*10180*/  SHF.L.U32 R0, R0, 0x1f, RZ ;  /* 0x0000001f00007819 */ /* 0x000fc800000006ff */
[----:B------:R-:W1:Y:S02]  /*10190*/  SYNCS.PHASECHK.TRANS64.TRYWAIT P1, [R5+URZ+0x32440], R0 ;  /* 0x03244000050075a7 */ /* 0x000e64000802017f */
[----:B-1----:R-:W-:Y:S05]  /*101a0*/  @!P1 BRA `(.L_x_1240) ;  /* 0x0000004400249947 */ /* 0x002fea0003800000 */
.L_x_1377:
[----:B------:R-:W-:Y:S05]  /*101b0*/  @!P0 BRA `(.L_x_1241) ;  /* 0x0000000000048947 */ /* 0x000fea0003800000 */
[----:B------:R-:W-:Y:S01]  /*101c0*/  BPT.TRAP 0x1 ;  /* 0x000000040000795c */ /* 0x000fe20000300000 */
.L_x_1241:
[----:B------:R-:W4:Y:S02]  /*101d0*/  SYNCS.PHASECHK.TRANS64.TRYWAIT P1, [R3+URZ+0x32460], R2 ;  /* 0x03246002030075a7 */ /* 0x000f24000802017f */
[----:B----4-:R-:W-:Y:S05]  /*101e0*/  @!P1 BRA `(.L_x_1242) ;  /* 0x0000004400289947 */ /* 0x010fea0003800000 */
.L_x_1378:
[----:B------:R-:W-:Y:S05]  /*101f0*/  @!P0 BRA `(.L_x_1243) ;  /* 0x0000000000048947 */ /* 0x000fea0003800000 */
[----:B------:R-:W-:Y:S01]  /*10200*/  BPT.TRAP 0x1 ;  /* 0x000000040000795c */ /* 0x000fe20000300000 */
.L_x_1243:
[----:B------:R0:W0:Y:S02]  /*10210*/  SYNCS.PHASECHK.TRANS64.TRYWAIT P0, [R5+URZ+0x32460], R0 ;  /* 0x03246000050075a7 */ /* 0x000024000800017f */
[----:B0-----:R-:W-:Y:S05]  /*10220*/  @!P0 NANOSLEEP.SYNCS 0x989680 ;  /* 0x009896800000895d */ /* 0x001fea0003900000 */
[----:B------:R-:W0:Y:S02]  /*10230*/  @!P0 SYNCS.PHASECHK.TRANS64 P0, [R5+URZ+0x32460], R0 ;  /* 0x03246000050085a7 */ /* 0x000e24000800007f */
[----:B0-----:R-:W-:Y:S05]  /*10240*/  @!P0 BRA `(.L_x_1243) ;  /* 0xfffffffc00f08947 */ /* 0x001fea000383ffff */
.L_x_1235:
[----:B------:R-:W-:Y:S05]  /*10250*/  BSYNC B0 ;  /* 0x0000000000007941 */ /* 0x000fea0003800000 */
.L_x_1234:
[----:B------:R-:W-:Y:S05]  /*10260*/  EXIT ;  /* 0x000000000000794d */ /* 0x000fea0003800000 */
.L_x_1110:
[----:B-1----:R-:W-:-:S04]  /*10270*/  IMAD.U32 R3, RZ, RZ, UR40 ;  /* 0x00000028ff037e24 */ /* 0x002fc8000f8e00ff */
[----:B------:R1:W2:Y:S03]  /*10280*/  SYNCS.PHASECHK.TRANS64.TRYWAIT P0, [R3+URZ+0x32400], R0 ;  /* 0x03240000030075a7 */ /* 0x0002a6000800017f */
[----:B--2---:R-:W-:Y:S05]  /*10290*/  @!P0 NANOSLEEP.SYNCS 0x989680 ;  /* 0x009896800000895d */ /* 0x004fea0003900000 */
[----:B------:R-:W2:Y:S02]  /*102a0*/  @!P0 SYNCS.PHASECHK.TRANS64 P0, [R3+URZ+0x32400], R0 ;  /* 0x03240000030085a7 */ /* 0x000ea4000800007f */
[----:B--2---:R-:W-:Y:S05]  /*102b0*/  @!P0 BRA `(.L_x_1110) ;  /* 0xfffffffc00ec8947 */ /* 0x004fea000383ffff */
[----:B------:R-:W-:Y:S05]  /*102c0*/  BRA `(.L_x_1244) ;  /* 0xffffff1400587947 */ /* 0x000fea000383ffff */
.L_x_1114:
[----:B0-----:R-:W-:-:S04]  /*102d0*/  IMAD.U32 R4, RZ, RZ, UR52 ;  /* 0x00000034ff047e24 */ /* 0x001fc8000f8e00ff */
[----:B------:R0:W2:Y:S03]  /*102e0*/  SYNCS.PHASECHK.TRANS64.TRYWAIT P1, [R4+URZ+0x32430], R3 ;  /* 0x03243003040075a7 */ /* 0x0000a6000802017f */
[----:B--2---:R-:W-:Y:S05]  /*102f0*/  @!P1 NANOSLEEP.SYNCS 0x989680 ;  /* 0x009896800000995d */ /* 0x004fea0003900000 */
[----:B------:R-:W2:Y:S02]  /*10300*/  @!P1 SYNCS.PHASECHK.TRANS64 P1, [R4+URZ+0x32430], R3 ;  /* 0x03243003040095a7 */ /* 0x000ea4000802007f */
[----:B--2---:R-:W-:Y:S05]  /*10310*/  @!P1 BRA `(.L_x_1114) ;  /* 0xfffffffc00ec9947 */ /* 0x004fea000383ffff */
[----:B------:R-:W-:Y:S05]  /*10320*/  BRA `(.L_x_1113) ;  /* 0xffffff1400807947 */ /* 0x000fea000383ffff */
.L_x_1115:
[----:B0-----:R-:W-:-:S04]  /*10330*/  IMAD.U32 R5, RZ, RZ, UR40 ;  /* 0x00000028ff057e24 */ /* 0x001fc8000f8e00ff */
[----:B------:R0:W2:Y:S03]  /*10340*/  SYNCS.PHASECHK.TRANS64.TRYWAIT P1, [R5+URZ+0x32410], R0 ;  /* 0x03241000050075a7 */ /* 0x0000a6000802017f */
[----:B--2---:R-:W-:Y:S05]  /*10350*/  @!P1 NANOSLEEP.SYNCS 0x989680 ;  /* 0x009896800000995d */ /* 0x004fea0003900000 */
[----:B------:R-:W2:Y:S02]  /*10360*/  @!P1 SYNCS.PHASECHK.TRANS64 P1, [R5+URZ+0x32410], R0 ;  /* 0x03241000050095a7 */ /* 0x000ea4000802007f */
[----:B--2---:R-:W-:Y:S05]  /*10370*/  @!P1 BRA `(.L_x_1115) ;  /* 0xfffffffc00ec9947 */ /* 0x004fea000383ffff */
[----:B------:R-:W-:Y:S05]  /*10380*/  BRA `(.L_x_1245) ;  /* 0xffffff1800407947 */ /* 0x000fea000383ffff */
.L_x_1119:
[----:B0-----:R-:W-:-:S04]  /*10390*/  IMAD.U32 R0, RZ, RZ, UR52 ;  /* 0x00000034ff007e24 */ /* 0x001fc8000f8e00ff */
[----:B------:R0:W3:Y:S03]  /*103a0*/  SYNCS.PHASECHK.TRANS64.TRYWAIT P1, [R0+URZ+0x32450], R3 ;  /* 0x03245003000075a7 */ /* 0x0000e6000802017f */
[----:B---3--:R-:W-:Y:S05]  /*103b0*/  @!P1 NANOSLEEP.SYNCS 0x989680 ;  /* 0x009896800000995d */ /* 0x008fea0003900000 */
[----:B------:R-:W3:Y:S02]  /*103c0*/  @!P1 SYNCS.PHASECHK.TRANS64 P1, [R0+URZ+0x32450], R3 ;  /* 0x03245003000095a7 */ /* 0x000ee4000802007f */
[----:B---3--:R-:W-:Y:S05]  /*103d0*/  @!P1 BRA `(.L_x_1119) ;  /* 0xfffffffc00ec9947 */ /* 0x008fea000383ffff */
[----:B------:R-:W-:Y:S05]  /*103e0*/  BRA `(.L_x_1118) ;  /* 0xffffff1800487947 */ /* 0x000fea000383ffff */
.L_x_1126:
[----:B-1----:R-:W-:-:S04]  /*103f0*/  IMAD.U32 R153, RZ, RZ, UR4 ;  /* 0x00000004ff997e24 */ /* 0x002fc8000f8e00ff */
[----:B------:R1:W2:Y:S03]  /*10400*/  SYNCS.PHASECHK.TRANS64.TRYWAIT P2, [R153+URZ+0x32430], R0 ;  /* 0x03243000990075a7 */ /* 0x0002a6000804017f */
[----:B--2---:R-:W-:Y:S05]  /*10410*/  @!P2 NANOSLEEP.SYNCS 0x989680 ;  /* 0x009896800000a95d */ /* 0x004fea0003900000 */
[----:B------:R-:W2:Y:S02]  /*10420*/  @!P2 SYNCS.PHASECHK.TRANS64 P2, [R153+URZ+0x32430], R0 ;  /* 0x032430009900a5a7 */ /* 0x000ea4000804007f */
[----:B--2---:R-:W-:Y:S05]  /*10430*/  @!P2 BRA `(.L_x_1126) ;  /* 0xfffffffc00eca947 */ /* 0x004fea000383ffff */
[----:B------:R-:W-:Y:S05]  /*10440*/  BRA `(.L_x_1125) ;  /* 0xffffff3c00c07947 */ /* 0x000fea000383ffff */
.L_x_1130:
[----:B--2---:R-:W-:-:S04]  /*10450*/  IMAD.U32 R203, RZ, RZ, UR4 ;  /* 0x00000004ffcb7e24 */ /* 0x004fc8000f8e00ff */
[----:B------:R2:W3:Y:S03]  /*10460*/  SYNCS.PHASECHK.TRANS64.TRYWAIT P2, [R203+URZ+0x32450], R0 ;  /* 0x03245000cb0075a7 */ /* 0x0004e6000804017f */
[----:B---3--:R-:W-:Y:S05]  /*10470*/  @!P2 NANOSLEEP.SYNCS 0x989680 ;  /* 0x009896800000a95d */ /* 0x008fea0003900000 */
[----:B------:R-:W3:Y:S02]  /*10480*/  @!P2 SYNCS.PHASECHK.TRANS64 P2, [R203+URZ+0x32450], R0 ;  /* 0x03245000cb00a5a7 */ /* 0x000ee4000804007f */
[----:B---3--:R-:W-:Y:S05]  /*10490*/  @!P2 BRA `(.L_x_1130) ;  /* 0xfffffffc00eca947 */ /* 0x008fea000383ffff */
[----:B------:R-:W-:Y:S05]  /*104a0*/  BRA `(.L_x_1129) ;  /* 0xffffff40003c7947 */ /* 0x000fea000383ffff */
.L_x_1175:
[----:B------:R-:W-:Y:S01]  /*104b0*/  SHF.R.U32.HI R9, RZ, 0x5, R21 ;  /* 0x00000005ff097819 */ /* 0x000fe20000011615 */
[----:B------:R-:W-:Y:S01]  /*104c0*/  BSSY B0, `(.L_x_1246) ;  /* 0x0000009000007945 */ /* 0x000fe20003800000 */
[----:B------:R-:W-:Y:S02]  /*104d0*/  IMAD.MOV.U32 R12, RZ, RZ, RZ ;  /* 0x000000ffff0c7224 */ /* 0x000fe400078e00ff */
[----:B------:R-:W-:Y:S01]  /*104e0*/  LOP3.LUT R9, R9, 0x3, RZ, 0xc0, !PT ;  /* 0x0000000309097812 */ /* 0x000fe200078ec0ff */
[----:B------:R-:W-:Y:S02]  /*104f0*/  IMAD.MOV.U32 R11, RZ, RZ, 0x1f ;  /* 0x0000001fff0b7424 */ /* 0x000fe400078e00ff */
[----:B------:R-:W-:Y:S01]  /*10500*/  IMAD.MOV.U32 R15, RZ, RZ, -0x1 ;  /* 0xffffffffff0f7424 */ /* 0x000fe200078e00ff */
[----:B------:R-:W-:-:S07]  /*10510*/  MOV R13, R9 ;  /* 0x00000009000d7202 */ /* 0x000fce0000000f00 */
[----:B-----5:R-:W-:Y:S05]  /*10520*/  WARPSYNC.COLLECTIVE R15, `(.L_x_1247) ;  /* 0x000000000f087348 */ /* 0x020fea0003c00000 */
[----:B------:R0:W1:Y:S02]  /*10530*/  SHFL.IDX P6, R14, R13, R12, R11 ;  /* 0x0000000c0d0e7389 */ /* 0x00006400000c000b */
[----:B01---5:R-:W-:Y:S01]  /*10540*/  ENDCOLLECTIVE ;  /* 0x000000000000791b */ /* 0x023fe20003800000 */
.L_x_1247:
[----:B------:R-:W-:Y:S05]  /*10550*/  BSYNC B0 ;  /* 0x0000000000007941 */ /* 0x000fea0003800000 */
.L_x_1246:
[----:B------:R-:W-:Y:S05]  /*10560*/  BRA `(.L_x_1248) ;  /* 0xffffffb400dc7947 */ /* 0x000fea000383ffff */
.L_x_1178:
[----:B0-----:R0:W1:Y:S02]  /*10570*/  SYNCS.PHASECHK.TRANS64.TRYWAIT P0, [R25+URZ+0x32440], R0 ;  /* 0x03244000190075a7 */ /* 0x001064000800017f */
[----:B-1----:R-:W-:Y:S05]  /*10580*/  @!P0 NANOSLEEP.SYNCS 0x989680 ;  /* 0x009896800000895d */ /* 0x002fea0003900000 */
[----:B------:R-:W1:Y:S02]  /*10590*/  @!P0 SYNCS.PHASECHK.TRANS64 P0, [R25+URZ+0x32440], R0 ;  /* 0x03244000190085a7 */ /* 0x000e64000800007f */
[----:B-1----:R-:W-:Y:S05]  /*105a0*/  @!P0 BRA `(.L_x_1178) ;  /* 0xfffffffc00f08947 */ /* 0x002fea000383ffff */
[----:B------:R-:W-:Y:S05]  /*105b0*/  BRA `(.L_x_1249) ;  /* 0xffffffb8000c7947 */ /* 0x000fea000383ffff */
.L_x_1179:
        /* <DEDUP_REMOVED lines=8> */
.L_x_1251:
[----:B------:R-:W-:Y:S05]  /*10640*/  BSYNC B0 ;  /* 0x0000000000007941 */ /* 0x000fea0003800000 */
.L_x_1250:
[----:B------:R-:W-:Y:S01]  /*10650*/  IMAD.MOV.U32 R13, RZ, RZ, R0 ;  /* 0x000000ffff0d7224 */ /* 0x000fe200078e0000 */
[----:B------:R-:W-:Y:S01]  /*10660*/  MOV R2, R14 ;  /* 0x0000000e00027202 */ /* 0x000fe20000000f00 */
[----:B------:R-:W-:Y:S02]  /*10670*/  IMAD.MOV.U32 R12, RZ, RZ, RZ ;  /* 0x000000ffff0c7224 */ /* 0x000fe400078e00ff */
[----:B------:R-:W-:Y:S02]  /*10680*/  IMAD.MOV.U32 R11, RZ, RZ, 0x181f ;  /* 0x0000181fff0b7424 */ /* 0x000fe400078e00ff */
[----:B------:R-:W-:Y:S02]  /*10690*/  IMAD.MOV.U32 R15, RZ, RZ, -0x1 ;  /* 0xffffffffff0f7424 */ /* 0x000fe400078e00ff */
[----:B------:R-:W-:-:S07]  /*106a0*/  @P0 IMAD R6, R5, 0x2, R22 ;  /* 0x0000000205060824 */ /* 0x000fce00078e0216 */
[----:B------:R-:W-:Y:S05]  /*106b0*/  WARPSYNC.COLLECTIVE R15, `(.L_x_1252) ;  /* 0x000000000f087348 */ /* 0x000fea0003c00000 */
[----:B------:R0:W1:Y:S02]  /*106c0*/  SHFL.IDX P6, R14, R13, R12, R11 ;  /* 0x0000000c0d0e7389 */ /* 0x00006400000c000b */
[----:B01----:R-:W-:Y:S01]  /*106d0*/  ENDCOLLECTIVE ;  /* 0x000000000000791b */ /* 0x003fe20003800000 */
.L_x_1252:
[----:B------:R-:W-:Y:S01]  /*106e0*/  MOV R13, R4 ;  /* 0x00000004000d7202 */ /* 0x000fe20000000f00 */
[----:B------:R-:W-:Y:S02]  /*106f0*/  IMAD.MOV.U32 R12, RZ, RZ, 0x1 ;  /* 0x00000001ff0c7424 */ /* 0x000fe400078e00ff */
[----:B------:R-:W-:-:S07]  /*10700*/  IMAD.MOV.U32 R3, RZ, RZ, R14 ;  /* 0x000000ffff037224 */ /* 0x000fce00078e000e */
[----:B------:R-:W-:Y:S05]  /*10710*/  WARPSYNC.COLLECTIVE R15, `(.L_x_1253) ;  /* 0x000000000f087348 */ /* 0x000fea0003c00000 */
[----:B------:R0:W1:Y:S02]  /*10720*/  SHFL.IDX P6, R14, R13, R12, R11 ;  /* 0x0000000c0d0e7389 */ /* 0x00006400000c000b */
[----:B01----:R-:W-:Y:S01]  /*10730*/  ENDCOLLECTIVE ;  /* 0x000000000000791b */ /* 0x003fe20003800000 */
.L_x_1253:
        /* <DEDUP_REMOVED lines=15> */
.L_x_1254:
[----:B------:R-:W-:Y:S02]  /*10830*/  @P0 IMAD R6, R5, 0x2, R22 ;  /* 0x0000000205060824 */ /* 0x000fe400078e0216 */
[----:B------:R-:W-:Y:S01]  /*10840*/  IMAD.MOV.U32 R13, RZ, RZ, R4 ;  /* 0x000000ffff0d7224 */ /* 0x000fe200078e0004 */
[----:B------:R-:W-:Y:S01]  /*10850*/  MOV R12, 0x2 ;  /* 0x00000002000c7802 */ /* 0x000fe20000000f00 */
[----:B------:R-:W-:-:S07]  /*10860*/  IMAD.MOV.U32 R3, RZ, RZ, R14 ;  /* 0x000000ffff037224 */ /* 0x000fce00078e000e */
[----:B------:R-:W-:Y:S05]  /*10870*/  WARPSYNC.COLLECTIVE R15, `(.L_x_1255) ;  /* 0x000000000f087348 */ /* 0x000fea0003c00000 */
[----:B------:R0:W1:Y:S02]  /*10880*/  SHFL.IDX P6, R14, R13, R12, R11 ;  /* 0x0000000c0d0e7389 */ /* 0x00006400000c000b */
[----:B01----:R-:W-:Y:S01]  /*10890*/  ENDCOLLECTIVE ;  /* 0x000000000000791b */ /* 0x003fe20003800000 */
.L_x_1255:
        /* <DEDUP_REMOVED lines=15> */
.L_x_1256:
[----:B------:R-:W-:Y:S02]  /*10990*/  @P0 IMAD R6, R5, 0x2, R22 ;  /* 0x0000000205060824 */ /* 0x000fe400078e0216 */
[----:B------:R-:W-:Y:S02]  /*109a0*/  IMAD.MOV.U32 R13, RZ, RZ, R4 ;  /* 0x000000ffff0d7224 */ /* 0x000fe400078e0004 */
[----:B------:R-:W-:Y:S02]  /*109b0*/  IMAD.MOV.U32 R12, RZ, RZ, 0x3 ;  /* 0x00000003ff0c7424 */ /* 0x000fe400078e00ff */
[----:B------:R-:W-:-:S07]  /*109c0*/  IMAD.MOV.U32 R3, RZ, RZ, R14 ;  /* 0x000000ffff037224 */ /* 0x000fce00078e000e */
[----:B------:R-:W-:Y:S05]  /*109d0*/  WARPSYNC.COLLECTIVE R15, `(.L_x_1257) ;  /* 0x000000000f087348 */ /* 0x000fea0003c00000 */
[----:B------:R0:W1:Y:S02]  /*109e0*/  SHFL.IDX P6, R14, R13, R12, R11 ;  /* 0x0000000c0d0e7389 */ /* 0x00006400000c000b */
[----:B01----:R-:W-:Y:S01]  /*109f0*/  ENDCOLLECTIVE ;  /* 0x000000000000791b */ /* 0x003fe20003800000 */
.L_x_1257:
        /* <DEDUP_REMOVED lines=10> */
[----:B------:R-:W-:Y:S02]  /*10aa0*/  ISETP.GE.AND P0, PT, R31, 0x31, PT ;  /* 0x000000311f00780c */ /* 0x000fe40003f06270 */
[----:B0-----:R-:W-:-:S11]  /*10ab0*/  MOV R2, R14 ;  /* 0x0000000e00027202 */ /* 0x001fd60000000f00 */
[----:B------:R-:W-:Y:S05]  /*10ac0*/  WARPSYNC.COLLECTIVE R15, `(.L_x_1258) ;  /* 0x000000000f087348 */ /* 0x000fea0003c00000 */
[----:B------:R0:W1:Y:S02]  /*10ad0*/  SHFL.IDX P6, R14, R13, R12, R11 ;  /* 0x0000000c0d0e7389 */ /* 0x00006400000c000b */
[----:B01----:R-:W-:Y:S01]  /*10ae0*/  ENDCOLLECTIVE ;  /* 0x000000000000791b */ /* 0x003fe20003800000 */
.L_x_1258:
[----:B------:R-:W-:Y:S02]  /*10af0*/  @P0 IMAD R6, R5, 0x2, R22 ;  /* 0x0000000205060824 */ /* 0x000fe400078e0216 */
[----:B------:R-:W-:Y:S02]  /*10b00*/  IMAD.MOV.U32 R13, RZ, RZ, R4 ;  /* 0x000000ffff0d7224 */ /* 0x000fe400078e0004 */
[----:B------:R-:W-:Y:S02]  /*10b10*/  IMAD.MOV.U32 R12, RZ, RZ, 0x4 ;  /* 0x00000004ff0c7424 */ /* 0x000fe400078e00ff */
[----:B------:R-:W-:-:S07]  /*10b20*/  IMAD.MOV.U32 R3, RZ, RZ, R14 ;  /* 0x000000ffff037224 */ /* 0x000fce00078e000e */
[----:B------:R-:W-:Y:S05]  /*10b30*/  WARPSYNC.COLLECTIVE R15, `(.L_x_1259) ;  /* 0x000000000f087348 */ /* 0x000fea0003c00000 */
[----:B------:R0:W1:Y:S02]  /*10b40*/  SHFL.IDX P6, R14, R13, R12, R11 ;  /* 0x0000000c0d0e7389 */ /* 0x00006400000c000b */
[----:B01----:R-:W-:Y:S01]  /*10b50*/  ENDCOLLECTIVE ;  /* 0x000000000000791b */ /* 0x003fe20003800000 */
.L_x_1259:
        /* <DEDUP_REMOVED lines=15> */
.L_x_1260:
[----:B------:R-:W-:Y:S02]  /*10c50*/  @P0 IMAD R6, R5, 0x2, R22 ;  /* 0x0000000205060824 */ /* 0x000fe400078e0216 */
[----:B------:R-:W-:Y:S02]  /*10c60*/  IMAD.MOV.U32 R13, RZ, RZ, R4 ;  /* 0x000000ffff0d7224 */ /* 0x000fe400078e0004 */
[----:B------:R-:W-:Y:S02]  /*10c70*/  IMAD.MOV.U32 R12, RZ, RZ, 0x5 ;  /* 0x00000005ff0c7424 */ /* 0x000fe400078e00ff */
[----:B------:R-:W-:-:S07]  /*10c80*/  IMAD.MOV.U32 R3, RZ, RZ, R14 ;  /* 0x000000ffff037224 */ /* 0x000fce00078e000e */
[----:B------:R-:W-:Y:S05]  /*10c90*/  WARPSYNC.COLLECTIVE R15, `(.L_x_1261) ;  /* 0x000000000f087348 */ /* 0x000fea0003c00000 */
[----:B------:R0:W1:Y:S02]  /*10ca0*/  SHFL.IDX P6, R14, R13, R12, R11 ;  /* 0x0000000c0d0e7389 */ /* 0x00006400000c000b */
[----:B01----:R-:W-:Y:S01]  /*10cb0*/  ENDCOLLECTIVE ;  /* 0x000000000000791b */ /* 0x003fe20003800000 */
.L_x_1261:
        /* <DEDUP_REMOVED lines=10> */
.L_x_1262:
[----:B------:R-:W-:Y:S01]  /*10d60*/  @!PT LDS RZ, [RZ] ;  /* 0x00000000fffff984 */ /* 0x000fe20000000800 */
[----:B------:R-:W-:Y:S01]  /*10d70*/  @!PT LDS RZ, [RZ] ;  /* 0x00000000fffff984 */ /* 0x000fe20000000800 */
[----:B------:R-:W-:Y:S01]  /*10d80*/  @!PT LDS RZ, [RZ] ;  /* 0x00000000fffff984 */ /* 0x000fe20000000800 */
[----:B------:R0:W-:Y:S01]  /*10d90*/  @P0 LDGSTS.E.BYPASS.LTC128B.128 [R6+0x1e400], desc[UR36][R2.64], !P2 ;  /* 0x1e40000002060fae */ /* 0x0001e2000d101d64 */
[----:B------:R-:W-:Y:S01]  /*10da0*/  MOV R0, R14 ;  /* 0x0000000e00007202 */ /* 0x000fe20000000f00 */
[----:B------:R-:W-:Y:S06]  /*10db0*/  BRA `(.L_x_1263) ;  /* 0xffffffb4007c7947 */ /* 0x000fec000383ffff */
.L_x_1184:
[----:B------:R0:W5:Y:S01]  /*10dc0*/  LDL.LU R6, [R1+0x8] ;  /* 0x0000080001067983 */ /* 0x0001620000300800 */
[----:B------:R-:W-:Y:S01]  /*10dd0*/  IMAD.MOV.U32 R13, RZ, RZ, R5 ;  /* 0x000000ffff0d7224 */ /* 0x000fe200078e0005 */
[----:B------:R-:W-:Y:S01]  /*10de0*/  IADD3 R4, R21, R4, RZ ;  /* 0x0000000415047210 */ /* 0x000fe20007ffe0ff */
[----:B------:R-:W-:Y:S01]  /*10df0*/  IMAD.MOV.U32 R12, RZ, RZ, RZ ;  /* 0x000000ffff0c7224 */ /* 0x000fe200078e00ff */
[----:B------:R-:W-:Y:S01]  /*10e00*/  LOP3.LUT R23, R23, 0xffffdfff, RZ, 0xc0, !PT ;  /* 0xffffdfff17177812 */ /* 0x000fe200078ec0ff */
[----:B------:R-:W-:Y:S02]  /*10e10*/  IMAD.MOV.U32 R11, RZ, RZ, 0x181f ;  /* 0x0000181fff0b7424 */ /* 0x000fe400078e00ff */
[----:B------:R-:W-:-:S07]  /*10e20*/  IMAD.MOV.U32 R15, RZ, RZ, -0x1 ;  /* 0xffffffffff0f7424 */ /* 0x000fce00078e00ff */
[----:B0----5:R-:W-:Y:S05]  /*10e30*/  WARPSYNC.COLLECTIVE R15, `(.L_x_1264) ;  /* 0x000000000f087348 */ /* 0x021fea0003c00000 */
[----:B------:R1:W2:Y:S02]  /*10e40*/  SHFL.IDX P6, R14, R13, R12, R11 ;  /* 0x0000000c0d0e7389 */ /* 0x0002a400000c000b */
[----:B012--5:R-:W-:Y:S01]  /*10e50*/  ENDCOLLECTIVE ;  /* 0x000000000000791b */ /* 0x027fe20003800000 */
.L_x_1264:
[----:B------:R-:W-:Y:S02]  /*10e60*/  IMAD.MOV.U32 R13, RZ, RZ, R0 ;  /* 0x000000ffff0d7224 */ /* 0x000fe400078e0000 */
[----:B------:R-:W-:-:S07]  /*10e70*/  IMAD.MOV.U32 R3, RZ, RZ, R14 ;  /* 0x000000ffff037224 */ /* 0x000fce00078e000e */
[----:B------:R-:W-:Y:S05]  /*10e80*/  WARPSYNC.COLLECTIVE R15, `(.L_x_1265) ;  /* 0x000000000f087348 */ /* 0x000fea0003c00000 */
[----:B------:R0:W1:Y:S02]  /*10e90*/  SHFL.IDX P6, R14, R13, R12, R11 ;  /* 0x0000000c0d0e7389 */ /* 0x00006400000c000b */
[----:B01----:R-:W-:Y:S01]  /*10ea0*/  ENDCOLLECTIVE ;  /* 0x000000000000791b */ /* 0x003fe20003800000 */
.L_x_1265:
[----:B------:R-:W-:Y:S02]  /*10eb0*/  IMAD.MOV.U32 R13, RZ, RZ, R5 ;  /* 0x000000ffff0d7224 */ /* 0x000fe400078e0005 */
[----:B------:R-:W-:Y:S02]  /*10ec0*/  IMAD.MOV.U32 R12, RZ, RZ, 0x1 ;  /* 0x00000001ff0c7424 */ /* 0x000fe400078e00ff */
[----:B------:R-:W-:-:S07]  /*10ed0*/  IMAD.MOV.U32 R10, RZ, RZ, R14 ;  /* 0x000000ffff0a7224 */ /* 0x000fce00078e000e */
[----:B------:R-:W-:Y:S05]  /*10ee0*/  WARPSYNC.COLLECTIVE R15, `(.L_x_1266) ;  /* 0x000000000f087348 */ /* 0x000fea0003c00000 */
[----:B------:R0:W1:Y:S02]  /*10ef0*/  SHFL.IDX P6, R14, R13, R12, R11 ;  /* 0x0000000c0d0e7389 */ /* 0x00006400000c000b */
[----:B01----:R-:W-:Y:S01]  /*10f00*/  ENDCOLLECTIVE ;  /* 0x000000000000791b */ /* 0x003fe20003800000 */
.L_x_1266:
[----:B------:R-:W-:Y:S02]  /*10f10*/  IMAD.MOV.U32 R13, RZ, RZ, R0 ;  /* 0x000000ffff0d7224 */ /* 0x000fe400078e0000 */
[----:B------:R-:W-:-:S05]  /*10f20*/  IMAD R6, R6, R7, RZ ;  /* 0x0000000706067224 */ /* 0x000fca00078e02ff */
[----:B------:R-:W-:-:S13]  /*10f30*/  ISETP.GE.AND P2, PT, R4, R6, PT ;  /* 0x000000060400720c */ /* 0x000fda0003f46270 */
[----:B------:R-:W-:Y:S02]  /*10f40*/  @!P2 LEA R10, P1, R20, R10, 0x1 ;  /* 0x0000000a140aa211 */ /* 0x000fe400078208ff */
[----:B------:R-:W-:-:S03]  /*10f50*/  @P2 LOP3.LUT R23, R23, 0x2000, RZ, 0xfc, !PT ;  /* 0x0000200017172812 */ /* 0x000fc600078efcff */
[----:B------:R-:W-:Y:S01]  /*10f60*/  @!P2 IMAD.X R3, RZ, RZ, R3, P1 ;  /* 0x000000ffff03a224 */ /* 0x000fe200008e0603 */
[----:B------:R-:W-:Y:S01]  /*10f70*/  LOP3.LUT R23, R23, 0xffffefff, RZ, 0xc0, !PT ;  /* 0xffffefff17177812 */ /* 0x000fe200078ec0ff */
[----:B------:R-:W-:-:S05]  /*10f80*/  @!P2 IMAD.MOV.U32 R2, RZ, RZ, R10 ;  /* 0x000000ffff02a224 */ /* 0x000fca00078e000a */
        /* <DEDUP_REMOVED lines=10> */
.L_x_1267:
[----:B------:R-:W-:Y:S01]  /*11030*/  @P2 LOP3.LUT R23, R23, 0x1000, RZ, 0xfc, !PT ;  /* 0x0000100017172812 */ /* 0x000fe200078efcff */
[----:B------:R-:W-:-:S03]  /*11040*/  IMAD.MOV.U32 R13, RZ, RZ, R5 ;  /* 0x000000ffff0d7224 */ /* 0x000fc600078e0005 */
[----:B------:R-:W-:Y:S01]  /*11050*/  LOP3.LUT R23, R23, 0xfffff7ff, RZ, 0xc0, !PT ;  /* 0xfffff7ff17177812 */ /* 0x000fe200078ec0ff */
[----:B------:R-:W-:Y:S01]  /*11060*/  IMAD.MOV.U32 R12, RZ, RZ, 0x2 ;  /* 0x00000002ff0c7424 */ /* 0x000fe200078e00ff */
[----:B------:R-:W-:-:S07]  /*11070*/  MOV R7, R14 ;  /* 0x0000000e00077202 */ /* 0x000fce0000000f00 */
[----:B------:R-:W-:Y:S05]  /*11080*/  WARPSYNC.COLLECTIVE R15, `(.L_x_1268) ;  /* 0x000000000f087348 */ /* 0x000fea0003c00000 */
[----:B------:R0:W1:Y:S02]  /*11090*/  SHFL.IDX P6, R14, R13, R12, R11 ;  /* 0x0000000c0d0e7389 */ /* 0x00006400000c000b */
[----:B01----:R-:W-:Y:S01]  /*110a0*/  ENDCOLLECTIVE ;  /* 0x000000000000791b */ /* 0x003fe20003800000 */
.L_x_1268:
[----:B------:R-:W-:-:S05]  /*110b0*/  @!P2 LEA R7, P1, R20, R7, 0x1 ;  /* 0x000000071407a211 */ /* 0x000fca00078208ff */
[----:B------:R-:W-:Y:S02]  /*110c0*/  @!P2 IMAD.X R9, RZ, RZ, R2, P1 ;  /* 0x000000ffff09a224 */ /* 0x000fe400008e0602 */
[----:B------:R-:W-:Y:S02]  /*110d0*/  @!P2 IMAD.MOV.U32 R2, RZ, RZ, R7 ;  /* 0x000000ffff02a224 */ /* 0x000fe400078e0007 */
[----:B------:R-:W-:Y:S01]  /*110e0*/  @!P2 IMAD.MOV.U32 R3, RZ, RZ, R9 ;  /* 0x000000ffff03a224 */ /* 0x000fe200078e0009 */
[----:B------:R-:W-:-:S04]  /*110f0*/  MOV R13, R0 ;  /* 0x00000000000d7202 */ /* 0x000fc80000000f00 */
        /* <DEDUP_REMOVED lines=10> */
.L_x_1269:
[----:B------:R-:W-:Y:S01]  /*111a0*/  @P2 LOP3.LUT R23, R23, 0x800, RZ, 0xfc, !PT ;  /* 0x0000080017172812 */ /* 0x000fe200078efcff */
[----:B------:R-:W-:-:S03]  /*111b0*/  IMAD.MOV.U32 R13, RZ, RZ, R5 ;  /* 0x000000ffff0d7224 */ /* 0x000fc600078e0005 */
[----:B------:R-:W-:Y:S01]  /*111c0*/  LOP3.LUT R23, R23, 0xfffffdff, RZ, 0xc0, !PT ;  /* 0xfffffdff17177812 */ /* 0x000fe200078ec0ff */
[----:B------:R-:W-:Y:S02]  /*111d0*/  IMAD.MOV.U32 R12, RZ, RZ, 0x3 ;  /* 0x00000003ff0c7424 */ /* 0x000fe400078e00ff */
[----:B------:R-:W-:-:S05]  /*111e0*/  IMAD.MOV.U32 R11, RZ, RZ, R14 ;  /* 0x000000ffff0b7224 */ /* 0x000fca00078e000e */
[----:B------:R-:W-:-:S05]  /*111f0*/  @!P2 LEA R11, P1, R20, R11, 0x1 ;  /* 0x0000000b140ba211 */ /* 0x000fca00078208ff */
[----:B------:R-:W-:Y:S02]  /*11200*/  @!P2 IMAD.X R8, RZ, RZ, R2, P1 ;  /* 0x000000ffff08a224 */ /* 0x000fe400008e0602 */
[----:B------:R-:W-:Y:S01]  /*11210*/  @!P2 IMAD.MOV.U32 R2, RZ, RZ, R11 ;  /* 0x000000ffff02a224 */ /* 0x000fe200078e000b */
[----:B------:R-:W-:Y:S01]  /*11220*/  MOV R11, 0x181f ;  /* 0x0000181f000b7802 */ /* 0x000fe20000000f00 */
[----:B------:R-:W-:-:S07]  /*11230*/  @!P2 IMAD.MOV.U32 R3, RZ, RZ, R8 ;  /* 0x000000ffff03a224 */ /* 0x000fce00078e0008 */
[----:B------:R-:W-:Y:S05]  /*11240*/  WARPSYNC.COLLECTIVE R15, `(.L_x_1270) ;  /* 0x000000000f087348 */ /* 0x000fea0003c00000 */
[----:B------:R0:W1:Y:S02]  /*11250*/  SHFL.IDX P6, R14, R13, R12, R11 ;  /* 0x0000000c0d0e7389 */ /* 0x00006400000c000b */
[----:B01----:R-:W-:Y:S01]  /*11260*/  ENDCOLLECTIVE ;  /* 0x000000000000791b */ /* 0x003fe20003800000 */
.L_x_1270:
[----:B------:R-:W-:Y:S01]  /*11270*/  @!PT LDS RZ, [RZ] ;  /* 0x00000000fffff984 */ /* 0x000fe20000000800 */
[----:B------:R-:W-:Y:S01]  /*11280*/  @!PT LDS RZ, [RZ] ;  /* 0x00000000fffff984 */ /* 0x000fe20000000800 */
[----:B------:R-:W-:Y:S01]  /*11290*/  @!PT LDS RZ, [RZ] ;  /* 0x00000000fffff984 */ /* 0x000fe20000000800 */
[----:B------:R0:W-:Y:S01]  /*112a0*/  @!P2 LDGSTS.E.BYPASS.LTC128B.128 [R26+0x19400], desc[UR36][R2.64], !P0 ;  /* 0x19400000021aafae */ /* 0x0001e2000c101d64 */
[----:B------:R-:W-:Y:S02]  /*112b0*/  IMAD.MOV.U32 R13, RZ, RZ, R0 ;  /* 0x000000ffff0d7224 */ /* 0x000fe400078e0000 */
[----:B0-----:R-:W-:-:S05]  /*112c0*/  VIADD R2, R4, 0x30 ;  /* 0x0000003004027836 */ /* 0x001fca0000000000 */
[----:B------:R-:W-:Y:S01]  /*112d0*/  ISETP.GE.AND P2, PT, R2, R6, PT ;  /* 0x000000060200720c */ /* 0x000fe20003f46270 */
[----:B------:R-:W-:-:S12]  /*112e0*/  IMAD.MOV.U32 R2, RZ, RZ, R14 ;  /* 0x000000ffff027224 */ /* 0x000fd800078e000e */
[----:B------:R-:W-:Y:S05]  /*112f0*/  WARPSYNC.COLLECTIVE R15, `(.L_x_1271) ;  /* 0x000000000f087348 */ /* 0x000fea0003c00000 */
[----:B------:R0:W1:Y:S02]  /*11300*/  SHFL.IDX P6, R14, R13, R12, R11 ;  /* 0x0000000c0d0e7389 */ /* 0x00006400000c000b */
[----:B01----:R-:W-:Y:S01]  /*11310*/  ENDCOLLECTIVE ;  /* 0x000000000000791b */ /* 0x003fe20003800000 */
.L_x_1271:
[----:B------:R-:W-:-:S04]  /*11320*/  @P2 LOP3.LUT R23, R23, 0x200, RZ, 0xfc, !PT ;  /* 0x0000020017172812 */ /* 0x000fc800078efcff */
[----:B------:R-:W-:Y:S01]  /*11330*/  LOP3.LUT R23, R23, 0xfffffeff, RZ, 0xc0, !PT ;  /* 0xfffffeff17177812 */ /* 0x000fe200078ec0ff */
[----:B------:R-:W-:-:S05]  /*11340*/  IMAD.MOV.U32 R12, RZ, RZ, R14 ;  /* 0x000000ffff0c7224 */ /* 0x000fca00078e000e */
[----:B------:R-:W-:Y:S01]  /*11350*/  @!P2 LEA R14, P1, R20, R12, 0x1 ;  /* 0x0000000c140ea211 */ /* 0x000fe200078208ff */
[----:B------:R-:W-:-:S04]  /*11360*/  IMAD.MOV.U32 R12, RZ, RZ, 0x4 ;  /* 0x00000004ff0c7424 */ /* 0x000fc800078e00ff */
[----:B------:R-:W-:Y:S02]  /*11370*/  @!P2 IMAD.X R13, RZ, RZ, R2, P1 ;  /* 0x000000ffff0da224 */ /* 0x000fe400008e0602 */
[----:B------:R-:W-:Y:S02]  /*11380*/  @!P2 IMAD.MOV.U32 R2, RZ, RZ, R14 ;  /* 0x000000ffff02a224 */ /* 0x000fe400078e000e */
[----:B------:R-:W-:Y:S01]  /*11390*/  @!P2 IMAD.MOV.U32 R3, RZ, RZ, R13 ;  /* 0x000000ffff03a224 */ /* 0x000fe200078e000d */
[----:B------:R-:W-:-:S04]  /*113a0*/  MOV R13, R5 ;  /* 0x00000005000d7202 */ /* 0x000fc80000000f00 */
[----:B------:R-:W-:Y:S01]  /*113b0*/  @!PT LDS RZ, [RZ] ;  /* 0x00000000fffff984 */ /* 0x000fe20000000800 */
[----:B------:R-:W-:Y:S01]  /*113c0*/  @!PT LDS RZ, [RZ] ;  /* 0x00000000fffff984 */ /* 0x000fe20000000800 */
[----:B------:R-:W-:Y:S01]  /*113d0*/  @!PT LDS RZ, [RZ] ;  /* 0x00000000fffff984 */ /* 0x000fe20000000800 */
[----:B------:R0:W-:Y:S03]  /*113e0*/  @!P2 LDGSTS.E.BYPASS.LTC128B.128 [R26+0x19c00], desc[UR36][R2.64], !P0 ;  /* 0x19c00000021aafae */ /* 0x0001e6000c101d64 */
[----:B0-----:R-:W-:Y:S05]  /*113f0*/  WARPSYNC.COLLECTIVE R15, `(.L_x_1272) ;  /* 0x000000000f087348 */ /* 0x001fea0003c00000 */
[----:B------:R1:W2:Y:S02]  /*11400*/  SHFL.IDX P6, R14, R13, R12, R11 ;  /* 0x0000000c0d0e7389 */ /* 0x0002a400000c000b */
[----:B012---:R-:W-:Y:S01]  /*11410*/  ENDCOLLECTIVE ;  /* 0x000000000000791b */ /* 0x007fe20003800000 */
.L_x_1272:
[----:B------:R-:W-:-:S05]  /*11420*/  VIADD R2, R4, 0x40 ;  /* 0x0000004004027836 */ /* 0x000fca0000000000 */
[----:B------:R-:W-:Y:S01]  /*11430*/  ISETP.GE.AND P2, PT, R2, R6, PT ;  /* 0x000000060200720c */ /* 0x000fe20003f46270 */
[----:B------:R-:W-:Y:S02]  /*11440*/  IMAD.MOV.U32 R13, RZ, RZ, R0 ;  /* 0x000000ffff0d7224 */ /* 0x000fe400078e0000 */
[----:B------:R-:W-:-:S10]  /*11450*/  IMAD.MOV.U32 R2, RZ, RZ, R14 ;  /* 0x000000ffff027224 */ /* 0x000fd400078e000e */
[----:B------:R-:W-:Y:S05]  /*11460*/  WARPSYNC.COLLECTIVE R15, `(.L_x_1273) ;  /* 0x000000000f087348 */ /* 0x000fea0003c00000 */
[----:B------:R0:W1:Y:S02]  /*11470*/  SHFL.IDX P6, R14, R13, R12, R11 ;  /* 0x0000000c0d0e7389 */ /* 0x00006400000c000b */
[----:B01----:R-:W-:Y:S01]  /*11480*/  ENDCOLLECTIVE ;  /* 0x000000000000791b */ /* 0x003fe20003800000 */
.L_x_1273:
[----:B------:R-:W-:-:S04]  /*11490*/  @P2 LOP3.LUT R23, R23, 0x100, RZ, 0xfc, !PT ;  /* 0x0000010017172812 */ /* 0x000fc800078efcff */
[----:B------:R-:W-:Y:S01]  /*114a0*/  LOP3.LUT R23, R23, 0xffffff7f, RZ, 0xc0, !PT ;  /* 0xffffff7f17177812 */ /* 0x000fe200078ec0ff */
[----:B------:R-:W-:Y:S02]  /*114b0*/  IMAD.MOV.U32 R13, RZ, RZ, R5 ;  /* 0x000000ffff0d7224 */ /* 0x000fe400078e0005 */
[----:B------:R-:W-:-:S05]  /*114c0*/  IMAD.MOV.U32 R12, RZ, RZ, R14 ;  /* 0x000000ffff0c7224 */ /* 0x000fca00078e000e */
[----:B------:R-:W-:-:S05]  /*114d0*/  @!P2 LEA R15, P1, R20, R12, 0x1 ;  /* 0x0000000c140fa211 */ /* 0x000fca00078208ff */
[----:B------:R-:W-:Y:S02]  /*114e0*/  @!P2 IMAD.X R12, RZ, RZ, R2, P1 ;  /* 0x000000ffff0ca224 */ /* 0x000fe400008e0602 */
[----:B------:R-:W-:Y:S02]  /*114f0*/  @!P2 IMAD.MOV.U32 R2, RZ, RZ, R15 ;  /* 0x000000ffff02a224 */ /* 0x000fe400078e000f */
[----:B------:R-:W-:Y:S02]  /*11500*/  @!P2 IMAD.MOV.U32 R3, RZ, RZ, R12 ;  /* 0x000000ffff03a224 */ /* 0x000fe400078e000c */
[----:B------:R-:W-:Y:S02]  /*11510*/  IMAD.MOV.U32 R12, RZ, RZ, 0x5 ;  /* 0x00000005ff0c7424 */ /* 0x000fe400078e00ff */
[----:B------:R-:W-:Y:S01]  /*11520*/  IMAD.MOV.U32 R15, RZ, RZ, -0x1 ;  /* 0xffffffffff0f7424 */ /* 0x000fe200078e00ff */
[----:B------:R-:W-:Y:S01]  /*11530*/  @!PT LDS RZ, [RZ] ;  /* 0x00000000fffff984 */ /* 0x000fe20000000800 */
[----:B------:R-:W-:Y:S01]  /*11540*/  @!PT LDS RZ, [RZ] ;  /* 0x00000000fffff984 */ /* 0x000fe20000000800 */
[----:B------:R-:W-:Y:S01]  /*11550*/  @!PT LDS RZ, [RZ] ;  /* 0x00000000fffff984 */ /* 0x000fe20000000800 */
[----:B------:R0:W-:Y:S06]  /*11560*/  @!P2 LDGSTS.E.BYPASS.LTC128B.128 [R26+0x1a400], desc[UR36][R2.64], !P0 ;  /* 0x1a400000021aafae */ /* 0x0001ec000c101d64 */
[----:B0-----:R-:W-:Y:S05]  /*11570*/  WARPSYNC.COLLECTIVE R15, `(.L_x_1274) ;  /* 0x000000000f087348 */ /* 0x001fea0003c00000 */
[----:B------:R1:W2:Y:S02]  /*11580*/  SHFL.IDX P6, R14, R13, R12, R11 ;  /* 0x0000000c0d0e7389 */ /* 0x0002a400000c000b */
[----:B012---:R-:W-:Y:S01]  /*11590*/  ENDCOLLECTIVE ;  /* 0x000000000000791b */ /* 0x007fe20003800000 */
.L_x_1274:
[----:B------:R-:W-:-:S04]  /*115a0*/  IADD3 R2, R4, 0x50, RZ ;  /* 0x0000005004027810 */ /* 0x000fc80007ffe0ff */
[----:B------:R-:W-:Y:S01]  /*115b0*/  ISETP.GE.AND P2, PT, R2, R6, PT ;  /* 0x000000060200720c */ /* 0x000fe20003f46270 */
[----:B------:R-:W-:Y:S02]  /*115c0*/  IMAD.MOV.U32 R13, RZ, RZ, R0 ;  /* 0x000000ffff0d7224 */ /* 0x000fe400078e0000 */
[----:B------:R-:W-:-:S10]  /*115d0*/  IMAD.MOV.U32 R8, RZ, RZ, R14 ;  /* 0x000000ffff087224 */ /* 0x000fd400078e000e */
[----:B------:R-:W-:-:S07]  /*115e0*/  @P2 LOP3.LUT R23, R23, 0x80, RZ, 0xfc, !PT ;  /* 0x0000008017172812 */ /* 0x000fce00078efcff */
[----:B------:R-:W-:Y:S05]  /*115f0*/  WARPSYNC.COLLECTIVE R15, `(.L_x_1275) ;  /* 0x000000000f087348 */ /* 0x000fea0003c00000 */
[----:B------:R0:W1:Y:S02]  /*11600*/  SHFL.IDX P6, R14, R13, R12, R11 ;  /* 0x0000000c0d0e7389 */ /* 0x00006400000c000b */
[----:B01----:R-:W-:Y:S01]  /*11610*/  ENDCOLLECTIVE ;  /* 0x000000000000791b */ /* 0x003fe20003800000 */
.L_x_1275:
[----:B------:R-:W-:Y:S01]  /*11620*/  LOP3.LUT R23, R23, 0xffffffbf, RZ, 0xc0, !PT ;  /* 0xffffffbf17177812 */ /* 0x000fe200078ec0ff */
[----:B------:R-:W-:Y:S02]  /*11630*/  IMAD.MOV.U32 R13, RZ, RZ, R5 ;  /* 0x000000ffff0d7224 */ /* 0x000fe400078e0005 */
[----:B------:R-:W-:Y:S02]  /*11640*/  IMAD.MOV.U32 R12, RZ, RZ, 0x6 ;  /* 0x00000006ff0c7424 */ /* 0x000fe400078e00ff */
[----:B------:R-:W-:-:S07]  /*11650*/  IMAD.MOV.U32 R9, RZ, RZ, R14 ;  /* 0x000000ffff097224 */ /* 0x000fce00078e000e */
[----:B------:R-:W-:Y:S05]  /*11660*/  WARPSYNC.COLLECTIVE R15, `(.L_x_1276) ;  /* 0x000000000f087348 */ /* 0x000fea0003c00000 */
[----:B------:R0:W1:Y:S02]  /*11670*/  SHFL.IDX P6, R14, R13, R12, R11 ;  /* 0x0000000c0d0e7389 */ /* 0x00006400000c000b */
[----:B01----:R-:W-:Y:S01]  /*11680*/  ENDCOLLECTIVE ;  /* 0x000000000000791b */ /* 0x003fe20003800000 */
.L_x_1276:
[----:B------:R-:W-:-:S04]  /*11690*/  @!P2 LEA R9, P1, R20, R9, 0x1 ;  /* 0x000000091409a211 */ /* 0x000fc800078208ff */
[----:B------:R-:W-:Y:S01]  /*116a0*/  @!P2 MOV R2, R9 ;  /* 0x000000090002a202 */ /* 0x000fe20000000f00 */
[----:B------:R-:W-:-:S04]  /*116b0*/  @!P2 IMAD.X R8, RZ, RZ, R8, P1 ;  /* 0x000000ffff08a224 */ /* 0x000fc800008e0608 */
        /* <DEDUP_REMOVED lines=10> */
.L_x_1277:
[----:B------:R-:W-:-:S05]  /*11760*/  VIADD R3, R4, 0x60 ;  /* 0x0000006004037836 */ /* 0x000fca0000000000 */
[----:B------:R-:W-:Y:S01]  /*11770*/  ISETP.GE.AND P2, PT, R3, R6, PT ;  /* 0x000000060300720c */ /* 0x000fe20003f46270 */
[----:B------:R-:W-:Y:S02]  /*11780*/  IMAD.MOV.U32 R13, RZ, RZ, R5 ;  /* 0x000000ffff0d7224 */ /* 0x000fe400078e0005 */
[----:B------:R-:W-:-:S10]  /*11790*/  IMAD.MOV.U32 R12, RZ, RZ, 0x7 ;  /* 0x00000007ff0c7424 */ /* 0x000fd400078e00ff */
[----:B------:R-:W-:Y:S01]  /*117a0*/  @P2 LOP3.LUT R23, R23, 0x40, RZ, 0xfc, !PT ;  /* 0x0000004017172812 */ /* 0x000fe200078efcff */
[----:B------:R-:W-:-:S07]  /*117b0*/  IMAD.MOV.U32 R7, RZ, RZ, R14 ;  /* 0x000000ffff077224 */ /* 0x000fce00078e000e */
[----:B------:R-:W-:Y:S05]  /*117c0*/  WARPSYNC.COLLECTIVE R15, `(.L_x_1278) ;  /* 0x000000000f087348 */ /* 0x000fea0003c00000 */
[----:B------:R0:W1:Y:S02]  /*117d0*/  SHFL.IDX P6, R14, R13, R12, R11 ;  /* 0x0000000c0d0e7389 */ /* 0x00006400000c000b */
[----:B01----:R-:W-:Y:S01]  /*117e0*/  ENDCOLLECTIVE ;  /* 0x000000000000791b */ /* 0x003fe20003800000 */
.L_x_1278:
        /* <DEDUP_REMOVED lines=8> */
[----:B------:R0:W-:Y:S01]  /*11870*/  @!P2 LDGSTS.E.BYPASS.LTC128B.128 [R26+0x1b400], desc[UR36][R2.64], !P0 ;  /* 0x1b400000021aafae */ /* 0x0001e2000c101d64 */
[----:B------:R-:W-:-:S07]  /*11880*/  IMAD.MOV.U32 R5, RZ, RZ, R14 ;  /* 0x000000ffff057224 */ /* 0x000fce00078e000e */
[----:B0-----:R-:W-:Y:S05]  /*11890*/  WARPSYNC.COLLECTIVE R15, `(.L_x_1279) ;  /* 0x000000000f087348 */ /* 0x001fea0003c00000 */
[----:B------:R1:W2:Y:S02]  /*118a0*/  SHFL.IDX P6, R14, R13, R12, R11 ;  /* 0x0000000c0d0e7389 */ /* 0x0002a400000c000b */
[----:B012---:R-:W-:Y:S01]  /*118b0*/  ENDCOLLECTIVE ;  /* 0x000000000000791b */ /* 0x007fe20003800000 */
.L_x_1279:
[----:B------:R-:W-:Y:S01]  /*118c0*/  IMAD.MOV.U32 R0, RZ, RZ, R14 ;  /* 0x000000ffff007224 */ /* 0x000fe200078e000e */
[----:B------:R-:W-:Y:S06]  /*118d0*/  BRA `(.L_x_1280) ;  /* 0xffffffb400b47947 */ /* 0x000fec000383ffff */
.L_x_1188:
        /* <DEDUP_REMOVED lines=8> */
.L_x_1282:
[----:B------:R-:W-:Y:S05]  /*11960*/  BSYNC B0 ;  /* 0x0000000000007941 */ /* 0x000fea0003800000 */
.L_x_1281:
[----:B------:R-:W-:Y:S01]  /*11970*/  IMAD.MOV.U32 R13, RZ, RZ, R0 ;  /* 0x000000ffff0d7224 */ /* 0x000fe200078e0000 */
[----:B------:R-:W-:Y:S01]  /*11980*/  MOV R15, 0xffffffff ;  /* 0xffffffff000f7802 */ /* 0x000fe20000000f00 */
[----:B------:R-:W-:Y:S01]  /*11990*/  IMAD.MOV.U32 R12, RZ, RZ, RZ ;  /* 0x000000ffff0c7224 */ /* 0x000fe200078e00ff */
[----:B------:R-:W-:Y:S01]  /*119a0*/  LOP3.LUT P5, RZ, R23, 0x2000, RZ, 0xc0, !PT ;  /* 0x0000200017ff7812 */ /* 0x000fe200078ac0ff */
[----:B------:R-:W-:Y:S02]  /*119b0*/  IMAD.MOV.U32 R11, RZ, RZ, 0x181f ;  /* 0x0000181fff0b7424 */ /* 0x000fe400078e00ff */
[----:B------:R-:W-:-:S10]  /*119c0*/  IMAD.MOV.U32 R2, RZ, RZ, R14 ;  /* 0x000000ffff027224 */ /* 0x000fd400078e000e */
[----:B------:R-:W-:Y:S05]  /*119d0*/  WARPSYNC.COLLECTIVE R15, `(.L_x_1283) ;  /* 0x000000000f087348 */ /* 0x000fea0003c00000 */
[----:B------:R0:W1:Y:S02]  /*119e0*/  SHFL.IDX P6, R14, R13, R12, R11 ;  /* 0x0000000c0d0e7389 */ /* 0x00006400000c000b */
[----:B01----:R-:W-:Y:S01]  /*119f0*/  ENDCOLLECTIVE ;  /* 0x000000000000791b */ /* 0x003fe20003800000 */
.L_x_1283:
[----:B------:R-:W-:Y:S02]  /*11a00*/  IMAD.MOV.U32 R13, RZ, RZ, R4 ;  /* 0x000000ffff0d7224 */ /* 0x000fe400078e0004 */
[----:B------:R-:W-:Y:S02]  /*11a10*/  IMAD.MOV.U32 R12, RZ, RZ, 0x1 ;  /* 0x00000001ff0c7424 */ /* 0x000fe400078e00ff */
[----:B------:R-:W-:-:S07]  /*11a20*/  IMAD.MOV.U32 R3, RZ, RZ, R14 ;  /* 0x000000ffff037224 */ /* 0x000fce00078e000e */
[----:B------:R-:W-:Y:S05]  /*11a30*/  WARPSYNC.COLLECTIVE R15, `(.L_x_1284) ;  /* 0x000000000f087348 */ /* 0x000fea0003c00000 */
[----:B------:R0:W1:Y:S02]  /*11a40*/  SHFL.IDX P6, R14, R13, R12, R11 ;  /* 0x0000000c0d0e7389 */ /* 0x00006400000c000b */
[----:B01----:R-:W-:Y:S01]  /*11a50*/  ENDCOLLECTIVE ;  /* 0x000000000000791b */ /* 0x003fe20003800000 */
.L_x_1284:
        /* <DEDUP_REMOVED lines=10> */
.L_x_1285:
[----:B------:R-:W-:Y:S01]  /*11b00*/  @!PT LDS RZ, [RZ] ;  /* 0x00000000fffff984 */ /* 0x000fe20000000800 */
[----:B------:R-:W-:Y:S01]  /*11b10*/  @!PT LDS RZ, [RZ] ;  /* 0x00000000fffff984 */ /* 0x000fe20000000800 */
[----:B------:R-:W-:Y:S01]  /*11b20*/  @!PT LDS RZ, [RZ] ;  /* 0x00000000fffff984 */ /* 0x000fe20000000800 */
[----:B------:R-:W-:Y:S04]  /*11b30*/  @!P5 LDGSTS.E.BYPASS.LTC128B.128 [R26+0x22400], desc[UR36][R2.64], !P4 ;  /* 0x22400000021adfae */ /* 0x000fe8000e101d64 */
[----:B------:R-:W-:Y:S04]  /*11b40*/  @!P5 LDGSTS.E.BYPASS.LTC128B.128 [R26+0x26400], desc[UR36][R2.64+0x80], !P3 ;  /* 0x26400080021adfae */ /* 0x000fe8000d901d64 */
[----:B------:R-:W-:Y:S01]  /*11b50*/  @!P5 LDGSTS.E.BYPASS.LTC128B.128 [R26+0x2a400], desc[UR36][R2.64+0x100], !P2 ;  /* 0x2a400100021adfae */ /* 0x000fe2000d101d64 */
[----:B------:R-:W-:-:S03]  /*11b60*/  IMAD.MOV.U32 R13, RZ, RZ, R4 ;  /* 0x000000ffff0d7224 */ /* 0x000fc600078e0004 */
[----:B------:R0:W-:Y:S01]  /*11b70*/  @!P5 LDGSTS.E.BYPASS.LTC128B.128 [R26+0x2e400], desc[UR36][R2.64+0x180], !P1 ;  /* 0x2e400180021adfae */ /* 0x0001e2000c901d64 */
[----:B------:R-:W-:Y:S01]  /*11b80*/  IMAD.MOV.U32 R12, RZ, RZ, 0x2 ;  /* 0x00000002ff0c7424 */ /* 0x000fe200078e00ff */
[C---:B------:R-:W-:Y:S02]  /*11b90*/  LOP3.LUT P5, RZ, R23.reuse, 0x800, RZ, 0xc0, !PT ;  /* 0x0000080017ff7812 */ /* 0x040fe400078ac0ff */
[----:B------:R-:W-:Y:S01]  /*11ba0*/  LOP3.LUT P6, RZ, R23, 0x1000, RZ, 0xc0, !PT ;  /* 0x0000100017ff7812 */ /* 0x000fe200078cc0ff */
[----:B0-----:R-:W-:-:S12]  /*11bb0*/  IMAD.MOV.U32 R2, RZ, RZ, R14 ;  /* 0x000000ffff027224 */ /* 0x001fd800078e000e */
[----:B------:R-:W-:-:S04]  /*11bc0*/  @!P6 LEA R2, P0, R6, R2, 0x1 ;  /* 0x000000020602e211 */ /* 0x000fc800078008ff */
[----:B------:R-:W-:-:S05]  /*11bd0*/  @!P6 IADD3.X R3, RZ, R5, RZ, P0, !PT ;  /* 0x00000005ff03e210 */ /* 0x000fca00007fe4ff */
[----:B------:R0:W-:Y:S04]  /*11be0*/  @!P6 LDGSTS.E.BYPASS.LTC128B.128 [R26+0x22c00], desc[UR36][R2.64], !P4 ;  /* 0x22c00000021aefae */ /* 0x0001e8000e101d64 */
[----:B------:R0:W-:Y:S04]  /*11bf0*/  @!P6 LDGSTS.E.BYPASS.LTC128B.128 [R26+0x26c00], desc[UR36][R2.64+0x80], !P3 ;  /* 0x26c00080021aefae */ /* 0x0001e8000d901d64 */
[----:B------:R0:W-:Y:S04]  /*11c00*/  @!P6 LDGSTS.E.BYPASS.LTC128B.128 [R26+0x2ac00], desc[UR36][R2.64+0x100], !P2 ;  /* 0x2ac00100021aefae */ /* 0x0001e8000d101d64 */
[----:B------:R0:W-:Y:S02]  /*11c10*/  @!P6 LDGSTS.E.BYPASS.LTC128B.128 [R26+0x2ec00], desc[UR36][R2.64+0x180], !P1 ;  /* 0x2ec00180021aefae */ /* 0x0001e4000c901d64 */
[----:B0-----:R-:W-:Y:S05]  /*11c20*/  WARPSYNC.COLLECTIVE R15, `(.L_x_1286) ;  /* 0x000000000f087348 */ /* 0x001fea0003c00000 */
[----:B------:R1:W2:Y:S02]  /*11c30*/  SHFL.IDX P6, R14, R13, R12, R11 ;  /* 0x0000000c0d0e7389 */ /* 0x0002a400000c000b */
[----:B012---:R-:W-:Y:S01]  /*11c40*/  ENDCOLLECTIVE ;  /* 0x000000000000791b */ /* 0x007fe20003800000 */
.L_x_1286:
[----:B------:R-:W-:Y:S02]  /*11c50*/  IMAD.MOV.U32 R13, RZ, RZ, R0 ;  /* 0x000000ffff0d7224 */ /* 0x000fe400078e0000 */
[----:B------:R-:W-:-:S07]  /*11c60*/  IMAD.MOV.U32 R5, RZ, RZ, R14 ;  /* 0x000000ffff057224 */ /* 0x000fce00078e000e */
[----:B------:R-:W-:Y:S05]  /*11c70*/  WARPSYNC.COLLECTIVE R15, `(.L_x_1287) ;  /* 0x000000000f087348 */ /* 0x000fea0003c00000 */
[----:B------:R0:W1:Y:S02]  /*11c80*/  SHFL.IDX P6, R14, R13, R12, R11 ;  /* 0x0000000c0d0e7389 */ /* 0x00006400000c000b */
[----:B01----:R-:W-:Y:S01]  /*11c90*/  ENDCOLLECTIVE ;  /* 0x000000000000791b */ /* 0x003fe20003800000 */
.L_x_1287:
[----:B------:R-:W-:Y:S01]  /*11ca0*/  IMAD.MOV.U32 R13, RZ, RZ, R4 ;  /* 0x000000ffff0d7224 */ /* 0x000fe200078e0004 */
[----:B------:R-:W-:Y:S01]  /*11cb0*/  MOV R12, 0x3 ;  /* 0x00000003000c7802 */ /* 0x000fe20000000f00 */
[----:B------:R-:W-:-:S07]  /*11cc0*/  IMAD.MOV.U32 R2, RZ, RZ, R14 ;  /* 0x000000ffff027224 */ /* 0x000fce00078e000e */
[----:B------:R-:W-:Y:S05]  /*11cd0*/  WARPSYNC.COLLECTIVE R15, `(.L_x_1288) ;  /* 0x000000000f087348 */ /* 0x000fea0003c00000 */
[----:B------:R0:W1:Y:S02]  /*11ce0*/  SHFL.IDX P6, R14, R13, R12, R11 ;  /* 0x0000000c0d0e7389 */ /* 0x00006400000c000b */
[----:B01----:R-:W-:Y:S01]  /*11cf0*/  ENDCOLLECTIVE ;  /* 0x000000000000791b */ /* 0x003fe20003800000 */
.L_x_1288:
[----:B------:R-:W-:-:S05]  /*11d00*/  @!P5 LEA R2, P0, R6, R2, 0x1 ;  /* 0x000000020602d211 */ /* 0x000fca00078008ff */
[----:B------:R-:W-:-:S05]  /*11d10*/  @!P5 IMAD.X R3, RZ, RZ, R5, P0 ;  /* 0x000000ffff03d224 */ /* 0x000fca00000e0605 */
[----:B------:R-:W-:Y:S01]  /*11d20*/  @!PT LDS RZ, [RZ] ;  /* 0x00000000fffff984 */ /* 0x000fe20000000800 */
[----:B------:R-:W-:Y:S01]  /*11d30*/  @!PT LDS RZ, [RZ] ;  /* 0x00000000fffff984 */ /* 0x000fe20000000800 */
[----:B------:R-:W-:Y:S01]  /*11d40*/  @!PT LDS RZ, [RZ] ;  /* 0x00000000fffff984 */ /* 0x000fe20000000800 */
[----:B------:R0:W-:Y:S01]  /*11d50*/  @!P5 LDGSTS.E.BYPASS.LTC128B.128 [R26+0x23400], desc[UR36][R2.64], !P4 ;  /* 0x23400000021adfae */ /* 0x0001e2000e101d64 */
[----:B------:R-:W-:-:S03]  /*11d60*/  IMAD.MOV.U32 R13, RZ, RZ, R0 ;  /* 0x000000ffff0d7224 */ /* 0x000fc600078e0000 */
[----:B------:R0:W-:Y:S04]  /*11d70*/  @!P5 LDGSTS.E.BYPASS.LTC128B.128 [R26+0x27400], desc[UR36][R2.64+0x80], !P3 ;  /* 0x27400080021adfae */ /* 0x0001e8000d901d64 */
[----:B------:R0:W-:Y:S01]  /*11d80*/  @!P5 LDGSTS.E.BYPASS.LTC128B.128 [R26+0x2b400], desc[UR36][R2.64+0x100], !P2 ;  /* 0x2b400100021adfae */ /* 0x0001e2000d101d64 */
[----:B------:R-:W-:-:S03]  /*11d90*/  IMAD.MOV.U32 R5, RZ, RZ, R14 ;  /* 0x000000ffff057224 */ /* 0x000fc600078e000e */
[----:B------:R0:W-:Y:S01]  /*11da0*/  @!P5 LDGSTS.E.BYPASS.LTC128B.128 [R26+0x2f400], desc[UR36][R2.64+0x180], !P1 ;  /* 0x2f400180021adfae */ /* 0x0001e2000c901d64 */
[----:B------:R-:W-:-:S13]  /*11db0*/  LOP3.LUT P5, RZ, R23, 0x100, RZ, 0xc0, !PT ;  /* 0x0000010017ff7812 */ /* 0x000fda00078ac0ff */
[----:B0-----:R-:W-:Y:S05]  /*11dc0*/  WARPSYNC.COLLECTIVE R15, `(.L_x_1289) ;  /* 0x000000000f087348 */ /* 0x001fea0003c00000 */
[----:B------:R1:W2:Y:S02]  /*11dd0*/  SHFL.IDX P6, R14, R13, R12, R11 ;  /* 0x0000000c0d0e7389 */ /* 0x0002a400000c000b */
[----:B012---:R-:W-:Y:S01]  /*11de0*/  ENDCOLLECTIVE ;  /* 0x000000000000791b */ /* 0x007fe20003800000 */
.L_x_1289:
[----:B------:R-:W-:Y:S02]  /*11df0*/  IMAD.MOV.U32 R13, RZ, RZ, R4 ;  /* 0x000000ffff0d7224 */ /* 0x000fe400078e0004 */
[----:B------:R-:W-:Y:S01]  /*11e00*/  IMAD.MOV.U32 R12, RZ, RZ, 0x4 ;  /* 0x00000004ff0c7424 */ /* 0x000fe200078e00ff */
[----:B------:R-:W-:Y:S01]  /*11e10*/  LOP3.LUT P6, RZ, R23, 0x200, RZ, 0xc0, !PT ;  /* 0x0000020017ff7812 */ /* 0x000fe200078cc0ff */
[----:B------:R-:W-:-:S12]  /*11e20*/  IMAD.MOV.U32 R2, RZ, RZ, R14 ;  /* 0x000000ffff027224 */ /* 0x000fd800078e000e */
[----:B------:R-:W-:-:S05]  /*11e30*/  @!P6 LEA R2, P0, R6, R2, 0x1 ;  /* 0x000000020602e211 */ /* 0x000fca00078008ff */
[----:B------:R-:W-:-:S05]  /*11e40*/  @!P6 IMAD.X R3, RZ, RZ, R5, P0 ;  /* 0x000000ffff03e224 */ /* 0x000fca00000e0605 */
        /* <DEDUP_REMOVED lines=10> */
.L_x_1290:
[----:B------:R-:W-:Y:S01]  /*11ef0*/  MOV R13, R0 ;  /* 0x00000000000d7202 */ /* 0x000fe20000000f00 */
[----:B------:R-:W-:-:S07]  /*11f00*/  IMAD.MOV.U32 R5, RZ, RZ, R14 ;  /* 0x000000ffff057224 */ /* 0x000fce00078e000e */
[----:B------:R-:W-:Y:S05]  /*11f10*/  WARPSYNC.COLLECTIVE R15, `(.L_x_1291) ;  /* 0x000000000f087348 */ /* 0x000fea0003c00000 */
[----:B------:R0:W1:Y:S02]  /*11f20*/  SHFL.IDX P6, R14, R13, R12, R11 ;  /* 0x0000000c0d0e7389 */ /* 0x00006400000c000b */
[----:B01----:R-:W-:Y:S01]  /*11f30*/  ENDCOLLECTIVE ;  /* 0x000000000000791b */ /* 0x003fe20003800000 */
.L_x_1291:
[----:B------:R-:W-:Y:S02]  /*11f40*/  IMAD.MOV.U32 R13, RZ, RZ, R4 ;  /* 0x000000ffff0d7224 */ /* 0x000fe400078e0004 */
[----:B------:R-:W-:Y:S02]  /*11f50*/  IMAD.MOV.U32 R12, RZ, RZ, 0x5 ;  /* 0x00000005ff0c7424 */ /* 0x000fe400078e00ff */
[----:B------:R-:W-:-:S07]  /*11f60*/  IMAD.MOV.U32 R2, RZ, RZ, R14 ;  /* 0x000000ffff027224 */ /* 0x000fce00078e000e */
[----:B------:R-:W-:Y:S05]  /*11f70*/  WARPSYNC.COLLECTIVE R15, `(.L_x_1292) ;  /* 0x000000000f087348 */ /* 0x000fea0003c00000 */
[----:B------:R0:W1:Y:S02]  /*11f80*/  SHFL.IDX P6, R14, R13, R12, R11 ;  /* 0x0000000c0d0e7389 */ /* 0x00006400000c000b */
[----:B01----:R-:W-:Y:S01]  /*11f90*/  ENDCOLLECTIVE ;  /* 0x000000000000791b */ /* 0x003fe20003800000 */
.L_x_1292:
        /* <DEDUP_REMOVED lines=15> */
.L_x_1293:
[----:B------:R-:W-:Y:S02]  /*12090*/  IMAD.MOV.U32 R13, RZ, RZ, R4 ;  /* 0x000000ffff0d7224 */ /* 0x000fe400078e0004 */
[----:B------:R-:W-:Y:S01]  /*120a0*/  IMAD.MOV.U32 R12, RZ, RZ, 0x6 ;  /* 0x00000006ff0c7424 */ /* 0x000fe200078e00ff */
[----:B------:R-:W-:Y:S01]  /*120b0*/  LOP3.LUT P6, RZ, R23, 0x80, RZ, 0xc0, !PT ;  /* 0x0000008017ff7812 */ /* 0x000fe200078cc0ff */
[----:B------:R-:W-:-:S12]  /*120c0*/  IMAD.MOV.U32 R2, RZ, RZ, R14 ;  /* 0x000000ffff027224 */ /* 0x000fd800078e000e */
[----:B------:R-:W-:-:S04]  /*120d0*/  @!P6 LEA R2, P0, R6, R2, 0x1 ;  /* 0x000000020602e211 */ /* 0x000fc800078008ff */
[----:B------:R-:W-:-:S05]  /*120e0*/  @!P6 IADD3.X R3, RZ, R5, RZ, P0, !PT ;  /* 0x00000005ff03e210 */ /* 0x000fca00007fe4ff */
        /* <DEDUP_REMOVED lines=10> */
.L_x_1294:
[----:B------:R-:W-:Y:S02]  /*12190*/  IMAD.MOV.U32 R13, RZ, RZ, R0 ;  /* 0x000000ffff0d7224 */ /* 0x000fe400078e0000 */
[----:B------:R-:W-:-:S07]  /*121a0*/  IMAD.MOV.U32 R5, RZ, RZ, R14 ;  /* 0x000000ffff057224 */ /* 0x000fce00078e000e */
[----:B------:R-:W-:Y:S05]  /*121b0*/  WARPSYNC.COLLECTIVE R15, `(.L_x_1295) ;  /* 0x000000000f087348 */ /* 0x000fea0003c00000 */
[----:B------:R0:W1:Y:S02]  /*121c0*/  SHFL.IDX P6, R14, R13, R12, R11 ;  /* 0x0000000c0d0e7389 */ /* 0x00006400000c000b */
[----:B01----:R-:W-:Y:S01]  /*121d0*/  ENDCOLLECTIVE ;  /* 0x000000000000791b */ /* 0x003fe20003800000 */
.L_x_1295:
[----:B------:R-:W-:Y:S01]  /*121e0*/  IMAD.MOV.U32 R13, RZ, RZ, R4 ;  /* 0x000000ffff0d7224 */ /* 0x000fe200078e0004 */
[----:B------:R-:W-:Y:S01]  /*121f0*/  MOV R12, 0x7 ;  /* 0x00000007000c7802 */ /* 0x000fe20000000f00 */
[----:B------:R-:W-:-:S07]  /*12200*/  IMAD.MOV.U32 R2, RZ, RZ, R14 ;  /* 0x000000ffff027224 */ /* 0x000fce00078e000e */
[----:B------:R-:W-:Y:S05]  /*12210*/  WARPSYNC.COLLECTIVE R15, `(.L_x_1296) ;  /* 0x000000000f087348 */ /* 0x000fea0003c00000 */
[----:B------:R0:W1:Y:S02]  /*12220*/  SHFL.IDX P6, R14, R13, R12, R11 ;  /* 0x0000000c0d0e7389 */ /* 0x00006400000c000b */
[----:B01----:R-:W-:Y:S01]  /*12230*/  ENDCOLLECTIVE ;  /* 0x000000000000791b */ /* 0x003fe20003800000 */
.L_x_1296:
        /* <DEDUP_REMOVED lines=10> */
[----:B------:R0:W-:Y:S04]  /*122e0*/  @!P5 LDGSTS.E.BYPASS.LTC128B.128 [R26+0x31400], desc[UR36][R2.64+0x180], !P1 ;  /* 0x31400180021adfae */ /* 0x0001e8000c901d64 */
[----:B0-----:R-:W-:Y:S05]  /*122f0*/  WARPSYNC.COLLECTIVE R15, `(.L_x_1297) ;  /* 0x000000000f087348 */ /* 0x001fea0003c00000 */
[----:B------:R1:W2:Y:S02]  /*12300*/  SHFL.IDX P6, R14, R13, R12, R11 ;  /* 0x0000000c0d0e7389 */ /* 0x0002a400000c000b */
[----:B012---:R-:W-:Y:S01]  /*12310*/  ENDCOLLECTIVE ;  /* 0x000000000000791b */ /* 0x007fe20003800000 */
.L_x_1297:
[----:B------:R-:W-:Y:S05]  /*12320*/  BRA `(.L_x_1298) ;  /* 0xffffffb400dc7947 */ /* 0x000fea000383ffff */
.L_x_1193:
[----:B0-----:R0:W2:Y:S02]  /*12330*/  SYNCS.PHASECHK.TRANS64.TRYWAIT P0, [R22+URZ+0x32420], R3 ;  /* 0x03242003160075a7 */ /* 0x0010a4000800017f */
[----:B--2---:R-:W-:Y:S05]  /*12340*/  @!P0 NANOSLEEP.SYNCS 0x989680 ;  /* 0x009896800000895d */ /* 0x004fea0003900000 */
[----:B------:R-:W2:Y:S02]  /*12350*/  @!P0 SYNCS.PHASECHK.TRANS64 P0, [R22+URZ+0x32420], R3 ;  /* 0x03242003160085a7 */ /* 0x000ea4000800007f */
[----:B--2---:R-:W-:Y:S05]  /*12360*/  @!P0 BRA `(.L_x_1193) ;  /* 0xfffffffc00f08947 */ /* 0x004fea000383ffff */
[----:B------:R-:W-:Y:S05]  /*12370*/  BRA `(.L_x_1299) ;  /* 0xffffffb8004c7947 */ /* 0x000fea000383ffff */
.L_x_1196:
[----:B--2---:R2:W3:Y:S02]  /*12380*/  SYNCS.PHASECHK.TRANS64.TRYWAIT P0, [R25+URZ+0x32460], R0 ;  /* 0x03246000190075a7 */ /* 0x0044e4000800017f */
[----:B---3--:R-:W-:Y:S05]  /*12390*/  @!P0 NANOSLEEP.SYNCS 0x989680 ;  /* 0x009896800000895d */ /* 0x008fea0003900000 */
[----:B------:R-:W3:Y:S02]  /*123a0*/  @!P0 SYNCS.PHASECHK.TRANS64 P0, [R25+URZ+0x32460], R0 ;  /* 0x03246000190085a7 */ /* 0x000ee4000800007f */
[----:B---3--:R-:W-:Y:S05]  /*123b0*/  @!P0 BRA `(.L_x_1196) ;  /* 0xfffffffc00f08947 */ /* 0x008fea000383ffff */
[----:B------:R-:W-:Y:S05]  /*123c0*/  BRA `(.L_x_1300) ;  /* 0xffffffb800587947 */ /* 0x000fea000383ffff */
.L_x_1197:
        /* <DEDUP_REMOVED lines=8> */
.L_x_1302:
[----:B------:R-:W-:Y:S05]  /*12450*/  BSYNC B0 ;  /* 0x0000000000007941 */ /* 0x000fea0003800000 */
.L_x_1301:
[----:B------:R-:W0:Y:S01]  /*12460*/  S2R R8, SR_TID.X ;  /* 0x0000000000087919 */ /* 0x000e220000002100 */
[----:B------:R-:W-:Y:S01]  /*12470*/  MOV R13, R5 ;  /* 0x00000005000d7202 */ /* 0x000fe20000000f00 */
[----:B------:R-:W-:Y:S01]  /*12480*/  IMAD.MOV.U32 R12, RZ, RZ, RZ ;  /* 0x000000ffff0c7224 */ /* 0x000fe200078e00ff */
[C---:B------:R-:W-:Y:S01]  /*12490*/  LOP3.LUT P2, RZ, R7.reuse, 0x2, RZ, 0xc0, !PT ;  /* 0x0000000207ff7812 */ /* 0x040fe2000784c0ff */
[----:B------:R-:W-:Y:S01]  /*124a0*/  IMAD.MOV.U32 R11, RZ, RZ, 0x181f ;  /* 0x0000181fff0b7424 */ /* 0x000fe200078e00ff */
[----:B------:R-:W-:Y:S01]  /*124b0*/  LOP3.LUT P1, RZ, R7, 0x4, RZ, 0xc0, !PT ;  /* 0x0000000407ff7812 */ /* 0x000fe2000782c0ff */
[----:B------:R-:W-:Y:S02]  /*124c0*/  IMAD.MOV.U32 R15, RZ, RZ, -0x1 ;  /* 0xffffffffff0f7424 */ /* 0x000fe400078e00ff */
[----:B------:R-:W-:Y:S01]  /*124d0*/  IMAD.MOV.U32 R3, RZ, RZ, R14 ;  /* 0x000000ffff037224 */ /* 0x000fe200078e000e */
[----:B------:R-:W-:Y:S01]  /*124e0*/  ISETP.LT.OR P3, PT, R31, 0x1, !P1 ;  /* 0x000000011f00780c */ /* 0x000fe20004f61670 */
[----:B------:R-:W-:-:S12]  /*124f0*/  IMAD R4, R4, 0x2, R22 ;  /* 0x0000000204047824 */ /* 0x000fd800078e0216 */
[----:B0-----:R-:W-:Y:S05]  /*12500*/  WARPSYNC.COLLECTIVE R15, `(.L_x_1303) ;  /* 0x000000000f087348 */ /* 0x001fea0003c00000 */
[----:B------:R1:W2:Y:S02]  /*12510*/  SHFL.IDX P6, R14, R13, R12, R11 ;  /* 0x0000000c0d0e7389 */ /* 0x0002a400000c000b */
[----:B012---:R-:W-:Y:S01]  /*12520*/  ENDCOLLECTIVE ;  /* 0x000000000000791b */ /* 0x007fe20003800000 */
.L_x_1303:
[----:B------:R-:W-:Y:S01]  /*12530*/  MOV R13, R6 ;  /* 0x00000006000d7202 */ /* 0x000fe20000000f00 */
[----:B------:R-:W-:Y:S02]  /*12540*/  IMAD.MOV.U32 R12, RZ, RZ, 0x1 ;  /* 0x00000001ff0c7424 */ /* 0x000fe400078e00ff */
[----:B------:R-:W-:-:S05]  /*12550*/  IMAD.SHL.U32 R8, R8, 0x8, RZ ;  /* 0x0000000808087824 */ /* 0x000fca00078e00ff */
[----:B------:R-:W-:-:S05]  /*12560*/  LOP3.LUT R8, R8, 0x38, RZ, 0xc0, !PT ;  /* 0x0000003808087812 */ /* 0x000fca00078ec0ff */
[----:B------:R-:W-:-:S05]  /*12570*/  IMAD.SHL.U32 R0, R8, 0x2, RZ ;  /* 0x0000000208007824 */ /* 0x000fca00078e00ff */
[----:B------:R-:W-:-:S13]  /*12580*/  IADD3 R2, P0, R14, R0, RZ ;  /* 0x000000000e027210 */ /* 0x000fda0007f1e0ff */
[----:B------:R-:W-:Y:S05]  /*12590*/  WARPSYNC.COLLECTIVE R15, `(.L_x_1304) ;  /* 0x000000000f087348 */ /* 0x000fea0003c00000 */
[----:B------:R0:W1:Y:S02]  /*125a0*/  SHFL.IDX P6, R14, R13, R12, R11 ;  /* 0x0000000c0d0e7389 */ /* 0x00006400000c000b */
[----:B01----:R-:W-:Y:S01]  /*125b0*/  ENDCOLLECTIVE ;  /* 0x000000000000791b */ /* 0x003fe20003800000 */
.L_x_1304:
        /* <DEDUP_REMOVED lines=17> */
.L_x_1305:
[----:B------:R-:W-:Y:S02]  /*126d0*/  IMAD.MOV.U32 R13, RZ, RZ, R6 ;  /* 0x000000ffff0d7224 */ /* 0x000fe400078e0006 */
[----:B------:R-:W-:Y:S01]  /*126e0*/  IMAD.MOV.U32 R12, RZ, RZ, 0x2 ;  /* 0x00000002ff0c7424 */ /* 0x000fe200078e00ff */
[----:B------:R-:W-:-:S13]  /*126f0*/  IADD3 R2, P3, R14, R0, RZ ;  /* 0x000000000e027210 */ /* 0x000fda0007f7e0ff */
[----:B------:R-:W-:Y:S05]  /*12700*/  WARPSYNC.COLLECTIVE R15, `(.L_x_1306) ;  /* 0x000000000f087348 */ /* 0x000fea0003c00000 */
[----:B------:R0:W1:Y:S02]  /*12710*/  SHFL.IDX P6, R14, R13, R12, R11 ;  /* 0x0000000c0d0e7389 */ /* 0x00006400000c000b */
[----:B01----:R-:W-:Y:S01]  /*12720*/  ENDCOLLECTIVE ;  /* 0x000000000000791b */ /* 0x003fe20003800000 */
.L_x_1306:
        /* <DEDUP_REMOVED lines=17> */
.L_x_1307:
[----:B------:R-:W-:Y:S02]  /*12840*/  IMAD.MOV.U32 R13, RZ, RZ, R6 ;  /* 0x000000ffff0d7224 */ /* 0x000fe400078e0006 */
[----:B------:R-:W-:Y:S01]  /*12850*/  IMAD.MOV.U32 R12, RZ, RZ, 0x3 ;  /* 0x00000003ff0c7424 */ /* 0x000fe200078e00ff */
[----:B------:R-:W-:-:S13]  /*12860*/  IADD3 R2, P3, R14, R0, RZ ;  /* 0x000000000e027210 */ /* 0x000fda0007f7e0ff */
[----:B------:R-:W-:Y:S05]  /*12870*/  WARPSYNC.COLLECTIVE R15, `(.L_x_1308) ;  /* 0x000000000f087348 */ /* 0x000fea0003c00000 */
[----:B------:R0:W1:Y:S02]  /*12880*/  SHFL.IDX P6, R14, R13, R12, R11 ;  /* 0x0000000c0d0e7389 */ /* 0x00006400000c000b */
[----:B01----:R-:W-:Y:S01]  /*12890*/  ENDCOLLECTIVE ;  /* 0x000000000000791b */ /* 0x003fe20003800000 */
.L_x_1308:
        /* <DEDUP_REMOVED lines=17> */
.L_x_1309:
[----:B------:R-:W-:Y:S01]  /*129b0*/  IMAD.MOV.U32 R13, RZ, RZ, R6 ;  /* 0x000000ffff0d7224 */ /* 0x000fe200078e0006 */
[----:B------:R-:W-:Y:S02]  /*129c0*/  MOV R12, 0x4 ;  /* 0x00000004000c7802 */ /* 0x000fe40000000f00 */
[----:B------:R-:W-:-:S13]  /*129d0*/  IADD3 R2, P3, R14, R0, RZ ;  /* 0x000000000e027210 */ /* 0x000fda0007f7e0ff */
[----:B------:R-:W-:Y:S05]  /*129e0*/  WARPSYNC.COLLECTIVE R15, `(.L_x_1310) ;  /* 0x000000000f087348 */ /* 0x000fea0003c00000 */
[----:B------:R0:W1:Y:S02]  /*129f0*/  SHFL.IDX P6, R14, R13, R12, R11 ;  /* 0x0000000c0d0e7389 */ /* 0x00006400000c000b */
[----:B01----:R-:W-:Y:S01]  /*12a00*/  ENDCOLLECTIVE ;  /* 0x000000000000791b */ /* 0x003fe20003800000 */
.L_x_1310:
        /* <DEDUP_REMOVED lines=17> */
.L_x_1311:
[----:B------:R-:W-:Y:S02]  /*12b20*/  IMAD.MOV.U32 R13, RZ, RZ, R6 ;  /* 0x000000ffff0d7224 */ /* 0x000fe400078e0006 */
[----:B------:R-:W-:Y:S01]  /*12b30*/  IMAD.MOV.U32 R12, RZ, RZ, 0x5 ;  /* 0x00000005ff0c7424 */ /* 0x000fe200078e00ff */
[----:B------:R-:W-:-:S13]  /*12b40*/  IADD3 R2, P3, R14, R0, RZ ;  /* 0x000000000e027210 */ /* 0x000fda0007f7e0ff */
[----:B------:R-:W-:Y:S05]  /*12b50*/  WARPSYNC.COLLECTIVE R15, `(.L_x_1312) ;  /* 0x000000000f087348 */ /* 0x000fea0003c00000 */
[----:B------:R0:W1:Y:S02]  /*12b60*/  SHFL.IDX P6, R14, R13, R12, R11 ;  /* 0x0000000c0d0e7389 */ /* 0x00006400000c000b */
[----:B01----:R-:W-:Y:S01]  /*12b70*/  ENDCOLLECTIVE ;  /* 0x000000000000791b */ /* 0x003fe20003800000 */
.L_x_1312:
        /* <DEDUP_REMOVED lines=12> */
.L_x_1313:
        /* <DEDUP_REMOVED lines=9> */
.L_x_1204:
[----:B0-----:R0:W1:Y:S02]  /*12cd0*/  SYNCS.PHASECHK.TRANS64.TRYWAIT P0, [R10+URZ+0x32440], R20 ;  /* 0x032440140a0075a7 */ /* 0x001064000800017f */
[----:B-1----:R-:W-:Y:S05]  /*12ce0*/  @!P0 NANOSLEEP.SYNCS 0x989680 ;  /* 0x009896800000895d */ /* 0x002fea0003900000 */
[----:B------:R-:W1:Y:S02]  /*12cf0*/  @!P0 SYNCS.PHASECHK.TRANS64 P0, [R10+URZ+0x32440], R20 ;  /* 0x032440140a0085a7 */ /* 0x000e64000800007f */
[----:B-1----:R-:W-:Y:S05]  /*12d00*/  @!P0 BRA `(.L_x_1204) ;  /* 0xfffffffc00f08947 */ /* 0x002fea000383ffff */
[----:B------:R-:W-:Y:S05]  /*12d10*/  BRA `(.L_x_1315) ;  /* 0xffffffb800e47947 */ /* 0x000fea000383ffff */
.L_x_1205:
        /* <DEDUP_REMOVED lines=8> */
.L_x_1317:
[----:B------:R-:W-:Y:S05]  /*12da0*/  BSYNC B1 ;  /* 0x0000000000017941 */ /* 0x000fea0003800000 */
.L_x_1316:
[----:B------:R-:W-:Y:S01]  /*12db0*/  IMAD.MOV.U32 R13, RZ, RZ, R6 ;  /* 0x000000ffff0d7224 */ /* 0x000fe200078e0006 */
[----:B------:R-:W-:Y:S01]  /*12dc0*/  MOV R15, 0xffffffff ;  /* 0xffffffff000f7802 */ /* 0x000fe20000000f00 */
[----:B------:R-:W-:Y:S02]  /*12dd0*/  IMAD.MOV.U32 R12, RZ, RZ, RZ ;  /* 0x000000ffff0c7224 */ /* 0x000fe400078e00ff */
[----:B------:R-:W-:Y:S02]  /*12de0*/  IMAD.MOV.U32 R11, RZ, RZ, 0x181f ;  /* 0x0000181fff0b7424 */ /* 0x000fe400078e00ff */
[----:B------:R-:W-:Y:S02]  /*12df0*/  IMAD.MOV.U32 R3, RZ, RZ, R14 ;  /* 0x000000ffff037224 */ /* 0x000fe400078e000e */
[----:B------:R-:W-:-:S07]  /*12e00*/  IMAD R7, R7, 0x2, R22 ;  /* 0x0000000207077824 */ /* 0x000fce00078e0216 */
[----:B------:R-:W-:Y:S05]  /*12e10*/  WARPSYNC.COLLECTIVE R15, `(.L_x_1318) ;  /* 0x000000000f087348 */ /* 0x000fea0003c00000 */
[----:B------:R0:W1:Y:S02]  /*12e20*/  SHFL.IDX P6, R14, R13, R12, R11 ;  /* 0x0000000c0d0e7389 */ /* 0x00006400000c000b */
[----:B01----:R-:W-:Y:S01]  /*12e30*/  ENDCOLLECTIVE ;  /* 0x000000000000791b */ /* 0x003fe20003800000 */
.L_x_1318:
[----:B------:R-:W-:Y:S02]  /*12e40*/  IMAD.MOV.U32 R13, RZ, RZ, R8 ;  /* 0x000000ffff0d7224 */ /* 0x000fe400078e0008 */
[----:B------:R-:W-:Y:S02]  /*12e50*/  IMAD.MOV.U32 R12, RZ, RZ, 0x1 ;  /* 0x00000001ff0c7424 */ /* 0x000fe400078e00ff */
[----:B------:R-:W-:-:S07]  /*12e60*/  IMAD.MOV.U32 R2, RZ, RZ, R14 ;  /* 0x000000ffff027224 */ /* 0x000fce00078e000e */
[----:B------:R-:W-:Y:S05]  /*12e70*/  WARPSYNC.COLLECTIVE R15, `(.L_x_1319) ;  /* 0x000000000f087348 */ /* 0x000fea0003c00000 */
[----:B------:R0:W1:Y:S02]  /*12e80*/  SHFL.IDX P6, R14, R13, R12, R11 ;  /* 0x0000000c0d0e7389 */ /* 0x00006400000c000b */
[----:B01----:R-:W-:Y:S01]  /*12e90*/  ENDCOLLECTIVE ;  /* 0x000000000000791b */ /* 0x003fe20003800000 */
.L_x_1319:
        /* <DEDUP_REMOVED lines=11> */
.L_x_1320:
[----:B------:R-:W-:Y:S02]  /*12f50*/  IMAD.MOV.U32 R13, RZ, RZ, R8 ;  /* 0x000000ffff0d7224 */ /* 0x000fe400078e0008 */
[----:B------:R-:W-:Y:S01]  /*12f60*/  IMAD.MOV.U32 R12, RZ, RZ, 0x2 ;  /* 0x00000002ff0c7424 */ /* 0x000fe200078e00ff */
[----:B------:R-:W-:-:S07]  /*12f70*/  MOV R2, R14 ;  /* 0x0000000e00027202 */ /* 0x000fce0000000f00 */
[----:B------:R-:W-:Y:S05]  /*12f80*/  WARPSYNC.COLLECTIVE R15, `(.L_x_1321) ;  /* 0x000000000f087348 */ /* 0x000fea0003c00000 */
[----:B------:R0:W1:Y:S02]  /*12f90*/  SHFL.IDX P6, R14, R13, R12, R11 ;  /* 0x0000000c0d0e7389 */ /* 0x00006400000c000b */
[----:B01----:R-:W-:Y:S01]  /*12fa0*/  ENDCOLLECTIVE ;  /* 0x000000000000791b */ /* 0x003fe20003800000 */
.L_x_1321:
        /* <DEDUP_REMOVED lines=11> */
.L_x_1322:
[----:B------:R-:W-:Y:S01]  /*13060*/  MOV R13, R8 ;  /* 0x00000008000d7202 */ /* 0x000fe20000000f00 */
[----:B------:R-:W-:Y:S02]  /*13070*/  IMAD.MOV.U32 R12, RZ, RZ, 0x3 ;  /* 0x00000003ff0c7424 */ /* 0x000fe400078e00ff */
[----:B------:R-:W-:-:S07]  /*13080*/  IMAD.MOV.U32 R2, RZ, RZ, R14 ;  /* 0x000000ffff027224 */ /* 0x000fce00078e000e */
[----:B------:R-:W-:Y:S05]  /*13090*/  WARPSYNC.COLLECTIVE R15, `(.L_x_1323) ;  /* 0x000000000f087348 */ /* 0x000fea0003c00000 */
[----:B------:R0:W1:Y:S02]  /*130a0*/  SHFL.IDX P6, R14, R13, R12, R11 ;  /* 0x0000000c0d0e7389 */ /* 0x00006400000c000b */
[----:B01----:R-:W-:Y:S01]  /*130b0*/  ENDCOLLECTIVE ;  /* 0x000000000000791b */ /* 0x003fe20003800000 */
.L_x_1323:
        /* <DEDUP_REMOVED lines=11> */
.L_x_1324:
[----:B------:R-:W-:Y:S02]  /*13170*/  IMAD.MOV.U32 R13, RZ, RZ, R8 ;  /* 0x000000ffff0d7224 */ /* 0x000fe400078e0008 */
[----:B------:R-:W-:Y:S02]  /*13180*/  IMAD.MOV.U32 R12, RZ, RZ, 0x4 ;  /* 0x00000004ff0c7424 */ /* 0x000fe400078e00ff */
[----:B------:R-:W-:-:S07]  /*13190*/  IMAD.MOV.U32 R2, RZ, RZ, R14 ;  /* 0x000000ffff027224 */ /* 0x000fce00078e000e */
[----:B------:R-:W-:Y:S05]  /*131a0*/  WARPSYNC.COLLECTIVE R15, `(.L_x_1325) ;  /* 0x000000000f087348 */ /* 0x000fea0003c00000 */
[----:B------:R0:W1:Y:S02]  /*131b0*/  SHFL.IDX P6, R14, R13, R12, R11 ;  /* 0x0000000c0d0e7389 */ /* 0x00006400000c000b */
[----:B01----:R-:W-:Y:S01]  /*131c0*/  ENDCOLLECTIVE ;  /* 0x000000000000791b */ /* 0x003fe20003800000 */
.L_x_1325:
        /* <DEDUP_REMOVED lines=11> */
.L_x_1326:
[----:B------:R-:W-:Y:S02]  /*13280*/  IMAD.MOV.U32 R13, RZ, RZ, R8 ;  /* 0x000000ffff0d7224 */ /* 0x000fe400078e0008 */
[----:B------:R-:W-:Y:S02]  /*13290*/  IMAD.MOV.U32 R12, RZ, RZ, 0x5 ;  /* 0x00000005ff0c7424 */ /* 0x000fe400078e00ff */
[----:B------:R-:W-:-:S07]  /*132a0*/  IMAD.MOV.U32 R2, RZ, RZ, R14 ;  /* 0x000000ffff027224 */ /* 0x000fce00078e000e */
[----:B------:R-:W-:Y:S05]  /*132b0*/  WARPSYNC.COLLECTIVE R15, `(.L_x_1327) ;  /* 0x000000000f087348 */ /* 0x000fea0003c00000 */
[----:B------:R0:W1:Y:S02]  /*132c0*/  SHFL.IDX P6, R14, R13, R12, R11 ;  /* 0x0000000c0d0e7389 */ /* 0x00006400000c000b */
[----:B01----:R-:W-:Y:S01]  /*132d0*/  ENDCOLLECTIVE ;  /* 0x000000000000791b */ /* 0x003fe20003800000 */
.L_x_1327:
        /* <DEDUP_REMOVED lines=11> */
.L_x_1328:
[----:B------:R-:W-:Y:S05]  /*13390*/  BRA `(.L_x_1329) ;  /* 0xffffffb800147947 */ /* 0x000fea000383ffff */
.L_x_1210:
[----:B---3--:R3:W4:Y:S02]  /*133a0*/  SYNCS.PHASECHK.TRANS64.TRYWAIT P0, [R10+URZ+0x32460], R20 ;  /* 0x032460140a0075a7 */ /* 0x008724000800017f */
[----:B----4-:R-:W-:Y:S05]  /*133b0*/  @!P0 NANOSLEEP.SYNCS 0x989680 ;  /* 0x009896800000895d */ /* 0x010fea0003900000 */
[----:B------:R-:W4:Y:S02]  /*133c0*/  @!P0 SYNCS.PHASECHK.TRANS64 P0, [R10+URZ+0x32460], R20 ;  /* 0x032460140a0085a7 */ /* 0x000f24000800007f */
[----:B----4-:R-:W-:Y:S05]  /*133d0*/  @!P0 BRA `(.L_x_1210) ;  /* 0xfffffffc00f08947 */ /* 0x010fea000383ffff */
[----:B------:R-:W-:Y:S05]  /*133e0*/  BRA `(.L_x_1330) ;  /* 0xffffffb800607947 */ /* 0x000fea000383ffff */
.L_x_1211:
[----:B------:R-:W-:Y:S01]  /*133f0*/  BSSY B1, `(.L_x_1331) ;  /* 0x0000008000017945 */ /* 0x000fe20003800000 */
[----:B------:R-:W-:Y:S01]  /*13400*/  MOV R13, R25 ;  /* 0x00000019000d7202 */ /* 0x000fe20000000f00 */
[----:B------:R-:W-:Y:S02]  /*13410*/  IMAD.MOV.U32 R12, RZ, RZ, RZ ;  /* 0x000000ffff0c7224 */ /* 0x000fe400078e00ff */
[----:B------:R-:W-:Y:S02]  /*13420*/  IMAD.MOV.U32 R11, RZ, RZ, 0x181f ;  /* 0x0000181fff0b7424 */ /* 0x000fe400078e00ff */
[----:B------:R-:W-:-:S07]  /*13430*/  IMAD.MOV.U32 R15, RZ, RZ, -0x1 ;  /* 0xffffffffff0f7424 */ /* 0x000fce00078e00ff */
[----:B--2---:R-:W-:Y:S05]  /*13440*/  WARPSYNC.COLLECTIVE R15, `(.L_x_1332) ;  /* 0x000000000f087348 */ /* 0x004fea0003c00000 */
[----:B------:R0:W1:Y:S02]  /*13450*/  SHFL.IDX P6, R14, R13, R12, R11 ;  /* 0x0000000c0d0e7389 */ /* 0x00006400000c000b */
[----:B012---:R-:W-:Y:S01]  /*13460*/  ENDCOLLECTIVE ;  /* 0x000000000000791b */ /* 0x007fe20003800000 */
.L_x_1332:
[----:B------:R-:W-:Y:S05]  /*13470*/  BSYNC B1 ;  /* 0x0000000000017941 */ /* 0x000fea0003800000 */
.L_x_1331:
        /* <DEDUP_REMOVED lines=9> */
.L_x_1333:
[----:B------:R-:W-:Y:S02]  /*13510*/  IMAD.MOV.U32 R13, RZ, RZ, R25 ;  /* 0x000000ffff0d7224 */ /* 0x000fe400078e0019 */
[----:B------:R-:W-:Y:S01]  /*13520*/  IMAD.MOV.U32 R12, RZ, RZ, 0x1 ;  /* 0x00000001ff0c7424 */ /* 0x000fe200078e00ff */
[----:B------:R-:W-:-:S13]  /*13530*/  IADD3 R2, P0, R14, R0, RZ ;  /* 0x000000000e027210 */ /* 0x000fda0007f1e0ff */
[----:B------:R-:W-:Y:S05]  /*13540*/  WARPSYNC.COLLECTIVE R15, `(.L_x_1334) ;  /* 0x000000000f087348 */ /* 0x000fea0003c00000 */
[----:B------:R0:W1:Y:S02]  /*13550*/  SHFL.IDX P6, R14, R13, R12, R11 ;  /* 0x0000000c0d0e7389 */ /* 0x00006400000c000b */
[----:B01----:R-:W-:Y:S01]  /*13560*/  ENDCOLLECTIVE ;  /* 0x000000000000791b */ /* 0x003fe20003800000 */
.L_x_1334:
        /* <DEDUP_REMOVED lines=13> */
.L_x_1335:
[----:B------:R-:W-:Y:S01]  /*13640*/  MOV R13, R25 ;  /* 0x00000019000d7202 */ /* 0x000fe20000000f00 */
[----:B------:R-:W-:Y:S01]  /*13650*/  IMAD.MOV.U32 R12, RZ, RZ, 0x2 ;  /* 0x00000002ff0c7424 */ /* 0x000fe200078e00ff */
[----:B------:R-:W-:-:S13]  /*13660*/  IADD3 R2, P0, R14, R0, RZ ;  /* 0x000000000e027210 */ /* 0x000fda0007f1e0ff */
[----:B------:R-:W-:Y:S05]  /*13670*/  WARPSYNC.COLLECTIVE R15, `(.L_x_1336) ;  /* 0x000000000f087348 */ /* 0x000fea0003c00000 */
[----:B------:R0:W1:Y:S02]  /*13680*/  SHFL.IDX P6, R14, R13, R12, R11 ;  /* 0x0000000c0d0e7389 */ /* 0x00006400000c000b */
[----:B01----:R-:W-:Y:S01]  /*13690*/  ENDCOLLECTIVE ;  /* 0x000000000000791b */ /* 0x003fe20003800000 */
.L_x_1336:
        /* <DEDUP_REMOVED lines=13> */
.L_x_1337:
[----:B------:R-:W-:Y:S02]  /*13770*/  IMAD.MOV.U32 R13, RZ, RZ, R25 ;  /* 0x000000ffff0d7224 */ /* 0x000fe400078e0019 */
[----:B------:R-:W-:Y:S02]  /*13780*/  IMAD.MOV.U32 R12, RZ, RZ, 0x3 ;  /* 0x00000003ff0c7424 */ /* 0x000fe400078e00ff */
[----:B------:R-:W-:-:S07]  /*13790*/  IMAD.MOV.U32 R8, RZ, RZ, R14 ;  /* 0x000000ffff087224 */ /* 0x000fce00078e000e */
[----:B------:R-:W-:Y:S05]  /*137a0*/  WARPSYNC.COLLECTIVE R15, `(.L_x_1338) ;  /* 0x000000000f087348 */ /* 0x000fea0003c00000 */
[----:B------:R0:W1:Y:S02]  /*137b0*/  SHFL.IDX P6, R14, R13, R12, R11 ;  /* 0x0000000c0d0e7389 */ /* 0x00006400000c000b */
[----:B01----:R-:W-:Y:S01]  /*137c0*/  ENDCOLLECTIVE ;  /* 0x000000000000791b */ /* 0x003fe20003800000 */
.L_x_1338:
        /* <DEDUP_REMOVED lines=14> */
.L_x_1339:
[----:B------:R-:W-:Y:S02]  /*138b0*/  IMAD.MOV.U32 R13, RZ, RZ, R25 ;  /* 0x000000ffff0d7224 */ /* 0x000fe400078e0019 */
[----:B------:R-:W-:Y:S01]  /*138c0*/  IMAD.MOV.U32 R12, RZ, RZ, 0x4 ;  /* 0x00000004ff0c7424 */ /* 0x000fe200078e00ff */
[----:B------:R-:W-:-:S13]  /*138d0*/  IADD3 R2, P0, R14, R0, RZ ;  /* 0x000000000e027210 */ /* 0x000fda0007f1e0ff */
[----:B------:R-:W-:Y:S05]  /*138e0*/  WARPSYNC.COLLECTIVE R15, `(.L_x_1340) ;  /* 0x000000000f087348 */ /* 0x000fea0003c00000 */
[----:B------:R0:W1:Y:S02]  /*138f0*/  SHFL.IDX P6, R14, R13, R12, R11 ;  /* 0x0000000c0d0e7389 */ /* 0x00006400000c000b */
[----:B01----:R-:W-:Y:S01]  /*13900*/  ENDCOLLECTIVE ;  /* 0x000000000000791b */ /* 0x003fe20003800000 */
.L_x_1340:
        /* <DEDUP_REMOVED lines=13> */
.L_x_1341:
[----:B------:R-:W-:Y:S01]  /*139e0*/  MOV R13, R25 ;  /* 0x00000019000d7202 */ /* 0x000fe20000000f00 */
[----:B------:R-:W-:Y:S01]  /*139f0*/  IMAD.MOV.U32 R12, RZ, RZ, 0x5 ;  /* 0x00000005ff0c7424 */ /* 0x000fe200078e00ff */
[----:B------:R-:W-:-:S13]  /*13a00*/  IADD3 R2, P0, R14, R0, RZ ;  /* 0x000000000e027210 */ /* 0x000fda0007f1e0ff */
[----:B------:R-:W-:Y:S05]  /*13a10*/  WARPSYNC.COLLECTIVE R15, `(.L_x_1342) ;  /* 0x000000000f087348 */ /* 0x000fea0003c00000 */
[----:B------:R0:W1:Y:S02]  /*13a20*/  SHFL.IDX P6, R14, R13, R12, R11 ;  /* 0x0000000c0d0e7389 */ /* 0x00006400000c000b */
[----:B01----:R-:W-:Y:S01]  /*13a30*/  ENDCOLLECTIVE ;  /* 0x000000000000791b */ /* 0x003fe20003800000 */
.L_x_1342:
        /* <DEDUP_REMOVED lines=13> */
.L_x_1343:
[----:B------:R-:W-:Y:S05]  /*13b10*/  BRA `(.L_x_1344) ;  /* 0xffffffb400a87947 */ /* 0x000fea000383ffff */
.L_x_1219:
        /* <DEDUP_REMOVED lines=8> */
.L_x_1346:
[----:B------:R-:W-:Y:S05]  /*13ba0*/  BSYNC B0 ;  /* 0x0000000000007941 */ /* 0x000fea0003800000 */
.L_x_1345:
[----:B------:R-:W-:Y:S01]  /*13bb0*/  IMAD.MOV.U32 R13, RZ, RZ, R16 ;  /* 0x000000ffff0d7224 */ /* 0x000fe200078e0010 */
[----:B------:R-:W-:Y:S01]  /*13bc0*/  MOV R5, R14 ;  /* 0x0000000e00057202 */ /* 0x000fe20000000f00 */
[----:B------:R-:W-:Y:S02]  /*13bd0*/  IMAD.MOV.U32 R12, RZ, RZ, 0x1 ;  /* 0x00000001ff0c7424 */ /* 0x000fe400078e00ff */
[----:B------:R-:W-:Y:S02]  /*13be0*/  IMAD.MOV.U32 R11, RZ, RZ, 0x1f ;  /* 0x0000001fff0b7424 */ /* 0x000fe400078e00ff */
[----:B------:R-:W-:Y:S02]  /*13bf0*/  IMAD.MOV.U32 R15, RZ, RZ, -0x1 ;  /* 0xffffffffff0f7424 */ /* 0x000fe400078e00ff */
[----:B------:R-:W-:-:S07]  /*13c00*/  IMAD.IADD R7, R19, 0x1, R8 ;  /* 0x0000000113077824 */ /* 0x000fce00078e0208 */
[----:B------:R-:W-:Y:S05]  /*13c10*/  WARPSYNC.COLLECTIVE R15, `(.L_x_1347) ;  /* 0x000000000f087348 */ /* 0x000fea0003c00000 */
[----:B------:R0:W1:Y:S02]  /*13c20*/  SHFL.IDX P6, R14, R13, R12, R11 ;  /* 0x0000000c0d0e7389 */ /* 0x00006400000c000b */
[----:B01----:R-:W-:Y:S01]  /*13c30*/  ENDCOLLECTIVE ;  /* 0x000000000000791b */ /* 0x003fe20003800000 */
.L_x_1347:
        /* <DEDUP_REMOVED lines=11> */
[C---:B------:R-:W-:Y:S02]  /*13cf0*/  ISETP.GE.U32.AND P5, PT, R8.reuse, 0x10, PT ;  /* 0x000000100800780c */ /* 0x040fe40003fa6070 */
[----:B--2---:R-:W-:Y:S02]  /*13d00*/  @!P1 MOV R4, R2 ;  /* 0x0000000200049202 */ /* 0x004fe40000000f00 */
[----:B------:R-:W-:-:S03]  /*13d10*/  ISETP.NE.AND P1, PT, R8, RZ, PT ;  /* 0x000000ff0800720c */ /* 0x000fc60003f25270 */
[----:B------:R-:W-:-:S10]  /*13d20*/  IMAD.MOV.U32 R13, RZ, RZ, R4 ;  /* 0x000000ffff0d7224 */ /* 0x000fd400078e0004 */
[----:B------:R-:W-:Y:S05]  /*13d30*/  WARPSYNC.COLLECTIVE R15, `(.L_x_1348) ;  /* 0x000000000f087348 */ /* 0x000fea0003c00000 */
[----:B------:R0:W1:Y:S02]  /*13d40*/  SHFL.UP P6, R14, R13, R12, R11 ;  /* 0x0400000c0d0e7389 */ /* 0x00006400000c000b */
[----:B01----:R-:W-:Y:S01]  /*13d50*/  ENDCOLLECTIVE ;  /* 0x000000000000791b */ /* 0x003fe20003800000 */
.L_x_1348:
[----:B------:R-:W-:Y:S01]  /*13d60*/  IMAD.MOV.U32 R12, RZ, RZ, 0x2 ;  /* 0x00000002ff0c7424 */ /* 0x000fe200078e00ff */
[----:B------:R-:W-:-:S05]  /*13d70*/  SEL R7, R14, RZ, P1 ;  /* 0x000000ff0e077207 */ /* 0x000fca0000800000 */
[----:B------:R-:W-:-:S04]  /*13d80*/  IMAD.IADD R6, R4, 0x1, R7 ;  /* 0x0000000104067824 */ /* 0x000fc800078e0207 */
[----:B------:R-:W-:-:S07]  /*13d90*/  IMAD.MOV.U32 R13, RZ, RZ, R6 ;  /* 0x000000ffff0d7224 */ /* 0x000fce00078e0006 */
[----:B------:R-:W-:Y:S05]  /*13da0*/  WARPSYNC.COLLECTIVE R15, `(.L_x_1349) ;  /* 0x000000000f087348 */ /* 0x000fea0003c00000 */
[----:B------:R0:W1:Y:S02]  /*13db0*/  SHFL.UP P6, R14, R13, R12, R11 ;  /* 0x0400000c0d0e7389 */ /* 0x00006400000c000b */
[----:B01----:R-:W-:Y:S01]  /*13dc0*/  ENDCOLLECTIVE ;  /* 0x000000000000791b */ /* 0x003fe20003800000 */
.L_x_1349:
[----:B------:R-:W-:Y:S02]  /*13dd0*/  MOV R12, 0x4 ;  /* 0x00000004000c7802 */ /* 0x000fe40000000f00 */
[----:B------:R-:W-:-:S05]  /*13de0*/  SEL R7, R14, RZ, P2 ;  /* 0x000000ff0e077207 */ /* 0x000fca0001000000 */
[----:B------:R-:W-:-:S04]  /*13df0*/  IMAD.IADD R7, R6, 0x1, R7 ;  /* 0x0000000106077824 */ /* 0x000fc800078e0207 */
[----:B------:R-:W-:-:S07]  /*13e00*/  IMAD.MOV.U32 R13, RZ, RZ, R7 ;  /* 0x000000ffff0d7224 */ /* 0x000fce00078e0007 */
[----:B------:R-:W-:Y:S05]  /*13e10*/  WARPSYNC.COLLECTIVE R15, `(.L_x_1350) ;  /* 0x000000000f087348 */ /* 0x000fea0003c00000 */
[----:B------:R0:W1:Y:S02]  /*13e20*/  SHFL.UP P6, R14, R13, R12, R11 ;  /* 0x0400000c0d0e7389 */ /* 0x00006400000c000b */
[----:B01----:R-:W-:Y:S01]  /*13e30*/  ENDCOLLECTIVE ;  /* 0x000000000000791b */ /* 0x003fe20003800000 */
.L_x_1350:
[----:B------:R-:W-:Y:S01]  /*13e40*/  IMAD.MOV.U32 R12, RZ, RZ, 0x8 ;  /* 0x00000008ff0c7424 */ /* 0x000fe200078e00ff */
[----:B------:R-:W-:-:S05]  /*13e50*/  SEL R2, R14, RZ, P3 ;  /* 0x000000ff0e027207 */ /* 0x000fca0001800000 */
[----:B------:R-:W-:-:S04]  /*13e60*/  IMAD.IADD R2, R7, 0x1, R2 ;  /* 0x0000000107027824 */ /* 0x000fc800078e0202 */
[----:B------:R-:W-:-:S07]  /*13e70*/  IMAD.MOV.U32 R13, RZ, RZ, R2 ;  /* 0x000000ffff0d7224 */ /* 0x000fce00078e0002 */
[----:B------:R-:W-:Y:S05]  /*13e80*/  WARPSYNC.COLLECTIVE R15, `(.L_x_1351) ;  /* 0x000000000f087348 */ /* 0x000fea0003c00000 */
[----:B------:R0:W1:Y:S02]  /*13e90*/  SHFL.UP P6, R14, R13, R12, R11 ;  /* 0x0400000c0d0e7389 */ /* 0x00006400000c000b */
[----:B01----:R-:W-:Y:S01]  /*13ea0*/  ENDCOLLECTIVE ;  /* 0x000000000000791b */ /* 0x003fe20003800000 */
.L_x_1351:
[----:B------:R-:W-:Y:S01]  /*13eb0*/  IMAD.MOV.U32 R12, RZ, RZ, 0x10 ;  /* 0x00000010ff0c7424 */ /* 0x000fe200078e00ff */
[----:B------:R-:W-:-:S05]  /*13ec0*/  SEL R3, R14, RZ, P4 ;  /* 0x000000ff0e037207 */ /* 0x000fca0002000000 */
[----:B------:R-:W-:-:S04]  /*13ed0*/  IMAD.IADD R3, R2, 0x1, R3 ;  /* 0x0000000102037824 */ /* 0x000fc800078e0203 */
[----:B------:R-:W-:-:S07]  /*13ee0*/  IMAD.MOV.U32 R13, RZ, RZ, R3 ;  /* 0x000000ffff0d7224 */ /* 0x000fce00078e0003 */
[----:B------:R-:W-:Y:S05]  /*13ef0*/  WARPSYNC.COLLECTIVE R15, `(.L_x_1352) ;  /* 0x000000000f087348 */ /* 0x000fea0003c00000 */
[----:B------:R0:W1:Y:S02]  /*13f00*/  SHFL.UP P6, R14, R13, R12, R11 ;  /* 0x0400000c0d0e7389 */ /* 0x00006400000c000b */
[----:B01----:R-:W-:Y:S01]  /*13f10*/  ENDCOLLECTIVE ;  /* 0x000000000000791b */ /* 0x003fe20003800000 */
.L_x_1352:
        /* <DEDUP_REMOVED lines=8> */
.L_x_1353:
[----:B------:R-:W-:Y:S05]  /*13fa0*/  BRA `(.L_x_1354) ;  /* 0xffffffb800007947 */ /* 0x000fea000383ffff */
.L_x_1224:
[----:B------:R-:W-:Y:S01]  /*13fb0*/  BSSY B0, `(.L_x_1355) ;  /* 0x0000008000007945 */ /* 0x000fe20003800000 */
[----:B-----5:R-:W-:Y:S02]  /*13fc0*/  IMAD.MOV.U32 R13, RZ, RZ, R4 ;  /* 0x000000ffff0d7224 */ /* 0x020fe400078e0004 */
[----:B------:R-:W-:Y:S02]  /*13fd0*/  IMAD.MOV.U32 R12, RZ, RZ, 0x1 ;  /* 0x00000001ff0c7424 */ /* 0x000fe400078e00ff */
[----:B------:R-:W-:Y:S02]  /*13fe0*/  IMAD.MOV.U32 R11, RZ, RZ, RZ ;  /* 0x000000ffff0b7224 */ /* 0x000fe400078e00ff */
[----:B------:R-:W-:-:S07]  /*13ff0*/  IMAD.MOV.U32 R15, RZ, RZ, -0x1 ;  /* 0xffffffffff0f7424 */ /* 0x000fce00078e00ff */
[----:B0123--:R-:W-:Y:S05]  /*14000*/  WARPSYNC.COLLECTIVE R15, `(.L_x_1356) ;  /* 0x000000000f087348 */ /* 0x00ffea0003c00000 */
[----:B------:R4:W0:Y:S02]  /*14010*/  SHFL.UP P6, R14, R13, R12, R11 ;  /* 0x0400000c0d0e7389 */ /* 0x00082400000c000b */
[----:B01234-:R-:W-:Y:S01]  /*14020*/  ENDCOLLECTIVE ;  /* 0x000000000000791b */ /* 0x01ffe20003800000 */
.L_x_1356:
[----:B------:R-:W-:Y:S05]  /*14030*/  BSYNC B0 ;  /* 0x0000000000007941 */ /* 0x000fea0003800000 */
.L_x_1355:
[----:B------:R-:W-:Y:S01]  /*14040*/  SEL R13, R14, RZ, P1 ;  /* 0x000000ff0e0d7207 */ /* 0x000fe20000800000 */
[----:B------:R-:W-:Y:S01]  /*14050*/  IMAD.MOV.U32 R11, RZ, RZ, RZ ;  /* 0x000000ffff0b7224 */ /* 0x000fe200078e00ff */
[----:B------:R-:W-:Y:S01]  /*14060*/  MOV R12, 0x2 ;  /* 0x00000002000c7802 */ /* 0x000fe20000000f00 */
[----:B------:R-:W-:Y:S02]  /*14070*/  IMAD.MOV.U32 R15, RZ, RZ, -0x1 ;  /* 0xffffffffff0f7424 */ /* 0x000fe400078e00ff */
[----:B------:R-:W-:-:S07]  /*14080*/  IMAD.IADD R13, R4, 0x1, R13 ;  /* 0x00000001040d7824 */ /* 0x000fce00078e020d */
[----:B------:R-:W-:Y:S05]  /*14090*/  WARPSYNC.COLLECTIVE R15, `(.L_x_1357) ;  /* 0x000000000f087348 */ /* 0x000fea0003c00000 */
[----:B------:R0:W1:Y:S02]  /*140a0*/  SHFL.UP P6, R14, R13, R12, R11 ;  /* 0x0400000c0d0e7389 */ /* 0x00006400000c000b */
[----:B01----:R-:W-:Y:S01]  /*140b0*/  ENDCOLLECTIVE ;  /* 0x000000000000791b */ /* 0x003fe20003800000 */
.L_x_1357:
[----:B------:R-:W-:Y:S01]  /*140c0*/  IMAD.MOV.U32 R12, RZ, RZ, 0x4 ;  /* 0x00000004ff0c7424 */ /* 0x000fe200078e00ff */
[----:B------:R-:W-:-:S05]  /*140d0*/  SEL R0, R14, RZ, P2 ;  /* 0x000000ff0e007207 */ /* 0x000fca0001000000 */
[----:B------:R-:W-:-:S04]  /*140e0*/  IMAD.IADD R0, R13, 0x1, R0 ;  /* 0x000000010d007824 */ /* 0x000fc800078e0200 */
[----:B------:R-:W-:-:S07]  /*140f0*/  IMAD.MOV.U32 R13, RZ, RZ, R0 ;  /* 0x000000ffff0d7224 */ /* 0x000fce00078e0000 */
[----:B------:R-:W-:Y:S05]  /*14100*/  WARPSYNC.COLLECTIVE R15, `(.L_x_1358) ;  /* 0x000000000f087348 */ /* 0x000fea0003c00000 */
[----:B------:R0:W1:Y:S02]  /*14110*/  SHFL.UP P6, R14, R13, R12, R11 ;  /* 0x0400000c0d0e7389 */ /* 0x00006400000c000b */
[----:B01----:R-:W-:Y:S01]  /*14120*/  ENDCOLLECTIVE ;  /* 0x000000000000791b */ /* 0x003fe20003800000 */
.L_x_1358:
[----:B------:R-:W-:Y:S02]  /*14130*/  MOV R12, 0x8 ;  /* 0x00000008000c7802 */ /* 0x000fe40000000f00 */
[----:B------:R-:W-:-:S05]  /*14140*/  SEL R3, R14, RZ, P3 ;  /* 0x000000ff0e037207 */ /* 0x000fca0001800000 */
[----:B------:R-:W-:-:S04]  /*14150*/  IMAD.IADD R2, R0, 0x1, R3 ;  /* 0x0000000100027824 */ /* 0x000fc800078e0203 */
[----:B------:R-:W-:-:S07]  /*14160*/  IMAD.MOV.U32 R13, RZ, RZ, R2 ;  /* 0x000000ffff0d7224 */ /* 0x000fce00078e0002 */
[----:B------:R-:W-:Y:S05]  /*14170*/  WARPSYNC.COLLECTIVE R15, `(.L_x_1359) ;  /* 0x000000000f087348 */ /* 0x000fea0003c00000 */
[----:B------:R0:W1:Y:S02]  /*14180*/  SHFL.UP P6, R14, R13, R12, R11 ;  /* 0x0400000c0d0e7389 */ /* 0x00006400000c000b */
[----:B01----:R-:W-:Y:S01]  /*14190*/  ENDCOLLECTIVE ;  /* 0x000000000000791b */ /* 0x003fe20003800000 */
.L_x_1359:
[----:B------:R-:W-:Y:S01]  /*141a0*/  IMAD.MOV.U32 R12, RZ, RZ, 0x10 ;  /* 0x00000010ff0c7424 */ /* 0x000fe200078e00ff */
[----:B------:R-:W-:-:S05]  /*141b0*/  SEL R3, R14, RZ, P4 ;  /* 0x000000ff0e037207 */ /* 0x000fca0002000000 */
[----:B------:R-:W-:-:S04]  /*141c0*/  IMAD.IADD R3, R2, 0x1, R3 ;  /* 0x0000000102037824 */ /* 0x000fc800078e0203 */
[----:B------:R-:W-:-:S07]  /*141d0*/  IMAD.MOV.U32 R13, RZ, RZ, R3 ;  /* 0x000000ffff0d7224 */ /* 0x000fce00078e0003 */
[----:B------:R-:W-:Y:S05]  /*141e0*/  WARPSYNC.COLLECTIVE R15, `(.L_x_1360) ;  /* 0x000000000f087348 */ /* 0x000fea0003c00000 */
[----:B------:R0:W1:Y:S02]  /*141f0*/  SHFL.UP P6, R14, R13, R12, R11 ;  /* 0x0400000c0d0e7389 */ /* 0x00006400000c000b */
[----:B01----:R-:W-:Y:S01]  /*14200*/  ENDCOLLECTIVE ;  /* 0x000000000000791b */ /* 0x003fe20003800000 */
.L_x_1360:
        /* <DEDUP_REMOVED lines=8> */
.L_x_1361:
[----:B------:R-:W-:Y:S05]  /*14290*/  BRA `(.L_x_1362) ;  /* 0xffffffb400e07947 */ /* 0x000fea000383ffff */
.L_x_1226:
[----:B------:R-:W-:Y:S01]  /*142a0*/  BSSY B0, `(.L_x_1363) ;  /* 0x0000006000007945 */ /* 0x000fe20003800000 */
[----:B------:R-:W-:Y:S02]  /*142b0*/  PLOP3.LUT P6, PT, P6, PT, PT, 0x8, 0x0 ;  /* 0x000000000000781c */ /* 0x000fe400037ce170 */
[----:B------:R-:W-:-:S11]  /*142c0*/  MOV R15, 0xffffffff ;  /* 0xffffffff000f7802 */ /* 0x000fd60000000f00 */
[----:B012---:R-:W-:Y:S05]  /*142d0*/  WARPSYNC.COLLECTIVE R15, `(.L_x_1364) ;  /* 0x000000000f087348 */ /* 0x007fea0003c00000 */
[----:B------:R-:W-:Y:S01]  /*142e0*/  VOTE.ANY R14, PT, P6 ;  /* 0x00000000000e7806 */ /* 0x000fe200030e0100 */
[----:B012---:R-:W-:Y:S06]  /*142f0*/  ENDCOLLECTIVE ;  /* 0x000000000000791b */ /* 0x007fec0003800000 */
.L_x_1364:
[----:B------:R-:W-:Y:S05]  /*14300*/  BSYNC B0 ;  /* 0x0000000000007941 */ /* 0x000fea0003800000 */
.L_x_1363:
        /* <DEDUP_REMOVED lines=9> */
.L_x_1365:
[----:B------:R-:W-:Y:S01]  /*143a0*/  IMAD.MOV.U32 R4, RZ, RZ, R14 ;  /* 0x000000ffff047224 */ /* 0x000fe200078e000e */
[----:B------:R-:W-:Y:S06]  /*143b0*/  BRA `(.L_x_1366) ;  /* 0xffffffb400d07947 */ /* 0x000fec000383ffff */
.L_x_1228:
[----:B------:R-:W-:Y:S01]  /*143c0*/  BSSY B0, `(.L_x_1367) ;  /* 0x0000007000007945 */ /* 0x000fe20003800000 */
[----:B------:R-:W-:Y:S01]  /*143d0*/  IMAD.MOV.U32 R13, RZ, RZ, R6 ;  /* 0x000000ffff0d7224 */ /* 0x000fe200078e0006 */
[----:B------:R-:W-:Y:S01]  /*143e0*/  MOV R11, 0x1f ;  /* 0x0000001f000b7802 */ /* 0x000fe20000000f00 */
[----:B------:R-:W-:-:S07]  /*143f0*/  IMAD.MOV.U32 R15, RZ, RZ, -0x1 ;  /* 0xffffffffff0f7424 */ /* 0x000fce00078e00ff */
[----:B01234-:R-:W-:Y:S05]  /*14400*/  WARPSYNC.COLLECTIVE R15, `(.L_x_1368) ;  /* 0x000000000f087348 */ /* 0x01ffea0003c00000 */
[----:B------:R0:W0:Y:S02]  /*14410*/  SHFL.IDX P6, R14, R13, R12, R11 ;  /* 0x0000000c0d0e7389 */ /* 0x00002400000c000b */
[----:B01234-:R-:W-:Y:S01]  /*14420*/  ENDCOLLECTIVE ;  /* 0x000000000000791b */ /* 0x01ffe20003800000 */
.L_x_1368:
[----:B------:R-:W-:Y:S05]  /*14430*/  BSYNC B0 ;  /* 0x0000000000007941 */ /* 0x000fea0003800000 */
.L_x_1367:
[----:B------:R-:W-:Y:S05]  /*14440*/  BRA `(.L_x_1227) ;  /* 0xffffffb400c87947 */ /* 0x000fea000383ffff */
.L_x_1232:
[----:B0-----:R0:W1:Y:S02]  /*14450*/  SYNCS.PHASECHK.TRANS64.TRYWAIT P0, [R5+URZ+0x32420], R0 ;  /* 0x03242000050075a7 */ /* 0x001064000800017f */
[----:B-1----:R-:W-:Y:S05]  /*14460*/  @!P0 NANOSLEEP.SYNCS 0x989680 ;  /* 0x009896800000895d */ /* 0x002fea0003900000 */
[----:B------:R-:W1:Y:S02]  /*14470*/  @!P0 SYNCS.PHASECHK.TRANS64 P0, [R5+URZ+0x32420], R0 ;  /* 0x03242000050085a7 */ /* 0x000e64000800007f */
[----:B-1----:R-:W-:Y:S05]  /*14480*/  @!P0 BRA `(.L_x_1232) ;  /* 0xfffffffc00f08947 */ /* 0x002fea000383ffff */
[----:B------:R-:W-:Y:S05]  /*14490*/  BRA `(.L_x_1369) ;  /* 0xffffffb800b47947 */ /* 0x000fea000383ffff */
.L_x_1233:
        /* <DEDUP_REMOVED lines=8> */
[----:B0-23--:R-:W-:Y:S05]  /*14520*/  WARPSYNC.COLLECTIVE R15, `(.L_x_1371) ;  /* 0x000000000f087348 */ /* 0x00dfea0003c00000 */
[----:B------:R1:W4:Y:S02]  /*14530*/  SHFL.IDX P6, R14, R13, R12, R11 ;  /* 0x0000000c0d0e7389 */ /* 0x00032400000c000b */
[----:B01234-:R-:W-:Y:S01]  /*14540*/  ENDCOLLECTIVE ;  /* 0x000000000000791b */ /* 0x01ffe20003800000 */
.L_x_1371:
[----:B------:R-:W-:Y:S05]  /*14550*/  BSYNC B0 ;  /* 0x0000000000007941 */ /* 0x000fea0003800000 */
.L_x_1370:
[----:B------:R-:W-:Y:S05]  /*14560*/  BRA `(.L_x_1372) ;  /* 0xffffffb8009c7947 */ /* 0x000fea000383ffff */
.L_x_1236:
[----:B------:R-:W-:Y:S01]  /*14570*/  BSSY B1, `(.L_x_1373) ;  /* 0x0000006000017945 */ /* 0x000fe20003800000 */
[----:B------:R-:W-:-:S07]  /*14580*/  IMAD.MOV.U32 R15, RZ, RZ, -0x1 ;  /* 0xffffffffff0f7424 */ /* 0x000fce00078e00ff */
[----:B0-23--:R-:W-:Y:S05]  /*14590*/  WARPSYNC.COLLECTIVE R15, `(.L_x_1374) ;  /* 0x000000000f0c7348 */ /* 0x00dfea0003c00000 */
[----:B------:R-:W-:Y:S02]  /*145a0*/  ELECT P6, UR62, PT ;  /* 0x00000000003e782f */ /* 0x000fe400038c0000 */
[----:B------:R-:W-:Y:S01]  /*145b0*/  MOV R14, UR62 ;  /* 0x0000003e000e7c02 */ /* 0x000fe20008000f00 */
[----:B0-23--:R-:W-:Y:S10]  /*145c0*/  ENDCOLLECTIVE ;  /* 0x000000000000791b */ /* 0x00dff40003800000 */
.L_x_1374:
[----:B------:R-:W-:Y:S05]  /*145d0*/  BSYNC B1 ;  /* 0x0000000000017941 */ /* 0x000fea0003800000 */
.L_x_1373:
[----:B------:R-:W-:Y:S05]  /*145e0*/  BRA `(.L_x_1375) ;  /* 0xffffffb800947947 */ /* 0x000fea000383ffff */
.L_x_1238:
[----:B0-----:R0:W1:Y:S02]  /*145f0*/  SYNCS.PHASECHK.TRANS64.TRYWAIT P1, [R3+URZ+0x32440], R2 ;  /* 0x03244002030075a7 */ /* 0x001064000802017f */
[----:B-1----:R-:W-:Y:S05]  /*14600*/  @!P1 NANOSLEEP.SYNCS 0x989680 ;  /* 0x009896800000995d */ /* 0x002fea0003900000 */
[----:B------:R-:W1:Y:S02]  /*14610*/  @!P1 SYNCS.PHASECHK.TRANS64 P1, [R3+URZ+0x32440], R2 ;  /* 0x03244002030095a7 */ /* 0x000e64000802007f */
[----:B-1----:R-:W-:Y:S05]  /*14620*/  @!P1 BRA `(.L_x_1238) ;  /* 0xfffffffc00f09947 */ /* 0x002fea000383ffff */
[----:B------:R-:W-:Y:S05]  /*14630*/  BRA `(.L_x_1376) ;  /* 0xffffffb800bc7947 */ /* 0x000fea000383ffff */
.L_x_1240:
[----:B-1----:R1:W4:Y:S02]  /*14640*/  SYNCS.PHASECHK.TRANS64.TRYWAIT P1, [R5+URZ+0x32440], R0 ;  /* 0x03244000050075a7 */ /* 0x002324000802017f */
[----:B----4-:R-:W-:Y:S05]  /*14650*/  @!P1 NANOSLEEP.SYNCS 0x989680 ;  /* 0x009896800000995d */ /* 0x010fea0003900000 */
[----:B------:R-:W4:Y:S02]  /*14660*/  @!P1 SYNCS.PHASECHK.TRANS64 P1, [R5+URZ+0x32440], R0 ;  /* 0x03244000050095a7 */ /* 0x000f24000802007f */
[----:B----4-:R-:W-:Y:S05]  /*14670*/  @!P1 BRA `(.L_x_1240) ;  /* 0xfffffffc00f09947 */ /* 0x010fea000383ffff */
[----:B------:R-:W-:Y:S05]  /*14680*/  BRA `(.L_x_1377) ;  /* 0xffffffb800c87947 */ /* 0x000fea000383ffff */
.L_x_1242:
[----:B----4-:R4:W0:Y:S02]  /*14690*/  SYNCS.PHASECHK.TRANS64.TRYWAIT P1, [R3+URZ+0x32460], R2 ;  /* 0x03246002030075a7 */ /* 0x010824000802017f */
[----:B0-----:R-:W-:Y:S05]  /*146a0*/  @!P1 NANOSLEEP.SYNCS 0x989680 ;  /* 0x009896800000995d */ /* 0x001fea0003900000 */
[----:B------:R-:W0:Y:S02]  /*146b0*/  @!P1 SYNCS.PHASECHK.TRANS64 P1, [R3+URZ+0x32460], R2 ;  /* 0x03246002030095a7 */ /* 0x000e24000802007f */
[----:B0-----:R-:W-:Y:S05]  /*146c0*/  @!P1 BRA `(.L_x_1242) ;  /* 0xfffffffc00f09947 */ /* 0x001fea000383ffff */
[----:B------:R-:W-:Y:S05]  /*146d0*/  BRA `(.L_x_1378) ;  /* 0xffffffb800c47947 */ /* 0x000fea000383ffff */
.L_x_1379:
        /* <DEDUP_REMOVED lines=10> */
.L_x_6452:


//--------------------- .text._ZN7cutlass13device_kernelIN5flash11enable_sm90INS1_16FlashAttnFwdSm90INS1_25CollectiveMainloopFwdSm90ILi2EN4cute5tupleIJNS5_1CILi1EEES8_S8_EEENS6_IJNS7_ILi128EEENS7_ILi96EEENS7_ILi64EEEEEELi256ENS_10bfloat16_tEfNS_4arch4Sm90ELb0ELb0ELb1ELb1ELb1ELb1ELb1ELb1ELb0ELb1ELb0ELb0EEENS1_21CollectiveEpilogueFwdINS6_IJSA_NS7_ILi256EEESB_EEES9_SE_SG_Li256ELb1ELb1ELb0ELb0EEENS1_36VarlenDynamicPersistentTileSchedulerILi128ELi96ELi256ELi128ELb0ELb1ELb1ELb0ELb1ELb1EEEEEEEEEvNT_6ParamsE --------------------------
	.section	.text._ZN7cutlass13device_kernelIN5flash11enable_sm90INS1_16FlashAttnFwdSm90INS1_25CollectiveMainloopFwdSm90ILi2EN4cute5tupleIJNS5_1CILi1EEES8_S8_EEENS6_IJNS7_ILi128EEENS7_ILi96EEENS7_ILi64EEEEEELi256ENS_10bfloat16_tEfNS_4arch4Sm90ELb0ELb0ELb1ELb1ELb1ELb1ELb1ELb1ELb0ELb1ELb0ELb0EEENS1_21CollectiveEpilogueFwdINS6_IJSA_NS7_ILi256EEESB_EEES9_SE_SG_Li256ELb1ELb1ELb0ELb0EEENS1_36VarlenDynamicPersistentTileSchedulerILi128ELi96ELi256ELi128ELb0ELb1ELb1ELb0ELb1ELb1EEEEEEEEEvNT_6ParamsE,"ax",@progbits
	.align	128
.text._ZN7cutlass13device_kernelIN5flash11enable_sm90INS1_16FlashAttnFwdSm90INS1_25CollectiveMainloopFwdSm90ILi2EN4cute5tupleIJNS5_1CILi1EEES8_S8_EEENS6_IJNS7_ILi128EEENS7_ILi96EEENS7_ILi64EEEEEELi256ENS_10bfloat16_tEfNS_4arch4Sm90ELb0ELb0ELb1ELb1ELb1ELb1ELb1ELb1ELb0ELb1ELb0ELb0EEENS1_21CollectiveEpilogueFwdINS6_IJSA_NS7_ILi256EEESB_EEES9_SE_SG_Li256ELb1ELb1ELb0ELb0EEENS1_36VarlenDynamicPersistentTileSchedulerILi128ELi96ELi256ELi128ELb0ELb1ELb1ELb0ELb1ELb1EEEEEEEEEvNT_6ParamsE:
        .type           _ZN7cutlass13device_kernelIN5flash11enable_sm90INS1_16FlashAttnFwdSm90INS1_25CollectiveMainloopFwdSm90ILi2EN4cute5tupleIJNS5_1CILi1EEES8_S8_EEENS6_IJNS7_ILi128EEENS7_ILi96EEENS7_ILi64EEEEEELi256ENS_10bfloat16_tEfNS_4arch4Sm90ELb0ELb0ELb1ELb1ELb1ELb1ELb1ELb1ELb0ELb1ELb0ELb0EEENS1_21CollectiveEpilogueFwdINS6_IJSA_NS7_ILi256EEESB_EEES9_SE_SG_Li256ELb1ELb1ELb0ELb0EEENS1_36VarlenDynamicPersistentTileSchedulerILi128ELi96ELi256ELi128ELb0ELb1ELb1ELb0ELb1ELb1EEEEEEEEEvNT_6ParamsE,@function
        .size           _ZN7cutlass13device_kernelIN5flash11enable_sm90INS1_16FlashAttnFwdSm90INS1_25CollectiveMainloopFwdSm90ILi2EN4cute5tupleIJNS5_1CILi1EEES8_S8_EEENS6_IJNS7_ILi128EEENS7_ILi96EEENS7_ILi64EEEEEELi256ENS_10bfloat16_tEfNS_4arch4Sm90ELb0ELb0ELb1ELb1ELb1ELb1ELb1ELb1ELb0ELb1ELb0ELb0EEENS1_21CollectiveEpilogueFwdINS6_IJSA_NS7_ILi256EEESB_EEES9_SE_SG_Li256ELb1ELb1ELb0ELb0EEENS1_36VarlenDynamicPersistentTileSchedulerILi128ELi96ELi256ELi128ELb0ELb1ELb1ELb0ELb1ELb1EEEEEEEEEvNT_6ParamsE,(.L_x_6453 - _ZN7cutlass13device_kernelIN5flash11enable_sm90INS1_16FlashAttnFwdSm90INS1_25CollectiveMainloopFwdSm90ILi2EN4cute5tupleIJNS5_1CILi1EEES8_S8_EEENS6_IJNS7_ILi128EEENS7_ILi96EEENS7_ILi64EEEEEELi256ENS_10bfloat16_tEfNS_4arch4Sm90ELb0ELb0ELb1ELb1ELb1ELb1ELb1ELb1ELb0ELb1ELb0ELb0EEENS1_21CollectiveEpilogueFwdINS6_IJSA_NS7_ILi256EEESB_EEES9_SE_SG_Li256ELb1ELb1ELb0ELb0EEENS1_36VarlenDynamicPersistentTileSchedulerILi128ELi96ELi256ELi128ELb0ELb1ELb1ELb0ELb1ELb1EEEEEEEEEvNT_6ParamsE)
        .other          _ZN7cutlass13device_kernelIN5flash11enable_sm90INS1_16FlashAttnFwdSm90INS1_25CollectiveMainloopFwdSm90ILi2EN4cute5tupleIJNS5_1CILi1EEES8_S8_EEENS6_IJNS7_ILi128EEENS7_ILi96EEENS7_ILi64EEEEEELi256ENS_10bfloat16_tEfNS_4arch4Sm90ELb0ELb0ELb1ELb1ELb1ELb1ELb1ELb1ELb0ELb1ELb0ELb0EEENS1_21CollectiveEpilogueFwdINS6_IJSA_NS7_ILi256EEESB_EEES9_SE_SG_Li256ELb1ELb1ELb0ELb0EEENS1_36VarlenDynamicPersistentTileSchedulerILi128ELi96ELi256ELi128ELb0ELb1ELb1ELb0ELb1ELb1EEEEEEEEEvNT_6ParamsE,@"STO_CUDA_ENTRY STV_DEFAULT"
_ZN7cutlass13device_kernelIN5flash11enable_sm90INS1_16FlashAttnFwdSm90INS1_25CollectiveMainloopFwdSm90ILi2EN4cute5tupleIJNS5_1CILi1EEES8_S8_EEENS6_IJNS7_ILi128EEENS7_ILi96EEENS7_ILi64EEEEEELi256ENS_10bfloat16_tEfNS_4arch4Sm90ELb0ELb0ELb1ELb1ELb1ELb1ELb1ELb1ELb0ELb1ELb0ELb0EEENS1_21CollectiveEpilogueFwdINS6_IJSA_NS7_ILi256EEESB_EEES9_SE_SG_Li256ELb1ELb1ELb0ELb0EEENS1_36VarlenDynamicPersistentTileSchedulerILi128ELi96ELi256ELi128ELb0ELb1ELb1ELb0ELb1ELb1EEEEEEEEEvNT_6ParamsE:
        /* <DEDUP_REMOVED lines=17> */
.L_x_1381:
[----:B------:R-:W-:Y:S05]  /*0110*/  BSYNC B0 ;  /* 0x0000000000007941 */ /* 0x000fea0003800000 */
.L_x_1380:
[----:B------:R-:W-:Y:S01]  /*0120*/  VOTEU.ANY UP0, P0 ;  /* 0x00000000003f7886 */ /* 0x000fe20000000100 */
[----:B------:R-:W0:Y:S01]  /*0130*/  SHFL.IDX PT, R2, R0, RZ, 0x1f ;  /* 0x00001fff00027589 */ /* 0x000e2200000e0000 */
[----:B------:R-:W-:Y:S01]  /*0140*/  UMOV UR4, 0x80 ;  /* 0x0000008000047882 */ /* 0x000fe20000000000 */
[----:B------:R-:W-:Y:S01]  /*0150*/  UMOV UR7, 0x100 ;  /* 0x0000010000077882 */ /* 0x000fe20000000000 */
[----:B------:R-:W-:Y:S01]  /*0160*/  VOTEU.ANY UP1, P0 ;  /* 0x00000000003f7886 */ /* 0x000fe20000020100 */
[----:B------:R-:W1:Y:S01]  /*0170*/  @UP0 S2UR UR8, SR_CgaCtaId ;  /* 0x00000000000809c3 */ /* 0x000e620000008800 */
[----:B------:R-:W-:Y:S01]  /*0180*/  @UP0 UMOV UR6, 0x400 ;  /* 0x0000040000060882 */ /* 0x000fe20000000000 */
[----:B------:R-:W-:-:S04]  /*0190*/  @UP0 UIADD3 UR4, -UR4, 0x100000, URZ ;  /* 0x0010000004040890 */ /* 0x000fc8000fffe13f */
[----:B------:R-:W-:Y:S02]  /*01a0*/  @UP0 USHF.L.U32 UR5, UR4, 0xb, URZ ;  /* 0x0000000b04050899 */ /* 0x000fe4000800063f */
[----:B------:R-:W-:Y:S01]  /*01b0*/  @UP0 USHF.L.U32 UR4, UR4, 0x1, URZ ;  /* 0x0000000104040899 */ /* 0x000fe2000800063f */
[----:B------:R-:W-:Y:S01]  /*01c0*/  SHF.R.U32.HI R3, RZ, 0x7, R3 ;  /* 0x00000007ff037819 */ /* 0x000fe20000011603 */
[----:B------:R-:W-:Y:S01]  /*01d0*/  VOTEU.ANY UP2, P0 ;  /* 0x00000000003f7886 */ /* 0x000fe20000040100 */
[----:B0-----:R-:W-:-:S03]  /*01e0*/  ISETP.NE.AND P1, PT, R2, RZ, PT ;  /* 0x000000ff0200720c */ /* 0x001fc60003f25270 */
[----:B------:R0:W2:Y:S01]  /*01f0*/  SHFL.IDX PT, R2, R3, RZ, 0x1f ;  /* 0x00001fff03027589 */ /* 0x0000a200000e0000 */
[----:B-1----:R-:W-:Y:S02]  /*0200*/  @UP0 ULEA UR8, UR8, UR6, 0x18 ;  /* 0x0000000608080291 */ /* 0x002fe4000f8ec03f */
[----:B------:R-:W-:-:S04]  /*0210*/  @UP0 UIADD3 UR6, -UR7, 0x100000, URZ ;  /* 0x0010000007060890 */ /* 0x000fc8000fffe13f */
[----:B------:R-:W-:Y:S02]  /*0220*/  @UP0 USHF.L.U32 UR7, UR6, 0xb, URZ ;  /* 0x0000000b06070899 */ /* 0x000fe4000800063f */
[----:B------:R-:W-:Y:S01]  /*0230*/  @UP0 USHF.L.U32 UR6, UR6, 0x1, URZ ;  /* 0x0000000106060899 */ /* 0x000fe2000800063f */
[----:B------:R-:W-:Y:S01]  /*0240*/  VOTEU.ANY UP0, P0 ;  /* 0x00000000003f7886 */ /* 0x000fe20000000100 */
[----:B------:R-:W1:Y:S04]  /*0250*/  FENCE.VIEW.ASYNC.S ;  /* 0x00000000000073c6 */ /* 0x000e680000000000 */
[----:B-1----:R0:W1:Y:S01]  /*0260*/  @UP0 SYNCS.EXCH.64 URZ, [UR8+0x32400], UR4 ;  /* 0x03240004083f05b2 */ /* 0x0020620008000100 */
[----:B------:R0:W3:Y:S05]  /*0270*/  @UP1 SYNCS.EXCH.64 URZ, [UR8+0x32410], UR4 ;  /* 0x03241004083f15b2 */ /* 0x0000ea0008000100 */
[----:B------:R0:W4:Y:S02]  /*0280*/  @UP2 SYNCS.EXCH.64 URZ, [UR8+0x32420], UR6 ;  /* 0x03242006083f25b2 */ /* 0x0001240008000100 */
        /* <DEDUP_REMOVED lines=19> */
.L_x_1382:
        /* <DEDUP_REMOVED lines=22> */
.L_x_1383:
        /* <DEDUP_REMOVED lines=18> */
.L_x_1384:
        /* <DEDUP_REMOVED lines=22> */
.L_x_1385:
        /* <DEDUP_REMOVED lines=22> */
.L_x_1386:
[----:B--2---:R-:W-:Y:S01]  /*0900*/  ISETP.NE.AND P0, PT, R2, RZ, PT ;  /* 0x000000ff0200720c */ /* 0x004fe20003f05270 */
[----:B------:R-:W-:Y:S01]  /*0910*/  IMAD.MOV.U32 R2, RZ, RZ, 0x1 ;  /* 0x00000001ff027424 */ /* 0x000fe200078e00ff */
[----:B------:R-:W-:Y:S01]  /*0920*/  NOP ;  /* 0x0000000000007918 */ /* 0x000fe20000000000 */
[----:B------:R-:W-:Y:S01]  /*0930*/  ULDC.64 UR60, c[0x0][0x208] ;  /* 0x00008200003c7ab9 */ /* 0x000fe20000000a00 */
[----:B------:R-:W-:Y:S02]  /*0940*/  BSSY B9, `(.L_x_1387) ;  /* 0x00018b7000097945 */ /* 0x000fe40003800000 */
[----:B------:R-:W-:-:S05]  /*0950*/  SEL R2, R2, 0x2, !P0 ;  /* 0x0000000202027807 */ /* 0x000fca0004000000 */
[----:B------:R2:W-:Y:S01]  /*0960*/  STL [R1+0x8], R2 ;  /* 0x0000080201007387 */ /* 0x0005e20000100800 */
[----:B01-34-:R-:W-:Y:S06]  /*0970*/  BAR.SYNC.DEFER_BLOCKING 0x0 ;  /* 0x0000000000007b1d */ /* 0x01bfec0000010000 */
[----:B------:R-:W-:Y:S05]  /*0980*/  @!P0 BRA `(.L_x_1388) ;  /* 0x0000011800208947 */ /* 0x000fea0003800000 */
.L_x_1389:
[----:B------:R-:W-:-:S08]  /*0990*/  NOP ;  /* 0x0000000000007918 */ /* 0x000fd00000000000 */
[----:B------:R-:W0:Y:S02]  /*09a0*/  USETMAXREG.TRY_ALLOC.CTAPOOL UP0, 0xe8 ;  /* 0x000000e8000079c8 */ /* 0x000e240008000600 */
[----:B0-----:R-:W-:-:S13]  /*09b0*/  PLOP3.LUT P0, PT, PT, PT, UP0, 0x80, 0x0 ;  /* 0x000000000000781c */ /* 0x001fda0003f0f008 */
[----:B------:R-:W-:Y:S05]  /*09c0*/  @!P0 BRA `(.L_x_1389) ;  /* 0xfffffffc00f08947 */ /* 0x000fea000383ffff */
[----:B------:R-:W2:Y:S01]  /*09d0*/  S2R R0, SR_TID.X ;  /* 0x0000000000007919 */ /* 0x000ea20000002100 */
[----:B------:R-:W-:Y:S01]  /*09e0*/  MOV R19, 0x400 ;  /* 0x0000040000137802 */ /* 0x000fe20000000f00 */
[----:B------:R-:W-:Y:S01]  /*09f0*/  ULDC UR4, c[0x0][0xd3c] ;  /* 0x00034f0000047ab9 */ /* 0x000fe20000000800 */
[----:B--2---:R-:W-:Y:S02]  /*0a00*/  SHF.R.U32.HI R2, RZ, 0x7, R0 ;  /* 0x00000007ff027819 */ /* 0x004fe40000011600 */
[----:B------:R-:W0:Y:S01]  /*0a10*/  S2R R0, SR_CgaCtaId ;  /* 0x0000000000007919 */ /* 0x000e220000008800 */
        /* <DEDUP_REMOVED lines=9> */
[----:B------:R-:W2:Y:S01]  /*0ab0*/  LDL.LU R13, [R1+0x8] ;  /* 0x00000800010d7983 */ /* 0x000ea20000300800 */
[----:B------:R-:W0:Y:S02]  /*0ac0*/  S2R R0, SR_TID.X ;  /* 0x0000000000007919 */ /* 0x000e240000002100 */
[----:B0-----:R-:W-:-:S05]  /*0ad0*/  VIADD R12, R0, 0xffffff80 ;  /* 0xffffff80000c7836 */ /* 0x001fca0000000000 */
[----:B------:R-:W-:-:S04]  /*0ae0*/  SHF.R.S32.HI R0, RZ, 0x1f, R12 ;  /* 0x0000001fff007819 */ /* 0x000fc8000001140c */
[----:B------:R-:W-:-:S04]  /*0af0*/  LEA.HI R2, R0, R12, RZ, 0x7 ;  /* 0x0000000c00027211 */ /* 0x000fc800078f38ff */
[----:B------:R-:W-:-:S05]  /*0b00*/  LOP3.LUT R3, R2, 0xffffff80, RZ, 0xc0, !PT ;  /* 0xffffff8002037812 */ /* 0x000fca00078ec0ff */
[----:B------:R-:W-:-:S05]  /*0b10*/  IMAD.IADD R11, R12, 0x1, -R3 ;  /* 0x000000010c0b7824 */ /* 0x000fca00078e0a03 */
[----:B------:R-:W-:-:S04]  /*0b20*/  SHF.R.S32.HI R7, RZ, 0x1f, R11 ;  /* 0x0000001fff077819 */ /* 0x000fc8000001140b */
[----:B------:R-:W-:-:S04]  /*0b30*/  LEA.HI R8, R7, R11, RZ, 0x2 ;  /* 0x0000000b07087211 */ /* 0x000fc800078f10ff */
[--C-:B------:R-:W-:Y:S02]  /*0b40*/  SHF.R.S32.HI R4, RZ, 0x2, R8.reuse ;  /* 0x00000002ff047819 */ /* 0x100fe40000011408 */
[----:B------:R-:W-:-:S04]  /*0b50*/  SHF.R.S32.HI R3, RZ, 0x1f, R8 ;  /* 0x0000001fff037819 */ /* 0x000fc80000011408 */
[----:B------:R-:W-:Y:S02]  /*0b60*/  LEA.HI R5, R3, R4, RZ, 0x3 ;  /* 0x0000000403057211 */ /* 0x000fe400078f18ff */
[----:B------:R-:W-:Y:S02]  /*0b70*/  LEA.HI R3, R0, R12, RZ, 0x4 ;  /* 0x0000000c00037211 */ /* 0x000fe400078f20ff */
[----:B------:R-:W-:Y:S02]  /*0b80*/  LOP3.LUT R9, R5, 0xfffffff8, RZ, 0xc0, !PT ;  /* 0xfffffff805097812 */ /* 0x000fe400078ec0ff */
[----:B------:R-:W-:Y:S02]  /*0b90*/  SHF.R.S32.HI R14, RZ, 0x7, R2 ;  /* 0x00000007ff0e7819 */ /* 0x000fe40000011402 */
[----:B------:R-:W-:Y:S01]  /*0ba0*/  SHF.R.S32.HI R6, RZ, 0x4, R3 ;  /* 0x00000004ff067819 */ /* 0x000fe20000011403 */
[----:B------:R-:W-:Y:S01]  /*0bb0*/  IMAD.IADD R10, R4, 0x1, -R9 ;  /* 0x00000001040a7824 */ /* 0x000fe200078e0a09 */
[----:B------:R-:W-:-:S02]  /*0bc0*/  LEA.HI R7, R7, R11, RZ, 0x5 ;  /* 0x0000000b07077211 */ /* 0x000fc400078f28ff */
[----:B------:R-:W-:Y:S02]  /*0bd0*/  LEA.HI R2, R2, R14, RZ, 0x1 ;  /* 0x0000000e02027211 */ /* 0x000fe400078f08ff */
[C---:B------:R-:W-:Y:S02]  /*0be0*/  LOP3.LUT R4, R3.reuse, 0x3fffff0, RZ, 0xc0, !PT ;  /* 0x03fffff003047812 */ /* 0x040fe400078ec0ff */
[----:B------:R-:W-:Y:S02]  /*0bf0*/  LEA.HI R3, R3, R6, RZ, 0x1 ;  /* 0x0000000603037211 */ /* 0x000fe400078f08ff */
[----:B------:R-:W-:Y:S02]  /*0c00*/  SHF.R.S32.HI R7, RZ, 0x5, R7 ;  /* 0x00000005ff077819 */ /* 0x000fe40000011407 */
[----:B------:R-:W-:Y:S02]  /*0c10*/  LOP3.LUT R2, R2, 0x3fffffe, RZ, 0xc0, !PT ;  /* 0x03fffffe02027812 */ /* 0x000fe400078ec0ff */
[----:B------:R-:W-:Y:S01]  /*0c20*/  LOP3.LUT R3, R3, 0x1ffffffe, RZ, 0xc0, !PT ;  /* 0x1ffffffe03037812 */ /* 0x000fe200078ec0ff */
[----:B------:R-:W-:Y:S01]  /*0c30*/  IMAD R7, R7, 0x10, R10 ;  /* 0x0000001007077824 */ /* 0x000fe200078e020a */
[----:B------:R-:W-:Y:S01]  /*0c40*/  LEA.HI R5, R0, R12, RZ, 0x5 ;  /* 0x0000000c00057211 */ /* 0x000fe200078f28ff */
[----:B------:R-:W-:-:S02]  /*0c50*/  IMAD.IADD R2, R14, 0x1, -R2 ;  /* 0x000000010e027824 */ /* 0x000fc400078e0a02 */
[----:B------:R-:W-:Y:S01]  /*0c60*/  IMAD.IADD R3, R6, 0x1, -R3 ;  /* 0x0000000106037824 */ /* 0x000fe200078e0a03 */
[----:B------:R-:W-:Y:S01]  /*0c70*/  SHF.R.S32.HI R15, RZ, 0x5, R5 ;  /* 0x00000005ff0f7819 */ /* 0x000fe20000011405 */
[----:B------:R-:W-:Y:S02]  /*0c80*/  IMAD.IADD R4, R12, 0x1, -R4 ;  /* 0x000000010c047824 */ /* 0x000fe400078e0a04 */
[----:B------:R-:W-:Y:S01]  /*0c90*/  IMAD R6, R2, 0x40, R7 ;  /* 0x0000004002067824 */ /* 0x000fe200078e0207 */
[----:B------:R-:W-:Y:S01]  /*0ca0*/  LEA.HI R2, R0, R12, RZ, 0x2 ;  /* 0x0000000c00027211 */ /* 0x000fe200078f10ff */
[----:B------:R-:W-:-:S03]  /*0cb0*/  IMAD R4, R15, 0x10, R4 ;  /* 0x000000100f047824 */ /* 0x000fc600078e0204 */
[--C-:B------:R-:W-:Y:S01]  /*0cc0*/  SHF.R.S32.HI R200, RZ, 0x2, R2.reuse ;  /* 0x00000002ffc87819 */ /* 0x100fe20000011402 */
[----:B------:R-:W-:Y:S01]  /*0cd0*/  IMAD R5, R4, 0x8, R3 ;  /* 0x0000000804057824 */ /* 0x000fe200078e0203 */
[----:B------:R-:W-:Y:S02]  /*0ce0*/  LEA.HI R0, R0, R12, RZ, 0x3 ;  /* 0x0000000c00007211 */ /* 0x000fe400078f18ff */
[----:B------:R-:W-:Y:S01]  /*0cf0*/  SHF.R.S32.HI R3, RZ, 0x1f, R2 ;  /* 0x0000001fff037819 */ /* 0x000fe20000011402 */
[----:B------:R-:W-:Y:S01]  /*0d00*/  VIADD R9, R200, 0x40 ;  /* 0x00000040c8097836 */ /* 0x000fe20000000000 */
[----:B------:R-:W-:Y:S02]  /*0d10*/  LOP3.LUT R2, R2, 0xfffffffc, RZ, 0xc0, !PT ;  /* 0xfffffffc02027812 */ /* 0x000fe400078ec0ff */
[----:B------:R-:W-:Y:S02]  /*0d20*/  SHF.R.S32.HI R4, RZ, 0x3, R0 ;  /* 0x00000003ff047819 */ /* 0x000fe40000011400 */
[----:B------:R-:W-:Y:S01]  /*0d30*/  LOP3.LUT R0, R0, 0xfffffff8, RZ, 0xc0, !PT ;  /* 0xfffffff800007812 */ /* 0x000fe200078ec0ff */
[----:B------:R-:W-:Y:S01]  /*0d40*/  IMAD.IADD R7, R12, 0x1, -R2 ;  /* 0x000000010c077824 */ /* 0x000fe200078e0a02 */
[----:B------:R-:W-:-:S02]  /*0d50*/  SHF.R.S32.HI R4, RZ, 0x1f, R9 ;  /* 0x0000001fff047819 */ /* 0x000fc40000011409 */
[----:B------:R-:W-:Y:S01]  /*0d60*/  LEA.HI R3, R3, R200, RZ, 0x3 ;  /* 0x000000c803037211 */ /* 0x000fe200078f18ff */
[----:B------:R-:W-:Y:S01]  /*0d70*/  IMAD.IADD R0, R12, 0x1, -R0 ;  /* 0x000000010c007824 */ /* 0x000fe200078e0a00 */
[----:B------:R-:W-:Y:S01]  /*0d80*/  LEA.HI R4, R4, R9, RZ, 0x3 ;  /* 0x0000000904047211 */ /* 0x000fe200078f18ff */
[----:B------:R-:W-:Y:S01]  /*0d90*/  IMAD.SHL.U32 R2, R9, 0x40, RZ ;  /* 0x0000004009027824 */ /* 0x000fe200078e00ff */
[----:B------:R-:W-:Y:S02]  /*0da0*/  LOP3.LUT R3, R3, 0xfffffff8, RZ, 0xc0, !PT ;  /* 0xfffffff803037812 */ /* 0x000fe400078ec0ff */
[----:B------:R-:W-:Y:S01]  /*0db0*/  LEA.HI R0, R7, R7, RZ, 0x1 ;  /* 0x0000000707007211 */ /* 0x000fe200078f08ff */
[----:B------:R-:W-:Y:S02]  /*0dc0*/  IMAD.SHL.U32 R4, R4, 0x40, RZ ;  /* 0x0000004004047824 */ /* 0x000fe400078e00ff */
[----:B------:R-:W-:Y:S01]  /*0dd0*/  IMAD.IADD R10, R200, 0x1, -R3 ;  /* 0x00000001c80a7824 */ /* 0x000fe200078e0a03 */
[----:B------:R-:W-:-:S02]  /*0de0*/  LOP3.LUT R0, R0, 0x1ffffffe, RZ, 0xc0, !PT ;  /* 0x1ffffffe00007812 */ /* 0x000fc400078ec0ff */
[----:B------:R-:W-:Y:S02]  /*0df0*/  LOP3.LUT R3, R2, 0x1c0, RZ, 0xc0, !PT ;  /* 0x000001c002037812 */ /* 0x000fe400078ec0ff */
[C---:B------:R-:W-:Y:S01]  /*0e00*/  SHF.L.U32 R16, R7.reuse, 0x3, RZ ;  /* 0x0000000307107819 */ /* 0x040fe200000006ff */
[C---:B------:R-:W-:Y:S01]  /*0e10*/  IMAD.SHL.U32 R22, R7.reuse, 0x4, RZ ;  /* 0x0000000407167824 */ /* 0x040fe200078e00ff */
[----:B------:R-:W-:Y:S01]  /*0e20*/  LOP3.LUT R4, R4, 0xfffffe00, RZ, 0xc0, !PT ;  /* 0xfffffe0004047812 */ /* 0x000fe200078ec0ff */
[----:B------:R-:W-:Y:S01]  /*0e30*/  IMAD.IADD R0, R7, 0x1, -R0 ;  /* 0x0000000107007824 */ /* 0x000fe200078e0a00 */
[----:B------:R-:W-:Y:S01]  /*0e40*/  SHF.R.U32.HI R7, RZ, 0x3, R3 ;  /* 0x00000003ff077819 */ /* 0x000fe20000011603 */
[----:B------:R-:W-:Y:S01]  /*0e50*/  STL [R1+0x74], R6 ;  /* 0x0000740601007387 */ /* 0x000fe20000100800 */
[----:B------:R-:W-:Y:S02]  /*0e60*/  LOP3.LUT R3, R3, 0x38, R16, 0xf8, !PT ;  /* 0x0000003803037812 */ /* 0x000fe400078ef810 */
[----:B------:R-:W-:Y:S01]  /*0e70*/  LOP3.LUT R8, R8, 0x7ffffffc, RZ, 0xc0, !PT ;  /* 0x7ffffffc08087812 */ /* 0x000fe200078ec0ff */
[----:B------:R-:W-:Y:S04]  /*0e80*/  STL [R1+0x64], RZ ;  /* 0x000064ff01007387 */ /* 0x000fe80000100800 */
[----:B------:R-:W-:Y:S04]  /*0e90*/  STL [R1+0x6c], R10 ;  /* 0x00006c0a01007387 */ /* 0x000fe80000100800 */
[----:B------:R0:W-:Y:S01]  /*0ea0*/  STL [R1+0x58], R4 ;  /* 0x0000580401007387 */ /* 0x0001e20000100800 */
[----:B------:R-:W-:-:S02]  /*0eb0*/  IMAD.SHL.U32 R5, R5, 0x8, RZ ;  /* 0x0000000805057824 */ /* 0x000fc400078e00ff */
[----:B------:R-:W-:Y:S01]  /*0ec0*/  IMAD R0, R0, 0x8, R6 ;  /* 0x0000000800007824 */ /* 0x000fe200078e0206 */
[----:B0-----:R-:W-:Y:S01]  /*0ed0*/  LOP3.LUT R4, R4, R3, R7, 0xf6, !PT ;  /* 0x0000000304047212 */ /* 0x001fe200078ef607 */
[----:B------:R-:W-:-:S04]  /*0ee0*/  IMAD.IADD R7, R11, 0x1, -R8 ;  /* 0x000000010b077824 */ /* 0x000fc800078e0a08 */
[----:B------:R-:W-:Y:S01]  /*0ef0*/  IMAD R3, R4, 0x2, R19 ;  /* 0x0000000204037824 */ /* 0x000fe200078e0213 */
[----:B------:R0:W-:Y:S04]  /*0f00*/  STL [R1+0x78], R7 ;  /* 0x0000780701007387 */ /* 0x0001e80000100800 */
[----:B------:R0:W-:Y:S04]  /*0f10*/  STL [R1+0x80], R5 ;  /* 0x0000800501007387 */ /* 0x0001e80000100800 */
[----:B------:R0:W-:Y:S04]  /*0f20*/  STL [R1+0x7c], R0 ;  /* 0x00007c0001007387 */ /* 0x0001e80000100800 */
[----:B------:R0:W-:Y:S01]  /*0f30*/  STL [R1+0x70], R3 ;  /* 0x0000700301007387 */ /* 0x0001e20000100800 */
[----:B------:R-:W-:-:S02]  /*0f40*/  VIADD R2, R16, 0x20 ;  /* 0x0000002010027836 */ /* 0x000fc40000000000 */
[C---:B------:R-:W-:Y:S02]  /*0f50*/  VIADD R209, R16.reuse, 0x40 ;  /* 0x0000004010d17836 */ /* 0x040fe40000000000 */
[C---:B------:R-:W-:Y:S02]  /*0f60*/  VIADD R208, R16.reuse, 0x60 ;  /* 0x0000006010d07836 */ /* 0x040fe40000000000 */
[C---:B------:R-:W-:Y:S02]  /*0f70*/  VIADD R207, R16.reuse, 0x80 ;  /* 0x0000008010cf7836 */ /* 0x040fe40000000000 */
[C---:B------:R-:W-:Y:S02]  /*0f80*/  VIADD R206, R16.reuse, 0xa0 ;  /* 0x000000a010ce7836 */ /* 0x040fe40000000000 */
[C---:B------:R-:W-:Y:S02]  /*0f90*/  VIADD R211, R16.reuse, 0xc0 ;  /* 0x000000c010d37836 */ /* 0x040fe40000000000 */
[----:B------:R-:W-:Y:S01]  /*0fa0*/  VIADD R210, R16, 0xe0 ;  /* 0x000000e010d27836 */ /* 0x000fe20000000000 */
[----:B------:R-:W-:Y:S01]  /*0fb0*/  SHF.R.S32.HI R17, RZ, 0x1f, R16 ;  /* 0x0000001fff117819 */ /* 0x000fe20000011410 */
[----:B------:R-:W-:Y:S01]  /*0fc0*/  IMAD.MOV.U32 R18, RZ, RZ, RZ ;  /* 0x000000ffff127224 */ /* 0x000fe200078e00ff */
[----:B------:R-:W-:Y:S01]  /*0fd0*/  SHF.R.S32.HI R202, RZ, 0x1f, R2 ;  /* 0x0000001fffca7819 */ /* 0x000fe20000011402 */
[----:B------:R-:W-:Y:S01]  /*0fe0*/  IMAD.MOV.U32 R203, RZ, RZ, RZ ;  /* 0x000000ffffcb7224 */ /* 0x000fe200078e00ff */
[----:B------:R-:W-:Y:S01]  /*0ff0*/  SHF.R.S32.HI R218, RZ, 0x1f, R209 ;  /* 0x0000001fffda7819 */ /* 0x000fe200000114d1 */
[----:B------:R-:W-:Y:S01]  /*1000*/  IMAD.MOV.U32 R212, RZ, RZ, RZ ;  /* 0x000000ffffd47224 */ /* 0x000fe200078e00ff */
[----:B------:R-:W-:Y:S01]  /*1010*/  SHF.R.S32.HI R217, RZ, 0x1f, R208 ;  /* 0x0000001fffd97819 */ /* 0x000fe200000114d0 */
[----:B------:R-:W-:Y:S01]  /*1020*/  IMAD.MOV.U32 R201, RZ, RZ, RZ ;  /* 0x000000ffffc97224 */ /* 0x000fe200078e00ff */
[----:B------:R-:W-:Y:S01]  /*1030*/  SHF.R.S32.HI R216, RZ, 0x1f, R207 ;  /* 0x0000001fffd87819 */ /* 0x000fe200000114cf */
[----:B------:R-:W-:Y:S01]  /*1040*/  VIADD R204, R22, 0x10 ;  /* 0x0000001016cc7836 */ /* 0x000fe20000000000 */
[----:B------:R-:W-:-:S02]  /*1050*/  SHF.R.S32.HI R215, RZ, 0x1f, R206 ;  /* 0x0000001fffd77819 */ /* 0x000fc400000114ce */
[----:B------:R-:W-:Y:S02]  /*1060*/  SHF.R.S32.HI R214, RZ, 0x1f, R211 ;  /* 0x0000001fffd67819 */ /* 0x000fe400000114d3 */
[----:B------:R-:W-:Y:S02]  /*1070*/  SHF.R.S32.HI R213, RZ, 0x1f, R210 ;  /* 0x0000001fffd57819 */ /* 0x000fe400000114d2 */
[----:B0-2---:R-:W-:-:S07]  /*1080*/  LOP3.LUT R205, R13, 0x1, RZ, 0xfc, !PT ;  /* 0x000000010dcd7812 */ /* 0x005fce00078efcff */
.L_x_1533:
[----:B0-----:R-:W0:Y:S02]  /*1090*/  LDC.64 R4, c[0x0][0xd88] ;  /* 0x00036200ff047b82 */ /* 0x001e240000000a00 */
[----:B0-----:R-:W-:-:S05]  /*10a0*/  IMAD.WIDE R4, R35, 0x4, R4 ;  /* 0x0000000423047825 */ /* 0x001fca00078e0204 */
[----:B--2---:R-:W2:Y:S01]  /*10b0*/  LDG.E R3, desc[UR60][R4.64] ;  /* 0x0000003c04037981 */ /* 0x004ea2000c1e1900 */
        /* <DEDUP_REMOVED lines=10> */
[----:B---3--:R-:W-:-:S08]  /*1160*/  IMAD.SHL.U32 R32, R3, 0x4, RZ ;  /* 0x0000000403207824 */ /* 0x008fd000078e00ff */
[C---:B------:R-:W-:Y:S01]  /*1170*/  @P1 LEA R6, P2, R3.reuse, UR4, 0x2 ;  /* 0x0000000403061c11 */ /* 0x040fe2000f8410ff */
[----:B------:R0:W-:Y:S01]  /*1180*/  STL [R1+0x5c], R3 ;  /* 0x00005c0301007387 */ /* 0x0001e20000100800 */
[C-C-:B------:R-:W-:Y:S02]  /*1190*/  SHF.L.U64.HI R35, R3.reuse, 0x2, R0.reuse ;  /* 0x0000000203237819 */ /* 0x140fe40000010200 */
[----:B------:R-:W-:Y:S01]  /*11a0*/  @P1 LEA.HI.X R7, R3, UR5, R0, 0x2, P2 ;  /* 0x0000000503071c11 */ /* 0x000fe200090f1400 */
[----:B------:R-:W-:Y:S01]  /*11b0*/  IMAD.MOV.U32 R0, RZ, RZ, RZ ;  /* 0x000000ffff007224 */ /* 0x000fe200078e00ff */
[----:B------:R-:W-:Y:S02]  /*11c0*/  ISETP.NE.U32.AND P2, PT, RZ, UR8, PT ;  /* 0x00000008ff007c0c */ /* 0x000fe4000bf45070 */
[----:B------:R-:W-:Y:S02]  /*11d0*/  IADD3 R8, P3, R32, UR6, RZ ;  /* 0x0000000620087c10 */ /* 0x000fe4000ff7e0ff */
[----:B------:R-:W-:Y:S01]  /*11e0*/  ISETP.NE.AND.EX P2, PT, RZ, UR9, PT, P2 ;  /* 0x00000009ff007c0c */ /* 0x000fe2000bf45320 */
[----:B------:R0:W5:Y:S01]  /*11f0*/  @P1 LDG.E R0, desc[UR60][R6.64] ;  /* 0x0000003c06001981 */ /* 0x000162000c1e1900 */
[----:B------:R-:W-:Y:S01]  /*1200*/  ULDC UR4, c[0x0][0x288] ;  /* 0x0000a20000047ab9 */ /* 0x000fe20000000800 */
[----:B------:R-:W-:Y:S01]  /*1210*/  IADD3.X R9, R35, UR7, RZ, P3, !PT ;  /* 0x0000000723097c10 */ /* 0x000fe20009ffe4ff */
[----:B------:R-:W-:Y:S01]  /*1220*/  IMAD.U32 R90, RZ, RZ, UR4 ;  /* 0x00000004ff5a7e24 */ /* 0x000fe2000f8e00ff */
[----:B------:R-:W-:-:S03]  /*1230*/  ULDC.64 UR4, c[0x0][0x418] ;  /* 0x0001060000047ab9 */ /* 0x000fc60000000a00 */
[----:B------:R0:W5:Y:S05]  /*1240*/  @P0 LDG.E R88, desc[UR60][R8.64] ;  /* 0x0000003c08580981 */ /* 0x00016a000c1e1900 */
[----:B------:R-:W-:-:S04]  /*1250*/  @P2 IADD3 R4, P1, R32, UR8, RZ ;  /* 0x0000000820042c10 */ /* 0x000fc8000ff3e0ff */
[----:B------:R-:W-:-:S05]  /*1260*/  @P2 IADD3.X R5, R35, UR9, RZ, P1, !PT ;  /* 0x0000000923052c10 */ /* 0x000fca0008ffe4ff */
[----:B------:R0:W5:Y:S01]  /*1270*/  @P2 LDG.E R90, desc[UR60][R4.64] ;  /* 0x0000003c045a2981 */ /* 0x000162000c1e1900 */
[----:B------:R-:W-:-:S03]  /*1280*/  UISETP.NE.U32.AND UP0, UPT, UR4, URZ, UPT ;  /* 0x0000003f0400728c */ /* 0x000fc6000bf05070 */
[----:B------:R-:W-:Y:S01]  /*1290*/  ULDC UR4, c[0x0][0x424] ;  /* 0x0001090000047ab9 */ /* 0x000fe20000000800 */
[----:B------:R-:W-:-:S03]  /*12a0*/  UISETP.NE.AND.EX UP0, UPT, UR5, URZ, UPT, UP0 ;  /* 0x0000003f0500728c */ /* 0x000fc6000bf05300 */
[----:B------:R-:W-:Y:S01]  /*12b0*/  ULDC UR5, c[0x0][0x2f0] ;  /* 0x0000bc0000057ab9 */ /* 0x000fe20000000800 */
[----:B------:R-:W-:-:S04]  /*12c0*/  USEL UR4, UR4, 0x1, UP0 ;  /* 0x0000000104047887 */ /* 0x000fc80008000000 */
[----:B------:R-:W-:-:S03]  /*12d0*/  UIMAD UR4, UR4, UR5, URZ ;  /* 0x00000005040472a4 */ /* 0x000fc6000f8e023f */
[----:B------:R-:W-:Y:S02]  /*12e0*/  ULDC UR5, c[0x0][0x348] ;  /* 0x0000d20000057ab9 */ /* 0x000fe40000000800 */
[----:B----4-:R-:W-:Y:S01]  /*12f0*/  MOV R30, UR5 ;  /* 0x00000005001e7c02 */ /* 0x010fe20008000f00 */
[----:B------:R-:W-:Y:S02]  /*1300*/  IMAD.U32 R31, RZ, RZ, UR4 ;  /* 0x00000004ff1f7e24 */ /* 0x000fe4000f8e00ff */
[----:B------:R-:W-:Y:S01]  /*1310*/  IMAD.MOV.U32 R29, RZ, RZ, R3 ;  /* 0x000000ffff1d7224 */ /* 0x000fe200078e0003 */
[----:B01----:R-:W-:Y:S06]  /*1320*/  @P2 BRA `(.L_x_1391) ;  /* 0x0000000000242947 */ /* 0x003fec0003800000 */
        /* <DEDUP_REMOVED lines=9> */
.L_x_1391:
        /* <DEDUP_REMOVED lines=10> */
.L_x_1392:
[----:B------:R-:W-:Y:S05]  /*1460*/  @!P0 BRA `(.L_x_1393) ;  /* 0x00000000000c8947 */ /* 0x000fea0003800000 */
[----:B------:R-:W2:Y:S04]  /*1470*/  LDG.E R4, desc[UR60][R8.64] ;  /* 0x0000003c08047981 */ /* 0x000ea8000c1e1900 */
[----:B------:R-:W2:Y:S02]  /*1480*/  LDG.E R31, desc[UR60][R8.64+0x4] ;  /* 0x0000043c081f7981 */ /* 0x000ea4000c1e1900 */
[----:B--2---:R-:W-:-:S07]  /*1490*/  IMAD.IADD R31, R31, 0x1, -R4 ;  /* 0x000000011f1f7824 */ /* 0x004fce00078e0a04 */
.L_x_1393:
        /* <DEDUP_REMOVED lines=18> */
[----:B------:R-:W-:-:S04]  /*15c0*/  IMAD.IADD R187, R9, 0x1, R30 ;  /* 0x0000000109bb7824 */ /* 0x000fc800078e021e */
[----:B------:R-:W-:-:S04]  /*15d0*/  VIADD R0, R187, 0x5f ;  /* 0x0000005fbb007836 */ /* 0x000fc80000000000 */
        /* <DEDUP_REMOVED lines=35> */
[----:B-1---5:R-:W-:Y:S05]  /*1810*/  CALL.ABS.NOINC R14 ;  /* 0x000000000e007343 */ /* 0x022fea0003c00000 */
.L_x_1396:
[----:B------:R-:W-:Y:S05]  /*1820*/  BSYNC B6 ;  /* 0x0000000000067941 */ /* 0x000fea0003800000 */
.L_x_1395:
        /* <DEDUP_REMOVED lines=20> */
.L_x_1398:
[----:B------:R-:W-:Y:S05]  /*1970*/  BSYNC B6 ;  /* 0x0000000000067941 */ /* 0x000fea0003800000 */
.L_x_1397:
[----:B------:R-:W-:Y:S01]  /*1980*/  ULDC.64 UR4, c[0x0][0xaf0] ;  /* 0x0002bc0000047ab9 */ /* 0x000fe20000000a00 */
[----:B------:R-:W2:Y:S01]  /*1990*/  LDL R36, [R1+0x6c] ;  /* 0x00006c0001247983 */ /* 0x000ea20000100800 */
[----:B------:R-:W-:Y:S01]  /*19a0*/  ISETP.NE.U32.AND P0, PT, RZ, UR4, PT ;  /* 0x00000004ff007c0c */ /* 0x000fe2000bf05070 */
[----:B------:R-:W0:Y:S03]  /*19b0*/  LDC.64 R66, c[0x0][0x408] ;  /* 0x00010200ff427b82 */ /* 0x000e260000000a00 */
[----:B------:R-:W-:-:S05]  /*19c0*/  ISETP.NE.AND.EX P0, PT, RZ, UR5, PT, P0 ;  /* 0x00000005ff007c0c */ /* 0x000fca000bf05300 */
[----:B------:R-:W1:Y:S08]  /*19d0*/  LDC.64 R60, c[0x0][0x3f8] ;  /* 0x0000fe00ff3c7b82 */ /* 0x000e700000000a00 */
[----:B------:R-:W-:Y:S01]  /*19e0*/  @P0 IADD3 R4, P1, R32, UR4, RZ ;  /* 0x0000000420040c10 */ /* 0x000fe2000ff3e0ff */
[----:B------:R-:W-:Y:S01]  /*19f0*/  ULDC UR4, c[0x0][0x320] ;  /* 0x0000c80000047ab9 */ /* 0x000fe20000000800 */
[----:B------:R-:W3:Y:S02]  /*1a00*/  LDC R89, c[0x0][0x3f4] ;  /* 0x0000fd00ff597b82 */ /* 0x000ee40000000800 */
[----:B------:R-:W-:-:S02]  /*1a10*/  @P0 IADD3.X R5, R35, UR5, RZ, P1, !PT ;  /* 0x0000000523050c10 */ /* 0x000fc40008ffe4ff */
[----:B------:R-:W-:-:S03]  /*1a20*/  ISETP.GE.AND P1, PT, R2, UR4, PT ;  /* 0x0000000402007c0c */ /* 0x000fc6000bf26270 */
[----:B------:R4:W2:Y:S01]  /*1a30*/  @P0 LDG.E R29, desc[UR60][R4.64] ;  /* 0x0000003c041d0981 */ /* 0x0008a2000c1e1900 */
[----:B------:R-:W-:Y:S01]  /*1a40*/  SEL R3, RZ, 0xffffffff, P1 ;  /* 0xffffffffff037807 */ /* 0x000fe20000800000 */
[--C-:B0-----:R-:W-:Y:S01]  /*1a50*/  IMAD.WIDE.U32 R10, R200, R66, R16.reuse ;  /* 0x00000042c80a7225 */ /* 0x101fe200078e0010 */
[----:B------:R-:W-:Y:S01]  /*1a60*/  ISETP.GE.AND P0, PT, R16, UR4, PT ;  /* 0x0000000410007c0c */ /* 0x000fe2000bf06270 */
[----:B------:R-:W0:Y:S01]  /*1a70*/  S2R R21, SR_TID.X ;  /* 0x0000000000157919 */ /* 0x000e220000002100 */
[----:B------:R-:W-:Y:S01]  /*1a80*/  ISETP.GE.AND P1, PT, R208, UR4, PT ;  /* 0x00000004d0007c0c */ /* 0x000fe2000bf26270 */
[----:B------:R-:W-:Y:S01]  /*1a90*/  IMAD.SHL.U32 R3, R3, 0x2, RZ ;  /* 0x0000000203037824 */ /* 0x000fe200078e00ff */
[----:B------:R-:W-:Y:S01]  /*1aa0*/  SEL R0, RZ, 0x1, P0 ;  /* 0x00000001ff007807 */ /* 0x000fe20000000000 */
[----:B------:R-:W3:Y:S01]  /*1ab0*/  S2R R20, SR_TID.X ;  /* 0x0000000000147919 */ /* 0x000ee20000002100 */
[----:B------:R-:W-:Y:S01]  /*1ac0*/  ISETP.GE.AND P0, PT, R209, UR4, PT ;  /* 0x00000004d1007c0c */ /* 0x000fe2000bf06270 */
[----:B-1----:R-:W-:Y:S01]  /*1ad0*/  IMAD.WIDE.U32 R8, R200, R60, R16 ;  /* 0x0000003cc8087225 */ /* 0x002fe200078e0010 */
[----:B------:R-:W-:-:S02]  /*1ae0*/  LOP3.LUT R0, R3, 0x2, R0, 0xe2, !PT ;  /* 0x0000000203007812 */ /* 0x000fc400078ee200 */
[----:B------:R-:W-:Y:S02]  /*1af0*/  SEL R3, RZ, 0x4, P0 ;  /* 0x00000004ff037807 */ /* 0x000fe40000000000 */
[----:B------:R-:W-:Y:S02]  /*1b00*/  SHF.R.S32.HI R7, RZ, 0x1f, R200 ;  /* 0x0000001fff077819 */ /* 0x000fe400000114c8 */
[----:B------:R-:W-:Y:S01]  /*1b10*/  SHF.R.S32.HI R23, RZ, 0x1f, R22 ;  /* 0x0000001fff177819 */ /* 0x000fe20000011416 */
[----:B------:R-:W-:Y:S01]  /*1b20*/  IMAD.MOV.U32 R78, RZ, RZ, 0x20 ;  /* 0x00000020ff4e7424 */ /* 0x000fe200078e00ff */
[----:B----4-:R-:W-:Y:S01]  /*1b30*/  SEL R4, RZ, 0x8, P1 ;  /* 0x00000008ff047807 */ /* 0x010fe20000800000 */
[----:B------:R-:W-:Y:S01]  /*1b40*/  IMAD.IADD R88, R88, 0x1, R31 ;  /* 0x0000000158587824 */ /* 0x000fe200078e021f */
[----:B------:R-:W-:Y:S01]  /*1b50*/  ISETP.GE.AND P0, PT, R207, UR4, PT ;  /* 0x00000004cf007c0c */ /* 0x000fe2000bf06270 */
[----:B------:R-:W-:Y:S01]  /*1b60*/  IMAD R77, R61, 0x60, RZ ;  /* 0x000000603d4d7824 */ /* 0x000fe200078e02ff */
[----:B------:R-:W-:Y:S01]  /*1b70*/  ISETP.GE.AND P1, PT, R206, UR4, PT ;  /* 0x00000004ce007c0c */ /* 0x000fe2000bf26270 */
[----:B------:R-:W-:Y:S01]  /*1b80*/  IMAD.SHL.U32 R85, R60, 0x40, RZ ;  /* 0x000000403c557824 */ /* 0x000fe200078e00ff */
[----:B------:R-:W-:-:S02]  /*1b90*/  LOP3.LUT R0, R4, R0, R3, 0xfe, !PT ;  /* 0x0000000004007212 */ /* 0x000fc400078efe03 */
[----:B------:R-:W-:Y:S02]  /*1ba0*/  SEL R3, RZ, 0x10, P0 ;  /* 0x00000010ff037807 */ /* 0x000fe40000000000 */
[----:B------:R-:W-:Y:S02]  /*1bb0*/  SEL R4, RZ, 0x20, P1 ;  /* 0x00000020ff047807 */ /* 0x000fe40000800000 */
[----:B------:R-:W-:Y:S02]  /*1bc0*/  ISETP.GE.AND P0, PT, R211, UR4, PT ;  /* 0x00000004d3007c0c */ /* 0x000fe4000bf06270 */
[----:B------:R-:W-:Y:S02]  /*1bd0*/  ISETP.GE.AND P1, PT, R210, UR4, PT ;  /* 0x00000004d2007c0c */ /* 0x000fe4000bf26270 */
[----:B------:R-:W-:Y:S01]  /*1be0*/  LOP3.LUT R0, R4, R0, R3, 0xfe, !PT ;  /* 0x0000000004007212 */ /* 0x000fe200078efe03 */
[----:B------:R-:W-:Y:S01]  /*1bf0*/  IMAD R4, R7, R60, RZ ;  /* 0x0000003c07047224 */ /* 0x000fe200078e02ff */
[----:B------:R-:W-:-:S02]  /*1c00*/  SEL R87, RZ, 0x40, P0 ;  /* 0x00000040ff577807 */ /* 0x000fc40000000000 */
[----:B------:R-:W-:Y:S01]  /*1c10*/  SEL R3, RZ, 0x7fff80, P1 ;  /* 0x007fff80ff037807 */ /* 0x000fe20000800000 */
[----:B0-----:R-:W-:Y:S01]  /*1c20*/  VIADD R37, R21, 0xffffff80 ;  /* 0xffffff8015257836 */ /* 0x001fe20000000000 */
[----:B---3--:R-:W-:Y:S01]  /*1c30*/  ISETP.GE.AND P0, PT, R16, R89, PT ;  /* 0x000000591000720c */ /* 0x008fe20003f06270 */
[C---:B------:R-:W-:Y:S01]  /*1c40*/  IMAD R13, R200.reuse, R61, R4 ;  /* 0x0000003dc80d7224 */ /* 0x040fe200078e0204 */
[----:B------:R-:W-:Y:S01]  /*1c50*/  LOP3.LUT R87, R3, R0, R87, 0xfe, !PT ;  /* 0x0000000003577212 */ /* 0x000fe200078efe57 */
[-C--:B------:R-:W-:Y:S01]  /*1c60*/  IMAD R0, R7, R66.reuse, RZ ;  /* 0x0000004207007224 */ /* 0x080fe200078e02ff */
[----:B------:R-:W-:Y:S01]  /*1c70*/  SHF.R.U32.HI R21, RZ, 0x7, R20 ;  /* 0x00000007ff157819 */ /* 0x000fe20000011614 */
[----:B------:R-:W-:Y:S01]  /*1c80*/  IMAD.WIDE.U32 R6, R200, R66, R22 ;  /* 0x00000042c8067225 */ /* 0x000fe200078e0016 */
[----:B------:R-:W-:Y:S02]  /*1c90*/  SEL R3, R89, RZ, P0 ;  /* 0x000000ff59037207 */ /* 0x000fe40000000000 */
[----:B------:R-:W-:Y:S01]  /*1ca0*/  SHF.L.U64.HI R84, R66, 0x6, R67 ;  /* 0x0000000642547819 */ /* 0x000fe20000010243 */
[C---:B------:R-:W-:Y:S01]  /*1cb0*/  IMAD R15, R200.reuse, R67, R0 ;  /* 0x00000043c80f7224 */ /* 0x040fe200078e0200 */
[----:B------:R-:W-:Y:S01]  /*1cc0*/  ISETP.NE.AND P6, PT, R21, 0x1, PT ;  /* 0x000000011500780c */ /* 0x000fe20003fc5270 */
[----:B------:R-:W-:Y:S01]  /*1cd0*/  IMAD.WIDE.U32 R4, R200, R60, R22 ;  /* 0x0000003cc8047225 */ /* 0x000fe200078e0016 */
[----:B------:R-:W-:-:S02]  /*1ce0*/  SHF.L.U32 R83, R66, 0x6, RZ ;  /* 0x0000000642537819 */ /* 0x000fc400000006ff */
[----:B------:R-:W-:Y:S01]  /*1cf0*/  SHF.L.U64.HI R86, R60, 0x6, R61 ;  /* 0x000000063c567819 */ /* 0x000fe2000001023d */
[----:B------:R-:W-:Y:S02]  /*1d00*/  IMAD.IADD R7, R7, 0x1, R15 ;  /* 0x0000000107077824 */ /* 0x000fe400078e020f */
[----:B------:R-:W-:Y:S02]  /*1d10*/  IMAD.IADD R5, R5, 0x1, R13 ;  /* 0x0000000105057824 */ /* 0x000fe400078e020d */
[----:B-----5:R-:W-:Y:S02]  /*1d20*/  IMAD.WIDE.U32 R62, R28, R66, R6 ;  /* 0x000000421c3e7225 */ /* 0x020fe400078e0006 */
[----:B------:R-:W3:Y:S02]  /*1d30*/  LDL R6, [R1+0x58] ;  /* 0x0000580001067983 */ /* 0x000ee40000100800 */
[----:B------:R-:W-:Y:S02]  /*1d40*/  IMAD.IADD R3, R16, 0x1, R3 ;  /* 0x0000000110037824 */ /* 0x000fe400078e0203 */
[----:B------:R-:W-:-:S02]  /*1d50*/  VIADD R91, R21, 0x8 ;  /* 0x00000008155b7836 */ /* 0x000fc40000000000 */
[C---:B------:R-:W-:Y:S01]  /*1d60*/  VIADD R21, R200.reuse, 0x40 ;  /* 0x00000040c8157836 */ /* 0x040fe20000000000 */
[----:B------:R-:W-:Y:S05]  /*1d70*/  @!P6 WARPSYNC.ALL ;  /* 0x000000000000e948 */ /* 0x000fea0003800000 */
[----:B------:R-:W-:Y:S01]  /*1d80*/  VIADD R7, R200, 0x40 ;  /* 0x00000040c8077836 */ /* 0x000fe20000000000 */
[----:B------:R-:W-:Y:S01]  /*1d90*/  SHF.R.S32.HI R0, RZ, 0x1f, R3 ;  /* 0x0000001fff007819 */ /* 0x000fe20000011403 */
[----:B------:R-:W-:Y:S01]  /*1da0*/  IMAD.WIDE.U32 R52, R28, R60, R4 ;  /* 0x0000003c1c347225 */ /* 0x000fe200078e0004 */
[----:B------:R-:W-:Y:S02]  /*1db0*/  ULDC UR4, c[0x0][0x2f4] ;  /* 0x0000bd0000047ab9 */ /* 0x000fe40000000800 */
[----:B------:R-:W-:Y:S01]  /*1dc0*/  LEA.HI R3, R0, R3, RZ, 0x3 ;  /* 0x0000000300037211 */ /* 0x000fe200078f18ff */
[----:B------:R-:W-:-:S02]  /*1dd0*/  IMAD.SHL.U32 R21, R21, 0x40, RZ ;  /* 0x0000004015157824 */ /* 0x000fc400078e00ff */
[----:B------:R-:W-:Y:S02]  /*1de0*/  IMAD.SHL.U32 R7, R7, 0x40, RZ ;  /* 0x0000004007077824 */ /* 0x000fe400078e00ff */
[----:B------:R-:W-:Y:S01]  /*1df0*/  IMAD.IADD R9, R13, 0x1, R9 ;  /* 0x000000010d097824 */ /* 0x000fe200078e0209 */
[----:B------:R-:W-:Y:S01]  /*1e00*/  SHF.R.S32.HI R13, RZ, 0x1f, R28 ;  /* 0x0000001fff0d7819 */ /* 0x000fe2000001141c */
[----:B------:R-:W-:Y:S01]  /*1e10*/  IMAD.IADD R11, R15, 0x1, R11 ;  /* 0x000000010f0b7824 */ /* 0x000fe200078e020b */
[----:B------:R-:W-:Y:S01]  /*1e20*/  LOP3.LUT R21, R21, 0x1c0, RZ, 0xc0, !PT ;  /* 0x000001c015157812 */ /* 0x000fe200078ec0ff */
[----:B------:R-:W-:Y:S01]  /*1e30*/  IMAD.WIDE.U32 R54, R28, R60, R8 ;  /* 0x0000003c1c367225 */ /* 0x000fe200078e0008 */
[----:B------:R-:W-:-:S03]  /*1e40*/  LOP3.LUT R7, R7, 0x1c0, RZ, 0xc0, !PT ;  /* 0x000001c007077812 */ /* 0x000fc600078ec0ff */
[----:B------:R-:W-:Y:S01]  /*1e50*/  IMAD R12, R13, R60, RZ ;  /* 0x0000003c0d0c7224 */ /* 0x000fe200078e02ff */
[----:B------:R-:W-:Y:S01]  /*1e60*/  LOP3.LUT R0, R21, 0x38, R3, 0xf8, !PT ;  /* 0x0000003815007812 */ /* 0x000fe200078ef803 */
[-C--:B------:R-:W-:Y:S01]  /*1e70*/  IMAD R13, R13, R66.reuse, RZ ;  /* 0x000000420d0d7224 */ /* 0x080fe200078e02ff */
[----:B------:R-:W-:Y:S01]  /*1e80*/  SHF.R.U32.HI R7, RZ, 0x3, R7 ;  /* 0x00000003ff077819 */ /* 0x000fe20000011607 */
[----:B------:R-:W-:Y:S01]  /*1e90*/  IMAD R9, R67, 0x60, RZ ;  /* 0x0000006043097824 */ /* 0x000fe200078e02ff */
[----:B------:R-:W-:Y:S01]  /*1ea0*/  PRMT R4, R87, 0x8880, RZ ;  /* 0x0000888057047816 */ /* 0x000fe200000000ff */
[----:B------:R-:W-:Y:S01]  /*1eb0*/  IMAD R13, R28, R67, R13 ;  /* 0x000000431c0d7224 */ /* 0x000fe200078e020d */
[----:B------:R-:W-:Y:S01]  /*1ec0*/  LOP3.LUT R0, R0, R7, RZ, 0x3c, !PT ;  /* 0x0000000700007212 */ /* 0x000fe200078e3cff */
[----:B------:R-:W-:Y:S01]  /*1ed0*/  IMAD.WIDE.U32 R64, R28, R66, R10 ;  /* 0x000000421c407225 */ /* 0x000fe200078e000a */
[----:B------:R-:W-:-:S03]  /*1ee0*/  LOP3.LUT R68, R3, 0xfffffff8, RZ, 0xc0, !PT ;  /* 0xfffffff803447812 */ /* 0x000fc600078ec0ff */
[----:B------:R-:W-:Y:S01]  /*1ef0*/  IMAD.WIDE.U32 R66, R66, 0x60, RZ ;  /* 0x0000006042427825 */ /* 0x000fe200078e00ff */
[----:B------:R-:W-:-:S03]  /*1f00*/  ISETP.GE.AND P2, PT, R2, UR4, PT ;  /* 0x0000000402007c0c */ /* 0x000fc6000bf46270 */
[----:B------:R-:W-:Y:S02]  /*1f10*/  IMAD R15, R28, R61, R12 ;  /* 0x0000003d1c0f7224 */ /* 0x000fe400078e020c */
[----:B------:R-:W-:Y:S01]  /*1f20*/  IMAD.WIDE.U32 R60, R60, 0x60, RZ ;  /* 0x000000603c3c7825 */ /* 0x000fe200078e00ff */
[----:B------:R-:W-:-:S03]  /*1f30*/  SHF.R.S32.HI R69, RZ, 0x3, R3 ;  /* 0x00000003ff457819 */ /* 0x000fc60000011403 */
[----:B------:R-:W-:Y:S01]  /*1f40*/  IMAD.IADD R76, R67, 0x1, R9 ;  /* 0x00000001434c7824 */ /* 0x000fe200078e0209 */
[----:B------:R-:W-:Y:S01]  /*1f50*/  SHF.R.S32.HI R81, RZ, 0x1f, R34 ;  /* 0x0000001fff517819 */ /* 0x000fe20000011422 */
[----:B------:R-:W-:Y:S01]  /*1f60*/  IMAD.SHL.U32 R89, R89, 0x2, RZ ;  /* 0x0000000259597824 */ /* 0x000fe200078e00ff */
[----:B------:R-:W-:Y:S01]  /*1f70*/  SHF.R.S32.HI R32, RZ, 0x1f, R68 ;  /* 0x0000001fff207819 */ /* 0x000fe20000011444 */
[----:B------:R-:W-:Y:S02]  /*1f80*/  IMAD.IADD R77, R61, 0x1, R77 ;  /* 0x000000013d4d7824 */ /* 0x000fe400078e024d */
[----:B------:R-:W-:Y:S02]  /*1f90*/  IMAD.IADD R73, R53, 0x1, R15 ;  /* 0x0000000135497824 */ /* 0x000fe400078e020f */
[----:B------:R-:W-:Y:S02]  /*1fa0*/  IMAD.IADD R72, R15, 0x1, R55 ;  /* 0x000000010f487824 */ /* 0x000fe400078e0237 */
[----:B------:R-:W-:-:S02]  /*1fb0*/  IMAD.IADD R71, R63, 0x1, R13 ;  /* 0x000000013f477824 */ /* 0x000fc400078e020d */
[----:B------:R-:W-:Y:S02]  /*1fc0*/  IMAD.IADD R70, R13, 0x1, R65 ;  /* 0x000000010d467824 */ /* 0x000fe400078e0241 */
[C---:B--2---:R-:W-:Y:S01]  /*1fd0*/  IMAD.SHL.U32 R82, R36.reuse, 0x40, RZ ;  /* 0x0000004024527824 */ /* 0x044fe200078e00ff */
[----:B------:R-:W-:Y:S01]  /*1fe0*/  @!P6 BAR.SYNC.DEFER_BLOCKING 0x9, 0x100 ;  /* 0x024400000000eb1d */ /* 0x000fe20000010000 */
[----:B------:R-:W-:Y:S02]  /*1ff0*/  LOP3.LUT P1, RZ, R36, 0x4, RZ, 0xc0, !PT ;  /* 0x0000000424ff7812 */ /* 0x000fe4000782c0ff */
[----:B------:R-:W-:Y:S02]  /*2000*/  SHF.R.S32.HI R36, RZ, 0x1f, R37 ;  /* 0x0000001fff247819 */ /* 0x000fe40000011425 */
[----:B------:R-:W-:Y:S02]  /*2010*/  LOP3.LUT R82, R82, 0x1c0, RZ, 0xc0, !PT ;  /* 0x000001c052527812 */ /* 0x000fe400078ec0ff */
[----:B------:R-:W-:-:S04]  /*2020*/  LEA.HI R36, R36, R37, RZ, 0x2 ;  /* 0x0000002524247211 */ /* 0x000fc800078f10ff */
[----:B------:R-:W-:-:S05]  /*2030*/  LOP3.LUT R36, R36, 0xfffffffc, RZ, 0xc0, !PT ;  /* 0xfffffffc24247812 */ /* 0x000fca00078ec0ff */
[----:B------:R-:W-:-:S04]  /*2040*/  IMAD.IADD R36, R37, 0x1, -R36 ;  /* 0x0000000125247824 */ /* 0x000fc800078e0a24 */
[----:B------:R-:W-:Y:S02]  /*2050*/  IMAD R79, R36, 0x40, R200 ;  /* 0x00000040244f7824 */ /* 0x000fe400078e02c8 */
[----:B------:R-:W-:Y:S01]  /*2060*/  VIADD R36, R20, 0xffffff80 ;  /* 0xffffff8014247836 */ /* 0x000fe20000000000 */
[----:B------:R-:W-:-:S04]  /*2070*/  SHF.R.U32.HI R80, RZ, 0x3, R82 ;  /* 0x00000003ff507819 */ /* 0x000fc80000011652 */
[----:B------:R-:W-:Y:S02]  /*2080*/  SHF.R.S32.HI R20, RZ, 0x1f, R36 ;  /* 0x0000001fff147819 */ /* 0x000fe40000011424 */
[----:B------:R-:W-:Y:S02]  /*2090*/  LOP3.LUT R5, R82, 0x18, R16, 0xf8, !PT ;  /* 0x0000001852057812 */ /* 0x000fe400078ef810 */
[----:B------:R-:W-:Y:S02]  /*20a0*/  LEA.HI R20, R20, R36, RZ, 0x5 ;  /* 0x0000002414147211 */ /* 0x000fe400078f28ff */
[----:B------:R-:W-:Y:S02]  /*20b0*/  LOP3.LUT R5, R5, R80, RZ, 0x3c, !PT ;  /* 0x0000005005057212 */ /* 0x000fe400078e3cff */
[----:B------:R-:W-:-:S05]  /*20c0*/  SHF.R.S32.HI R20, RZ, 0x5, R20 ;  /* 0x00000005ff147819 */ /* 0x000fca0000011414 */
[----:B------:R-:W-:Y:S01]  /*20d0*/  IMAD R75, R20, 0x200, R5 ;  /* 0x00000200144b7824 */ /* 0x000fe200078e0205 */
[----:B------:R-:W-:Y:S02]  /*20e0*/  LOP3.LUT R5, R82, 0x38, R3, 0xf8, !PT ;  /* 0x0000003852057812 */ /* 0x000fe400078ef803 */
[----:B------:R-:W-:Y:S02]  /*20f0*/  SEL R78, R78, 0xffffffe0, !P1 ;  /* 0xffffffe04e4e7807 */ /* 0x000fe40004800000 */
[----:B------:R-:W-:Y:S02]  /*2100*/  LOP3.LUT R31, R5, R80, RZ, 0x3c, !PT ;  /* 0x00000050051f7212 */ /* 0x000fe400078e3cff */
[----:B------:R-:W-:Y:S01]  /*2110*/  PRMT R5, R4, 0x7710, RZ ;  /* 0x0000771004057816 */ /* 0x000fe200000000ff */
[----:B------:R-:W-:Y:S02]  /*2120*/  IMAD.IADD R74, R78, 0x1, R75 ;  /* 0x000000014e4a7824 */ /* 0x000fe400078e024b */
[----:B------:R-:W-:Y:S01]  /*2130*/  IMAD R31, R20, 0x200, R31 ;  /* 0x00000200141f7824 */ /* 0x000fe200078e021f */
[----:B------:R-:W-:-:S02]  /*2140*/  LOP3.LUT R20, R5, 0x1, RZ, 0xc0, !PT ;  /* 0x0000000105147812 */ /* 0x000fc400078ec0ff */
[C---:B------:R-:W-:Y:S02]  /*2150*/  LOP3.LUT R10, R5.reuse, 0x2, RZ, 0xc0, !PT ;  /* 0x00000002050a7812 */ /* 0x040fe400078ec0ff */
[C---:B------:R-:W-:Y:S02]  /*2160*/  LOP3.LUT R9, R5.reuse, 0x4, RZ, 0xc0, !PT ;  /* 0x0000000405097812 */ /* 0x040fe400078ec0ff */
[C---:B------:R-:W-:Y:S02]  /*2170*/  LOP3.LUT R8, R5.reuse, 0x8, RZ, 0xc0, !PT ;  /* 0x0000000805087812 */ /* 0x040fe400078ec0ff */
[----:B------:R-:W-:Y:S02]  /*2180*/  LOP3.LUT R7, R5, 0x10, RZ, 0xc0, !PT ;  /* 0x0000001005077812 */ /* 0x000fe400078ec0ff */
[----:B------:R-:W-:Y:S02]  /*2190*/  ISETP.GE.AND P1, PT, R16, UR4, PT ;  /* 0x0000000410007c0c */ /* 0x000fe4000bf26270 */
[----:B------:R-:W-:-:S02]  /*21a0*/  SHF.R.S32.HI R35, RZ, 0x1f, R29 ;  /* 0x0000001fff237819 */ /* 0x000fc4000001141d */
[----:B------:R-:W-:Y:S02]  /*21b0*/  P2R R3, PR, RZ, 0x4 ;  /* 0x00000004ff037803 */ /* 0x000fe40000000000 */
[----:B---3--:R-:W-:Y:S02]  /*21c0*/  IADD3 R21, R6, R0, RZ ;  /* 0x0000000006157210 */ /* 0x008fe40007ffe0ff */
[C---:B------:R-:W-:Y:S02]  /*21d0*/  LOP3.LUT R6, R5.reuse, 0x20, RZ, 0xc0, !PT ;  /* 0x0000002005067812 */ /* 0x040fe400078ec0ff */
[----:B------:R-:W-:-:S07]  /*21e0*/  LOP3.LUT R5, R5, 0x40, RZ, 0xc0, !PT ;  /* 0x0000004005057812 */ /* 0x000fce00078ec0ff */
.L_x_1452:
[----:B0-----:R-:W0:Y:S01]  /*21f0*/  LDC R97, c[0x0][0x430] ;  /* 0x00010c00ff617b82 */ /* 0x001e220000000800 */
[----:B------:R-:W-:Y:S02]  /*2200*/  VIADD R26, R26, 0xffffffff ;  /* 0xffffffff1a1a7836 */ /* 0x000fe40000000000 */
[----:B------:R-:W-:Y:S02]  /*2210*/  IMAD.MOV.U32 R96, RZ, RZ, RZ ;  /* 0x000000ffff607224 */ /* 0x000fe400078e00ff */
[----:B------:R-:W-:-:S03]  /*2220*/  IMAD R13, R26, 0x60, R79 ;  /* 0x000000601a0d7824 */ /* 0x000fc600078e024f */
[----:B------:R-:W1:Y:S01]  /*2230*/  LDC R58, c[0x0][0x3f4] ;  /* 0x0000fd00ff3a7b82 */ /* 0x000e620000000800 */
        /* <DEDUP_REMOVED lines=8> */
[----:B----4-:R-:W4:Y:S01]  /*22c0*/  @P3 LDC R11, c[0x0][0x438] ;  /* 0x00010e00ff0b3b82 */ /* 0x010f220000000800 */
[----:B---3--:R-:W-:-:S05]  /*22d0*/  @P3 IMAD.HI.U32 R0, R39, R0, RZ ;  /* 0x0000000027003227 */ /* 0x008fca00078e00ff */
[----:B----4-:R-:W-:Y:S01]  /*22e0*/  @P3 SHF.R.U32.HI R36, RZ, R11, R0 ;  /* 0x0000000bff243219 */ /* 0x010fe20000011600 */
[----:B0-----:R-:W-:-:S03]  /*22f0*/  @!P2 IMAD R0, R35, R14, RZ ;  /* 0x0000000e2300a224 */ /* 0x001fc600078e02ff */
[----:B------:R-:W-:Y:S01]  /*2300*/  @!P2 SHF.R.S32.HI R37, RZ, 0x1f, R36 ;  /* 0x0000001fff25a819 */ /* 0x000fe20000011424 */
        /* <DEDUP_REMOVED lines=21> */
[C---:B------:R-:W-:Y:S01]  /*2460*/  IMAD.WIDE.U32 R12, R97.reuse, UR4, RZ ;  /* 0x00000004610c7c25 */ /* 0x040fe2000f8e00ff */
        /* <DEDUP_REMOVED lines=18> */
[----:B------:R-:W-:Y:S01]  /*2590*/  IMAD R39, R11, R60, R4 ;  /* 0x0000003c0b277224 */ /* 0x000fe200078e0204 */
[----:B------:R-:W-:Y:S01]  /*25a0*/  LEA R102, P3, R36, UR4, 0x1 ;  /* 0x0000000424667c11 */ /* 0x000fe2000f8608ff */
[----:B------:R-:W-:Y:S02]  /*25b0*/  IMAD.IADD R103, R37, 0x1, R15 ;  /* 0x0000000125677824 */ /* 0x000fe400078e020f */
[----:B------:R-:W-:Y:S02]  /*25c0*/  IMAD R11, R11, R66, R14 ;  /* 0x000000420b0b7224 */ /* 0x000fe400078e020e */
[----:B------:R-:W-:Y:S01]  /*25d0*/  IMAD R100, R26, -0x60, R30 ;  /* 0xffffffa01a647824 */ /* 0x000fe200078e021e */
[----:B------:R-:W-:Y:S01]  /*25e0*/  LEA.HI.X R103, R36, UR5, R103, 0x1, P3 ;  /* 0x0000000524677c11 */ /* 0x000fe200098f0c67 */
[----:B------:R-:W-:-:S03]  /*25f0*/  IMAD.WIDE.U32 R12, R60, R26, RZ ;  /* 0x0000001a3c0c7225 */ /* 0x000fc600078e00ff */
        /* <DEDUP_REMOVED lines=33> */
.L_x_1403:
[----:B------:R-:W-:Y:S05]  /*2810*/  BSYNC B1 ;  /* 0x0000000000017941 */ /* 0x000fea0003800000 */
.L_x_1402:
        /* <DEDUP_REMOVED lines=29> */
.L_x_1405:
[----:B------:R-:W-:Y:S05]  /*29f0*/  BSYNC B1 ;  /* 0x0000000000017941 */ /* 0x000fea0003800000 */
.L_x_1404:
[----:B0-----:R-:W-:Y:S01]  /*2a00*/  IMAD.MOV.U32 R12, RZ, RZ, R49 ;  /* 0x000000ffff0c7224 */ /* 0x001fe200078e0031 */
[----:B------:R-:W-:Y:S01]  /*2a10*/  PRMT R121, R11, 0x7610, R121 ;  /* 0x000076100b797816 */ /* 0x000fe20000000079 */
[----:B------:R-:W-:Y:S01]  /*2a20*/  IMAD.MOV.U32 R4, RZ, RZ, R48 ;  /* 0x000000ffff047224 */ /* 0x000fe200078e0030 */
[----:B------:R-:W-:Y:S01]  /*2a30*/  ISETP.NE.AND P3, PT, R205, 0x3, PT ;  /* 0x00000003cd00780c */ /* 0x000fe20003f65270 */
[----:B------:R-:W-:Y:S01]  /*2a40*/  IMAD.MOV.U32 R11, RZ, RZ, R47 ;  /* 0x000000ffff0b7224 */ /* 0x000fe200078e002f */
[----:B------:R-:W-:Y:S01]  /*2a50*/  PRMT R94, R94, 0x5410, R12 ;  /* 0x000054105e5e7816 */ /* 0x000fe2000000000c */
[----:B------:R-:W-:Y:S01]  /*2a60*/  IMAD.MOV.U32 R12, RZ, RZ, R50 ;  /* 0x000000ffff0c7224 */ /* 0x000fe200078e0032 */
[----:B------:R-:W-:Y:S01]  /*2a70*/  PRMT R111, R4, 0x7610, R111 ;  /* 0x00007610046f7816 */ /* 0x000fe2000000006f */
[----:B------:R-:W-:Y:S01]  /*2a80*/  IMAD.MOV.U32 R13, RZ, RZ, R51 ;  /* 0x000000ffff0d7224 */ /* 0x000fe200078e0033 */
[----:B------:R-:W-:Y:S02]  /*2a90*/  MOV R4, R46 ;  /* 0x0000002e00047202 */ /* 0x000fe40000000f00 */
[----:B------:R-:W-:Y:S01]  /*2aa0*/  PRMT R124, R11, 0x7610, R124 ;  /* 0x000076100b7c7816 */ /* 0x000fe2000000007c */
[----:B-----5:R-:W-:Y:S01]  /*2ab0*/  IMAD.MOV.U32 R11, RZ, RZ, R37 ;  /* 0x000000ffff0b7224 */ /* 0x020fe200078e0025 */
        /* <DEDUP_REMOVED lines=14> */
[----:B------:R-:W-:-:S02]  /*2ba0*/  PRMT R122, R56, 0x7610, R122 ;  /* 0x00007610387a7816 */ /* 0x000fc4000000007a */
[----:B------:R-:W-:Y:S02]  /*2bb0*/  PRMT R105, R4, 0x7610, R105 ;  /* 0x0000761004697816 */ /* 0x000fe40000000069 */
[----:B------:R-:W-:Y:S02]  /*2bc0*/  PRMT R106, R11, 0x7610, R106 ;  /* 0x000076100b6a7816 */ /* 0x000fe4000000006a */
[----:B------:R-:W-:Y:S02]  /*2bd0*/  PRMT R109, R12, 0x7610, R109 ;  /* 0x000076100c6d7816 */ /* 0x000fe4000000006d */
[----:B------:R-:W-:Y:S01]  /*2be0*/  PRMT R110, R13, 0x7610, R110 ;  /* 0x000076100d6e7816 */ /* 0x000fe2000000006e */
[----:B------:R-:W-:Y:S06]  /*2bf0*/  @!P3 BRA `(.L_x_1406) ;  /* 0x000000000004b947 */ /* 0x000fec0003800000 */
[----:B------:R-:W-:Y:S01]  /*2c00*/  BPT.TRAP 0x1 ;  /* 0x000000040000795c */ /* 0x000fe20000300000 */
.L_x_1406:
[----:B------:R-:W-:Y:S01]  /*2c10*/  IMAD R4, R18, 0x8, R19 ;  /* 0x0000000812047824 */ /* 0x000fe200078e0213 */
[----:B------:R-:W-:Y:S01]  /*2c20*/  SHF.L.U32 R101, R203, 0x1f, RZ ;  /* 0x0000001fcb657819 */ /* 0x000fe200000006ff */
[----:B------:R-:W-:Y:S03]  /*2c30*/  BSSY B1, `(.L_x_1407) ;  /* 0x0000003000017945 */ /* 0x000fe60003800000 */
[----:B------:R-:W0:Y:S02]  /*2c40*/  SYNCS.PHASECHK.TRANS64.TRYWAIT P5, [R4+URZ+0x32490], R101 ;  /* 0x03249065040075a7 */ /* 0x000e2400080a017f */
[----:B0-----:R-:W-:Y:S05]  /*2c50*/  @!P5 BRA `(.L_x_1408) ;  /* 0x00000168001cd947 */ /* 0x001fea0003800000 */
.L_x_1660:
[----:B------:R-:W-:Y:S05]  /*2c60*/  BSYNC B1 ;  /* 0x0000000000017941 */ /* 0x000fea0003800000 */
.L_x_1407:
[----:B------:R-:W-:-:S03]  /*2c70*/  UMOV UR4, 0xffffffff ;  /* 0xffffffff00047882 */ /* 0x000fc60000000000 */
[----:B------:R-:W-:Y:S05]  /*2c80*/  BRA.DIV UR4, `(.L_x_1409) ;  /* 0x0000016a04247947 */ /* 0x000fea000b800000 */
[----:B------:R1:W2:Y:S04]  /*2c90*/  SHFL.IDX PT, R93, R103, RZ, 0x1c1f ;  /* 0x001c1fff675d7589 */ /* 0x0002a800000e0000 */
[----:B------:R1:W3:Y:S02]  /*2ca0*/  SHFL.IDX PT, R95, R102, RZ, 0x1c1f ;  /* 0x001c1fff665f7589 */ /* 0x0002e400000e0000 */
.L_x_1664:
        /* <DEDUP_REMOVED lines=20> */
[C---:B------:R-:W-:Y:S01]  /*2df0*/  IMAD.U32 R14, R13.reuse, 0x10000, RZ ;  /* 0x000100000d0e7824 */ /* 0x040fe200078e00ff */
        /* <DEDUP_REMOVED lines=33> */
[----:B------:R-:W-:-:S02]  /*3010*/  F2FP.BF16.F32.PACK_AB R15, R49, R120 ;  /* 0x00000078310f723e */ /* 0x000fc400000010ff */
[----:B------:R-:W-:-:S07]  /*3020*/  MOV R14, R48 ;  /* 0x00000030000e7202 */ /* 0x000fce0000000f00 */
.L_x_1415:
[----:B------:R-:W-:Y:S05]  /*3030*/  BSYNC B3 ;  /* 0x0000000000037941 */ /* 0x000fea0003800000 */
.L_x_1414:
[----:B0-----:R4:W-:Y:S02]  /*3040*/  ST.E.128 desc[UR60][R56.64], R12 ;  /* 0x0000000c38007985 */ /* 0x0019e4000c101d3c */
.L_x_1413:
[----:B------:R-:W-:Y:S05]  /*3050*/  BSYNC B2 ;  /* 0x0000000000027941 */ /* 0x000fea0003800000 */
.L_x_1412:
        /* <DEDUP_REMOVED lines=54> */
.L_x_1417:
[----:B------:R-:W-:Y:S05]  /*33c0*/  BSYNC B2 ;  /* 0x0000000000027941 */ /* 0x000fea0003800000 */
.L_x_1416:
[----:B0-----:R0:W-:Y:S02]  /*33d0*/  ST.E.128 desc[UR60][R48.64], R12 ;  /* 0x0000000c30007985 */ /* 0x0011e4000c101d3c */
.L_x_1411:
[----:B------:R-:W-:Y:S05]  /*33e0*/  BSYNC B1 ;  /* 0x0000000000017941 */ /* 0x000fea0003800000 */
.L_x_1410:
[----:B------:R-:W-:-:S03]  /*33f0*/  UMOV UR4, 0xffffffff ;  /* 0xffffffff00047882 */ /* 0x000fc60000000000 */
[----:B------:R-:W-:Y:S05]  /*3400*/  BRA.DIV UR4, `(.L_x_1418) ;  /* 0x0000016204907947 */ /* 0x000fea000b800000 */
[----:B-1----:R-:W1:Y:S04]  /*3410*/  SHFL.IDX PT, R103, R103, 0x1, 0x1c1f ;  /* 0x003c1f0067677f89 */ /* 0x002e6800000e0000 */
[----:B------:R0:W0:Y:S02]  /*3420*/  SHFL.IDX PT, R47, R102, 0x1, 0x1c1f ;  /* 0x003c1f00662f7f89 */ /* 0x00002400000e0000 */
.L_x_1668:
        /* <DEDUP_REMOVED lines=38> */
[----:B------:R-:W-:Y:S01]  /*3690*/  FFMA.FTZ R57, R40, R46, -R57 ;  /* 0x0000002e28397223 */ /* 0x000fe20000010839 */
[----:B------:R-:W-:Y:S01]  /*36a0*/  FMUL.FTZ R14, R12, R109 ;  /* 0x0000006d0c0e7220 */ /* 0x000fe20000410000 */
[----:B------:R-:W-:Y:S02]  /*36b0*/  IMAD.U32 R15, R15, 0x10000, RZ ;  /* 0x000100000f0f7824 */ /* 0x000fe400078e00ff */
        /* <DEDUP_REMOVED lines=10> */
[----:B------:R-:W-:Y:S02]  /*3760*/  F2FP.BF16.F32.PACK_AB R15, R13, R46 ;  /* 0x0000002e0d0f723e */ /* 0x000fe400000010ff */
[----:B------:R-:W-:Y:S01]  /*3770*/  F2FP.BF16.F32.PACK_AB R12, R11, R14 ;  /* 0x0000000e0b0c723e */ /* 0x000fe200000010ff */
[----:B------:R-:W-:Y:S01]  /*3780*/  IMAD.MOV.U32 R14, RZ, RZ, R40 ;  /* 0x000000ffff0e7224 */ /* 0x000fe200078e0028 */
[----:B------:R-:W-:-:S07]  /*3790*/  MOV R13, R48 ;  /* 0x00000030000d7202 */ /* 0x000fce0000000f00 */
.L_x_1423:
[----:B------:R-:W-:Y:S05]  /*37a0*/  BSYNC B2 ;  /* 0x0000000000027941 */ /* 0x000fea0003800000 */
.L_x_1422:
[----:B----4-:R0:W-:Y:S02]  /*37b0*/  ST.E.128 desc[UR60][R44.64], R12 ;  /* 0x0000000c2c007985 */ /* 0x0101e4000c101d3c */
.L_x_1421:
[----:B------:R-:W-:Y:S05]  /*37c0*/  BSYNC B1 ;  /* 0x0000000000017941 */ /* 0x000fea0003800000 */
.L_x_1420:
        /* <DEDUP_REMOVED lines=22> */
[C---:B------:R-:W-:Y:S01]  /*3930*/  LOP3.LUT R43, R105.reuse, 0xffff0000, RZ, 0xc0, !PT ;  /* 0xffff0000692b7812 */ /* 0x040fe200078ec0ff */
        /* <DEDUP_REMOVED lines=31> */
.L_x_1425:
[----:B------:R-:W-:Y:S05]  /*3b30*/  BSYNC B1 ;  /* 0x0000000000017941 */ /* 0x000fea0003800000 */
.L_x_1424:
[----:B----4-:R0:W-:Y:S01]  /*3b40*/  ST.E.128 desc[UR60][R40.64], R12 ;  /* 0x0000000c28007985 */ /* 0x0101e2000c101d3c */
[----:B------:R-:W-:Y:S05]  /*3b50*/  BRA `(.L_x_1419) ;  /* 0x0000001800687947 */ /* 0x000fea0003800000 */
.L_x_1401:
[----:B------:R-:W-:Y:S01]  /*3b60*/  VIADD R11, R200, 0x40 ;  /* 0x00000040c80b7836 */ /* 0x000fe20000000000 */
[----:B------:R-:W-:Y:S02]  /*3b70*/  CS2R R38, SRZ ;  /* 0x0000000000267805 */ /* 0x000fe4000001ff00 */
[----:B------:R-:W-:Y:S02]  /*3b80*/  CS2R R36, SRZ ;  /* 0x0000000000247805 */ /* 0x000fe4000001ff00 */
[----:B------:R-:W-:Y:S02]  /*3b90*/  CS2R R42, SRZ ;  /* 0x00000000002a7805 */ /* 0x000fe4000001ff00 */
[----:B------:R-:W-:Y:S02]  /*3ba0*/  CS2R R40, SRZ ;  /* 0x0000000000287805 */ /* 0x000fe4000001ff00 */
[----:B------:R-:W-:-:S04]  /*3bb0*/  ISETP.GE.AND P2, PT, R11, R100, PT ;  /* 0x000000640b00720c */ /* 0x000fc80003f46270 */
[----:B------:R-:W-:-:S13]  /*3bc0*/  ISETP.GE.OR P2, PT, R16, R58, P2 ;  /* 0x0000003a1000720c */ /* 0x000fda0001746670 */
[----:B------:R-:W-:-:S04]  /*3bd0*/  @!P2 IADD3 R48, P3, P4, R54, R12, R85 ;  /* 0x0000000c3630a210 */ /* 0x000fc80007c7e055 */
[----:B------:R-:W-:Y:S02]  /*3be0*/  @!P2 IADD3.X R49, R72, R57, R86, P3, P4 ;  /* 0x000000394831a210 */ /* 0x000fe40001fe8456 */
[----:B------:R-:W-:-:S04]  /*3bf0*/  @!P2 IADD3 R4, P3, P4, R64, R14, R83 ;  /* 0x0000000e4004a210 */ /* 0x000fc80007c7e053 */
[----:B------:R-:W-:Y:S02]  /*3c00*/  @!P2 IADD3.X R11, R70, R93, R84, P3, P4 ;  /* 0x0000005d460ba210 */ /* 0x000fe40001fe8454 */
[----:B------:R-:W-:-:S04]  /*3c10*/  ISETP.GE.AND P3, PT, R200, R100, PT ;  /* 0x00000064c800720c */ /* 0x000fc80003f66270 */
[----:B------:R-:W-:-:S13]  /*3c20*/  ISETP.GE.OR P3, PT, R16, R58, P3 ;  /* 0x0000003a1000720c */ /* 0x000fda0001f66670 */
[----:B------:R-:W0:Y:S01]  /*3c30*/  @!P3 LDC.64 R44, c[0x0][0x3e8] ;  /* 0x0000fa00ff2cbb82 */ /* 0x000e220000000a00 */
[----:B------:R-:W-:-:S05]  /*3c40*/  @!P3 IADD3 R12, P4, R54, R12, RZ ;  /* 0x0000000c360cb210 */ /* 0x000fca0007f9e0ff */
[----:B------:R-:W-:Y:S02]  /*3c50*/  @!P3 IMAD.X R13, R57, 0x1, R72, P4 ;  /* 0x00000001390db824 */ /* 0x000fe400020e0648 */
[----:B------:R-:W1:Y:S01]  /*3c60*/  @!P3 LDC.64 R46, c[0x0][0x400] ;  /* 0x00010000ff2ebb82 */ /* 0x000e620000000a00 */
[----:B0-----:R-:W-:-:S04]  /*3c70*/  @!P3 LEA R44, P4, R12, R44, 0x1 ;  /* 0x0000002c0c2cb211 */ /* 0x001fc800078808ff */
[----:B------:R-:W-:Y:S02]  /*3c80*/  @!P3 LEA.HI.X R45, R12, R45, R13, 0x1, P4 ;  /* 0x0000002d0c2db211 */ /* 0x000fe400020f0c0d */
[----:B------:R-:W-:-:S03]  /*3c90*/  @!P3 IADD3 R14, P4, R64, R14, RZ ;  /* 0x0000000e400eb210 */ /* 0x000fc60007f9e0ff */
[----:B------:R0:W2:Y:S02]  /*3ca0*/  @!P3 LDG.E.128 R36, desc[UR60][R44.64] ;  /* 0x0000003c2c24b981 */ /* 0x0000a4000c1e1d00 */
[----:B------:R-:W-:Y:S01]  /*3cb0*/  @!P3 IMAD.X R12, R93, 0x1, R70, P4 ;  /* 0x000000015d0cb824 */ /* 0x000fe200020e0646 */
[----:B-1----:R-:W-:-:S04]  /*3cc0*/  @!P3 LEA R46, P4, R14, R46, 0x1 ;  /* 0x0000002e0e2eb211 */ /* 0x002fc800078808ff */
[----:B------:R-:W-:Y:S02]  /*3cd0*/  @!P3 LEA.HI.X R47, R14, R47, R12, 0x1, P4 ;  /* 0x0000002f0e2fb211 */ /* 0x000fe400020f0c0c */
[----:B------:R-:W1:Y:S03]  /*3ce0*/  @!P2 LDC.64 R14, c[0x0][0x3e8] ;  /* 0x0000fa00ff0eab82 */ /* 0x000e660000000a00 */
[----:B------:R3:W4:Y:S05]  /*3cf0*/  @!P3 LDG.E.128 R40, desc[UR60][R46.64] ;  /* 0x0000003c2e28b981 */ /* 0x00072a000c1e1d00 */
[----:B------:R-:W5:Y:S01]  /*3d00*/  @!P2 LDC.64 R12, c[0x0][0x400] ;  /* 0x00010000ff0cab82 */ /* 0x000f620000000a00 */
[----:B0-----:R-:W-:-:S02]  /*3d10*/  CS2R R44, SRZ ;  /* 0x00000000002c7805 */ /* 0x001fc4000001ff00 */
[----:B---3--:R-:W-:Y:S02]  /*3d20*/  CS2R R46, SRZ ;  /* 0x00000000002e7805 */ /* 0x008fe4000001ff00 */
[----:B------:R-:W-:Y:S02]  /*3d30*/  CS2R R50, SRZ ;  /* 0x0000000000327805 */ /* 0x000fe4000001ff00 */
[----:B-1----:R-:W-:-:S04]  /*3d40*/  @!P2 LEA R14, P3, R48, R14, 0x1 ;  /* 0x0000000e300ea211 */ /* 0x002fc800078608ff */
[----:B------:R-:W-:Y:S02]  /*3d50*/  @!P2 LEA.HI.X R15, R48, R15, R49, 0x1, P3 ;  /* 0x0000000f300fa211 */ /* 0x000fe400018f0c31 */
[----:B------:R-:W-:Y:S02]  /*3d60*/  CS2R R48, SRZ ;  /* 0x0000000000307805 */ /* 0x000fe4000001ff00 */
[C---:B-----5:R-:W-:Y:S01]  /*3d70*/  @!P2 LEA R12, P3, R4.reuse, R12, 0x1 ;  /* 0x0000000c040ca211 */ /* 0x060fe200078608ff */
[----:B------:R-:W3:Y:S03]  /*3d80*/  @!P2 LDG.E.128 R44, desc[UR60][R14.64] ;  /* 0x0000003c0e2ca981 */ /* 0x000ee6000c1e1d00 */
[----:B------:R-:W-:-:S05]  /*3d90*/  @!P2 LEA.HI.X R13, R4, R13, R11, 0x1, P3 ;  /* 0x0000000d040da211 */ /* 0x000fca00018f0c0b */
[----:B------:R0:W5:Y:S01]  /*3da0*/  @!P2 LDG.E.128 R48, desc[UR60][R12.64] ;  /* 0x0000003c0c30a981 */ /* 0x000162000c1e1d00 */
[----:B------:R-:W-:Y:S02]  /*3db0*/  ISETP.NE.AND P3, PT, R205, 0x3, PT ;  /* 0x00000003cd00780c */ /* 0x000fe40003f65270 */
[----:B------:R-:W-:Y:S01]  /*3dc0*/  ISETP.GE.AND P2, PT, R16, R58, PT ;  /* 0x0000003a1000720c */ /* 0x000fe20003f46270 */
[----:B--2---:R-:W-:Y:S02]  /*3dd0*/  IMAD.MOV.U32 R4, RZ, RZ, R38 ;  /* 0x000000ffff047224 */ /* 0x004fe400078e0026 */
[----:B------:R-:W-:-:S03]  /*3de0*/  IMAD.MOV.U32 R11, RZ, RZ, R39 ;  /* 0x000000ffff0b7224 */ /* 0x000fc600078e0027 */
[----:B------:R-:W-:Y:S02]  /*3df0*/  PRMT R105, R105, 0x5410, R4 ;  /* 0x0000541069697816 */ /* 0x000fe40000000004 */
[----:B------:R-:W-:Y:S01]  /*3e00*/  PRMT R107, R107, 0x5410, R11 ;  /* 0x000054106b6b7816 */ /* 0x000fe2000000000b */
[----:B------:R-:W-:Y:S02]  /*3e10*/  IMAD.MOV.U32 R57, RZ, RZ, R37 ;  /* 0x000000ffff397224 */ /* 0x000fe400078e0025 */
[----:B----4-:R-:W-:Y:S01]  /*3e20*/  IMAD.MOV.U32 R4, RZ, RZ, R42 ;  /* 0x000000ffff047224 */ /* 0x010fe200078e002a */
[----:B0-----:R-:W-:Y:S01]  /*3e30*/  MOV R13, R41 ;  /* 0x00000029000d7202 */ /* 0x001fe20000000f00 */
[----:B------:R-:W-:Y:S02]  /*3e40*/  IMAD.MOV.U32 R11, RZ, RZ, R43 ;  /* 0x000000ffff0b7224 */ /* 0x000fe400078e002b */
[----:B------:R-:W-:Y:S01]  /*3e50*/  IMAD.MOV.U32 R12, RZ, RZ, R40 ;  /* 0x000000ffff0c7224 */ /* 0x000fe200078e0028 */
[----:B------:R-:W-:-:S02]  /*3e60*/  PRMT R126, R4, 0x7610, R126 ;  /* 0x00007610047e7816 */ /* 0x000fc4000000007e */
[----:B------:R-:W-:Y:S02]  /*3e70*/  PRMT R109, R109, 0x5410, R11 ;  /* 0x000054106d6d7816 */ /* 0x000fe4000000000b */
[----:B------:R-:W-:Y:S02]  /*3e80*/  PRMT R127, R12, 0x7610, R127 ;  /* 0x000076100c7f7816 */ /* 0x000fe4000000007f */
[----:B------:R-:W-:Y:S02]  /*3e90*/  PRMT R128, R13, 0x7610, R128 ;  /* 0x000076100d807816 */ /* 0x000fe40000000080 */
[----:B------:R-:W-:Y:S01]  /*3ea0*/  PRMT R108, R108, 0x5410, R57 ;  /* 0x000054106c6c7816 */ /* 0x000fe20000000039 */
[----:B------:R-:W-:-:S05]  /*3eb0*/  IMAD.MOV.U32 R56, RZ, RZ, R36 ;  /* 0x000000ffff387224 */ /* 0x000fca00078e0024 */
[----:B------:R-:W-:Y:S01]  /*3ec0*/  PRMT R125, R56, 0x7610, R125 ;  /* 0x00007610387d7816 */ /* 0x000fe2000000007d */
[----:B---3--:R-:W-:Y:S02]  /*3ed0*/  IMAD.MOV.U32 R4, RZ, RZ, R46 ;  /* 0x000000ffff047224 */ /* 0x008fe400078e002e */
[----:B------:R-:W-:Y:S02]  /*3ee0*/  IMAD.MOV.U32 R11, RZ, RZ, R47 ;  /* 0x000000ffff0b7224 */ /* 0x000fe400078e002f */
[----:B------:R-:W-:Y:S02]  /*3ef0*/  IMAD.MOV.U32 R12, RZ, RZ, R44 ;  /* 0x000000ffff0c7224 */ /* 0x000fe400078e002c */
[----:B------:R-:W-:Y:S01]  /*3f00*/  IMAD.MOV.U32 R13, RZ, RZ, R45 ;  /* 0x000000ffff0d7224 */ /* 0x000fe200078e002d */
        /* <DEDUP_REMOVED lines=11> */
[----:B------:R-:W-:Y:S01]  /*3fc0*/  PRMT R113, R13, 0x7610, R113 ;  /* 0x000076100d717816 */ /* 0x000fe20000000071 */
[----:B------:R-:W-:Y:S06]  /*3fd0*/  @!P3 BRA `(.L_x_1426) ;  /* 0x000000000004b947 */ /* 0x000fec0003800000 */
[----:B------:R-:W-:Y:S01]  /*3fe0*/  BPT.TRAP 0x1 ;  /* 0x000000040000795c */ /* 0x000fe20000300000 */
.L_x_1426:
[----:B------:R-:W-:Y:S01]  /*3ff0*/  IMAD R4, R18, 0x8, R19 ;  /* 0x0000000812047824 */ /* 0x000fe200078e0213 */
[----:B------:R-:W-:Y:S01]  /*4000*/  SHF.L.U32 R101, R203, 0x1f, RZ ;  /* 0x0000001fcb657819 */ /* 0x000fe200000006ff */
[----:B------:R-:W0:Y:S01]  /*4010*/  LDC R104, c[0x0][0x2f4] ;  /* 0x0000bd00ff687b82 */ /* 0x000e220000000800 */
[----:B------:R-:W-:Y:S02]  /*4020*/  BSSY B1, `(.L_x_1427) ;  /* 0x0000003000017945 */ /* 0x000fe40003800000 */
[----:B------:R-:W1:Y:S02]  /*4030*/  SYNCS.PHASECHK.TRANS64.TRYWAIT P4, [R4+URZ+0x32490], R101 ;  /* 0x03249065040075a7 */ /* 0x000e64000808017f */
[----:B-1----:R-:W-:Y:S05]  /*4040*/  @!P4 BRA `(.L_x_1428) ;  /* 0x0000015400ccc947 */ /* 0x002fea0003800000 */
.L_x_1669:
[----:B------:R-:W-:Y:S05]  /*4050*/  BSYNC B1 ;  /* 0x0000000000017941 */ /* 0x000fea0003800000 */
.L_x_1427:
[----:B------:R-:W-:Y:S01]  /*4060*/  UMOV UR4, 0xffffffff ;  /* 0xffffffff00047882 */ /* 0x000fe20000000000 */
[----:B0-----:R-:W-:Y:S02]  /*4070*/  IMAD.IADD R106, R104, 0x1, -R89 ;  /* 0x00000001686a7824 */ /* 0x001fe400078e0a59 */
[----:B------:R-:W-:Y:S05]  /*4080*/  BRA.DIV UR4, `(.L_x_1429) ;  /* 0x0000015604d07947 */ /* 0x000fea000b800000 */
[----:B------:R0:W2:Y:S04]  /*4090*/  SHFL.IDX PT, R95, R103, RZ, 0x1c1f ;  /* 0x001c1fff675f7589 */ /* 0x0000a800000e0000 */
[----:B------:R0:W3:Y:S02]  /*40a0*/  SHFL.IDX PT, R94, R102, RZ, 0x1c1f ;  /* 0x001c1fff665e7589 */ /* 0x0000e400000e0000 */
.L_x_1673:
[----:B------:R-:W-:Y:S01]  /*40b0*/  ISETP.GE.OR P4, PT, R200, R100, P1 ;  /* 0x00000064c800720c */ /* 0x000fe20000f86670 */
[----:B------:R-:W-:-:S12]  /*40c0*/  BSSY B1, `(.L_x_1430) ;  /* 0x000007a000017945 */ /* 0x000fd80003800000 */
[----:B------:R-:W-:Y:S05]  /*40d0*/  @P4 BRA `(.L_x_1431) ;  /* 0x0000000400e04947 */ /* 0x000fea0003800000 */
[----:B------:R-:W4:Y:S01]  /*40e0*/  S2R R12, SR_TID.X ;  /* 0x00000000000c7919 */ /* 0x000f220000002100 */
[----:B------:R-:W-:Y:S01]  /*40f0*/  SEL R11, R89, R106, !P0 ;  /* 0x0000006a590b7207 */ /* 0x000fe20004000000 */
[----:B------:R-:W-:Y:S01]  /*4100*/  BSSY B2, `(.L_x_1432) ;  /* 0x0000071000027945 */ /* 0x000fe20003800000 */
[----:B---3--:R-:W-:-:S04]  /*4110*/  LEA R92, P4, R68, R94, 0x1 ;  /* 0x0000005e445c7211 */ /* 0x008fc800078808ff */
[----:B--2---:R-:W-:Y:S01]  /*4120*/  LEA.HI.X R93, R68, R95, R32, 0x1, P4 ;  /* 0x0000005f445d7211 */ /* 0x004fe200020f0c20 */
[----:B----4-:R-:W-:Y:S01]  /*4130*/  VIADD R13, R12, 0xffffff80 ;  /* 0xffffff800c0d7836 */ /* 0x010fe20000000000 */
[----:B------:R-:W-:-:S04]  /*4140*/  SHF.R.S32.HI R12, RZ, 0x1f, R11 ;  /* 0x0000001fff0c7819 */ /* 0x000fc8000001140b */
[----:B------:R-:W-:Y:S02]  /*4150*/  LEA.HI R12, R12, R11, RZ, 0x4 ;  /* 0x0000000b0c0c7211 */ /* 0x000fe400078f20ff */
[----:B------:R-:W-:Y:S02]  /*4160*/  SHF.R.S32.HI R14, RZ, 0x1f, R13 ;  /* 0x0000001fff0e7819 */ /* 0x000fe4000001140d */
[----:B------:R-:W-:Y:S01]  /*4170*/  LEA.HI.SX32 R11, R12, R69, 0x1c ;  /* 0x000000450c0b7211 */ /* 0x000fe200078fe2ff */
[----:B------:R-:W-:Y:S01]  /*4180*/  IMAD R12, R18, 0x1800, R31 ;  /* 0x00001800120c7824 */ /* 0x000fe200078e021f */
[----:B------:R-:W-:-:S03]  /*4190*/  LEA.HI R14, R14, R13, RZ, 0x5 ;  /* 0x0000000d0e0e7211 */ /* 0x000fc600078f28ff */
[----:B------:R-:W-:Y:S01]  /*41a0*/  IMAD.SHL.U32 R11, R11, 0x8, RZ ;  /* 0x000000080b0b7824 */ /* 0x000fe200078e00ff */
[----:B------:R-:W-:Y:S01]  /*41b0*/  SHF.R.S32.HI R14, RZ, 0x5, R14 ;  /* 0x00000005ff0e7819 */ /* 0x000fe2000001140e */
[----:B------:R-:W-:-:S03]  /*41c0*/  IMAD R12, R12, 0x2, R19 ;  /* 0x000000020c0c7824 */ /* 0x000fc600078e0213 */
[----:B------:R-:W-:-:S04]  /*41d0*/  LOP3.LUT R13, R82, 0x38, R11, 0xf8, !PT ;  /* 0x00000038520d7812 */ /* 0x000fc800078ef80b */
[----:B------:R-:W-:-:S05]  /*41e0*/  LOP3.LUT R13, R13, R80, RZ, 0x3c, !PT ;  /* 0x000000500d0d7212 */ /* 0x000fca00078e3cff */
[----:B------:R-:W-:-:S04]  /*41f0*/  IMAD R13, R14, 0x200, R13 ;  /* 0x000002000e0d7824 */ /* 0x000fc800078e020d */
[----:B------:R-:W-:-:S04]  /*4200*/  IMAD R14, R18, 0x1800, R13 ;  /* 0x00001800120e7824 */ /* 0x000fc800078e020d */
[----:B------:R-:W-:Y:S02]  /*4210*/  IMAD R56, R14, 0x2, R19 ;  /* 0x000000020e387824 */ /* 0x000fe400078e0213 */
[----:B------:R-:W2:Y:S04]  /*4220*/  LDS.128 R12, [R12+0x1c400] ;  /* 0x01c400000c0c7984 */ /* 0x000ea80000000c00 */
[----:B------:R-:W3:Y:S01]  /*4230*/  LDS.128 R56, [R56+0x1c400] ;  /* 0x01c4000038387984 */ /* 0x000ee20000000c00 */
[----:B------:R-:W-:Y:S05]  /*4240*/  @P2 BRA `(.L_x_1433) ;  /* 0x0000000400702947 */ /* 0x000fea0003800000 */
[----:B------:R-:W-:Y:S01]  /*4250*/  SHF.R.U32.HI R119, RZ, 0x10, R41 ;  /* 0x00000010ff777819 */ /* 0x000fe20000011629 */
[----:B--2---:R-:W-:Y:S01]  /*4260*/  IMAD.U32 R115, R15, 0x10000, RZ ;  /* 0x000100000f737824 */ /* 0x004fe200078e00ff */
[----:B------:R-:W-:Y:S01]  /*4270*/  SHF.R.U32.HI R118, RZ, 0x10, R37 ;  /* 0x00000010ff767819 */ /* 0x000fe20000011625 */
[----:B---3--:R-:W-:Y:S01]  /*4280*/  IMAD.U32 R117, R59, 0x10000, RZ ;  /* 0x000100003b757824 */ /* 0x008fe200078e00ff */
[----:B------:R-:W-:Y:S01]  /*4290*/  SHF.R.U64 R122, R38, 0x10, R39 ;  /* 0x00000010267a7819 */ /* 0x000fe20000001227 */
[----:B------:R-:W-:Y:S01]  /*42a0*/  IMAD.U32 R38, R12, 0x10000, RZ ;  /* 0x000100000c267824 */ /* 0x000fe200078e00ff */
[----:B------:R-:W-:Y:S02]  /*42b0*/  PRMT R119, R128, 0x5410, R119 ;  /* 0x0000541080777816 */ /* 0x000fe40000000077 */
[----:B------:R-:W-:Y:S02]  /*42c0*/  SHF.R.U32.HI R120, RZ, 0x10, R39 ;  /* 0x00000010ff787819 */ /* 0x000fe40000011627 */
[----:B------:R-:W-:Y:S01]  /*42d0*/  SHF.R.U64 R121, R40, 0x10, R41 ;  /* 0x0000001028797819 */ /* 0x000fe20000001229 */
[----:B------:R-:W-:Y:S01]  /*42e0*/  IMAD.U32 R40, R57, 0x10000, RZ ;  /* 0x0001000039287824 */ /* 0x000fe200078e00ff */
[----:B------:R-:W-:-:S02]  /*42f0*/  PRMT R118, R108, 0x5432, R118 ;  /* 0x000054326c767816 */ /* 0x000fc40000000076 */
[--C-:B------:R-:W-:Y:S01]  /*4300*/  SHF.R.U64 R41, R42, 0x10, R43.reuse ;  /* 0x000000102a297819 */ /* 0x100fe2000000122b */
[----:B------:R-:W-:Y:S01]  /*4310*/  IMAD.U32 R42, R56, 0x10000, RZ ;  /* 0x00010000382a7824 */ /* 0x000fe200078e00ff */
[----:B------:R-:W-:Y:S01]  /*4320*/  PRMT R39, R105, 0x5432, R122 ;  /* 0x0000543269277816 */ /* 0x000fe2000000007a */
[----:B------:R-:W-:Y:S01]  /*4330*/  IMAD.U32 R122, R119, 0x10000, RZ ;  /* 0x00010000777a7824 */ /* 0x000fe200078e00ff */
[----:B------:R-:W-:Y:S02]  /*4340*/  SHF.R.U32.HI R124, RZ, 0x10, R43 ;  /* 0x00000010ff7c7819 */ /* 0x000fe4000001162b */
[----:B------:R-:W-:Y:S01]  /*4350*/  SHF.R.U64 R123, R36, 0x10, R37 ;  /* 0x00000010247b7819 */ /* 0x000fe20000001225 */
[----:B------:R-:W-:Y:S01]  /*4360*/  IMAD.U32 R37, R13, 0x10000, RZ ;  /* 0x000100000d257824 */ /* 0x000fe200078e00ff */
[----:B------:R-:W-:Y:S01]  /*4370*/  LOP3.LUT R43, R15, 0xffff0000, RZ, 0xc0, !PT ;  /* 0xffff00000f2b7812 */ /* 0x000fe200078ec0ff */
[----:B------:R-:W-:Y:S01]  /*4380*/  IMAD.U32 R15, R118, 0x10000, RZ ;  /* 0x00010000760f7824 */ /* 0x000fe200078e00ff */
[----:B------:R-:W-:Y:S01]  /*4390*/  LOP3.LUT R116, R57, 0xffff0000, RZ, 0xc0, !PT ;  /* 0xffff000039747812 */ /* 0x000fe200078ec0ff */
[----:B------:R-:W-:Y:S01]  /*43a0*/  IMAD.U32 R36, R58, 0x10000, RZ ;  /* 0x000100003a247824 */ /* 0x000fe200078e00ff */
[----:B------:R-:W-:Y:S01]  /*43b0*/  PRMT R41, R126, 0x5410, R41 ;  /* 0x000054107e297816 */ /* 0x000fe20000000029 */
[CC--:B------:R-:W-:Y:S01]  /*43c0*/  FMUL.FTZ R126, R40.reuse, R122.reuse ;  /* 0x0000007a287e7220 */ /* 0x0c0fe20000410000 */
[----:B------:R-:W-:Y:S01]  /*43d0*/  LOP3.LUT R57, R59, 0xffff0000, RZ, 0xc0, !PT ;  /* 0xffff00003b397812 */ /* 0x000fe200078ec0ff */
[-C--:B------:R-:W-:Y:S01]  /*43e0*/  FMUL.FTZ R40, R40, R15.reuse ;  /* 0x0000000f28287220 */ /* 0x080fe20000410000 */
[----:B------:R-:W-:Y:S01]  /*43f0*/  PRMT R124, R109, 0x5432, R124 ;  /* 0x000054326d7c7816 */ /* 0x000fe2000000007c */
[----:B------:R-:W-:Y:S01]  /*4400*/  FFMA.FTZ R15, R37, R15, -R126 ;  /* 0x0000000f250f7223 */ /* 0x000fe2000001087e */
[----:B------:R-:W-:Y:S01]  /*4410*/  PRMT R59, R125, 0x5410, R123 ;  /* 0x000054107d3b7816 */ /* 0x000fe2000000007b */
[----:B------:R-:W-:Y:S01]  /*4420*/  FFMA.FTZ R37, R37, R122, R40 ;  /* 0x0000007a25257223 */ /* 0x000fe20000010028 */
[----:B------:R-:W-:Y:S01]  /*4430*/  PRMT R120, R107, 0x5432, R120 ;  /* 0x000054326b787816 */ /* 0x000fe20000000078 */
[----:B------:R-:W-:Y:S01]  /*4440*/  IMAD.U32 R126, R124, 0x10000, RZ ;  /* 0x000100007c7e7824 */ /* 0x000fe200078e00ff */
[----:B------:R-:W-:-:S02]  /*4450*/  LOP3.LUT R123, R119, 0xffff0000, RZ, 0xc0, !PT ;  /* 0xffff0000777b7812 */ /* 0x000fc400078ec0ff */
[----:B------:R-:W-:Y:S01]  /*4460*/  LOP3.LUT R119, R118, 0xffff0000, RZ, 0xc0, !PT ;  /* 0xffff000076777812 */ /* 0x000fe200078ec0ff */
[----:B------:R-:W-:Y:S01]  /*4470*/  IMAD.U32 R118, R120, 0x10000, RZ ;  /* 0x0001000078767824 */ /* 0x000fe200078e00ff */
[----:B------:R-:W-:Y:S01]  /*4480*/  PRMT R121, R127, 0x5410, R121 ;  /* 0x000054107f797816 */ /* 0x000fe20000000079 */
[----:B------:R-:W-:Y:S01]  /*4490*/  FMUL.FTZ R125, R116, R123 ;  /* 0x0000007b747d7220 */ /* 0x000fe20000410000 */
[----:B------:R-:W-:Y:S01]  /*44a0*/  LOP3.LUT R124, R124, 0xffff0000, RZ, 0xc0, !PT ;  /* 0xffff00007c7c7812 */ /* 0x000fe200078ec0ff */
[----:B------:R-:W-:Y:S01]  /*44b0*/  FMUL.FTZ R127, R116, R119 ;  /* 0x00000077747f7220 */ /* 0x000fe20000410000 */
[C---:B------:R-:W-:Y:S01]  /*44c0*/  FMUL.FTZ R116, R117.reuse, R126 ;  /* 0x0000007e75747220 */ /* 0x040fe20000410000 */
[-C--:B------:R-:W-:Y:S01]  /*44d0*/  FMUL.FTZ R117, R117, R118.reuse ;  /* 0x0000007675757220 */ /* 0x080fe20000410000 */
[----:B------:R-:W-:Y:S02]  /*44e0*/  LOP3.LUT R120, R120, 0xffff0000, RZ, 0xc0, !PT ;  /* 0xffff000078787812 */ /* 0x000fe400078ec0ff */
[C---:B------:R-:W-:Y:S01]  /*44f0*/  FFMA.FTZ R118, R115.reuse, R118, -R116 ;  /* 0x0000007673767223 */ /* 0x040fe20000010874 */
[----:B------:R-:W-:Y:S01]  /*4500*/  FFMA.FTZ R126, R115, R126, R117 ;  /* 0x0000007e737e7223 */ /* 0x000fe20000010075 */
[----:B------:R-:W-:Y:S01]  /*4510*/  IMAD.U32 R117, R121, 0x10000, RZ ;  /* 0x0001000079757824 */ /* 0x000fe200078e00ff */
[----:B------:R-:W-:Y:S01]  /*4520*/  LOP3.LUT R114, R13, 0xffff0000, RZ, 0xc0, !PT ;  /* 0xffff00000d727812 */ /* 0x000fe200078ec0ff */
[----:B------:R-:W-:-:S02]  /*4530*/  IMAD.U32 R115, R59, 0x10000, RZ ;  /* 0x000100003b737824 */ /* 0x000fc400078e00ff */
[C---:B------:R-:W-:Y:S01]  /*4540*/  FMUL.FTZ R116, R57.reuse, R124 ;  /* 0x0000007c39747220 */ /* 0x040fe20000410000 */
[-C--:B------:R-:W-:Y:S01]  /*4550*/  FMUL.FTZ R122, R57, R120.reuse ;  /* 0x00000078397a7220 */ /* 0x080fe20000410000 */
[C---:B------:R-:W-:Y:S01]  /*4560*/  FMUL.FTZ R57, R42.reuse, R117 ;  /* 0x000000752a397220 */ /* 0x040fe20000410000 */
[----:B------:R-:W-:Y:S01]  /*4570*/  FMUL.FTZ R42, R42, R115 ;  /* 0x000000732a2a7220 */ /* 0x000fe20000410000 */
[----:B------:R-:W-:Y:S01]  /*4580*/  LOP3.LUT R56, R56, 0xffff0000, RZ, 0xc0, !PT ;  /* 0xffff000038387812 */ /* 0x000fe200078ec0ff */
[C---:B------:R-:W-:Y:S01]  /*4590*/  FFMA.FTZ R40, R114.reuse, R119, -R125 ;  /* 0x0000007772287223 */ /* 0x040fe2000001087d */
[----:B------:R-:W-:Y:S01]  /*45a0*/  LOP3.LUT R121, R121, 0xffff0000, RZ, 0xc0, !PT ;  /* 0xffff000079797812 */ /* 0x000fe200078ec0ff */
[----:B------:R-:W-:Y:S01]  /*45b0*/  FFMA.FTZ R114, R114, R123, R127 ;  /* 0x0000007b72727223 */ /* 0x000fe2000001007f */
[----:B------:R-:W-:Y:S01]  /*45c0*/  LOP3.LUT R59, R59, 0xffff0000, RZ, 0xc0, !PT ;  /* 0xffff00003b3b7812 */ /* 0x000fe200078ec0ff */
[----:B------:R-:W-:Y:S01]  /*45d0*/  FFMA.FTZ R117, R38, R117, R42 ;  /* 0x0000007526757223 */ /* 0x000fe2000001002a */
[----:B------:R-:W-:Y:S01]  /*45e0*/  LOP3.LUT R12, R12, 0xffff0000, RZ, 0xc0, !PT ;  /* 0xffff00000c0c7812 */ /* 0x000fe200078ec0ff */
[C---:B------:R-:W-:Y:S01]  /*45f0*/  FFMA.FTZ R119, R43.reuse, R120, -R116 ;  /* 0x000000782b777223 */ /* 0x040fe20000010874 */
[----:B------:R-:W-:Y:S01]  /*4600*/  FFMA.FTZ R123, R43, R124, R122 ;  /* 0x0000007c2b7b7223 */ /* 0x000fe2000001007a */
[----:B------:R-:W-:Y:S01]  /*4610*/  FFMA.FTZ R57, R38, R115, -R57 ;  /* 0x0000007326397223 */ /* 0x000fe20000010839 */
[----:B------:R-:W-:Y:S01]  /*4620*/  IMAD.U32 R42, R41, 0x10000, RZ ;  /* 0x00010000292a7824 */ /* 0x000fe200078e00ff */
[----:B------:R-:W-:Y:S01]  /*4630*/  LOP3.LUT R58, R58, 0xffff0000, RZ, 0xc0, !PT ;  /* 0xffff00003a3a7812 */ /* 0x000fe200078ec0ff */
[C---:B------:R-:W-:Y:S01]  /*4640*/  FMUL.FTZ R43, R56.reuse, R121 ;  /* 0x00000079382b7220 */ /* 0x040fe20000410000 */
[----:B------:R-:W-:Y:S01]  /*4650*/  IMAD.U32 R38, R39, 0x10000, RZ ;  /* 0x0001000027267824 */ /* 0x000fe200078e00ff */
[----:B------:R-:W-:Y:S01]  /*4660*/  LOP3.LUT R41, R41, 0xffff0000, RZ, 0xc0, !PT ;  /* 0xffff000029297812 */ /* 0x000fe200078ec0ff */
[-C--:B------:R-:W-:Y:S01]  /*4670*/  FMUL.FTZ R115, R56, R59.reuse ;  /* 0x0000003b38737220 */ /* 0x080fe20000410000 */
[----:B------:R-:W-:Y:S01]  /*4680*/  LOP3.LUT R39, R39, 0xffff0000, RZ, 0xc0, !PT ;  /* 0xffff000027277812 */ /* 0x000fe200078ec0ff */
[----:B------:R-:W-:Y:S01]  /*4690*/  FFMA.FTZ R56, R12, R59, -R43 ;  /* 0x0000003b0c387223 */ /* 0x000fe2000001082b */
[----:B------:R-:W-:Y:S01]  /*46a0*/  SHF.L.U32 R13, R14, 0x10, RZ ;  /* 0x000000100e0d7819 */ /* 0x000fe200000006ff */
[----:B------:R-:W-:Y:S01]  /*46b0*/  FFMA.FTZ R12, R12, R121, R115 ;  /* 0x000000790c0c7223 */ /* 0x000fe20000010073 */
[----:B------:R-:W-:Y:S01]  /*46c0*/  LOP3.LUT R14, R14, 0xffff0000, RZ, 0xc0, !PT ;  /* 0xffff00000e0e7812 */ /* 0x000fe200078ec0ff */
[----:B------:R-:W-:Y:S01]  /*46d0*/  FMUL.FTZ R116, R36, R42 ;  /* 0x0000002a24747220 */ /* 0x000fe20000410000 */
[----:B------:R-:W-:Y:S01]  /*46e0*/  FMUL.FTZ R59, R58, R41 ;  /* 0x000000293a3b7220 */ /* 0x000fe20000410000 */
[-C--:B------:R-:W-:Y:S01]  /*46f0*/  FMUL.FTZ R43, R36, R38.reuse ;  /* 0x00000026242b7220 */ /* 0x080fe20000410000 */
[-C--:B------:R-:W-:Y:S01]  /*4700*/  FMUL.FTZ R58, R58, R39.reuse ;  /* 0x000000273a3a7220 */ /* 0x080fe20000410000 */
[C---:B------:R-:W-:Y:S01]  /*4710*/  FFMA.FTZ R116, R13.reuse, R38, -R116 ;  /* 0x000000260d747223 */ /* 0x040fe20000010874 */
[----:B------:R-:W-:Y:S01]  /*4720*/  FFMA.FTZ R59, R14, R39, -R59 ;  /* 0x000000270e3b7223 */ /* 0x000fe2000001083b */
[----:B------:R-:W-:Y:S01]  /*4730*/  F2FP.BF16.F32.PACK_AB R56, R56, R57 ;  /* 0x000000393838723e */ /* 0x000fe200000010ff */
[----:B------:R-:W-:Y:S01]  /*4740*/  FFMA.FTZ R43, R13, R42, R43 ;  /* 0x0000002a0d2b7223 */ /* 0x000fe2000001002b */
[----:B------:R-:W-:Y:S01]  /*4750*/  FFMA.FTZ R58, R14, R41, R58 ;  /* 0x000000290e3a7223 */ /* 0x000fe2000001003a */
[----:B------:R-:W-:-:S02]  /*4760*/  F2FP.BF16.F32.PACK_AB R37, R114, R37 ;  /* 0x000000257225723e */ /* 0x000fc400000010ff */
[----:B------:R-:W-:Y:S02]  /*4770*/  F2FP.BF16.F32.PACK_AB R123, R123, R126 ;  /* 0x0000007e7b7b723e */ /* 0x000fe400000010ff */
[----:B------:R-:W-:Y:S01]  /*4780*/  F2FP.BF16.F32.PACK_AB R36, R12, R117 ;  /* 0x000000750c24723e */ /* 0x000fe200000010ff */
[----:B------:R-:W-:Y:S01]  /*4790*/  IMAD.MOV.U32 R12, RZ, RZ, R56 ;  /* 0x000000ffff0c7224 */ /* 0x000fe200078e0038 */
[----:B------:R-:W-:Y:S01]  /*47a0*/  F2FP.BF16.F32.PACK_AB R13, R40, R15 ;  /* 0x0000000f280d723e */ /* 0x000fe200000010ff */
[----:B------:R-:W-:Y:S01]  /*47b0*/  IMAD.MOV.U32 R57, RZ, RZ, R37 ;  /* 0x000000ffff397224 */ /* 0x000fe200078e0025 */
[----:B------:R-:W-:Y:S01]  /*47c0*/  F2FP.BF16.F32.PACK_AB R14, R59, R116 ;  /* 0x000000743b0e723e */ /* 0x000fe200000010ff */
[----:B------:R-:W-:Y:S01]  /*47d0*/  IMAD.MOV.U32 R56, RZ, RZ, R36 ;  /* 0x000000ffff387224 */ /* 0x000fe200078e0024 */
[----:B------:R-:W-:Y:S01]  /*47e0*/  F2FP.BF16.F32.PACK_AB R15, R119, R118 ;  /* 0x00000076770f723e */ /* 0x000fe200000010ff */
[----:B------:R-:W-:Y:S01]  /*47f0*/  IMAD.MOV.U32 R59, RZ, RZ, R123 ;  /* 0x000000ffff3b7224 */ /* 0x000fe200078e007b */
[----:B------:R-:W-:-:S07]  /*4800*/  F2FP.BF16.F32.PACK_AB R58, R58, R43 ;  /* 0x0000002b3a3a723e */ /* 0x000fce00000010ff */
.L_x_1433:
[----:B------:R-:W-:Y:S05]  /*4810*/  BSYNC B2 ;  /* 0x0000000000027941 */ /* 0x000fea0003800000 */
.L_x_1432:
[----:B------:R-:W-:Y:S01]  /*4820*/  ISETP.GE.AND P4, PT, R11, R104, PT ;  /* 0x000000680b00720c */ /* 0x000fe20003f86270 */
[----:B--2---:R4:W-:-:S12]  /*4830*/  ST.E.128 desc[UR60][R92.64], R12 ;  /* 0x0000000c5c007985 */ /* 0x0049d8000c101d3c */
[----:B------:R-:W-:-:S05]  /*4840*/  @!P4 IMAD.WIDE R94, R11, 0x2, R94 ;  /* 0x000000020b5ec825 */ /* 0x000fca00078e025e */
[----:B---3--:R4:W-:Y:S02]  /*4850*/  @!P4 ST.E.128 desc[UR60][R94.64], R56 ;  /* 0x000000385e00c985 */ /* 0x0089e4000c101d3c */
.L_x_1431:
[----:B------:R-:W-:Y:S05]  /*4860*/  BSYNC B1 ;  /* 0x0000000000017941 */ /* 0x000fea0003800000 */
.L_x_1430:
[----:B------:R-:W-:-:S03]  /*4870*/  UMOV UR4, 0xffffffff ;  /* 0xffffffff00047882 */ /* 0x000fc60000000000 */
[----:B------:R-:W-:Y:S05]  /*4880*/  BRA.DIV UR4, `(.L_x_1434) ;  /* 0x00000152041c7947 */ /* 0x000fea000b800000 */
[----:B0-----:R-:W0:Y:S04]  /*4890*/  SHFL.IDX PT, R103, R103, 0x1, 0x1c1f ;  /* 0x003c1f0067677f89 */ /* 0x001e2800000e0000 */
[----:B------:R-:W0:Y:S02]  /*48a0*/  SHFL.IDX PT, R102, R102, 0x1, 0x1c1f ;  /* 0x003c1f0066667f89 */ /* 0x000e2400000e0000 */
.L_x_1677:
[----:B------:R-:W-:-:S05]  /*48b0*/  VIADD R11, R200, 0x40 ;  /* 0x00000040c80b7836 */ /* 0x000fca0000000000 */
[----:B------:R-:W-:-:S13]  /*48c0*/  ISETP.GE.OR P4, PT, R11, R100, P1 ;  /* 0x000000640b00720c */ /* 0x000fda0000f86670 */
[----:B------:R-:W-:Y:S05]  /*48d0*/  @P4 BRA `(.L_x_1419) ;  /* 0x0000000c00084947 */ /* 0x000fea0003800000 */
[----:B----4-:R-:W4:Y:S01]  /*48e0*/  LDL R13, [R1+0x58] ;  /* 0x00005800010d7983 */ /* 0x010f220000100800 */
[----:B------:R-:W-:Y:S01]  /*48f0*/  SEL R106, R89, R106, !P0 ;  /* 0x0000006a596a7207 */ /* 0x000fe20004000000 */
[----:B------:R-:W-:Y:S01]  /*4900*/  VIADD R14, R200, 0x40 ;  /* 0x00000040c80e7836 */ /* 0x000fe20000000000 */
[----:B0-----:R-:W-:Y:S01]  /*4910*/  LEA R40, P4, R68, R102, 0x1 ;  /* 0x0000006644287211 */ /* 0x001fe200078808ff */
[----:B------:R-:W-:Y:S01]  /*4920*/  VIADD R12, R200, 0x40 ;  /* 0x00000040c80c7836 */ /* 0x000fe20000000000 */
[----:B------:R-:W-:Y:S01]  /*4930*/  SHF.R.S32.HI R11, RZ, 0x1f, R106 ;  /* 0x0000001fff0b7819 */ /* 0x000fe2000001146a */
[----:B------:R-:W-:Y:S01]  /*4940*/  IMAD.SHL.U32 R14, R14, 0x40, RZ ;  /* 0x000000400e0e7824 */ /* 0x000fe200078e00ff */
[----:B------:R-:W-:Y:S01]  /*4950*/  BSSY B1, `(.L_x_1435) ;  /* 0x000006e000017945 */ /* 0x000fe20003800000 */
[----:B------:R-:W-:Y:S01]  /*4960*/  IMAD.SHL.U32 R12, R12, 0x40, RZ ;  /* 0x000000400c0c7824 */ /* 0x000fe200078e00ff */
[----:B------:R-:W-:Y:S02]  /*4970*/  LEA.HI R106, R11, R106, RZ, 0x4 ;  /* 0x0000006a0b6a7211 */ /* 0x000fe400078f20ff */
[----:B------:R-:W-:-:S02]  /*4980*/  LOP3.LUT R14, R14, 0x1c0, RZ, 0xc0, !PT ;  /* 0x000001c00e0e7812 */ /* 0x000fc400078ec0ff */
[----:B------:R-:W-:Y:S02]  /*4990*/  LEA.HI.SX32 R11, R106, R69, 0x1c ;  /* 0x000000456a0b7211 */ /* 0x000fe400078fe2ff */
[----:B------:R-:W-:Y:S02]  /*49a0*/  LOP3.LUT R12, R12, 0x1c0, RZ, 0xc0, !PT ;  /* 0x000001c00c0c7812 */ /* 0x000fe400078ec0ff */
[----:B------:R-:W-:Y:S01]  /*49b0*/  SHF.R.U32.HI R14, RZ, 0x3, R14 ;  /* 0x00000003ff0e7819 */ /* 0x000fe2000001160e */
[----:B------:R-:W-:Y:S01]  /*49c0*/  IMAD.SHL.U32 R11, R11, 0x8, RZ ;  /* 0x000000080b0b7824 */ /* 0x000fe200078e00ff */
[----:B------:R-:W-:-:S04]  /*49d0*/  LEA.HI.X R41, R68, R103, R32, 0x1, P4 ;  /* 0x0000006744297211 */ /* 0x000fc800020f0c20 */
[----:B------:R-:W-:-:S04]  /*49e0*/  LOP3.LUT R12, R12, 0x38, R11, 0xf8, !PT ;  /* 0x000000380c0c7812 */ /* 0x000fc800078ef80b */
[----:B------:R-:W-:-:S04]  /*49f0*/  LOP3.LUT R12, R12, R14, RZ, 0x3c, !PT ;  /* 0x0000000e0c0c7212 */ /* 0x000fc800078e3cff */
[----:B----4-:R-:W-:Y:S01]  /*4a00*/  IADD3 R13, R13, R12, RZ ;  /* 0x0000000c0d0d7210 */ /* 0x010fe20007ffe0ff */
[----:B------:R-:W-:-:S04]  /*4a10*/  IMAD R12, R18, 0x1800, R21 ;  /* 0x00001800120c7824 */ /* 0x000fc800078e0215 */
[----:B------:R-:W-:Y:S02]  /*4a20*/  IMAD R14, R18, 0x1800, R13 ;  /* 0x00001800120e7824 */ /* 0x000fe400078e020d */
[--C-:B------:R-:W-:Y:S02]  /*4a30*/  IMAD R12, R12, 0x2, R19.reuse ;  /* 0x000000020c0c7824 */ /* 0x100fe400078e0213 */
[----:B------:R-:W-:-:S04]  /*4a40*/  IMAD R36, R14, 0x2, R19 ;  /* 0x000000020e247824 */ /* 0x000fc800078e0213 */
[----:B------:R-:W0:Y:S04]  /*4a50*/  LDS.128 R12, [R12+0x1c400] ;  /* 0x01c400000c0c7984 */ /* 0x000e280000000c00 */
[----:B------:R-:W4:Y:S01]  /*4a60*/  LDS.128 R36, [R36+0x1c400] ;  /* 0x01c4000024247984 */ /* 0x000f220000000c00 */
[----:B------:R-:W-:Y:S05]  /*4a70*/  @P2 BRA `(.L_x_1436) ;  /* 0x00000004006c2947 */ /* 0x000fea0003800000 */
[----:B------:R-:W-:Y:S01]  /*4a80*/  SHF.R.U32.HI R106, RZ, 0x10, R45 ;  /* 0x00000010ff6a7819 */ /* 0x000fe2000001162d */
[----:B0-----:R-:W-:Y:S01]  /*4a90*/  IMAD.U32 R43, R13, 0x10000, RZ ;  /* 0x000100000d2b7824 */ /* 0x001fe200078e00ff */
[----:B------:R-:W-:Y:S01]  /*4aa0*/  SHF.R.U32.HI R56, RZ, 0x10, R49 ;  /* 0x00000010ff387819 */ /* 0x000fe20000011631 */
[----:B------:R-:W-:Y:S01]  /*4ab0*/  IMAD.U32 R42, R12, 0x10000, RZ ;  /* 0x000100000c2a7824 */ /* 0x000fe200078e00ff */
[----:B------:R-:W-:Y:S02]  /*4ac0*/  PRMT R109, R109, 0x5410, R106 ;  /* 0x000054106d6d7816 */ /* 0x000fe4000000006a */
[----:B------:R-:W-:Y:S02]  /*4ad0*/  PRMT R113, R113, 0x5410, R56 ;  /* 0x0000541071717816 */ /* 0x000fe40000000038 */
[----:B------:R-:W-:Y:S02]  /*4ae0*/  SHF.R.U32.HI R92, RZ, 0x10, R51 ;  /* 0x00000010ff5c7819 */ /* 0x000fe40000011633 */
[--C-:B---3--:R-:W-:Y:S01]  /*4af0*/  SHF.R.U64 R94, R46, 0x10, R47.reuse ;  /* 0x000000102e5e7819 */ /* 0x108fe2000000122f */
[----:B------:R-:W-:Y:S01]  /*4b00*/  IMAD.U32 R56, R113, 0x10000, RZ ;  /* 0x0001000071387824 */ /* 0x000fe200078e00ff */
[----:B------:R-:W-:Y:S01]  /*4b10*/  SHF.R.U32.HI R58, RZ, 0x10, R47 ;  /* 0x00000010ff3a7819 */ /* 0x000fe2000001162f */
[----:B----4-:R-:W-:Y:S01]  /*4b20*/  IMAD.U32 R47, R37, 0x10000, RZ ;  /* 0x00010000252f7824 */ /* 0x010fe200078e00ff */
[----:B------:R-:W-:Y:S01]  /*4b30*/  SHF.R.U64 R57, R50, 0x10, R51 ;  /* 0x0000001032397819 */ /* 0x000fe20000001233 */
[----:B------:R-:W-:Y:S01]  /*4b40*/  IMAD.U32 R50, R109, 0x10000, RZ ;  /* 0x000100006d327824 */ /* 0x000fe200078e00ff */
[----:B------:R-:W-:-:S02]  /*4b50*/  PRMT R111, R111, 0x5410, R92 ;  /* 0x000054106f6f7816 */ /* 0x000fc4000000005c */
[----:B------:R-:W-:Y:S01]  /*4b60*/  SHF.R.U64 R59, R48, 0x10, R49 ;  /* 0x00000010303b7819 */ /* 0x000fe20000001231 */
[----:B------:R-:W-:Y:S01]  /*4b70*/  FMUL.FTZ R92, R47, R50 ;  /* 0x000000322f5c7220 */ /* 0x000fe20000410000 */
[----:B------:R-:W-:Y:S01]  /*4b80*/  LOP3.LUT R48, R37, 0xffff0000, RZ, 0xc0, !PT ;  /* 0xffff000025307812 */ /* 0x000fe200078ec0ff */
[----:B------:R-:W-:Y:S01]  /*4b90*/  IMAD.U32 R49, R39, 0x10000, RZ ;  /* 0x0001000027317824 */ /* 0x000fe200078e00ff */
[----:B------:R-:W-:Y:S01]  /*4ba0*/  PRMT R107, R107, 0x5410, R58 ;  /* 0x000054106b6b7816 */ /* 0x000fe2000000003a */
[----:B------:R-:W-:Y:S01]  /*4bb0*/  FMUL.FTZ R58, R47, R56 ;  /* 0x000000382f3a7220 */ /* 0x000fe20000410000 */
[----:B------:R-:W-:Y:S01]  /*4bc0*/  LOP3.LUT R113, R113, 0xffff0000, RZ, 0xc0, !PT ;  /* 0xffff000071717812 */ /* 0x000fe200078ec0ff */
[----:B------:R-:W-:Y:S01]  /*4bd0*/  IMAD.U32 R47, R111, 0x10000, RZ ;  /* 0x000100006f2f7824 */ /* 0x000fe200078e00ff */
[----:B------:R-:W-:Y:S01]  /*4be0*/  LOP3.LUT R109, R109, 0xffff0000, RZ, 0xc0, !PT ;  /* 0xffff00006d6d7812 */ /* 0x000fe200078ec0ff */
[----:B------:R-:W-:Y:S01]  /*4bf0*/  FFMA.FTZ R58, R43, R50, -R58 ;  /* 0x000000322b3a7223 */ /* 0x000fe2000001083a */
[----:B------:R-:W-:Y:S01]  /*4c00*/  SHF.R.U64 R93, R44, 0x10, R45 ;  /* 0x000000102c5d7819 */ /* 0x000fe2000000122d */
[----:B------:R-:W-:Y:S01]  /*4c10*/  FMUL.FTZ R51, R48, R113 ;  /* 0x0000007130337220 */ /* 0x000fe20000410000 */
[----:B------:R-:W-:Y:S01]  /*4c20*/  LOP3.LUT R44, R13, 0xffff0000, RZ, 0xc0, !PT ;  /* 0xffff00000d2c7812 */ /* 0x000fe200078ec0ff */
[----:B------:R-:W-:Y:S01]  /*4c30*/  FFMA.FTZ R92, R43, R56, R92 ;  /* 0x000000382b5c7223 */ /* 0x000fe2000001005c */
[----:B------:R-:W-:Y:S01]  /*4c40*/  PRMT R110, R110, 0x5410, R57 ;  /* 0x000054106e6e7816 */ /* 0x000fe20000000039 */
[----:B------:R-:W-:Y:S01]  /*4c50*/  FMUL.FTZ R57, R48, R109 ;  /* 0x0000006d30397220 */ /* 0x000fe20000410000 */
[C---:B------:R-:W-:Y:S01]  /*4c60*/  IMAD.U32 R45, R36.reuse, 0x10000, RZ ;  /* 0x00010000242d7824 */ /* 0x040fe200078e00ff */
[----:B------:R-:W-:Y:S01]  /*4c70*/  LOP3.LUT R46, R36, 0xffff0000, RZ, 0xc0, !PT ;  /* 0xffff0000242e7812 */ /* 0x000fe200078ec0ff */
[----:B------:R-:W-:Y:S01]  /*4c80*/  IMAD.U32 R43, R107, 0x10000, RZ ;  /* 0x000100006b2b7824 */ /* 0x000fe200078e00ff */
[----:B------:R-:W-:Y:S01]  /*4c90*/  PRMT R112, R112, 0x5410, R59 ;  /* 0x0000541070707816 */ /* 0x000fe2000000003b */
[----:B------:R-:W-:-:S02]  /*4ca0*/  IMAD.U32 R36, R15, 0x10000, RZ ;  /* 0x000100000f247824 */ /* 0x000fc400078e00ff */
[----:B------:R-:W-:Y:S01]  /*4cb0*/  FMUL.FTZ R59, R49, R47 ;  /* 0x0000002f313b7220 */ /* 0x000fe20000410000 */
[C---:B------:R-:W-:Y:S01]  /*4cc0*/  FFMA.FTZ R51, R44.reuse, R109, -R51 ;  /* 0x0000006d2c337223 */ /* 0x040fe20000010833 */
[----:B------:R-:W-:Y:S01]  /*4cd0*/  FFMA.FTZ R57, R44, R113, R57 ;  /* 0x000000712c397223 */ /* 0x000fe20000010039 */
[----:B------:R-:W-:Y:S01]  /*4ce0*/  LOP3.LUT R39, R39, 0xffff0000, RZ, 0xc0, !PT ;  /* 0xffff000027277812 */ /* 0x000fe200078ec0ff */
[-C--:B------:R-:W-:Y:S01]  /*4cf0*/  FMUL.FTZ R50, R49, R43.reuse ;  /* 0x0000002b31327220 */ /* 0x080fe20000410000 */
[----:B------:R-:W-:Y:S01]  /*4d00*/  LOP3.LUT R48, R111, 0xffff0000, RZ, 0xc0, !PT ;  /* 0xffff00006f307812 */ /* 0x000fe200078ec0ff */
[----:B------:R-:W-:Y:S01]  /*4d10*/  FFMA.FTZ R59, R36, R43, -R59 ;  /* 0x0000002b243b7223 */ /* 0x000fe2000001083b */
[----:B------:R-:W-:Y:S01]  /*4d20*/  LOP3.LUT R44, R107, 0xffff0000, RZ, 0xc0, !PT ;  /* 0xffff00006b2c7812 */ /* 0x000fe200078ec0ff */
[----:B------:R-:W-:Y:S01]  /*4d30*/  IMAD.U32 R43, R112, 0x10000, RZ ;  /* 0x00010000702b7824 */ /* 0x000fe200078e00ff */
[----:B------:R-:W-:Y:S01]  /*4d40*/  PRMT R108, R108, 0x5410, R93 ;  /* 0x000054106c6c7816 */ /* 0x000fe2000000005d */
[----:B------:R-:W-:Y:S01]  /*4d50*/  FFMA.FTZ R47, R36, R47, R50 ;  /* 0x0000002f242f7223 */ /* 0x000fe20000010032 */
[----:B------:R-:W-:Y:S01]  /*4d60*/  LOP3.LUT R37, R15, 0xffff0000, RZ, 0xc0, !PT ;  /* 0xffff00000f257812 */ /* 0x000fe200078ec0ff */
[----:B------:R-:W-:Y:S01]  /*4d70*/  FMUL.FTZ R50, R39, R48 ;  /* 0x0000003027327220 */ /* 0x000fe20000410000 */
[----:B------:R-:W-:Y:S01]  /*4d80*/  PRMT R105, R105, 0x5410, R94 ;  /* 0x0000541069697816 */ /* 0x000fe2000000005e */
[----:B------:R-:W-:Y:S01]  /*4d90*/  FMUL.FTZ R94, R39, R44 ;  /* 0x0000002c275e7220 */ /* 0x000fe20000410000 */
[----:B------:R-:W-:-:S02]  /*4da0*/  IMAD.U32 R36, R108, 0x10000, RZ ;  /* 0x000100006c247824 */ /* 0x000fc400078e00ff */
[-C--:B------:R-:W-:Y:S01]  /*4db0*/  FMUL.FTZ R39, R45, R43.reuse ;  /* 0x0000002b2d277220 */ /* 0x080fe20000410000 */
[----:B------:R-:W-:Y:S01]  /*4dc0*/  LOP3.LUT R112, R112, 0xffff0000, RZ, 0xc0, !PT ;  /* 0xffff000070707812 */ /* 0x000fe200078ec0ff */
[----:B------:R-:W-:Y:S01]  /*4dd0*/  FFMA.FTZ R56, R37, R44, -R50 ;  /* 0x0000002c25387223 */ /* 0x000fe20000010832 */
[----:B------:R-:W-:Y:S02]  /*4de0*/  IMAD.U32 R15, R38, 0x10000, RZ ;  /* 0x00010000260f7824 */ /* 0x000fe400078e00ff */
[----:B------:R-:W-:Y:S01]  /*4df0*/  FMUL.FTZ R50, R45, R36 ;  /* 0x000000242d327220 */ /* 0x000fe20000410000 */
[----:B------:R-:W-:Y:S01]  /*4e00*/  FFMA.FTZ R94, R37, R48, R94 ;  /* 0x00000030255e7223 */ /* 0x000fe2000001005e */
[----:B------:R-:W-:Y:S01]  /*4e10*/  FFMA.FTZ R44, R42, R36, -R39 ;  /* 0x000000242a2c7223 */ /* 0x000fe20000010827 */
[----:B------:R-:W-:Y:S01]  /*4e20*/  LOP3.LUT R38, R38, 0xffff0000, RZ, 0xc0, !PT ;  /* 0xffff000026267812 */ /* 0x000fe200078ec0ff */
[C---:B------:R-:W-:Y:S01]  /*4e30*/  IMAD.U32 R37, R110.reuse, 0x10000, RZ ;  /* 0x000100006e257824 */ /* 0x040fe200078e00ff */
[----:B------:R-:W-:Y:S01]  /*4e40*/  LOP3.LUT R39, R110, 0xffff0000, RZ, 0xc0, !PT ;  /* 0xffff00006e277812 */ /* 0x000fe200078ec0ff */
[C---:B------:R-:W-:Y:S01]  /*4e50*/  IMAD.U32 R36, R105.reuse, 0x10000, RZ ;  /* 0x0001000069247824 */ /* 0x040fe200078e00ff */
[----:B------:R-:W-:Y:S01]  /*4e60*/  LOP3.LUT R13, R12, 0xffff0000, RZ, 0xc0, !PT ;  /* 0xffff00000c0d7812 */ /* 0x000fe200078ec0ff */
[----:B------:R-:W-:Y:S01]  /*4e70*/  FMUL.FTZ R48, R46, R112 ;  /* 0x000000702e307220 */ /* 0x000fe20000410000 */
[----:B------:R-:W-:Y:S01]  /*4e80*/  LOP3.LUT R108, R108, 0xffff0000, RZ, 0xc0, !PT ;  /* 0xffff00006c6c7812 */ /* 0x000fe200078ec0ff */
[----:B------:R-:W-:Y:S01]  /*4e90*/  FFMA.FTZ R50, R42, R43, R50 ;  /* 0x0000002b2a327223 */ /* 0x000fe20000010032 */
[----:B------:R-:W-:Y:S01]  /*4ea0*/  LOP3.LUT R105, R105, 0xffff0000, RZ, 0xc0, !PT ;  /* 0xffff000069697812 */ /* 0x000fe200078ec0ff */
[----:B------:R-:W-:-:S02]  /*4eb0*/  IMAD.U32 R12, R14, 0x10000, RZ ;  /* 0x000100000e0c7824 */ /* 0x000fc400078e00ff */
[C---:B------:R-:W-:Y:S01]  /*4ec0*/  FMUL.FTZ R45, R15.reuse, R37 ;  /* 0x000000250f2d7220 */ /* 0x040fe20000410000 */
[----:B------:R-:W-:Y:S01]  /*4ed0*/  FMUL.FTZ R42, R15, R36 ;  /* 0x000000240f2a7220 */ /* 0x000fe20000410000 */
[----:B------:R-:W-:Y:S01]  /*4ee0*/  LOP3.LUT R14, R14, 0xffff0000, RZ, 0xc0, !PT ;  /* 0xffff00000e0e7812 */ /* 0x000fe200078ec0ff */
[----:B------:R-:W-:Y:S01]  /*4ef0*/  FMUL.FTZ R15, R38, R39 ;  /* 0x00000027260f7220 */ /* 0x000fe20000410000 */
[-C--:B------:R-:W-:Y:S01]  /*4f00*/  FMUL.FTZ R46, R46, R108.reuse ;  /* 0x0000006c2e2e7220 */ /* 0x080fe20000410000 */
[C---:B------:R-:W-:Y:S01]  /*4f10*/  FFMA.FTZ R43, R13.reuse, R108, -R48 ;  /* 0x0000006c0d2b7223 */ /* 0x040fe20000010830 */
[----:B------:R-:W-:Y:S01]  /*4f20*/  FMUL.FTZ R38, R38, R105 ;  /* 0x0000006926267220 */ /* 0x000fe20000410000 */
[C---:B------:R-:W-:Y:S01]  /*4f30*/  FFMA.FTZ R45, R12.reuse, R36, -R45 ;  /* 0x000000240c2d7223 */ /* 0x040fe2000001082d */
[----:B------:R-:W-:Y:S01]  /*4f40*/  FFMA.FTZ R42, R12, R37, R42 ;  /* 0x000000250c2a7223 */ /* 0x000fe2000001002a */
[----:B------:R-:W-:Y:S01]  /*4f50*/  FFMA.FTZ R13, R13, R112, R46 ;  /* 0x000000700d0d7223 */ /* 0x000fe2000001002e */
[C---:B------:R-:W-:Y:S01]  /*4f60*/  FFMA.FTZ R12, R14.reuse, R105, -R15 ;  /* 0x000000690e0c7223 */ /* 0x040fe2000001080f */
[----:B------:R-:W-:Y:S01]  /*4f70*/  FFMA.FTZ R39, R14, R39, R38 ;  /* 0x000000270e277223 */ /* 0x000fe20000010026 */
[----:B------:R-:W-:-:S02]  /*4f80*/  F2FP.BF16.F32.PACK_AB R51, R51, R58 ;  /* 0x0000003a3333723e */ /* 0x000fc400000010ff */
[----:B------:R-:W-:Y:S02]  /*4f90*/  F2FP.BF16.F32.PACK_AB R44, R43, R44 ;  /* 0x0000002c2b2c723e */ /* 0x000fe400000010ff */
[----:B------:R-:W-:Y:S02]  /*4fa0*/  F2FP.BF16.F32.PACK_AB R47, R94, R47 ;  /* 0x0000002f5e2f723e */ /* 0x000fe400000010ff */
[----:B------:R-:W-:Y:S01]  /*4fb0*/  F2FP.BF16.F32.PACK_AB R36, R13, R50 ;  /* 0x000000320d24723e */ /* 0x000fe200000010ff */
[----:B------:R-:W-:Y:S01]  /*4fc0*/  IMAD.MOV.U32 R13, RZ, RZ, R51 ;  /* 0x000000ffff0d7224 */ /* 0x000fe200078e0033 */
[----:B------:R-:W-:Y:S01]  /*4fd0*/  F2FP.BF16.F32.PACK_AB R14, R12, R45 ;  /* 0x0000002d0c0e723e */ /* 0x000fe200000010ff */
[----:B------:R-:W-:Y:S01]  /*4fe0*/  IMAD.MOV.U32 R12, RZ, RZ, R44 ;  /* 0x000000ffff0c7224 */ /* 0x000fe200078e002c */
[----:B------:R-:W-:Y:S02]  /*4ff0*/  F2FP.BF16.F32.PACK_AB R38, R39, R42 ;  /* 0x0000002a2726723e */ /* 0x000fe400000010ff */
[----:B------:R-:W-:-:S02]  /*5000*/  F2FP.BF16.F32.PACK_AB R15, R56, R59 ;  /* 0x0000003b380f723e */ /* 0x000fc400000010ff */
[----:B------:R-:W-:Y:S02]  /*5010*/  F2FP.BF16.F32.PACK_AB R37, R57, R92 ;  /* 0x0000005c3925723e */ /* 0x000fe400000010ff */
[----:B------:R-:W-:-:S07]  /*5020*/  MOV R39, R47 ;  /* 0x0000002f00277202 */ /* 0x000fce0000000f00 */
.L_x_1436:
[----:B------:R-:W-:Y:S05]  /*5030*/  BSYNC B1 ;  /* 0x0000000000017941 */ /* 0x000fea0003800000 */
.L_x_1435:
[----:B------:R-:W-:Y:S01]  /*5040*/  ISETP.GE.AND P2, PT, R11, R104, PT ;  /* 0x000000680b00720c */ /* 0x000fe20003f46270 */
[----:B0-----:R0:W-:Y:S02]  /*5050*/  ST.E.128 desc[UR60][R40.64], R12 ;  /* 0x0000000c28007985 */ /* 0x0011e4000c101d3c */
[----:B0-----:R-:W-:Y:S02]  /*5060*/  IMAD.MOV.U32 R12, RZ, RZ, R102 ;  /* 0x000000ffff0c7224 */ /* 0x001fe400078e0066 */
[----:B------:R-:W-:-:S08]  /*5070*/  IMAD.MOV.U32 R13, RZ, RZ, R103 ;  /* 0x000000ffff0d7224 */ /* 0x000fd000078e0067 */
[----:B------:R-:W-:Y:S05]  /*5080*/  @P2 BRA `(.L_x_1419) ;  /* 0x00000004001c2947 */ /* 0x000fea0003800000 */
[----:B------:R-:W-:-:S05]  /*5090*/  IMAD.WIDE R12, R11, 0x2, R12 ;  /* 0x000000020b0c7825 */ /* 0x000fca00078e020c */
[----:B----4-:R0:W-:Y:S01]  /*50a0*/  ST.E.128 desc[UR60][R12.64], R36 ;  /* 0x000000240c007985 */ /* 0x0101e2000c101d3c */
[----:B------:R-:W-:Y:S05]  /*50b0*/  BRA `(.L_x_1419) ;  /* 0x0000000400107947 */ /* 0x000fea0003800000 */
.L_x_1400:
[----:B------:R-:W-:-:S13]  /*50c0*/  ISETP.NE.AND P3, PT, R205, 0x3, PT ;  /* 0x00000003cd00780c */ /* 0x000fda0003f65270 */
[----:B------:R-:W-:Y:S05]  /*50d0*/  @!P3 BRA `(.L_x_1437) ;  /* 0x000000000004b947 */ /* 0x000fea0003800000 */
[----:B------:R-:W-:Y:S01]  /*50e0*/  BPT.TRAP 0x1 ;  /* 0x000000040000795c */ /* 0x000fe20000300000 */
.L_x_1437:
[----:B------:R-:W-:Y:S01]  /*50f0*/  IMAD R4, R18, 0x8, R19 ;  /* 0x0000000812047824 */ /* 0x000fe200078e0213 */
[----:B------:R-:W-:Y:S01]  /*5100*/  SHF.L.U32 R101, R203, 0x1f, RZ ;  /* 0x0000001fcb657819 */ /* 0x000fe200000006ff */
[----:B------:R-:W-:Y:S01]  /*5110*/  BSSY B1, `(.L_x_1438) ;  /* 0x0000004000017945 */ /* 0x000fe20003800000 */
[----:B------:R-:W-:Y:S02]  /*5120*/  SHF.R.S32.HI R98, RZ, 0x1f, R97 ;  /* 0x0000001fff627819 */ /* 0x000fe40000011461 */
[----:B------:R-:W0:Y:S02]  /*5130*/  SYNCS.PHASECHK.TRANS64.TRYWAIT P2, [R4+URZ+0x32490], R101 ;  /* 0x03249065040075a7 */ /* 0x000e24000804017f */
[----:B0-----:R-:W-:Y:S05]  /*5140*/  @!P2 BRA `(.L_x_1439) ;  /* 0x000001480038a947 */ /* 0x001fea0003800000 */
.L_x_1678:
[----:B------:R-:W-:Y:S05]  /*5150*/  BSYNC B1 ;  /* 0x0000000000017941 */ /* 0x000fea0003800000 */
.L_x_1438:
        /* <DEDUP_REMOVED lines=27> */
.L_x_1682:
        /* <DEDUP_REMOVED lines=13> */
.L_x_1442:
[----:B------:R-:W-:Y:S05]  /*53e0*/  BSYNC B1 ;  /* 0x0000000000017941 */ /* 0x000fea0003800000 */
.L_x_1441:
[----:B------:R-:W-:-:S03]  /*53f0*/  UMOV UR4, 0xffffffff ;  /* 0xffffffff00047882 */ /* 0x000fc60000000000 */
[----:B------:R-:W-:Y:S05]  /*5400*/  BRA.DIV UR4, `(.L_x_1443) ;  /* 0x0000014604e47947 */ /* 0x000fea000b800000 */
[----:B--2-4-:R2:W4:Y:S04]  /*5410*/  SHFL.IDX PT, R37, R41, 0x1, 0x1c1f ;  /* 0x003c1f0029257f89 */ /* 0x01452800000e0000 */
[----:B---3--:R2:W3:Y:S02]  /*5420*/  SHFL.IDX PT, R14, R40, 0x1, 0x1c1f ;  /* 0x003c1f00280e7f89 */ /* 0x0084e400000e0000 */
.L_x_1686:
        /* <DEDUP_REMOVED lines=13> */
.L_x_1419:
[----:B------:R-:W-:Y:S05]  /*5500*/  BSYNC B0 ;  /* 0x0000000000007941 */ /* 0x000fea0003800000 */
.L_x_1399:
        /* <DEDUP_REMOVED lines=9> */
[----:B--2---:R2:W-:Y:S01]  /*55a0*/  BAR.SYNC.DEFER_BLOCKING R91, 0x80 ;  /* 0x0002005b0000751d */ /* 0x0045e20000010000 */
[----:B-----5:R-:W-:-:S13]  /*55b0*/  LOP3.LUT P2, RZ, R11, 0x7f, RZ, 0xc0, !PT ;  /* 0x0000007f0bff7812 */ /* 0x020fda000784c0ff */
[----:B------:R-:W-:-:S05]  /*55c0*/  @!P2 VIADD R11, R4, 0x324a0 ;  /* 0x000324a0040ba836 */ /* 0x000fca0000000000 */
[----:B------:R-:W-:-:S04]  /*55d0*/  @!P2 PRMT R11, RZ, 0x654, R11 ;  /* 0x00000654ff0ba816 */ /* 0x000fc8000000000b */
[----:B------:R2:W-:Y:S01]  /*55e0*/  @!P2 SYNCS.ARRIVE.TRANS64.RED.A1T0 RZ, [R11+URZ], RZ ;  /* 0x000000ff0bffa9a7 */ /* 0x0005e2000810043f */
[----:B------:R-:W-:Y:S05]  /*55f0*/  @!P3 BRA `(.L_x_1445) ;  /* 0x000000000004b947 */ /* 0x000fea0003800000 */
[----:B------:R-:W-:Y:S01]  /*5600*/  BPT.TRAP 0x1 ;  /* 0x000000040000795c */ /* 0x000fe20000300000 */
.L_x_1445:
[----:B------:R-:W-:Y:S05]  /*5610*/  BSYNC B0 ;  /* 0x0000000000007941 */ /* 0x000fea0003800000 */
.L_x_1444:
[----:B------:R-:W5:Y:S01]  /*5620*/  SYNCS.PHASECHK.TRANS64.TRYWAIT P3, [R4+URZ+0x324b0], R101 ;  /* 0x0324b065040075a7 */ /* 0x000f62000806017f */
[----:B------:R-:W-:Y:S04]  /*5630*/  BSSY B0, `(.L_x_1446) ;  /* 0x0000002000007945 */ /* 0x000fe80003800000 */
[----:B-----5:R-:W-:Y:S05]  /*5640*/  @!P3 BRA `(.L_x_1447) ;  /* 0x00000144009cb947 */ /* 0x020fea0003800000 */
.L_x_1687:
[----:B------:R-:W-:Y:S05]  /*5650*/  BSYNC B0 ;  /* 0x0000000000007941 */ /* 0x000fea0003800000 */
.L_x_1446:
        /* <DEDUP_REMOVED lines=18> */
[----:B------:R-:W-:Y:S01]  /*5780*/  LEA R44, P3, R12, UR4, 0x1 ;  /* 0x000000040c2c7c11 */ /* 0x000fe2000f8608ff */
[----:B------:R-:W-:-:S03]  /*5790*/  IMAD R11, R18, 0x6000, R75 ;  /* 0x00006000120b7824 */ /* 0x000fc600078e024b */
[----:B------:R-:W-:Y:S01]  /*57a0*/  LEA.HI.X R45, R12, UR5, R13, 0x1, P3 ;  /* 0x000000050c2d7c11 */ /* 0x000fe200098f0c0d */
[----:B------:R-:W-:Y:S01]  /*57b0*/  IMAD.IADD R13, R78, 0x1, R11 ;  /* 0x000000014e0d7824 */ /* 0x000fe200078e020b */
[----:B------:R-:W-:Y:S01]  /*57c0*/  ISETP.GE.AND P3, PT, R100, 0x1, PT ;  /* 0x000000016400780c */ /* 0x000fe20003f66270 */
[----:B------:R0:W2:Y:S01]  /*57d0*/  SHFL.IDX PT, R49, R44, RZ, 0x1c1f ;  /* 0x001c1fff2c317589 */ /* 0x0000a200000e0000 */
[--C-:B------:R-:W-:Y:S02]  /*57e0*/  IMAD R42, R11, 0x2, R24.reuse ;  /* 0x000000020b2a7824 */ /* 0x100fe400078e0218 */
[----:B------:R-:W-:Y:S01]  /*57f0*/  IMAD R11, R13, 0x2, R24 ;  /* 0x000000020d0b7824 */ /* 0x000fe200078e0218 */
[----:B------:R0:W3:Y:S08]  /*5800*/  SHFL.IDX PT, R47, R45, RZ, 0x1c1f ;  /* 0x001c1fff2d2f7589 */ /* 0x0000f000000e0000 */
[----:B0-----:R-:W-:Y:S05]  /*5810*/  @!P3 BRA `(.L_x_1449) ;  /* 0x0000000000a4b947 */ /* 0x001fea0003800000 */
[----:B------:R-:W-:Y:S02]  /*5820*/  ISETP.NE.AND P5, PT, R20, RZ, PT ;  /* 0x000000ff1400720c */ /* 0x000fe40003fa5270 */
[----:B------:R-:W-:Y:S02]  /*5830*/  ISETP.NE.AND P4, PT, R10, RZ, PT ;  /* 0x000000ff0a00720c */ /* 0x000fe40003f85270 */
[----:B------:R-:W-:-:S09]  /*5840*/  PRMT R43, R87, 0x8880, RZ ;  /* 0x00008880572b7816 */ /* 0x000fd200000000ff */
[----:B------:R-:W0:Y:S01]  /*5850*/  @P5 LDS.128 R12, [R42] ;  /* 0x000000002a0c5984 */ /* 0x000e220000000c00 */
[----:B-12---:R-:W-:-:S04]  /*5860*/  @P5 LEA R40, P3, R16, R49, 0x1 ;  /* 0x0000003110285211 */ /* 0x006fc800078608ff */
        /* <DEDUP_REMOVED lines=36> */
.L_x_1449:
[----:B------:R-:W-:Y:S05]  /*5ab0*/  BSYNC B0 ;  /* 0x0000000000007941 */ /* 0x000fea0003800000 */
.L_x_1448:
[----:B------:R-:W-:Y:S01]  /*5ac0*/  ISETP.GE.AND P3, PT, R100, 0x41, PT ;  /* 0x000000416400780c */ /* 0x000fe20003f66270 */
[----:B------:R-:W4:Y:S01]  /*5ad0*/  SHFL.IDX PT, R45, R45, 0x1, 0x1c1f ;  /* 0x003c1f002d2d7f89 */ /* 0x000f2200000e0000 */
[----:B------:R-:W-:Y:S03]  /*5ae0*/  BSSY B0, `(.L_x_1450) ;  /* 0x000002c000007945 */ /* 0x000fe60003800000 */
[----:B------:R0:W0:Y:S08]  /*5af0*/  SHFL.IDX PT, R43, R44, 0x1, 0x1c1f ;  /* 0x003c1f002c2b7f89 */ /* 0x00003000000e0000 */
[----:B------:R-:W-:Y:S05]  /*5b00*/  @!P3 BRA `(.L_x_1451) ;  /* 0x0000000000a4b947 */ /* 0x000fea0003800000 */
[----:B------:R-:W-:Y:S02]  /*5b10*/  ISETP.NE.AND P5, PT, R20, RZ, PT ;  /* 0x000000ff1400720c */ /* 0x000fe40003fa5270 */
[----:B------:R-:W-:Y:S02]  /*5b20*/  ISETP.NE.AND P4, PT, R10, RZ, PT ;  /* 0x000000ff0a00720c */ /* 0x000fe40003f85270 */
[----:B0-----:R-:W-:-:S09]  /*5b30*/  PRMT R44, R87, 0x8880, RZ ;  /* 0x00008880572c7816 */ /* 0x001fd200000000ff */
[----:B------:R-:W0:Y:S01]  /*5b40*/  @P5 LDS.128 R12, [R42+0x2000] ;  /* 0x002000002a0c5984 */ /* 0x000e220000000c00 */
[----:B-1----:R-:W-:-:S04]  /*5b50*/  @P5 LEA R40, P3, R16, R43, 0x1 ;  /* 0x0000002b10285211 */ /* 0x002fc800078608ff */
[----:B----4-:R-:W-:Y:S02]  /*5b60*/  @P5 LEA.HI.X R41, R16, R45, R17, 0x1, P3 ;  /* 0x0000002d10295211 */ /* 0x010fe400018f0c11 */
[----:B------:R-:W-:-:S04]  /*5b70*/  @P4 LEA R38, P3, R2, R43, 0x1 ;  /* 0x0000002b02264211 */ /* 0x000fc800078608ff */
[----:B------:R-:W-:Y:S02]  /*5b80*/  @P4 LEA.HI.X R39, R2, R45, R202, 0x1, P3 ;  /* 0x0000002d02274211 */ /* 0x000fe400018f0cca */
[----:B------:R-:W-:-:S13]  /*5b90*/  ISETP.NE.AND P3, PT, R9, RZ, PT ;  /* 0x000000ff0900720c */ /* 0x000fda0003f65270 */
[----:B------:R-:W-:-:S04]  /*5ba0*/  @P3 LEA R36, P6, R209, R43, 0x1 ;  /* 0x0000002bd1243211 */ /* 0x000fc800078c08ff */
[----:B------:R-:W-:Y:S01]  /*5bb0*/  @P3 LEA.HI.X R37, R209, R45, R218, 0x1, P6 ;  /* 0x0000002dd1253211 */ /* 0x000fe200030f0cda */
[----:B0-----:R0:W-:Y:S01]  /*5bc0*/  @P5 ST.E.128 desc[UR60][R40.64], R12 ;  /* 0x0000000c28005985 */ /* 0x0011e2000c101d3c */
        /* <DEDUP_REMOVED lines=29> */
.L_x_1451:
[----:B------:R-:W-:Y:S05]  /*5da0*/  BSYNC B0 ;  /* 0x0000000000007941 */ /* 0x000fea0003800000 */
.L_x_1450:
[----:B------:R-:W-:Y:S01]  /*5db0*/  @!PT LDS RZ, [RZ] ;  /* 0x00000000fffff984 */ /* 0x000fe20000000800 */
[----:B------:R-:W-:Y:S01]  /*5dc0*/  @!PT LDS RZ, [RZ] ;  /* 0x00000000fffff984 */ /* 0x000fe20000000800 */
[----:B------:R-:W-:Y:S01]  /*5dd0*/  @!PT LDS RZ, [RZ] ;  /* 0x00000000fffff984 */ /* 0x000fe20000000800 */
[----:B------:R-:W-:Y:S01]  /*5de0*/  @!PT LDS RZ, [RZ] ;  /* 0x00000000fffff984 */ /* 0x000fe20000000800 */
[----:B------:R5:W-:Y:S06]  /*5df0*/  MEMBAR.ALL.CTA ;  /* 0x0000000000007992 */ /* 0x000bec0000008000 */
[----:B-----5:R-:W5:Y:S01]  /*5e00*/  FENCE.VIEW.ASYNC.S ;  /* 0x00000000000073c6 */ /* 0x020f620000000000 */
[----:B-1----:R-:W-:Y:S01]  /*5e10*/  @!P2 VIADD R4, R4, 0x324c0 ;  /* 0x000324c00404a836 */ /* 0x002fe20000000000 */
[----:B-----5:R1:W-:Y:S01]  /*5e20*/  BAR.SYNC.DEFER_BLOCKING R91, 0x80 ;  /* 0x0002005b0000751d */ /* 0x0203e20000010000 */
[----:B------:R-:W-:Y:S01]  /*5e30*/  ISETP.NE.AND P3, PT, R0, RZ, PT ;  /* 0x000000ff0000720c */ /* 0x000fe20003f65270 */
[----:B------:R-:W-:-:S02]  /*5e40*/  VIADD R18, R18, 0x1 ;  /* 0x0000000112127836 */ /* 0x000fc40000000000 */
[----:B------:R-:W-:-:S04]  /*5e50*/  @!P2 PRMT R4, RZ, 0x654, R4 ;  /* 0x00000654ff04a816 */ /* 0x000fc80000000004 */
[----:B------:R1:W-:Y:S01]  /*5e60*/  @!P2 SYNCS.ARRIVE.TRANS64.RED.A1T0 RZ, [R4+URZ], RZ ;  /* 0x000000ff04ffa9a7 */ /* 0x0003e2000810043f */
[----:B------:R-:W-:-:S04]  /*5e70*/  ISETP.NE.AND P2, PT, R18, 0x2, PT ;  /* 0x000000021200780c */ /* 0x000fc80003f45270 */
[----:B------:R-:W-:Y:S02]  /*5e80*/  SEL R0, RZ, 0x1, P2 ;  /* 0x00000001ff007807 */ /* 0x000fe40001000000 */
[----:B------:R-:W-:Y:S02]  /*5e90*/  SEL R18, R18, RZ, P2 ;  /* 0x000000ff12127207 */ /* 0x000fe40001000000 */
[----:B------:R-:W-:Y:S01]  /*5ea0*/  LOP3.LUT R203, R203, R0, RZ, 0x3c, !PT ;  /* 0x00000000cbcb7212 */ /* 0x000fe200078e3cff */
[----:B-1----:R-:W-:Y:S06]  /*5eb0*/  @P3 BRA `(.L_x_1452) ;  /* 0xffffffc000cc3947 */ /* 0x002fec000383ffff */
[----:B------:R-:W1:Y:S01]  /*5ec0*/  S2R R11, SR_TID.X ;  /* 0x00000000000b7919 */ /* 0x000e620000002100 */
[----:B------:R-:W-:Y:S02]  /*5ed0*/  PLOP3.LUT P0, PT, PT, PT, PT, 0x8, 0x0 ;  /* 0x000000000000781c */ /* 0x000fe40003f0e170 */
[----:B-1----:R-:W-:-:S04]  /*5ee0*/  SHF.R.U32.HI R11, RZ, 0x7, R11 ;  /* 0x00000007ff0b7819 */ /* 0x002fc8000001160b */
[----:B------:R-:W-:-:S13]  /*5ef0*/  ISETP.NE.AND P3, PT, R11, 0x1, PT ;  /* 0x000000010b00780c */ /* 0x000fda0003f65270 */
[----:B------:R-:W-:Y:S06]  /*5f00*/  @!P3 BAR.ARV 0x9, 0x100 ;  /* 0x024400000000bb1d */ /* 0x000fec0000002000 */
.L_x_1394:
[----:B------:R-:W-:Y:S02]  /*5f10*/  ISETP.GE.AND P2, PT, R187, 0x1, PT ;  /* 0x00000001bb00780c */ /* 0x000fe40003f46270 */
[----:B------:R-:W-:Y:S02]  /*5f20*/  CS2R R4, SRZ ;  /* 0x0000000000047805 */ /* 0x000fe4000001ff00 */
[----:B------:R-:W-:Y:S01]  /*5f30*/  PLOP3.LUT P1, PT, PT, PT, PT, 0x80, 0x0 ;  /* 0x000000000000781c */ /* 0x000fe20003f2f070 */
[----:B------:R-:W-:Y:S01]  /*5f40*/  IMAD.MOV.U32 R0, RZ, RZ, RZ ;  /* 0x000000ffff007224 */ /* 0x000fe200078e00ff */
[----:B------:R-:W-:Y:S01]  /*5f50*/  MOV R150, RZ ;  /* 0x000000ff00967202 */ /* 0x000fe20000000f00 */
        /* <DEDUP_REMOVED lines=46> */
[----:B------:R-:W-:Y:S01]  /*6240*/  CS2R R30, SRZ ;  /* 0x00000000001e7805 */ /* 0x000fe2000001ff00 */
[----:B------:R-:W-:Y:S01]  /*6250*/  IMAD.MOV.U32 R62, RZ, RZ, RZ ;  /* 0x000000ffff3e7224 */ /* 0x000fe200078e00ff */
[----:B------:R-:W-:-:S02]  /*6260*/  CS2R R158, SRZ ;  /* 0x00000000009e7805 */ /* 0x000fc4000001ff00 */
[----:B------:R-:W-:Y:S01]  /*6270*/  CS2R R176, SRZ ;  /* 0x0000000000b07805 */ /* 0x000fe2000001ff00 */
[----:B------:R-:W-:Y:S01]  /*6280*/  IMAD.MOV.U32 R29, RZ, RZ, RZ ;  /* 0x000000ffff1d7224 */ /* 0x000fe200078e00ff */
[----:B------:R-:W-:Y:S01]  /*6290*/  CS2R R26, SRZ ;  /* 0x00000000001a7805 */ /* 0x000fe2000001ff00 */
[----:B------:R-:W-:Y:S01]  /*62a0*/  IMAD.MOV.U32 R58, RZ, RZ, RZ ;  /* 0x000000ffff3a7224 */ /* 0x000fe200078e00ff */
[----:B------:R-:W-:Y:S01]  /*62b0*/  CS2R R156, SRZ ;  /* 0x00000000009c7805 */ /* 0x000fe2000001ff00 */
[----:B------:R-:W-:Y:S01]  /*62c0*/  IMAD.MOV.U32 R54, RZ, RZ, RZ ;  /* 0x000000ffff367224 */ /* 0x000fe200078e00ff */
[----:B------:R-:W-:Y:S02]  /*62d0*/  CS2R R174, SRZ ;  /* 0x0000000000ae7805 */ /* 0x000fe4000001ff00 */
[----:B------:R-:W-:Y:S01]  /*62e0*/  CS2R R24, SRZ ;  /* 0x0000000000187805 */ /* 0x000fe2000001ff00 */
[----:B------:R-:W-:Y:S01]  /*62f0*/  IMAD.MOV.U32 R50, RZ, RZ, RZ ;  /* 0x000000ffff327224 */ /* 0x000fe200078e00ff */
[----:B------:R-:W-:Y:S01]  /*6300*/  CS2R R154, SRZ ;  /* 0x00000000009a7805 */ /* 0x000fe2000001ff00 */
[----:B0-----:R-:W-:Y:S01]  /*6310*/  IMAD.MOV.U32 R15, RZ, RZ, RZ ;  /* 0x000000ffff0f7224 */ /* 0x001fe200078e00ff */
[----:B------:R-:W-:Y:S01]  /*6320*/  CS2R R172, SRZ ;  /* 0x0000000000ac7805 */ /* 0x000fe2000001ff00 */
[----:B------:R-:W-:Y:S01]  /*6330*/  IMAD.MOV.U32 R46, RZ, RZ, RZ ;  /* 0x000000ffff2e7224 */ /* 0x000fe200078e00ff */
[----:B------:R-:W-:-:S02]  /*6340*/  CS2R R42, SRZ ;  /* 0x00000000002a7805 */ /* 0x000fc4000001ff00 */
[----:B------:R-:W-:Y:S02]  /*6350*/  CS2R R38, SRZ ;  /* 0x0000000000267805 */ /* 0x000fe4000001ff00 */
[----:B------:R-:W-:Y:S01]  /*6360*/  CS2R R152, SRZ ;  /* 0x0000000000987805 */ /* 0x000fe2000001ff00 */
[----:B------:R-:W-:Y:S01]  /*6370*/  IMAD.MOV.U32 R171, RZ, RZ, RZ ;  /* 0x000000ffffab7224 */ /* 0x000fe200078e00ff */
[----:B------:R-:W-:Y:S02]  /*6380*/  CS2R R168, SRZ ;  /* 0x0000000000a87805 */ /* 0x000fe4000001ff00 */
[----:B------:R-:W-:Y:S01]  /*6390*/  CS2R R10, SRZ ;  /* 0x00000000000a7805 */ /* 0x000fe2000001ff00 */
[----:B------:R-:W-:Y:S06]  /*63a0*/  @P0 BRA `(.L_x_1453) ;  /* 0x00000000000c0947 */ /* 0x000fec0003800000 */
[----:B------:R-:W0:Y:S01]  /*63b0*/  FENCE.VIEW.ASYNC.G ;  /* 0x00000000000073c6 */ /* 0x000e220000000100 */
[----:B------:R-:W-:Y:S05]  /*63c0*/  WARPSYNC.ALL ;  /* 0x0000000000007948 */ /* 0x000fea0003800000 */
[----:B0-----:R-:W-:Y:S06]  /*63d0*/  BAR.ARV 0xc, 0x180 ;  /* 0x0306000000007b1d */ /* 0x001fec0000002000 */
.L_x_1453:
[----:B------:R-:W-:Y:S02]  /*63e0*/  IMAD.MOV.U32 R14, RZ, RZ, RZ ;  /* 0x000000ffff0e7224 */ /* 0x000fe400078e00ff */
[----:B------:R-:W-:Y:S01]  /*63f0*/  IMAD.MOV.U32 R167, RZ, RZ, RZ ;  /* 0x000000ffffa77224 */ /* 0x000fe200078e00ff */
        /* <DEDUP_REMOVED lines=9> */
.L_x_1690:
[----:B------:R-:W-:Y:S01]  /*6490*/  VIADD R24, R19, 0x18400 ;  /* 0x0001840013187836 */ /* 0x000fe20000000000 */
[----:B01----:R-:W-:Y:S01]  /*64a0*/  LEA.HI R0, R14, R14, RZ, 0x1 ;  /* 0x0000000e0e007211 */ /* 0x003fe200078f08ff */
[----:B------:R-:W-:Y:S03]  /*64b0*/  BSSY B6, `(.L_x_1456) ;  /* 0x0000015000067945 */ /* 0x000fe60003800000 */
[----:B------:R-:W-:Y:S02]  /*64c0*/  LOP3.LUT P0, RZ, R24, 0x1bf, RZ, 0xc0, !PT ;  /* 0x000001bf18ff7812 */ /* 0x000fe4000780c0ff */
[----:B------:R-:W-:-:S05]  /*64d0*/  LOP3.LUT R3, R0, 0xffffe, RZ, 0xc0, !PT ;  /* 0x000ffffe00037812 */ /* 0x000fca00078ec0ff */
[----:B------:R-:W-:-:S06]  /*64e0*/  IMAD.IADD R30, R14, 0x1, -R3 ;  /* 0x000000010e1e7824 */ /* 0x000fcc00078e0a03 */
        /* <DEDUP_REMOVED lines=16> */
[----:B-12345:R-:W-:Y:S05]  /*65f0*/  CALL.ABS.NOINC R14 ;  /* 0x000000000e007343 */ /* 0x03efea0003c00000 */
.L_x_1457:
[----:B------:R-:W-:Y:S05]  /*6600*/  BSYNC B6 ;  /* 0x0000000000067941 */ /* 0x000fea0003800000 */
.L_x_1456:
        /* <DEDUP_REMOVED lines=13> */
.L_x_1461:
[----:B-1----:R1:W2:Y:S02]  /*66e0*/  SYNCS.PHASECHK.TRANS64.TRYWAIT P0, [R19+URZ+0x32400], R0 ;  /* 0x03240000130075a7 */ /* 0x0022a4000800017f */
[----:B--2---:R-:W-:Y:S05]  /*66f0*/  @!P0 NANOSLEEP.SYNCS 0x989680 ;  /* 0x009896800000895d */ /* 0x004fea0003900000 */
[----:B------:R-:W2:Y:S02]  /*6700*/  @!P0 SYNCS.PHASECHK.TRANS64 P0, [R19+URZ+0x32400], R0 ;  /* 0x03240000130085a7 */ /* 0x000ea4000800007f */
[----:B--2---:R-:W-:Y:S05]  /*6710*/  @!P0 BRA `(.L_x_1461) ;  /* 0xfffffffc00f08947 */ /* 0x004fea000383ffff */
.L_x_1460:
[----:B------:R-:W-:Y:S05]  /*6720*/  BSYNC B0 ;  /* 0x0000000000007941 */ /* 0x000fea0003800000 */
.L_x_1459:
[----:B------:R-:W-:Y:S05]  /*6730*/  BRA `(.L_x_1462) ;  /* 0x0000002000e87947 */ /* 0x000fea0003800000 */
.L_x_1458:
        /* <DEDUP_REMOVED lines=35> */
[----:B-1234-:R-:W-:Y:S05]  /*6970*/  CALL.ABS.NOINC R14 ;  /* 0x000000000e007343 */ /* 0x01efea0003c00000 */
.L_x_1464:
[----:B------:R-:W-:Y:S05]  /*6980*/  BSYNC B6 ;  /* 0x0000000000067941 */ /* 0x000fea0003800000 */
.L_x_1463:
        /* <DEDUP_REMOVED lines=8> */
[----:B------:R0:W0:Y:S04]  /*6a10*/  SHFL.IDX PT, R0, R24, RZ, 0x1c1f ;  /* 0x001c1fff18007589 */ /* 0x00002800000e0000 */
[----:B------:R0:W0:Y:S04]  /*6a20*/  SHFL.IDX PT, R5, R27, RZ, 0x1c1f ;  /* 0x001c1fff1b057589 */ /* 0x00002800000e0000 */
[----:B------:R0:W0:Y:S02]  /*6a30*/  SHFL.IDX PT, R14, R26, RZ, 0x1c1f ;  /* 0x001c1fff1a0e7589 */ /* 0x00002400000e0000 */
.L_x_1696:
[----:B------:R-:W5:Y:S01]  /*6a40*/  LDL R10, [R1+0x64] ;  /* 0x00006400010a7983 */ /* 0x000f620000100800 */
[----:B------:R-:W-:-:S03]  /*6a50*/  ULDC UR4, c[0x0][0x448] ;  /* 0x0001120000047ab9 */ /* 0x000fc60000000800 */
[----:B------:R-:W2:Y:S01]  /*6a60*/  LDL R31, [R1+0x6c] ;  /* 0x00006c00011f7983 */ /* 0x000ea20000100800 */
[----:B------:R-:W-:Y:S01]  /*6a70*/  IMAD R90, R90, UR4, RZ ;  /* 0x000000045a5a7c24 */ /* 0x000fe2000f8e02ff */
[----:B------:R-:W-:Y:S01]  /*6a80*/  BSSY B1, `(.L_x_1468) ;  /* 0x0000022000017945 */ /* 0x000fe20003800000 */
[----:B------:R-:W-:Y:S02]  /*6a90*/  CS2R R8, SRZ ;  /* 0x0000000000087805 */ /* 0x000fe4000001ff00 */
[----:B------:R-:W-:Y:S02]  /*6aa0*/  CS2R R12, SRZ ;  /* 0x00000000000c7805 */ /* 0x000fe4000001ff00 */
[----:B------:R-:W-:Y:S02]  /*6ab0*/  CS2R R20, SRZ ;  /* 0x0000000000147805 */ /* 0x000fe4000001ff00 */
[----:B------:R-:W-:Y:S02]  /*6ac0*/  ISETP.GE.AND P0, PT, R6, R90, PT ;  /* 0x0000005a0600720c */ /* 0x000fe40003f06270 */
[----:B-----5:R-:W-:-:S04]  /*6ad0*/  LEA.HI R4, R10, R10, RZ, 0x1 ;  /* 0x0000000a0a047211 */ /* 0x020fc800078f08ff */
[----:B------:R-:W-:Y:S01]  /*6ae0*/  LOP3.LUT R4, R4, 0xfffffffe, RZ, 0xc0, !PT ;  /* 0xfffffffe04047812 */ /* 0x000fe200078ec0ff */
[----:B--2---:R-:W-:-:S03]  /*6af0*/  IMAD.SHL.U32 R7, R31, 0x40, RZ ;  /* 0x000000401f077824 */ /* 0x004fc600078e00ff */
[----:B------:R-:W-:Y:S02]  /*6b00*/  IADD3 R6, R10, -R4, RZ ;  /* 0x800000040a067210 */ /* 0x000fe40007ffe0ff */
[----:B------:R-:W-:Y:S02]  /*6b10*/  CS2R R10, SRZ ;  /* 0x00000000000a7805 */ /* 0x000fe4000001ff00 */
[----:B------:R-:W-:Y:S02]  /*6b20*/  LOP3.LUT R7, R7, 0x1c0, RZ, 0xc0, !PT ;  /* 0x000001c007077812 */ /* 0x000fe400078ec0ff */
[----:B------:R-:W-:Y:S01]  /*6b30*/  SHF.L.U32 R28, R6, 0x1f, RZ ;  /* 0x0000001f061c7819 */ /* 0x000fe200000006ff */
[----:B------:R-:W-:Y:S06]  /*6b40*/  @P0 BRA `(.L_x_1469) ;  /* 0x0000000000540947 */ /* 0x000fec0003800000 */
[----:B------:R-:W-:Y:S01]  /*6b50*/  ULDC UR4, c[0x0][0x3f4] ;  /* 0x0000fd0000047ab9 */ /* 0x000fe20000000800 */
[----:B------:R-:W-:Y:S01]  /*6b60*/  IMAD.SHL.U32 R15, R204, 0x2, RZ ;  /* 0x00000002cc0f7824 */ /* 0x000fe200078e00ff */
[----:B------:R-:W-:Y:S01]  /*6b70*/  ISETP.GE.AND P2, PT, R22, UR4, PT ;  /* 0x0000000416007c0c */ /* 0x000fe2000bf46270 */
[----:B0-----:R-:W-:Y:S01]  /*6b80*/  IMAD.MOV.U32 R8, RZ, RZ, R0 ;  /* 0x000000ffff087224 */ /* 0x001fe200078e0000 */
[----:B------:R-:W-:Y:S01]  /*6b90*/  ISETP.GE.AND P3, PT, R204, UR4, PT ;  /* 0x00000004cc007c0c */ /* 0x000fe2000bf66270 */
[----:B-1----:R-:W-:Y:S01]  /*6ba0*/  IMAD.MOV.U32 R9, RZ, RZ, R3 ;  /* 0x000000ffff097224 */ /* 0x002fe200078e0003 */
[----:B------:R-:W-:-:S09]  /*6bb0*/  SHF.R.S32.HI R21, RZ, 0x1f, R204 ;  /* 0x0000001fff157819 */ /* 0x000fd200000114cc */
[----:B------:R-:W-:Y:S01]  /*6bc0*/  @!P2 IMAD.WIDE R24, R22, 0x2, R8 ;  /* 0x000000021618a825 */ /* 0x000fe200078e0208 */
[----:B------:R-:W-:Y:S02]  /*6bd0*/  SHF.L.U64.HI R8, R204, 0x1, R21 ;  /* 0x00000001cc087819 */ /* 0x000fe40000010215 */
[-C--:B------:R-:W-:Y:S02]  /*6be0*/  @!P3 IADD3 R26, P0, R0, R15.reuse, RZ ;  /* 0x0000000f001ab210 */ /* 0x080fe40007f1e0ff */
[----:B------:R-:W-:Y:S01]  /*6bf0*/  @!P3 IADD3 R4, P1, R14, R15, RZ ;  /* 0x0000000f0e04b210 */ /* 0x000fe20007f3e0ff */
[----:B------:R-:W-:Y:S01]  /*6c00*/  IMAD.MOV.U32 R15, RZ, RZ, R5 ;  /* 0x000000ffff0f7224 */ /* 0x000fe200078e0005 */
[----:B------:R-:W-:Y:S01]  /*6c10*/  CS2R R20, SRZ ;  /* 0x0000000000147805 */ /* 0x000fe2000001ff00 */
[--C-:B------:R-:W-:Y:S01]  /*6c20*/  @!P3 IMAD.X R27, R3, 0x1, R8.reuse, P0 ;  /* 0x00000001031bb824 */ /* 0x100fe200000e0608 */
[----:B------:R2:W5:Y:S01]  /*6c30*/  @!P2 LD.E.64 R12, desc[UR60][R24.64] ;  /* 0x0000003c180ca980 */ /* 0x000562000c101b00 */
[----:B------:R-:W-:Y:S01]  /*6c40*/  @!P3 IMAD.X R5, R5, 0x1, R8, P1 ;  /* 0x000000010505b824 */ /* 0x000fe200008e0608 */
[----:B------:R-:W-:Y:S01]  /*6c50*/  CS2R R8, SRZ ;  /* 0x0000000000087805 */ /* 0x000fe2000001ff00 */
[----:B------:R-:W-:Y:S01]  /*6c60*/  @!P2 IMAD.WIDE R14, R22, 0x2, R14 ;  /* 0x00000002160ea825 */ /* 0x000fe200078e020e */
[----:B------:R2:W5:Y:S04]  /*6c70*/  @!P3 LD.E.64 R20, desc[UR60][R26.64] ;  /* 0x0000003c1a14b980 */ /* 0x000568000c101b00 */
[----:B------:R2:W5:Y:S04]  /*6c80*/  @!P2 LD.E.64 R10, desc[UR60][R14.64] ;  /* 0x0000003c0e0aa980 */ /* 0x000568000c101b00 */
[----:B------:R2:W5:Y:S02]  /*6c90*/  @!P3 LD.E.64 R8, desc[UR60][R4.64] ;  /* 0x0000003c0408b980 */ /* 0x000564000c101b00 */
.L_x_1469:
[----:B------:R-:W-:Y:S05]  /*6ca0*/  BSYNC B1 ;  /* 0x0000000000017941 */ /* 0x000fea0003800000 */
.L_x_1468:
[----:B0-2---:R-:W0:Y:S01]  /*6cb0*/  S2R R5, SR_TID.X ;  /* 0x0000000000057919 */ /* 0x005e220000002100 */
[----:B------:R-:W2:Y:S01]  /*6cc0*/  SYNCS.PHASECHK.TRANS64.TRYWAIT P0, [R19+URZ+0x32400], R28 ;  /* 0x0324001c130075a7 */ /* 0x000ea2000800017f */
[----:B-1----:R-:W-:Y:S01]  /*6cd0*/  LOP3.LUT R3, R7, 0x18, R16, 0xf8, !PT ;  /* 0x0000001807037812 */ /* 0x002fe200078ef810 */
[----:B------:R-:W-:Y:S01]  /*6ce0*/  IMAD R0, R33, -0x80, R90 ;  /* 0xffffff8021007824 */ /* 0x000fe200078e025a */
[----:B------:R-:W-:Y:S01]  /*6cf0*/  SHF.R.U32.HI R4, RZ, 0x3, R7 ;  /* 0x00000003ff047819 */ /* 0x000fe20000011607 */
[----:B-----5:R-:W-:Y:S01]  /*6d00*/  IMAD.MOV.U32 R14, RZ, RZ, R20 ;  /* 0x000000ffff0e7224 */ /* 0x020fe200078e0014 */
[----:B------:R-:W-:Y:S01]  /*6d10*/  SHF.R.U64 R26, R12, 0x10, R13 ;  /* 0x000000100c1a7819 */ /* 0x000fe2000000120d */
[----:B------:R-:W-:Y:S01]  /*6d20*/  IMAD.MOV.U32 R15, RZ, RZ, R21 ;  /* 0x000000ffff0f7224 */ /* 0x000fe200078e0015 */
[----:B------:R-:W-:Y:S01]  /*6d30*/  LOP3.LUT R29, R3, R4, RZ, 0x3c, !PT ;  /* 0x00000004031d7212 */ /* 0x000fe200078e3cff */
[----:B------:R-:W-:Y:S01]  /*6d40*/  IMAD.MOV.U32 R3, RZ, RZ, R12 ;  /* 0x000000ffff037224 */ /* 0x000fe200078e000c */
[----:B------:R-:W-:Y:S01]  /*6d50*/  VIMNMX R37, R0, 0x80, PT ;  /* 0x0000008000257848 */ /* 0x000fe20003fe0100 */
[--C-:B------:R-:W-:Y:S01]  /*6d60*/  IMAD.MOV.U32 R4, RZ, RZ, R13.reuse ;  /* 0x000000ffff047224 */ /* 0x100fe200078e000d */
[----:B------:R-:W-:Y:S01]  /*6d70*/  SHF.R.U32.HI R27, RZ, 0x10, R13 ;  /* 0x00000010ff1b7819 */ /* 0x000fe2000001160d */
[----:B------:R-:W-:Y:S01]  /*6d80*/  IMAD.MOV.U32 R12, RZ, RZ, R10 ;  /* 0x000000ffff0c7224 */ /* 0x000fe200078e000a */
[--C-:B------:R-:W-:Y:S01]  /*6d90*/  SHF.R.U64 R25, R20, 0x10, R21.reuse ;  /* 0x0000001014197819 */ /* 0x100fe20000001215 */
[----:B------:R-:W-:Y:S01]  /*6da0*/  BSSY B1, `(.L_x_1470) ;  /* 0x0000019000017945 */ /* 0x000fe20003800000 */
[----:B------:R-:W-:Y:S01]  /*6db0*/  SHF.R.U32.HI R24, RZ, 0x10, R21 ;  /* 0x00000010ff187819 */ /* 0x000fe20000011615 */
[--C-:B------:R-:W-:Y:S01]  /*6dc0*/  IMAD.MOV.U32 R13, RZ, RZ, R11.reuse ;  /* 0x000000ffff0d7224 */ /* 0x100fe200078e000b */
[----:B------:R-:W-:Y:S01]  /*6dd0*/  SHF.R.U64 R21, R10, 0x10, R11 ;  /* 0x000000100a157819 */ /* 0x000fe2000000120b */
[--C-:B------:R-:W-:Y:S01]  /*6de0*/  IMAD.MOV.U32 R7, RZ, RZ, R9.reuse ;  /* 0x000000ffff077224 */ /* 0x100fe200078e0009 */
[----:B------:R-:W-:-:S02]  /*6df0*/  SHF.R.U64 R10, R8, 0x10, R9 ;  /* 0x00000010080a7819 */ /* 0x000fc40000001209 */
[----:B------:R-:W-:Y:S02]  /*6e00*/  LOP3.LUT P2, RZ, R31, 0x4, RZ, 0xc0, !PT ;  /* 0x000000041fff7812 */ /* 0x000fe4000784c0ff */
[----:B------:R-:W-:Y:S02]  /*6e10*/  PRMT R27, R4, 0x5410, R27 ;  /* 0x00005410041b7816 */ /* 0x000fe4000000001b */
[----:B------:R-:W-:Y:S02]  /*6e20*/  SHF.R.U32.HI R20, RZ, 0x10, R11 ;  /* 0x00000010ff147819 */ /* 0x000fe4000001160b */
[----:B------:R-:W-:Y:S02]  /*6e30*/  ISETP.GE.AND P1, PT, R200, R37, PT ;  /* 0x00000025c800720c */ /* 0x000fe40003f26270 */
[----:B------:R-:W-:Y:S01]  /*6e40*/  PRMT R31, R14, 0x5410, R25 ;  /* 0x000054100e1f7816 */ /* 0x000fe20000000019 */
[----:B0-----:R-:W-:Y:S01]  /*6e50*/  VIADD R34, R5, 0xffffff80 ;  /* 0xffffff8005227836 */ /* 0x001fe20000000000 */
[----:B------:R-:W-:Y:S01]  /*6e60*/  PRMT R33, R12, 0x5410, R21 ;  /* 0x000054100c217816 */ /* 0x000fe20000000015 */
[----:B------:R-:W-:Y:S01]  /*6e70*/  IMAD.MOV.U32 R5, RZ, RZ, R8 ;  /* 0x000000ffff057224 */ /* 0x000fe200078e0008 */
[----:B------:R-:W-:-:S02]  /*6e80*/  SHF.R.U32.HI R8, RZ, 0x10, R9 ;  /* 0x00000010ff087819 */ /* 0x000fc40000011609 */
[----:B------:R-:W-:-:S04]  /*6e90*/  SHF.R.S32.HI R32, RZ, 0x1f, R34 ;  /* 0x0000001fff207819 */ /* 0x000fc80000011422 */
[----:B------:R-:W-:-:S04]  /*6ea0*/  LEA.HI R32, R32, R34, RZ, 0x5 ;  /* 0x0000002220207211 */ /* 0x000fc800078f28ff */
[----:B------:R-:W-:-:S05]  /*6eb0*/  SHF.R.S32.HI R32, RZ, 0x5, R32 ;  /* 0x00000005ff207819 */ /* 0x000fca0000011420 */
[----:B------:R-:W-:Y:S01]  /*6ec0*/  IMAD R0, R32, 0x200, R29 ;  /* 0x0000020020007824 */ /* 0x000fe200078e021d */
[----:B------:R-:W-:Y:S02]  /*6ed0*/  PRMT R29, R3, 0x5410, R26 ;  /* 0x00005410031d7816 */ /* 0x000fe4000000001a */
[----:B------:R-:W-:Y:S01]  /*6ee0*/  PRMT R32, R15, 0x5410, R24 ;  /* 0x000054100f207816 */ /* 0x000fe20000000018 */
[----:B------:R-:W-:-:S04]  /*6ef0*/  IMAD R3, R0, 0x2, R19 ;  /* 0x0000000200037824 */ /* 0x000fc800078e0213 */
[C---:B------:R-:W-:Y:S02]  /*6f00*/  VIADD R4, R3.reuse, 0x18400 ;  /* 0x0001840003047836 */ /* 0x040fe40000000000 */
[----:B------:R-:W-:Y:S01]  /*6f10*/  VIADD R0, R3, 0x18440 ;  /* 0x0001844003007836 */ /* 0x000fe20000000000 */
[----:B--2---:R-:W-:Y:S06]  /*6f20*/  @!P0 BRA `(.L_x_1471) ;  /* 0x0000013000248947 */ /* 0x004fec0003800000 */
.L_x_1697:
[----:B------:R-:W-:Y:S05]  /*6f30*/  BSYNC B1 ;  /* 0x0000000000017941 */ /* 0x000fea0003800000 */
.L_x_1470:
[----:B------:R-:W-:Y:S01]  /*6f40*/  BSSY B1, `(.L_x_1472) ;  /* 0x0000059000017945 */ /* 0x000fe20003800000 */
[----:B------:R-:W-:Y:S02]  /*6f50*/  PRMT R34, R13, 0x5410, R20 ;  /* 0x000054100d227816 */ /* 0x000fe40000000014 */
[----:B------:R-:W-:Y:S02]  /*6f60*/  @P2 IADD3 R0, R4, -0x40, RZ ;  /* 0xffffffc004002810 */ /* 0x000fe40007ffe0ff */
        /* <DEDUP_REMOVED lines=10> */
[----:B------:R-:W-:Y:S01]  /*7010*/  LOP3.LUT R20, R33, 0xffff0000, RZ, 0xc0, !PT ;  /* 0xffff000021147812 */ /* 0x000fe200078ec0ff */
[C---:B------:R-:W-:Y:S01]  /*7020*/  IMAD.U32 R13, R29.reuse, 0x10000, RZ ;  /* 0x000100001d0d7824 */ /* 0x040fe200078e00ff */
[----:B------:R-:W-:Y:S02]  /*7030*/  LOP3.LUT R14, R29, 0xffff0000, RZ, 0xc0, !PT ;  /* 0xffff00001d0e7812 */ /* 0x000fe400078ec0ff */
[C---:B-1----:R-:W-:Y:S01]  /*7040*/  LOP3.LUT R5, R8.reuse, 0xffff0000, RZ, 0xc0, !PT ;  /* 0xffff000008057812 */ /* 0x042fe200078ec0ff */
[----:B------:R-:W-:Y:S01]  /*7050*/  IMAD.U32 R4, R8, 0x10000, RZ ;  /* 0x0001000008047824 */ /* 0x000fe200078e00ff */
[C---:B------:R-:W-:Y:S01]  /*7060*/  LOP3.LUT R8, R9.reuse, 0xffff0000, RZ, 0xc0, !PT ;  /* 0xffff000009087812 */ /* 0x040fe200078ec0ff */
[----:B------:R-:W-:Y:S02]  /*7070*/  IMAD.U32 R7, R9, 0x10000, RZ ;  /* 0x0001000009077824 */ /* 0x000fe400078e00ff */
[C---:B------:R-:W-:Y:S01]  /*7080*/  FMUL.FTZ R21, R5.reuse, R15 ;  /* 0x0000000f05157220 */ /* 0x040fe20000410000 */
[----:B------:R-:W-:Y:S01]  /*7090*/  FMUL.FTZ R24, R5, R13 ;  /* 0x0000000d05187220 */ /* 0x000fe20000410000 */
[----:B------:R-:W-:-:S02]  /*70a0*/  IMAD.U32 R9, R10, 0x10000, RZ ;  /* 0x000100000a097824 */ /* 0x000fc400078e00ff */
[----:B------:R-:W-:Y:S01]  /*70b0*/  FMUL.FTZ R26, R8, R20 ;  /* 0x00000014081a7220 */ /* 0x000fe20000410000 */
[C---:B------:R-:W-:Y:S02]  /*70c0*/  IMAD.U32 R12, R11.reuse, 0x10000, RZ ;  /* 0x000100000b0c7824 */ /* 0x040fe400078e00ff */
[----:B------:R-:W-:Y:S01]  /*70d0*/  FFMA.FTZ R21, R4, R13, -R21 ;  /* 0x0000000d04157223 */ /* 0x000fe20000010815 */
[----:B------:R-:W-:Y:S01]  /*70e0*/  LOP3.LUT R10, R10, 0xffff0000, RZ, 0xc0, !PT ;  /* 0xffff00000a0a7812 */ /* 0x000fe200078ec0ff */
[----:B------:R-:W-:Y:S01]  /*70f0*/  FFMA.FTZ R24, R4, R15, R24 ;  /* 0x0000000f04187223 */ /* 0x000fe20000010018 */
[----:B------:R-:W-:Y:S01]  /*7100*/  LOP3.LUT R11, R11, 0xffff0000, RZ, 0xc0, !PT ;  /* 0xffff00000b0b7812 */ /* 0x000fe200078ec0ff */
[----:B0-----:R-:W-:Y:S01]  /*7110*/  FMUL.FTZ R28, R8, R14 ;  /* 0x0000000e081c7220 */ /* 0x001fe20000410000 */
[C---:B------:R-:W-:Y:S01]  /*7120*/  LOP3.LUT R13, R34.reuse, 0xffff0000, RZ, 0xc0, !PT ;  /* 0xffff0000220d7812 */ /* 0x040fe200078ec0ff */
[----:B------:R-:W-:Y:S01]  /*7130*/  IMAD.U32 R8, R34, 0x10000, RZ ;  /* 0x0001000022087824 */ /* 0x000fe200078e00ff */
[C---:B------:R-:W-:Y:S01]  /*7140*/  LOP3.LUT R5, R27.reuse, 0xffff0000, RZ, 0xc0, !PT ;  /* 0xffff00001b057812 */ /* 0x040fe200078ec0ff */
[----:B------:R-:W-:-:S02]  /*7150*/  IMAD.U32 R4, R27, 0x10000, RZ ;  /* 0x000100001b047824 */ /* 0x000fc400078e00ff */
[C---:B------:R-:W-:Y:S01]  /*7160*/  FFMA.FTZ R26, R7.reuse, R14, -R26 ;  /* 0x0000000e071a7223 */ /* 0x040fe2000001081a */
[----:B------:R-:W-:Y:S01]  /*7170*/  FFMA.FTZ R7, R7, R20, R28 ;  /* 0x0000001407077223 */ /* 0x000fe2000001001c */
[C---:B------:R-:W-:Y:S01]  /*7180*/  FMUL.FTZ R14, R10.reuse, R8 ;  /* 0x000000080a0e7220 */ /* 0x040fe20000410000 */
[-C--:B------:R-:W-:Y:S01]  /*7190*/  FMUL.FTZ R15, R10, R4.reuse ;  /* 0x000000040a0f7220 */ /* 0x080fe20000410000 */
[C---:B------:R-:W-:Y:S01]  /*71a0*/  FMUL.FTZ R25, R11.reuse, R13 ;  /* 0x0000000d0b197220 */ /* 0x040fe20000410000 */
[-C--:B------:R-:W-:Y:S01]  /*71b0*/  FMUL.FTZ R20, R11, R5.reuse ;  /* 0x000000050b147220 */ /* 0x080fe20000410000 */
        /* <DEDUP_REMOVED lines=9> */
.L_x_1475:
[----:B------:R-:W-:Y:S05]  /*7250*/  BSYNC B2 ;  /* 0x0000000000027941 */ /* 0x000fea0003800000 */
.L_x_1474:
[----:B------:R-:W-:Y:S05]  /*7260*/  @P1 BRA `(.L_x_1473) ;  /* 0x0000000000981947 */ /* 0x000fea0003800000 */
[----:B-1----:R-:W1:Y:S01]  /*7270*/  LDS.128 R8, [R0] ;  /* 0x0000000000087984 */ /* 0x002e620000000c00 */
        /* <DEDUP_REMOVED lines=37> */
.L_x_1473:
[----:B------:R-:W-:Y:S05]  /*74d0*/  BSYNC B1 ;  /* 0x0000000000017941 */ /* 0x000fea0003800000 */
.L_x_1472:
[----:B------:R-:W-:-:S05]  /*74e0*/  VIADD R4, R200, 0x40 ;  /* 0x00000040c8047836 */ /* 0x000fca0000000000 */
[----:B------:R-:W-:-:S13]  /*74f0*/  ISETP.GE.AND P0, PT, R4, R37, PT ;  /* 0x000000250400720c */ /* 0x000fda0003f06270 */
[----:B------:R-:W-:Y:S05]  /*7500*/  @P0 BRA `(.L_x_1476) ;  /* 0x0000001400500947 */ /* 0x000fea0003800000 */
[----:B------:R-:W5:Y:S01]  /*7510*/  LDC R5, c[0x0][0x3f4] ;  /* 0x0000fd00ff057b82 */ /* 0x000f620000000800 */
[----:B------:R-:W-:Y:S01]  /*7520*/  BSSY B1, `(.L_x_1477) ;  /* 0x000002a000017945 */ /* 0x000fe20003800000 */
[-C--:B-----5:R-:W-:Y:S02]  /*7530*/  ISETP.GE.AND P0, PT, R22, R5.reuse, PT ;  /* 0x000000051600720c */ /* 0x0a0fe40003f06270 */
[----:B------:R-:W-:-:S11]  /*7540*/  ISETP.GE.AND P1, PT, R204, R5, PT ;  /* 0x00000005cc00720c */ /* 0x000fd60003f26270 */
[----:B------:R-:W-:Y:S05]  /*7550*/  @P0 BRA `(.L_x_1478) ;  /* 0x0000000000980947 */ /* 0x000fea0003800000 */
[----:B-12---:R-:W1:Y:S01]  /*7560*/  LDS.128 R8, [R3+0x1a400] ;  /* 0x01a4000003087984 */ /* 0x006e620000000c00 */
[----:B------:R-:W-:Y:S01]  /*7570*/  SHF.L.U32 R20, R29, 0x10, RZ ;  /* 0x000000101d147819 */ /* 0x000fe200000006ff */
[C---:B------:R-:W-:Y:S01]  /*7580*/  IMAD.U32 R24, R33.reuse, 0x10000, RZ ;  /* 0x0001000021187824 */ /* 0x040fe200078e00ff */
[----:B------:R-:W-:Y:S01]  /*7590*/  LOP3.LUT R33, R33, 0xffff0000, RZ, 0xc0, !PT ;  /* 0xffff000021217812 */ /* 0x000fe200078ec0ff */
[C---:B------:R-:W-:Y:S01]  /*75a0*/  IMAD.U32 R25, R34.reuse, 0x10000, RZ ;  /* 0x0001000022197824 */ /* 0x040fe200078e00ff */
[----:B------:R-:W-:Y:S02]  /*75b0*/  LOP3.LUT R29, R29, 0xffff0000, RZ, 0xc0, !PT ;  /* 0xffff00001d1d7812 */ /* 0x000fe400078ec0ff */
[----:B------:R-:W-:Y:S02]  /*75c0*/  LOP3.LUT R34, R34, 0xffff0000, RZ, 0xc0, !PT ;  /* 0xffff000022227812 */ /* 0x000fe400078ec0ff */
[C---:B-1----:R-:W-:Y:S01]  /*75d0*/  LOP3.LUT R5, R8.reuse, 0xffff0000, RZ, 0xc0, !PT ;  /* 0xffff000008057812 */ /* 0x042fe200078ec0ff */
[----:B------:R-:W-:Y:S01]  /*75e0*/  IMAD.U32 R4, R8, 0x10000, RZ ;  /* 0x0001000008047824 */ /* 0x000fe200078e00ff */
[C---:B------:R-:W-:Y:S01]  /*75f0*/  LOP3.LUT R8, R9.reuse, 0xffff0000, RZ, 0xc0, !PT ;  /* 0xffff000009087812 */ /* 0x040fe200078ec0ff */
[----:B------:R-:W-:-:S02]  /*7600*/  IMAD.U32 R7, R9, 0x10000, RZ ;  /* 0x0001000009077824 */ /* 0x000fc400078e00ff */
[-C--:B------:R-:W-:Y:S01]  /*7610*/  FMUL.FTZ R13, R24, R5.reuse ;  /* 0x00000005180d7220 */ /* 0x080fe20000410000 */
[----:B------:R-:W-:Y:S01]  /*7620*/  FMUL.FTZ R5, R20, R5 ;  /* 0x0000000514057220 */ /* 0x000fe20000410000 */
[----:B------:R-:W-:Y:S02]  /*7630*/  IMAD.U32 R9, R10, 0x10000, RZ ;  /* 0x000100000a097824 */ /* 0x000fe400078e00ff */
[----:B------:R-:W-:Y:S01]  /*7640*/  FMUL.FTZ R14, R33, R8 ;  /* 0x00000008210e7220 */ /* 0x000fe20000410000 */
[C---:B------:R-:W-:Y:S02]  /*7650*/  IMAD.U32 R12, R11.reuse, 0x10000, RZ ;  /* 0x000100000b0c7824 */ /* 0x040fe400078e00ff */
[-C--:B------:R-:W-:Y:S01]  /*7660*/  FFMA.FTZ R13, R20, R4.reuse, -R13 ;  /* 0x00000004140d7223 */ /* 0x080fe2000001080d */
[----:B------:R-:W-:Y:S01]  /*7670*/  LOP3.LUT R10, R10, 0xffff0000, RZ, 0xc0, !PT ;  /* 0xffff00000a0a7812 */ /* 0x000fe200078ec0ff */
[----:B------:R-:W-:Y:S01]  /*7680*/  FFMA.FTZ R4, R24, R4, R5 ;  /* 0x0000000418047223 */ /* 0x000fe20000010005 */
[----:B------:R-:W-:Y:S01]  /*7690*/  LOP3.LUT R11, R11, 0xffff0000, RZ, 0xc0, !PT ;  /* 0xffff00000b0b7812 */ /* 0x000fe200078ec0ff */
[----:B------:R-:W-:Y:S01]  /*76a0*/  FMUL.FTZ R8, R29, R8 ;  /* 0x000000081d087220 */ /* 0x000fe20000410000 */
[C---:B------:R-:W-:Y:S01]  /*76b0*/  LOP3.LUT R24, R27.reuse, 0xffff0000, RZ, 0xc0, !PT ;  /* 0xffff00001b187812 */ /* 0x040fe200078ec0ff */
[----:B------:R-:W-:-:S02]  /*76c0*/  IMAD.U32 R5, R27, 0x10000, RZ ;  /* 0x000100001b057824 */ /* 0x000fc400078e00ff */
[-C--:B------:R-:W-:Y:S01]  /*76d0*/  FFMA.FTZ R14, R29, R7.reuse, -R14 ;  /* 0x000000071d0e7223 */ /* 0x080fe2000001080e */
[----:B------:R-:W-:Y:S01]  /*76e0*/  FFMA.FTZ R7, R33, R7, R8 ;  /* 0x0000000721077223 */ /* 0x000fe20000010008 */
[-C--:B------:R-:W-:Y:S01]  /*76f0*/  FMUL.FTZ R8, R25, R10.reuse ;  /* 0x0000000a19087220 */ /* 0x080fe20000410000 */
        /* <DEDUP_REMOVED lines=12> */
.L_x_1478:
[----:B------:R-:W-:Y:S05]  /*77c0*/  BSYNC B1 ;  /* 0x0000000000017941 */ /* 0x000fea0003800000 */
.L_x_1477:
[----:B------:R-:W-:Y:S05]  /*77d0*/  @P1 BRA `(.L_x_1476) ;  /* 0x00000010009c1947 */ /* 0x000fea0003800000 */
[----:B-12---:R-:W1:Y:S01]  /*77e0*/  LDS.128 R8, [R0+0x2000] ;  /* 0x0020000000087984 */ /* 0x006e620000000c00 */
[C---:B------:R-:W-:Y:S01]  /*77f0*/  IMAD.U32 R15, R35.reuse, 0x10000, RZ ;  /* 0x00010000230f7824 */ /* 0x040fe200078e00ff */
[----:B------:R-:W-:Y:S01]  /*7800*/  LOP3.LUT R35, R35, 0xffff0000, RZ, 0xc0, !PT ;  /* 0xffff000023237812 */ /* 0x000fe200078ec0ff */
[C---:B------:R-:W-:Y:S01]  /*7810*/  IMAD.U32 R13, R31.reuse, 0x10000, RZ ;  /* 0x000100001f0d7824 */ /* 0x040fe200078e00ff */
[----:B------:R-:W-:Y:S01]  /*7820*/  LOP3.LUT R31, R31, 0xffff0000, RZ, 0xc0, !PT ;  /* 0xffff00001f1f7812 */ /* 0x000fe200078ec0ff */
[C---:B------:R-:W-:Y:S01]  /*7830*/  IMAD.U32 R21, R36.reuse, 0x10000, RZ ;  /* 0x0001000024157824 */ /* 0x040fe200078e00ff */
[----:B------:R-:W-:Y:S02]  /*7840*/  LOP3.LUT R20, R36, 0xffff0000, RZ, 0xc0, !PT ;  /* 0xffff000024147812 */ /* 0x000fe400078ec0ff */
[C---:B-1----:R-:W-:Y:S01]  /*7850*/  LOP3.LUT R4, R8.reuse, 0xffff0000, RZ, 0xc0, !PT ;  /* 0xffff000008047812 */ /* 0x042fe200078ec0ff */
[----:B------:R-:W-:Y:S01]  /*7860*/  IMAD.U32 R3, R8, 0x10000, RZ ;  /* 0x0001000008037824 */ /* 0x000fe200078e00ff */
[C---:B------:R-:W-:Y:S01]  /*7870*/  LOP3.LUT R8, R9.reuse, 0xffff0000, RZ, 0xc0, !PT ;  /* 0xffff000009087812 */ /* 0x040fe200078ec0ff */
[----:B------:R-:W-:Y:S01]  /*7880*/  IMAD.U32 R5, R9, 0x10000, RZ ;  /* 0x0001000009057824 */ /* 0x000fe200078e00ff */
[C---:B------:R-:W-:Y:S01]  /*7890*/  LOP3.LUT R9, R10.reuse, 0xffff0000, RZ, 0xc0, !PT ;  /* 0xffff00000a097812 */ /* 0x040fe200078ec0ff */
[-C--:B------:R-:W-:Y:S01]  /*78a0*/  FMUL.FTZ R12, R15, R4.reuse ;  /* 0x000000040f0c7220 */ /* 0x080fe20000410000 */
[----:B------:R-:W-:Y:S01]  /*78b0*/  FMUL.FTZ R4, R13, R4 ;  /* 0x000000040d047220 */ /* 0x000fe20000410000 */
[----:B------:R-:W-:-:S02]  /*78c0*/  IMAD.U32 R7, R10, 0x10000, RZ ;  /* 0x000100000a077824 */ /* 0x000fc400078e00ff */
[-C--:B------:R-:W-:Y:S01]  /*78d0*/  FMUL.FTZ R14, R35, R8.reuse ;  /* 0x00000008230e7220 */ /* 0x080fe20000410000 */
[-C--:B------:R-:W-:Y:S01]  /*78e0*/  FFMA.FTZ R12, R13, R3.reuse, -R12 ;  /* 0x000000030d0c7223 */ /* 0x080fe2000001080c */
[----:B------:R-:W-:Y:S01]  /*78f0*/  FFMA.FTZ R3, R15, R3, R4 ;  /* 0x000000030f037223 */ /* 0x000fe20000010004 */
[----:B------:R-:W-:Y:S02]  /*7900*/  IMAD.U32 R10, R11, 0x10000, RZ ;  /* 0x000100000b0a7824 */ /* 0x000fe400078e00ff */
[----:B------:R-:W-:Y:S01]  /*7910*/  FMUL.FTZ R8, R31, R8 ;  /* 0x000000081f087220 */ /* 0x000fe20000410000 */
[C---:B------:R-:W-:Y:S01]  /*7920*/  IMAD.U32 R15, R32.reuse, 0x10000, RZ ;  /* 0x00010000200f7824 */ /* 0x040fe200078e00ff */
[----:B------:R-:W-:Y:S01]  /*7930*/  LOP3.LUT R11, R11, 0xffff0000, RZ, 0xc0, !PT ;  /* 0xffff00000b0b7812 */ /* 0x000fe200078ec0ff */
[-C--:B------:R-:W-:Y:S01]  /*7940*/  FFMA.FTZ R14, R31, R5.reuse, -R14 ;  /* 0x000000051f0e7223 */ /* 0x080fe2000001080e */
[----:B------:R-:W-:Y:S01]  /*7950*/  LOP3.LUT R32, R32, 0xffff0000, RZ, 0xc0, !PT ;  /* 0xffff000020207812 */ /* 0x000fe200078ec0ff */
[----:B------:R-:W-:Y:S01]  /*7960*/  FFMA.FTZ R5, R35, R5, R8 ;  /* 0x0000000523057223 */ /* 0x000fe20000010008 */
[-C--:B------:R-:W-:Y:S01]  /*7970*/  FMUL.FTZ R4, R21, R9.reuse ;  /* 0x0000000915047220 */ /* 0x080fe20000410000 */
[C---:B------:R-:W-:Y:S01]  /*7980*/  FMUL.FTZ R8, R15.reuse, R9 ;  /* 0x000000090f087220 */ /* 0x040fe20000410000 */
[-C--:B------:R-:W-:Y:S01]  /*7990*/  FMUL.FTZ R9, R20, R11.reuse ;  /* 0x0000000b14097220 */ /* 0x080fe20000410000 */
[C---:B------:R-:W-:Y:S01]  /*79a0*/  FMUL.FTZ R13, R32.reuse, R11 ;  /* 0x0000000b200d7220 */ /* 0x040fe20000410000 */
[-C--:B------:R-:W-:Y:S01]  /*79b0*/  FFMA.FTZ R4, R15, R7.reuse, -R4 ;  /* 0x000000070f047223 */ /* 0x080fe20000010804 */
[----:B------:R-:W-:Y:S01]  /*79c0*/  FFMA.FTZ R7, R21, R7, R8 ;  /* 0x0000000715077223 */ /* 0x000fe20000010008 */
[-C--:B------:R-:W-:Y:S01]  /*79d0*/  FFMA.FTZ R11, R32, R10.reuse, -R9 ;  /* 0x0000000a200b7223 */ /* 0x080fe20000010809 */
[----:B------:R-:W-:Y:S01]  /*79e0*/  FFMA.FTZ R20, R20, R10, R13 ;  /* 0x0000000a14147223 */ /* 0x000fe2000001000d */
[----:B------:R-:W-:-:S02]  /*79f0*/  F2FP.BF16.F32.PACK_AB R8, R3, R12 ;  /* 0x0000000c0308723e */ /* 0x000fc400000010ff */
[----:B------:R-:W-:Y:S02]  /*7a00*/  F2FP.BF16.F32.PACK_AB R9, R5, R14 ;  /* 0x0000000e0509723e */ /* 0x000fe400000010ff */
[----:B------:R-:W-:Y:S02]  /*7a10*/  F2FP.BF16.F32.PACK_AB R10, R7, R4 ;  /* 0x00000004070a723e */ /* 0x000fe400000010ff */
[----:B------:R-:W-:-:S05]  /*7a20*/  F2FP.BF16.F32.PACK_AB R11, R20, R11 ;  /* 0x0000000b140b723e */ /* 0x000fca00000010ff */
[----:B------:R1:W-:Y:S01]  /*7a30*/  STS.128 [R0+0x2000], R8 ;  /* 0x0020000800007388 */ /* 0x0003e20000000c00 */
[----:B------:R-:W-:Y:S05]  /*7a40*/  BRA `(.L_x_1476) ;  /* 0x0000001000007947 */ /* 0x000fea0003800000 */
.L_x_1466:
[----:B------:R-:W-:-:S03]  /*7a50*/  UMOV UR4, 0xffffffff ;  /* 0xffffffff00047882 */ /* 0x000fc60000000000 */
[----:B------:R-:W-:Y:S05]  /*7a60*/  BRA.DIV UR4, `(.L_x_1479) ;  /* 0x0000012604687947 */ /* 0x000fea000b800000 */
[----:B------:R0:W1:Y:S04]  /*7a70*/  SHFL.IDX PT, R0, R25, RZ, 0x1c1f ;  /* 0x001c1fff19007589 */ /* 0x00006800000e0000 */
[----:B------:R0:W0:Y:S04]  /*7a80*/  SHFL.IDX PT, R3, R24, RZ, 0x1c1f ;  /* 0x001c1fff18037589 */ /* 0x00002800000e0000 */
[----:B------:R0:W0:Y:S04]  /*7a90*/  SHFL.IDX PT, R4, R27, RZ, 0x1c1f ;  /* 0x001c1fff1b047589 */ /* 0x00002800000e0000 */
[----:B------:R0:W0:Y:S02]  /*7aa0*/  SHFL.IDX PT, R5, R26, RZ, 0x1c1f ;  /* 0x001c1fff1a057589 */ /* 0x00002400000e0000 */
.L_x_1703:
[----:B------:R-:W5:Y:S01]  /*7ab0*/  LDL R8, [R1+0x64] ;  /* 0x0000640001087983 */ /* 0x000f620000100800 */
[----:B------:R-:W-:Y:S01]  /*7ac0*/  ULDC UR4, c[0x0][0x448] ;  /* 0x0001120000047ab9 */ /* 0x000fe20000000800 */
[----:B----4-:R-:W4:Y:S01]  /*7ad0*/  LDC R45, c[0x0][0x3f4] ;  /* 0x0000fd00ff2d7b82 */ /* 0x010f220000000800 */
[----:B------:R-:W-:Y:S01]  /*7ae0*/  IMAD R90, R90, UR4, RZ ;  /* 0x000000045a5a7c24 */ /* 0x000fe2000f8e02ff */
[----:B------:R-:W-:Y:S01]  /*7af0*/  BSSY B1, `(.L_x_1480) ;  /* 0x0000017000017945 */ /* 0x000fe20003800000 */
[----:B------:R-:W-:Y:S02]  /*7b00*/  CS2R R10, SRZ ;  /* 0x00000000000a7805 */ /* 0x000fe4000001ff00 */
[----:B------:R-:W-:Y:S02]  /*7b10*/  CS2R R14, SRZ ;  /* 0x00000000000e7805 */ /* 0x000fe4000001ff00 */
[----:B------:R-:W-:Y:S02]  /*7b20*/  CS2R R12, SRZ ;  /* 0x00000000000c7805 */ /* 0x000fe4000001ff00 */
[----:B------:R-:W-:-:S02]  /*7b30*/  ISETP.GE.AND P0, PT, R6, R90, PT ;  /* 0x0000005a0600720c */ /* 0x000fc40003f06270 */
[----:B-----5:R-:W-:-:S04]  /*7b40*/  LEA.HI R7, R8, R8, RZ, 0x1 ;  /* 0x0000000808077211 */ /* 0x020fc800078f08ff */
[----:B------:R-:W-:-:S05]  /*7b50*/  LOP3.LUT R7, R7, 0xfffffffe, RZ, 0xc0, !PT ;  /* 0xfffffffe07077812 */ /* 0x000fca00078ec0ff */
[----:B------:R-:W-:Y:S01]  /*7b60*/  IMAD.IADD R6, R8, 0x1, -R7 ;  /* 0x0000000108067824 */ /* 0x000fe200078e0a07 */
[----:B------:R-:W-:-:S04]  /*7b70*/  CS2R R8, SRZ ;  /* 0x0000000000087805 */ /* 0x000fc8000001ff00 */
[----:B0-----:R-:W-:Y:S01]  /*7b80*/  SHF.L.U32 R26, R6, 0x1f, RZ ;  /* 0x0000001f061a7819 */ /* 0x001fe200000006ff */
[----:B----4-:R-:W-:Y:S06]  /*7b90*/  @P0 BRA `(.L_x_1481) ;  /* 0x0000000000300947 */ /* 0x010fec0003800000 */
[----:B------:R-:W-:Y:S01]  /*7ba0*/  ULDC UR4, c[0x0][0x3f4] ;  /* 0x0000fd0000047ab9 */ /* 0x000fe20000000800 */
[C---:B------:R-:W-:Y:S01]  /*7bb0*/  IMAD.SHL.U32 R24, R16.reuse, 0x2, RZ ;  /* 0x0000000210187824 */ /* 0x040fe200078e00ff */
[C---:B------:R-:W-:Y:S02]  /*7bc0*/  ISETP.GE.AND P2, PT, R16.reuse, UR4, PT ;  /* 0x0000000410007c0c */ /* 0x040fe4000bf46270 */
[----:B------:R-:W-:Y:S02]  /*7bd0*/  CS2R R10, SRZ ;  /* 0x00000000000a7805 */ /* 0x000fe4000001ff00 */
[----:B------:R-:W-:Y:S02]  /*7be0*/  SHF.L.U64.HI R7, R16, 0x1, R17 ;  /* 0x0000000110077819 */ /* 0x000fe40000010211 */
[-C--:B------:R-:W-:Y:S02]  /*7bf0*/  IADD3 R20, P0, R3, R24.reuse, RZ ;  /* 0x0000001803147210 */ /* 0x080fe40007f1e0ff */
[----:B------:R-:W-:-:S03]  /*7c00*/  IADD3 R24, P1, R5, R24, RZ ;  /* 0x0000001805187210 */ /* 0x000fc60007f3e0ff */
[--C-:B-1----:R-:W-:Y:S02]  /*7c10*/  IMAD.X R21, R0, 0x1, R7.reuse, P0 ;  /* 0x0000000100157824 */ /* 0x102fe400000e0607 */
[----:B------:R-:W-:Y:S01]  /*7c20*/  IMAD.X R25, R4, 0x1, R7, P1 ;  /* 0x0000000104197824 */ /* 0x000fe200008e0607 */
[----:B------:R-:W-:Y:S07]  /*7c30*/  @P2 BRA `(.L_x_1481) ;  /* 0x0000000000082947 */ /* 0x000fee0003800000 */
[----:B------:R0:W5:Y:S04]  /*7c40*/  LD.E.128 R12, desc[UR60][R20.64] ;  /* 0x0000003c140c7980 */ /* 0x000168000c101d00 */
[----:B------:R0:W5:Y:S02]  /*7c50*/  LD.E.128 R8, desc[UR60][R24.64] ;  /* 0x0000003c18087980 */ /* 0x000164000c101d00 */
.L_x_1481:
[----:B------:R-:W-:Y:S05]  /*7c60*/  BSYNC B1 ;  /* 0x0000000000017941 */ /* 0x000fea0003800000 */
.L_x_1480:
[----:B------:R-:W4:Y:S01]  /*7c70*/  SYNCS.PHASECHK.TRANS64.TRYWAIT P1, [R19+URZ+0x32400], R26 ;  /* 0x0324001a130075a7 */ /* 0x000f22000802017f */
[----:B-1----:R-:W-:Y:S01]  /*7c80*/  IMAD R0, R33, -0x80, R90 ;  /* 0xffffff8021007824 */ /* 0x002fe200078e025a */
[--C-:B0----5:R-:W-:Y:S01]  /*7c90*/  SHF.R.U64 R25, R12, 0x10, R13.reuse ;  /* 0x000000100c197819 */ /* 0x121fe2000000120d */
[--C-:B------:R-:W-:Y:S01]  /*7ca0*/  IMAD.MOV.U32 R21, RZ, RZ, R13.reuse ;  /* 0x000000ffff157224 */ /* 0x100fe200078e000d */
[----:B------:R-:W-:Y:S01]  /*7cb0*/  SHF.R.U32.HI R32, RZ, 0x10, R13 ;  /* 0x00000010ff207819 */ /* 0x000fe2000001160d */
[----:B------:R-:W-:Y:S01]  /*7cc0*/  IMAD.MOV.U32 R20, RZ, RZ, R12 ;  /* 0x000000ffff147224 */ /* 0x000fe200078e000c */
[----:B------:R-:W-:Y:S01]  /*7cd0*/  MOV R3, R14 ;  /* 0x0000000e00037202 */ /* 0x000fe20000000f00 */
[--C-:B------:R-:W-:Y:S01]  /*7ce0*/  IMAD.MOV.U32 R13, RZ, RZ, R15.reuse ;  /* 0x000000ffff0d7224 */ /* 0x100fe200078e000f */
[--C-:B------:R-:W-:Y:S01]  /*7cf0*/  SHF.R.U64 R28, R14, 0x10, R15.reuse ;  /* 0x000000100e1c7819 */ /* 0x100fe2000000120f */
[----:B------:R-:W-:Y:S01]  /*7d00*/  IMAD.MOV.U32 R7, RZ, RZ, R8 ;  /* 0x000000ffff077224 */ /* 0x000fe200078e0008 */
[----:B------:R-:W-:Y:S01]  /*7d10*/  SHF.R.U32.HI R24, RZ, 0x10, R15 ;  /* 0x00000010ff187819 */ /* 0x000fe2000001160f */
[--C-:B------:R-:W-:Y:S01]  /*7d20*/  IMAD.MOV.U32 R12, RZ, RZ, R9.reuse ;  /* 0x000000ffff0c7224 */ /* 0x100fe200078e0009 */
[--C-:B------:R-:W-:Y:S01]  /*7d30*/  SHF.R.U64 R14, R8, 0x10, R9.reuse ;  /* 0x00000010080e7819 */ /* 0x100fe20000001209 */
[----:B------:R-:W-:Y:S01]  /*7d40*/  IMAD.MOV.U32 R4, RZ, RZ, R10 ;  /* 0x000000ffff047224 */ /* 0x000fe200078e000a */
[----:B------:R-:W-:Y:S01]  /*7d50*/  SHF.R.U32.HI R15, RZ, 0x10, R9 ;  /* 0x00000010ff0f7819 */ /* 0x000fe20000011609 */
[--C-:B------:R-:W-:Y:S01]  /*7d60*/  IMAD.MOV.U32 R5, RZ, RZ, R11.reuse ;  /* 0x000000ffff057224 */ /* 0x100fe200078e000b */
[----:B------:R-:W-:Y:S01]  /*7d70*/  ISETP.GE.AND P0, PT, R16, R45, PT ;  /* 0x0000002d1000720c */ /* 0x000fe20003f06270 */
[----:B------:R-:W-:Y:S01]  /*7d80*/  VIADD R29, R200, 0x40 ;  /* 0x00000040c81d7836 */ /* 0x000fe20000000000 */
[----:B------:R-:W-:Y:S01]  /*7d90*/  VIMNMX R27, R0, 0x80, PT ;  /* 0x00000080001b7848 */ /* 0x000fe20003fe0100 */
[----:B------:R-:W-:Y:S01]  /*7da0*/  BSSY B1, `(.L_x_1482) ;  /* 0x000000e000017945 */ /* 0x000fe20003800000 */
[----:B------:R-:W-:-:S02]  /*7db0*/  SHF.R.U64 R9, R10, 0x10, R11 ;  /* 0x000000100a097819 */ /* 0x000fc4000000120b */
[----:B------:R-:W-:Y:S02]  /*7dc0*/  SHF.R.U32.HI R8, RZ, 0x10, R11 ;  /* 0x00000010ff087819 */ /* 0x000fe4000001160b */
[-C--:B------:R-:W-:Y:S02]  /*7dd0*/  ISETP.GE.OR P2, PT, R200, R27.reuse, P0 ;  /* 0x0000001bc800720c */ /* 0x080fe40000746670 */
[----:B------:R-:W-:Y:S02]  /*7de0*/  PRMT R40, R3, 0x5410, R28 ;  /* 0x0000541003287816 */ /* 0x000fe4000000001c */
[----:B------:R-:W-:Y:S02]  /*7df0*/  PRMT R39, R20, 0x5410, R25 ;  /* 0x0000541014277816 */ /* 0x000fe40000000019 */
[----:B------:R-:W-:Y:S02]  /*7e00*/  ISETP.GE.OR P0, PT, R29, R27, P0 ;  /* 0x0000001b1d00720c */ /* 0x000fe40000706670 */
[----:B------:R-:W-:-:S02]  /*7e10*/  PRMT R0, R21, 0x5410, R32 ;  /* 0x0000541015007816 */ /* 0x000fc40000000020 */
[----:B------:R-:W-:Y:S02]  /*7e20*/  PRMT R3, R13, 0x5410, R24 ;  /* 0x000054100d037816 */ /* 0x000fe40000000018 */
[----:B------:R-:W-:Y:S02]  /*7e30*/  PRMT R41, R7, 0x5410, R14 ;  /* 0x0000541007297816 */ /* 0x000fe4000000000e */
[----:B------:R-:W-:Y:S02]  /*7e40*/  PRMT R42, R12, 0x5410, R15 ;  /* 0x000054100c2a7816 */ /* 0x000fe4000000000f */
[----:B------:R-:W-:Y:S02]  /*7e50*/  PRMT R43, R4, 0x5410, R9 ;  /* 0x00005410042b7816 */ /* 0x000fe40000000009 */
[----:B------:R-:W-:Y:S01]  /*7e60*/  PRMT R44, R5, 0x5410, R8 ;  /* 0x00005410052c7816 */ /* 0x000fe20000000008 */
[----:B----4-:R-:W-:Y:S06]  /*7e70*/  @!P1 BRA `(.L_x_1483) ;  /* 0x0000012000d89947 */ /* 0x010fec0003800000 */
.L_x_1704:
[----:B------:R-:W-:Y:S05]  /*7e80*/  BSYNC B1 ;  /* 0x0000000000017941 */ /* 0x000fea0003800000 */
.L_x_1482:
[----:B------:R-:W-:Y:S04]  /*7e90*/  BSSY B1, `(.L_x_1484) ;  /* 0x0000060000017945 */ /* 0x000fe80003800000 */
[----:B------:R-:W-:Y:S05]  /*7ea0*/  @P2 BRA `(.L_x_1485) ;  /* 0x0000000400782947 */ /* 0x000fea0003800000 */
[----:B------:R-:W4:Y:S01]  /*7eb0*/  LDL R4, [R1+0x6c] ;  /* 0x00006c0001047983 */ /* 0x000f220000100800 */
[----:B------:R-:W-:Y:S01]  /*7ec0*/  SHF.L.U32 R28, R41, 0x10, RZ ;  /* 0x00000010291c7819 */ /* 0x000fe200000006ff */
[----:B------:R-:W-:Y:S01]  /*7ed0*/  IMAD.U32 R27, R39, 0x10000, RZ ;  /* 0x00010000271b7824 */ /* 0x000fe200078e00ff */
[----:B------:R-:W-:Y:S01]  /*7ee0*/  LOP3.LUT R29, R41, 0xffff0000, RZ, 0xc0, !PT ;  /* 0xffff0000291d7812 */ /* 0x000fe200078ec0ff */
[----:B------:R-:W1:Y:S01]  /*7ef0*/  S2R R5, SR_TID.X ;  /* 0x0000000000057919 */ /* 0x000e620000002100 */
[----:B------:R-:W-:Y:S02]  /*7f00*/  IMAD.U32 R32, R43, 0x10000, RZ ;  /* 0x000100002b207824 */ /* 0x000fe400078e00ff */
[----:B-1----:R-:W-:-:S05]  /*7f10*/  VIADD R5, R5, 0xffffff80 ;  /* 0xffffff8005057836 */ /* 0x002fca0000000000 */
[----:B------:R-:W-:-:S04]  /*7f20*/  SHF.R.S32.HI R9, RZ, 0x1f, R5 ;  /* 0x0000001fff097819 */ /* 0x000fc80000011405 */
[----:B------:R-:W-:Y:S01]  /*7f30*/  LEA.HI R9, R9, R5, RZ, 0x5 ;  /* 0x0000000509097211 */ /* 0x000fe200078f28ff */
[----:B------:R-:W-:-:S03]  /*7f40*/  IMAD.IADD R5, R16, 0x1, R45 ;  /* 0x0000000110057824 */ /* 0x000fc600078e022d */
[----:B------:R-:W-:Y:S01]  /*7f50*/  SHF.R.S32.HI R9, RZ, 0x5, R9 ;  /* 0x00000005ff097819 */ /* 0x000fe20000011409 */
[----:B----4-:R-:W-:-:S05]  /*7f60*/  IMAD.SHL.U32 R4, R4, 0x40, RZ ;  /* 0x0000004004047824 */ /* 0x010fca00078e00ff */
[----:B------:R-:W-:-:S04]  /*7f70*/  LOP3.LUT R7, R4, 0x1c0, RZ, 0xc0, !PT ;  /* 0x000001c004077812 */ /* 0x000fc800078ec0ff */
[C---:B------:R-:W-:Y:S02]  /*7f80*/  LOP3.LUT R4, R7.reuse, 0x38, R16, 0xf8, !PT ;  /* 0x0000003807047812 */ /* 0x040fe400078ef810 */
[----:B------:R-:W-:Y:S02]  /*7f90*/  SHF.R.U32.HI R8, RZ, 0x3, R7 ;  /* 0x00000003ff087819 */ /* 0x000fe40000011607 */
[----:B------:R-:W-:Y:S02]  /*7fa0*/  LOP3.LUT R5, R7, 0x38, R5, 0xf8, !PT ;  /* 0x0000003807057812 */ /* 0x000fe400078ef805 */
[-C--:B------:R-:W-:Y:S02]  /*7fb0*/  LOP3.LUT R4, R4, R8.reuse, RZ, 0x3c, !PT ;  /* 0x0000000804047212 */ /* 0x080fe400078e3cff */
[----:B------:R-:W-:-:S03]  /*7fc0*/  LOP3.LUT R5, R5, R8, RZ, 0x3c, !PT ;  /* 0x0000000805057212 */ /* 0x000fc600078e3cff */
[----:B------:R-:W-:-:S04]  /*7fd0*/  IMAD R4, R9, 0x200, R4 ;  /* 0x0000020009047824 */ /* 0x000fc800078e0204 */
[----:B------:R-:W-:Y:S02]  /*7fe0*/  IMAD R37, R4, 0x2, R19 ;  /* 0x0000000204257824 */ /* 0x000fe400078e0213 */
[----:B------:R-:W-:-:S03]  /*7ff0*/  IMAD R4, R9, 0x200, R5 ;  /* 0x0000020009047824 */ /* 0x000fc600078e0205 */
[----:B------:R-:W1:Y:S01]  /*8000*/  LDS.128 R8, [R37+0x18400] ;  /* 0x0184000025087984 */ /* 0x000e620000000c00 */
[----:B------:R-:W-:-:S05]  /*8010*/  IMAD R38, R4, 0x2, R19 ;  /* 0x0000000204267824 */ /* 0x000fca00078e0213 */
[----:B------:R-:W4:Y:S01]  /*8020*/  LDS.128 R12, [R38+0x18400] ;  /* 0x01840000260c7984 */ /* 0x000f220000000c00 */
[C---:B-1----:R-:W-:Y:S01]  /*8030*/  IMAD.U32 R4, R8.reuse, 0x10000, RZ ;  /* 0x0001000008047824 */ /* 0x042fe200078e00ff */
[----:B------:R-:W-:Y:S01]  /*8040*/  LOP3.LUT R5, R8, 0xffff0000, RZ, 0xc0, !PT ;  /* 0xffff000008057812 */ /* 0x000fe200078ec0ff */
[C---:B------:R-:W-:Y:S01]  /*8050*/  IMAD.U32 R7, R9.reuse, 0x10000, RZ ;  /* 0x0001000009077824 */ /* 0x040fe200078e00ff */
[----:B------:R-:W-:Y:S01]  /*8060*/  LOP3.LUT R8, R9, 0xffff0000, RZ, 0xc0, !PT ;  /* 0xffff000009087812 */ /* 0x000fe200078ec0ff */
[C---:B------:R-:W-:Y:S01]  /*8070*/  IMAD.U32 R9, R10.reuse, 0x10000, RZ ;  /* 0x000100000a097824 */ /* 0x040fe200078e00ff */
[----:B------:R-:W-:Y:S01]  /*8080*/  LOP3.LUT R10, R10, 0xffff0000, RZ, 0xc0, !PT ;  /* 0xffff00000a0a7812 */ /* 0x000fe200078ec0ff */
[C---:B----4-:R-:W-:Y:S01]  /*8090*/  IMAD.U32 R21, R12.reuse, 0x10000, RZ ;  /* 0x000100000c157824 */ /* 0x050fe200078e00ff */
[----:B------:R-:W-:Y:S01]  /*80a0*/  LOP3.LUT R12, R12, 0xffff0000, RZ, 0xc0, !PT ;  /* 0xffff00000c0c7812 */ /* 0x000fe200078ec0ff */
[C---:B------:R-:W-:Y:S01]  /*80b0*/  IMAD.U32 R25, R14.reuse, 0x10000, RZ ;  /* 0x000100000e197824 */ /* 0x040fe200078e00ff */
[----:B------:R-:W-:Y:S01]  /*80c0*/  LOP3.LUT R14, R14, 0xffff0000, RZ, 0xc0, !PT ;  /* 0xffff00000e0e7812 */ /* 0x000fe200078ec0ff */
[CC--:B------:R-:W-:Y:S01]  /*80d0*/  FMUL.FTZ R31, R21.reuse, R28.reuse ;  /* 0x0000001c151f7220 */ /* 0x0c0fe20000410000 */
[----:B------:R-:W-:Y:S01]  /*80e0*/  FMUL.FTZ R33, R21, R27 ;  /* 0x0000001b15217220 */ /* 0x000fe20000410000 */
[----:B------:R-:W-:Y:S01]  /*80f0*/  LOP3.LUT R21, R39, 0xffff0000, RZ, 0xc0, !PT ;  /* 0xffff000027157812 */ /* 0x000fe200078ec0ff */
[----:B------:R-:W-:Y:S01]  /*8100*/  FMUL.FTZ R34, R12, R29 ;  /* 0x0000001d0c227220 */ /* 0x000fe20000410000 */
[C---:B------:R-:W-:Y:S01]  /*8110*/  FFMA.FTZ R31, R4.reuse, R27, -R31 ;  /* 0x0000001b041f7223 */ /* 0x040fe2000001081f */
[----:B------:R-:W-:Y:S01]  /*8120*/  FFMA.FTZ R33, R4, R28, R33 ;  /* 0x0000001c04217223 */ /* 0x000fe20000010021 */
[----:B------:R-:W-:-:S02]  /*8130*/  IMAD.U32 R4, R40, 0x10000, RZ ;  /* 0x0001000028047824 */ /* 0x000fc400078e00ff */
[-C--:B------:R-:W-:Y:S01]  /*8140*/  FMUL.FTZ R12, R12, R21.reuse ;  /* 0x000000150c0c7220 */ /* 0x080fe20000410000 */
[----:B------:R-:W-:Y:S01]  /*8150*/  FFMA.FTZ R34, R5, R21, -R34 ;  /* 0x0000001505227223 */ /* 0x000fe20000010822 */
[----:B------:R-:W-:Y:S01]  /*8160*/  FMUL.FTZ R36, R25, R32 ;  /* 0x0000002019247220 */ /* 0x000fe20000410000 */
[----:B------:R-:W-:Y:S01]  /*8170*/  LOP3.LUT R21, R43, 0xffff0000, RZ, 0xc0, !PT ;  /* 0xffff00002b157812 */ /* 0x000fe200078ec0ff */
[-C--:B------:R-:W-:Y:S01]  /*8180*/  FMUL.FTZ R25, R25, R4.reuse ;  /* 0x0000000419197220 */ /* 0x080fe20000410000 */
[----:B------:R-:W-:Y:S01]  /*8190*/  FFMA.FTZ R28, R5, R29, R12 ;  /* 0x0000001d051c7223 */ /* 0x000fe2000001000c */
[----:B------:R-:W-:Y:S01]  /*81a0*/  LOP3.LUT R5, R40, 0xffff0000, RZ, 0xc0, !PT ;  /* 0xffff000028057812 */ /* 0x000fe200078ec0ff */
[C---:B------:R-:W-:Y:S01]  /*81b0*/  FFMA.FTZ R36, R9.reuse, R4, -R36 ;  /* 0x0000000409247223 */ /* 0x040fe20000010824 */
[----:B------:R-:W-:Y:S01]  /*81c0*/  FFMA.FTZ R32, R9, R32, R25 ;  /* 0x0000002009207223 */ /* 0x000fe20000010019 */
[----:B------:R-:W-:Y:S01]  /*81d0*/  FMUL.FTZ R25, R14, R21 ;  /* 0x000000150e197220 */ /* 0x000fe20000410000 */
[----:B------:R-:W-:-:S02]  /*81e0*/  IMAD.U32 R24, R13, 0x10000, RZ ;  /* 0x000100000d187824 */ /* 0x000fc400078e00ff */
[-C--:B------:R-:W-:Y:S01]  /*81f0*/  FMUL.FTZ R29, R14, R5.reuse ;  /* 0x000000050e1d7220 */ /* 0x080fe20000410000 */
[----:B------:R-:W-:Y:S02]  /*8200*/  IMAD.U32 R9, R42, 0x10000, RZ ;  /* 0x000100002a097824 */ /* 0x000fe400078e00ff */
[----:B------:R-:W-:Y:S01]  /*8210*/  FFMA.FTZ R27, R10, R5, -R25 ;  /* 0x000000050a1b7223 */ /* 0x000fe20000010819 */
[----:B------:R-:W-:Y:S02]  /*8220*/  IMAD.U32 R4, R0, 0x10000, RZ ;  /* 0x0001000000047824 */ /* 0x000fe400078e00ff */
[----:B------:R-:W-:Y:S01]  /*8230*/  FFMA.FTZ R29, R10, R21, R29 ;  /* 0x000000150a1d7223 */ /* 0x000fe2000001001d */
[----:B0-----:R-:W-:Y:S02]  /*8240*/  IMAD.U32 R26, R15, 0x10000, RZ ;  /* 0x000100000f1a7824 */ /* 0x001fe400078e00ff */
[----:B------:R-:W-:Y:S01]  /*8250*/  FMUL.FTZ R12, R24, R9 ;  /* 0x00000009180c7220 */ /* 0x000fe20000410000 */
[----:B------:R-:W-:-:S02]  /*8260*/  IMAD.U32 R25, R44, 0x10000, RZ ;  /* 0x000100002c197824 */ /* 0x000fc400078e00ff */
[-C--:B------:R-:W-:Y:S01]  /*8270*/  FMUL.FTZ R24, R24, R4.reuse ;  /* 0x0000000418187220 */ /* 0x080fe20000410000 */
[----:B------:R-:W-:Y:S02]  /*8280*/  IMAD.U32 R20, R11, 0x10000, RZ ;  /* 0x000100000b147824 */ /* 0x000fe400078e00ff */
[----:B------:R-:W-:Y:S01]  /*8290*/  FFMA.FTZ R21, R7, R4, -R12 ;  /* 0x0000000407157223 */ /* 0x000fe2000001080c */
[----:B------:R-:W-:Y:S02]  /*82a0*/  IMAD.U32 R5, R3, 0x10000, RZ ;  /* 0x0001000003057824 */ /* 0x000fe400078e00ff */
[C---:B------:R-:W-:Y:S01]  /*82b0*/  FMUL.FTZ R35, R26.reuse, R25 ;  /* 0x000000191a237220 */ /* 0x040fe20000410000 */
[----:B------:R-:W-:Y:S01]  /*82c0*/  FFMA.FTZ R24, R7, R9, R24 ;  /* 0x0000000907187223 */ /* 0x000fe20000010018 */
[----:B------:R-:W-:Y:S01]  /*82d0*/  LOP3.LUT R13, R13, 0xffff0000, RZ, 0xc0, !PT ;  /* 0xffff00000d0d7812 */ /* 0x000fe200078ec0ff */
[-C--:B------:R-:W-:Y:S01]  /*82e0*/  FMUL.FTZ R7, R26, R5.reuse ;  /* 0x000000051a077220 */ /* 0x080fe20000410000 */
[----:B------:R-:W-:Y:S01]  /*82f0*/  FFMA.FTZ R35, R20, R5, -R35 ;  /* 0x0000000514237223 */ /* 0x000fe20000010823 */
[----:B------:R-:W-:-:S02]  /*8300*/  LOP3.LUT R15, R15, 0xffff0000, RZ, 0xc0, !PT ;  /* 0xffff00000f0f7812 */ /* 0x000fc400078ec0ff */
[----:B------:R-:W-:Y:S01]  /*8310*/  LOP3.LUT R5, R42, 0xffff0000, RZ, 0xc0, !PT ;  /* 0xffff00002a057812 */ /* 0x000fe200078ec0ff */
[----:B------:R-:W-:Y:S01]  /*8320*/  FFMA.FTZ R20, R20, R25, R7 ;  /* 0x0000001914147223 */ /* 0x000fe20000010007 */
[----:B------:R-:W-:Y:S02]  /*8330*/  LOP3.LUT R12, R44, 0xffff0000, RZ, 0xc0, !PT ;  /* 0xffff00002c0c7812 */ /* 0x000fe400078ec0ff */
[----:B------:R-:W-:Y:S01]  /*8340*/  LOP3.LUT R4, R0, 0xffff0000, RZ, 0xc0, !PT ;  /* 0xffff000000047812 */ /* 0x000fe200078ec0ff */
[----:B------:R-:W-:Y:S01]  /*8350*/  FMUL.FTZ R7, R13, R5 ;  /* 0x000000050d077220 */ /* 0x000fe20000410000 */
[----:B------:R-:W-:Y:S01]  /*8360*/  LOP3.LUT R10, R3, 0xffff0000, RZ, 0xc0, !PT ;  /* 0xffff0000030a7812 */ /* 0x000fe200078ec0ff */
[----:B------:R-:W-:Y:S01]  /*8370*/  FMUL.FTZ R26, R15, R12 ;  /* 0x0000000c0f1a7220 */ /* 0x000fe20000410000 */
[----:B------:R-:W-:Y:S01]  /*8380*/  LOP3.LUT R11, R11, 0xffff0000, RZ, 0xc0, !PT ;  /* 0xffff00000b0b7812 */ /* 0x000fe200078ec0ff */
[-C--:B------:R-:W-:Y:S01]  /*8390*/  FMUL.FTZ R14, R13, R4.reuse ;  /* 0x000000040d0e7220 */ /* 0x080fe20000410000 */
[----:B------:R-:W-:Y:S01]  /*83a0*/  FFMA.FTZ R4, R8, R4, -R7 ;  /* 0x0000000408047223 */ /* 0x000fe20000010807 */
[----:B------:R-:W-:-:S02]  /*83b0*/  FMUL.FTZ R15, R15, R10 ;  /* 0x0000000a0f0f7220 */ /* 0x000fc40000410000 */
[C---:B------:R-:W-:Y:S01]  /*83c0*/  FFMA.FTZ R26, R11.reuse, R10, -R26 ;  /* 0x0000000a0b1a7223 */ /* 0x040fe2000001081a */
[----:B------:R-:W-:Y:S01]  /*83d0*/  FFMA.FTZ R13, R8, R5, R14 ;  /* 0x00000005080d7223 */ /* 0x000fe2000001000e */
[----:B------:R-:W-:Y:S01]  /*83e0*/  FFMA.FTZ R15, R11, R12, R15 ;  /* 0x0000000c0b0f7223 */ /* 0x000fe2000001000f */
[----:B------:R-:W-:Y:S02]  /*83f0*/  F2FP.BF16.F32.PACK_AB R8, R34, R31 ;  /* 0x0000001f2208723e */ /* 0x000fe400000010ff */
[----:B------:R-:W-:Y:S02]  /*8400*/  F2FP.BF16.F32.PACK_AB R10, R27, R36 ;  /* 0x000000241b0a723e */ /* 0x000fe400000010ff */
[----:B------:R-:W-:Y:S02]  /*8410*/  F2FP.BF16.F32.PACK_AB R9, R4, R21 ;  /* 0x000000150409723e */ /* 0x000fe400000010ff */
[----:B------:R-:W-:Y:S02]  /*8420*/  F2FP.BF16.F32.PACK_AB R11, R26, R35 ;  /* 0x000000231a0b723e */ /* 0x000fe400000010ff */
[----:B------:R-:W-:-:S02]  /*8430*/  F2FP.BF16.F32.PACK_AB R12, R28, R33 ;  /* 0x000000211c0c723e */ /* 0x000fc400000010ff */
[----:B------:R-:W-:Y:S01]  /*8440*/  F2FP.BF16.F32.PACK_AB R14, R29, R32 ;  /* 0x000000201d0e723e */ /* 0x000fe200000010ff */
[----:B------:R1:W-:Y:S01]  /*8450*/  STS.128 [R37+0x18400], R8 ;  /* 0x0184000825007388 */ /* 0x0003e20000000c00 */
[----:B------:R-:W-:Y:S02]  /*8460*/  F2FP.BF16.F32.PACK_AB R13, R13, R24 ;  /* 0x000000180d0d723e */ /* 0x000fe400000010ff */
[----:B------:R-:W-:-:S05]  /*8470*/  F2FP.BF16.F32.PACK_AB R15, R15, R20 ;  /* 0x000000140f0f723e */ /* 0x000fca00000010ff */
[----:B------:R1:W-:Y:S02]  /*8480*/  STS.128 [R38+0x18400], R12 ;  /* 0x0184000c26007388 */ /* 0x0003e40000000c00 */
.L_x_1485:
[----:B------:R-:W-:Y:S05]  /*8490*/  BSYNC B1 ;  /* 0x0000000000017941 */ /* 0x000fea0003800000 */
.L_x_1484:
[----:B------:R-:W-:Y:S05]  /*84a0*/  @P0 BRA `(.L_x_1476) ;  /* 0x0000000400680947 */ /* 0x000fea0003800000 */
[----:B------:R-:W4:Y:S01]  /*84b0*/  LDL R5, [R1+0x58] ;  /* 0x0000580001057983 */ /* 0x000f220000100800 */
[C---:B------:R-:W-:Y:S02]  /*84c0*/  VIADD R7, R200.reuse, 0x40 ;  /* 0x00000040c8077836 */ /* 0x040fe40000000000 */
[----:B-1----:R-:W-:Y:S01]  /*84d0*/  VIADD R8, R200, 0x40 ;  /* 0x00000040c8087836 */ /* 0x002fe20000000000 */
[----:B------:R-:W5:Y:S01]  /*84e0*/  LDL R38, [R1+0x70] ;  /* 0x0000700001267983 */ /* 0x000f620000100800 */
[----:B------:R-:W-:Y:S02]  /*84f0*/  IMAD.SHL.U32 R7, R7, 0x40, RZ ;  /* 0x0000004007077824 */ /* 0x000fe400078e00ff */
[----:B------:R-:W-:Y:S02]  /*8500*/  IMAD.SHL.U32 R8, R8, 0x40, RZ ;  /* 0x0000004008087824 */ /* 0x000fe400078e00ff */
[----:B------:R-:W-:Y:S01]  /*8510*/  IMAD.IADD R4, R16, 0x1, R45 ;  /* 0x0000000110047824 */ /* 0x000fe200078e022d */
[----:B------:R-:W-:-:S02]  /*8520*/  LOP3.LUT R7, R7, 0x1c0, RZ, 0xc0, !PT ;  /* 0x000001c007077812 */ /* 0x000fc400078ec0ff */
[----:B------:R-:W-:Y:S02]  /*8530*/  LOP3.LUT R8, R8, 0x1c0, RZ, 0xc0, !PT ;  /* 0x000001c008087812 */ /* 0x000fe400078ec0ff */
[----:B------:R-:W-:Y:S02]  /*8540*/  SHF.R.U32.HI R7, RZ, 0x3, R7 ;  /* 0x00000003ff077819 */ /* 0x000fe40000011607 */
[----:B------:R-:W-:-:S04]  /*8550*/  LOP3.LUT R4, R8, 0x38, R4, 0xf8, !PT ;  /* 0x0000003808047812 */ /* 0x000fc800078ef804 */
[----:B------:R-:W-:Y:S01]  /*8560*/  LOP3.LUT R4, R4, R7, RZ, 0x3c, !PT ;  /* 0x0000000704047212 */ /* 0x000fe200078e3cff */
[C---:B------:R-:W-:Y:S01]  /*8570*/  IMAD.U32 R31, R41.reuse, 0x10000, RZ ;  /* 0x00010000291f7824 */ /* 0x040fe200078e00ff */
[----:B------:R-:W-:Y:S01]  /*8580*/  LOP3.LUT R41, R41, 0xffff0000, RZ, 0xc0, !PT ;  /* 0xffff000029297812 */ /* 0x000fe200078ec0ff */
[C---:B------:R-:W-:Y:S01]  /*8590*/  IMAD.U32 R29, R39.reuse, 0x10000, RZ ;  /* 0x00010000271d7824 */ /* 0x040fe200078e00ff */
[----:B------:R-:W-:Y:S01]  /*85a0*/  LOP3.LUT R39, R39, 0xffff0000, RZ, 0xc0, !PT ;  /* 0xffff000027277812 */ /* 0x000fe200078ec0ff */
[----:B------:R-:W-:Y:S02]  /*85b0*/  IMAD.U32 R36, R42, 0x10000, RZ ;  /* 0x000100002a247824 */ /* 0x000fe400078e00ff */
[----:B------:R-:W-:Y:S02]  /*85c0*/  IMAD.U32 R34, R0, 0x10000, RZ ;  /* 0x0001000000227824 */ /* 0x000fe400078e00ff */
[----:B----4-:R-:W-:-:S04]  /*85d0*/  IMAD.IADD R4, R5, 0x1, R4 ;  /* 0x0000000105047824 */ /* 0x010fc800078e0204 */
[----:B------:R-:W-:Y:S01]  /*85e0*/  IMAD R4, R4, 0x2, R19 ;  /* 0x0000000204047824 */ /* 0x000fe200078e0213 */
[----:B-----5:R-:W1:Y:S04]  /*85f0*/  LDS.128 R8, [R38+0x18400] ;  /* 0x0184000026087984 */ /* 0x020e680000000c00 */
[----:B------:R-:W4:Y:S01]  /*8600*/  LDS.128 R12, [R4+0x18400] ;  /* 0x01840000040c7984 */ /* 0x000f220000000c00 */
[----:B-1----:R-:W-:Y:S02]  /*8610*/  IMAD.U32 R5, R8, 0x10000, RZ ;  /* 0x0001000008057824 */ /* 0x002fe400078e00ff */
[C---:B----4-:R-:W-:Y:S01]  /*8620*/  IMAD.U32 R24, R12.reuse, 0x10000, RZ ;  /* 0x000100000c187824 */ /* 0x050fe200078e00ff */
[----:B------:R-:W-:Y:S01]  /*8630*/  LOP3.LUT R12, R12, 0xffff0000, RZ, 0xc0, !PT ;  /* 0xffff00000c0c7812 */ /* 0x000fe200078ec0ff */
[----:B------:R-:W-:-:S02]  /*8640*/  IMAD.U32 R25, R13, 0x10000, RZ ;  /* 0x000100000d197824 */ /* 0x000fc400078e00ff */
[-C--:B------:R-:W-:Y:S01]  /*8650*/  FMUL.FTZ R28, R31, R24.reuse ;  /* 0x000000181f1c7220 */ /* 0x080fe20000410000 */
[----:B------:R-:W-:Y:S01]  /*8660*/  LOP3.LUT R7, R8, 0xffff0000, RZ, 0xc0, !PT ;  /* 0xffff000008077812 */ /* 0x000fe200078ec0ff */
[----:B------:R-:W-:Y:S01]  /*8670*/  FMUL.FTZ R24, R29, R24 ;  /* 0x000000181d187220 */ /* 0x000fe20000410000 */
[-C--:B------:R-:W-:Y:S01]  /*8680*/  FMUL.FTZ R32, R41, R12.reuse ;  /* 0x0000000c29207220 */ /* 0x080fe20000410000 */
[----:B------:R-:W-:Y:S01]  /*8690*/  FFMA.FTZ R28, R29, R5, -R28 ;  /* 0x000000051d1c7223 */ /* 0x000fe2000001081c */
[----:B------:R-:W-:Y:S01]  /*86a0*/  FMUL.FTZ R12, R39, R12 ;  /* 0x0000000c270c7220 */ /* 0x000fe20000410000 */
[----:B------:R-:W-:Y:S02]  /*86b0*/  IMAD.U32 R8, R9, 0x10000, RZ ;  /* 0x0001000009087824 */ /* 0x000fe400078e00ff */
[----:B------:R-:W-:Y:S01]  /*86c0*/  FMUL.FTZ R29, R36, R25 ;  /* 0x00000019241d7220 */ /* 0x000fe20000410000 */
[----:B------:R-:W-:Y:S01]  /*86d0*/  FFMA.FTZ R24, R31, R5, R24 ;  /* 0x000000051f187223 */ /* 0x000fe20000010018 */
[-C--:B------:R-:W-:Y:S01]  /*86e0*/  FFMA.FTZ R5, R39, R7.reuse, -R32 ;  /* 0x0000000727057223 */ /* 0x080fe20000010820 */
[----:B------:R-:W-:Y:S01]  /*86f0*/  FFMA.FTZ R7, R41, R7, R12 ;  /* 0x0000000729077223 */ /* 0x000fe2000001000c */
[----:B0-----:R-:W-:-:S02]  /*8700*/  IMAD.U32 R26, R14, 0x10000, RZ ;  /* 0x000100000e1a7824 */ /* 0x001fc400078e00ff */
[C---:B------:R-:W-:Y:S01]  /*8710*/  FMUL.FTZ R25, R34.reuse, R25 ;  /* 0x0000001922197220 */ /* 0x040fe20000410000 */
[----:B------:R-:W-:Y:S01]  /*8720*/  FFMA.FTZ R29, R34, R8, -R29 ;  /* 0x00000008221d7223 */ /* 0x000fe2000001081d */
[----:B------:R-:W-:Y:S01]  /*8730*/  IMAD.U32 R12, R40, 0x10000, RZ ;  /* 0x00010000280c7824 */ /* 0x000fe200078e00ff */
[----:B------:R-:W-:Y:S01]  /*8740*/  LOP3.LUT R14, R14, 0xffff0000, RZ, 0xc0, !PT ;  /* 0xffff00000e0e7812 */ /* 0x000fe200078ec0ff */
[C---:B------:R-:W-:Y:S01]  /*8750*/  IMAD.U32 R32, R43.reuse, 0x10000, RZ ;  /* 0x000100002b207824 */ /* 0x040fe200078e00ff */
[----:B------:R-:W-:Y:S02]  /*8760*/  LOP3.LUT R40, R40, 0xffff0000, RZ, 0xc0, !PT ;  /* 0xffff000028287812 */ /* 0x000fe400078ec0ff */
[----:B------:R-:W-:Y:S01]  /*8770*/  LOP3.LUT R34, R43, 0xffff0000, RZ, 0xc0, !PT ;  /* 0xffff00002b227812 */ /* 0x000fe200078ec0ff */
[C---:B------:R-:W-:Y:S01]  /*8780*/  IMAD.U32 R20, R10.reuse, 0x10000, RZ ;  /* 0x000100000a147824 */ /* 0x040fe200078e00ff */
[----:B------:R-:W-:Y:S01]  /*8790*/  LOP3.LUT R10, R10, 0xffff0000, RZ, 0xc0, !PT ;  /* 0xffff00000a0a7812 */ /* 0x000fe200078ec0ff */
[----:B------:R-:W-:Y:S01]  /*87a0*/  FMUL.FTZ R31, R32, R26 ;  /* 0x0000001a201f7220 */ /* 0x000fe20000410000 */
[----:B------:R-:W-:-:S02]  /*87b0*/  IMAD.U32 R27, R15, 0x10000, RZ ;  /* 0x000100000f1b7824 */ /* 0x000fc400078e00ff */
[----:B------:R-:W-:Y:S01]  /*87c0*/  FMUL.FTZ R33, R12, R26 ;  /* 0x0000001a0c217220 */ /* 0x000fe20000410000 */
[----:B------:R-:W-:Y:S02]  /*87d0*/  IMAD.U32 R41, R44, 0x10000, RZ ;  /* 0x000100002c297824 */ /* 0x000fe400078e00ff */
[-C--:B------:R-:W-:Y:S01]  /*87e0*/  FMUL.FTZ R35, R34, R14.reuse ;  /* 0x0000000e22237220 */ /* 0x080fe20000410000 */
[----:B------:R-:W-:Y:S01]  /*87f0*/  FMUL.FTZ R37, R40, R14 ;  /* 0x0000000e28257220 */ /* 0x000fe20000410000 */
[----:B------:R-:W-:Y:S01]  /*8800*/  IMAD.U32 R39, R3, 0x10000, RZ ;  /* 0x0001000003277824 */ /* 0x000fe200078e00ff */
[----:B------:R-:W-:Y:S01]  /*8810*/  SHF.L.U32 R21, R11, 0x10, RZ ;  /* 0x000000100b157819 */ /* 0x000fe200000006ff */
[----:B------:R-:W-:Y:S01]  /*8820*/  FFMA.FTZ R25, R36, R8, R25 ;  /* 0x0000000824197223 */ /* 0x000fe20000010019 */
[-C--:B------:R-:W-:Y:S01]  /*8830*/  FFMA.FTZ R31, R12, R20.reuse, -R31 ;  /* 0x000000140c1f7223 */ /* 0x080fe2000001081f */
[----:B------:R-:W-:Y:S01]  /*8840*/  FFMA.FTZ R14, R32, R20, R33 ;  /* 0x00000014200e7223 */ /* 0x000fe20000010021 */
[-C--:B------:R-:W-:Y:S01]  /*8850*/  FMUL.FTZ R8, R41, R27.reuse ;  /* 0x0000001b29087220 */ /* 0x080fe20000410000 */
[-C--:B------:R-:W-:Y:S01]  /*8860*/  FFMA.FTZ R12, R40, R10.reuse, -R35 ;  /* 0x0000000a280c7223 */ /* 0x080fe20000010823 */
[----:B------:R-:W-:Y:S01]  /*8870*/  FFMA.FTZ R37, R34, R10, R37 ;  /* 0x0000000a22257223 */ /* 0x000fe20000010025 */
[----:B------:R-:W-:Y:S01]  /*8880*/  LOP3.LUT R13, R13, 0xffff0000, RZ, 0xc0, !PT ;  /* 0xffff00000d0d7812 */ /* 0x000fe200078ec0ff */
[----:B------:R-:W-:Y:S01]  /*8890*/  FMUL.FTZ R10, R39, R27 ;  /* 0x0000001b270a7220 */ /* 0x000fe20000410000 */
[----:B------:R-:W-:-:S02]  /*88a0*/  LOP3.LUT R15, R15, 0xffff0000, RZ, 0xc0, !PT ;  /* 0xffff00000f0f7812 */ /* 0x000fc400078ec0ff */
[----:B------:R-:W-:Y:S02]  /*88b0*/  LOP3.LUT R33, R42, 0xffff0000, RZ, 0xc0, !PT ;  /* 0xffff00002a217812 */ /* 0x000fe400078ec0ff */
[----:B------:R-:W-:Y:S02]  /*88c0*/  LOP3.LUT R35, R44, 0xffff0000, RZ, 0xc0, !PT ;  /* 0xffff00002c237812 */ /* 0x000fe400078ec0ff */
[----:B------:R-:W-:Y:S02]  /*88d0*/  LOP3.LUT R27, R0, 0xffff0000, RZ, 0xc0, !PT ;  /* 0xffff0000001b7812 */ /* 0x000fe400078ec0ff */
[----:B------:R-:W-:Y:S01]  /*88e0*/  LOP3.LUT R3, R3, 0xffff0000, RZ, 0xc0, !PT ;  /* 0xffff000003037812 */ /* 0x000fe200078ec0ff */
[-C--:B------:R-:W-:Y:S01]  /*88f0*/  FFMA.FTZ R26, R39, R21.reuse, -R8 ;  /* 0x00000015271a7223 */ /* 0x080fe20000010808 */
[----:B------:R-:W-:Y:S01]  /*8900*/  LOP3.LUT R9, R9, 0xffff0000, RZ, 0xc0, !PT ;  /* 0xffff000009097812 */ /* 0x000fe200078ec0ff */
[----:B------:R-:W-:Y:S01]  /*8910*/  FFMA.FTZ R21, R41, R21, R10 ;  /* 0x0000001529157223 */ /* 0x000fe2000001000a */
[----:B------:R-:W-:Y:S01]  /*8920*/  LOP3.LUT R11, R11, 0xffff0000, RZ, 0xc0, !PT ;  /* 0xffff00000b0b7812 */ /* 0x000fe200078ec0ff */
        /* <DEDUP_REMOVED lines=13> */
[----:B------:R-:W-:Y:S02]  /*8a00*/  F2FP.BF16.F32.PACK_AB R12, R7, R24 ;  /* 0x00000018070c723e */ /* 0x000fe400000010ff */
[----:B------:R-:W-:-:S02]  /*8a10*/  F2FP.BF16.F32.PACK_AB R13, R20, R25 ;  /* 0x00000019140d723e */ /* 0x000fc400000010ff */
[----:B------:R-:W-:Y:S01]  /*8a20*/  F2FP.BF16.F32.PACK_AB R15, R32, R21 ;  /* 0x00000015200f723e */ /* 0x000fe200000010ff */
[----:B------:R0:W-:Y:S04]  /*8a30*/  STS.128 [R38+0x18400], R8 ;  /* 0x0184000826007388 */ /* 0x0001e80000000c00 */
[----:B------:R0:W-:Y:S02]  /*8a40*/  STS.128 [R4+0x18400], R12 ;  /* 0x0184000c04007388 */ /* 0x0001e40000000c00 */
.L_x_1476:
[----:B------:R-:W-:Y:S05]  /*8a50*/  BSYNC B0 ;  /* 0x0000000000007941 */ /* 0x000fea0003800000 */
.L_x_1465:
[----:B------:R-:W-:Y:S01]  /*8a60*/  @!PT LDS RZ, [RZ] ;  /* 0x00000000fffff984 */ /* 0x000fe20000000800 */
[----:B------:R-:W-:Y:S01]  /*8a70*/  @!PT LDS RZ, [RZ] ;  /* 0x00000000fffff984 */ /* 0x000fe20000000800 */
[----:B------:R-:W-:Y:S01]  /*8a80*/  @!PT LDS RZ, [RZ] ;  /* 0x00000000fffff984 */ /* 0x000fe20000000800 */
[----:B------:R-:W-:Y:S01]  /*8a90*/  @!PT LDS RZ, [RZ] ;  /* 0x00000000fffff984 */ /* 0x000fe20000000800 */
[----:B------:R5:W-:Y:S06]  /*8aa0*/  MEMBAR.ALL.CTA ;  /* 0x0000000000007992 */ /* 0x000bec0000008000 */
[----:B-----5:R-:W5:Y:S01]  /*8ab0*/  FENCE.VIEW.ASYNC.S ;  /* 0x00000000000073c6 */ /* 0x020f620000000000 */
[----:B------:R-:W-:Y:S05]  /*8ac0*/  WARPSYNC.ALL ;  /* 0x0000000000007948 */ /* 0x000fea0003800000 */
[----:B-----5:R-:W-:Y:S06]  /*8ad0*/  BAR.SYNC.DEFER_BLOCKING 0xd, 0x100 ;  /* 0x0344000000007b1d */ /* 0x020fec0000010000 */
.L_x_1462:
[----:B012---:R-:W0:Y:S01]  /*8ae0*/  S2R R0, SR_TID.X ;  /* 0x0000000000007919 */ /* 0x007e220000002100 */
[----:B------:R-:W-:Y:S01]  /*8af0*/  ISETP.NE.AND P0, PT, R205, 0x3, PT ;  /* 0x00000003cd00780c */ /* 0x000fe20003f05270 */
[----:B------:R-:W-:Y:S05]  /*8b00*/  WARPSYNC.ALL ;  /* 0x0000000000007948 */ /* 0x000fea0003800000 */
[----:B0-----:R-:W-:-:S05]  /*8b10*/  SHF.R.U32.HI R0, RZ, 0x7, R0 ;  /* 0x00000007ff007819 */ /* 0x001fca0000011600 */
[----:B------:R-:W-:-:S05]  /*8b20*/  VIADD R72, R0, 0x8 ;  /* 0x0000000800487836 */ /* 0x000fca0000000000 */
[----:B------:R0:W-:Y:S06]  /*8b30*/  BAR.SYNC.DEFER_BLOCKING R72, 0x100 ;  /* 0x000400480000751d */ /* 0x0001ec0000010000 */
[----:B------:R-:W-:Y:S05]  /*8b40*/  @!P0 BRA `(.L_x_1486) ;  /* 0x0000000000048947 */ /* 0x000fea0003800000 */
[----:B------:R-:W-:Y:S01]  /*8b50*/  BPT.TRAP 0x1 ;  /* 0x000000040000795c */ /* 0x000fe20000300000 */
.L_x_1486:
[----:B------:R-:W-:Y:S01]  /*8b60*/  IMAD R3, R201, 0x8, R19 ;  /* 0x00000008c9037824 */ /* 0x000fe200078e0213 */
[----:B------:R-:W-:-:S04]  /*8b70*/  SHF.L.U32 R8, R212, 0x1f, RZ ;  /* 0x0000001fd4087819 */ /* 0x000fc800000006ff */
[----:B------:R1:W2:Y:S01]  /*8b80*/  SYNCS.PHASECHK.TRANS64.TRYWAIT P1, [R3+URZ+0x32430], R8 ;  /* 0x03243008030075a7 */ /* 0x0002a2000802017f */
[----:B------:R-:W-:Y:S05]  /*8b90*/  @!P0 BRA `(.L_x_1487) ;  /* 0x0000000000048947 */ /* 0x000fea0003800000 */
[----:B------:R-:W-:Y:S01]  /*8ba0*/  BPT.TRAP 0x1 ;  /* 0x000000040000795c */ /* 0x000fe20000300000 */
.L_x_1487:
[----:B------:R-:W-:-:S05]  /*8bb0*/  VIADD R0, R19, 0x1c400 ;  /* 0x0001c40013007836 */ /* 0x000fca0000000000 */
[----:B------:R-:W-:-:S04]  /*8bc0*/  SHF.R.U32.HI R0, RZ, 0x4, R0 ;  /* 0x00000004ff007819 */ /* 0x000fc80000011600 */
[----:B------:R-:W-:Y:S01]  /*8bd0*/  LOP3.LUT R0, R0, 0x3fff, RZ, 0xc0, !PT ;  /* 0x00003fff00007812 */ /* 0x000fe200078ec0ff */
[----:B--2---:R-:W-:Y:S06]  /*8be0*/  @P1 BRA `(.L_x_1488) ;  /* 0x0000000000081947 */ /* 0x004fec0003800000 */
[----:B------:R-:W2:Y:S02]  /*8bf0*/  SYNCS.PHASECHK.TRANS64.TRYWAIT P1, [R3+URZ+0x32430], R8 ;  /* 0x03243008030075a7 */ /* 0x000ea4000802017f */
[----:B--2---:R-:W-:Y:S05]  /*8c00*/  @!P1 BRA `(.L_x_1489) ;  /* 0x0000011400889947 */ /* 0x004fea0003800000 */
.L_x_1488:
[----:B------:R-:W-:Y:S01]  /*8c10*/  LOP3.LUT R0, R0, 0x10000, RZ, 0xfc, !PT ;  /* 0x0001000000007812 */ /* 0x000fe200078efcff */
[----:B------:R-:W-:Y:S05]  /*8c20*/  WARPSYNC.ALL ;  /* 0x0000000000007948 */ /* 0x000fea0003800000 */
[----:B------:R-:W-:Y:S01]  /*8c30*/  STL [R1+0x4c], R0 ;  /* 0x00004c0001007387 */ /* 0x000fe20000100800 */
[----:B------:R-:W-:Y:S01]  /*8c40*/  IMAD R30, R30, 0x2000, R19 ;  /* 0x000020001e1e7824 */ /* 0x000fe200078e0213 */
[----:B------:R-:W-:Y:S01]  /*8c50*/  UMOV UR9, 0x40000040 ;  /* 0x4000004000097882 */ /* 0x000fe20000000000 */
[----:B------:R-:W-:Y:S01]  /*8c60*/  IMAD R4, R201, 0x300, R0 ;  /* 0x00000300c9047824 */ /* 0x000fe200078e0200 */
[----:B------:R-:W-:Y:S01]  /*8c70*/  SHF.L.U32 R6, R6, 0x1f, RZ ;  /* 0x0000001f06067819 */ /* 0x000fe200000006ff */
[----:B------:R-:W-:Y:S01]  /*8c80*/  IMAD.MOV.U32 R5, RZ, RZ, 0x40000040 ;  /* 0x40000040ff057424 */ /* 0x000fe200078e00ff */
[----:B------:R-:W-:Y:S01]  /*8c90*/  R2UR UR4, R30 ;  /* 0x000000001e0472ca */ /* 0x000fe200000e0000 */
[----:B------:R-:W-:Y:S01]  /*8ca0*/  IMAD.MOV.U32 R11, RZ, RZ, 0x40000040 ;  /* 0x40000040ff0b7424 */ /* 0x000fe200078e00ff */
[C---:B------:R-:W-:Y:S01]  /*8cb0*/  R2UR UR10, R4.reuse ;  /* 0x00000000040a72ca */ /* 0x040fe200000e0000 */
[----:B---345:R-:W-:Y:S01]  /*8cc0*/  WARPGROUP.ARRIVE ;  /* 0x00000000000079c5 */ /* 0x038fe20000000000 */
[----:B------:R-:W-:Y:S01]  /*8cd0*/  R2UR UR11, R5 ;  /* 0x00000000050b72ca */ /* 0x000fe200000e0000 */
[----:B------:R-:W-:Y:S01]  /*8ce0*/  IMAD.U32 R13, RZ, RZ, UR9 ;  /* 0x00000009ff0d7e24 */ /* 0x000fe2000f8e00ff */
[----:B------:R-:W-:Y:S01]  /*8cf0*/  IADD3 R10, R4, 0x2, RZ ;  /* 0x00000002040a7810 */ /* 0x000fe20007ffe0ff */
[----:B------:R-:W-:Y:S01]  /*8d00*/  IMAD.MOV.U32 R5, RZ, RZ, 0x40000040 ;  /* 0x40000040ff057424 */ /* 0x000fe200078e00ff */
[----:B------:R-:W-:Y:S05]  /*8d10*/  BSSY B0, `(.L_x_1490) ;  /* 0x0000030000007945 */ /* 0x000fea0003800000 */
[----:B------:R-:W-:-:S04]  /*8d20*/  UIADD3 UR5, UR4, 0x18400, URZ ;  /* 0x0001840004057890 */ /* 0x000fc8000fffe03f */
[----:B------:R-:W-:-:S04]  /*8d30*/  USHF.R.U32.HI UR5, URZ, 0x4, UR5 ;  /* 0x000000043f057899 */ /* 0x000fc80008011605 */
[----:B------:R-:W-:-:S04]  /*8d40*/  ULOP3.LUT UR5, UR5, 0x3fff, URZ, 0xc0, !UPT ;  /* 0x00003fff05057892 */ /* 0x000fc8000f8ec03f */
[----:B------:R-:W-:-:S04]  /*8d50*/  ULOP3.LUT UR6, UR5, 0x10000, URZ, 0xfc, !UPT ;  /* 0x0001000005067892 */ /* 0x000fc8000f8efc3f */
[----:B------:R-:W-:-:S03]  /*8d60*/  UIADD3 UR5, UR6, 0x2, URZ ;  /* 0x0000000206057890 */ /* 0x000fc6000fffe03f */
[----:B------:R-:W-:Y:S02]  /*8d70*/  UMOV UR8, UR6 ;  /* 0x0000000600087c82 */ /* 0x000fe40008000000 */
[----:B------:R-:W-:Y:S01]  /*8d80*/  HGMMA.64x96x16.F32.BF16 R24, gdesc[UR8], RZ, !UPT, gsb0 ;  /* 0x01600000081879f0 */ /* 0x000fe2000c0018ff */
[----:B------:R-:W-:Y:S01]  /*8d90*/  R2UR UR10, R10 ;  /* 0x000000000a0a72ca */ /* 0x000fe200000e0000 */
[----:B------:R-:W-:Y:S01]  /*8da0*/  IMAD.U32 R12, RZ, RZ, UR8 ;  /* 0x00000008ff0c7e24 */ /* 0x000fe2000f8e00ff */
[----:B------:R-:W-:Y:S01]  /*8db0*/  R2UR UR11, R11 ;  /* 0x000000000b0b72ca */ /* 0x000fe200000e0000 */
[----:B------:R-:W-:Y:S01]  /*8dc0*/  UMOV UR8, UR5 ;  /* 0x0000000500087c82 */ /* 0x000fe20008000000 */
[----:B------:R-:W-:Y:S01]  /*8dd0*/  UMOV UR9, 0x40000040 ;  /* 0x4000004000097882 */ /* 0x000fe20000000000 */
[C---:B------:R-:W-:Y:S01]  /*8de0*/  VIADD R10, R4.reuse, 0x4 ;  /* 0x00000004040a7836 */ /* 0x040fe20000000000 */
[----:B------:R-:W-:Y:S01]  /*8df0*/  UIADD3 UR5, UR6, 0x4, URZ ;  /* 0x0000000406057890 */ /* 0x000fe2000fffe03f */
[----:B------:R-:W-:Y:S01]  /*8e00*/  IMAD.MOV.U32 R11, RZ, RZ, 0x40000040 ;  /* 0x40000040ff0b7424 */ /* 0x000fe200078e00ff */
[----:B------:R3:W-:Y:S01]  /*8e10*/  STL.64 [R1+0x40], R12 ;  /* 0x0000400c01007387 */ /* 0x0007e20000100a00 */
[----:B------:R-:W-:-:S02]  /*8e20*/  VIADD R4, R4, 0x6 ;  /* 0x0000000604047836 */ /* 0x000fc40000000000 */
[----:B---3--:R-:W-:Y:S02]  /*8e30*/  IMAD.U32 R12, RZ, RZ, UR8 ;  /* 0x00000008ff0c7e24 */ /* 0x008fe4000f8e00ff */
[----:B------:R-:W-:-:S05]  /*8e40*/  IMAD.U32 R13, RZ, RZ, UR9 ;  /* 0x00000009ff0d7e24 */ /* 0x000fca000f8e00ff */
[----:B------:R3:W-:Y:S01]  /*8e50*/  STL.64 [R1+0x38], R12 ;  /* 0x0000380c01007387 */ /* 0x0007e20000100a00 */
[----:B------:R-:W-:Y:S02]  /*8e60*/  WARPGROUP.DEPBAR.LE gsb0, 0x0 ;  /* 0x00008000000079c5 */ /* 0x000fe40000010000 */
[----:B------:R-:W-:-:S06]  /*8e70*/  WARPGROUP.ARRIVE ;  /* 0x00000000000079c5 */ /* 0x000fcc0000000000 */
[----:B------:R-:W-:Y:S01]  /*8e80*/  HGMMA.64x96x16.F32.BF16 R24, gdesc[UR8], R24, gsb0 ;  /* 0x01600000081879f0 */ /* 0x000fe20008001818 */
[----:B------:R-:W-:Y:S01]  /*8e90*/  R2UR UR10, R10 ;  /* 0x000000000a0a72ca */ /* 0x000fe200000e0000 */
[----:B------:R-:W-:Y:S01]  /*8ea0*/  UMOV UR8, UR5 ;  /* 0x0000000500087c82 */ /* 0x000fe20008000000 */
[----:B------:R-:W-:Y:S01]  /*8eb0*/  R2UR UR11, R11 ;  /* 0x000000000b0b72ca */ /* 0x000fe200000e0000 */
[----:B------:R-:W-:Y:S01]  /*8ec0*/  UMOV UR9, 0x40000040 ;  /* 0x4000004000097882 */ /* 0x000fe20000000000 */
[----:B------:R-:W-:Y:S01]  /*8ed0*/  UIADD3 UR5, UR6, 0x6, URZ ;  /* 0x0000000606057890 */ /* 0x000fe2000fffe03f */
[----:B------:R-:W-:Y:S02]  /*8ee0*/  IMAD.U32 R10, RZ, RZ, UR8 ;  /* 0x00000008ff0a7e24 */ /* 0x000fe4000f8e00ff */
        /* <DEDUP_REMOVED lines=9> */
[----:B------:R-:W-:Y:S02]  /*8f80*/  IMAD.U32 R4, RZ, RZ, UR8 ;  /* 0x00000008ff047e24 */ /* 0x000fe4000f8e00ff */
[----:B------:R-:W-:-:S05]  /*8f90*/  IMAD.U32 R5, RZ, RZ, UR9 ;  /* 0x00000009ff057e24 */ /* 0x000fca000f8e00ff */
[----:B------:R3:W-:Y:S01]  /*8fa0*/  STL.64 [R1+0x28], R4 ;  /* 0x0000280401007387 */ /* 0x0007e20000100a00 */
[----:B------:R-:W-:Y:S02]  /*8fb0*/  WARPGROUP.DEPBAR.LE gsb0, 0x0 ;  /* 0x00008000000079c5 */ /* 0x000fe40000010000 */
[----:B------:R-:W-:-:S06]  /*8fc0*/  WARPGROUP.ARRIVE ;  /* 0x00000000000079c5 */ /* 0x000fcc0000000000 */
[----:B------:R-:W-:Y:S03]  /*8fd0*/  HGMMA.64x96x16.F32.BF16 R24, gdesc[UR8], R24, gsb0 ;  /* 0x01600000081879f0 */ /* 0x000fe60008001818 */
[----:B------:R-:W-:Y:S02]  /*8fe0*/  WARPGROUP.DEPBAR.LE gsb0, 0x0 ;  /* 0x00008000000079c5 */ /* 0x000fe40000010000 */
[----:B------:R-:W4:Y:S02]  /*8ff0*/  SYNCS.PHASECHK.TRANS64.TRYWAIT P1, [R19+URZ+0x32410], R6 ;  /* 0x03241006130075a7 */ /* 0x000f24000802017f */
[----:B---34-:R-:W-:Y:S05]  /*9000*/  @!P1 BRA `(.L_x_1491) ;  /* 0x00000110009c9947 */ /* 0x018fea0003800000 */
.L_x_1705:
[----:B------:R-:W-:Y:S05]  /*9010*/  BSYNC B0 ;  /* 0x0000000000007941 */ /* 0x000fea0003800000 */
.L_x_1490:
[----:B------:R-:W-:Y:S05]  /*9020*/  @!P0 BRA `(.L_x_1492) ;  /* 0x0000000000048947 */ /* 0x000fea0003800000 */
[----:B------:R-:W-:Y:S01]  /*9030*/  BPT.TRAP 0x1 ;  /* 0x000000040000795c */ /* 0x000fe20000300000 */
.L_x_1492:
[----:B------:R4:W0:Y:S01]  /*9040*/  SYNCS.PHASECHK.TRANS64.TRYWAIT P1, [R3+URZ+0x32450], R8 ;  /* 0x03245008030075a7 */ /* 0x000822000802017f */
[----:B------:R-:W-:Y:S05]  /*9050*/  @!P0 BRA `(.L_x_1493) ;  /* 0x0000000000048947 */ /* 0x000fea0003800000 */
[----:B------:R-:W-:Y:S01]  /*9060*/  BPT.TRAP 0x1 ;  /* 0x000000040000795c */ /* 0x000fe20000300000 */
.L_x_1493:
[----:B0-----:R-:W-:Y:S05]  /*9070*/  @P1 BRA `(.L_x_1494) ;  /* 0x0000000000081947 */ /* 0x001fea0003800000 */
[----:B------:R-:W0:Y:S02]  /*9080*/  SYNCS.PHASECHK.TRANS64.TRYWAIT P1, [R3+URZ+0x32450], R8 ;  /* 0x03245008030075a7 */ /* 0x000e24000802017f */
[----:B0-----:R-:W-:Y:S05]  /*9090*/  @!P1 BRA `(.L_x_1495) ;  /* 0x00000110008c9947 */ /* 0x001fea0003800000 */
.L_x_1494:
[----:B------:R-:W-:Y:S05]  /*90a0*/  WARPSYNC.ALL ;  /* 0x0000000000007948 */ /* 0x000fea0003800000 */
[----:B------:R-:W-:Y:S01]  /*90b0*/  VIADD R219, R19, 0x400 ;  /* 0x0000040013db7836 */ /* 0x000fe20000000000 */
[----:B------:R-:W-:Y:S01]  /*90c0*/  UIADD3 UR4, UR4, 0x22400, URZ ;  /* 0x0002240004047890 */ /* 0x000fe2000fffe03f */
[----:B------:R-:W-:Y:S01]  /*90d0*/  IMAD.MOV.U32 R5, RZ, RZ, 0x40000040 ;  /* 0x40000040ff057424 */ /* 0x000fe200078e00ff */
[----:B------:R-:W-:Y:S01]  /*90e0*/  WARPGROUP.ARRIVE ;  /* 0x00000000000079c5 */ /* 0x000fe20000000000 */
[----:B------:R-:W-:Y:S01]  /*90f0*/  UMOV UR9, 0x40000040 ;  /* 0x4000004000097882 */ /* 0x000fe20000000000 */
[----:B------:R-:W-:Y:S01]  /*9100*/  SHF.R.U32.HI R219, RZ, 0x4, R219 ;  /* 0x00000004ffdb7819 */ /* 0x000fe200000116db */
[----:B------:R-:W-:Y:S01]  /*9110*/  USHF.R.U32.HI UR4, URZ, 0x4, UR4 ;  /* 0x000000043f047899 */ /* 0x000fe20008011604 */
[----:B------:R-:W-:Y:S01]  /*9120*/  R2UR UR11, R5 ;  /* 0x00000000050b72ca */ /* 0x000fe200000e0000 */
[----:B------:R-:W-:Y:S01]  /*9130*/  IMAD.MOV.U32 R7, RZ, RZ, 0x40000040 ;  /* 0x40000040ff077424 */ /* 0x000fe200078e00ff */
[----:B------:R-:W-:Y:S01]  /*9140*/  LOP3.LUT R219, R219, 0x3fff, RZ, 0xc0, !PT ;  /* 0x00003fffdbdb7812 */ /* 0x000fe200078ec0ff */
[----:B------:R-:W-:Y:S01]  /*9150*/  ULOP3.LUT UR4, UR4, 0x3fff, URZ, 0xc0, !UPT ;  /* 0x00003fff04047892 */ /* 0x000fe2000f8ec03f */
[----:B------:R-:W-:Y:S01]  /*9160*/  IMAD.U32 R9, RZ, RZ, UR9 ;  /* 0x00000009ff097e24 */ /* 0x000fe2000f8e00ff */
[----:B------:R-:W-:Y:S01]  /*9170*/  UMOV UR57, 0x40000040 ;  /* 0x4000004000397882 */ /* 0x000fe20000000000 */
[----:B------:R-:W-:Y:S01]  /*9180*/  LOP3.LUT R0, R219, 0x10000, RZ, 0xfc, !PT ;  /* 0x00010000db007812 */ /* 0x000fe200078efcff */
[----:B------:R-:W-:Y:S01]  /*9190*/  ULOP3.LUT UR4, UR4, 0x10000, URZ, 0xfc, !UPT ;  /* 0x0001000004047892 */ /* 0x000fe2000f8efc3f */
[----:B------:R-:W-:Y:S01]  /*91a0*/  IMAD.MOV.U32 R5, RZ, RZ, 0x40000040 ;  /* 0x40000040ff057424 */ /* 0x000fe200078e00ff */
[----:B------:R-:W-:Y:S01]  /*91b0*/  UMOV UR53, 0x40000040 ;  /* 0x4000004000357882 */ /* 0x000fe20000000000 */
[----:B------:R-:W-:Y:S01]  /*91c0*/  UMOV UR49, 0x40000040 ;  /* 0x4000004000317882 */ /* 0x000fe20000000000 */
[----:B------:R-:W-:Y:S01]  /*91d0*/  IMAD R4, R201, 0xc00, R0 ;  /* 0x00000c00c9047824 */ /* 0x000fe200078e0200 */
[----:B------:R-:W-:Y:S01]  /*91e0*/  UIADD3 UR5, UR4, 0x2, URZ ;  /* 0x0000000204057890 */ /* 0x000fe2000fffe03f */
[----:B------:R0:W-:Y:S01]  /*91f0*/  STL [R1+0x50], R0 ;  /* 0x0000500001007387 */ /* 0x0001e20000100800 */
[----:B------:R-:W-:Y:S01]  /*9200*/  UMOV UR8, UR4 ;  /* 0x0000000400087c82 */ /* 0x000fe20008000000 */
[C---:B---3--:R-:W-:Y:S01]  /*9210*/  VIADD R6, R4.reuse, 0x2 ;  /* 0x0000000204067836 */ /* 0x048fe20000000000 */
[----:B------:R-:W-:Y:S01]  /*9220*/  R2UR UR10, R4 ;  /* 0x00000000040a72ca */ /* 0x000fe200000e0000 */
[----:B-12-4-:R-:W-:Y:S01]  /*9230*/  IMAD.U32 R8, RZ, RZ, UR8 ;  /* 0x00000008ff087e24 */ /* 0x016fe2000f8e00ff */
[----:B------:R-:W-:Y:S01]  /*9240*/  UIADD3 UR56, UR4, 0x804, URZ ;  /* 0x0000080404387890 */ /* 0x000fe2000fffe03f */
[----:B------:R-:W-:Y:S01]  /*9250*/  R2UR UR39, R5 ;  /* 0x00000000052772ca */ /* 0x000fe200000e0000 */
[----:B------:R-:W-:-:S02]  /*9260*/  UIADD3 UR52, UR4, 0x806, URZ ;  /* 0x0000080604347890 */ /* 0x000fc4000fffe03f */
[----:B------:R1:W-:Y:S01]  /*9270*/  STL.64 [R1+0x20], R8 ;  /* 0x0000200801007387 */ /* 0x0003e20000100a00 */
[----:B------:R-:W-:Y:S02]  /*9280*/  UIADD3 UR48, UR4, 0xc00, URZ ;  /* 0x00000c0004307890 */ /* 0x000fe4000fffe03f */
[----:B------:R-:W-:Y:S01]  /*9290*/  UIADD3 UR44, UR4, 0xc02, URZ ;  /* 0x00000c02042c7890 */ /* 0x000fe2000fffe03f */
[----:B0-----:R-:W0:Y:S01]  /*92a0*/  S2R R0, SR_TID.X ;  /* 0x0000000000007919 */ /* 0x001e220000002100 */
[----:B------:R-:W-:Y:S01]  /*92b0*/  UMOV UR45, 0x40000040 ;  /* 0x40000040002d7882 */ /* 0x000fe20000000000 */
[----:B------:R-:W-:Y:S01]  /*92c0*/  UIADD3 UR40, UR4, 0xc04, URZ ;  /* 0x00000c0404287890 */ /* 0x000fe2000fffe03f */
[----:B------:R-:W-:Y:S01]  /*92d0*/  HGMMA.64x96x16.F32.BF16 R24, gdesc[UR8], R24, gsb0 ;  /* 0x01600000081879f0 */ /* 0x000fe20008001818 */
[----:B------:R-:W-:Y:S01]  /*92e0*/  R2UR UR10, R6 ;  /* 0x00000000060a72ca */ /* 0x000fe200000e0000 */
[----:B------:R-:W-:Y:S01]  /*92f0*/  UMOV UR8, UR5 ;  /* 0x0000000500087c82 */ /* 0x000fe20008000000 */
[----:B------:R-:W-:Y:S01]  /*9300*/  R2UR UR11, R7 ;  /* 0x00000000070b72ca */ /* 0x000fe200000e0000 */
[----:B------:R-:W-:Y:S01]  /*9310*/  UMOV UR9, 0x40000040 ;  /* 0x4000004000097882 */ /* 0x000fe20000000000 */
[----:B------:R-:W-:Y:S01]  /*9320*/  IMAD.MOV.U32 R7, RZ, RZ, 0x40000040 ;  /* 0x40000040ff077424 */ /* 0x000fe200078e00ff */
[----:B------:R-:W-:Y:S01]  /*9330*/  IADD3 R6, R4, 0x4, RZ ;  /* 0x0000000404067810 */ /* 0x000fe20007ffe0ff */
[----:B------:R-:W-:Y:S01]  /*9340*/  UIADD3 UR5, UR4, 0x4, URZ ;  /* 0x0000000404057890 */ /* 0x000fe2000fffe03f */
[----:B-1----:R-:W-:Y:S01]  /*9350*/  IMAD.U32 R8, RZ, RZ, UR8 ;  /* 0x00000008ff087e24 */ /* 0x002fe2000f8e00ff */
[----:B------:R-:W-:Y:S01]  /*9360*/  UMOV UR41, 0x40000040 ;  /* 0x4000004000297882 */ /* 0x000fe20000000000 */
[----:B------:R-:W-:Y:S01]  /*9370*/  IMAD.U32 R9, RZ, RZ, UR9 ;  /* 0x00000009ff097e24 */ /* 0x000fe2000f8e00ff */
[----:B------:R-:W-:Y:S01]  /*9380*/  UIADD3 UR36, UR4, 0xc06, URZ ;  /* 0x00000c0604247890 */ /* 0x000fe2000fffe03f */
[----:B------:R-:W-:-:S03]  /*9390*/  UMOV UR37, 0x40000040 ;  /* 0x4000004000257882 */ /* 0x000fc60000000000 */
[----:B------:R1:W-:Y:S01]  /*93a0*/  STL.64 [R1+0x18], R8 ;  /* 0x0000180801007387 */ /* 0x0003e20000100a00 */
[----:B0-----:R-:W-:-:S04]  /*93b0*/  SHF.R.U32.HI R0, RZ, 0x7, R0 ;  /* 0x00000007ff007819 */ /* 0x001fc80000011600 */
[----:B------:R-:W-:Y:S01]  /*93c0*/  IADD3 R0, -R0, 0xb, RZ ;  /* 0x0000000b00007810 */ /* 0x000fe20007ffe1ff */
[----:B------:R-:W-:Y:S02]  /*93d0*/  WARPGROUP.DEPBAR.LE gsb0, 0x0 ;  /* 0x00008000000079c5 */ /* 0x000fe40000010000 */
[----:B------:R-:W-:-:S06]  /*93e0*/  WARPGROUP.ARRIVE ;  /* 0x00000000000079c5 */ /* 0x000fcc0000000000 */
[----:B------:R-:W-:Y:S01]  /*93f0*/  HGMMA.64x96x16.F32.BF16 R24, gdesc[UR8], R24, gsb0 ;  /* 0x01600000081879f0 */ /* 0x000fe20008001818 */
[----:B------:R-:W-:Y:S01]  /*9400*/  R2UR UR10, R6 ;  /* 0x00000000060a72ca */ /* 0x000fe200000e0000 */
[----:B------:R-:W-:Y:S01]  /*9410*/  UMOV UR8, UR5 ;  /* 0x0000000500087c82 */ /* 0x000fe20008000000 */
[----:B------:R-:W-:Y:S01]  /*9420*/  R2UR UR11, R7 ;  /* 0x00000000070b72ca */ /* 0x000fe200000e0000 */
[----:B------:R-:W-:Y:S01]  /*9430*/  UMOV UR9, 0x40000040 ;  /* 0x4000004000097882 */ /* 0x000fe20000000000 */
[----:B------:R-:W-:Y:S01]  /*9440*/  VIADD R6, R4, 0x6 ;  /* 0x0000000604067836 */ /* 0x000fe20000000000 */
[----:B------:R-:W-:Y:S01]  /*9450*/  UIADD3 UR5, UR4, 0x6, URZ ;  /* 0x0000000604057890 */ /* 0x000fe2000fffe03f */
[----:B------:R-:W-:Y:S02]  /*9460*/  IMAD.MOV.U32 R7, RZ, RZ, 0x40000040 ;  /* 0x40000040ff077424 */ /* 0x000fe400078e00ff */
[----:B-1----:R-:W-:Y:S02]  /*9470*/  IMAD.U32 R8, RZ, RZ, UR8 ;  /* 0x00000008ff087e24 */ /* 0x002fe4000f8e00ff */
        /* <DEDUP_REMOVED lines=12> */
[----:B0-----:R-:W-:Y:S02]  /*9540*/  IMAD.U32 R8, RZ, RZ, UR8 ;  /* 0x00000008ff087e24 */ /* 0x001fe4000f8e00ff */
        /* <DEDUP_REMOVED lines=14> */
[----:B------:R0:W-:Y:S01]  /*9630*/  STL.64 [R1], R8 ;  /* 0x0000000801007387 */ /* 0x0001e20000100a00 */
        /* <DEDUP_REMOVED lines=10> */
[----:B------:R-:W-:Y:S02]  /*96e0*/  IMAD.U32 R228, RZ, RZ, UR8 ;  /* 0x00000008ffe47e24 */ /* 0x000fe4000f8e00ff */
[----:B------:R-:W-:Y:S01]  /*96f0*/  IMAD.U32 R229, RZ, RZ, UR9 ;  /* 0x00000009ffe57e24 */ /* 0x000fe2000f8e00ff */
[----:B------:R-:W-:-:S02]  /*9700*/  WARPGROUP.DEPBAR.LE gsb0, 0x0 ;  /* 0x00008000000079c5 */ /* 0x000fc40000010000 */
[----:B------:R-:W-:-:S06]  /*9710*/  WARPGROUP.ARRIVE ;  /* 0x00000000000079c5 */ /* 0x000fcc0000000000 */
        /* <DEDUP_REMOVED lines=41> */
[----:B------:R-:W-:Y:S02]  /*99b0*/  VIADD R6, R4, 0x604 ;  /* 0x0000060404067836 */ /* 0x000fe40000000000 */
[----:B------:R-:W-:Y:S02]  /*99c0*/  IMAD.MOV.U32 R7, RZ, RZ, 0x40000040 ;  /* 0x40000040ff077424 */ /* 0x000fe400078e00ff */
[----:B------:R-:W-:Y:S01]  /*99d0*/  IMAD.U32 R220, RZ, RZ, UR8 ;  /* 0x00000008ffdc7e24 */ /* 0x000fe2000f8e00ff */
[----:B------:R-:W-:Y:S01]  /*99e0*/  R2UR UR58, R6 ;  /* 0x00000000063a72ca */ /* 0x000fe200000e0000 */
[----:B------:R-:W-:Y:S01]  /*99f0*/  VIADD R6, R4, 0x606 ;  /* 0x0000060604067836 */ /* 0x000fe20000000000 */
[----:B------:R-:W-:Y:S01]  /*9a00*/  R2UR UR59, R7 ;  /* 0x00000000073b72ca */ /* 0x000fe200000e0000 */
[----:B------:R-:W-:-:S02]  /*9a10*/  IMAD.MOV.U32 R7, RZ, RZ, 0x40000040 ;  /* 0x40000040ff077424 */ /* 0x000fc400078e00ff */
[----:B------:R-:W-:Y:S01]  /*9a20*/  IMAD.U32 R221, RZ, RZ, UR9 ;  /* 0x00000009ffdd7e24 */ /* 0x000fe2000f8e00ff */
[----:B------:R-:W-:Y:S01]  /*9a30*/  R2UR UR54, R6 ;  /* 0x00000000063672ca */ /* 0x000fe200000e0000 */
[----:B------:R-:W-:Y:S01]  /*9a40*/  VIADD R6, R4, 0x900 ;  /* 0x0000090004067836 */ /* 0x000fe20000000000 */
[----:B------:R-:W-:Y:S01]  /*9a50*/  R2UR UR55, R7 ;  /* 0x00000000073772ca */ /* 0x000fe200000e0000 */
[----:B------:R-:W-:-:S03]  /*9a60*/  IMAD.MOV.U32 R7, RZ, RZ, 0x40000040 ;  /* 0x40000040ff077424 */ /* 0x000fc600078e00ff */
[----:B------:R-:W-:Y:S01]  /*9a70*/  R2UR UR50, R6 ;  /* 0x00000000063272ca */ /* 0x000fe200000e0000 */
[----:B------:R-:W-:Y:S01]  /*9a80*/  VIADD R6, R4, 0x902 ;  /* 0x0000090204067836 */ /* 0x000fe20000000000 */
[----:B------:R-:W-:Y:S01]  /*9a90*/  R2UR UR51, R7 ;  /* 0x00000000073372ca */ /* 0x000fe200000e0000 */
[----:B------:R-:W-:-:S03]  /*9aa0*/  IMAD.MOV.U32 R7, RZ, RZ, 0x40000040 ;  /* 0x40000040ff077424 */ /* 0x000fc600078e00ff */
[----:B------:R-:W-:Y:S02]  /*9ab0*/  R2UR UR46, R6 ;  /* 0x00000000062e72ca */ /* 0x000fe400000e0000 */
[----:B------:R-:W-:Y:S01]  /*9ac0*/  R2UR UR47, R7 ;  /* 0x00000000072f72ca */ /* 0x000fe200000e0000 */
[----:B------:R-:W-:Y:S01]  /*9ad0*/  IMAD.MOV.U32 R7, RZ, RZ, 0x40000040 ;  /* 0x40000040ff077424 */ /* 0x000fe200078e00ff */
[C---:B------:R-:W-:Y:S01]  /*9ae0*/  IADD3 R6, R4.reuse, 0x904, RZ ;  /* 0x0000090404067810 */ /* 0x040fe20007ffe0ff */
[----:B------:R-:W-:-:S03]  /*9af0*/  VIADD R4, R4, 0x906 ;  /* 0x0000090604047836 */ /* 0x000fc60000000000 */
[----:B------:R-:W-:Y:S02]  /*9b00*/  R2UR UR42, R6 ;  /* 0x00000000062a72ca */ /* 0x000fe400000e0000 */
[----:B------:R-:W-:Y:S02]  /*9b10*/  R2UR UR43, R7 ;  /* 0x00000000072b72ca */ /* 0x000fe400000e0000 */
[----:B------:R-:W-:Y:S01]  /*9b20*/  R2UR UR38, R4 ;  /* 0x00000000042672ca */ /* 0x000fe200000e0000 */
        /* <DEDUP_REMOVED lines=25> */
.L_x_1496:
[----:B------:R-:W2:Y:S01]  /*9cc0*/  LDL R13, [R1+0x78] ;  /* 0x00007800010d7983 */ /* 0x000ea20000100800 */
[----:B------:R-:W-:Y:S01]  /*9cd0*/  ULDC UR4, c[0x0][0xad0] ;  /* 0x0002b40000047ab9 */ /* 0x000fe20000000800 */
[----:B------:R-:W-:Y:S02]  /*9ce0*/  IMAD R12, R189, -0x60, R187 ;  /* 0xffffffa0bd0c7824 */ /* 0x000fe400078e02bb */
[----:B------:R-:W-:Y:S01]  /*9cf0*/  FMUL.FTZ R24, R24, UR4 ;  /* 0x0000000418187c20 */ /* 0x000fe20008410000 */
[----:B------:R-:W-:Y:S01]  /*9d00*/  FMUL.FTZ R25, R25, UR4 ;  /* 0x0000000419197c20 */ /* 0x000fe20008410000 */
[----:B------:R-:W-:Y:S01]  /*9d10*/  FMUL.FTZ R28, R28, UR4 ;  /* 0x000000041c1c7c20 */ /* 0x000fe20008410000 */
[----:B------:R-:W-:Y:S01]  /*9d20*/  FMUL.FTZ R29, R29, UR4 ;  /* 0x000000041d1d7c20 */ /* 0x000fe20008410000 */
[----:B------:R-:W1:Y:S01]  /*9d30*/  MUFU.TANH R5, R24 ;  /* 0x0000001800057308 */ /* 0x000e620000002400 */
[----:B------:R-:W-:Y:S02]  /*9d40*/  VIADD R12, R12, 0x60 ;  /* 0x000000600c0c7836 */ /* 0x000fe40000000000 */
        /* <DEDUP_REMOVED lines=50> */
[----:B------:R-:W-:Y:S01]  /*a070*/  ULDC UR4, c[0x0][0xa80] ;  /* 0x0002a00000047ab9 */ /* 0x000fe20000000800 */
[----:B------:R-:W5:Y:S01]  /*a080*/  S2R R190, SR_CgaCtaId ;  /* 0x0000000000be7919 */ /* 0x000f620000008800 */
[----:B------:R-:W-:-:S02]  /*a090*/  LOP3.LUT R219, R219, 0x3000000, RZ, 0xfc, !PT ;  /* 0x03000000dbdb7812 */ /* 0x000fc400078efcff */
[----:B------:R-:W5:Y:S08]  /*a0a0*/  MUFU.TANH R33, R33 ;  /* 0x0000002100217308 */ /* 0x000f700000002400 */
[----:B------:R-:W5:Y:S08]  /*a0b0*/  MUFU.TANH R30, R30 ;  /* 0x0000001e001e7308 */ /* 0x000f700000002400 */
[----:B------:R-:W5:Y:S08]  /*a0c0*/  MUFU.TANH R31, R31 ;  /* 0x0000001f001f7308 */ /* 0x000f700000002400 */
[----:B------:R-:W5:Y:S08]  /*a0d0*/  MUFU.TANH R6, R36 ;  /* 0x0000002400067308 */ /* 0x000f700000002400 */
[----:B------:R5:W-:Y:S08]  /*a0e0*/  MUFU.TANH R28, R38 ;  /* 0x00000026001c7308 */ /* 0x000bf00000002400 */
[----:B------:R-:W5:Y:S08]  /*a0f0*/  MUFU.TANH R37, R37 ;  /* 0x0000002500257308 */ /* 0x000f700000002400 */
        /* <DEDUP_REMOVED lines=8> */
[----:B0-----:R-:W0:Y:S08]  /*a180*/  MUFU.TANH R8, R48 ;  /* 0x0000003000087308 */ /* 0x001e300000002400 */
[----:B------:R-:W0:Y:S08]  /*a190*/  MUFU.TANH R43, R43 ;  /* 0x0000002b002b7308 */ /* 0x000e300000002400 */
        /* <DEDUP_REMOVED lines=13> */
[----:B------:R-:W-:Y:S01]  /*a270*/  MUFU.TANH R60, R60 ;  /* 0x0000003c003c7308 */ /* 0x000fe20000002400 */
[----:B--2---:R-:W-:-:S07]  /*a280*/  IMAD R12, R13, -0x2, R12 ;  /* 0xfffffffe0d0c7824 */ /* 0x004fce00078e020c */
[----:B------:R-:W2:Y:S01]  /*a290*/  MUFU.TANH R62, R62 ;  /* 0x0000003e003e7308 */ /* 0x000ea20000002400 */
[C---:B------:R-:W-:Y:S02]  /*a2a0*/  ISETP.GT.AND P4, PT, R12.reuse, RZ, PT ;  /* 0x000000ff0c00720c */ /* 0x040fe40003f84270 */
[C---:B------:R-:W-:Y:S02]  /*a2b0*/  ISETP.GT.AND P1, PT, R12.reuse, 0x1, PT ;  /* 0x000000010c00780c */ /* 0x040fe40003f24270 */
[C---:B------:R-:W-:Y:S02]  /*a2c0*/  ISETP.GT.AND P3, PT, R12.reuse, 0x8, PT ;  /* 0x000000080c00780c */ /* 0x040fe40003f64270 */
[----:B-1----:R-:W-:Y:S01]  /*a2d0*/  FSEL R5, R5, -INF , P4 ;  /* 0xff80000005057808 */ /* 0x002fe20002000000 */
[----:B------:R-:W1:Y:S01]  /*a2e0*/  MUFU.TANH R61, R61 ;  /* 0x0000003d003d7308 */ /* 0x000e620000002400 */
[----:B---3--:R-:W-:Y:S02]  /*a2f0*/  FSEL R7, R7, -INF , P1 ;  /* 0xff80000007077808 */ /* 0x008fe40000800000 */
[----:B------:R-:W-:-:S02]  /*a300*/  ISETP.GT.AND P2, PT, R12, 0x9, PT ;  /* 0x000000090c00780c */ /* 0x000fc40003f44270 */
[----:B----4-:R-:W-:Y:S02]  /*a310*/  FSEL R21, R21, -INF , P3 ;  /* 0xff80000015157808 */ /* 0x010fe40001800000 */
[----:B-----5:R-:W-:Y:S01]  /*a320*/  FMNMX.FTZ R38, R5, R7, !PT ;  /* 0x0000000705267209 */ /* 0x020fe20007810000 */
[----:B------:R-:W3:Y:S01]  /*a330*/  MUFU.TANH R64, R64 ;  /* 0x0000004000407308 */ /* 0x000ee20000002400 */
[----:B------:R-:W-:Y:S02]  /*a340*/  ISETP.GT.AND P5, PT, R12, 0x10, PT ;  /* 0x000000100c00780c */ /* 0x000fe40003fa4270 */
[----:B------:R-:W-:Y:S02]  /*a350*/  FSEL R25, R29, -INF , P2 ;  /* 0xff8000001d197808 */ /* 0x000fe40001000000 */
[----:B------:R-:W-:Y:S02]  /*a360*/  FMNMX.FTZ R38, R21, R38, !PT ;  /* 0x0000002615267209 */ /* 0x000fe40007810000 */
[----:B------:R-:W-:Y:S01]  /*a370*/  FSEL R4, R4, -INF , P4 ;  /* 0xff80000004047808 */ /* 0x000fe20002000000 */
[----:B------:R-:W4:Y:S01]  /*a380*/  MUFU.TANH R65, R65 ;  /* 0x0000004100417308 */ /* 0x000f220000002400 */
[----:B------:R-:W-:-:S02]  /*a390*/  FSEL R24, R27, -INF , P1 ;  /* 0xff8000001b187808 */ /* 0x000fc40000800000 */
[----:B------:R-:W-:Y:S02]  /*a3a0*/  ISETP.GT.AND P4, PT, R12, 0x11, PT ;  /* 0x000000110c00780c */ /* 0x000fe40003f84270 */
[----:B------:R-:W-:Y:S02]  /*a3b0*/  FSEL R27, R32, -INF , P5 ;  /* 0xff800000201b7808 */ /* 0x000fe40002800000 */
[----:B------:R-:W-:Y:S01]  /*a3c0*/  FMNMX.FTZ R38, R25, R38, !PT ;  /* 0x0000002619267209 */ /* 0x000fe20007810000 */
[----:B------:R-:W5:Y:S01]  /*a3d0*/  MUFU.TANH R68, R68 ;  /* 0x0000004400447308 */ /* 0x000f620000002400 */
[----:B------:R-:W-:Y:S02]  /*a3e0*/  ISETP.GT.AND P1, PT, R12, 0x18, PT ;  /* 0x000000180c00780c */ /* 0x000fe40003f24270 */
[----:B------:R-:W-:Y:S02]  /*a3f0*/  FSEL R29, R33, -INF , P4 ;  /* 0xff800000211d7808 */ /* 0x000fe40002000000 */
[----:B------:R-:W-:-:S02]  /*a400*/  FMNMX.FTZ R38, R27, R38, !PT ;  /* 0x000000261b267209 */ /* 0x000fc40007810000 */
[----:B------:R-:W-:Y:S01]  /*a410*/  FSEL R30, R30, -INF , P3 ;  /* 0xff8000001e1e7808 */ /* 0x000fe20001800000 */
[----:B------:R-:W5:Y:S01]  /*a420*/  MUFU.TANH R69, R69 ;  /* 0x0000004500457308 */ /* 0x000f620000002400 */
[----:B------:R-:W-:Y:S02]  /*a430*/  FSEL R36, R31, -INF , P2 ;  /* 0xff8000001f247808 */ /* 0x000fe40001000000 */
[----:B------:R-:W-:Y:S02]  /*a440*/  ISETP.GT.AND P3, PT, R12, 0x19, PT ;  /* 0x000000190c00780c */ /* 0x000fe40003f64270 */
[----:B------:R-:W-:Y:S02]  /*a450*/  FSEL R31, R6, -INF , P1 ;  /* 0xff800000061f7808 */ /* 0x000fe40000800000 */
[----:B------:R-:W-:Y:S01]  /*a460*/  FMNMX.FTZ R38, R29, R38, !PT ;  /* 0x000000261d267209 */ /* 0x000fe20007810000 */
[----:B------:R-:W5:Y:S01]  /*a470*/  MUFU.TANH R63, R63 ;  /* 0x0000003f003f7308 */ /* 0x000f620000002400 */
[----:B------:R-:W-:-:S02]  /*a480*/  ISETP.GT.AND P2, PT, R12, 0x20, PT ;  /* 0x000000200c00780c */ /* 0x000fc40003f44270 */
[----:B------:R-:W-:Y:S02]  /*a490*/  FSEL R33, R37, -INF , P3 ;  /* 0xff80000025217808 */ /* 0x000fe40001800000 */
[----:B------:R-:W-:Y:S02]  /*a4a0*/  FMNMX.FTZ R38, R31, R38, !PT ;  /* 0x000000261f267209 */ /* 0x000fe40007810000 */
[----:B------:R-:W-:Y:S01]  /*a4b0*/  FSEL R34, R34, -INF , P5 ;  /* 0xff80000022227808 */ /* 0x000fe20002800000 */
[----:B------:R-:W5:Y:S01]  /*a4c0*/  MUFU.TANH R66, R66 ;  /* 0x0000004200427308 */ /* 0x000f620000002400 */
[----:B------:R-:W-:Y:S02]  /*a4d0*/  ISETP.GT.AND P5, PT, R12, 0x21, PT ;  /* 0x000000210c00780c */ /* 0x000fe40003fa4270 */
[----:B------:R-:W-:Y:S02]  /*a4e0*/  FSEL R163, R40, -INF , P2 ;  /* 0xff80000028a37808 */ /* 0x000fe40001000000 */
[----:B------:R-:W-:-:S02]  /*a4f0*/  FMNMX.FTZ R38, R33, R38, !PT ;  /* 0x0000002621267209 */ /* 0x000fc40007810000 */
[----:B------:R-:W-:Y:S01]  /*a500*/  FSEL R32, R35, -INF , P4 ;  /* 0xff80000023207808 */ /* 0x000fe20002000000 */
[----:B------:R-:W5:Y:S01]  /*a510*/  MUFU.TANH R67, R67 ;  /* 0x0000004300437308 */ /* 0x000f620000002400 */
[----:B------:R-:W-:Y:S02]  /*a520*/  ISETP.GT.AND P4, PT, R12, 0x28, PT ;  /* 0x000000280c00780c */ /* 0x000fe40003f84270 */
[----:B------:R-:W-:Y:S02]  /*a530*/  FSEL R161, R41, -INF , P5 ;  /* 0xff80000029a17808 */ /* 0x000fe40002800000 */
[----:B------:R-:W-:Y:S02]  /*a540*/  FMNMX.FTZ R38, R163, R38, !PT ;  /* 0x00000026a3267209 */ /* 0x000fe40007810000 */
[----:B------:R-:W-:Y:S01]  /*a550*/  FSEL R28, R28, -INF , P1 ;  /* 0xff8000001c1c7808 */ /* 0x000fe20000800000 */
        /* <DEDUP_REMOVED lines=9> */
[----:B------:R-:W-:Y:S02]  /*a5f0*/  FSEL R162, R42, -INF , P2 ;  /* 0xff8000002aa27808 */ /* 0x000fe40001000000 */
[----:B------:R-:W-:Y:S02]  /*a600*/  ISETP.GT.AND P2, PT, R12, 0x31, PT ;  /* 0x000000310c00780c */ /* 0x000fe40003f44270 */
[----:B0-----:R-:W-:Y:S02]  /*a610*/  FSEL R8, R8, -INF , P3 ;  /* 0xff80000008087808 */ /* 0x001fe40001800000 */
[----:B------:R-:W-:Y:S02]  /*a620*/  FMNMX.FTZ R13, R4, R24, !PT ;  /* 0x00000018040d7209 */ /* 0x000fe40007810000 */
[----:B------:R-:W-:Y:S02]  /*a630*/  FMNMX.FTZ R35, R165, R6, !PT ;  /* 0x00000006a5237209 */ /* 0x000fe40007810000 */
[----:B------:R-:W-:-:S02]  /*a640*/  FSEL R167, R43, -INF , P5 ;  /* 0xff8000002ba77808 */ /* 0x000fc40002800000 */
[----:B------:R-:W-:Y:S02]  /*a650*/  ISETP.GT.AND P5, PT, R12, 0x38, PT ;  /* 0x000000380c00780c */ /* 0x000fe40003fa4270 */
[----:B------:R-:W-:Y:S02]  /*a660*/  FSEL R10, R10, -INF , P2 ;  /* 0xff8000000a0a7808 */ /* 0x000fe40001000000 */
[----:B------:R-:W-:Y:S02]  /*a670*/  FMNMX.FTZ R13, R30, R13, !PT ;  /* 0x0000000d1e0d7209 */ /* 0x000fe40007810000 */
[----:B------:R-:W-:Y:S02]  /*a680*/  FMNMX.FTZ R35, R8, R35, !PT ;  /* 0x0000002308237209 */ /* 0x000fe40007810000 */
[----:B------:R-:W-:Y:S02]  /*a690*/  FSEL R166, R46, -INF , P4 ;  /* 0xff8000002ea67808 */ /* 0x000fe40002000000 */
[----:B------:R-:W-:-:S02]  /*a6a0*/  ISETP.GT.AND P4, PT, R12, 0x39, PT ;  /* 0x000000390c00780c */ /* 0x000fc40003f84270 */
[----:B------:R-:W-:Y:S02]  /*a6b0*/  FSEL R14, R14, -INF , P5 ;  /* 0xff8000000e0e7808 */ /* 0x000fe40002800000 */
[----:B------:R-:W-:Y:S02]  /*a6c0*/  FMNMX.FTZ R13, R36, R13, !PT ;  /* 0x0000000d240d7209 */ /* 0x000fe40007810000 */
[----:B------:R-:W-:Y:S02]  /*a6d0*/  FMNMX.FTZ R35, R10, R35, !PT ;  /* 0x000000230a237209 */ /* 0x000fe40007810000 */
[----:B------:R-:W-:Y:S02]  /*a6e0*/  FSEL R164, R47, -INF , P1 ;  /* 0xff8000002fa47808 */ /* 0x000fe40000800000 */
[----:B------:R-:W-:Y:S02]  /*a6f0*/  ISETP.GT.AND P1, PT, R12, 0x40, PT ;  /* 0x000000400c00780c */ /* 0x000fe40003f24270 */
[----:B------:R-:W-:-:S02]  /*a700*/  FSEL R20, R20, -INF , P4 ;  /* 0xff80000014147808 */ /* 0x000fc40002000000 */
[----:B------:R-:W-:Y:S02]  /*a710*/  FMNMX.FTZ R13, R34, R13, !PT ;  /* 0x0000000d220d7209 */ /* 0x000fe40007810000 */
[----:B------:R-:W-:Y:S02]  /*a720*/  FMNMX.FTZ R35, R14, R35, !PT ;  /* 0x000000230e237209 */ /* 0x000fe40007810000 */
[----:B------:R-:W-:Y:S02]  /*a730*/  FSEL R169, R50, -INF , P3 ;  /* 0xff80000032a97808 */ /* 0x000fe40001800000 */
[----:B------:R-:W-:Y:S02]  /*a740*/  ISETP.GT.AND P3, PT, R12, 0x41, PT ;  /* 0x000000410c00780c */ /* 0x000fe40003f64270 */
[----:B------:R-:W-:Y:S02]  /*a750*/  FSEL R174, R56, -INF , P1 ;  /* 0xff80000038ae7808 */ /* 0x000fe40000800000 */
[----:B------:R-:W-:-:S02]  /*a760*/  FMNMX.FTZ R13, R32, R13, !PT ;  /* 0x0000000d200d7209 */ /* 0x000fc40007810000 */
[----:B------:R-:W-:Y:S02]  /*a770*/  FMNMX.FTZ R35, R20, R35, !PT ;  /* 0x0000002314237209 */ /* 0x000fe40007810000 */
[----:B------:R-:W-:Y:S02]  /*a780*/  FSEL R9, R9, -INF , P2 ;  /* 0xff80000009097808 */ /* 0x000fe40001000000 */
[----:B------:R-:W-:Y:S02]  /*a790*/  ISETP.GT.AND P2, PT, R12, 0x48, PT ;  /* 0x000000480c00780c */ /* 0x000fe40003f44270 */
[----:B------:R-:W-:Y:S02]  /*a7a0*/  FSEL R173, R57, -INF , P3 ;  /* 0xff80000039ad7808 */ /* 0x000fe40001800000 */
[----:B------:R-:W-:Y:S02]  /*a7b0*/  FMNMX.FTZ R13, R28, R13, !PT ;  /* 0x0000000d1c0d7209 */ /* 0x000fe40007810000 */
[----:B------:R-:W-:-:S02]  /*a7c0*/  FMNMX.FTZ R6, R174, R35, !PT ;  /* 0x00000023ae067209 */ /* 0x000fc40007810000 */
[----:B------:R-:W-:Y:S02]  /*a7d0*/  FSEL R11, R11, -INF , P5 ;  /* 0xff8000000b0b7808 */ /* 0x000fe40002800000 */
[----:B------:R-:W-:Y:S02]  /*a7e0*/  FSEL R15, R15, -INF , P4 ;  /* 0xff8000000f0f7808 */ /* 0x000fe40002000000 */
[----:B------:R-:W-:Y:S02]  /*a7f0*/  FSEL R180, R58, -INF , P1 ;  /* 0xff8000003ab47808 */ /* 0x000fe40000800000 */
[----:B------:R-:W-:Y:S02]  /*a800*/  FSEL R181, R59, -INF , P3 ;  /* 0xff8000003bb57808 */ /* 0x000fe40001800000 */
[----:B--2---:R-:W-:Y:S02]  /*a810*/  FSEL R184, R62, -INF , P2 ;  /* 0xff8000003eb87808 */ /* 0x004fe40001000000 */
[----:B------:R-:W-:-:S02]  /*a820*/  FSEL R177, R60, -INF , P2 ;  /* 0xff8000003cb17808 */ /* 0x000fc40001000000 */
[C---:B------:R-:W-:Y:S02]  /*a830*/  ISETP.GT.AND P5, PT, R12.reuse, 0x49, PT ;  /* 0x000000490c00780c */ /* 0x040fe40003fa4270 */
[C---:B------:R-:W-:Y:S02]  /*a840*/  ISETP.GT.AND P4, PT, R12.reuse, 0x50, PT ;  /* 0x000000500c00780c */ /* 0x040fe40003f84270 */
[C---:B------:R-:W-:Y:S02]  /*a850*/  ISETP.GT.AND P1, PT, R12.reuse, 0x51, PT ;  /* 0x000000510c00780c */ /* 0x040fe40003f24270 */
[C---:B------:R-:W-:Y:S02]  /*a860*/  ISETP.GT.AND P3, PT, R12.reuse, 0x58, PT ;  /* 0x000000580c00780c */ /* 0x040fe40003f64270 */
[----:B------:R-:W-:Y:S02]  /*a870*/  ISETP.GT.AND P2, PT, R12, 0x59, PT ;  /* 0x000000590c00780c */ /* 0x000fe40003f44270 */
[----:B------:R-:W-:-:S02]  /*a880*/  FMNMX.FTZ R13, R26, R13, !PT ;  /* 0x0000000d1a0d7209 */ /* 0x000fc40007810000 */
[----:B------:R-:W-:Y:S02]  /*a890*/  FMNMX.FTZ R12, R173, R6, !PT ;  /* 0x00000006ad0c7209 */ /* 0x000fe40007810000 */
[----:B-1----:R-:W-:Y:S02]  /*a8a0*/  FSEL R179, R61, -INF , P5 ;  /* 0xff8000003db37808 */ /* 0x002fe40002800000 */
[----:B------:R-:W-:Y:S02]  /*a8b0*/  FMNMX.FTZ R6, R162, R13, !PT ;  /* 0x0000000da2067209 */ /* 0x000fe40007810000 */
[----:B------:R-:W-:Y:S02]  /*a8c0*/  FMNMX.FTZ R12, R177, R12, !PT ;  /* 0x0000000cb10c7209 */ /* 0x000fe40007810000 */
[----:B---3--:R-:W-:Y:S02]  /*a8d0*/  FSEL R186, R64, -INF , P4 ;  /* 0xff80000040ba7808 */ /* 0x008fe40002000000 */
[----:B------:R-:W-:-:S02]  /*a8e0*/  FMNMX.FTZ R13, R167, R6, !PT ;  /* 0x00000006a70d7209 */ /* 0x000fc40007810000 */
[----:B------:R-:W-:Y:S02]  /*a8f0*/  FMNMX.FTZ R35, R179, R12, !PT ;  /* 0x0000000cb3237209 */ /* 0x000fe40007810000 */
[----:B----4-:R-:W-:Y:S02]  /*a900*/  FSEL R185, R65, -INF , P1 ;  /* 0xff80000041b97808 */ /* 0x010fe40000800000 */
[----:B------:R-:W-:Y:S02]  /*a910*/  FMNMX.FTZ R13, R166, R13, !PT ;  /* 0x0000000da60d7209 */ /* 0x000fe40007810000 */
[----:B------:R-:W-:Y:S02]  /*a920*/  FMNMX.FTZ R12, R186, R35, !PT ;  /* 0x00000023ba0c7209 */ /* 0x000fe40007810000 */
[----:B-----5:R-:W-:Y:S02]  /*a930*/  FSEL R183, R68, -INF , P3 ;  /* 0xff80000044b77808 */ /* 0x020fe40001800000 */
[----:B------:R-:W-:-:S02]  /*a940*/  FMNMX.FTZ R6, R164, R13, !PT ;  /* 0x0000000da4067209 */ /* 0x000fc40007810000 */
[----:B------:R-:W-:Y:S02]  /*a950*/  FMNMX.FTZ R12, R185, R12, !PT ;  /* 0x0000000cb90c7209 */ /* 0x000fe40007810000 */
[----:B------:R-:W-:Y:S02]  /*a960*/  FSEL R182, R69, -INF , P2 ;  /* 0xff80000045b67808 */ /* 0x000fe40001000000 */
[----:B------:R-:W-:Y:S02]  /*a970*/  FMNMX.FTZ R6, R169, R6, !PT ;  /* 0x00000006a9067209 */ /* 0x000fe40007810000 */
[----:B------:R-:W-:Y:S02]  /*a980*/  FMNMX.FTZ R13, R183, R12, !PT ;  /* 0x0000000cb70d7209 */ /* 0x000fe40007810000 */
[----:B------:R-:W-:Y:S02]  /*a990*/  FMNMX.FTZ R6, R9, R6, !PT ;  /* 0x0000000609067209 */ /* 0x000fe40007810000 */
[----:B------:R-:W-:-:S02]  /*a9a0*/  FMNMX.FTZ R12, R182, R13, !PT ;  /* 0x0000000db60c7209 */ /* 0x000fc40007810000 */
[----:B------:R-:W-:Y:S02]  /*a9b0*/  FMNMX.FTZ R6, R11, R6, !PT ;  /* 0x000000060b067209 */ /* 0x000fe40007810000 */
[----:B------:R-:W-:Y:S01]  /*a9c0*/  FSEL R176, R63, -INF , P5 ;  /* 0xff8000003fb07808 */ /* 0x000fe20002800000 */
[----:B------:R-:W0:Y:S01]  /*a9d0*/  SHFL.BFLY PT, R35, R12, 0x2, 0x1f ;  /* 0x0c401f000c237f89 */ /* 0x000e2200000e0000 */
[----:B------:R-:W-:Y:S02]  /*a9e0*/  FMNMX.FTZ R13, R15, R6, !PT ;  /* 0x000000060f0d7209 */ /* 0x000fe40007810000 */
[----:B------:R-:W-:Y:S02]  /*a9f0*/  FSEL R178, R66, -INF , P4 ;  /* 0xff80000042b27808 */ /* 0x000fe40002000000 */
[----:B------:R-:W-:Y:S02]  /*aa00*/  FMNMX.FTZ R6, R180, R13, !PT ;  /* 0x0000000db4067209 */ /* 0x000fe40007810000 */
[----:B------:R-:W-:-:S02]  /*aa10*/  FSEL R175, R67, -INF , P1 ;  /* 0xff80000043af7808 */ /* 0x000fc40000800000 */
[----:B------:R-:W-:Y:S02]  /*aa20*/  FMNMX.FTZ R13, R181, R6, !PT ;  /* 0x00000006b50d7209 */ /* 0x000fe40007810000 */
[----:B------:R-:W-:Y:S02]  /*aa30*/  FSEL R172, R70, -INF , P3 ;  /* 0xff80000046ac7808 */ /* 0x000fe40001800000 */
[----:B------:R-:W-:Y:S02]  /*aa40*/  FMNMX.FTZ R13, R184, R13, !PT ;  /* 0x0000000db80d7209 */ /* 0x000fe40007810000 */
[----:B------:R-:W-:Y:S02]  /*aa50*/  FSEL R171, R71, -INF , P2 ;  /* 0xff80000047ab7808 */ /* 0x000fe40001000000 */
[----:B------:R-:W-:-:S04]  /*aa60*/  FMNMX.FTZ R13, R176, R13, !PT ;  /* 0x0000000db00d7209 */ /* 0x000fc80007810000 */
[----:B------:R-:W-:Y:S02]  /*aa70*/  FMNMX.FTZ R6, R178, R13, !PT ;  /* 0x0000000db2067209 */ /* 0x000fe40007810000 */
[----:B0-----:R-:W-:Y:S01]  /*aa80*/  FMNMX.FTZ R37, R12, R35, !PT ;  /* 0x000000230c257209 */ /* 0x001fe20007810000 */
[----:B------:R-:W-:Y:S01]  /*aa90*/  IMAD.U32 R12, RZ, RZ, UR4 ;  /* 0x00000004ff0c7e24 */ /* 0x000fe2000f8e00ff */
[----:B------:R-:W-:-:S03]  /*aaa0*/  FMNMX.FTZ R13, R175, R6, !PT ;  /* 0x00000006af0d7209 */ /* 0x000fc60007810000 */
[----:B------:R-:W0:Y:S01]  /*aab0*/  SHFL.BFLY PT, R38, R37, 0x1, 0x1f ;  /* 0x0c201f0025267f89 */ /* 0x000e2200000e0000 */
[----:B------:R-:W-:-:S04]  /*aac0*/  FMNMX.FTZ R6, R172, R13, !PT ;  /* 0x0000000dac067209 */ /* 0x000fc80007810000 */
[----:B------:R-:W-:-:S05]  /*aad0*/  FMNMX.FTZ R35, R171, R6, !PT ;  /* 0x00000006ab237209 */ /* 0x000fca0007810000 */
[----:B------:R-:W1:Y:S01]  /*aae0*/  SHFL.BFLY PT, R40, R35, 0x2, 0x1f ;  /* 0x0c401f0023287f89 */ /* 0x000e6200000e0000 */
[----:B0-----:R-:W-:-:S04]  /*aaf0*/  FMNMX.FTZ R13, R37, R38, !PT ;  /* 0x00000026250d7209 */ /* 0x001fc80007810000 */
[C---:B------:R-:W-:Y:S01]  /*ab00*/  FSETP.NEU.FTZ.AND P1, PT, R13.reuse, -INF , PT ;  /* 0xff8000000d00780b */ /* 0x040fe20003f3d000 */
[----:B------:R-:W-:-:S05]  /*ab10*/  FMUL.FTZ R6, R13, R12 ;  /* 0x0000000c0d067220 */ /* 0x000fca0000410000 */
[----:B------:R-:W-:Y:S02]  /*ab20*/  FSEL R6, R6, RZ, P1 ;  /* 0x000000ff06067208 */ /* 0x000fe40000800000 */
[----:B-1----:R-:W-:-:S03]  /*ab30*/  FMNMX.FTZ R40, R35, R40, !PT ;  /* 0x0000002823287209 */ /* 0x002fc60007810000 */
[-CC-:B------:R-:W-:Y:S01]  /*ab40*/  FFMA.FTZ R37, R5, R12.reuse, -R6.reuse ;  /* 0x0000000c05257223 */ /* 0x180fe20000010806 */
[-CC-:B------:R-:W-:Y:S01]  /*ab50*/  FFMA.FTZ R7, R7, R12.reuse, -R6.reuse ;  /* 0x0000000c07077223 */ /* 0x180fe20000010806 */
[----:B------:R-:W0:Y:S01]  /*ab60*/  SHFL.BFLY PT, R5, R40, 0x1, 0x1f ;  /* 0x0c201f0028057f89 */ /* 0x000e2200000e0000 */
[-CC-:B------:R-:W-:Y:S01]  /*ab70*/  FFMA.FTZ R25, R25, R12.reuse, -R6.reuse ;  /* 0x0000000c19197223 */ /* 0x180fe20000010806 */
[-CC-:B------:R-:W-:Y:S01]  /*ab80*/  FFMA.FTZ R21, R21, R12.reuse, -R6.reuse ;  /* 0x0000000c15157223 */ /* 0x180fe20000010806 */
[----:B------:R1:W-:Y:S01]  /*ab90*/  MUFU.EX2 R152, R7 ;  /* 0x0000000700987308 */ /* 0x0003e20000000800 */
        /* <DEDUP_REMOVED lines=11> */
[----:B------:R-:W-:-:S04]  /*ac50*/  FFMA.FTZ R183, R183, R12, -R6 ;  /* 0x0000000cb7b77223 */ /* 0x000fc80000010806 */
[----:B------:R-:W2:Y:S01]  /*ac60*/  MUFU.EX2 R37, R37 ;  /* 0x0000002500257308 */ /* 0x000ea20000000800 */
[----:B0-----:R-:W-:-:S07]  /*ac70*/  FMNMX.FTZ R170, R40, R5, !PT ;  /* 0x0000000528aa7209 */ /* 0x001fce0007810000 */
[----:B------:R0:W-:Y:S01]  /*ac80*/  MUFU.EX2 R154, R21 ;  /* 0x00000015009a7308 */ /* 0x0001e20000000800 */
[C---:B------:R-:W-:Y:S01]  /*ac90*/  FSETP.NEU.FTZ.AND P1, PT, R170.reuse, -INF , PT ;  /* 0xff800000aa00780b */ /* 0x040fe20003f3d000 */
[----:B------:R-:W-:-:S05]  /*aca0*/  FMUL.FTZ R5, R170, R12 ;  /* 0x0000000caa057220 */ /* 0x000fca0000410000 */
[----:B-1----:R-:W-:Y:S01]  /*acb0*/  FSEL R7, R5, RZ, P1 ;  /* 0x000000ff05077208 */ /* 0x002fe20000800000 */
[----:B------:R1:W-:Y:S01]  /*acc0*/  MUFU.EX2 R156, R29 ;  /* 0x0000001d009c7308 */ /* 0x0003e20000000800 */
[----:B0-----:R-:W-:-:S03]  /*acd0*/  FFMA.FTZ R21, R33, R12, -R6 ;  /* 0x0000000c21157223 */ /* 0x001fc60000010806 */
[-CC-:B------:R-:W-:Y:S01]  /*ace0*/  FFMA.FTZ R25, R4, R12.reuse, -R7.reuse ;  /* 0x0000000c04197223 */ /* 0x180fe20000010807 */
[-CC-:B------:R-:W-:Y:S01]  /*acf0*/  FFMA.FTZ R24, R24, R12.reuse, -R7.reuse ;  /* 0x0000000c18187223 */ /* 0x180fe20000010807 */
[-CC-:B------:R-:W-:Y:S01]  /*ad00*/  FFMA.FTZ R30, R30, R12.reuse, -R7.reuse ;  /* 0x0000000c1e1e7223 */ /* 0x180fe20000010807 */
[----:B------:R-:W-:Y:S01]  /*ad10*/  VIADD R4, R3, 0x32440 ;  /* 0x0003244003047836 */ /* 0x000fe20000000000 */
[----:B------:R0:W-:Y:S01]  /*ad20*/  MUFU.EX2 R153, R25 ;  /* 0x0000001900997308 */ /* 0x0001e20000000800 */
[-CC-:B------:R-:W-:Y:S01]  /*ad30*/  FFMA.FTZ R36, R36, R12.reuse, -R7.reuse ;  /* 0x0000000c24247223 */ /* 0x180fe20000010807 */
[-CC-:B------:R-:W-:Y:S01]  /*ad40*/  FFMA.FTZ R34, R34, R12.reuse, -R7.reuse ;  /* 0x0000000c22227223 */ /* 0x180fe20000010807 */
[-C--:B------:R-:W-:Y:S01]  /*ad50*/  FFMA.FTZ R32, R32, R12.reuse, -R7 ;  /* 0x0000000c20207223 */ /* 0x080fe20000010807 */
[----:B------:R-:W-:Y:S01]  /*ad60*/  PRMT R5, R190, 0x654, R4 ;  /* 0x00000654be057816 */ /* 0x000fe20000000004 */
[----:B------:R-:W-:Y:S02]  /*ad70*/  IMAD R4, R201, 0xc00, R219 ;  /* 0x00000c00c9047824 */ /* 0x000fe400078e02db */
[-CC-:B------:R-:W-:Y:S01]  /*ad80*/  FFMA.FTZ R160, R26, R12.reuse, -R7.reuse ;  /* 0x0000000c1aa07223 */ /* 0x180fe20000010807 */
[----:B-1----:R-:W-:Y:S01]  /*ad90*/  IMAD.MOV.U32 R29, RZ, RZ, 0x40000040 ;  /* 0x40000040ff1d7424 */ /* 0x002fe200078e00ff */
[----:B------:R1:W3:Y:S01]  /*ada0*/  MUFU.EX2 R38, R24 ;  /* 0x0000001800267308 */ /* 0x0002e20000000800 */
[----:B------:R4:W-:Y:S01]  /*adb0*/  SYNCS.ARRIVE.TRANS64.RED.A1T0 RZ, [R5+URZ], RZ ;  /* 0x000000ff05ff79a7 */ /* 0x0009e2000810043f */
[----:B0-----:R-:W-:Y:S01]  /*adc0*/  IMAD.MOV.U32 R25, RZ, RZ, 0x40000040 ;  /* 0x40000040ff197424 */ /* 0x001fe200078e00ff */
[----:B------:R-:W-:Y:S01]  /*add0*/  R2UR UR6, R4 ;  /* 0x00000000040672ca */ /* 0x000fe200000e0000 */
[-CC-:B------:R-:W-:Y:S01]  /*ade0*/  FFMA.FTZ R11, R11, R12.reuse, -R7.reuse ;  /* 0x0000000c0b0b7223 */ /* 0x180fe20000010807 */
[----:B------:R-:W-:Y:S01]  /*adf0*/  R2UR UR19, R29 ;  /* 0x000000001d1372ca */ /* 0x000fe200000e0000 */
[----:B------:R-:W-:Y:S01]  /*ae00*/  FFMA.FTZ R176, R176, R12, -R7 ;  /* 0x0000000cb0b07223 */ /* 0x000fe20000010807 */
[----:B------:R-:W-:Y:S01]  /*ae10*/  R2UR UR15, R25 ;  /* 0x00000000190f72ca */ /* 0x000fe200000e0000 */
[----:B------:R0:W5:Y:S01]  /*ae20*/  MUFU.EX2 R155, R30 ;  /* 0x0000001e009b7308 */ /* 0x0001620000000800 */
[----:B----4-:R-:W-:-:S02]  /*ae30*/  IMAD.MOV.U32 R5, RZ, RZ, 0x40000040 ;  /* 0x40000040ff057424 */ /* 0x010fc400078e00ff */
[----:B--2---:R-:W-:Y:S01]  /*ae40*/  FADD.FTZ R25, R37, R152 ;  /* 0x0000009825197221 */ /* 0x004fe20000010000 */
[----:B-1----:R-:W-:Y:S01]  /*ae50*/  VIADD R24, R4, 0x100 ;  /* 0x0000010004187836 */ /* 0x002fe20000000000 */
[----:B------:R-:W-:Y:S01]  /*ae60*/  F2FP.BF16.F32.PACK_AB R152, R152, R37 ;  /* 0x000000259898723e */ /* 0x000fe200000010ff */
[-CC-:B------:R-:W-:Y:S01]  /*ae70*/  FFMA.FTZ R178, R178, R12.reuse, -R7.reuse ;  /* 0x0000000cb2b27223 */ /* 0x180fe20000010807 */
[----:B------:R-:W-:Y:S01]  /*ae80*/  R2UR UR7, R5 ;  /* 0x00000000050772ca */ /* 0x000fe200000e0000 */
[----:B------:R-:W-:Y:S01]  /*ae90*/  FFMA.FTZ R5, R28, R12, -R7 ;  /* 0x0000000c1c057223 */ /* 0x000fe20000010807 */
[----:B------:R-:W1:Y:S01]  /*aea0*/  MUFU.EX2 R36, R36 ;  /* 0x0000002400247308 */ /* 0x000e620000000800 */
[----:B---3--:R-:W-:Y:S01]  /*aeb0*/  FADD.FTZ R26, R153, R38 ;  /* 0x00000026991a7221 */ /* 0x008fe20000010000 */
[----:B0-----:R-:W-:Y:S01]  /*aec0*/  VIADD R30, R4, 0x80 ;  /* 0x00000080041e7836 */ /* 0x001fe20000000000 */
[----:B------:R-:W-:Y:S01]  /*aed0*/  R2UR UR14, R24 ;  /* 0x00000000180e72ca */ /* 0x000fe200000e0000 */
[----:B------:R-:W-:Y:S01]  /*aee0*/  VIADD R24, R4, 0x200 ;  /* 0x0000020004187836 */ /* 0x000fe20000000000 */
[----:B------:R-:W-:Y:S01]  /*aef0*/  F2FP.BF16.F32.PACK_AB R153, R38, R153 ;  /* 0x000000992699723e */ /* 0x000fe200000010ff */
[----:B------:R-:W-:Y:S01]  /*af00*/  VIADD R28, R4, 0x180 ;  /* 0x00000180041c7836 */ /* 0x000fe20000000000 */
[----:B------:R-:W-:Y:S01]  /*af10*/  R2UR UR10, R30 ;  /* 0x000000001e0a72ca */ /* 0x000fe200000e0000 */
[----:B------:R-:W0:Y:S01]  /*af20*/  MUFU.EX2 R34, R34 ;  /* 0x0000002200227308 */ /* 0x000e220000000800 */
[----:B-----5:R-:W-:Y:S01]  /*af30*/  FADD.FTZ R29, R155, R26 ;  /* 0x0000001a9b1d7221 */ /* 0x020fe20000010000 */
[----:B------:R-:W-:Y:S01]  /*af40*/  FADD.FTZ R30, R154, R25 ;  /* 0x000000199a1e7221 */ /* 0x000fe20000010000 */
[----:B------:R-:W-:Y:S01]  /*af50*/  R2UR UR22, R24 ;  /* 0x00000000181672ca */ /* 0x000fe200000e0000 */
[----:B------:R-:W-:Y:S01]  /*af60*/  IMAD.MOV.U32 R25, RZ, RZ, 0x40000040 ;  /* 0x40000040ff197424 */ /* 0x000fe200078e00ff */
[C---:B------:R-:W-:Y:S01]  /*af70*/  F2FP.BF16.F32.PACK_AB R154, R35.reuse, R154 ;  /* 0x0000009a239a723e */ /* 0x040fe200000010ff */
[----:B------:R-:W-:Y:S01]  /*af80*/  FADD.FTZ R30, R35, R30 ;  /* 0x0000001e231e7221 */ /* 0x000fe20000010000 */
[----:B------:R-:W-:Y:S01]  /*af90*/  R2UR UR18, R28 ;  /* 0x000000001c1272ca */ /* 0x000fe200000e0000 */
[----:B------:R-:W2:Y:S01]  /*afa0*/  MUFU.EX2 R27, R27 ;  /* 0x0000001b001b7308 */ /* 0x000ea20000000800 */
[C---:B-1----:R-:W-:Y:S01]  /*afb0*/  FADD.FTZ R29, R36.reuse, R29 ;  /* 0x0000001d241d7221 */ /* 0x042fe20000010000 */
[----:B------:R-:W-:Y:S01]  /*afc0*/  F2FP.BF16.F32.PACK_AB R155, R36, R155 ;  /* 0x0000009b249b723e */ /* 0x000fe200000010ff */
[----:B------:R-:W-:Y:S01]  /*afd0*/  VIADD R4, R4, 0x280 ;  /* 0x0000028004047836 */ /* 0x000fe20000000000 */
[----:B------:R-:W-:Y:S01]  /*afe0*/  R2UR UR23, R25 ;  /* 0x00000000191772ca */ /* 0x000fe200000e0000 */
[-CC-:B------:R-:W-:Y:S01]  /*aff0*/  FFMA.FTZ R175, R175, R12.reuse, -R7.reuse ;  /* 0x0000000cafaf7223 */ /* 0x180fe20000010807 */
[----:B------:R-:W-:-:S02]  /*b000*/  FFMA.FTZ R172, R172, R12, -R7 ;  /* 0x0000000cacac7223 */ /* 0x000fc40000010807 */
[----:B------:R-:W1:Y:S01]  /*b010*/  MUFU.EX2 R157, R32 ;  /* 0x00000020009d7308 */ /* 0x000e620000000800 */
[----:B0-----:R-:W-:-:S07]  /*b020*/  FADD.FTZ R24, R34, R29 ;  /* 0x0000001d22187221 */ /* 0x001fce0000010000 */
[----:B------:R2:W0:Y:S08]  /*b030*/  MUFU.EX2 R159, R5 ;  /* 0x00000005009f7308 */ /* 0x0004300000000800 */
[----:B------:R3:W4:Y:S01]  /*b040*/  MUFU.EX2 R158, R31 ;  /* 0x0000001f009e7308 */ /* 0x0007220000000800 */
[----:B--2---:R-:W-:Y:S01]  /*b050*/  FADD.FTZ R5, R27, R30 ;  /* 0x0000001e1b057221 */ /* 0x004fe20000010000 */
[C---:B-1----:R-:W-:Y:S01]  /*b060*/  FADD.FTZ R24, R157.reuse, R24 ;  /* 0x000000189d187221 */ /* 0x042fe20000010000 */
[----:B------:R-:W-:-:S02]  /*b070*/  F2FP.BF16.F32.PACK_AB R157, R157, R34 ;  /* 0x000000229d9d723e */ /* 0x000fc400000010ff */
[C---:B------:R-:W-:Y:S01]  /*b080*/  FADD.FTZ R5, R156.reuse, R5 ;  /* 0x000000059c057221 */ /* 0x040fe20000010000 */
[----:B------:R-:W-:Y:S02]  /*b090*/  F2FP.BF16.F32.PACK_AB R156, R156, R27 ;  /* 0x0000001b9c9c723e */ /* 0x000fe400000010ff */
[----:B------:R-:W1:Y:S01]  /*b0a0*/  MUFU.EX2 R21, R21 ;  /* 0x0000001500157308 */ /* 0x000e620000000800 */
[----:B---3--:R-:W-:Y:S02]  /*b0b0*/  IMAD.MOV.U32 R31, RZ, RZ, 0x40000040 ;  /* 0x40000040ff1f7424 */ /* 0x008fe400078e00ff */
[----:B0-----:R-:W-:-:S03]  /*b0c0*/  FADD.FTZ R188, R159, R24 ;  /* 0x000000189fbc7221 */ /* 0x001fc60000010000 */
[----:B------:R-:W-:Y:S02]  /*b0d0*/  R2UR UR11, R31 ;  /* 0x000000001f0b72ca */ /* 0x000fe400000e0000 */
[----:B------:R-:W0:Y:S01]  /*b0e0*/  MUFU.EX2 R160, R160 ;  /* 0x000000a000a07308 */ /* 0x000e220000000800 */
[----:B----4-:R-:W-:-:S07]  /*b0f0*/  FADD.FTZ R5, R158, R5 ;  /* 0x000000059e057221 */ /* 0x010fce0000010000 */
[----:B------:R-:W2:Y:S01]  /*b100*/  MUFU.EX2 R163, R163 ;  /* 0x000000a300a37308 */ /* 0x000ea20000000800 */
[C---:B-1----:R-:W-:Y:S01]  /*b110*/  F2FP.BF16.F32.PACK_AB R158, R21.reuse, R158 ;  /* 0x0000009e159e723e */ /* 0x042fe200000010ff */
[----:B------:R-:W-:Y:S01]  /*b120*/  FADD.FTZ R21, R21, R5 ;  /* 0x0000000515157221 */ /* 0x000fe20000010000 */
[----:B------:R-:W-:-:S05]  /*b130*/  IMAD.MOV.U32 R5, RZ, RZ, 0x40000040 ;  /* 0x40000040ff057424 */ /* 0x000fca00078e00ff */
[----:B------:R-:W-:Y:S01]  /*b140*/  MUFU.EX2 R8, R8 ;  /* 0x0000000800087308 */ /* 0x000fe20000000800 */
[----:B0-----:R-:W-:-:S07]  /*b150*/  F2FP.BF16.F32.PACK_AB R159, R160, R159 ;  /* 0x0000009fa09f723e */ /* 0x001fce00000010ff */
[----:B------:R-:W-:Y:S08]  /*b160*/  MUFU.EX2 R10, R10 ;  /* 0x0000000a000a7308 */ /* 0x000ff00000000800 */
        /* <DEDUP_REMOVED lines=8> */
[----:B------:R-:W-:Y:S01]  /*b1f0*/  MUFU.EX2 R172, R172 ;  /* 0x000000ac00ac7308 */ /* 0x000fe20000000800 */
[----:B------:R0:W-:Y:S06]  /*b200*/  BAR.SYNC.DEFER_BLOCKING R72, 0x100 ;  /* 0x000400480000751d */ /* 0x0001ec0000010000 */
[----:B0-----:R-:W-:-:S06]  /*b210*/  WARPGROUP.ARRIVE ;  /* 0x00000000000079c5 */ /* 0x001fcc0000000000 */
[----:B------:R-:W-:Y:S01]  /*b220*/  HGMMA.64x256x16.F32.BF16 R24, R152, gdesc[UR4].tnspB, RZ, !UPT, gsb0 ;  /* 0x43e0000498187df0 */ /* 0x000fe2000c0018ff */
[----:B------:R-:W-:Y:S01]  /*b230*/  R2UR UR6, R4 ;  /* 0x00000000040672ca */ /* 0x000fe200000e0000 */
[-CC-:B------:R-:W-:Y:S01]  /*b240*/  FFMA.FTZ R4, R174, R12.reuse, -R6.reuse ;  /* 0x0000000cae047223 */ /* 0x180fe20000010806 */
[----:B------:R-:W-:Y:S01]  /*b250*/  R2UR UR7, R5 ;  /* 0x00000000050772ca */ /* 0x000fe200000e0000 */
[----:B------:R-:W-:-:S04]  /*b260*/  FFMA.FTZ R5, R173, R12, -R6 ;  /* 0x0000000cad057223 */ /* 0x000fc80000010806 */
[----:B------:R-:W-:Y:S08]  /*b270*/  MUFU.EX2 R4, R4 ;  /* 0x0000000400047308 */ /* 0x000ff00000000800 */
[----:B------:R-:W-:Y:S01]  /*b280*/  MUFU.EX2 R5, R5 ;  /* 0x0000000500057308 */ /* 0x000fe20000000800 */
[----:B------:R-:W-:Y:S02]  /*b290*/  WARPGROUP.DEPBAR.LE gsb0, 0x0 ;  /* 0x00008000000079c5 */ /* 0x000fe40000010000 */
[----:B------:R-:W-:-:S09]  /*b2a0*/  WARPGROUP.ARRIVE ;  /* 0x00000000000079c5 */ /* 0x000fd20000000000 */
[----:B------:R-:W-:Y:S03]  /*b2b0*/  HGMMA.64x256x16.F32.BF16 R24, R156, gdesc[UR8].tnspB, R24, gsb0 ;  /* 0x43e000089c187df0 */ /* 0x000fe60008001818 */
[----:B------:R-:W-:Y:S02]  /*b2c0*/  WARPGROUP.DEPBAR.LE gsb0, 0x0 ;  /* 0x00008000000079c5 */ /* 0x000fe40000010000 */
[-CC-:B------:R-:W-:Y:S01]  /*b2d0*/  FFMA.FTZ R156, R161, R12.reuse, -R6.reuse ;  /* 0x0000000ca19c7223 */ /* 0x180fe20000010806 */
[-CC-:B------:R-:W-:Y:S01]  /*b2e0*/  FFMA.FTZ R158, R165, R12.reuse, -R6.reuse ;  /* 0x0000000ca59e7223 */ /* 0x180fe20000010806 */
[-CC-:B------:R-:W-:Y:S01]  /*b2f0*/  FFMA.FTZ R161, R162, R12.reuse, -R7.reuse ;  /* 0x0000000ca2a17223 */ /* 0x180fe20000010807 */
[-C--:B------:R-:W-:Y:S01]  /*b300*/  FFMA.FTZ R157, R168, R12.reuse, -R6 ;  /* 0x0000000ca89d7223 */ /* 0x080fe20000010806 */
[-CC-:B------:R-:W-:Y:S01]  /*b310*/  FFMA.FTZ R162, R167, R12.reuse, -R7.reuse ;  /* 0x0000000ca7a27223 */ /* 0x180fe20000010807 */
[-CC-:B------:R-:W-:Y:S01]  /*b320*/  FFMA.FTZ R165, R166, R12.reuse, -R7.reuse ;  /* 0x0000000ca6a57223 */ /* 0x180fe20000010807 */
[-CC-:B------:R-:W-:Y:S01]  /*b330*/  FFMA.FTZ R159, R164, R12.reuse, -R7.reuse ;  /* 0x0000000ca49f7223 */ /* 0x180fe20000010807 */
[----:B------:R-:W0:Y:S01]  /*b340*/  MUFU.EX2 R156, R156 ;  /* 0x0000009c009c7308 */ /* 0x000e220000000800 */
[-CC-:B------:R-:W-:Y:S01]  /*b350*/  FFMA.FTZ R166, R9, R12.reuse, -R7.reuse ;  /* 0x0000000c09a67223 */ /* 0x180fe20000010807 */
[-CC-:B------:R-:W-:Y:S01]  /*b360*/  FFMA.FTZ R164, R169, R12.reuse, -R7.reuse ;  /* 0x0000000ca9a47223 */ /* 0x180fe20000010807 */
[-C--:B------:R-:W-:Y:S01]  /*b370*/  FFMA.FTZ R9, R15, R12.reuse, -R7 ;  /* 0x0000000c0f097223 */ /* 0x080fe20000010807 */
[----:B------:R-:W-:Y:S01]  /*b380*/  FADD.FTZ R169, R160, R188 ;  /* 0x000000bca0a97221 */ /* 0x000fe20000010000 */
[----:B--2---:R-:W-:Y:S01]  /*b390*/  FADD.FTZ R168, R163, R21 ;  /* 0x00000015a3a87221 */ /* 0x004fe20000010000 */
[-CC-:B------:R-:W-:Y:S01]  /*b3a0*/  FFMA.FTZ R15, R177, R12.reuse, -R6.reuse ;  /* 0x0000000cb10f7223 */ /* 0x180fe20000010806 */
[-CC-:B------:R-:W-:Y:S01]  /*b3b0*/  FFMA.FTZ R21, R179, R12.reuse, -R6.reuse ;  /* 0x0000000cb3157223 */ /* 0x180fe20000010806 */
[----:B------:R-:W-:Y:S01]  /*b3c0*/  MUFU.EX2 R157, R157 ;  /* 0x0000009d009d7308 */ /* 0x000fe20000000800 */
[-CC-:B------:R-:W-:Y:S01]  /*b3d0*/  FFMA.FTZ R160, R180, R12.reuse, -R7.reuse ;  /* 0x0000000cb4a07223 */ /* 0x180fe20000010807 */
[-C--:B------:R-:W-:Y:S01]  /*b3e0*/  FFMA.FTZ R167, R184, R12.reuse, -R7 ;  /* 0x0000000cb8a77223 */ /* 0x080fe20000010807 */
[----:B------:R-:W-:-:S05]  /*b3f0*/  FFMA.FTZ R6, R182, R12, -R6 ;  /* 0x0000000cb6067223 */ /* 0x000fca0000010806 */
[----:B------:R-:W1:Y:S01]  /*b400*/  MUFU.EX2 R158, R158 ;  /* 0x0000009e009e7308 */ /* 0x000e620000000800 */
[----:B0-----:R-:W-:Y:S01]  /*b410*/  F2FP.BF16.F32.PACK_AB R152, R156, R163 ;  /* 0x000000a39c98723e */ /* 0x001fe200000010ff */
[-CC-:B------:R-:W-:Y:S01]  /*b420*/  FFMA.FTZ R163, R181, R12.reuse, -R7.reuse ;  /* 0x0000000cb5a37223 */ /* 0x180fe20000010807 */
[----:B------:R-:W-:-:S05]  /*b430*/  FFMA.FTZ R7, R171, R12, -R7 ;  /* 0x0000000cab077223 */ /* 0x000fca0000010807 */
[----:B------:R-:W-:Y:S08]  /*b440*/  MUFU.EX2 R161, R161 ;  /* 0x000000a100a17308 */ /* 0x000ff00000000800 */
[----:B------:R-:W0:Y:S01]  /*b450*/  MUFU.EX2 R162, R162 ;  /* 0x000000a200a27308 */ /* 0x000e220000000800 */
[----:B-1----:R-:W-:-:S07]  /*b460*/  F2FP.BF16.F32.PACK_AB R154, R158, R157 ;  /* 0x0000009d9e9a723e */ /* 0x002fce00000010ff */
[----:B------:R-:W1:Y:S08]  /*b470*/  MUFU.EX2 R165, R165 ;  /* 0x000000a500a57308 */ /* 0x000e700000000800 */
[----:B------:R-:W2:Y:S01]  /*b480*/  MUFU.EX2 R159, R159 ;  /* 0x0000009f009f7308 */ /* 0x000ea20000000800 */
[----:B0-----:R-:W-:Y:S01]  /*b490*/  F2FP.BF16.F32.PACK_AB R153, R162, R161 ;  /* 0x000000a1a299723e */ /* 0x001fe200000010ff */
[----:B------:R-:W-:-:S04]  /*b4a0*/  FADD.FTZ R161, R161, R169 ;  /* 0x000000a9a1a17221 */ /* 0x000fc80000010000 */
[----:B------:R-:W-:Y:S02]  /*b4b0*/  FADD.FTZ R161, R162, R161 ;  /* 0x000000a1a2a17221 */ /* 0x000fe40000010000 */
[----:B------:R-:W0:Y:S02]  /*b4c0*/  MUFU.EX2 R164, R164 ;  /* 0x000000a400a47308 */ /* 0x000e240000000800 */
[----:B-1----:R-:W-:-:S06]  /*b4d0*/  FADD.FTZ R161, R165, R161 ;  /* 0x000000a1a5a17221 */ /* 0x002fcc0000010000 */
[----:B------:R-:W1:Y:S01]  /*b4e0*/  MUFU.EX2 R166, R166 ;  /* 0x000000a600a67308 */ /* 0x000e620000000800 */
[C---:B--2---:R-:W-:Y:S01]  /*b4f0*/  F2FP.BF16.F32.PACK_AB R155, R159.reuse, R165 ;  /* 0x000000a59f9b723e */ /* 0x044fe200000010ff */
[----:B------:R-:W-:-:S03]  /*b500*/  FADD.FTZ R161, R159, R161 ;  /* 0x000000a19fa17221 */ /* 0x000fc60000010000 */
[----:B------:R-:W-:-:S03]  /*b510*/  WARPGROUP.ARRIVE ;  /* 0x00000000000079c5 */ /* 0x000fc60000000000 */
[----:B------:R-:W2:Y:S01]  /*b520*/  MUFU.EX2 R9, R9 ;  /* 0x0000000900097308 */ /* 0x000ea20000000800 */
[----:B0-----:R-:W-:Y:S02]  /*b530*/  FADD.FTZ R161, R164, R161 ;  /* 0x000000a1a4a17221 */ /* 0x001fe40000010000 */
[----:B------:R-:W-:Y:S05]  /*b540*/  HGMMA.64x256x16.F32.BF16 R24, R152, gdesc[UR12].tnspB, R24, gsb0 ;  /* 0x43e0000c98187df0 */ /* 0x000fea0008001818 */
[----:B------:R-:W-:Y:S01]  /*b550*/  MUFU.EX2 R15, R15 ;  /* 0x0000000f000f7308 */ /* 0x000fe20000000800 */
[----:B-1----:R-:W-:-:S07]  /*b560*/  FADD.FTZ R161, R166, R161 ;  /* 0x000000a1a6a17221 */ /* 0x002fce0000010000 */
[----:B------:R-:W-:Y:S08]  /*b570*/  MUFU.EX2 R21, R21 ;  /* 0x0000001500157308 */ /* 0x000ff00000000800 */
[----:B------:R-:W0:Y:S08]  /*b580*/  MUFU.EX2 R160, R160 ;  /* 0x000000a000a07308 */ /* 0x000e300000000800 */
[----:B------:R-:W1:Y:S08]  /*b590*/  MUFU.EX2 R163, R163 ;  /* 0x000000a300a37308 */ /* 0x000e700000000800 */
[----:B------:R-:W3:Y:S08]  /*b5a0*/  MUFU.EX2 R167, R167 ;  /* 0x000000a700a77308 */ /* 0x000ef00000000800 */
[----:B------:R-:W-:Y:S08]  /*b5b0*/  MUFU.EX2 R6, R6 ;  /* 0x0000000600067308 */ /* 0x000ff00000000800 */
[----:B------:R-:W-:Y:S01]  /*b5c0*/  MUFU.EX2 R7, R7 ;  /* 0x0000000700077308 */ /* 0x000fe20000000800 */
[----:B------:R-:W-:-:S02]  /*b5d0*/  WARPGROUP.DEPBAR.LE gsb0, 0x0 ;  /* 0x00008000000079c5 */ /* 0x000fc40000010000 */
[----:B------:R-:W-:Y:S02]  /*b5e0*/  F2FP.BF16.F32.PACK_AB R152, R10, R8 ;  /* 0x000000080a98723e */ /* 0x000fe400000010ff */
[----:B------:R-:W-:Y:S02]  /*b5f0*/  F2FP.BF16.F32.PACK_AB R153, R166, R164 ;  /* 0x000000a4a699723e */ /* 0x000fe400000010ff */
[----:B------:R-:W-:Y:S02]  /*b600*/  F2FP.BF16.F32.PACK_AB R154, R20, R14 ;  /* 0x0000000e149a723e */ /* 0x000fe400000010ff */
[----:B--2---:R-:W-:Y:S01]  /*b610*/  F2FP.BF16.F32.PACK_AB R155, R9, R11 ;  /* 0x0000000b099b723e */ /* 0x004fe200000010ff */
[----:B------:R-:W-:-:S03]  /*b620*/  FADD.FTZ R11, R11, R161 ;  /* 0x000000a10b0b7221 */ /* 0x000fc60000010000 */
[----:B------:R-:W-:Y:S01]  /*b630*/  WARPGROUP.ARRIVE ;  /* 0x00000000000079c5 */ /* 0x000fe20000000000 */
[----:B------:R-:W-:-:S04]  /*b640*/  FADD.FTZ R11, R9, R11 ;  /* 0x0000000b090b7221 */ /* 0x000fc80000010000 */
[----:B0-----:R-:W-:Y:S01]  /*b650*/  FADD.FTZ R11, R160, R11 ;  /* 0x0000000ba00b7221 */ /* 0x001fe20000010000 */
[----:B------:R-:W-:Y:S03]  /*b660*/  HGMMA.64x256x16.F32.BF16 R24, R152, gdesc[UR16].tnspB, R24, gsb0 ;  /* 0x43e0001098187df0 */ /* 0x000fe60008001818 */
[----:B-1----:R-:W-:-:S04]  /*b670*/  FADD.FTZ R11, R163, R11 ;  /* 0x0000000ba30b7221 */ /* 0x002fc80000010000 */
[----:B---3--:R-:W-:Y:S01]  /*b680*/  FADD.FTZ R11, R167, R11 ;  /* 0x0000000ba70b7221 */ /* 0x008fe20000010000 */
[----:B------:R-:W-:Y:S02]  /*b690*/  WARPGROUP.DEPBAR.LE gsb0, 0x0 ;  /* 0x00008000000079c5 */ /* 0x000fe40000010000 */
[----:B------:R-:W-:Y:S01]  /*b6a0*/  FADD.FTZ R152, R156, R168 ;  /* 0x000000a89c987221 */ /* 0x000fe20000010000 */
[----:B------:R-:W-:Y:S01]  /*b6b0*/  F2FP.BF16.F32.PACK_AB R153, R163, R160 ;  /* 0x000000a0a399723e */ /* 0x000fe200000010ff */
[----:B------:R-:W0:Y:S01]  /*b6c0*/  MUFU.EX2 R156, R176 ;  /* 0x000000b0009c7308 */ /* 0x000e220000000800 */
[----:B------:R-:W-:Y:S01]  /*b6d0*/  F2FP.BF16.F32.PACK_AB R154, R21, R15 ;  /* 0x0000000f159a723e */ /* 0x000fe200000010ff */
[----:B------:R-:W-:-:S04]  /*b6e0*/  FADD.FTZ R152, R157, R152 ;  /* 0x000000989d987221 */ /* 0x000fc80000010000 */
[----:B------:R-:W-:Y:S01]  /*b6f0*/  FADD.FTZ R158, R158, R152 ;  /* 0x000000989e9e7221 */ /* 0x000fe20000010000 */
[----:B------:R-:W-:-:S03]  /*b700*/  F2FP.BF16.F32.PACK_AB R152, R5, R4 ;  /* 0x000000040598723e */ /* 0x000fc600000010ff */
[----:B------:R-:W-:-:S04]  /*b710*/  FADD.FTZ R158, R8, R158 ;  /* 0x0000009e089e7221 */ /* 0x000fc80000010000 */
[----:B------:R-:W-:Y:S01]  /*b720*/  FADD.FTZ R158, R10, R158 ;  /* 0x0000009e0a9e7221 */ /* 0x000fe20000010000 */
[----:B0-----:R-:W-:-:S03]  /*b730*/  F2FP.BF16.F32.PACK_AB R155, R156, R167 ;  /* 0x000000a79c9b723e */ /* 0x001fc600000010ff */
[----:B------:R-:W-:Y:S01]  /*b740*/  FADD.FTZ R158, R14, R158 ;  /* 0x0000009e0e9e7221 */ /* 0x000fe20000010000 */
[----:B------:R-:W-:Y:S01]  /*b750*/  FADD.FTZ R11, R156, R11 ;  /* 0x0000000b9c0b7221 */ /* 0x000fe20000010000 */
[----:B------:R-:W-:Y:S02]  /*b760*/  WARPGROUP.ARRIVE ;  /* 0x00000000000079c5 */ /* 0x000fe40000000000 */
[----:B------:R-:W-:-:S04]  /*b770*/  FADD.FTZ R20, R20, R158 ;  /* 0x0000009e14147221 */ /* 0x000fc80000010000 */
[----:B------:R-:W-:Y:S01]  /*b780*/  FADD.FTZ R20, R4, R20 ;  /* 0x0000001404147221 */ /* 0x000fe20000010000 */
[----:B------:R-:W-:Y:S03]  /*b790*/  HGMMA.64x256x16.F32.BF16 R24, R152, gdesc[UR20].tnspB, R24, gsb0 ;  /* 0x43e0001498187df0 */ /* 0x000fe60008001818 */
[----:B------:R-:W-:-:S04]  /*b7a0*/  FADD.FTZ R20, R5, R20 ;  /* 0x0000001405147221 */ /* 0x000fc80000010000 */
[----:B------:R-:W-:-:S04]  /*b7b0*/  FADD.FTZ R20, R15, R20 ;  /* 0x000000140f147221 */ /* 0x000fc80000010000 */
[----:B------:R-:W-:Y:S01]  /*b7c0*/  FADD.FTZ R21, R21, R20 ;  /* 0x0000001415157221 */ /* 0x000fe20000010000 */
        /* <DEDUP_REMOVED lines=13> */
[----:B------:R-:W-:Y:S01]  /*b8a0*/  FADD.FTZ R6, R7, R172 ;  /* 0x000000ac07067221 */ /* 0x000fe20000010000 */
[----:B------:R-:W-:Y:S03]  /*b8b0*/  HGMMA.64x256x16.F32.BF16 R24, R152, gdesc[UR4].tnspB, R24, gsb0 ;  /* 0x43e0000498187df0 */ /* 0x000fe60008001818 */
[----:B------:R-:W-:-:S02]  /*b8c0*/  WARPGROUP.DEPBAR.LE gsb0, 0x0 ;  /* 0x00008000000079c5 */ /* 0x000fc40000010000 */
[----:B------:R-:W-:Y:S05]  /*b8d0*/  @!P0 BRA `(.L_x_1497) ;  /* 0x0000000000048947 */ /* 0x000fea0003800000 */
[----:B------:R-:W-:Y:S01]  /*b8e0*/  BPT.TRAP 0x1 ;  /* 0x000000040000795c */ /* 0x000fe20000300000 */
.L_x_1497:
[----:B------:R-:W-:Y:S01]  /*b8f0*/  ISETP.GE.AND P1, PT, R187, 0x61, PT ;  /* 0x00000061bb00780c */ /* 0x000fe20003f26270 */
[----:B------:R-:W-:Y:S01]  /*b900*/  VIADD R3, R3, 0x32460 ;  /* 0x0003246003037836 */ /* 0x000fe20000000000 */
[----:B------:R-:W-:-:S04]  /*b910*/  ULDC UR38, c[0x0][0xad0] ;  /* 0x0002b40000267ab9 */ /* 0x000fc80000000800 */
[----:B------:R-:W-:-:S04]  /*b920*/  PRMT R3, R190, 0x654, R3 ;  /* 0x00000654be037816 */ /* 0x000fc80000000003 */
[----:B------:R0:W-:Y:S03]  /*b930*/  SYNCS.ARRIVE.TRANS64.RED.A1T0 RZ, [R3+URZ], RZ ;  /* 0x000000ff03ff79a7 */ /* 0x0001e6000810043f */
[----:B------:R-:W-:Y:S05]  /*b940*/  @!P1 BRA `(.L_x_1498) ;  /* 0x0000002c00a49947 */ /* 0x000fea0003800000 */
[----:B------:R-:W-:Y:S01]  /*b950*/  VIADD R4, R189, 0xfffffffe ;  /* 0xfffffffebd047836 */ /* 0x000fe20000000000 */
[----:B------:R-:W-:Y:S01]  /*b960*/  MOV R7, R170 ;  /* 0x000000aa00077202 */ /* 0x000fe20000000f00 */
[----:B------:R-:W-:-:S07]  /*b970*/  IMAD.MOV.U32 R8, RZ, RZ, R13 ;  /* 0x000000ffff087224 */ /* 0x000fce00078e000d */
.L_x_1509:
[----:B------:R-:W-:Y:S01]  /*b980*/  VIADD R201, R201, 0x1 ;  /* 0x00000001c9c97836 */ /* 0x000fe20000000000 */
[----:B------:R-:W-:Y:S05]  /*b990*/  YIELD ;  /* 0x0000000000007946 */ /* 0x000fea0003800000 */
[----:B------:R-:W-:Y:S02]  /*b9a0*/  ISETP.NE.AND P2, PT, R201, 0x2, PT ;  /* 0x00000002c900780c */ /* 0x000fe40003f45270 */
[C---:B------:R-:W-:Y:S01]  /*b9b0*/  ISETP.GT.AND P1, PT, R4.reuse, RZ, PT ;  /* 0x000000ff0400720c */ /* 0x040fe20003f24270 */
[----:B------:R-:W-:Y:S01]  /*b9c0*/  VIADD R4, R4, 0xffffffff ;  /* 0xffffffff04047836 */ /* 0x000fe20000000000 */
[----:B01----:R-:W-:-:S02]  /*b9d0*/  SEL R3, RZ, 0x1, P2 ;  /* 0x00000001ff037807 */ /* 0x003fc40001000000 */
[----:B------:R-:W-:Y:S02]  /*b9e0*/  SEL R201, R201, RZ, P2 ;  /* 0x000000ffc9c97207 */ /* 0x000fe40001000000 */
[----:B------:R-:W-:Y:S01]  /*b9f0*/  LOP3.LUT R212, R212, R3, RZ, 0x3c, !PT ;  /* 0x00000003d4d47212 */ /* 0x000fe200078e3cff */
[----:B------:R-:W-:Y:S06]  /*ba00*/  @!P0 BRA `(.L_x_1499) ;  /* 0x0000000000048947 */ /* 0x000fec0003800000 */
[----:B------:R-:W-:Y:S01]  /*ba10*/  BPT.TRAP 0x1 ;  /* 0x000000040000795c */ /* 0x000fe20000300000 */
.L_x_1499:
[----:B------:R-:W-:Y:S01]  /*ba20*/  IMAD R3, R201, 0x8, R19 ;  /* 0x00000008c9037824 */ /* 0x000fe200078e0213 */
[----:B------:R-:W-:-:S04]  /*ba30*/  SHF.L.U32 R0, R212, 0x1f, RZ ;  /* 0x0000001fd4007819 */ /* 0x000fc800000006ff */
[----:B------:R0:W1:Y:S01]  /*ba40*/  SYNCS.PHASECHK.TRANS64.TRYWAIT P2, [R3+URZ+0x32430], R0 ;  /* 0x03243000030075a7 */ /* 0x000062000804017f */
[----:B------:R-:W-:Y:S05]  /*ba50*/  @!P0 BRA `(.L_x_1500) ;  /* 0x0000000000048947 */ /* 0x000fea0003800000 */
[----:B------:R-:W-:Y:S01]  /*ba60*/  BPT.TRAP 0x1 ;  /* 0x000000040000795c */ /* 0x000fe20000300000 */
.L_x_1500:
[----:B------:R-:W2:Y:S01]  /*ba70*/  LDL R9, [R1+0x4c] ;  /* 0x00004c0001097983 */ /* 0x000ea20000100800 */
[----:B------:R-:W-:Y:S02]  /*ba80*/  IMAD.MOV.U32 R15, RZ, RZ, 0x40000040 ;  /* 0x40000040ff0f7424 */ /* 0x000fe400078e00ff */
[----:B--2---:R-:W-:Y:S01]  /*ba90*/  IMAD R14, R201, 0x300, R9 ;  /* 0x00000300c90e7824 */ /* 0x004fe200078e0209 */
[----:B-1----:R-:W-:Y:S06]  /*baa0*/  @P2 BRA `(.L_x_1501) ;  /* 0x0000000000082947 */ /* 0x002fec0003800000 */
[----:B------:R-:W1:Y:S02]  /*bab0*/  SYNCS.PHASECHK.TRANS64.TRYWAIT P2, [R3+URZ+0x32430], R0 ;  /* 0x03243000030075a7 */ /* 0x000e64000804017f */
[----:B-1----:R-:W-:Y:S05]  /*bac0*/  @!P2 BRA `(.L_x_1502) ;  /* 0x000000e80014a947 */ /* 0x002fea0003800000 */
.L_x_1501:
[----:B------:R-:W2:Y:S01]  /*bad0*/  LDL.64 R152, [R1+0x40] ;  /* 0x0000400001987983 */ /* 0x000ea20000100a00 */
[----:B------:R-:W-:Y:S02]  /*bae0*/  VIADD R10, R14, 0x4 ;  /* 0x000000040e0a7836 */ /* 0x000fe40000000000 */
[----:B------:R-:W-:Y:S01]  /*baf0*/  IMAD.MOV.U32 R11, RZ, RZ, 0x40000040 ;  /* 0x40000040ff0b7424 */ /* 0x000fe200078e00ff */
[----:B------:R-:W-:Y:S05]  /*bb00*/  WARPSYNC.ALL ;  /* 0x0000000000007948 */ /* 0x000fea0003800000 */
[----:B------:R-:W-:Y:S01]  /*bb10*/  R2UR UR10, R10 ;  /* 0x000000000a0a72ca */ /* 0x000fe200000e0000 */
[----:B------:R-:W3:Y:S01]  /*bb20*/  LDL.64 R20, [R1+0x28] ;  /* 0x0000280001147983 */ /* 0x000ee20000100a00 */
[----:B------:R-:W-:Y:S01]  /*bb30*/  R2UR UR11, R11 ;  /* 0x000000000b0b72ca */ /* 0x000fe200000e0000 */
[C---:B------:R-:W-:Y:S01]  /*bb40*/  VIADD R12, R14.reuse, 0x2 ;  /* 0x000000020e0c7836 */ /* 0x040fe20000000000 */
[C---:B------:R-:W-:Y:S01]  /*bb50*/  R2UR UR18, R14.reuse ;  /* 0x000000000e1272ca */ /* 0x040fe200000e0000 */
[----:B------:R-:W4:Y:S01]  /*bb60*/  LDL.64 R10, [R1+0x38] ;  /* 0x00003800010a7983 */ /* 0x000f220000100a00 */
[----:B------:R-:W-:Y:S01]  /*bb70*/  IMAD.MOV.U32 R13, RZ, RZ, 0x40000040 ;  /* 0x40000040ff0d7424 */ /* 0x000fe200078e00ff */
[----:B------:R-:W-:Y:S01]  /*bb80*/  R2UR UR19, R15 ;  /* 0x000000000f1372ca */ /* 0x000fe200000e0000 */
[----:B------:R-:W-:Y:S01]  /*bb90*/  VIADD R14, R14, 0x6 ;  /* 0x000000060e0e7836 */ /* 0x000fe20000000000 */
[----:B------:R-:W-:-:S02]  /*bba0*/  R2UR UR14, R12 ;  /* 0x000000000c0e72ca */ /* 0x000fc400000e0000 */
[----:B------:R-:W-:Y:S02]  /*bbb0*/  R2UR UR15, R13 ;  /* 0x000000000d0f72ca */ /* 0x000fe400000e0000 */
[----:B------:R-:W5:Y:S01]  /*bbc0*/  LDL.64 R12, [R1+0x30] ;  /* 0x00003000010c7983 */ /* 0x000f620000100a00 */
[----:B--2---:R-:W-:Y:S02]  /*bbd0*/  R2UR UR16, R152 ;  /* 0x00000000981072ca */ /* 0x004fe400000e0000 */
[----:B------:R-:W-:Y:S02]  /*bbe0*/  R2UR UR17, R153 ;  /* 0x00000000991172ca */ /* 0x000fe400000e0000 */
[----:B------:R-:W-:-:S11]  /*bbf0*/  WARPGROUP.ARRIVE ;  /* 0x00000000000079c5 */ /* 0x000fd60000000000 */
[----:B------:R-:W-:Y:S01]  /*bc00*/  HGMMA.64x96x16.F32.BF16 R152, gdesc[UR16], RZ, !UPT, gsb0 ;  /* 0x01600000109879f0 */ /* 0x000fe2000c0018ff */
[----:B----4-:R-:W-:Y:S02]  /*bc10*/  R2UR UR12, R10 ;  /* 0x000000000a0c72ca */ /* 0x010fe400000e0000 */
[----:B------:R-:W-:Y:S02]  /*bc20*/  R2UR UR13, R11 ;  /* 0x000000000b0d72ca */ /* 0x000fe400000e0000 */
[----:B-----5:R-:W-:Y:S02]  /*bc30*/  R2UR UR8, R12 ;  /* 0x000000000c0872ca */ /* 0x020fe400000e0000 */
[----:B------:R-:W-:Y:S01]  /*bc40*/  R2UR UR9, R13 ;  /* 0x000000000d0972ca */ /* 0x000fe200000e0000 */
[----:B------:R-:W-:Y:S02]  /*bc50*/  WARPGROUP.DEPBAR.LE gsb0, 0x0 ;  /* 0x00008000000079c5 */ /* 0x000fe40000010000 */
[----:B------:R-:W-:-:S06]  /*bc60*/  WARPGROUP.ARRIVE ;  /* 0x00000000000079c5 */ /* 0x000fcc0000000000 */
[----:B------:R-:W-:Y:S01]  /*bc70*/  HGMMA.64x96x16.F32.BF16 R152, gdesc[UR12], R152, gsb0 ;  /* 0x016000000c9879f0 */ /* 0x000fe20008001898 */
[----:B------:R-:W-:Y:S01]  /*bc80*/  IMAD.MOV.U32 R15, RZ, RZ, 0x40000040 ;  /* 0x40000040ff0f7424 */ /* 0x000fe200078e00ff */
[----:B------:R-:W-:Y:S02]  /*bc90*/  R2UR UR6, R14 ;  /* 0x000000000e0672ca */ /* 0x000fe400000e0000 */
[----:B---3--:R-:W-:Y:S02]  /*bca0*/  R2UR UR4, R20 ;  /* 0x00000000140472ca */ /* 0x008fe400000e0000 */
        /* <DEDUP_REMOVED lines=11> */
.L_x_1503:
[----:B------:R2:W3:Y:S01]  /*bd60*/  SYNCS.PHASECHK.TRANS64.TRYWAIT P2, [R3+URZ+0x32450], R0 ;  /* 0x03245000030075a7 */ /* 0x0004e2000804017f */
[----:B------:R-:W-:Y:S05]  /*bd70*/  @!P0 BRA `(.L_x_1504) ;  /* 0x0000000000048947 */ /* 0x000fea0003800000 */
[----:B------:R-:W-:Y:S01]  /*bd80*/  BPT.TRAP 0x1 ;  /* 0x000000040000795c */ /* 0x000fe20000300000 */
.L_x_1504:
[----:B---3--:R-:W-:Y:S05]  /*bd90*/  @P2 BRA `(.L_x_1505) ;  /* 0x0000000000082947 */ /* 0x008fea0003800000 */
[----:B------:R-:W3:Y:S02]  /*bda0*/  SYNCS.PHASECHK.TRANS64.TRYWAIT P2, [R3+URZ+0x32450], R0 ;  /* 0x03245000030075a7 */ /* 0x000ee4000804017f */
[----:B---3--:R-:W-:Y:S05]  /*bdb0*/  @!P2 BRA `(.L_x_1506) ;  /* 0x000000e4006ca947 */ /* 0x008fea0003800000 */
.L_x_1505:
[----:B------:R-:W4:Y:S04]  /*bdc0*/  LDL R9, [R1+0x50] ;  /* 0x0000500001097983 */ /* 0x000f280000100800 */
[----:B------:R-:W4:Y:S04]  /*bdd0*/  LDL.64 R20, [R1+0x20] ;  /* 0x0000200001147983 */ /* 0x000f280000100a00 */
[----:B------:R-:W4:Y:S04]  /*bde0*/  LDL.64 R14, [R1+0x18] ;  /* 0x00001800010e7983 */ /* 0x000f280000100a00 */
[----:B------:R0:W-:Y:S04]  /*bdf0*/  STL.64 [R1+0x88], R2 ;  /* 0x0000880201007387 */ /* 0x0001e80000100a00 */
[----:B0123--:R-:W2:Y:S01]  /*be00*/  LDL.64 R2, [R1+0x10] ;  /* 0x0000100001027983 */ /* 0x00fea20000100a00 */
[----:B------:R-:W-:Y:S05]  /*be10*/  WARPSYNC.ALL ;  /* 0x0000000000007948 */ /* 0x000fea0003800000 */
[----:B------:R-:W-:-:S05]  /*be20*/  IMAD.MOV.U32 R11, RZ, RZ, 0x40000040 ;  /* 0x40000040ff0b7424 */ /* 0x000fca00078e00ff */
[----:B------:R-:W-:Y:S01]  /*be30*/  R2UR UR7, R11 ;  /* 0x000000000b0772ca */ /* 0x000fe200000e0000 */
[----:B------:R-:W-:Y:S01]  /*be40*/  WARPGROUP.ARRIVE ;  /* 0x00000000000079c5 */ /* 0x000fe20000000000 */
[----:B------:R-:W-:Y:S02]  /*be50*/  IMAD.MOV.U32 R13, RZ, RZ, 0x40000040 ;  /* 0x40000040ff0d7424 */ /* 0x000fe400078e00ff */
[----:B----4-:R-:W-:Y:S01]  /*be60*/  IMAD R10, R201, 0xc00, R9 ;  /* 0x00000c00c90a7824 */ /* 0x010fe200078e0209 */
[----:B------:R-:W-:Y:S02]  /*be70*/  R2UR UR4, R20 ;  /* 0x00000000140472ca */ /* 0x000fe400000e0000 */
[----:B------:R-:W-:Y:S02]  /*be80*/  R2UR UR5, R21 ;  /* 0x00000000150572ca */ /* 0x000fe400000e0000 */
[----:B------:R-:W3:Y:S01]  /*be90*/  LDL.64 R20, [R1+0x8] ;  /* 0x0000080001147983 */ /* 0x000ee20000100a00 */
[----:B------:R-:W-:-:S13]  /*bea0*/  R2UR UR6, R10 ;  /* 0x000000000a0672ca */ /* 0x000fda00000e0000 */
[----:B------:R-:W-:Y:S01]  /*beb0*/  HGMMA.64x96x16.F32.BF16 R152, gdesc[UR4], R152, gsb0 ;  /* 0x01600000049879f0 */ /* 0x000fe20008001898 */
[----:B------:R-:W-:Y:S01]  /*bec0*/  VIADD R12, R10, 0x2 ;  /* 0x000000020a0c7836 */ /* 0x000fe20000000000 */
[----:B------:R-:W-:Y:S02]  /*bed0*/  R2UR UR4, R14 ;  /* 0x000000000e0472ca */ /* 0x000fe400000e0000 */
[----:B------:R-:W-:Y:S02]  /*bee0*/  R2UR UR5, R15 ;  /* 0x000000000f0572ca */ /* 0x000fe400000e0000 */
[----:B------:R-:W4:Y:S01]  /*bef0*/  LDL.64 R14, [R1] ;  /* 0x00000000010e7983 */ /* 0x000f220000100a00 */
[----:B------:R-:W-:Y:S02]  /*bf00*/  R2UR UR6, R12 ;  /* 0x000000000c0672ca */ /* 0x000fe400000e0000 */
[----:B------:R-:W-:Y:S01]  /*bf10*/  R2UR UR7, R13 ;  /* 0x000000000d0772ca */ /* 0x000fe200000e0000 */
[----:B------:R-:W-:-:S02]  /*bf20*/  VIADD R12, R10, 0x4 ;  /* 0x000000040a0c7836 */ /* 0x000fc40000000000 */
[----:B------:R-:W-:Y:S01]  /*bf30*/  IMAD.MOV.U32 R13, RZ, RZ, 0x40000040 ;  /* 0x40000040ff0d7424 */ /* 0x000fe200078e00ff */
[----:B------:R-:W-:Y:S02]  /*bf40*/  WARPGROUP.DEPBAR.LE gsb0, 0x0 ;  /* 0x00008000000079c5 */ /* 0x000fe40000010000 */
[----:B------:R-:W-:-:S07]  /*bf50*/  WARPGROUP.ARRIVE ;  /* 0x00000000000079c5 */ /* 0x000fce0000000000 */
[----:B------:R-:W-:Y:S01]  /*bf60*/  HGMMA.64x96x16.F32.BF16 R152, gdesc[UR4], R152, gsb0 ;  /* 0x01600000049879f0 */ /* 0x000fe20008001898 */
[----:B------:R-:W-:Y:S02]  /*bf70*/  R2UR UR6, R12 ;  /* 0x000000000c0672ca */ /* 0x000fe400000e0000 */
[----:B------:R-:W-:Y:S02]  /*bf80*/  R2UR UR7, R13 ;  /* 0x000000000d0772ca */ /* 0x000fe400000e0000 */
[----:B--2---:R-:W-:Y:S02]  /*bf90*/  R2UR UR4, R2 ;  /* 0x00000000020472ca */ /* 0x004fe400000e0000 */
[----:B------:R-:W-:Y:S01]  /*bfa0*/  R2UR UR5, R3 ;  /* 0x00000000030572ca */ /* 0x000fe200000e0000 */
[----:B------:R-:W-:Y:S01]  /*bfb0*/  VIADD R12, R10, 0x6 ;  /* 0x000000060a0c7836 */ /* 0x000fe20000000000 */
[----:B------:R0:W5:Y:S01]  /*bfc0*/  LDL.LU.64 R2, [R1+0x88] ;  /* 0x0000880001027983 */ /* 0x0001620000300a00 */
[----:B------:R-:W-:Y:S01]  /*bfd0*/  IMAD.MOV.U32 R13, RZ, RZ, 0x40000040 ;  /* 0x40000040ff0d7424 */ /* 0x000fe200078e00ff */
[----:B------:R-:W-:-:S02]  /*bfe0*/  WARPGROUP.DEPBAR.LE gsb0, 0x0 ;  /* 0x00008000000079c5 */ /* 0x000fc40000010000 */
[----:B------:R-:W-:-:S07]  /*bff0*/  WARPGROUP.ARRIVE ;  /* 0x00000000000079c5 */ /* 0x000fce0000000000 */
[----:B------:R-:W-:Y:S01]  /*c000*/  HGMMA.64x96x16.F32.BF16 R152, gdesc[UR4], R152, gsb0 ;  /* 0x01600000049879f0 */ /* 0x000fe20008001898 */
[----:B------:R-:W-:Y:S02]  /*c010*/  R2UR UR6, R12 ;  /* 0x000000000c0672ca */ /* 0x000fe400000e0000 */
[----:B------:R-:W-:Y:S02]  /*c020*/  R2UR UR7, R13 ;  /* 0x000000000d0772ca */ /* 0x000fe400000e0000 */
[----:B---3--:R-:W-:Y:S02]  /*c030*/  R2UR UR4, R20 ;  /* 0x00000000140472ca */ /* 0x008fe400000e0000 */
[----:B------:R-:W-:Y:S01]  /*c040*/  R2UR UR5, R21 ;  /* 0x00000000150572ca */ /* 0x000fe200000e0000 */
[----:B------:R-:W-:Y:S02]  /*c050*/  WARPGROUP.DEPBAR.LE gsb0, 0x0 ;  /* 0x00008000000079c5 */ /* 0x000fe40000010000 */
[----:B------:R-:W-:-:S10]  /*c060*/  WARPGROUP.ARRIVE ;  /* 0x00000000000079c5 */ /* 0x000fd40000000000 */
[----:B------:R-:W-:Y:S01]  /*c070*/  HGMMA.64x96x16.F32.BF16 R152, gdesc[UR4], R152, gsb0 ;  /* 0x01600000049879f0 */ /* 0x000fe20008001898 */
[----:B------:R-:W-:Y:S01]  /*c080*/  VIADD R12, R10, 0x300 ;  /* 0x000003000a0c7836 */ /* 0x000fe20000000000 */
[----:B------:R-:W-:Y:S02]  /*c090*/  MOV R13, 0x40000040 ;  /* 0x40000040000d7802 */ /* 0x000fe40000000f00 */
[----:B----4-:R-:W-:Y:S02]  /*c0a0*/  R2UR UR4, R14 ;  /* 0x000000000e0472ca */ /* 0x010fe400000e0000 */
[----:B------:R-:W-:Y:S02]  /*c0b0*/  R2UR UR6, R12 ;  /* 0x000000000c0672ca */ /* 0x000fe400000e0000 */
        /* <DEDUP_REMOVED lines=9> */
[----:B------:R-:W-:Y:S02]  /*c150*/  R2UR UR4, R228 ;  /* 0x00000000e40472ca */ /* 0x000fe400000e0000 */
[----:B------:R-:W-:Y:S01]  /*c160*/  R2UR UR5, R229 ;  /* 0x00000000e50572ca */ /* 0x000fe200000e0000 */
[----:B------:R-:W-:Y:S02]  /*c170*/  VIADD R12, R10, 0x304 ;  /* 0x000003040a0c7836 */ /* 0x000fe40000000000 */
[----:B------:R-:W-:Y:S01]  /*c180*/  IMAD.MOV.U32 R13, RZ, RZ, 0x40000040 ;  /* 0x40000040ff0d7424 */ /* 0x000fe200078e00ff */
[----:B------:R-:W-:-:S02]  /*c190*/  WARPGROUP.DEPBAR.LE gsb0, 0x0 ;  /* 0x00008000000079c5 */ /* 0x000fc40000010000 */
        /* <DEDUP_REMOVED lines=39> */
[----:B------:R-:W-:Y:S01]  /*c410*/  R2UR UR7, R13 ;  /* 0x000000000d0772ca */ /* 0x000fe200000e0000 */
[----:B------:R-:W-:Y:S01]  /*c420*/  UMOV UR4, UR56 ;  /* 0x0000003800047c82 */ /* 0x000fe20008000000 */
[----:B------:R-:W-:Y:S01]  /*c430*/  UMOV UR5, UR57 ;  /* 0x0000003900057c82 */ /* 0x000fe20008000000 */
[----:B------:R-:W-:Y:S02]  /*c440*/  VIADD R12, R10, 0x606 ;  /* 0x000006060a0c7836 */ /* 0x000fe40000000000 */
[----:B------:R-:W-:Y:S01]  /*c450*/  IMAD.MOV.U32 R13, RZ, RZ, 0x40000040 ;  /* 0x40000040ff0d7424 */ /* 0x000fe200078e00ff */
[----:B------:R-:W-:Y:S02]  /*c460*/  WARPGROUP.DEPBAR.LE gsb0, 0x0 ;  /* 0x00008000000079c5 */ /* 0x000fe40000010000 */
[----:B------:R-:W-:-:S06]  /*c470*/  WARPGROUP.ARRIVE ;  /* 0x00000000000079c5 */ /* 0x000fcc0000000000 */
        /* <DEDUP_REMOVED lines=23> */
[----:B------:R-:W-:Y:S01]  /*c5f0*/  VIADD R12, R10, 0x904 ;  /* 0x000009040a0c7836 */ /* 0x000fe20000000000 */
[----:B------:R-:W-:Y:S01]  /*c600*/  MOV R13, 0x40000040 ;  /* 0x40000040000d7802 */ /* 0x000fe20000000f00 */
        /* <DEDUP_REMOVED lines=16> */
[----:B------:R-:W1:Y:S01]  /*c710*/  S2R R9, SR_TID.X ;  /* 0x0000000000097919 */ /* 0x000e620000002100 */
[----:B------:R-:W-:Y:S02]  /*c720*/  WARPGROUP.DEPBAR.LE gsb0, 0x0 ;  /* 0x00008000000079c5 */ /* 0x000fe40000010000 */
[----:B------:R-:W-:-:S07]  /*c730*/  WARPGROUP.ARRIVE ;  /* 0x00000000000079c5 */ /* 0x000fce0000000000 */
[----:B------:R-:W-:Y:S01]  /*c740*/  HGMMA.64x96x16.F32.BF16 R152, gdesc[UR4], R152, gsb0 ;  /* 0x01600000049879f0 */ /* 0x000fe20008001898 */
[----:B-1----:R-:W-:-:S04]  /*c750*/  SHF.R.U32.HI R0, RZ, 0x7, R9 ;  /* 0x00000007ff007819 */ /* 0x002fc80000011609 */
[----:B------:R-:W-:Y:S01]  /*c760*/  IADD3 R0, -R0, 0xb, RZ ;  /* 0x0000000b00007810 */ /* 0x000fe20007ffe1ff */
[----:B------:R-:W-:-:S04]  /*c770*/  WARPGROUP.DEPBAR.LE gsb0, 0x0 ;  /* 0x00008000000079c5 */ /* 0x000fc80000010000 */
[----:B------:R0:W-:Y:S06]  /*c780*/  BAR.ARV R0, 0x100 ;  /* 0x000400000000751d */ /* 0x0001ec0000002000 */
[----:B------:R-:W-:Y:S05]  /*c790*/  @!P0 BRA `(.L_x_1507) ;  /* 0x0000000000048947 */ /* 0x000fea0003800000 */
[----:B------:R-:W-:Y:S01]  /*c7a0*/  BPT.TRAP 0x1 ;  /* 0x000000040000795c */ /* 0x000fe20000300000 */
.L_x_1507:
        /* <DEDUP_REMOVED lines=84> */
[----:B------:R-:W4:Y:S08]  /*ccf0*/  MUFU.TANH R158, R158 ;  /* 0x0000009e009e7308 */ /* 0x000f300000002400 */
[----:B------:R-:W0:Y:S08]  /*cd00*/  MUFU.TANH R159, R159 ;  /* 0x0000009f009f7308 */ /* 0x000e300000002400 */
[----:B------:R-:W0:Y:S01]  /*cd10*/  MUFU.TANH R162, R162 ;  /* 0x000000a200a27308 */ /* 0x000e220000002400 */
[----:B---3--:R-:W-:-:S07]  /*cd20*/  FMNMX.FTZ R13, R13, R12, !PT ;  /* 0x0000000c0d0d7209 */ /* 0x008fce0007810000 */
[----:B------:R-:W3:Y:S01]  /*cd30*/  MUFU.TANH R163, R163 ;  /* 0x000000a300a37308 */ /* 0x000ee20000002400 */
[----:B------:R-:W1:Y:S07]  /*cd40*/  SHFL.BFLY PT, R12, R13, 0x1, 0x1f ;  /* 0x0c201f000d0c7f89 */ /* 0x000e6e00000e0000 */
[----:B------:R-:W3:Y:S08]  /*cd50*/  MUFU.TANH R166, R166 ;  /* 0x000000a600a67308 */ /* 0x000ef00000002400 */
[----:B------:R-:W3:Y:S01]  /*cd60*/  MUFU.TANH R167, R167 ;  /* 0x000000a700a77308 */ /* 0x000ee20000002400 */
[----:B-1----:R-:W-:-:S02]  /*cd70*/  FMNMX.FTZ R13, R13, R12, !PT ;  /* 0x0000000c0d0d7209 */ /* 0x002fc40007810000 */
[----:B------:R-:W1:Y:S03]  /*cd80*/  LDC R12, c[0x0][0xa80] ;  /* 0x0002a000ff0c7b82 */ /* 0x000e660000000800 */
[C---:B------:R-:W-:Y:S02]  /*cd90*/  FADD.FTZ R193, -R13.reuse, R8 ;  /* 0x000000080dc17221 */ /* 0x040fe40000010100 */
[----:B------:R2:W3:Y:S01]  /*cda0*/  MUFU.TANH R8, R170 ;  /* 0x000000aa00087308 */ /* 0x0004e20000002400 */
[-C--:B-1----:R-:W-:Y:S01]  /*cdb0*/  FMUL.FTZ R189, R13, R12.reuse ;  /* 0x0000000c0dbd7220 */ /* 0x082fe20000410000 */
[----:B------:R-:W-:-:S03]  /*cdc0*/  FMUL.FTZ R193, R193, R12 ;  /* 0x0000000cc1c17220 */ /* 0x000fc60000410000 */
[-CC-:B------:R-:W-:Y:S01]  /*cdd0*/  FFMA.FTZ R154, R9, R12.reuse, -R189.reuse ;  /* 0x0000000c099a7223 */ /* 0x180fe200000108bd */
[-CC-:B--2---:R-:W-:Y:S01]  /*cde0*/  FFMA.FTZ R170, R11, R12.reuse, -R189.reuse ;  /* 0x0000000c0baa7223 */ /* 0x184fe200000108bd */
[-CC-:B------:R-:W-:Y:S01]  /*cdf0*/  FFMA.FTZ R192, R14, R12.reuse, -R189.reuse ;  /* 0x0000000c0ec07223 */ /* 0x180fe200000108bd */
[-CC-:B------:R-:W-:Y:S01]  /*ce00*/  FFMA.FTZ R14, R152, R12.reuse, -R189.reuse ;  /* 0x0000000c980e7223 */ /* 0x180fe200000108bd */
[-CC-:B------:R-:W-:Y:S01]  /*ce10*/  FFMA.FTZ R9, R153, R12.reuse, -R189.reuse ;  /* 0x0000000c99097223 */ /* 0x180fe200000108bd */
[----:B------:R-:W-:Y:S01]  /*ce20*/  MUFU.EX2 R152, R154 ;  /* 0x0000009a00987308 */ /* 0x000fe20000000800 */
[----:B------:R-:W-:Y:S01]  /*ce30*/  FMUL.FTZ R153, R171, UR38 ;  /* 0x00000026ab997c20 */ /* 0x000fe20008410000 */
[-CC-:B------:R-:W-:Y:S01]  /*ce40*/  FFMA.FTZ R11, R157, R12.reuse, -R189.reuse ;  /* 0x0000000c9d0b7223 */ /* 0x180fe200000108bd */
[----:B------:R-:W-:Y:S01]  /*ce50*/  FMUL.FTZ R157, R174, UR38 ;  /* 0x00000026ae9d7c20 */ /* 0x000fe20008410000 */
[----:B------:R-:W-:Y:S01]  /*ce60*/  FMUL.FTZ R171, R175, UR38 ;  /* 0x00000026afab7c20 */ /* 0x000fe20008410000 */
[----:B------:R-:W-:Y:S01]  /*ce70*/  FMUL.FTZ R174, R178, UR38 ;  /* 0x00000026b2ae7c20 */ /* 0x000fe20008410000 */
[----:B------:R-:W-:Y:S01]  /*ce80*/  FMUL.FTZ R175, R179, UR38 ;  /* 0x00000026b3af7c20 */ /* 0x000fe20008410000 */
[-CC-:B------:R-:W-:Y:S01]  /*ce90*/  FFMA.FTZ R188, R10, R12.reuse, -R189.reuse ;  /* 0x0000000c0abc7223 */ /* 0x180fe200000108bd */
[----:B------:R1:W-:Y:S01]  /*cea0*/  MUFU.EX2 R154, R170 ;  /* 0x000000aa009a7308 */ /* 0x0003e20000000800 */
[----:B------:R-:W-:Y:S01]  /*ceb0*/  FMUL.FTZ R178, R182, UR38 ;  /* 0x00000026b6b27c20 */ /* 0x000fe20008410000 */
[-CC-:B------:R-:W-:Y:S01]  /*cec0*/  FFMA.FTZ R10, R156, R12.reuse, -R189.reuse ;  /* 0x0000000c9c0a7223 */ /* 0x180fe200000108bd */
[----:B------:R-:W-:Y:S01]  /*ced0*/  FMUL.FTZ R179, R183, UR38 ;  /* 0x00000026b7b37c20 */ /* 0x000fe20008410000 */
[----:B------:R-:W-:Y:S01]  /*cee0*/  FMUL.FTZ R182, R186, UR38 ;  /* 0x00000026bab67c20 */ /* 0x000fe20008410000 */
[----:B------:R-:W-:Y:S01]  /*cef0*/  FMUL.FTZ R183, R187, UR38 ;  /* 0x00000026bbb77c20 */ /* 0x000fe20008410000 */
[----:B------:R-:W-:Y:S01]  /*cf00*/  FMUL.FTZ R186, R190, UR38 ;  /* 0x00000026beba7c20 */ /* 0x000fe20008410000 */
[----:B------:R-:W-:Y:S01]  /*cf10*/  FMUL.FTZ R187, R191, UR38 ;  /* 0x00000026bfbb7c20 */ /* 0x000fe20008410000 */
[----:B------:R-:W2:Y:S01]  /*cf20*/  MUFU.TANH R153, R153 ;  /* 0x0000009900997308 */ /* 0x000ea20000002400 */
[----:B-1----:R-:W-:Y:S01]  /*cf30*/  FMNMX.FTZ R170, R181, R7, !PT ;  /* 0x00000007b5aa7209 */ /* 0x002fe20007810000 */
[----:B------:R-:W-:Y:S01]  /*cf40*/  FMUL.FTZ R190, R195, UR38 ;  /* 0x00000026c3be7c20 */ /* 0x000fe20008410000 */
[-CC-:B------:R-:W-:Y:S01]  /*cf50*/  FFMA.FTZ R15, R15, R12.reuse, -R189.reuse ;  /* 0x0000000c0f0f7223 */ /* 0x180fe200000108bd */
[--C-:B------:R-:W-:Y:S01]  /*cf60*/  FFMA.FTZ R20, R20, R12, -R189.reuse ;  /* 0x0000000c14147223 */ /* 0x100fe200000108bd */
[----:B------:R-:W-:Y:S01]  /*cf70*/  FMNMX.FTZ R170, R155, R170, !PT ;  /* 0x000000aa9baa7209 */ /* 0x000fe20007810000 */
[-CC-:B------:R-:W-:Y:S01]  /*cf80*/  FFMA.FTZ R21, R21, R12.reuse, -R189.reuse ;  /* 0x0000000c15157223 */ /* 0x180fe200000108bd */
[--C-:B------:R-:W-:Y:S01]  /*cf90*/  FFMA.FTZ R160, R160, R12, -R189.reuse ;  /* 0x0000000ca0a07223 */ /* 0x100fe200000108bd */
[----:B------:R-:W1:Y:S01]  /*cfa0*/  MUFU.TANH R157, R157 ;  /* 0x0000009d009d7308 */ /* 0x000e620000002400 */
[----:B----4-:R-:W-:Y:S01]  /*cfb0*/  FMNMX.FTZ R170, R158, R170, !PT ;  /* 0x000000aa9eaa7209 */ /* 0x010fe20007810000 */
[-CC-:B------:R-:W-:Y:S01]  /*cfc0*/  FFMA.FTZ R161, R161, R12.reuse, -R189.reuse ;  /* 0x0000000ca1a17223 */ /* 0x180fe200000108bd */
[-CC-:B------:R-:W-:Y:S01]  /*cfd0*/  FFMA.FTZ R164, R164, R12.reuse, -R189.reuse ;  /* 0x0000000ca4a47223 */ /* 0x180fe200000108bd */
[--C-:B------:R-:W-:Y:S01]  /*cfe0*/  FFMA.FTZ R165, R165, R12, -R189.reuse ;  /* 0x0000000ca5a57223 */ /* 0x100fe200000108bd */
[----:B0-----:R-:W-:Y:S01]  /*cff0*/  FMNMX.FTZ R170, R159, R170, !PT ;  /* 0x000000aa9faa7209 */ /* 0x001fe20007810000 */
[-CC-:B------:R-:W-:Y:S01]  /*d000*/  FFMA.FTZ R168, R168, R12.reuse, -R189.reuse ;  /* 0x0000000ca8a87223 */ /* 0x180fe200000108bd */
[--C-:B------:R-:W-:Y:S01]  /*d010*/  FFMA.FTZ R169, R169, R12, -R189.reuse ;  /* 0x0000000ca9a97223 */ /* 0x100fe200000108bd */
[----:B------:R-:W0:Y:S01]  /*d020*/  MUFU.TANH R171, R171 ;  /* 0x000000ab00ab7308 */ /* 0x000e220000002400 */
[----:B------:R-:W-:Y:S01]  /*d030*/  FMNMX.FTZ R170, R162, R170, !PT ;  /* 0x000000aaa2aa7209 */ /* 0x000fe20007810000 */
[-CC-:B------:R-:W-:Y:S01]  /*d040*/  FFMA.FTZ R172, R172, R12.reuse, -R189.reuse ;  /* 0x0000000cacac7223 */ /* 0x180fe200000108bd */
[-CC-:B------:R-:W-:Y:S01]  /*d050*/  FFMA.FTZ R173, R173, R12.reuse, -R189.reuse ;  /* 0x0000000cadad7223 */ /* 0x180fe200000108bd */
[--C-:B------:R-:W-:Y:S01]  /*d060*/  FFMA.FTZ R176, R176, R12, -R189.reuse ;  /* 0x0000000cb0b07223 */ /* 0x100fe200000108bd */
[----:B---3--:R-:W-:Y:S01]  /*d070*/  FMNMX.FTZ R170, R163, R170, !PT ;  /* 0x000000aaa3aa7209 */ /* 0x008fe20007810000 */
[-CC-:B------:R-:W-:Y:S01]  /*d080*/  FFMA.FTZ R177, R177, R12.reuse, -R189.reuse ;  /* 0x0000000cb1b17223 */ /* 0x180fe200000108bd */
[--C-:B------:R-:W-:Y:S01]  /*d090*/  FFMA.FTZ R180, R180, R12, -R189.reuse ;  /* 0x0000000cb4b47223 */ /* 0x100fe200000108bd */
[----:B------:R-:W3:Y:S01]  /*d0a0*/  MUFU.TANH R174, R174 ;  /* 0x000000ae00ae7308 */ /* 0x000ee20000002400 */
[----:B------:R-:W-:Y:S01]  /*d0b0*/  FMNMX.FTZ R170, R166, R170, !PT ;  /* 0x000000aaa6aa7209 */ /* 0x000fe20007810000 */
[-CC-:B------:R-:W-:Y:S01]  /*d0c0*/  FFMA.FTZ R184, R184, R12.reuse, -R189.reuse ;  /* 0x0000000cb8b87223 */ /* 0x180fe200000108bd */
[----:B------:R-:W-:Y:S01]  /*d0d0*/  FFMA.FTZ R185, R185, R12, -R189 ;  /* 0x0000000cb9b97223 */ /* 0x000fe200000108bd */
[----:B------:R-:W-:Y:S01]  /*d0e0*/  FMUL.FTZ R189, R198, UR38 ;  /* 0x00000026c6bd7c20 */ /* 0x000fe20008410000 */
[----:B------:R-:W-:Y:S01]  /*d0f0*/  FMNMX.FTZ R170, R167, R170, !PT ;  /* 0x000000aaa7aa7209 */ /* 0x000fe20007810000 */
[----:B------:R-:W-:Y:S01]  /*d100*/  FMUL.FTZ R191, R199, UR38 ;  /* 0x00000026c7bf7c20 */ /* 0x000fe20008410000 */
[----:B------:R-:W4:Y:S01]  /*d110*/  S2R R198, SR_CgaCtaId ;  /* 0x0000000000c67919 */ /* 0x000f220000008800 */
[----:B------:R-:W3:Y:S01]  /*d120*/  MUFU.EX2 R156, R193 ;  /* 0x000000c1009c7308 */ /* 0x000ee20000000800 */
[----:B------:R-:W-:Y:S01]  /*d130*/  FMNMX.FTZ R170, R8, R170, !PT ;  /* 0x000000aa08aa7209 */ /* 0x000fe20007810000 */
[----:B------:R-:W4:Y:S03]  /*d140*/  S2R R199, SR_TID.X ;  /* 0x0000000000c77919 */ /* 0x000f260000002100 */
[----:B--2---:R-:W-:-:S03]  /*d150*/  FMNMX.FTZ R170, R153, R170, !PT ;  /* 0x000000aa99aa7209 */ /* 0x004fc60007810000 */
[----:B------:R-:W2:Y:S01]  /*d160*/  MUFU.TANH R175, R175 ;  /* 0x000000af00af7308 */ /* 0x000ea20000002400 */
[----:B-1----:R-:W-:-:S04]  /*d170*/  FMNMX.FTZ R170, R157, R170, !PT ;  /* 0x000000aa9daa7209 */ /* 0x002fc80007810000 */
[----:B0-----:R-:W-:-:S03]  /*d180*/  FMNMX.FTZ R170, R171, R170, !PT ;  /* 0x000000aaabaa7209 */ /* 0x001fc60007810000 */
[----:B------:R-:W0:Y:S01]  /*d190*/  MUFU.EX2 R188, R188 ;  /* 0x000000bc00bc7308 */ /* 0x000e220000000800 */
[----:B---3--:R-:W-:Y:S01]  /*d1a0*/  FMNMX.FTZ R170, R174, R170, !PT ;  /* 0x000000aaaeaa7209 */ /* 0x008fe20007810000 */
[----:B------:R-:W-:Y:S01]  /*d1b0*/  FFMA.FTZ R5, R156, R5, R152 ;  /* 0x000000059c057223 */ /* 0x000fe20000010098 */
[-C--:B------:R-:W-:Y:S01]  /*d1c0*/  FMUL.FTZ R24, R24, R156.reuse ;  /* 0x0000009c18187220 */ /* 0x080fe20000410000 */
[-C--:B------:R-:W-:Y:S01]  /*d1d0*/  FMUL.FTZ R25, R25, R156.reuse ;  /* 0x0000009c19197220 */ /* 0x080fe20000410000 */
[-C--:B------:R-:W-:Y:S01]  /*d1e0*/  FMUL.FTZ R28, R28, R156.reuse ;  /* 0x0000009c1c1c7220 */ /* 0x080fe20000410000 */
[-C--:B------:R-:W-:Y:S01]  /*d1f0*/  FMUL.FTZ R29, R29, R156.reuse ;  /* 0x0000009c1d1d7220 */ /* 0x080fe20000410000 */
[----:B------:R-:W-:Y:S01]  /*d200*/  FMUL.FTZ R32, R32, R156 ;  /* 0x0000009c20207220 */ /* 0x000fe20000410000 */
[----:B------:R-:W1:Y:S01]  /*d210*/  MUFU.TANH R178, R178 ;  /* 0x000000b200b27308 */ /* 0x000e620000002400 */
[----:B--2---:R-:W-:Y:S01]  /*d220*/  FMNMX.FTZ R170, R175, R170, !PT ;  /* 0x000000aaafaa7209 */ /* 0x004fe20007810000 */
[-C--:B------:R-:W-:Y:S01]  /*d230*/  FMUL.FTZ R33, R33, R156.reuse ;  /* 0x0000009c21217220 */ /* 0x080fe20000410000 */
[-C--:B------:R-:W-:Y:S01]  /*d240*/  FMUL.FTZ R36, R36, R156.reuse ;  /* 0x0000009c24247220 */ /* 0x080fe20000410000 */
[-C--:B------:R-:W-:Y:S01]  /*d250*/  FMUL.FTZ R37, R37, R156.reuse ;  /* 0x0000009c25257220 */ /* 0x080fe20000410000 */
[-C--:B------:R-:W-:Y:S01]  /*d260*/  FMUL.FTZ R40, R40, R156.reuse ;  /* 0x0000009c28287220 */ /* 0x080fe20000410000 */
[-C--:B------:R-:W-:Y:S01]  /*d270*/  FMUL.FTZ R41, R41, R156.reuse ;  /* 0x0000009c29297220 */ /* 0x080fe20000410000 */
[----:B------:R-:W-:Y:S01]  /*d280*/  FMUL.FTZ R44, R44, R156 ;  /* 0x0000009c2c2c7220 */ /* 0x000fe20000410000 */
[----:B------:R-:W2:Y:S01]  /*d290*/  MUFU.TANH R179, R179 ;  /* 0x000000b300b37308 */ /* 0x000ea20000002400 */
[C---:B0-----:R-:W-:Y:S01]  /*d2a0*/  FADD.FTZ R5, R188.reuse, R5 ;  /* 0x00000005bc057221 */ /* 0x041fe20000010000 */
[----:B------:R-:W-:Y:S01]  /*d2b0*/  F2FP.BF16.F32.PACK_AB R152, R188, R152 ;  /* 0x00000098bc98723e */ /* 0x000fe200000010ff */
[----:B------:R-:W-:Y:S01]  /*d2c0*/  FMUL.FTZ R188, R194, UR38 ;  /* 0x00000026c2bc7c20 */ /* 0x000fe20008410000 */
[----:B----4-:R-:W-:Y:S01]  /*d2d0*/  SHF.R.U32.HI R199, RZ, 0x7, R199 ;  /* 0x00000007ffc77819 */ /* 0x010fe200000116c7 */
[----:B------:R-:W-:Y:S01]  /*d2e0*/  FADD.FTZ R5, R154, R5 ;  /* 0x000000059a057221 */ /* 0x000fe20000010000 */
[-C--:B------:R-:W-:Y:S01]  /*d2f0*/  FMUL.FTZ R45, R45, R156.reuse ;  /* 0x0000009c2d2d7220 */ /* 0x080fe20000410000 */
[----:B------:R-:W-:Y:S01]  /*d300*/  FMUL.FTZ R48, R48, R156 ;  /* 0x0000009c30307220 */ /* 0x000fe20000410000 */
[----:B------:R-:W0:Y:S01]  /*d310*/  MUFU.TANH R182, R182 ;  /* 0x000000b600b67308 */ /* 0x000e220000002400 */
[----:B-1----:R-:W-:Y:S01]  /*d320*/  FMNMX.FTZ R170, R178, R170, !PT ;  /* 0x000000aab2aa7209 */ /* 0x002fe20007810000 */
[-C--:B------:R-:W-:Y:S01]  /*d330*/  FMUL.FTZ R49, R49, R156.reuse ;  /* 0x0000009c31317220 */ /* 0x080fe20000410000 */
        /* <DEDUP_REMOVED lines=14> */
[----:B0-----:R-:W-:Y:S01]  /*d420*/  FMNMX.FTZ R170, R182, R170, !PT ;  /* 0x000000aab6aa7209 */ /* 0x001fe20007810000 */
[-C--:B------:R-:W-:Y:S01]  /*d430*/  FMUL.FTZ R73, R73, R156.reuse ;  /* 0x0000009c49497220 */ /* 0x080fe20000410000 */
[-C--:B------:R-:W-:Y:S01]  /*d440*/  FMUL.FTZ R76, R76, R156.reuse ;  /* 0x0000009c4c4c7220 */ /* 0x080fe20000410000 */
[-C--:B------:R-:W-:Y:S01]  /*d450*/  FMUL.FTZ R77, R77, R156.reuse ;  /* 0x0000009c4d4d7220 */ /* 0x080fe20000410000 */
[-C--:B------:R-:W-:Y:S01]  /*d460*/  FMUL.FTZ R80, R80, R156.reuse ;  /* 0x0000009c50507220 */ /* 0x080fe20000410000 */
        /* <DEDUP_REMOVED lines=42> */
[----:B------:R-:W2:Y:S01]  /*d710*/  MUFU.EX2 R192, R192 ;  /* 0x000000c000c07308 */ /* 0x000ea20000000800 */
[----:B0-----:R-:W-:Y:S01]  /*d720*/  FMNMX.FTZ R170, R189, R170, !PT ;  /* 0x000000aabdaa7209 */ /* 0x001fe20007810000 */
[-C--:B------:R-:W-:Y:S01]  /*d730*/  FMUL.FTZ R145, R145, R156.reuse ;  /* 0x0000009c91917220 */ /* 0x080fe20000410000 */
[-C--:B------:R-:W-:Y:S01]  /*d740*/  FMUL.FTZ R148, R148, R156.reuse ;  /* 0x0000009c94947220 */ /* 0x080fe20000410000 */
[----:B------:R-:W-:-:S04]  /*d750*/  FMUL.FTZ R149, R149, R156 ;  /* 0x0000009c95957220 */ /* 0x000fc80000410000 */
[----:B------:R0:W3:Y:S01]  /*d760*/  MUFU.EX2 R156, R15 ;  /* 0x0000000f009c7308 */ /* 0x0000e20000000800 */
[----:B-1----:R-:W-:-:S07]  /*d770*/  FMNMX.FTZ R170, R191, R170, !PT ;  /* 0x000000aabfaa7209 */ /* 0x002fce0007810000 */
[----:B------:R-:W-:Y:S01]  /*d780*/  MUFU.EX2 R21, R21 ;  /* 0x0000001500157308 */ /* 0x000fe20000000800 */
[C---:B--2---:R-:W-:Y:S01]  /*d790*/  FADD.FTZ R5, R192.reuse, R5 ;  /* 0x00000005c0057221 */ /* 0x044fe20000010000 */
[----:B------:R-:W-:Y:S01]  /*d7a0*/  F2FP.BF16.F32.PACK_AB R154, R192, R154 ;  /* 0x0000009ac09a723e */ /* 0x000fe200000010ff */
[----:B0-----:R-:W-:Y:S01]  /*d7b0*/  IMAD.MOV.U32 R15, RZ, RZ, 0x40000040 ;  /* 0x40000040ff0f7424 */ /* 0x001fe200078e00ff */
[----:B------:R-:W0:Y:S04]  /*d7c0*/  SHFL.BFLY PT, R192, R170, 0x2, 0x1f ;  /* 0x0c401f00aac07f89 */ /* 0x000e2800000e0000 */
[----:B------:R-:W-:Y:S01]  /*d7d0*/  MUFU.EX2 R9, R9 ;  /* 0x0000000900097308 */ /* 0x000fe20000000800 */
[----:B---3--:R-:W-:-:S07]  /*d7e0*/  FADD.FTZ R5, R156, R5 ;  /* 0x000000059c057221 */ /* 0x008fce0000010000 */
[----:B------:R-:W-:Y:S08]  /*d7f0*/  MUFU.EX2 R160, R160 ;  /* 0x000000a000a07308 */ /* 0x000ff00000000800 */
[----:B------:R-:W-:Y:S01]  /*d800*/  MUFU.EX2 R164, R164 ;  /* 0x000000a400a47308 */ /* 0x000fe20000000800 */
[----:B0-----:R-:W-:-:S07]  /*d810*/  FMNMX.FTZ R170, R170, R192, !PT ;  /* 0x000000c0aaaa7209 */ /* 0x001fce0007810000 */
[----:B------:R-:W-:Y:S01]  /*d820*/  MUFU.EX2 R168, R168 ;  /* 0x000000a800a87308 */ /* 0x000fe20000000800 */
[----:B------:R-:W0:Y:S07]  /*d830*/  SHFL.BFLY PT, R192, R170, 0x1, 0x1f ;  /* 0x0c201f00aac07f89 */ /* 0x000e2e00000e0000 */
[----:B------:R-:W-:Y:S08]  /*d840*/  MUFU.EX2 R172, R172 ;  /* 0x000000ac00ac7308 */ /* 0x000ff00000000800 */
[----:B------:R-:W-:Y:S08]  /*d850*/  MUFU.EX2 R176, R176 ;  /* 0x000000b000b07308 */ /* 0x000ff00000000800 */
[----:B------:R-:W-:Y:S01]  /*d860*/  MUFU.EX2 R180, R180 ;  /* 0x000000b400b47308 */ /* 0x000fe20000000800 */
[----:B0-----:R-:W-:-:S05]  /*d870*/  FMNMX.FTZ R170, R170, R192, !PT ;  /* 0x000000c0aaaa7209 */ /* 0x001fca0007810000 */
[C---:B------:R-:W-:Y:S01]  /*d880*/  FADD.FTZ R197, -R170.reuse, R7 ;  /* 0x00000007aac57221 */ /* 0x040fe20000010100 */
[-C--:B------:R-:W-:Y:S01]  /*d890*/  FMUL.FTZ R7, R170, R12.reuse ;  /* 0x0000000caa077220 */ /* 0x080fe20000410000 */
[----:B------:R-:W-:Y:S02]  /*d8a0*/  MUFU.EX2 R185, R185 ;  /* 0x000000b900b97308 */ /* 0x000fe40000000800 */
[-C--:B------:R-:W-:Y:S01]  /*d8b0*/  FMUL.FTZ R197, R197, R12.reuse ;  /* 0x0000000cc5c57220 */ /* 0x080fe20000410000 */
[-CC-:B------:R-:W-:Y:S01]  /*d8c0*/  FFMA.FTZ R194, R155, R12.reuse, -R7.reuse ;  /* 0x0000000c9bc27223 */ /* 0x180fe20000010807 */
        /* <DEDUP_REMOVED lines=22> */
[----:B------:R-:W-:Y:S01]  /*da30*/  FFMA.FTZ R191, R191, R12, -R7 ;  /* 0x0000000cbfbf7223 */ /* 0x000fe20000010807 */
[----:B------:R-:W-:Y:S01]  /*da40*/  IMAD.MOV.U32 R7, RZ, RZ, 0x40000040 ;  /* 0x40000040ff077424 */ /* 0x000fe200078e00ff */
[----:B------:R-:W0:Y:S04]  /*da50*/  MUFU.EX2 R197, R197 ;  /* 0x000000c500c57308 */ /* 0x000e280000000800 */
[----:B------:R-:W-:Y:S01]  /*da60*/  R2UR UR7, R7 ;  /* 0x00000000070772ca */ /* 0x000fe200000e0000 */
[----:B-----5:R-:W-:-:S03]  /*da70*/  VIADD R7, R3, 0x32440 ;  /* 0x0003244003077836 */ /* 0x020fc60000000000 */
[----:B------:R-:W1:Y:S02]  /*da80*/  MUFU.EX2 R153, R181 ;  /* 0x000000b500997308 */ /* 0x000e640000000800 */
[----:B------:R-:W-:-:S04]  /*da90*/  PRMT R7, R198, 0x654, R7 ;  /* 0x00000654c6077816 */ /* 0x000fc80000000007 */
[----:B------:R2:W-:Y:S02]  /*daa0*/  SYNCS.ARRIVE.TRANS64.RED.A1T0 RZ, [R7+URZ], RZ ;  /* 0x000000ff07ff79a7 */ /* 0x0005e4000810043f */
[----:B------:R-:W3:Y:S01]  /*dab0*/  MUFU.EX2 R194, R194 ;  /* 0x000000c200c27308 */ /* 0x000ee20000000800 */
[-C--:B0-----:R-:W-:Y:S01]  /*dac0*/  FMUL.FTZ R26, R26, R197.reuse ;  /* 0x000000c51a1a7220 */ /* 0x081fe20000410000 */
[-C--:B------:R-:W-:Y:S01]  /*dad0*/  FMUL.FTZ R27, R27, R197.reuse ;  /* 0x000000c51b1b7220 */ /* 0x080fe20000410000 */
[-C--:B------:R-:W-:Y:S01]  /*dae0*/  FMUL.FTZ R30, R30, R197.reuse ;  /* 0x000000c51e1e7220 */ /* 0x080fe20000410000 */
[-C--:B------:R-:W-:Y:S01]  /*daf0*/  FMUL.FTZ R31, R31, R197.reuse ;  /* 0x000000c51f1f7220 */ /* 0x080fe20000410000 */
[-C--:B------:R-:W-:Y:S01]  /*db00*/  FMUL.FTZ R34, R34, R197.reuse ;  /* 0x000000c522227220 */ /* 0x080fe20000410000 */
[----:B--2---:R-:W-:Y:S02]  /*db10*/  VIADD R7, R199, 0x8 ;  /* 0x00000008c7077836 */ /* 0x004fe40000000000 */
[----:B------:R-:W-:Y:S01]  /*db20*/  FMUL.FTZ R35, R35, R197 ;  /* 0x000000c523237220 */ /* 0x000fe20000410000 */
[----:B------:R-:W-:Y:S01]  /*db30*/  MUFU.EX2 R158, R158 ;  /* 0x0000009e009e7308 */ /* 0x000fe20000000800 */
[----:B-1----:R-:W-:Y:S01]  /*db40*/  FFMA.FTZ R157, R197, R6, R153 ;  /* 0x00000006c59d7223 */ /* 0x002fe20000010099 */
[----:B------:R-:W-:-:S02]  /*db50*/  IMAD R6, R201, 0xc00, R219 ;  /* 0x00000c00c9067824 */ /* 0x000fc400078e02db */
[-C--:B------:R-:W-:Y:S01]  /*db60*/  FMUL.FTZ R38, R38, R197.reuse ;  /* 0x000000c526267220 */ /* 0x080fe20000410000 */
[-C--:B------:R-:W-:Y:S01]  /*db70*/  FMUL.FTZ R39, R39, R197.reuse ;  /* 0x000000c527277220 */ /* 0x080fe20000410000 */
[-C--:B------:R-:W-:Y:S01]  /*db80*/  FMUL.FTZ R42, R42, R197.reuse ;  /* 0x000000c52a2a7220 */ /* 0x080fe20000410000 */
[-C--:B------:R-:W-:Y:S01]  /*db90*/  FMUL.FTZ R43, R43, R197.reuse ;  /* 0x000000c52b2b7220 */ /* 0x080fe20000410000 */
[----:B------:R-:W-:Y:S01]  /*dba0*/  R2UR UR6, R6 ;  /* 0x00000000060672ca */ /* 0x000fe200000e0000 */
        /* <DEDUP_REMOVED lines=55> */
[C---:B---3--:R-:W-:Y:S01]  /*df20*/  F2FP.BF16.F32.PACK_AB R153, R194.reuse, R153 ;  /* 0x00000099c299723e */ /* 0x048fe200000010ff */
[----:B------:R-:W-:Y:S01]  /*df30*/  FADD.FTZ R157, R194, R157 ;  /* 0x0000009dc29d7221 */ /* 0x000fe20000010000 */
[----:B------:R1:W-:Y:S01]  /*df40*/  BAR.SYNC.DEFER_BLOCKING R7, 0x100 ;  /* 0x000400070000751d */ /* 0x0003e20000010000 */
[----:B0-----:R-:W-:-:S05]  /*df50*/  F2FP.BF16.F32.PACK_AB R155, R181, R158 ;  /* 0x0000009eb59b723e */ /* 0x001fca00000010ff */
[----:B------:R-:W-:Y:S01]  /*df60*/  MUFU.EX2 R193, R193 ;  /* 0x000000c100c17308 */ /* 0x000fe20000000800 */
[----:B-1----:R-:W-:-:S04]  /*df70*/  FADD.FTZ R7, R158, R157 ;  /* 0x0000009d9e077221 */ /* 0x002fc80000010000 */
[----:B------:R-:W-:-:S03]  /*df80*/  FADD.FTZ R7, R181, R7 ;  /* 0x00000007b5077221 */ /* 0x000fc60000010000 */
[----:B------:R0:W-:Y:S08]  /*df90*/  MUFU.EX2 R158, R14 ;  /* 0x0000000e009e7308 */ /* 0x0001f00000000800 */
[----:B------:R-:W-:Y:S01]  /*dfa0*/  MUFU.EX2 R196, R196 ;  /* 0x000000c400c47308 */ /* 0x000fe20000000800 */
[----:B0-----:R-:W-:Y:S01]  /*dfb0*/  VIADD R14, R6, 0x80 ;  /* 0x00000080060e7836 */ /* 0x001fe20000000000 */
[----:B------:R-:W-:-:S06]  /*dfc0*/  WARPGROUP.ARRIVE ;  /* 0x00000000000079c5 */ /* 0x000fcc0000000000 */
[----:B------:R-:W-:Y:S01]  /*dfd0*/  HGMMA.64x256x16.F32.BF16 R24, R152, gdesc[UR4].tnspB, R24, gsb0 ;  /* 0x43e0000498187df0 */ /* 0x000fe20008001818 */
[----:B------:R-:W-:Y:S01]  /*dfe0*/  MUFU.EX2 R195, R195 ;  /* 0x000000c300c37308 */ /* 0x000fe20000000800 */
[----:B------:R-:W-:Y:S02]  /*dff0*/  R2UR UR6, R14 ;  /* 0x000000000e0672ca */ /* 0x000fe400000e0000 */
[----:B------:R-:W-:-:S05]  /*e000*/  R2UR UR7, R15 ;  /* 0x000000000f0772ca */ /* 0x000fca00000e0000 */
[----:B------:R-:W-:Y:S08]  /*e010*/  MUFU.EX2 R166, R166 ;  /* 0x000000a600a67308 */ /* 0x000ff00000000800 */
[----:B------:R-:W0:Y:S08]  /*e020*/  MUFU.EX2 R167, R167 ;  /* 0x000000a700a77308 */ /* 0x000e300000000800 */
[----:B------:R-:W-:Y:S08]  /*e030*/  MUFU.EX2 R192, R192 ;  /* 0x000000c000c07308 */ /* 0x000ff00000000800 */
[----:B------:R-:W1:Y:S08]  /*e040*/  MUFU.EX2 R171, R171 ;  /* 0x000000ab00ab7308 */ /* 0x000e700000000800 */
        /* <DEDUP_REMOVED lines=11> */
[----:B------:R-:W-:-:S07]  /*e100*/  WARPGROUP.DEPBAR.LE gsb0, 0x0 ;  /* 0x00008000000079c5 */ /* 0x000fce0000010000 */
[----:B------:R-:W2:Y:S01]  /*e110*/  MUFU.EX2 R152, R20 ;  /* 0x0000001400987308 */ /* 0x000ea20000000800 */
[----:B0-----:R-:W-:Y:S02]  /*e120*/  F2FP.BF16.F32.PACK_AB R153, R167, R166 ;  /* 0x000000a6a799723e */ /* 0x001fe400000010ff */
[----:B-1----:R-:W-:-:S05]  /*e130*/  F2FP.BF16.F32.PACK_AB R155, R171, R192 ;  /* 0x000000c0ab9b723e */ /* 0x002fca00000010ff */
[----:B------:R0:W1:Y:S08]  /*e140*/  MUFU.EX2 R20, R159 ;  /* 0x0000009f00147308 */ /* 0x0000700000000800 */
[----:B------:R3:W-:Y:S01]  /*e150*/  MUFU.EX2 R154, R11 ;  /* 0x0000000b009a7308 */ /* 0x0007e20000000800 */
[C---:B--2---:R-:W-:Y:S01]  /*e160*/  FADD.FTZ R5, R152.reuse, R5 ;  /* 0x0000000598057221 */ /* 0x044fe20000010000 */
[----:B------:R-:W-:-:S02]  /*e170*/  F2FP.BF16.F32.PACK_AB R156, R152, R156 ;  /* 0x0000009c989c723e */ /* 0x000fc400000010ff */
[----:B0-----:R-:W-:Y:S01]  /*e180*/  F2FP.BF16.F32.PACK_AB R159, R195, R196 ;  /* 0x000000c4c39f723e */ /* 0x001fe200000010ff */
[----:B------:R-:W-:-:S03]  /*e190*/  FADD.FTZ R5, R21, R5 ;  /* 0x0000000515057221 */ /* 0x000fc60000010000 */
[----:B------:R0:W2:Y:S01]  /*e1a0*/  MUFU.EX2 R152, R10 ;  /* 0x0000000a00987308 */ /* 0x0000a20000000800 */
[C---:B------:R-:W-:Y:S01]  /*e1b0*/  FADD.FTZ R5, R158.reuse, R5 ;  /* 0x000000059e057221 */ /* 0x040fe20000010000 */
[----:B------:R-:W-:Y:S01]  /*e1c0*/  F2FP.BF16.F32.PACK_AB R158, R158, R21 ;  /* 0x000000159e9e723e */ /* 0x000fe200000010ff */
[----:B---3--:R-:W-:Y:S01]  /*e1d0*/  IMAD.MOV.U32 R11, RZ, RZ, 0x40000040 ;  /* 0x40000040ff0b7424 */ /* 0x008fe200078e00ff */
[----:B-1----:R-:W-:Y:S01]  /*e1e0*/  F2FP.BF16.F32.PACK_AB R157, R193, R20 ;  /* 0x00000014c19d723e */ /* 0x002fe200000010ff */
[----:B------:R-:W-:Y:S01]  /*e1f0*/  FADD.FTZ R5, R9, R5 ;  /* 0x0000000509057221 */ /* 0x000fe20000010000 */
[----:B------:R-:W-:Y:S02]  /*e200*/  FADD.FTZ R7, R20, R7 ;  /* 0x0000000714077221 */ /* 0x000fe40000010000 */
[----:B------:R-:W-:Y:S01]  /*e210*/  WARPGROUP.ARRIVE ;  /* 0x00000000000079c5 */ /* 0x000fe20000000000 */
[----:B0-----:R-:W-:Y:S02]  /*e220*/  VIADD R10, R6, 0x100 ;  /* 0x00000100060a7836 */ /* 0x001fe40000000000 */
[----:B------:R-:W-:-:S03]  /*e230*/  FADD.FTZ R7, R193, R7 ;  /* 0x00000007c1077221 */ /* 0x000fc60000010000 */
[----:B------:R-:W-:Y:S01]  /*e240*/  HGMMA.64x256x16.F32.BF16 R24, R156, gdesc[UR4].tnspB, R24, gsb0 ;  /* 0x43e000049c187df0 */ /* 0x000fe20008001818 */
[----:B------:R-:W-:Y:S01]  /*e250*/  R2UR UR6, R10 ;  /* 0x000000000a0672ca */ /* 0x000fe200000e0000 */
[----:B------:R-:W-:Y:S02]  /*e260*/  VIADD R10, R6, 0x180 ;  /* 0x00000180060a7836 */ /* 0x000fe40000000000 */
[C---:B--2---:R-:W-:Y:S01]  /*e270*/  FADD.FTZ R5, R152.reuse, R5 ;  /* 0x0000000598057221 */ /* 0x044fe20000010000 */
[----:B------:R-:W-:Y:S01]  /*e280*/  R2UR UR7, R11 ;  /* 0x000000000b0772ca */ /* 0x000fe200000e0000 */
[----:B------:R-:W-:Y:S01]  /*e290*/  IMAD.MOV.U32 R11, RZ, RZ, 0x40000040 ;  /* 0x40000040ff0b7424 */ /* 0x000fe200078e00ff */
[----:B------:R-:W-:Y:S01]  /*e2a0*/  F2FP.BF16.F32.PACK_AB R152, R152, R9 ;  /* 0x000000099898723e */ /* 0x000fe200000010ff */
[----:B------:R-:W-:Y:S01]  /*e2b0*/  FADD.FTZ R5, R154, R5 ;  /* 0x000000059a057221 */ /* 0x000fe20000010000 */
[----:B------:R-:W-:Y:S01]  /*e2c0*/  F2FP.BF16.F32.PACK_AB R154, R160, R154 ;  /* 0x0000009aa09a723e */ /* 0x000fe200000010ff */
[----:B------:R-:W-:-:S02]  /*e2d0*/  IMAD.MOV.U32 R9, RZ, RZ, 0x40000040 ;  /* 0x40000040ff097424 */ /* 0x000fc400078e00ff */
[----:B------:R-:W-:Y:S01]  /*e2e0*/  FADD.FTZ R7, R196, R7 ;  /* 0x00000007c4077221 */ /* 0x000fe20000010000 */
[----:B------:R-:W-:-:S03]  /*e2f0*/  FADD.FTZ R5, R160, R5 ;  /* 0x00000005a0057221 */ /* 0x000fc60000010000 */
[----:B------:R-:W-:-:S04]  /*e300*/  FADD.FTZ R7, R195, R7 ;  /* 0x00000007c3077221 */ /* 0x000fc80000010000 */
[----:B------:R-:W-:-:S04]  /*e310*/  FADD.FTZ R7, R166, R7 ;  /* 0x00000007a6077221 */ /* 0x000fc80000010000 */
[----:B------:R-:W-:-:S04]  /*e320*/  FADD.FTZ R7, R167, R7 ;  /* 0x00000007a7077221 */ /* 0x000fc80000010000 */
[----:B------:R-:W-:-:S04]  /*e330*/  FADD.FTZ R7, R192, R7 ;  /* 0x00000007c0077221 */ /* 0x000fc80000010000 */
[----:B------:R-:W-:Y:S01]  /*e340*/  FADD.FTZ R7, R171, R7 ;  /* 0x00000007ab077221 */ /* 0x000fe20000010000 */
[----:B------:R-:W-:Y:S02]  /*e350*/  WARPGROUP.DEPBAR.LE gsb0, 0x0 ;  /* 0x00008000000079c5 */ /* 0x000fe40000010000 */
[----:B------:R-:W-:-:S06]  /*e360*/  WARPGROUP.ARRIVE ;  /* 0x00000000000079c5 */ /* 0x000fcc0000000000 */
[----:B------:R-:W-:Y:S01]  /*e370*/  HGMMA.64x256x16.F32.BF16 R24, R152, gdesc[UR4].tnspB, R24, gsb0 ;  /* 0x43e0000498187df0 */ /* 0x000fe20008001818 */
[----:B------:R-:W-:Y:S01]  /*e380*/  R2UR UR6, R10 ;  /* 0x000000000a0672ca */ /* 0x000fe200000e0000 */
[----:B------:R-:W-:Y:S01]  /*e390*/  VIADD R10, R6, 0x200 ;  /* 0x00000200060a7836 */ /* 0x000fe20000000000 */
[----:B------:R-:W-:Y:S01]  /*e3a0*/  R2UR UR7, R11 ;  /* 0x000000000b0772ca */ /* 0x000fe200000e0000 */
[----:B------:R-:W-:Y:S01]  /*e3b0*/  IMAD.MOV.U32 R11, RZ, RZ, 0x40000040 ;  /* 0x40000040ff0b7424 */ /* 0x000fe200078e00ff */
[----:B------:R-:W-:Y:S02]  /*e3c0*/  WARPGROUP.DEPBAR.LE gsb0, 0x0 ;  /* 0x00008000000079c5 */ /* 0x000fe40000010000 */
[----:B------:R-:W0:Y:S01]  /*e3d0*/  MUFU.EX2 R152, R161 ;  /* 0x000000a100987308 */ /* 0x000e220000000800 */
[----:B------:R-:W-:Y:S01]  /*e3e0*/  F2FP.BF16.F32.PACK_AB R153, R175, R174 ;  /* 0x000000aeaf99723e */ /* 0x000fe200000010ff */
[----:B------:R-:W-:Y:S01]  /*e3f0*/  FADD.FTZ R174, R174, R7 ;  /* 0x00000007aeae7221 */ /* 0x000fe20000010000 */
[----:B------:R-:W-:-:S03]  /*e400*/  F2FP.BF16.F32.PACK_AB R155, R179, R178 ;  /* 0x000000b2b39b723e */ /* 0x000fc600000010ff */
[----:B------:R-:W-:Y:S02]  /*e410*/  FADD.FTZ R175, R175, R174 ;  /* 0x000000aeafaf7221 */ /* 0x000fe40000010000 */
[----:B------:R-:W1:Y:S02]  /*e420*/  MUFU.EX2 R154, R165 ;  /* 0x000000a5009a7308 */ /* 0x000e640000000800 */
[----:B------:R-:W-:-:S04]  /*e430*/  FADD.FTZ R178, R178, R175 ;  /* 0x000000afb2b27221 */ /* 0x000fc80000010000 */
[----:B------:R-:W-:Y:S01]  /*e440*/  FADD.FTZ R179, R179, R178 ;  /* 0x000000b2b3b37221 */ /* 0x000fe20000010000 */
[----:B0-----:R-:W-:Y:S01]  /*e450*/  FADD.FTZ R5, R152, R5 ;  /* 0x0000000598057221 */ /* 0x001fe20000010000 */
[----:B------:R-:W-:-:S03]  /*e460*/  F2FP.BF16.F32.PACK_AB R152, R164, R152 ;  /* 0x00000098a498723e */ /* 0x000fc600000010ff */
[----:B------:R-:W-:-:S04]  /*e470*/  FADD.FTZ R5, R164, R5 ;  /* 0x00000005a4057221 */ /* 0x000fc80000010000 */
[----:B-1----:R-:W-:Y:S01]  /*e480*/  FADD.FTZ R5, R154, R5 ;  /* 0x000000059a057221 */ /* 0x002fe20000010000 */
[----:B------:R-:W-:-:S03]  /*e490*/  F2FP.BF16.F32.PACK_AB R154, R168, R154 ;  /* 0x0000009aa89a723e */ /* 0x000fc600000010ff */
[----:B------:R-:W-:Y:S01]  /*e4a0*/  FADD.FTZ R5, R168, R5 ;  /* 0x00000005a8057221 */ /* 0x000fe20000010000 */
[----:B------:R-:W-:-:S06]  /*e4b0*/  WARPGROUP.ARRIVE ;  /* 0x00000000000079c5 */ /* 0x000fcc0000000000 */
[----:B------:R-:W-:Y:S01]  /*e4c0*/  HGMMA.64x256x16.F32.BF16 R24, R152, gdesc[UR4].tnspB, R24, gsb0 ;  /* 0x43e0000498187df0 */ /* 0x000fe20008001818 */
[----:B------:R-:W-:Y:S02]  /*e4d0*/  R2UR UR6, R10 ;  /* 0x000000000a0672ca */ /* 0x000fe400000e0000 */
[----:B------:R-:W-:Y:S01]  /*e4e0*/  R2UR UR7, R11 ;  /* 0x000000000b0772ca */ /* 0x000fe200000e0000 */
[----:B------:R0:W-:Y:S02]  /*e4f0*/  MUFU.EX2 R10, R8 ;  /* 0x00000008000a7308 */ /* 0x0001e40000000800 */
[----:B0-----:R-:W-:Y:S01]  /*e500*/  VIADD R8, R6, 0x280 ;  /* 0x0000028006087836 */ /* 0x001fe20000000000 */
[----:B------:R-:W-:-:S05]  /*e510*/  WARPGROUP.DEPBAR.LE gsb0, 0x0 ;  /* 0x00008000000079c5 */ /* 0x000fca0000010000 */
        /* <DEDUP_REMOVED lines=9> */
[----:B------:R-:W-:Y:S02]  /*e5b0*/  F2FP.BF16.F32.PACK_AB R152, R172, R152 ;  /* 0x00000098ac98723e */ /* 0x000fe400000010ff */
[----:B------:R-:W-:Y:S01]  /*e5c0*/  FADD.FTZ R187, R10, R187 ;  /* 0x000000bb0abb7221 */ /* 0x000fe20000010000 */
        /* <DEDUP_REMOVED lines=8> */
[----:B------:R-:W-:Y:S02]  /*e650*/  WARPGROUP.DEPBAR.LE gsb0, 0x0 ;  /* 0x00008000000079c5 */ /* 0x000fe40000010000 */
[----:B------:R-:W0:Y:S01]  /*e660*/  MUFU.EX2 R152, R177 ;  /* 0x000000b100987308 */ /* 0x000e220000000800 */
[C---:B------:R-:W-:Y:S01]  /*e670*/  F2FP.BF16.F32.PACK_AB R153, R162.reuse, R10 ;  /* 0x0000000aa299723e */ /* 0x040fe200000010ff */
[----:B------:R-:W-:Y:S01]  /*e680*/  FADD.FTZ R162, R162, R187 ;  /* 0x000000bba2a27221 */ /* 0x000fe20000010000 */
[----:B------:R-:W-:-:S03]  /*e690*/  F2FP.BF16.F32.PACK_AB R155, R191, R163 ;  /* 0x000000a3bf9b723e */ /* 0x000fc600000010ff */
[----:B------:R-:W-:Y:S02]  /*e6a0*/  FADD.FTZ R162, R163, R162 ;  /* 0x000000a2a3a27221 */ /* 0x000fe40000010000 */
[----:B------:R-:W1:Y:S02]  /*e6b0*/  MUFU.EX2 R154, R184 ;  /* 0x000000b8009a7308 */ /* 0x000e640000000800 */
        /* <DEDUP_REMOVED lines=8> */
[----:B------:R-:W-:Y:S03]  /*e740*/  HGMMA.64x256x16.F32.BF16 R24, R152, gdesc[UR4].tnspB, R24, gsb0 ;  /* 0x43e0000498187df0 */ /* 0x000fe60008001818 */
[----:B------:R-:W-:Y:S02]  /*e750*/  WARPGROUP.DEPBAR.LE gsb0, 0x0 ;  /* 0x00008000000079c5 */ /* 0x000fe40000010000 */
[----:B------:R-:W-:Y:S05]  /*e760*/  @!P0 BRA `(.L_x_1508) ;  /* 0x0000000000048947 */ /* 0x000fea0003800000 */
[----:B------:R-:W-:Y:S01]  /*e770*/  BPT.TRAP 0x1 ;  /* 0x000000040000795c */ /* 0x000fe20000300000 */
.L_x_1508:
[----:B------:R-:W-:Y:S02]  /*e780*/  VIADD R3, R3, 0x32460 ;  /* 0x0003246003037836 */ /* 0x000fe40000000000 */
[----:B------:R-:W-:Y:S02]  /*e790*/  IMAD.MOV.U32 R7, RZ, RZ, R170 ;  /* 0x000000ffff077224 */ /* 0x000fe400078e00aa */
[----:B------:R-:W-:Y:S01]  /*e7a0*/  IMAD.MOV.U32 R8, RZ, RZ, R13 ;  /* 0x000000ffff087224 */ /* 0x000fe200078e000d */
[----:B------:R-:W-:-:S04]  /*e7b0*/  PRMT R3, R198, 0x654, R3 ;  /* 0x00000654c6037816 */ /* 0x000fc80000000003 */
[----:B------:R1:W-:Y:S01]  /*e7c0*/  SYNCS.ARRIVE.TRANS64.RED.A1T0 RZ, [R3+URZ], RZ ;  /* 0x000000ff03ff79a7 */ /* 0x0003e2000810043f */
[----:B------:R-:W-:Y:S05]  /*e7d0*/  @P1 BRA `(.L_x_1509) ;  /* 0xffffffd000681947 */ /* 0x000fea000383ffff */
.L_x_1498:
[----:B------:R-:W2:Y:S01]  /*e7e0*/  LDL.LU R21, [R1+0x64] ;  /* 0x0000640001157983 */ /* 0x000ea20000300800 */
[----:B------:R-:W-:Y:S05]  /*e7f0*/  WARPSYNC.ALL ;  /* 0x0000000000007948 */ /* 0x000fea0003800000 */
[----:B------:R-:W0:Y:S01]  /*e800*/  SHFL.BFLY PT, R4, R5, 0x2, 0x1f ;  /* 0x0c401f0005047f89 */ /* 0x000e2200000e0000 */
[----:B------:R-:W-:Y:S01]  /*e810*/  IADD3 R201, R201, 0x1, RZ ;  /* 0x00000001c9c97810 */ /* 0x000fe20007ffe0ff */
[----:B------:R3:W-:Y:S08]  /*e820*/  BAR.ARV R0, 0x100 ;  /* 0x000400000000751d */ /* 0x0007f00000002000 */
[----:B------:R-:W-:Y:S06]  /*e830*/  BAR.ARV 0x8, 0x180 ;  /* 0x0206000000007b1d */ /* 0x000fec0000002000 */
[----:B------:R-:W-:Y:S01]  /*e840*/  ISETP.NE.AND P0, PT, R201, 0x2, PT ;  /* 0x00000002c900780c */ /* 0x000fe20003f05270 */
[----:B---3--:R-:W-:Y:S01]  /*e850*/  IMAD.MOV.U32 R0, RZ, RZ, -0x800000 ;  /* 0xff800000ff007424 */ /* 0x008fe200078e00ff */
[----:B------:R-:W3:Y:S01]  /*e860*/  SHFL.BFLY PT, R7, R6, 0x2, 0x1f ;  /* 0x0c401f0006077f89 */ /* 0x000ee200000e0000 */
[----:B------:R-:W-:-:S02]  /*e870*/  PLOP3.LUT P1, PT, PT, PT, PT, 0x8, 0x0 ;  /* 0x000000000000781c */ /* 0x000fc40003f2e170 */
[----:B------:R-:W-:Y:S01]  /*e880*/  SEL R9, RZ, 0x1, P0 ;  /* 0x00000001ff097807 */ /* 0x000fe20000000000 */
[----:B01----:R-:W-:Y:S01]  /*e890*/  FADD.FTZ R3, R4, R5 ;  /* 0x0000000504037221 */ /* 0x003fe20000010000 */
[----:B------:R-:W-:Y:S02]  /*e8a0*/  SEL R201, R201, RZ, P0 ;  /* 0x000000ffc9c97207 */ /* 0x000fe40000000000 */
[----:B------:R-:W-:Y:S02]  /*e8b0*/  LOP3.LUT R212, R212, R9, RZ, 0x3c, !PT ;  /* 0x00000009d4d47212 */ /* 0x000fe400078e3cff */
[----:B------:R-:W0:Y:S01]  /*e8c0*/  SHFL.BFLY PT, R4, R3, 0x1, 0x1f ;  /* 0x0c201f0003047f89 */ /* 0x000e2200000e0000 */
[----:B---3--:R-:W-:-:S05]  /*e8d0*/  FADD.FTZ R7, R7, R6 ;  /* 0x0000000607077221 */ /* 0x008fca0000010000 */
[----:B------:R-:W1:Y:S01]  /*e8e0*/  SHFL.BFLY PT, R8, R7, 0x1, 0x1f ;  /* 0x0c201f0007087f89 */ /* 0x000e6200000e0000 */
[----:B0-----:R-:W-:Y:S01]  /*e8f0*/  FADD.FTZ R5, R3, R4 ;  /* 0x0000000403057221 */ /* 0x001fe20000010000 */
[----:B------:R-:W-:Y:S02]  /*e900*/  IMAD.MOV.U32 R4, RZ, RZ, RZ ;  /* 0x000000ffff047224 */ /* 0x000fe400078e00ff */
[----:B------:R-:W-:Y:S02]  /*e910*/  IMAD.MOV.U32 R3, RZ, RZ, RZ ;  /* 0x000000ffff037224 */ /* 0x000fe400078e00ff */
[----:B------:R-:W-:-:S13]  /*e920*/  FSETP.NE.FTZ.AND P2, PT, R5, RZ, PT ;  /* 0x000000ff0500720b */ /* 0x000fda0003f55000 */
[----:B------:R-:W0:Y:S01]  /*e930*/  @P2 MUFU.LG2 R9, R5 ;  /* 0x0000000500092308 */ /* 0x000e220000000c00 */
[----:B------:R-:W-:Y:S01]  /*e940*/  @P2 FMUL.FTZ R19, R12, 0.69314718246459960938 ;  /* 0x3f3172180c132820 */ /* 0x000fe20000410000 */
[----:B-1----:R-:W-:-:S05]  /*e950*/  FADD.FTZ R6, R7, R8 ;  /* 0x0000000807067221 */ /* 0x002fca0000010000 */
        /* <DEDUP_REMOVED lines=138> */
[----:B--2---:R-:W-:-:S05]  /*f200*/  VIADD R21, R21, 0x1 ;  /* 0x0000000115157836 */ /* 0x004fca0000000000 */
[----:B------:R0:W-:Y:S02]  /*f210*/  STL [R1+0x64], R21 ;  /* 0x0000641501007387 */ /* 0x0001e40000100800 */
.L_x_1454:
[----:B------:R-:W-:Y:S05]  /*f220*/  WARPSYNC.ALL ;  /* 0x0000000000007948 */ /* 0x000fea0003800000 */
[----:B------:R-:W1:Y:S01]  /*f230*/  S2R R8, SR_CgaCtaId ;  /* 0x0000000000087919 */ /* 0x000e620000008800 */
[----:B------:R-:W-:Y:S01]  /*f240*/  MOV R19, 0x400 ;  /* 0x0000040000137802 */ /* 0x000fe20000000f00 */
[----:B------:R-:W-:Y:S01]  /*f250*/  BSSY B0, `(.L_x_1510) ;  /* 0x00002f7000007945 */ /* 0x000fe20003800000 */
[----:B------:R-:W-:Y:S02]  /*f260*/  BAR.SYNC.DEFER_BLOCKING 0x5, 0x180 ;  /* 0x0146000000007b1d */ /* 0x000fe40000010000 */
[----:B-1----:R-:W-:-:S05]  /*f270*/  LEA R19, R8, R19, 0x18 ;  /* 0x0000001308137211 */ /* 0x002fca00078ec0ff */
[----:B------:R1:W0:Y:S01]  /*f280*/  LDS.128 R32, [R19+0x324d0] ;  /* 0x0324d00013207984 */ /* 0x0002220000000c00 */
[----:B------:R-:W-:Y:S06]  /*f290*/  BAR.ARV 0x4, 0x180 ;  /* 0x0106000000007b1d */ /* 0x000fec0000002000 */
[----:B------:R-:W-:Y:S05]  /*f2a0*/  @P1 BRA `(.L_x_1511) ;  /* 0x00000020001c1947 */ /* 0x000fea0003800000 */
[----:B------:R-:W2:Y:S04]  /*f2b0*/  LDL R9, [R1+0x80] ;  /* 0x0000800001097983 */ /* 0x000ea80000100800 */
[----:B------:R-:W4:Y:S01]  /*f2c0*/  LDL R51, [R1+0x5c] ;  /* 0x00005c0001337983 */ /* 0x000f220000100800 */
[----:B------:R-:W3:Y:S01]  /*f2d0*/  S2R R8, SR_SWINHI ;  /* 0x0000000000087919 */ /* 0x000ee20000002f00 */
[----:B------:R-:W-:Y:S05]  /*f2e0*/  WARPSYNC.ALL ;  /* 0x0000000000007948 */ /* 0x000fea0003800000 */
[----:B------:R-:W-:Y:S01]  /*f2f0*/  F2FP.BF16.F32.PACK_AB R11, R11, R30 ;  /* 0x0000001e0b0b723e */ /* 0x000fe200000010ff */
[----:B------:R-:W-:Y:S01]  /*f300*/  ULDC.64 UR4, c[0x0][0xd00] ;  /* 0x0003400000047ab9 */ /* 0x000fe20000000a00 */
[----:B------:R-:W-:Y:S01]  /*f310*/  F2FP.BF16.F32.PACK_AB R15, R15, R46 ;  /* 0x0000002e0f0f723e */ /* 0x000fe200000010ff */
[----:B------:R-:W4:Y:S01]  /*f320*/  LDL R55, [R1+0x7c] ;  /* 0x00007c0001377983 */ /* 0x000f220000100800 */
[----:B------:R-:W-:Y:S01]  /*f330*/  F2FP.BF16.F32.PACK_AB R25, R25, R50 ;  /* 0x000000321919723e */ /* 0x000fe200000010ff */
[----:B0-----:R-:W0:Y:S02]  /*f340*/  LDC R32, c[0x0][0xce8] ;  /* 0x00033a00ff207b82 */ /* 0x001e240000000800 */
[----:B------:R-:W4:Y:S01]  /*f350*/  LDL R90, [R1+0x68] ;  /* 0x00006800015a7983 */ /* 0x000f220000100800 */
[----:B------:R-:W-:-:S02]  /*f360*/  MOV R20, R19 ;  /* 0x0000001300147202 */ /* 0x000fc40000000f00 */
[----:B---3--:R-:W-:Y:S02]  /*f370*/  MOV R21, R8 ;  /* 0x0000000800157202 */ /* 0x008fe40000000f00 */
[----:B------:R-:W-:Y:S02]  /*f380*/  F2FP.BF16.F32.PACK_AB R27, R27, R54 ;  /* 0x000000361b1b723e */ /* 0x000fe400000010ff */
[----:B------:R-:W-:Y:S02]  /*f390*/  F2FP.BF16.F32.PACK_AB R29, R29, R58 ;  /* 0x0000003a1d1d723e */ /* 0x000fe400000010ff */
[----:B------:R-:W-:Y:S02]  /*f3a0*/  F2FP.BF16.F32.PACK_AB R30, R159, R177 ;  /* 0x000000b19f1e723e */ /* 0x000fe400000010ff */
[----:B------:R-:W-:Y:S02]  /*f3b0*/  F2FP.BF16.F32.PACK_AB R31, R31, R62 ;  /* 0x0000003e1f1f723e */ /* 0x000fe400000010ff */
[----:B------:R-:W-:-:S02]  /*f3c0*/  F2FP.BF16.F32.PACK_AB R46, R101, R100 ;  /* 0x00000064652e723e */ /* 0x000fc400000010ff */
[----:B------:R-:W-:Y:S01]  /*f3d0*/  F2FP.BF16.F32.PACK_AB R47, R103, R102 ;  /* 0x00000066672f723e */ /* 0x000fe200000010ff */
[----:B------:R-:W-:Y:S01]  /*f3e0*/  BAR.SYNC.DEFER_BLOCKING 0x1, 0x100 ;  /* 0x0044000000007b1d */ /* 0x000fe20000010000 */
[----:B--2---:R-:W-:-:S03]  /*f3f0*/  IMAD.WIDE R40, R9, 0x2, R20 ;  /* 0x0000000209287825 */ /* 0x004fc600078e0214 */
[----:B------:R-:W-:-:S04]  /*f400*/  IADD3 R48, P3, R40, 0x60, RZ ;  /* 0x0000006028307810 */ /* 0x000fc80007f7e0ff */
[----:B------:R-:W-:Y:S02]  /*f410*/  LOP3.LUT R49, R48, 0x380, RZ, 0xc0, !PT ;  /* 0x0000038030317812 */ /* 0x000fe400078ec0ff */
[C---:B------:R-:W-:Y:S02]  /*f420*/  IADD3 R13, P1, R40.reuse, 0x20, RZ ;  /* 0x00000020280d7810 */ /* 0x040fe40007f3e0ff */
[----:B------:R-:W-:Y:S02]  /*f430*/  IADD3 R44, P2, R40, 0x40, RZ ;  /* 0x00000040282c7810 */ /* 0x000fe40007f5e0ff */
[----:B------:R-:W-:Y:S02]  /*f440*/  SHF.R.U64 R49, R49, 0x3, RZ ;  /* 0x0000000331317819 */ /* 0x000fe400000012ff */
[----:B------:R-:W-:Y:S02]  /*f450*/  LOP3.LUT R12, R13, 0x380, RZ, 0xc0, !PT ;  /* 0x000003800d0c7812 */ /* 0x000fe400078ec0ff */
[----:B----4-:R-:W-:-:S02]  /*f460*/  LOP3.LUT R45, R44, 0x380, RZ, 0xc0, !PT ;  /* 0x000003802c2d7812 */ /* 0x010fc400078ec0ff */
[----:B------:R-:W-:Y:S01]  /*f470*/  LOP3.LUT R48, R49, R48, RZ, 0x3c, !PT ;  /* 0x0000003031307212 */ /* 0x000fe200078e3cff */
[--C-:B------:R-:W-:Y:S01]  /*f480*/  IMAD.X R49, RZ, RZ, R41.reuse, P3 ;  /* 0x000000ffff317224 */ /* 0x100fe200018e0629 */
[----:B------:R-:W-:Y:S02]  /*f490*/  IADD3 R72, P3, R40, 0x8020, RZ ;  /* 0x0000802028487810 */ /* 0x000fe40007f7e0ff */
[----:B------:R-:W-:Y:S02]  /*f4a0*/  SHF.R.U64 R12, R12, 0x3, RZ ;  /* 0x000000030c0c7819 */ /* 0x000fe400000012ff */
[----:B------:R-:W-:Y:S02]  /*f4b0*/  SHF.R.U64 R45, R45, 0x3, RZ ;  /* 0x000000032d2d7819 */ /* 0x000fe400000012ff */
[----:B------:R-:W-:Y:S02]  /*f4c0*/  LOP3.LUT R73, R72, 0x380, RZ, 0xc0, !PT ;  /* 0x0000038048497812 */ /* 0x000fe400078ec0ff */
[----:B------:R-:W-:Y:S01]  /*f4d0*/  LOP3.LUT R12, R12, R13, RZ, 0x3c, !PT ;  /* 0x0000000d0c0c7212 */ /* 0x000fe200078e3cff */
[--C-:B------:R-:W-:Y:S01]  /*f4e0*/  IMAD.X R13, RZ, RZ, R41.reuse, P1 ;  /* 0x000000ffff0d7224 */ /* 0x100fe200008e0629 */
[----:B------:R-:W-:Y:S01]  /*f4f0*/  LOP3.LUT R44, R45, R44, RZ, 0x3c, !PT ;  /* 0x0000002c2d2c7212 */ /* 0x000fe200078e3cff */
[----:B------:R-:W-:Y:S01]  /*f500*/  IMAD.X R45, RZ, RZ, R41, P2 ;  /* 0x000000ffff2d7224 */ /* 0x000fe200010e0629 */
[----:B------:R-:W-:-:S02]  /*f510*/  IADD3 R52, P4, R40, 0x4000, RZ ;  /* 0x0000400028347810 */ /* 0x000fc40007f9e0ff */
[C---:B------:R-:W-:Y:S02]  /*f520*/  IADD3 R56, P5, R40.reuse, 0x4020, RZ ;  /* 0x0000402028387810 */ /* 0x040fe40007fbe0ff */
        /* <DEDUP_REMOVED lines=11> */
[----:B------:R-:W-:-:S02]  /*f5e0*/  LOP3.LUT R8, R40, 0x380, RZ, 0xc0, !PT ;  /* 0x0000038028087812 */ /* 0x000fc400078ec0ff */
[----:B------:R-:W-:Y:S02]  /*f5f0*/  IADD3 R9, P3, R40, 0xc060, RZ ;  /* 0x0000c06028097810 */ /* 0x000fe40007f7e0ff */
[----:B------:R-:W-:Y:S02]  /*f600*/  SHF.R.U64 R53, R53, 0x3, RZ ;  /* 0x0000000335357819 */ /* 0x000fe400000012ff */
[----:B------:R-:W-:Y:S02]  /*f610*/  SHF.R.U64 R57, R57, 0x3, RZ ;  /* 0x0000000339397819 */ /* 0x000fe400000012ff */
[----:B------:R-:W-:Y:S02]  /*f620*/  SHF.R.U64 R61, R61, 0x3, RZ ;  /* 0x000000033d3d7819 */ /* 0x000fe400000012ff */
[----:B------:R-:W-:Y:S02]  /*f630*/  SHF.R.U64 R65, R65, 0x3, RZ ;  /* 0x0000000341417819 */ /* 0x000fe400000012ff */
[----:B------:R-:W-:-:S02]  /*f640*/  SHF.R.U64 R69, R69, 0x3, RZ ;  /* 0x0000000345457819 */ /* 0x000fc400000012ff */
[----:B------:R-:W-:Y:S02]  /*f650*/  SHF.R.U64 R8, R8, 0x3, RZ ;  /* 0x0000000308087819 */ /* 0x000fe400000012ff */
[----:B-----5:R-:W-:Y:S02]  /*f660*/  LOP3.LUT R28, R9, 0x380, RZ, 0xc0, !PT ;  /* 0x00000380091c7812 */ /* 0x020fe400078ec0ff */
        /* <DEDUP_REMOVED lines=15> */
[----:B------:R-:W-:Y:S02]  /*f760*/  LOP3.LUT R8, R8, R40, RZ, 0x3c, !PT ;  /* 0x0000002808087212 */ /* 0x000fe400078e3cff */
[----:B------:R-:W-:-:S04]  /*f770*/  SHF.R.U64 R40, R28, 0x3, RZ ;  /* 0x000000031c287819 */ /* 0x000fc800000012ff */
[----:B------:R-:W-:Y:S01]  /*f780*/  LOP3.LUT R40, R40, R9, RZ, 0x3c, !PT ;  /* 0x0000000928287212 */ /* 0x000fe200078e3cff */
[----:B------:R-:W-:Y:S01]  /*f790*/  IMAD.MOV.U32 R9, RZ, RZ, R41 ;  /* 0x000000ffff097224 */ /* 0x000fe200078e0029 */
[----:B------:R-:W-:-:S04]  /*f7a0*/  LOP3.LUT R37, R36, 0x380, RZ, 0xc0, !PT ;  /* 0x0000038024257812 */ /* 0x000fc800078ec0ff */
[----:B------:R-:W-:Y:S02]  /*f7b0*/  MOV R28, R8 ;  /* 0x00000008001c7202 */ /* 0x000fe40000000f00 */
[----:B------:R-:W-:Y:S02]  /*f7c0*/  F2FP.BF16.F32.PACK_AB R9, R10, R26 ;  /* 0x0000001a0a09723e */ /* 0x000fe400000010ff */
[----:B------:R-:W-:Y:S02]  /*f7d0*/  F2FP.BF16.F32.PACK_AB R8, R14, R167 ;  /* 0x000000a70e08723e */ /* 0x000fe400000010ff */
[----:B------:R-:W-:Y:S02]  /*f7e0*/  F2FP.BF16.F32.PACK_AB R10, R24, R168 ;  /* 0x000000a8180a723e */ /* 0x000fe400000010ff */
[----:B------:R-:W-:Y:S02]  /*f7f0*/  LOP3.LUT R77, R76, 0x380, RZ, 0xc0, !PT ;  /* 0x000003804c4d7812 */ /* 0x000fe400078ec0ff */
[----:B------:R-:W-:-:S02]  /*f800*/  LOP3.LUT R81, R80, 0x380, RZ, 0xc0, !PT ;  /* 0x0000038050517812 */ /* 0x000fc400078ec0ff */
[----:B------:R-:W-:Y:S02]  /*f810*/  LOP3.LUT R85, R84, 0x380, RZ, 0xc0, !PT ;  /* 0x0000038054557812 */ /* 0x000fe400078ec0ff */
[----:B------:R-:W-:Y:S01]  /*f820*/  LOP3.LUT R89, R88, 0x380, RZ, 0xc0, !PT ;  /* 0x0000038058597812 */ /* 0x000fe200078ec0ff */
[----:B------:R2:W-:Y:S01]  /*f830*/  STSM.16.M88.4 [R28], R8 ;  /* 0x000000081c007844 */ /* 0x0005e20000000200 */
[----:B------:R-:W-:Y:S02]  /*f840*/  SHF.R.U64 R37, R37, 0x3, RZ ;  /* 0x0000000325257819 */ /* 0x000fe400000012ff */
[----:B------:R-:W-:Y:S02]  /*f850*/  MOV R24, R12 ;  /* 0x0000000c00187202 */ /* 0x000fe40000000f00 */
[----:B------:R-:W-:Y:S02]  /*f860*/  SHF.R.U64 R77, R77, 0x3, RZ ;  /* 0x000000034d4d7819 */ /* 0x000fe400000012ff */
[----:B------:R-:W-:-:S02]  /*f870*/  SHF.R.U64 R81, R81, 0x3, RZ ;  /* 0x0000000351517819 */ /* 0x000fc400000012ff */
[----:B------:R-:W-:Y:S02]  /*f880*/  SHF.R.U64 R85, R85, 0x3, RZ ;  /* 0x0000000355557819 */ /* 0x000fe400000012ff */
[----:B------:R-:W-:Y:S02]  /*f890*/  SHF.R.U64 R89, R89, 0x3, RZ ;  /* 0x0000000359597819 */ /* 0x000fe400000012ff */
[----:B------:R-:W-:Y:S02]  /*f8a0*/  MOV R44, R44 ;  /* 0x0000002c002c7202 */ /* 0x000fe40000000f00 */
[----:B--2---:R-:W-:Y:S02]  /*f8b0*/  F2FP.BF16.F32.PACK_AB R8, R152, R169 ;  /* 0x000000a99808723e */ /* 0x004fe400000010ff */
[----:B------:R-:W-:Y:S02]  /*f8c0*/  F2FP.BF16.F32.PACK_AB R9, R7, R5 ;  /* 0x000000050709723e */ /* 0x000fe400000010ff */
[----:B------:R-:W-:-:S02]  /*f8d0*/  F2FP.BF16.F32.PACK_AB R10, R153, R171 ;  /* 0x000000ab990a723e */ /* 0x000fc400000010ff */
[----:B------:R-:W-:Y:S02]  /*f8e0*/  F2FP.BF16.F32.PACK_AB R11, R39, R38 ;  /* 0x00000026270b723e */ /* 0x000fe400000010ff */
[----:B------:R-:W-:Y:S02]  /*f8f0*/  F2FP.BF16.F32.PACK_AB R12, R154, R172 ;  /* 0x000000ac9a0c723e */ /* 0x000fe400000010ff */
[----:B------:R-:W-:Y:S02]  /*f900*/  F2FP.BF16.F32.PACK_AB R13, R43, R42 ;  /* 0x0000002a2b0d723e */ /* 0x000fe400000010ff */
[----:B------:R-:W-:Y:S01]  /*f910*/  F2FP.BF16.F32.PACK_AB R14, R155, R173 ;  /* 0x000000ad9b0e723e */ /* 0x000fe200000010ff */
[----:B------:R2:W-:Y:S01]  /*f920*/  STSM.16.M88.4 [R24], R8 ;  /* 0x0000000818007844 */ /* 0x0005e20000000200 */
        /* <DEDUP_REMOVED lines=10> */
[----:B------:R-:W-:-:S02]  /*f9d0*/  MOV R48, R48 ;  /* 0x0000003000307202 */ /* 0x000fc40000000f00 */
[----:B------:R-:W-:Y:S01]  /*f9e0*/  F2FP.BF16.F32.PACK_AB R26, R157, R175 ;  /* 0x000000af9d1a723e */ /* 0x000fe200000010ff */
[----:B------:R3:W-:Y:S01]  /*f9f0*/  STSM.16.M88.4 [R44], R12 ;  /* 0x0000000c2c007844 */ /* 0x0007e20000000200 */
[----:B------:R-:W-:Y:S02]  /*fa00*/  IADD3.X R41, RZ, R41, RZ, P3, !PT ;  /* 0x00000029ff297210 */ /* 0x000fe40001ffe4ff */
[----:B--2---:R-:W-:Y:S02]  /*fa10*/  F2FP.BF16.F32.PACK_AB R24, R156, R174 ;  /* 0x000000ae9c18723e */ /* 0x004fe400000010ff */
[----:B------:R-:W-:Y:S02]  /*fa20*/  MOV R52, R52 ;  /* 0x0000003400347202 */ /* 0x000fe40000000f00 */
[----:B------:R-:W-:Y:S02]  /*fa30*/  F2FP.BF16.F32.PACK_AB R28, R158, R176 ;  /* 0x000000b09e1c723e */ /* 0x000fe400000010ff */
[----:B------:R-:W-:-:S02]  /*fa40*/  MOV R56, R56 ;  /* 0x0000003800387202 */ /* 0x000fc40000000f00 */
[----:B------:R-:W-:Y:S02]  /*fa50*/  F2FP.BF16.F32.PACK_AB R8, R160, R178 ;  /* 0x000000b2a008723e */ /* 0x000fe400000010ff */
[----:B------:R-:W-:Y:S02]  /*fa60*/  F2FP.BF16.F32.PACK_AB R9, R67, R66 ;  /* 0x000000424309723e */ /* 0x000fe400000010ff */
[----:B------:R-:W-:Y:S02]  /*fa70*/  F2FP.BF16.F32.PACK_AB R10, R161, R179 ;  /* 0x000000b3a10a723e */ /* 0x000fe400000010ff */
[----:B------:R-:W-:Y:S02]  /*fa80*/  F2FP.BF16.F32.PACK_AB R11, R71, R70 ;  /* 0x00000046470b723e */ /* 0x000fe400000010ff */
[----:B------:R-:W-:Y:S02]  /*fa90*/  MOV R60, R60 ;  /* 0x0000003c003c7202 */ /* 0x000fe40000000f00 */
[----:B---3--:R-:W-:-:S02]  /*faa0*/  F2FP.BF16.F32.PACK_AB R12, R162, R180 ;  /* 0x000000b4a20c723e */ /* 0x008fc400000010ff */
[----:B------:R-:W-:Y:S02]  /*fab0*/  F2FP.BF16.F32.PACK_AB R13, R75, R74 ;  /* 0x0000004a4b0d723e */ /* 0x000fe400000010ff */
[----:B------:R-:W-:Y:S02]  /*fac0*/  F2FP.BF16.F32.PACK_AB R14, R163, R181 ;  /* 0x000000b5a30e723e */ /* 0x000fe400000010ff */
[----:B------:R-:W-:Y:S01]  /*fad0*/  F2FP.BF16.F32.PACK_AB R15, R79, R78 ;  /* 0x0000004e4f0f723e */ /* 0x000fe200000010ff */
[----:B------:R-:W-:Y:S01]  /*fae0*/  STSM.16.M88.4 [R48], R24 ;  /* 0x0000001830007844 */ /* 0x000fe20000000200 */
[----:B------:R-:W-:Y:S02]  /*faf0*/  MOV R5, R36 ;  /* 0x0000002400057202 */ /* 0x000fe40000000f00 */
[----:B------:R-:W-:Y:S01]  /*fb00*/  MOV R64, R64 ;  /* 0x0000004000407202 */ /* 0x000fe20000000f00 */
[----:B------:R-:W-:Y:S01]  /*fb10*/  STSM.16.M88.4 [R52], R28 ;  /* 0x0000001c34007844 */ /* 0x000fe20000000200 */
        /* <DEDUP_REMOVED lines=15> */
[----:B------:R-:W-:Y:S02]  /*fc10*/  MOV R76, R76 ;  /* 0x0000004c004c7202 */ /* 0x000fe40000000f00 */
[----:B--2---:R-:W-:Y:S02]  /*fc20*/  F2FP.BF16.F32.PACK_AB R8, R105, R104 ;  /* 0x000000686908723e */ /* 0x004fe400000010ff */
[----:B------:R-:W-:Y:S02]  /*fc30*/  F2FP.BF16.F32.PACK_AB R9, R107, R106 ;  /* 0x0000006a6b09723e */ /* 0x000fe400000010ff */
[----:B------:R-:W-:Y:S02]  /*fc40*/  F2FP.BF16.F32.PACK_AB R10, R109, R108 ;  /* 0x0000006c6d0a723e */ /* 0x000fe400000010ff */
[----:B------:R-:W-:Y:S01]  /*fc50*/  F2FP.BF16.F32.PACK_AB R11, R111, R110 ;  /* 0x0000006e6f0b723e */ /* 0x000fe200000010ff */
[----:B------:R-:W-:Y:S01]  /*fc60*/  STSM.16.M88.4 [R64], R36 ;  /* 0x0000002440007844 */ /* 0x000fe20000000200 */
[----:B------:R-:W-:-:S02]  /*fc70*/  MOV R80, R80 ;  /* 0x0000005000507202 */ /* 0x000fc40000000f00 */
[----:B---3--:R-:W-:Y:S02]  /*fc80*/  F2FP.BF16.F32.PACK_AB R12, R113, R112 ;  /* 0x00000070710c723e */ /* 0x008fe400000010ff */
[----:B------:R-:W-:Y:S02]  /*fc90*/  F2FP.BF16.F32.PACK_AB R13, R115, R114 ;  /* 0x00000072730d723e */ /* 0x000fe400000010ff */
[----:B------:R-:W-:Y:S02]  /*fca0*/  F2FP.BF16.F32.PACK_AB R14, R117, R116 ;  /* 0x00000074750e723e */ /* 0x000fe400000010ff */
[----:B------:R-:W-:Y:S01]  /*fcb0*/  F2FP.BF16.F32.PACK_AB R15, R119, R118 ;  /* 0x00000076770f723e */ /* 0x000fe200000010ff */
[----:B------:R-:W-:Y:S04]  /*fcc0*/  STSM.16.M88.4 [R68], R40 ;  /* 0x0000002844007844 */ /* 0x000fe80000000200 */
[----:B------:R-:W-:Y:S01]  /*fcd0*/  STSM.16.M88.4 [R72], R44 ;  /* 0x0000002c48007844 */ /* 0x000fe20000000200 */
[----:B------:R-:W-:-:S03]  /*fce0*/  SHF.R.S32.HI R82, RZ, 0x1f, R51 ;  /* 0x0000001fff527819 */ /* 0x000fc60000011433 */
[----:B------:R-:W-:Y:S04]  /*fcf0*/  STSM.16.M88.4 [R76], R8 ;  /* 0x000000084c007844 */ /* 0x000fe80000000200 */
[----:B------:R2:W-:Y:S01]  /*fd00*/  STSM.16.M88.4 [R80], R12 ;  /* 0x0000000c50007844 */ /* 0x0005e20000000200 */
[----:B------:R-:W-:Y:S02]  /*fd10*/  MOV R84, R84 ;  /* 0x0000005400547202 */ /* 0x000fe40000000f00 */
[----:B------:R-:W-:Y:S02]  /*fd20*/  F2FP.BF16.F32.PACK_AB R24, R121, R120 ;  /* 0x000000787918723e */ /* 0x000fe400000010ff */
[----:B------:R-:W-:Y:S02]  /*fd30*/  F2FP.BF16.F32.PACK_AB R25, R123, R122 ;  /* 0x0000007a7b19723e */ /* 0x000fe400000010ff */
[----:B------:R-:W-:-:S02]  /*fd40*/  F2FP.BF16.F32.PACK_AB R26, R125, R124 ;  /* 0x0000007c7d1a723e */ /* 0x000fc400000010ff */
[----:B------:R-:W-:Y:S02]  /*fd50*/  F2FP.BF16.F32.PACK_AB R27, R127, R126 ;  /* 0x0000007e7f1b723e */ /* 0x000fe400000010ff */
[----:B------:R-:W-:Y:S01]  /*fd60*/  ISETP.NE.U32.AND P0, PT, RZ, UR4, PT ;  /* 0x00000004ff007c0c */ /* 0x000fe2000bf05070 */
[C---:B--2---:R-:W-:Y:S01]  /*fd70*/  IMAD.SHL.U32 R12, R51.reuse, 0x4, RZ ;  /* 0x00000004330c7824 */ /* 0x044fe200078e00ff */
[----:B------:R-:W-:Y:S02]  /*fd80*/  SHF.L.U64.HI R6, R51, 0x2, R82 ;  /* 0x0000000233067819 */ /* 0x000fe40000010252 */
[----:B------:R-:W-:Y:S02]  /*fd90*/  MOV R88, R88 ;  /* 0x0000005800587202 */ /* 0x000fe40000000f00 */
[----:B------:R-:W-:Y:S02]  /*fda0*/  IADD3 R14, P1, R12, UR4, RZ ;  /* 0x000000040c0e7c10 */ /* 0x000fe4000ff3e0ff */
        /* <DEDUP_REMOVED lines=12> */
[----:B------:R-:W-:Y:S01]  /*fe70*/  STSM.16.M88.4 [R84], R24 ;  /* 0x0000001854007844 */ /* 0x000fe20000000200 */
[----:B------:R-:W-:-:S02]  /*fe80*/  ISETP.NE.AND.EX P0, PT, RZ, UR5, PT, P0 ;  /* 0x00000005ff007c0c */ /* 0x000fc4000bf05300 */
[----:B------:R-:W-:Y:S01]  /*fe90*/  IADD3.X R15, R6, UR5, RZ, P1, !PT ;  /* 0x00000005060f7c10 */ /* 0x000fe20008ffe4ff */
[----:B------:R-:W-:Y:S01]  /*fea0*/  ULDC.64 UR4, c[0x0][0xd08] ;  /* 0x0003420000047ab9 */ /* 0x000fe20000000a00 */
[----:B------:R-:W-:Y:S01]  /*feb0*/  STSM.16.M88.4 [R88], R28 ;  /* 0x0000001c58007844 */ /* 0x000fe20000000200 */
[----:B------:R-:W-:-:S03]  /*fec0*/  ISETP.NE.U32.AND P2, PT, RZ, UR4, PT ;  /* 0x00000004ff007c0c */ /* 0x000fc6000bf45070 */
[----:B------:R2:W-:Y:S01]  /*fed0*/  STSM.16.M88.4 [R5], R36 ;  /* 0x0000002405007844 */ /* 0x0005e20000000200 */
[----:B------:R-:W-:-:S03]  /*fee0*/  ISETP.NE.AND.EX P2, PT, RZ, UR5, PT, P2 ;  /* 0x00000005ff007c0c */ /* 0x000fc6000bf45320 */
[----:B------:R3:W-:Y:S01]  /*fef0*/  STSM.16.M88.4 [R7], R8 ;  /* 0x0000000807007844 */ /* 0x0007e20000000200 */
[----:B------:R-:W-:Y:S01]  /*ff00*/  IMAD.MOV.U32 R80, RZ, RZ, RZ ;  /* 0x000000ffff507224 */ /* 0x000fe200078e00ff */
[----:B------:R-:W-:Y:S08]  /*ff10*/  BAR.SYNC.DEFER_BLOCKING 0x1, 0x100 ;  /* 0x0044000000007b1d */ /* 0x000ff00000010000 */
[----:B------:R-:W-:Y:S01]  /*ff20*/  @P2 IADD3 R12, P3, R12, UR4, RZ ;  /* 0x000000040c0c2c10 */ /* 0x000fe2000ff7e0ff */
[----:B------:R-:W-:-:S02]  /*ff30*/  ULDC UR4, c[0x0][0xb88] ;  /* 0x0002e20000047ab9 */ /* 0x000fc40000000800 */
[----:B--2---:R-:W-:Y:S01]  /*ff40*/  IMAD.U32 R5, RZ, RZ, UR4 ;  /* 0x00000004ff057e24 */ /* 0x004fe2000f8e00ff */
[----:B------:R-:W-:Y:S01]  /*ff50*/  @P2 IADD3.X R13, R6, UR5, RZ, P3, !PT ;  /* 0x00000005060d2c10 */ /* 0x000fe20009ffe4ff */
[----:B------:R2:W5:Y:S04]  /*ff60*/  @P0 LDG.E R80, desc[UR60][R14.64] ;  /* 0x0000003c0e500981 */ /* 0x000568000c1e1900 */
[----:B------:R2:W5:Y:S01]  /*ff70*/  @P2 LDG.E R5, desc[UR60][R12.64] ;  /* 0x0000003c0c052981 */ /* 0x000562000c1e1900 */
[----:B0-----:R-:W-:-:S13]  /*ff80*/  ISETP.NE.AND P1, PT, R32, 0x1, PT ;  /* 0x000000012000780c */ /* 0x001fda0003f25270 */
[----:B------:R-:W0:Y:S08]  /*ff90*/  @P1 LDC R3, c[0x0][0xcec] ;  /* 0x00033b00ff031b82 */ /* 0x000e300000000800 */
[----:B------:R-:W4:Y:S01]  /*ffa0*/  @P1 LDC R24, c[0x0][0xcf0] ;  /* 0x00033c00ff181b82 */ /* 0x000f220000000800 */
[----:B---3--:R-:W-:Y:S01]  /*ffb0*/  IMAD R8, R90, 0x80, R55 ;  /* 0x000000805a087824 */ /* 0x008fe200078e0237 */
[----:B--2---:R-:W-:Y:S06]  /*ffc0*/  @P2 BRA `(.L_x_1512) ;  /* 0x0000000000102947 */ /* 0x004fec0003800000 */
[----:B------:R-:W-:Y:S05]  /*ffd0*/  @!P0 BRA `(.L_x_1512) ;  /* 0x00000000000c8947 */ /* 0x000fea0003800000 */
[----:B------:R-:W2:Y:S04]  /*ffe0*/  LDG.E R6, desc[UR60][R14.64] ;  /* 0x0000003c0e067981 */ /* 0x000ea8000c1e1900 */
[----:B-----5:R-:W2:Y:S02]  /*fff0*/  LDG.E R5, desc[UR60][R14.64+0x4] ;  /* 0x0000043c0e057981 */ /* 0x020ea4000c1e1900 */
[----:B--2---:R-:W-:-:S07]  /*10000*/  IMAD.IADD R5, R5, 0x1, -R6 ;  /* 0x0000000105057824 */ /* 0x004fce00078e0a06 */
.L_x_1512:
[----:B------:R-:W2:Y:S01]  /*10010*/  LDL.LU R89, [R1+0x60] ;  /* 0x0000600001597983 */ /* 0x000ea20000300800 */
[----:B------:R-:W3:Y:S01]  /*10020*/  S2R R6, SR_TID.X ;  /* 0x0000000000067919 */ /* 0x000ee20000002100 */
[----:B0-----:R-:W-:Y:S01]  /*10030*/  @P1 IMAD.HI.U32 R3, R8, R3, RZ ;  /* 0x0000000308031227 */ /* 0x001fe200078e00ff */
[----:B------:R-:W-:Y:S01]  /*10040*/  ULDC.64 UR4, c[0x0][0xc90] ;  /* 0x0003240000047ab9 */ /* 0x000fe20000000a00 */
[----:B-----5:R-:W-:Y:S01]  /*10050*/  SHF.R.S32.HI R81, RZ, 0x1f, R80 ;  /* 0x0000001fff517819 */ /* 0x020fe20000011450 */
[----:B------:R-:W2:Y:S01]  /*10060*/  LDL R26, [R1+0x74] ;  /* 0x00007400011a7983 */ /* 0x000ea20000100800 */
[----:B------:R-:W-:Y:S01]  /*10070*/  IMAD.MOV.U32 R11, RZ, RZ, R8 ;  /* 0x000000ffff0b7224 */ /* 0x000fe200078e0008 */
[----:B----4-:R-:W-:Y:S01]  /*10080*/  @P1 SHF.R.U32.HI R11, RZ, R24, R3 ;  /* 0x00000018ff0b1219 */ /* 0x010fe20000011603 */
[----:B------:R-:W0:Y:S01]  /*10090*/  @P1 LDC R85, c[0x0][0xcec] ;  /* 0x00033b00ff551b82 */ /* 0x000e220000000800 */
[----:B------:R-:W-:Y:S02]  /*100a0*/  SEL R82, R82, RZ, !P0 ;  /* 0x000000ff52527207 */ /* 0x000fe40004000000 */
[----:B------:R-:W-:Y:S01]  /*100b0*/  SEL R83, R51, RZ, !P0 ;  /* 0x000000ff33537207 */ /* 0x000fe20004000000 */
[----:B------:R-:W-:-:S04]  /*100c0*/  IMAD.MOV R13, RZ, RZ, -R11 ;  /* 0x000000ffff0d7224 */ /* 0x000fc800078e0a0b */
[----:B------:R-:W4:Y:S01]  /*100d0*/  @P1 LDC R87, c[0x0][0xcf0] ;  /* 0x00033c00ff571b82 */ /* 0x000f220000000800 */
[----:B---3--:R-:W-:-:S05]  /*100e0*/  VIADD R30, R6, 0xffffff80 ;  /* 0xffffff80061e7836 */ /* 0x008fca0000000000 */
[----:B------:R-:W-:-:S04]  /*100f0*/  SHF.R.S32.HI R86, RZ, 0x1f, R30 ;  /* 0x0000001fff567819 */ /* 0x000fc8000001141e */
[-C--:B------:R-:W-:Y:S02]  /*10100*/  LEA.HI R86, R86, R30.reuse, RZ, 0x3 ;  /* 0x0000001e56567211 */ /* 0x080fe400078f18ff */
[----:B------:R-:W-:Y:S02]  /*10110*/  SHF.R.S32.HI R88, RZ, 0x1f, R30 ;  /* 0x0000001fff587819 */ /* 0x000fe4000001141e */
[----:B------:R-:W-:Y:S02]  /*10120*/  LOP3.LUT R86, R86, 0xfffffff8, RZ, 0xc0, !PT ;  /* 0xfffffff856567812 */ /* 0x000fe400078ec0ff */
[----:B------:R-:W-:-:S03]  /*10130*/  LEA.HI R88, R88, R30, RZ, 0x3 ;  /* 0x0000001e58587211 */ /* 0x000fc600078f18ff */
[----:B------:R-:W-:Y:S01]  /*10140*/  IMAD.IADD R86, R30, 0x1, -R86 ;  /* 0x000000011e567824 */ /* 0x000fe200078e0a56 */
[----:B------:R-:W-:-:S03]  /*10150*/  SHF.R.S32.HI R88, RZ, 0x3, R88 ;  /* 0x00000003ff587819 */ /* 0x000fc60000011458 */
[----:B------:R-:W-:Y:S02]  /*10160*/  IMAD.SHL.U32 R3, R86, 0x8, RZ ;  /* 0x0000000856037824 */ /* 0x000fe400078e00ff */
[----:B------:R-:W-:Y:S02]  /*10170*/  IMAD R13, R32, R13, R8 ;  /* 0x0000000d200d7224 */ /* 0x000fe400078e0208 */
[----:B------:R-:W-:-:S03]  /*10180*/  IMAD R15, R88, 0x40, R3 ;  /* 0x00000040580f7824 */ /* 0x000fc600078e0203 */
[----:B------:R-:W-:Y:S02]  /*10190*/  SHF.R.S32.HI R12, RZ, 0x1f, R13 ;  /* 0x0000001fff0c7819 */ /* 0x000fe4000001140d */
[----:B------:R-:W-:-:S04]  /*101a0*/  SHF.R.S32.HI R27, RZ, 0x1f, R30 ;  /* 0x0000001fff1b7819 */ /* 0x000fc8000001141e */
[----:B------:R-:W-:-:S04]  /*101b0*/  LEA.HI R27, R27, R30, RZ, 0x7 ;  /* 0x0000001e1b1b7211 */ /* 0x000fc800078f38ff */
[----:B------:R-:W-:-:S05]  /*101c0*/  LOP3.LUT R27, R27, 0xffffff80, RZ, 0xc0, !PT ;  /* 0xffffff801b1b7812 */ /* 0x000fca00078ec0ff */
[----:B------:R-:W-:Y:S02]  /*101d0*/  IMAD.IADD R27, R30, 0x1, -R27 ;  /* 0x000000011e1b7824 */ /* 0x000fe400078e0a1b */
[C---:B------:R-:W-:Y:S02]  /*101e0*/  VIADD R93, R3.reuse, 0x80 ;  /* 0x00000080035d7836 */ /* 0x040fe40000000000 */
[C---:B------:R-:W-:Y:S02]  /*101f0*/  VIADD R95, R3.reuse, 0xc0 ;  /* 0x000000c0035f7836 */ /* 0x040fe40000000000 */
[----:B------:R-:W-:Y:S01]  /*10200*/  VIADD R91, R3, 0x40 ;  /* 0x00000040035b7836 */ /* 0x000fe20000000000 */
[----:B------:R-:W-:Y:S01]  /*10210*/  BSSY B1, `(.L_x_1513) ;  /* 0x00000cc000017945 */ /* 0x000fe20003800000 */
[----:B------:R-:W-:-:S03]  /*10220*/  SHF.R.S32.HI R92, RZ, 0x1f, R3 ;  /* 0x0000001fff5c7819 */ /* 0x000fc60000011403 */
[----:B------:R-:W-:Y:S02]  /*10230*/  SHF.R.S32.HI R94, RZ, 0x1f, R91 ;  /* 0x0000001fff5e7819 */ /* 0x000fe4000001145b */
[----:B--2---:R-:W-:-:S05]  /*10240*/  SHF.R.S32.HI R84, RZ, 0x1f, R89 ;  /* 0x0000001fff547819 */ /* 0x004fca0000011459 */
[----:B------:R-:W-:-:S04]  /*10250*/  IMAD R6, R84, UR4, RZ ;  /* 0x0000000454067c24 */ /* 0x000fc8000f8e02ff */
[C---:B------:R-:W-:Y:S02]  /*10260*/  IMAD R9, R89.reuse, UR5, R6 ;  /* 0x0000000559097c24 */ /* 0x040fe4000f8e0206 */
[----:B------:R-:W-:Y:S01]  /*10270*/  IMAD.WIDE.U32 R6, R89, UR4, R80 ;  /* 0x0000000459067c25 */ /* 0x000fe2000f8e0050 */
[----:B------:R-:W-:-:S03]  /*10280*/  ULDC.64 UR4, c[0x0][0xc98] ;  /* 0x0003260000047ab9 */ /* 0x000fc60000000a00 */
[----:B------:R-:W-:Y:S02]  /*10290*/  IMAD.IADD R7, R7, 0x1, R9 ;  /* 0x0000000107077824 */ /* 0x000fe400078e0209 */
[----:B------:R-:W-:Y:S02]  /*102a0*/  IMAD R10, R82, UR4, RZ ;  /* 0x00000004520a7c24 */ /* 0x000fe4000f8e02ff */
[----:B------:R-:W-:-:S04]  /*102b0*/  IMAD.WIDE.U32 R8, R83, UR4, R6 ;  /* 0x0000000453087c25 */ /* 0x000fc8000f8e0006 */
[----:B------:R-:W-:Y:S01]  /*102c0*/  IMAD.WIDE R6, R15, 0x2, R20 ;  /* 0x000000020f067825 */ /* 0x000fe200078e0214 */
[----:B------:R-:W-:-:S03]  /*102d0*/  SHF.R.S32.HI R15, RZ, 0x1f, R11 ;  /* 0x0000001fff0f7819 */ /* 0x000fc6000001140b */
[----:B------:R-:W-:Y:S01]  /*102e0*/  IMAD R14, R83, UR5, R10 ;  /* 0x00000005530e7c24 */ /* 0x000fe2000f8e020a */
[----:B------:R-:W-:Y:S01]  /*102f0*/  IADD3 R10, P0, R11, R8, RZ ;  /* 0x000000080b0a7210 */ /* 0x000fe20007f1e0ff */
[----:B------:R-:W-:Y:S02]  /*10300*/  ULDC.64 UR4, c[0x0][0xc88] ;  /* 0x0003220000047ab9 */ /* 0x000fe40000000a00 */
[----:B------:R-:W-:Y:S01]  /*10310*/  IMAD R12, R12, UR4, RZ ;  /* 0x000000040c0c7c24 */ /* 0x000fe2000f8e02ff */
[----:B------:R-:W-:-:S03]  /*10320*/  IADD3.X R11, R15, R9, R14, P0, !PT ;  /* 0x000000090f0b7210 */ /* 0x000fc600007fe40e */
[C---:B------:R-:W-:Y:S02]  /*10330*/  IMAD R9, R13.reuse, UR5, R12 ;  /* 0x000000050d097c24 */ /* 0x040fe4000f8e020c */
[----:B------:R-:W-:Y:S01]  /*10340*/  IMAD.WIDE.U32 R10, R13, UR4, R10 ;  /* 0x000000040d0a7c25 */ /* 0x000fe2000f8e000a */
[----:B------:R-:W-:-:S03]  /*10350*/  ULDC.64 UR4, c[0x0][0xc50] ;  /* 0x0003140000047ab9 */ /* 0x000fc60000000a00 */
[----:B------:R-:W-:Y:S01]  /*10360*/  IMAD.IADD R9, R11, 0x1, R9 ;  /* 0x000000010b097824 */ /* 0x000fe200078e0209 */
[----:B------:R-:W-:Y:S02]  /*10370*/  LEA R14, P0, R10, UR4, 0x2 ;  /* 0x000000040a0e7c11 */ /* 0x000fe4000f8010ff */
[----:B------:R-:W-:Y:S02]  /*10380*/  IADD3 R21, P2, R6, 0x1000, RZ ;  /* 0x0000100006157810 */ /* 0x000fe40007f5e0ff */
[----:B------:R-:W-:Y:S02]  /*10390*/  LEA.HI.X R15, R10, UR5, R9, 0x2, P0 ;  /* 0x000000050a0f7c11 */ /* 0x000fe400080f1409 */
[C---:B------:R-:W-:Y:S01]  /*103a0*/  IADD3 R13, P3, R6.reuse, 0x2000, RZ ;  /* 0x00002000060d7810 */ /* 0x040fe20007f7e0ff */
[----:B------:R-:W-:Y:S01]  /*103b0*/  SHFL.IDX PT, R54, R14, RZ, 0x1c1f ;  /* 0x001c1fff0e367589 */ /* 0x000fe200000e0000 */
[C---:B------:R-:W-:Y:S01]  /*103c0*/  IADD3 R29, P0, R6.reuse, 0x4000, RZ ;  /* 0x00004000061d7810 */ /* 0x040fe20007f1e0ff */
[----:B------:R-:W-:Y:S01]  /*103d0*/  IMAD.X R9, RZ, RZ, R7, P2 ;  /* 0x000000ffff097224 */ /* 0x000fe200010e0607 */
[----:B------:R-:W-:Y:S01]  /*103e0*/  IADD3 R41, P2, R6, 0x6000, RZ ;  /* 0x0000600006297810 */ /* 0x000fe20007f5e0ff */
[----:B------:R-:W-:Y:S01]  /*103f0*/  IMAD R11, R90, 0x80, R26 ;  /* 0x000000805a0b7824 */ /* 0x000fe200078e021a */
[----:B------:R-:W-:Y:S01]  /*10400*/  LOP3.LUT R28, R29, 0x380, RZ, 0xc0, !PT ;  /* 0x000003801d1c7812 */ /* 0x000fe200078ec0ff */
[----:B------:R-:W-:Y:S01]  /*10410*/  IMAD R20, R5, R32, RZ ;  /* 0x0000002005147224 */ /* 0x000fe200078e02ff */
[----:B------:R-:W-:Y:S01]  /*10420*/  LOP3.LUT R40, R41, 0x380, RZ, 0xc0, !PT ;  /* 0x0000038029287812 */ /* 0x000fe200078ec0ff */
[----:B------:R-:W-:Y:S01]  /*10430*/  ULDC.64 UR4, c[0x0][0xba0] ;  /* 0x0002e80000047ab9 */ /* 0x000fe20000000a00 */
[----:B------:R-:W-:-:S02]  /*10440*/  SHF.R.U64 R28, R28, 0x3, RZ ;  /* 0x000000031c1c7819 */ /* 0x000fc400000012ff */
[----:B------:R-:W-:Y:S02]  /*10450*/  SHF.R.U64 R40, R40, 0x3, RZ ;  /* 0x0000000328287819 */ /* 0x000fe400000012ff */
[----:B------:R-:W-:Y:S01]  /*10460*/  LOP3.LUT R28, R28, R29, RZ, 0x3c, !PT ;  /* 0x0000001d1c1c7212 */ /* 0x000fe200078e3cff */
[--C-:B------:R-:W-:Y:S01]  /*10470*/  IMAD.X R29, RZ, RZ, R7.reuse, P0 ;  /* 0x000000ffff1d7224 */ /* 0x100fe200000e0607 */
[----:B------:R-:W-:Y:S02]  /*10480*/  IADD3 R53, P0, R6, 0x9000, RZ ;  /* 0x0000900006357810 */ /* 0x000fe40007f1e0ff */
[----:B------:R-:W-:Y:S01]  /*10490*/  LOP3.LUT R40, R40, R41, RZ, 0x3c, !PT ;  /* 0x0000002928287212 */ /* 0x000fe200078e3cff */
[----:B------:R-:W-:Y:S01]  /*104a0*/  IMAD.X R41, RZ, RZ, R7, P2 ;  /* 0x000000ffff297224 */ /* 0x000fe200010e0607 */
[----:B------:R-:W-:Y:S02]  /*104b0*/  LOP3.LUT R52, R53, 0x380, RZ, 0xc0, !PT ;  /* 0x0000038035347812 */ /* 0x000fe400078ec0ff */
[----:B------:R-:W-:Y:S01]  /*104c0*/  IADD3 R61, P2, R6, 0xb000, RZ ;  /* 0x0000b000063d7810 */ /* 0x000fe20007f5e0ff */
[----:B------:R-:W2:Y:S01]  /*104d0*/  SHFL.IDX PT, R55, R15, RZ, 0x1c1f ;  /* 0x001c1fff0f377589 */ /* 0x000ea200000e0000 */
[----:B------:R-:W-:-:S02]  /*104e0*/  LOP3.LUT R12, R13, 0x380, RZ, 0xc0, !PT ;  /* 0x000003800d0c7812 */ /* 0x000fc400078ec0ff */
[----:B------:R-:W-:Y:S02]  /*104f0*/  SHF.R.U64 R52, R52, 0x3, RZ ;  /* 0x0000000334347819 */ /* 0x000fe400000012ff */
[----:B------:R-:W-:Y:S02]  /*10500*/  LOP3.LUT R60, R61, 0x380, RZ, 0xc0, !PT ;  /* 0x000003803d3c7812 */ /* 0x000fe400078ec0ff */
[----:B------:R-:W-:Y:S02]  /*10510*/  SHF.R.U64 R12, R12, 0x3, RZ ;  /* 0x000000030c0c7819 */ /* 0x000fe400000012ff */
[----:B------:R-:W-:Y:S01]  /*10520*/  LOP3.LUT R52, R52, R53, RZ, 0x3c, !PT ;  /* 0x0000003534347212 */ /* 0x000fe200078e3cff */
[----:B------:R-:W-:Y:S01]  /*10530*/  IMAD.X R53, RZ, RZ, R7, P0 ;  /* 0x000000ffff357224 */ /* 0x000fe200000e0607 */
[----:B------:R-:W-:Y:S02]  /*10540*/  SHF.R.U64 R60, R60, 0x3, RZ ;  /* 0x000000033c3c7819 */ /* 0x000fe400000012ff */
[----:B------:R-:W-:-:S02]  /*10550*/  LOP3.LUT P0, RZ, R27, 0x3, RZ, 0xc0, !PT ;  /* 0x000000031bff7812 */ /* 0x000fc4000780c0ff */
[----:B------:R-:W-:Y:S01]  /*10560*/  LOP3.LUT R12, R12, R13, RZ, 0x3c, !PT ;  /* 0x0000000d0c0c7212 */ /* 0x000fe200078e3cff */
[--C-:B------:R-:W-:Y:S01]  /*10570*/  IMAD.X R13, RZ, RZ, R7.reuse, P3 ;  /* 0x000000ffff0d7224 */ /* 0x100fe200018e0607 */
[----:B------:R-:W-:Y:S01]  /*10580*/  LOP3.LUT R60, R60, R61, RZ, 0x3c, !PT ;  /* 0x0000003d3c3c7212 */ /* 0x000fe200078e3cff */
[----:B------:R-:W-:Y:S01]  /*10590*/  IMAD.X R61, RZ, RZ, R7, P2 ;  /* 0x000000ffff3d7224 */ /* 0x000fe200010e0607 */
[----:B------:R-:W-:Y:S02]  /*105a0*/  LOP3.LUT R8, R21, 0x380, RZ, 0xc0, !PT ;  /* 0x0000038015087812 */ /* 0x000fe400078ec0ff */
[C---:B------:R-:W-:Y:S02]  /*105b0*/  IADD3 R25, P5, R6.reuse, 0x3000, RZ ;  /* 0x0000300006197810 */ /* 0x040fe40007fbe0ff */
[C---:B------:R-:W-:Y:S02]  /*105c0*/  IADD3 R37, P4, R6.reuse, 0x5000, RZ ;  /* 0x0000500006257810 */ /* 0x040fe40007f9e0ff */
[----:B------:R-:W-:-:S02]  /*105d0*/  IADD3 R45, P3, R6, 0x7000, RZ ;  /* 0x00007000062d7810 */ /* 0x000fc40007f7e0ff */
[----:B------:R-:W-:Y:S02]  /*105e0*/  ISETP.GE.OR P2, PT, R11, R20, P0 ;  /* 0x000000140b00720c */ /* 0x000fe40000746670 */
[----:B------:R-:W-:Y:S02]  /*105f0*/  SHF.R.U64 R8, R8, 0x3, RZ ;  /* 0x0000000308087819 */ /* 0x000fe400000012ff */
[----:B------:R-:W-:Y:S02]  /*10600*/  LOP3.LUT R24, R25, 0x380, RZ, 0xc0, !PT ;  /* 0x0000038019187812 */ /* 0x000fe400078ec0ff */
[----:B------:R-:W-:Y:S02]  /*10610*/  LOP3.LUT R36, R37, 0x380, RZ, 0xc0, !PT ;  /* 0x0000038025247812 */ /* 0x000fe400078ec0ff */
[----:B------:R-:W-:Y:S02]  /*10620*/  LOP3.LUT R44, R45, 0x380, RZ, 0xc0, !PT ;  /* 0x000003802d2c7812 */ /* 0x000fe400078ec0ff */
[----:B------:R-:W-:Y:S01]  /*10630*/  LOP3.LUT R8, R8, R21, RZ, 0x3c, !PT ;  /* 0x0000001508087212 */ /* 0x000fe200078e3cff */
[----:B------:R-:W-:Y:S01]  /*10640*/  IMAD R21, R81, UR4, RZ ;  /* 0x0000000451157c24 */ /* 0x000fe2000f8e02ff */
[----:B------:R-:W-:-:S02]  /*10650*/  SHF.R.U64 R24, R24, 0x3, RZ ;  /* 0x0000000318187819 */ /* 0x000fc400000012ff */
[----:B------:R-:W-:Y:S02]  /*10660*/  SHF.R.U64 R36, R36, 0x3, RZ ;  /* 0x0000000324247819 */ /* 0x000fe400000012ff */
[----:B------:R-:W-:Y:S01]  /*10670*/  SHF.R.U64 R44, R44, 0x3, RZ ;  /* 0x000000032c2c7819 */ /* 0x000fe200000012ff */
[----:B------:R-:W-:Y:S01]  /*10680*/  IMAD R21, R80, UR5, R21 ;  /* 0x0000000550157c24 */ /* 0x000fe2000f8e0215 */
[----:B------:R-:W-:Y:S01]  /*10690*/  LOP3.LUT R24, R24, R25, RZ, 0x3c, !PT ;  /* 0x0000001918187212 */ /* 0x000fe200078e3cff */
[--C-:B------:R-:W-:Y:S01]  /*106a0*/  IMAD.X R25, RZ, RZ, R7.reuse, P5 ;  /* 0x000000ffff197224 */ /* 0x100fe200028e0607 */
[----:B------:R-:W-:Y:S01]  /*106b0*/  LOP3.LUT R36, R36, R37, RZ, 0x3c, !PT ;  /* 0x0000002524247212 */ /* 0x000fe200078e3cff */
[----:B------:R-:W-:Y:S01]  /*106c0*/  IMAD.X R37, RZ, RZ, R7, P4 ;  /* 0x000000ffff257224 */ /* 0x000fe200020e0607 */
[----:B------:R-:W-:Y:S01]  /*106d0*/  LOP3.LUT R44, R44, R45, RZ, 0x3c, !PT ;  /* 0x0000002d2c2c7212 */ /* 0x000fe200078e3cff */
[----:B--2---:R2:W-:Y:S01]  /*106e0*/  @!P2 ST.E desc[UR60][R54.64], R0 ;  /* 0x000000003600a985 */ /* 0x0045e2000c10193c */
[----:B------:R-:W-:Y:S01]  /*106f0*/  IADD3 R49, P5, R6, 0x8000, RZ ;  /* 0x0000800006317810 */ /* 0x000fe20007fbe0ff */
[----:B------:R-:W-:Y:S01]  /*10700*/  IMAD.WIDE.U32 R80, R80, UR4, RZ ;  /* 0x0000000450507c25 */ /* 0x000fe2000f8e00ff */
[----:B------:R-:W-:Y:S01]  /*10710*/  IADD3 R57, P4, R6, 0xa000, RZ ;  /* 0x0000a00006397810 */ /* 0x000fe20007f9e0ff */
[----:B------:R-:W-:Y:S01]  /*10720*/  ULDC.64 UR4, c[0x0][0xbe8] ;  /* 0x0002fa0000047ab9 */ /* 0x000fe20000000a00 */
[----:B------:R-:W-:-:S02]  /*10730*/  IADD3.X R45, RZ, R7, RZ, P3, !PT ;  /* 0x00000007ff2d7210 */ /* 0x000fc40001ffe4ff */
[----:B------:R-:W-:Y:S01]  /*10740*/  IADD3 R65, P3, R6, 0xc000, RZ ;  /* 0x0000c00006417810 */ /* 0x000fe20007f7e0ff */
[----:B------:R-:W-:Y:S01]  /*10750*/  IMAD.IADD R81, R81, 0x1, R21 ;  /* 0x0000000151517824 */ /* 0x000fe200078e0215 */
[----:B------:R-:W-:Y:S01]  /*10760*/  LOP3.LUT R48, R49, 0x380, RZ, 0xc0, !PT ;  /* 0x0000038031307812 */ /* 0x000fe200078ec0ff */
[----:B--2---:R-:W-:Y:S01]  /*10770*/  IMAD R0, R86, 0x20, R88 ;  /* 0x0000002056007824 */ /* 0x004fe200078e0258 */
[----:B------:R-:W-:Y:S01]  /*10780*/  LOP3.LUT R56, R57, 0x380, RZ, 0xc0, !PT ;  /* 0x0000038039387812 */ /* 0x000fe200078ec0ff */
[----:B------:R-:W-:Y:S01]  /*10790*/  IMAD R84, R84, UR4, RZ ;  /* 0x0000000454547c24 */ /* 0x000fe2000f8e02ff */
[----:B------:R-:W-:Y:S01]  /*107a0*/  LOP3.LUT R64, R65, 0x380, RZ, 0xc0, !PT ;  /* 0x0000038041407812 */ /* 0x000fe200078ec0ff */
[----:B------:R-:W-:Y:S01]  /*107b0*/  IMAD R86, R90, 0x80, R0 ;  /* 0x000000805a567824 */ /* 0x000fe200078e0200 */
[----:B------:R-:W-:Y:S01]  /*107c0*/  SHF.R.U64 R48, R48, 0x3, RZ ;  /* 0x0000000330307819 */ /* 0x000fe200000012ff */
[----:B------:R-:W-:Y:S01]  /*107d0*/  SHFL.IDX PT, R58, R14, 0x1, 0x1c1f ;  /* 0x003c1f000e3a7f89 */ /* 0x000fe200000e0000 */
[----:B------:R-:W-:Y:S01]  /*107e0*/  SHF.R.U64 R56, R56, 0x3, RZ ;  /* 0x0000000338387819 */ /* 0x000fe200000012ff */
[C---:B------:R-:W-:Y:S01]  /*107f0*/  IMAD R21, R89.reuse, UR5, R84 ;  /* 0x0000000559157c24 */ /* 0x040fe2000f8e0254 */
[----:B------:R-:W-:Y:S01]  /*10800*/  SHF.R.U64 R64, R64, 0x3, RZ ;  /* 0x0000000340407819 */ /* 0x000fe200000012ff */
[----:B------:R-:W2:Y:S01]  /*10810*/  SHFL.IDX PT, R59, R15, 0x1, 0x1c1f ;  /* 0x003c1f000f3b7f89 */ /* 0x000ea200000e0000 */
[----:B------:R-:W-:Y:S01]  /*10820*/  IMAD.WIDE.U32 R80, R89, UR4, R80 ;  /* 0x0000000459507c25 */ /* 0x000fe2000f8e0050 */
[----:B------:R-:W-:Y:S01]  /*10830*/  LOP3.LUT R48, R48, R49, RZ, 0x3c, !PT ;  /* 0x0000003130307212 */ /* 0x000fe200078e3cff */
[----:B------:R-:W-:-:S02]  /*10840*/  ULDC.64 UR4, c[0x0][0xbf0] ;  /* 0x0002fc0000047ab9 */ /* 0x000fc40000000a00 */
[----:B0-----:R-:W-:Y:S01]  /*10850*/  @P1 IMAD.HI.U32 R0, R86, R85, RZ ;  /* 0x0000005556001227 */ /* 0x001fe200078e00ff */
[----:B------:R-:W-:Y:S02]  /*10860*/  LOP3.LUT R56, R56, R57, RZ, 0x3c, !PT ;  /* 0x0000003938387212 */ /* 0x000fe400078e3cff */
[----:B------:R-:W-:Y:S01]  /*10870*/  LOP3.LUT R64, R64, R65, RZ, 0x3c, !PT ;  /* 0x0000004140407212 */ /* 0x000fe200078e3cff */
[----:B------:R-:W-:Y:S02]  /*10880*/  IMAD.IADD R81, R81, 0x1, R21 ;  /* 0x0000000151517824 */ /* 0x000fe400078e0215 */
[--C-:B------:R-:W-:Y:S01]  /*10890*/  IMAD.X R49, RZ, RZ, R7.reuse, P5 ;  /* 0x000000ffff317224 */ /* 0x100fe200028e0607 */
[C---:B------:R-:W-:Y:S01]  /*108a0*/  IADD3 R69, P5, R6.reuse, 0xd000, RZ ;  /* 0x0000d00006457810 */ /* 0x040fe20007fbe0ff */
[----:B------:R-:W-:Y:S01]  /*108b0*/  IMAD.X R57, RZ, RZ, R7, P4 ;  /* 0x000000ffff397224 */ /* 0x000fe200020e0607 */
[----:B------:R-:W-:Y:S01]  /*108c0*/  IADD3 R73, P4, R6, 0xe000, RZ ;  /* 0x0000e00006497810 */ /* 0x000fe20007f9e0ff */
[----:B------:R-:W-:-:S02]  /*108d0*/  VIADD R5, R11, 0x8 ;  /* 0x000000080b057836 */ /* 0x000fc40000000000 */
[----:B------:R-:W-:Y:S01]  /*108e0*/  IMAD.MOV.U32 R21, RZ, RZ, R86 ;  /* 0x000000ffff157224 */ /* 0x000fe200078e0056 */
[----:B----4-:R-:W-:Y:S01]  /*108f0*/  @P1 SHF.R.U32.HI R21, RZ, R87, R0 ;  /* 0x00000057ff151219 */ /* 0x010fe20000011600 */
[----:B------:R-:W-:Y:S01]  /*10900*/  IMAD.X R65, RZ, RZ, R7, P3 ;  /* 0x000000ffff417224 */ /* 0x000fe200018e0607 */
[----:B------:R-:W-:Y:S01]  /*10910*/  IADD3 R10, P3, R6, 0xf000, RZ ;  /* 0x0000f000060a7810 */ /* 0x000fe20007f7e0ff */
[----:B------:R-:W-:Y:S01]  /*10920*/  IMAD R82, R82, UR4, RZ ;  /* 0x0000000452527c24 */ /* 0x000fe2000f8e02ff */
[----:B------:R-:W-:Y:S01]  /*10930*/  LOP3.LUT R68, R69, 0x380, RZ, 0xc0, !PT ;  /* 0x0000038045447812 */ /* 0x000fe200078ec0ff */
[----:B------:R-:W-:Y:S01]  /*10940*/  IMAD.WIDE.U32 R80, R83, UR4, R80 ;  /* 0x0000000453507c25 */ /* 0x000fe2000f8e0050 */
[----:B------:R-:W-:Y:S02]  /*10950*/  LOP3.LUT R72, R73, 0x380, RZ, 0xc0, !PT ;  /* 0x0000038049487812 */ /* 0x000fe400078ec0ff */
[----:B------:R-:W-:Y:S01]  /*10960*/  ISETP.GE.OR P0, PT, R5, R20, P0 ;  /* 0x000000140500720c */ /* 0x000fe20000706670 */
[----:B------:R-:W-:Y:S01]  /*10970*/  IMAD R85, R83, UR5, R82 ;  /* 0x0000000553557c24 */ /* 0x000fe2000f8e0252 */
[--C-:B------:R-:W-:Y:S01]  /*10980*/  SHF.R.S32.HI R0, RZ, 0x1f, R21.reuse ;  /* 0x0000001fff007819 */ /* 0x100fe20000011415 */
[----:B------:R-:W-:Y:S01]  /*10990*/  IMAD.MOV R83, RZ, RZ, -R21 ;  /* 0x000000ffff537224 */ /* 0x000fe200078e0a15 */
[----:B------:R-:W-:Y:S01]  /*109a0*/  LOP3.LUT R11, R6, 0x380, RZ, 0xc0, !PT ;  /* 0x00000380060b7812 */ /* 0x000fe200078ec0ff */
[----:B------:R-:W-:Y:S01]  /*109b0*/  ULDC.64 UR4, c[0x0][0xbe0] ;  /* 0x0002f80000047ab9 */ /* 0x000fe20000000a00 */
[----:B------:R-:W-:Y:S01]  /*109c0*/  LOP3.LUT R5, R10, 0x380, RZ, 0xc0, !PT ;  /* 0x000003800a057812 */ /* 0x000fe200078ec0ff */
[----:B------:R-:W-:Y:S01]  /*109d0*/  IMAD R0, R0, UR4, RZ ;  /* 0x0000000400007c24 */ /* 0x000fe2000f8e02ff */
[----:B------:R-:W-:Y:S01]  /*109e0*/  SHF.R.U64 R68, R68, 0x3, RZ ;  /* 0x0000000344447819 */ /* 0x000fe200000012ff */
[----:B------:R-:W-:Y:S01]  /*109f0*/  IMAD R83, R32, R83, R86 ;  /* 0x0000005320537224 */ /* 0x000fe200078e0256 */
[----:B------:R-:W-:-:S02]  /*10a00*/  SHF.R.U64 R72, R72, 0x3, RZ ;  /* 0x0000000348487819 */ /* 0x000fc400000012ff */
[----:B------:R-:W-:Y:S02]  /*10a10*/  SHF.R.U64 R11, R11, 0x3, RZ ;  /* 0x000000030b0b7819 */ /* 0x000fe400000012ff */
[----:B------:R-:W-:Y:S01]  /*10a20*/  SHF.R.U64 R5, R5, 0x3, RZ ;  /* 0x0000000305057819 */ /* 0x000fe200000012ff */
[----:B------:R-:W-:Y:S01]  /*10a30*/  IMAD.IADD R81, R81, 0x1, R85 ;  /* 0x0000000151517824 */ /* 0x000fe200078e0255 */
[----:B------:R-:W-:Y:S01]  /*10a40*/  LOP3.LUT R68, R68, R69, RZ, 0x3c, !PT ;  /* 0x0000004544447212 */ /* 0x000fe200078e3cff */
[--C-:B------:R-:W-:Y:S01]  /*10a50*/  IMAD.X R69, RZ, RZ, R7.reuse, P5 ;  /* 0x000000ffff457224 */ /* 0x100fe200028e0607 */
[----:B------:R-:W-:Y:S01]  /*10a60*/  LOP3.LUT R72, R72, R73, RZ, 0x3c, !PT ;  /* 0x0000004948487212 */ /* 0x000fe200078e3cff */
[--C-:B------:R-:W-:Y:S01]  /*10a70*/  IMAD.X R73, RZ, RZ, R7.reuse, P4 ;  /* 0x000000ffff497224 */ /* 0x100fe200020e0607 */
[----:B------:R-:W-:Y:S01]  /*10a80*/  LOP3.LUT R6, R11, R6, RZ, 0x3c, !PT ;  /* 0x000000060b067212 */ /* 0x000fe200078e3cff */
[----:B------:R-:W-:Y:S01]  /*10a90*/  IMAD.X R77, RZ, RZ, R7, P3 ;  /* 0x000000ffff4d7224 */ /* 0x000fe200018e0607 */
[----:B------:R-:W-:Y:S01]  /*10aa0*/  LOP3.LUT R76, R5, R10, RZ, 0x3c, !PT ;  /* 0x0000000a054c7212 */ /* 0x000fe200078e3cff */
[C---:B------:R-:W-:Y:S01]  /*10ab0*/  IMAD R85, R21.reuse, UR5, R0 ;  /* 0x0000000515557c24 */ /* 0x040fe2000f8e0200 */
[----:B------:R-:W-:Y:S01]  /*10ac0*/  SHF.R.S32.HI R0, RZ, 0x1f, R83 ;  /* 0x0000001fff007819 */ /* 0x000fe20000011453 */
[----:B------:R-:W-:Y:S01]  /*10ad0*/  IMAD.WIDE.U32 R80, R21, UR4, R80 ;  /* 0x0000000415507c25 */ /* 0x000fe2000f8e0050 */
[----:B------:R-:W-:Y:S01]  /*10ae0*/  ULDC.64 UR4, c[0x0][0xbd8] ;  /* 0x0002f60000047ab9 */ /* 0x000fe20000000a00 */
[----:B--2---:R0:W-:Y:S02]  /*10af0*/  @!P0 ST.E desc[UR60][R58.64], R4 ;  /* 0x000000043a008985 */ /* 0x0041e4000c10193c */
[----:B------:R-:W-:-:S02]  /*10b00*/  IMAD.IADD R81, R81, 0x1, R85 ;  /* 0x0000000151517824 */ /* 0x000fc400078e0255 */
[----:B------:R-:W5:Y:S01]  /*10b10*/  LD.E.128 R8, desc[UR60][R8.64] ;  /* 0x0000003c08087980 */ /* 0x000f62000c101d00 */
[----:B------:R-:W-:Y:S01]  /*10b20*/  IMAD R0, R0, UR4, RZ ;  /* 0x0000000400007c24 */ /* 0x000fe2000f8e02ff */
[----:B------:R-:W-:Y:S02]  /*10b30*/  LEA R89, R90, R88, 0x7 ;  /* 0x000000585a597211 */ /* 0x000fe400078e38ff */
        /* <DEDUP_REMOVED lines=15> */
[C---:B------:R-:W-:Y:S01]  /*10c30*/  IMAD R85, R83.reuse, UR5, R0 ;  /* 0x0000000553557c24 */ /* 0x040fe2000f8e0200 */
[----:B------:R-:W-:Y:S01]  /*10c40*/  @!PT LDS RZ, [RZ] ;  /* 0x00000000fffff984 */ /* 0x000fe20000000800 */
[----:B------:R-:W-:Y:S01]  /*10c50*/  @!PT LDS RZ, [RZ] ;  /* 0x00000000fffff984 */ /* 0x000fe20000000800 */
[----:B------:R-:W-:Y:S01]  /*10c60*/  @!PT LDS RZ, [RZ] ;  /* 0x00000000fffff984 */ /* 0x000fe20000000800 */
[----:B------:R-:W-:Y:S01]  /*10c70*/  @!PT LDS RZ, [RZ] ;  /* 0x00000000fffff984 */ /* 0x000fe20000000800 */
[----:B------:R0:W-:Y:S06]  /*10c80*/  MEMBAR.ALL.CTA ;  /* 0x0000000000007992 */ /* 0x0001ec0000008000 */
[----:B0-----:R-:W0:Y:S01]  /*10c90*/  FENCE.VIEW.ASYNC.S ;  /* 0x00000000000073c6 */ /* 0x001e220000000000 */
[----:B------:R-:W-:Y:S01]  /*10ca0*/  IMAD.WIDE.U32 R80, R83, UR4, R80 ;  /* 0x0000000453507c25 */ /* 0x000fe2000f8e0050 */
[----:B------:R-:W-:-:S03]  /*10cb0*/  ULDC.64 UR4, c[0x0][0xb80] ;  /* 0x0002e00000047ab9 */ /* 0x000fc60000000a00 */
[----:B------:R-:W-:Y:S01]  /*10cc0*/  VIADD R21, R89, 0x20 ;  /* 0x0000002059157836 */ /* 0x000fe20000000000 */
[----:B------:R-:W-:Y:S01]  /*10cd0*/  LEA R32, P2, R80, UR4, 0x1 ;  /* 0x0000000450207c11 */ /* 0x000fe2000f8408ff */
[----:B------:R-:W-:-:S03]  /*10ce0*/  IMAD.IADD R81, R81, 0x1, R85 ;  /* 0x0000000151517824 */ /* 0x000fc600078e0255 */
[-C--:B------:R-:W-:Y:S02]  /*10cf0*/  ISETP.GE.AND P1, PT, R21, R20.reuse, PT ;  /* 0x000000141500720c */ /* 0x080fe40003f26270 */
[----:B------:R-:W-:Y:S01]  /*10d00*/  LEA.HI.X R21, R80, UR5, R81, 0x1, P2 ;  /* 0x0000000550157c11 */ /* 0x000fe200090f0c51 */
[----:B------:R-:W-:Y:S01]  /*10d10*/  VIADD R0, R19, 0x32420 ;  /* 0x0003242013007836 */ /* 0x000fe20000000000 */
[----:B------:R-:W-:-:S04]  /*10d20*/  ISETP.GE.AND P2, PT, R89, R20, PT ;  /* 0x000000145900720c */ /* 0x000fc80003f46270 */
[----:B------:R-:W-:Y:S01]  /*10d30*/  PRMT R0, RZ, 0x654, R0 ;  /* 0x00000654ff007816 */ /* 0x000fe20000000000 */
[----:B------:R-:W-:Y:S01]  /*10d40*/  VIADD R83, R89, 0x40 ;  /* 0x0000004059537836 */ /* 0x000fe20000000000 */
[----:B0-----:R0:W2:Y:S02]  /*10d50*/  SHFL.IDX PT, R86, R32, RZ, 0x181f ;  /* 0x00181fff20567589 */ /* 0x0010a400000e0000 */
[----:B------:R3:W-:Y:S02]  /*10d60*/  SYNCS.ARRIVE.TRANS64.RED.A1T0 RZ, [R0+URZ], RZ ;  /* 0x000000ff00ff79a7 */ /* 0x0007e4000810043f */
[----:B------:R-:W-:Y:S02]  /*10d70*/  ISETP.GE.AND P0, PT, R83, R20, PT ;  /* 0x000000145300720c */ /* 0x000fe40003f06270 */
[----:B------:R-:W-:Y:S02]  /*10d80*/  SHF.R.S32.HI R88, RZ, 0x1f, R93 ;  /* 0x0000001fff587819 */ /* 0x000fe4000001145d */
[----:B------:R-:W-:Y:S01]  /*10d90*/  SHF.R.S32.HI R90, RZ, 0x1f, R95 ;  /* 0x0000001fff5a7819 */ /* 0x000fe2000001145f */
[----:B---3--:R0:W3:Y:S01]  /*10da0*/  SHFL.IDX PT, R0, R21, RZ, 0x181f ;  /* 0x00181fff15007589 */ /* 0x0080e200000e0000 */
[----:B------:R-:W-:Y:S07]  /*10db0*/  @P2 BRA `(.L_x_1514) ;  /* 0x0000000000442947 */ /* 0x000fee0003800000 */
[----:B------:R-:W-:Y:S02]  /*10dc0*/  ULDC UR4, c[0x0][0xbc8] ;  /* 0x0002f20000047ab9 */ /* 0x000fe40000000800 */
[----:B------:R-:W-:Y:S02]  /*10dd0*/  ISETP.GE.AND P2, PT, R3, UR4, PT ;  /* 0x0000000403007c0c */ /* 0x000fe4000bf46270 */
[----:B------:R-:W-:Y:S02]  /*10de0*/  ISETP.GE.AND P3, PT, R91, UR4, PT ;  /* 0x000000045b007c0c */ /* 0x000fe4000bf66270 */
[----:B------:R-:W-:-:S09]  /*10df0*/  ISETP.GE.AND P4, PT, R93, UR4, PT ;  /* 0x000000045d007c0c */ /* 0x000fd2000bf86270 */
[----:B--2---:R-:W-:-:S04]  /*10e00*/  @!P2 LEA R80, P5, R3, R86, 0x1 ;  /* 0x000000560350a211 */ /* 0x004fc800078a08ff */
[----:B---3--:R-:W-:Y:S02]  /*10e10*/  @!P2 LEA.HI.X R81, R3, R0, R92, 0x1, P5 ;  /* 0x000000000351a211 */ /* 0x008fe400028f0c5c */
        /* <DEDUP_REMOVED lines=11> */
.L_x_1514:
[----:B------:R-:W-:Y:S05]  /*10ed0*/  BSYNC B1 ;  /* 0x0000000000017941 */ /* 0x000fea0003800000 */
.L_x_1513:
[----:B---3--:R3:W0:Y:S01]  /*10ee0*/  SHFL.IDX PT, R0, R21, 0x1, 0x181f ;  /* 0x00381f0015007f89 */ /* 0x00862200000e0000 */
[----:B------:R-:W-:Y:S03]  /*10ef0*/  BSSY B1, `(.L_x_1515) ;  /* 0x0000014000017945 */ /* 0x000fe60003800000 */
[----:B----45:R3:W4:Y:S01]  /*10f00*/  SHFL.IDX PT, R30, R32, 0x1, 0x181f ;  /* 0x00381f00201e7f89 */ /* 0x03072200000e0000 */
[----:B------:R-:W-:Y:S05]  /*10f10*/  @P1 BRA `(.L_x_1516) ;  /* 0x0000000000441947 */ /* 0x000fea0003800000 */
[----:B------:R-:W-:Y:S02]  /*10f20*/  ULDC UR4, c[0x0][0xbc8] ;  /* 0x0002f20000047ab9 */ /* 0x000fe40000000800 */
[----:B------:R-:W-:Y:S02]  /*10f30*/  ISETP.GE.AND P4, PT, R3, UR4, PT ;  /* 0x0000000403007c0c */ /* 0x000fe4000bf86270 */
[----:B------:R-:W-:Y:S02]  /*10f40*/  ISETP.GE.AND P3, PT, R91, UR4, PT ;  /* 0x000000045b007c0c */ /* 0x000fe4000bf66270 */
[----:B------:R-:W-:Y:S02]  /*10f50*/  ISETP.GE.AND P2, PT, R93, UR4, PT ;  /* 0x000000045d007c0c */ /* 0x000fe4000bf46270 */
[----:B------:R-:W-:-:S07]  /*10f60*/  ISETP.GE.AND P1, PT, R95, UR4, PT ;  /* 0x000000045f007c0c */ /* 0x000fce000bf26270 */
[----:B----4-:R-:W-:-:S04]  /*10f70*/  @!P4 LEA R4, P5, R3, R30, 0x1 ;  /* 0x0000001e0304c211 */ /* 0x010fc800078a08ff */
[----:B0-----:R-:W-:Y:S02]  /*10f80*/  @!P4 LEA.HI.X R5, R3, R0, R92, 0x1, P5 ;  /* 0x000000000305c211 */ /* 0x001fe400028f0c5c */
        /* <DEDUP_REMOVED lines=10> */
.L_x_1516:
[----:B------:R-:W-:Y:S05]  /*11030*/  BSYNC B1 ;  /* 0x0000000000017941 */ /* 0x000fea0003800000 */
.L_x_1515:
        /* <DEDUP_REMOVED lines=21> */
.L_x_1518:
[----:B------:R-:W-:Y:S05]  /*11190*/  BSYNC B1 ;  /* 0x0000000000017941 */ /* 0x000fea0003800000 */
.L_x_1517:
[----:B0-----:R-:W-:Y:S01]  /*111a0*/  VIADD R5, R89, 0x60 ;  /* 0x0000006059057836 */ /* 0x001fe20000000000 */
[----:B------:R0:W0:Y:S04]  /*111b0*/  SHFL.IDX PT, R0, R21, 0x3, 0x181f ;  /* 0x00781f0015007f89 */ /* 0x00002800000e0000 */
[----:B------:R-:W-:Y:S01]  /*111c0*/  ISETP.GE.AND P0, PT, R5, R20, PT ;  /* 0x000000140500720c */ /* 0x000fe20003f06270 */
[----:B---3--:R-:W3:-:S12]  /*111d0*/  SHFL.IDX PT, R32, R32, 0x3, 0x181f ;  /* 0x00781f0020207f89 */ /* 0x008ed800000e0000 */
[----:B------:R-:W-:Y:S05]  /*111e0*/  @P0 BRA `(.L_x_1519) ;  /* 0x0000000c00f40947 */ /* 0x000fea0003800000 */
[----:B------:R-:W-:Y:S02]  /*111f0*/  ULDC UR4, c[0x0][0xbc8] ;  /* 0x0002f20000047ab9 */ /* 0x000fe40000000800 */
[----:B------:R-:W-:Y:S02]  /*11200*/  ISETP.GE.AND P3, PT, R3, UR4, PT ;  /* 0x0000000403007c0c */ /* 0x000fe4000bf66270 */
[----:B------:R-:W-:Y:S02]  /*11210*/  ISETP.GE.AND P4, PT, R91, UR4, PT ;  /* 0x000000045b007c0c */ /* 0x000fe4000bf86270 */
[----:B------:R-:W-:-:S09]  /*11220*/  ISETP.GE.AND P5, PT, R93, UR4, PT ;  /* 0x000000045d007c0c */ /* 0x000fd2000bfa6270 */
[-C--:B---3--:R-:W-:Y:S02]  /*11230*/  @!P3 LEA R4, P0, R3, R32.reuse, 0x1 ;  /* 0x000000200304b211 */ /* 0x088fe400078008ff */
[-C--:B------:R-:W-:Y:S02]  /*11240*/  @!P4 LEA R6, P1, R91, R32.reuse, 0x1 ;  /* 0x000000205b06c211 */ /* 0x080fe400078208ff */
[----:B------:R-:W-:Y:S02]  /*11250*/  @!P5 LEA R8, P2, R93, R32, 0x1 ;  /* 0x000000205d08d211 */ /* 0x000fe400078408ff */
[-C--:B0-----:R-:W-:Y:S02]  /*11260*/  @!P3 LEA.HI.X R5, R3, R0.reuse, R92, 0x1, P0 ;  /* 0x000000000305b211 */ /* 0x081fe400000f0c5c */
        /* <DEDUP_REMOVED lines=11> */
.L_x_1511:
[----:B------:R-:W2:Y:S01]  /*11320*/  LDL R11, [R1+0x5c] ;  /* 0x00005c00010b7983 */ /* 0x000ea20000100800 */
[----:B------:R-:W-:Y:S01]  /*11330*/  ULDC.64 UR4, c[0x0][0xd00] ;  /* 0x0003400000047ab9 */ /* 0x000fe20000000a00 */
[----:B------:R-:W-:Y:S01]  /*11340*/  IMAD.MOV.U32 R0, RZ, RZ, RZ ;  /* 0x000000ffff007224 */ /* 0x000fe200078e00ff */
[----:B------:R-:W-:Y:S01]  /*11350*/  ISETP.NE.U32.AND P0, PT, RZ, UR4, PT ;  /* 0x00000004ff007c0c */ /* 0x000fe2000bf05070 */
[----:B0-----:R-:W0:Y:S03]  /*11360*/  LDC R21, c[0x0][0xce8] ;  /* 0x00033a00ff157b82 */ /* 0x001e260000000800 */
[----:B------:R-:W-:Y:S01]  /*11370*/  ISETP.NE.AND.EX P0, PT, RZ, UR5, PT, P0 ;  /* 0x00000005ff007c0c */ /* 0x000fe2000bf05300 */
[----:B--2---:R-:W-:Y:S01]  /*11380*/  IMAD.SHL.U32 R6, R11, 0x4, RZ ;  /* 0x000000040b067824 */ /* 0x004fe200078e00ff */
[----:B------:R-:W-:-:S04]  /*11390*/  SHF.R.S32.HI R12, RZ, 0x1f, R11 ;  /* 0x0000001fff0c7819 */ /* 0x000fc8000001140b */
[----:B------:R-:W-:Y:S02]  /*113a0*/  IADD3 R4, P1, R6, UR4, RZ ;  /* 0x0000000406047c10 */ /* 0x000fe4000ff3e0ff */
[----:B------:R-:W-:-:S04]  /*113b0*/  SHF.L.U64.HI R3, R11, 0x2, R12 ;  /* 0x000000020b037819 */ /* 0x000fc8000001020c */
[----:B------:R-:W-:Y:S01]  /*113c0*/  IADD3.X R5, R3, UR5, RZ, P1, !PT ;  /* 0x0000000503057c10 */ /* 0x000fe20008ffe4ff */
[----:B------:R-:W-:Y:S02]  /*113d0*/  ULDC.64 UR4, c[0x0][0xd08] ;  /* 0x0003420000047ab9 */ /* 0x000fe40000000a00 */
[----:B------:R-:W-:Y:S02]  /*113e0*/  ISETP.NE.U32.AND P1, PT, RZ, UR4, PT ;  /* 0x00000004ff007c0c */ /* 0x000fe4000bf25070 */
[----:B------:R2:W5:Y:S02]  /*113f0*/  @P0 LDG.E R0, desc[UR60][R4.64] ;  /* 0x0000003c04000981 */ /* 0x000564000c1e1900 */
[----:B------:R-:W-:Y:S01]  /*11400*/  ISETP.NE.AND.EX P1, PT, RZ, UR5, PT, P1 ;  /* 0x00000005ff007c0c */ /* 0x000fe2000bf25310 */
[----:B------:R-:W3:-:S12]  /*11410*/  S2R R9, SR_TID.X ;  /* 0x0000000000097919 */ /* 0x000ed80000002100 */
[----:B------:R-:W-:Y:S01]  /*11420*/  @P1 IADD3 R6, P2, R6, UR4, RZ ;  /* 0x0000000406061c10 */ /* 0x000fe2000ff5e0ff */
[----:B------:R-:W-:Y:S02]  /*11430*/  ULDC UR4, c[0x0][0xb88] ;  /* 0x0002e20000047ab9 */ /* 0x000fe40000000800 */
[----:B------:R-:W-:Y:S01]  /*11440*/  IMAD.U32 R8, RZ, RZ, UR4 ;  /* 0x00000004ff087e24 */ /* 0x000fe2000f8e00ff */
[----:B------:R-:W-:-:S05]  /*11450*/  @P1 IADD3.X R7, R3, UR5, RZ, P2, !PT ;  /* 0x0000000503071c10 */ /* 0x000fca00097fe4ff */
[----:B------:R2:W5:Y:S01]  /*11460*/  @P1 LDG.E R8, desc[UR60][R6.64] ;  /* 0x0000003c06081981 */ /* 0x000562000c1e1900 */
[----:B0-----:R-:W-:Y:S01]  /*11470*/  ISETP.NE.AND P2, PT, R21, 0x1, PT ;  /* 0x000000011500780c */ /* 0x001fe20003f45270 */
[----:B---3--:R-:W-:-:S12]  /*11480*/  VIADD R24, R9, 0xffffff80 ;  /* 0xffffff8009187836 */ /* 0x008fd80000000000 */
[----:B------:R-:W0:Y:S01]  /*11490*/  @P2 LDC R25, c[0x0][0xcec] ;  /* 0x00033b00ff192b82 */ /* 0x000e220000000800 */
[----:B------:R-:W-:Y:S01]  /*114a0*/  ISETP.GE.AND P3, PT, R24, 0x80, PT ;  /* 0x000000801800780c */ /* 0x000fe20003f66270 */
[----:B--2---:R-:W-:-:S12]  /*114b0*/  @P1 BRA `(.L_x_1520) ;  /* 0x0000000000101947 */ /* 0x004fd80003800000 */
[----:B------:R-:W-:Y:S05]  /*114c0*/  @!P0 BRA `(.L_x_1520) ;  /* 0x00000000000c8947 */ /* 0x000fea0003800000 */
[----:B------:R-:W2:Y:S04]  /*114d0*/  LDG.E R3, desc[UR60][R4.64] ;  /* 0x0000003c04037981 */ /* 0x000ea8000c1e1900 */
[----:B-----5:R-:W2:Y:S02]  /*114e0*/  LDG.E R8, desc[UR60][R4.64+0x4] ;  /* 0x0000043c04087981 */ /* 0x020ea4000c1e1900 */
[----:B--2---:R-:W-:-:S07]  /*114f0*/  IMAD.IADD R8, R8, 0x1, -R3 ;  /* 0x0000000108087824 */ /* 0x004fce00078e0a03 */
.L_x_1520:
[----:B------:R-:W2:Y:S04]  /*11500*/  LDL R20, [R1+0x60] ;  /* 0x0000600001147983 */ /* 0x000ea80000100800 */
[----:B------:R3:W5:Y:S01]  /*11510*/  LDL R26, [R1+0x68] ;  /* 0x00006800011a7983 */ /* 0x0007620000100800 */
[----:B------:R-:W-:Y:S01]  /*11520*/  BSSY B1, `(.L_x_1521) ;  /* 0x000002d000017945 */ /* 0x000fe20003800000 */
[----:B------:R-:W-:Y:S02]  /*11530*/  SEL R13, R11, RZ, !P0 ;  /* 0x000000ff0b0d7207 */ /* 0x000fe40004000000 */
[----:B------:R-:W-:Y:S02]  /*11540*/  SEL R12, R12, RZ, !P0 ;  /* 0x000000ff0c0c7207 */ /* 0x000fe40004000000 */
[----:B-----5:R-:W-:-:S02]  /*11550*/  SHF.R.S32.HI R11, RZ, 0x1f, R0 ;  /* 0x0000001fff0b7819 */ /* 0x020fc40000011400 */
[----:B--2---:R-:W-:Y:S01]  /*11560*/  SHF.R.S32.HI R10, RZ, 0x1f, R20 ;  /* 0x0000001fff0a7819 */ /* 0x004fe20000011414 */
[----:B---3--:R-:W-:Y:S06]  /*11570*/  @P3 BRA `(.L_x_1522) ;  /* 0x00000000009c3947 */ /* 0x008fec0003800000 */
[----:B------:R-:W2:Y:S01]  /*11580*/  LDC R14, c[0x0][0xce8] ;  /* 0x00033a00ff0e7b82 */ /* 0x000ea20000000800 */
[----:B------:R-:W-:-:S04]  /*11590*/  IMAD R3, R26, 0x80, R9 ;  /* 0x000000801a037824 */ /* 0x000fc800078e0209 */
[----:B------:R-:W-:Y:S02]  /*115a0*/  VIADD R9, R3, 0xffffff80 ;  /* 0xffffff8003097836 */ /* 0x000fe40000000000 */
[----:B--2---:R-:W-:-:S05]  /*115b0*/  IMAD R4, R8, R14, RZ ;  /* 0x0000000e08047224 */ /* 0x004fca00078e02ff */
        /* <DEDUP_REMOVED lines=9> */
[----:B------:R-:W2:Y:S01]  /*11650*/  @P0 LDC R6, c[0x0][0xcec] ;  /* 0x00033b00ff060b82 */ /* 0x000ea20000000800 */
[----:B------:R-:W-:Y:S01]  /*11660*/  IMAD R7, R20, UR5, R7 ;  /* 0x0000000514077c24 */ /* 0x000fe2000f8e0207 */
[----:B------:R-:W-:-:S03]  /*11670*/  ULDC.64 UR4, c[0x0][0xc98] ;  /* 0x0003260000047ab9 */ /* 0x000fc60000000a00 */
[----:B------:R-:W-:-:S03]  /*11680*/  IMAD.IADD R5, R5, 0x1, R7 ;  /* 0x0000000105057824 */ /* 0x000fc600078e0207 */
[----:B------:R-:W3:Y:S01]  /*11690*/  @P0 LDC R15, c[0x0][0xcf0] ;  /* 0x00033c00ff0f0b82 */ /* 0x000ee20000000800 */
[----:B------:R-:W-:-:S04]  /*116a0*/  IMAD.WIDE.U32 R4, R13, UR4, R4 ;  /* 0x000000040d047c25 */ /* 0x000fc8000f8e0004 */
[----:B--2---:R-:W-:-:S05]  /*116b0*/  @P0 IMAD.HI.U32 R6, R9, R6, RZ ;  /* 0x0000000609060227 */ /* 0x004fca00078e00ff */
[----:B---3--:R-:W-:Y:S01]  /*116c0*/  @P0 SHF.R.U32.HI R3, RZ, R15, R6 ;  /* 0x0000000fff030219 */ /* 0x008fe20000011606 */
[----:B------:R-:W-:-:S03]  /*116d0*/  IMAD R6, R12, UR4, RZ ;  /* 0x000000040c067c24 */ /* 0x000fc6000f8e02ff */
[----:B------:R-:W-:Y:S01]  /*116e0*/  IADD3 R7, -R3, RZ, RZ ;  /* 0x000000ff03077210 */ /* 0x000fe20007ffe1ff */
[----:B------:R-:W-:Y:S01]  /*116f0*/  IMAD R6, R13, UR5, R6 ;  /* 0x000000050d067c24 */ /* 0x000fe2000f8e0206 */
[----:B------:R-:W-:Y:S01]  /*11700*/  IADD3 R4, P0, R3, R4, RZ ;  /* 0x0000000403047210 */ /* 0x000fe20007f1e0ff */
[----:B------:R-:W-:Y:S02]  /*11710*/  ULDC.64 UR4, c[0x0][0xc88] ;  /* 0x0003220000047ab9 */ /* 0x000fe40000000a00 */
        /* <DEDUP_REMOVED lines=13> */
.L_x_1522:
[----:B------:R-:W-:Y:S05]  /*117f0*/  BSYNC B1 ;  /* 0x0000000000017941 */ /* 0x000fea0003800000 */
.L_x_1521:
[--C-:B------:R-:W-:Y:S01]  /*11800*/  SHF.R.S32.HI R14, RZ, 0x1f, R24.reuse ;  /* 0x0000001fff0e7819 */ /* 0x100fe20000011418 */
[----:B------:R-:W3:Y:S01]  /*11810*/  @P2 LDC R9, c[0x0][0xcf0] ;  /* 0x00033c00ff092b82 */ /* 0x000ee20000000800 */
[----:B------:R-:W-:Y:S01]  /*11820*/  SHF.R.S32.HI R28, RZ, 0x1f, R24 ;  /* 0x0000001fff1c7819 */ /* 0x000fe20000011418 */
[----:B------:R-:W-:Y:S01]  /*11830*/  ULDC.64 UR4, c[0x0][0xba0] ;  /* 0x0002e80000047ab9 */ /* 0x000fe20000000a00 */
[-C--:B------:R-:W-:Y:S01]  /*11840*/  LEA.HI R14, R14, R24.reuse, RZ, 0x3 ;  /* 0x000000180e0e7211 */ /* 0x080fe200078f18ff */
[----:B--2---:R-:W-:Y:S01]  /*11850*/  IMAD R3, R11, UR4, RZ ;  /* 0x000000040b037c24 */ /* 0x004fe2000f8e02ff */
[----:B------:R-:W-:Y:S01]  /*11860*/  LEA.HI R28, R28, R24, RZ, 0x3 ;  /* 0x000000181c1c7211 */ /* 0x000fe200078f18ff */
[----:B------:R-:W-:Y:S01]  /*11870*/  IMAD.WIDE.U32 R4, R0, UR4, RZ ;  /* 0x0000000400047c25 */ /* 0x000fe2000f8e00ff */
[----:B------:R-:W-:Y:S02]  /*11880*/  LOP3.LUT R14, R14, 0xfffffff8, RZ, 0xc0, !PT ;  /* 0xfffffff80e0e7812 */ /* 0x000fe400078ec0ff */
[----:B------:R-:W-:Y:S01]  /*11890*/  SHF.R.S32.HI R28, RZ, 0x3, R28 ;  /* 0x00000003ff1c7819 */ /* 0x000fe2000001141c */
[----:B------:R-:W-:Y:S01]  /*118a0*/  IMAD R3, R0, UR5, R3 ;  /* 0x0000000500037c24 */ /* 0x000fe2000f8e0203 */
[----:B------:R-:W-:Y:S01]  /*118b0*/  ULDC.64 UR4, c[0x0][0xbe8] ;  /* 0x0002fa0000047ab9 */ /* 0x000fe20000000a00 */
[----:B------:R-:W-:-:S02]  /*118c0*/  IMAD.IADD R14, R24, 0x1, -R14 ;  /* 0x00000001180e7824 */ /* 0x000fc400078e0a0e */
[----:B------:R-:W-:Y:S02]  /*118d0*/  IMAD R0, R10, UR4, RZ ;  /* 0x000000040a007c24 */ /* 0x000fe4000f8e02ff */
[----:B------:R-:W-:Y:S02]  /*118e0*/  IMAD R6, R14, 0x20, R28 ;  /* 0x000000200e067824 */ /* 0x000fe400078e021c */
[----:B------:R-:W-:Y:S02]  /*118f0*/  IMAD R7, R20, UR5, R0 ;  /* 0x0000000514077c24 */ /* 0x000fe4000f8e0200 */
[----:B------:R-:W-:Y:S02]  /*11900*/  IMAD R10, R26, 0x80, R6 ;  /* 0x000000801a0a7824 */ /* 0x000fe400078e0206 */
[----:B------:R-:W-:Y:S02]  /*11910*/  IMAD.IADD R5, R5, 0x1, R3 ;  /* 0x0000000105057824 */ /* 0x000fe400078e0203 */
[----:B0-----:R-:W-:-:S04]  /*11920*/  @P2 IMAD.HI.U32 R0, R10, R25, RZ ;  /* 0x000000190a002227 */ /* 0x001fc800078e00ff */
[----:B------:R-:W-:Y:S01]  /*11930*/  IMAD.WIDE.U32 R4, R20, UR4, R4 ;  /* 0x0000000414047c25 */ /* 0x000fe2000f8e0004 */
[----:B------:R-:W-:-:S03]  /*11940*/  ULDC.64 UR4, c[0x0][0xbf0] ;  /* 0x0002fc0000047ab9 */ /* 0x000fc60000000a00 */
[----:B------:R-:W-:Y:S01]  /*11950*/  IMAD.MOV.U32 R3, RZ, RZ, R10 ;  /* 0x000000ffff037224 */ /* 0x000fe200078e000a */
[----:B---3--:R-:W-:Y:S01]  /*11960*/  @P2 SHF.R.U32.HI R3, RZ, R9, R0 ;  /* 0x00000009ff032219 */ /* 0x008fe20000011600 */
[----:B------:R-:W-:Y:S02]  /*11970*/  IMAD.IADD R5, R5, 0x1, R7 ;  /* 0x0000000105057824 */ /* 0x000fe400078e0207 */
[----:B------:R-:W-:Y:S01]  /*11980*/  IMAD R6, R12, UR4, RZ ;  /* 0x000000040c067c24 */ /* 0x000fe2000f8e02ff */
[--C-:B------:R-:W-:Y:S01]  /*11990*/  SHF.R.S32.HI R0, RZ, 0x1f, R3.reuse ;  /* 0x0000001fff007819 */ /* 0x100fe20000011403 */
[----:B------:R-:W-:Y:S02]  /*119a0*/  IMAD.MOV R7, RZ, RZ, -R3 ;  /* 0x000000ffff077224 */ /* 0x000fe400078e0a03 */
[C---:B------:R-:W-:Y:S02]  /*119b0*/  IMAD R9, R13.reuse, UR5, R6 ;  /* 0x000000050d097c24 */ /* 0x040fe4000f8e0206 */
[----:B------:R-:W-:Y:S01]  /*119c0*/  IMAD.WIDE.U32 R4, R13, UR4, R4 ;  /* 0x000000040d047c25 */ /* 0x000fe2000f8e0004 */
[----:B------:R-:W-:-:S03]  /*119d0*/  ULDC.64 UR4, c[0x0][0xbe0] ;  /* 0x0002f80000047ab9 */ /* 0x000fc60000000a00 */
[----:B------:R-:W-:Y:S02]  /*119e0*/  IMAD R7, R21, R7, R10 ;  /* 0x0000000715077224 */ /* 0x000fe400078e020a */
[----:B------:R-:W-:Y:S02]  /*119f0*/  IMAD R6, R0, UR4, RZ ;  /* 0x0000000400067c24 */ /* 0x000fe4000f8e02ff */
[----:B------:R-:W-:Y:S01]  /*11a00*/  IMAD.IADD R5, R5, 0x1, R9 ;  /* 0x0000000105057824 */ /* 0x000fe200078e0209 */
[----:B------:R-:W-:Y:S01]  /*11a10*/  SHF.R.S32.HI R0, RZ, 0x1f, R7 ;  /* 0x0000001fff007819 */ /* 0x000fe20000011407 */
        /* <DEDUP_REMOVED lines=8> */
[----:B------:R-:W-:Y:S02]  /*11aa0*/  IMAD.SHL.U32 R9, R14, 0x8, RZ ;  /* 0x000000080e097824 */ /* 0x000fe400078e00ff */
[----:B------:R-:W-:Y:S01]  /*11ab0*/  IMAD.IADD R5, R5, 0x1, R3 ;  /* 0x0000000105057824 */ /* 0x000fe200078e0203 */
[C---:B------:R-:W-:Y:S01]  /*11ac0*/  LEA R3, P0, R4.reuse, UR4, 0x1 ;  /* 0x0000000404037c11 */ /* 0x040fe2000f8008ff */
[C---:B------:R-:W-:Y:S01]  /*11ad0*/  VIADD R25, R9.reuse, 0x80 ;  /* 0x0000008009197836 */ /* 0x040fe20000000000 */
[----:B------:R-:W-:Y:S01]  /*11ae0*/  UMOV UR4, 0xffffffff ;  /* 0xffffffff00047882 */ /* 0x000fe20000000000 */
[C---:B------:R-:W-:Y:S01]  /*11af0*/  VIADD R27, R9.reuse, 0xc0 ;  /* 0x000000c0091b7836 */ /* 0x040fe20000000000 */
[----:B------:R-:W-:Y:S01]  /*11b00*/  LEA.HI.X R4, R4, UR5, R5, 0x1, P0 ;  /* 0x0000000504047c11 */ /* 0x000fe200080f0c05 */
[----:B------:R-:W-:Y:S01]  /*11b10*/  VIADD R29, R9, 0x40 ;  /* 0x00000040091d7836 */ /* 0x000fe20000000000 */
[----:B------:R-:W-:Y:S02]  /*11b20*/  SHF.R.S32.HI R20, RZ, 0x1f, R9 ;  /* 0x0000001fff147819 */ /* 0x000fe40000011409 */
[----:B------:R-:W-:-:S02]  /*11b30*/  SHF.R.S32.HI R6, RZ, 0x1f, R25 ;  /* 0x0000001fff067819 */ /* 0x000fc40000011419 */
[----:B------:R-:W-:Y:S02]  /*11b40*/  SHF.R.S32.HI R10, RZ, 0x1f, R27 ;  /* 0x0000001fff0a7819 */ /* 0x000fe4000001141b */
[----:B------:R-:W-:Y:S01]  /*11b50*/  SHF.R.S32.HI R24, RZ, 0x1f, R29 ;  /* 0x0000001fff187819 */ /* 0x000fe2000001141d */
[----:B------:R-:W-:Y:S06]  /*11b60*/  BRA.DIV UR4, `(.L_x_1523) ;  /* 0x0000008a04147947 */ /* 0x000fec000b800000 */
[----:B------:R0:W2:Y:S04]  /*11b70*/  SHFL.IDX PT, R0, R4, RZ, 0x181f ;  /* 0x00181fff04007589 */ /* 0x0000a800000e0000 */
[----:B------:R0:W3:Y:S02]  /*11b80*/  SHFL.IDX PT, R14, R3, RZ, 0x181f ;  /* 0x00181fff030e7589 */ /* 0x0000e400000e0000 */
.L_x_1708:
[----:B------:R-:W-:Y:S01]  /*11b90*/  IMAD R8, R8, R21, RZ ;  /* 0x0000001508087224 */ /* 0x000fe200078e02ff */
[----:B------:R-:W-:Y:S01]  /*11ba0*/  BSSY B1, `(.L_x_1524) ;  /* 0x0000015000017945 */ /* 0x000fe20003800000 */
[----:B------:R-:W-:-:S05]  /*11bb0*/  IMAD R7, R26, 0x80, R28 ;  /* 0x000000801a077824 */ /* 0x000fca00078e021c */
[----:B------:R-:W-:-:S13]  /*11bc0*/  ISETP.GE.AND P0, PT, R7, R8, PT ;  /* 0x000000080700720c */ /* 0x000fda0003f06270 */
        /* <DEDUP_REMOVED lines=8> */
[----:B--2---:R-:W-:Y:S02]  /*11c50*/  @!P3 LEA.HI.X R13, R9, R0, R20, 0x1, P5 ;  /* 0x00000000090db211 */ /* 0x004fe400028f0c14 */
        /* <DEDUP_REMOVED lines=9> */
.L_x_1525:
[----:B------:R-:W-:Y:S05]  /*11cf0*/  BSYNC B1 ;  /* 0x0000000000017941 */ /* 0x000fea0003800000 */
.L_x_1524:
[----:B------:R-:W-:-:S03]  /*11d00*/  UMOV UR4, 0xffffffff ;  /* 0xffffffff00047882 */ /* 0x000fc60000000000 */
[----:B------:R-:W-:Y:S05]  /*11d10*/  BRA.DIV UR4, `(.L_x_1526) ;  /* 0x0000008604dc7947 */ /* 0x000fea000b800000 */
[----:B--2---:R2:W0:Y:S04]  /*11d20*/  SHFL.IDX PT, R0, R4, 0x1, 0x181f ;  /* 0x00381f0004007f89 */ /* 0x00442800000e0000 */
[----:B---3--:R2:W3:Y:S02]  /*11d30*/  SHFL.IDX PT, R14, R3, 0x1, 0x181f ;  /* 0x00381f00030e7f89 */ /* 0x0084e400000e0000 */
.L_x_1712:
[----:B------:R-:W-:Y:S01]  /*11d40*/  VIADD R5, R7, 0x20 ;  /* 0x0000002007057836 */ /* 0x000fe20000000000 */
[----:B------:R-:W-:Y:S04]  /*11d50*/  BSSY B1, `(.L_x_1527) ;  /* 0x0000014000017945 */ /* 0x000fe80003800000 */
        /* <DEDUP_REMOVED lines=9> */
[----:B0-----:R-:W-:Y:S02]  /*11df0*/  @!P3 LEA.HI.X R13, R9, R0, R20, 0x1, P5 ;  /* 0x00000000090db211 */ /* 0x001fe400028f0c14 */
        /* <DEDUP_REMOVED lines=9> */
.L_x_1528:
[----:B------:R-:W-:Y:S05]  /*11e90*/  BSYNC B1 ;  /* 0x0000000000017941 */ /* 0x000fea0003800000 */
.L_x_1527:
[----:B------:R-:W-:-:S03]  /*11ea0*/  UMOV UR4, 0xffffffff ;  /* 0xffffffff00047882 */ /* 0x000fc60000000000 */
[----:B------:R-:W-:Y:S05]  /*11eb0*/  BRA.DIV UR4, `(.L_x_1529) ;  /* 0x0000008604bc7947 */ /* 0x000fea000b800000 */
[----:B0-----:R0:W0:Y:S04]  /*11ec0*/  SHFL.IDX PT, R0, R4, 0x2, 0x181f ;  /* 0x00581f0004007f89 */ /* 0x00102800000e0000 */
[----:B---3--:R3:W0:Y:S02]  /*11ed0*/  SHFL.IDX PT, R14, R3, 0x2, 0x181f ;  /* 0x00581f00030e7f89 */ /* 0x00862400000e0000 */
.L_x_1716:
        /* <DEDUP_REMOVED lines=21> */
.L_x_1531:
[----:B------:R-:W-:Y:S05]  /*12030*/  BSYNC B1 ;  /* 0x0000000000017941 */ /* 0x000fea0003800000 */
.L_x_1530:
[----:B------:R-:W-:-:S03]  /*12040*/  UMOV UR4, 0xffffffff ;  /* 0xffffffff00047882 */ /* 0x000fc60000000000 */
[----:B------:R-:W-:Y:S05]  /*12050*/  BRA.DIV UR4, `(.L_x_1532) ;  /* 0x00000086049c7947 */ /* 0x000fea000b800000 */
[----:B0-----:R0:W0:Y:S04]  /*12060*/  SHFL.IDX PT, R0, R4, 0x3, 0x181f ;  /* 0x00781f0004007f89 */ /* 0x00102800000e0000 */
[----:B------:R0:W0:Y:S02]  /*12070*/  SHFL.IDX PT, R14, R3, 0x3, 0x181f ;  /* 0x00781f00030e7f89 */ /* 0x00002400000e0000 */
.L_x_1720:
[----:B0-23--:R-:W-:-:S04]  /*12080*/  IADD3 R3, R7, 0x60, RZ ;  /* 0x0000006007037810 */ /* 0x00dfc80007ffe0ff */
[----:B------:R-:W-:-:S13]  /*12090*/  ISETP.GE.AND P0, PT, R3, R8, PT ;  /* 0x000000080300720c */ /* 0x000fda0003f06270 */
[----:B------:R-:W-:Y:S05]  /*120a0*/  @P0 BRA `(.L_x_1519) ;  /* 0x0000000000440947 */ /* 0x000fea0003800000 */
[----:B------:R-:W-:Y:S02]  /*120b0*/  ULDC UR4, c[0x0][0xbc8] ;  /* 0x0002f20000047ab9 */ /* 0x000fe40000000800 */
[----:B------:R-:W-:Y:S02]  /*120c0*/  ISETP.GE.AND P3, PT, R9, UR4, PT ;  /* 0x0000000409007c0c */ /* 0x000fe4000bf66270 */
[----:B------:R-:W-:Y:S02]  /*120d0*/  ISETP.GE.AND P2, PT, R29, UR4, PT ;  /* 0x000000041d007c0c */ /* 0x000fe4000bf46270 */
[----:B------:R-:W-:Y:S02]  /*120e0*/  ISETP.GE.AND P1, PT, R25, UR4, PT ;  /* 0x0000000419007c0c */ /* 0x000fe4000bf26270 */
[----:B------:R-:W-:-:S07]  /*120f0*/  ISETP.GE.AND P0, PT, R27, UR4, PT ;  /* 0x000000041b007c0c */ /* 0x000fce000bf06270 */
[-C--:B------:R-:W-:Y:S02]  /*12100*/  @!P3 LEA R4, P4, R9, R14.reuse, 0x1 ;  /* 0x0000000e0904b211 */ /* 0x080fe400078808ff */
[----:B------:R-:W-:Y:S02]  /*12110*/  @!P2 LEA R8, P5, R29, R14, 0x1 ;  /* 0x0000000e1d08a211 */ /* 0x000fe400078a08ff */
[-C--:B------:R-:W-:Y:S02]  /*12120*/  @!P3 LEA.HI.X R5, R9, R0.reuse, R20, 0x1, P4 ;  /* 0x000000000905b211 */ /* 0x080fe400020f0c14 */
[----:B------:R-:W-:Y:S02]  /*12130*/  @!P2 LEA.HI.X R9, R29, R0, R24, 0x1, P5 ;  /* 0x000000001d09a211 */ /* 0x000fe400028f0c18 */
[-C--:B------:R-:W-:Y:S01]  /*12140*/  @!P1 LEA R12, P4, R25, R14.reuse, 0x1 ;  /* 0x0000000e190c9211 */ /* 0x080fe200078808ff */
[----:B------:R0:W-:Y:S01]  /*12150*/  @!P3 ST.E.128 desc[UR60][R4.64], RZ ;  /* 0x000000ff0400b985 */ /* 0x0001e2000c101d3c */
[----:B------:R-:W-:-:S02]  /*12160*/  @!P0 LEA R14, P5, R27, R14, 0x1 ;  /* 0x0000000e1b0e8211 */ /* 0x000fc400078a08ff */
[-C--:B------:R-:W-:Y:S01]  /*12170*/  @!P1 LEA.HI.X R13, R25, R0.reuse, R6, 0x1, P4 ;  /* 0x00000000190d9211 */ /* 0x080fe200020f0c06 */
[----:B------:R0:W-:Y:S01]  /*12180*/  @!P2 ST.E.128 desc[UR60][R8.64], RZ ;  /* 0x000000ff0800a985 */ /* 0x0001e2000c101d3c */
[----:B------:R-:W-:-:S03]  /*12190*/  @!P0 LEA.HI.X R15, R27, R0, R10, 0x1, P5 ;  /* 0x000000001b0f8211 */ /* 0x000fc600028f0c0a */
[----:B------:R0:W-:Y:S04]  /*121a0*/  @!P1 ST.E.128 desc[UR60][R12.64], RZ ;  /* 0x000000ff0c009985 */ /* 0x0001e8000c101d3c */
[----:B------:R0:W-:Y:S02]  /*121b0*/  @!P0 ST.E.128 desc[UR60][R14.64], RZ ;  /* 0x000000ff0e008985 */ /* 0x0001e4000c101d3c */
.L_x_1519:
[----:B------:R-:W-:Y:S05]  /*121c0*/  BSYNC B0 ;  /* 0x0000000000007941 */ /* 0x000fea0003800000 */
.L_x_1510:
[----:B------:R-:W-:Y:S02]  /*121d0*/  ULDC UR4, c[0x0][0xd3c] ;  /* 0x00034f0000047ab9 */ /* 0x000fe40000000800 */
[----:B------:R-:W-:-:S13]  /*121e0*/  ISETP.GE.AND P0, PT, R35, UR4, PT ;  /* 0x0000000423007c0c */ /* 0x000fda000bf06270 */
[----:B------:R-:W-:Y:S05]  /*121f0*/  @!P0 BRA `(.L_x_1533) ;  /* 0xfffffeec00a48947 */ /* 0x000fea000383ffff */
[----:B------:R-:W-:Y:S05]  /*12200*/  BRA `(.L_x_1390) ;  /* 0x0000007000a87947 */ /* 0x000fea0003800000 */
.L_x_1388:
[----:B------:R-:W-:-:S08]  /*12210*/  NOP ;  /* 0x0000000000007918 */ /* 0x000fd00000000000 */
[----:B--2---:R-:W0:-:S00]  /*12220*/  USETMAXREG.DEALLOC.CTAPOOL 0x28 ;  /* 0x00000028000079c8 */ /* 0x004e0000080e0500 */
        /* <DEDUP_REMOVED lines=14> */
.L_x_1534:
        /* <DEDUP_REMOVED lines=37> */
[----:B------:R-:W0:Y:S01]  /*12560*/  LDC R10, c[0x0][0xd3c] ;  /* 0x00034f00ff0a7b82 */ /* 0x000e220000000800 */
[----:B------:R-:W-:Y:S01]  /*12570*/  IMAD.MOV.U32 R4, RZ, RZ, R3 ;  /* 0x000000ffff047224 */ /* 0x000fe200078e0003 */
[----:B------:R-:W-:Y:S01]  /*12580*/  UMOV UR4, URZ ;  /* 0x0000003f00047c82 */ /* 0x000fe20008000000 */
[----:B------:R-:W-:Y:S01]  /*12590*/  ULDC UR7, c[0x0][0xd3c] ;  /* 0x00034f0000077ab9 */ /* 0x000fe20000000800 */
[----:B------:R-:W-:-:S05]  /*125a0*/  ULDC UR5, c[0x0][0xd38] ;  /* 0x00034e0000057ab9 */ /* 0x000fca0000000800 */
.L_x_1540:
        /* <DEDUP_REMOVED lines=12> */
.L_x_1539:
[----:B------:R-:W-:Y:S05]  /*12670*/  BSYNC B0 ;  /* 0x0000000000007941 */ /* 0x000fea0003800000 */
.L_x_1538:
        /* <DEDUP_REMOVED lines=21> */
.L_x_1536:
[----:B------:R-:W-:-:S05]  /*127d0*/  IADD3 R9, -R3, R4, RZ ;  /* 0x0000000403097210 */ /* 0x000fca0007ffe1ff */
        /* <DEDUP_REMOVED lines=14> */
.L_x_1541:
        /* <DEDUP_REMOVED lines=28> */
.L_x_1537:
[----:B------:R-:W-:Y:S02]  /*12a80*/  IMAD.MOV.U32 R17, RZ, RZ, RZ ;  /* 0x000000ffff117224 */ /* 0x000fe400078e00ff */
[----:B------:R-:W-:Y:S02]  /*12a90*/  IMAD.U32 R16, RZ, RZ, UR6 ;  /* 0x00000006ff107e24 */ /* 0x000fe4000f8e00ff */
[----:B------:R-:W-:-:S07]  /*12aa0*/  IMAD.MOV.U32 R18, RZ, RZ, RZ ;  /* 0x000000ffff127224 */ /* 0x000fce00078e00ff */
.L_x_1542:
[----:B------:R-:W-:-:S13]  /*12ab0*/  ISETP.NE.AND P0, PT, R5, RZ, PT ;  /* 0x000000ff0500720c */ /* 0x000fda0003f05270 */
[----:B------:R-:W0:Y:S01]  /*12ac0*/  @!P0 S2R R3, SR_CgaCtaId ;  /* 0x0000000000038919 */ /* 0x000e220000008800 */
[----:B------:R-:W-:-:S04]  /*12ad0*/  @!P0 MOV R0, 0x400 ;  /* 0x0000040000008802 */ /* 0x000fc80000000f00 */
[----:B0-----:R-:W-:-:S05]  /*12ae0*/  @!P0 LEA R0, R3, R0, 0x18 ;  /* 0x0000000003008211 */ /* 0x001fca00078ec0ff */
[----:B------:R1:W-:Y:S01]  /*12af0*/  @!P0 STS.128 [R0+0x324d0], R16 ;  /* 0x0324d01000008388 */ /* 0x0003e20000000c00 */
[----:B------:R-:W-:Y:S06]  /*12b00*/  BAR.ARV 0x5, 0x180 ;  /* 0x0146000000007b1d */ /* 0x000fec0000002000 */
.L_x_1535:
[----:B------:R2:W-:Y:S01]  /*12b10*/  STL [R1+0x40], RZ ;  /* 0x000040ff01007387 */ /* 0x0005e20000100800 */
[----:B------:R-:W-:Y:S01]  /*12b20*/  ULDC UR4, c[0x0][0xd3c] ;  /* 0x00034f0000047ab9 */ /* 0x000fe20000000800 */
[----:B------:R-:W-:Y:S01]  /*12b30*/  IMAD.MOV.U32 R27, RZ, RZ, 0x1 ;  /* 0x00000001ff1b7424 */ /* 0x000fe200078e00ff */
[----:B0-----:R-:W-:Y:S01]  /*12b40*/  ISETP.GE.AND P0, PT, R19, UR4, PT ;  /* 0x0000000413007c0c */ /* 0x001fe2000bf06270 */
[----:B------:R-:W-:-:S12]  /*12b50*/  IMAD.MOV.U32 R25, RZ, RZ, RZ ;  /* 0x000000ffff197224 */ /* 0x000fd800078e00ff */
[----:B--2---:R-:W-:Y:S05]  /*12b60*/  @P0 BRA `(.L_x_1543) ;  /* 0x0000006400740947 */ /* 0x004fea0003800000 */
[----:B------:R-:W2:Y:S01]  /*12b70*/  LDL R4, [R1+0x8] ;  /* 0x0000080001047983 */ /* 0x000ea20000100800 */
[----:B------:R-:W1:Y:S01]  /*12b80*/  S2R R5, SR_TID.X ;  /* 0x0000000000057919 */ /* 0x000e620000002100 */
[----:B------:R-:W0:Y:S01]  /*12b90*/  S2UR UR5, SR_CgaCtaId ;  /* 0x00000000000579c3 */ /* 0x000e220000008800 */
[----:B------:R-:W-:Y:S01]  /*12ba0*/  UMOV UR4, 0x400 ;  /* 0x0000040000047882 */ /* 0x000fe20000000000 */
[----:B------:R-:W-:Y:S01]  /*12bb0*/  BSSY B8, `(.L_x_1543) ;  /* 0x0000658000087945 */ /* 0x000fe20003800000 */
[----:B------:R-:W-:Y:S01]  /*12bc0*/  IMAD.MOV.U32 R28, RZ, RZ, 0x1 ;  /* 0x00000001ff1c7424 */ /* 0x000fe200078e00ff */
[----:B------:R-:W-:Y:S01]  /*12bd0*/  CS2R R24, SRZ ;  /* 0x0000000000187805 */ /* 0x000fe2000001ff00 */
[----:B------:R-:W-:Y:S01]  /*12be0*/  IMAD.MOV.U32 R27, RZ, RZ, 0x1 ;  /* 0x00000001ff1b7424 */ /* 0x000fe200078e00ff */
[----:B------:R-:W-:Y:S01]  /*12bf0*/  ULDC.64 UR38, c[0x0][0x198] ;  /* 0x0000660000267ab9 */ /* 0x000fe20000000a00 */
[----:B------:R-:W-:Y:S01]  /*12c00*/  ULDC UR36, c[0x0][0xc] ;  /* 0x0000030000247ab9 */ /* 0x000fe20000000800 */
[----:B-1----:R-:W-:-:S02]  /*12c10*/  SHF.L.U32 R0, R5, 0x3, RZ ;  /* 0x0000000305007819 */ /* 0x002fc400000006ff */
[----:B------:R-:W-:Y:S02]  /*12c20*/  LOP3.LUT R3, R5, 0x7f, RZ, 0xc0, !PT ;  /* 0x0000007f05037812 */ /* 0x000fe400078ec0ff */
[----:B------:R-:W-:-:S03]  /*12c30*/  LOP3.LUT R2, R0, 0x1f8, RZ, 0xc0, !PT ;  /* 0x000001f800027812 */ /* 0x000fc600078ec0ff */
[----:B------:R-:W-:Y:S01]  /*12c40*/  IMAD.SHL.U32 R33, R3, 0x8, RZ ;  /* 0x0000000803217824 */ /* 0x000fe200078e00ff */
[----:B------:R-:W-:Y:S01]  /*12c50*/  LOP3.LUT R2, R2, 0x38, R5, 0x78, !PT ;  /* 0x0000003802027812 */ /* 0x000fe200078e7805 */
[----:B0-----:R-:W-:Y:S01]  /*12c60*/  ULEA UR4, UR5, UR4, 0x18 ;  /* 0x0000000405047291 */ /* 0x001fe2000f8ec03f */
[----:B------:R-:W-:Y:S02]  /*12c70*/  SHF.R.U32.HI R3, RZ, 0x3, R3 ;  /* 0x00000003ff037819 */ /* 0x000fe40000011603 */
[----:B------:R-:W-:Y:S01]  /*12c80*/  LOP3.LUT R33, R2, 0x200, R33, 0xf8, !PT ;  /* 0x0000020002217812 */ /* 0x000fe200078ef821 */
[----:B------:R-:W-:Y:S01]  /*12c90*/  IMAD.SHL.U32 R2, R5, 0x10, RZ ;  /* 0x0000001005027824 */ /* 0x000fe200078e00ff */
[----:B------:R-:W-:Y:S01]  /*12ca0*/  LOP3.LUT R0, R0, 0x38, RZ, 0xc0, !PT ;  /* 0x0000003800007812 */ /* 0x000fe200078ec0ff */
[----:B------:R-:W-:-:S03]  /*12cb0*/  IMAD.U32 R23, RZ, RZ, UR4 ;  /* 0x00000004ff177e24 */ /* 0x000fc6000f8e00ff */
[----:B------:R-:W-:Y:S01]  /*12cc0*/  LOP3.LUT R2, R3, 0x70, R2, 0xf8, !PT ;  /* 0x0000007003027812 */ /* 0x000fe200078ef802 */
[----:B------:R-:W-:Y:S01]  /*12cd0*/  IMAD R26, R33, 0x2, R23 ;  /* 0x00000002211a7824 */ /* 0x000fe200078e0217 */
[C---:B------:R-:W-:Y:S02]  /*12ce0*/  LOP3.LUT R3, R0.reuse, 0x40, RZ, 0xfc, !PT ;  /* 0x0000004000037812 */ /* 0x040fe400078efcff */
[C---:B------:R-:W-:Y:S02]  /*12cf0*/  LOP3.LUT R2, R0.reuse, 0x80, RZ, 0xfc, !PT ;  /* 0x0000008000027812 */ /* 0x040fe400078efcff */
[----:B------:R-:W-:Y:S02]  /*12d00*/  LOP3.LUT R0, R0, 0xc0, RZ, 0xfc, !PT ;  /* 0x000000c000007812 */ /* 0x000fe400078efcff */
[----:B--2---:R-:W-:-:S05]  /*12d10*/  LOP3.LUT R4, R4, 0x2, RZ, 0xfc, !PT ;  /* 0x0000000204047812 */ /* 0x004fca00078efcff */
[----:B------:R0:W-:Y:S04]  /*12d20*/  STL [R1+0x68], R4 ;  /* 0x0000680401007387 */ /* 0x0001e80000100800 */
[----:B------:R0:W-:Y:S02]  /*12d30*/  STL [R1+0x40], RZ ;  /* 0x000040ff01007387 */ /* 0x0001e40000100800 */
.L_x_1648:
[----:B------:R-:W1:Y:S02]  /*12d40*/  LDC.64 R36, c[0x0][0xd88] ;  /* 0x00036200ff247b82 */ /* 0x000e640000000a00 */
[----:B-1----:R-:W-:-:S06]  /*12d50*/  IMAD.WIDE R36, R19, 0x4, R36 ;  /* 0x0000000413247825 */ /* 0x002fcc00078e0224 */
[----:B--2---:R1:W2:Y:S01]  /*12d60*/  LDG.E R36, desc[UR60][R36.64] ;  /* 0x0000003c24247981 */ /* 0x0042a2000c1e1900 */
[----:B------:R-:W-:Y:S05]  /*12d70*/  YIELD ;  /* 0x0000000000007946 */ /* 0x000fea0003800000 */
[----:B------:R-:W-:Y:S01]  /*12d80*/  ULDC.64 UR4, c[0x0][0xb20] ;  /* 0x0002c80000047ab9 */ /* 0x000fe20000000a00 */
[----:B------:R-:W-:Y:S01]  /*12d90*/  ULDC.64 UR8, c[0x0][0xb10] ;  /* 0x0002c40000087ab9 */ /* 0x000fe20000000a00 */
[----:B------:R-:W-:Y:S01]  /*12da0*/  ISETP.NE.U32.AND P0, PT, RZ, UR4, PT ;  /* 0x00000004ff007c0c */ /* 0x000fe2000bf05070 */
[----:B------:R-:W-:Y:S01]  /*12db0*/  IMAD.MOV.U32 R34, RZ, RZ, RZ ;  /* 0x000000ffff227224 */ /* 0x000fe200078e00ff */
[----:B------:R-:W-:-:S02]  /*12dc0*/  ULDC.64 UR6, c[0x0][0xb08] ;  /* 0x0002c20000067ab9 */ /* 0x000fc40000000a00 */
[----:B------:R-:W-:Y:S02]  /*12dd0*/  ISETP.NE.AND.EX P0, PT, RZ, UR5, PT, P0 ;  /* 0x00000005ff007c0c */ /* 0x000fe4000bf05300 */
[----:B------:R-:W-:-:S04]  /*12de0*/  ISETP.NE.U32.AND P2, PT, RZ, UR8, PT ;  /* 0x00000008ff007c0c */ /* 0x000fc8000bf45070 */
[----:B------:R-:W-:Y:S01]  /*12df0*/  ISETP.NE.AND.EX P2, PT, RZ, UR9, PT, P2 ;  /* 0x00000009ff007c0c */ /* 0x000fe2000bf45320 */
[----:B-1----:R-:W-:Y:S01]  /*12e00*/  IMAD.MOV.U32 R37, RZ, RZ, RZ ;  /* 0x000000ffff257224 */ /* 0x002fe200078e00ff */
[----:B--2---:R-:W-:-:S05]  /*12e10*/  SHF.R.S32.HI R0, RZ, 0x1f, R36 ;  /* 0x0000001fff007819 */ /* 0x004fca0000011424 */
[C---:B------:R-:W-:Y:S01]  /*12e20*/  @P0 LEA R2, P1, R36.reuse, UR4, 0x2 ;  /* 0x0000000424020c11 */ /* 0x040fe2000f8210ff */
[C---:B------:R-:W-:Y:S01]  /*12e30*/  IMAD.SHL.U32 R29, R36.reuse, 0x4, RZ ;  /* 0x00000004241d7824 */ /* 0x040fe200078e00ff */
[C-C-:B------:R-:W-:Y:S01]  /*12e40*/  SHF.L.U64.HI R30, R36.reuse, 0x2, R0.reuse ;  /* 0x00000002241e7819 */ /* 0x140fe20000010200 */
[----:B------:R1:W-:Y:S01]  /*12e50*/  STL [R1+0x20], R0 ;  /* 0x0000200001007387 */ /* 0x0003e20000100800 */
[----:B------:R-:W-:Y:S01]  /*12e60*/  @P0 LEA.HI.X R3, R36, UR5, R0, 0x2, P1 ;  /* 0x0000000524030c11 */ /* 0x000fe200088f1400 */
[----:B------:R-:W-:-:S04]  /*12e70*/  ULDC.64 UR4, c[0x0][0xaf8] ;  /* 0x0002be0000047ab9 */ /* 0x000fc80000000a00 */
[----:B------:R2:W5:Y:S01]  /*12e80*/  @P0 LDG.E R34, desc[UR60][R2.64] ;  /* 0x0000003c02220981 */ /* 0x000562000c1e1900 */
[----:B------:R-:W-:Y:S02]  /*12e90*/  ISETP.NE.U32.AND P0, PT, RZ, UR4, PT ;  /* 0x00000004ff007c0c */ /* 0x000fe4000bf05070 */
[----:B------:R-:W-:Y:S01]  /*12ea0*/  ISETP.NE.U32.AND P1, PT, RZ, UR6, PT ;  /* 0x00000006ff007c0c */ /* 0x000fe2000bf25070 */
[----:B-1----:R-:W-:Y:S01]  /*12eb0*/  IMAD.MOV.U32 R0, RZ, RZ, RZ ;  /* 0x000000ffff007224 */ /* 0x002fe200078e00ff */
[----:B------:R-:W-:Y:S02]  /*12ec0*/  ISETP.NE.AND.EX P0, PT, RZ, UR5, PT, P0 ;  /* 0x00000005ff007c0c */ /* 0x000fe4000bf05300 */
[----:B------:R-:W-:Y:S02]  /*12ed0*/  ISETP.NE.AND.EX P1, PT, RZ, UR7, PT, P1 ;  /* 0x00000007ff007c0c */ /* 0x000fe4000bf25310 */
[C---:B0--3--:R-:W-:Y:S02]  /*12ee0*/  IADD3 R4, P4, R29.reuse, UR6, RZ ;  /* 0x000000061d047c10 */ /* 0x049fe4000ff9e0ff */
[----:B--2---:R-:W-:Y:S01]  /*12ef0*/  IADD3 R2, P3, R29, UR4, RZ ;  /* 0x000000041d027c10 */ /* 0x004fe2000ff7e0ff */
[----:B------:R-:W-:Y:S01]  /*12f00*/  ULDC UR4, c[0x0][0x288] ;  /* 0x0000a20000047ab9 */ /* 0x000fe20000000800 */
[----:B------:R-:W-:-:S02]  /*12f10*/  IADD3.X R5, R30, UR7, RZ, P4, !PT ;  /* 0x000000071e057c10 */ /* 0x000fc4000a7fe4ff */
[C---:B------:R-:W-:Y:S02]  /*12f20*/  IADD3.X R3, R30.reuse, UR5, RZ, P3, !PT ;  /* 0x000000051e037c10 */ /* 0x040fe40009ffe4ff */
[----:B------:R-:W-:Y:S01]  /*12f30*/  @P2 IADD3 R6, P3, R29, UR8, RZ ;  /* 0x000000081d062c10 */ /* 0x000fe2000ff7e0ff */
[----:B------:R-:W-:Y:S01]  /*12f40*/  IMAD.U32 R8, RZ, RZ, UR4 ;  /* 0x00000004ff087e24 */ /* 0x000fe2000f8e00ff */
[----:B------:R-:W-:Y:S01]  /*12f50*/  ULDC.64 UR4, c[0x0][0x418] ;  /* 0x0001060000047ab9 */ /* 0x000fe20000000a00 */
[----:B------:R-:W5:Y:S01]  /*12f60*/  @P0 LDG.E R37, desc[UR60][R2.64] ;  /* 0x0000003c02250981 */ /* 0x000f62000c1e1900 */
[----:B------:R-:W-:-:S03]  /*12f70*/  @P2 IADD3.X R7, R30, UR9, RZ, P3, !PT ;  /* 0x000000091e072c10 */ /* 0x000fc60009ffe4ff */
[----:B------:R-:W5:Y:S04]  /*12f80*/  @P1 LDG.E R0, desc[UR60][R4.64] ;  /* 0x0000003c04001981 */ /* 0x000f68000c1e1900 */
        /* <DEDUP_REMOVED lines=17> */
.L_x_1544:
        /* <DEDUP_REMOVED lines=9> */
.L_x_1545:
        /* <DEDUP_REMOVED lines=9> */
.L_x_1546:
[----:B-12---:R-:W2:Y:S04]  /*131c0*/  @P1 LDG.E R2, desc[UR60][R4.64] ;  /* 0x0000003c04021981 */ /* 0x006ea8000c1e1900 */
[----:B------:R-:W2:Y:S01]  /*131d0*/  @P1 LDG.E R3, desc[UR60][R4.64+0x4] ;  /* 0x0000043c04031981 */ /* 0x000ea2000c1e1900 */
[----:B-----5:R-:W-:Y:S01]  /*131e0*/  IMAD.IADD R7, R7, 0x1, -R34 ;  /* 0x0000000107077824 */ /* 0x020fe200078e0a22 */
[----:B------:R-:W-:Y:S01]  /*131f0*/  BSSY B0, `(.L_x_1547) ;  /* 0x0000138000007945 */ /* 0x000fe20003800000 */
[----:B--2---:R-:W-:-:S04]  /*13200*/  @P1 IMAD.IADD R6, R3, 0x1, -R2 ;  /* 0x0000000103061824 */ /* 0x004fc800078e0a02 */
[----:B0-----:R-:W-:-:S05]  /*13210*/  IMAD.IADD R8, R7, 0x1, R6 ;  /* 0x0000000107087824 */ /* 0x001fca00078e0206 */
[----:B------:R-:W-:Y:S01]  /*13220*/  IADD3 R2, R8, 0x5f, RZ ;  /* 0x0000005f08027810 */ /* 0x000fe20007ffe0ff */
[----:B------:R-:W-:Y:S04]  /*13230*/  STL [R1+0x14], R8 ;  /* 0x0000140801007387 */ /* 0x000fe80000100800 */
        /* <DEDUP_REMOVED lines=26> */
.L_x_1723:
[----:B-1----:R-:W-:Y:S02]  /*133e0*/  ISETP.NE.AND P0, PT, R14, RZ, PT ;  /* 0x000000ff0e00720c */ /* 0x002fe40003f05270 */
[----:B------:R-:W-:-:S11]  /*133f0*/  PLOP3.LUT P6, PT, PT, PT, PT, 0x8, 0x0 ;  /* 0x000000000000781c */ /* 0x000fd60003fce170 */
[----:B------:R-:W-:Y:S05]  /*13400*/  @P0 BRA `(.L_x_1550) ;  /* 0x00000000000c0947 */ /* 0x000fea0003800000 */
[----:B------:R-:W-:-:S03]  /*13410*/  UMOV UR4, 0xffffffff ;  /* 0xffffffff00047882 */ /* 0x000fc60000000000 */
[----:B------:R-:W-:Y:S05]  /*13420*/  BRA.DIV UR4, `(.L_x_1551) ;  /* 0x0000007604247947 */ /* 0x000fea000b800000 */
[----:B------:R-:W-:-:S13]  /*13430*/  ELECT P6, URZ, PT ;  /* 0x00000000003f782f */ /* 0x000fda00038c0000 */
.L_x_1550:
        /* <DEDUP_REMOVED lines=9> */
.L_x_1726:
[----:B------:R-:W-:Y:S05]  /*134d0*/  BSYNC B1 ;  /* 0x0000000000017941 */ /* 0x000fea0003800000 */
.L_x_1552:
[----:B------:R-:W-:Y:S04]  /*134e0*/  BSSY B1, `(.L_x_1554) ;  /* 0x000007b000017945 */ /* 0x000fe80003800000 */
[----:B------:R-:W-:Y:S05]  /*134f0*/  @!P6 BRA `(.L_x_1555) ;  /* 0x0000000400e4e947 */ /* 0x000fea0003800000 */
[----:B------:R-:W1:Y:S01]  /*13500*/  S2R R6, SR_TID.X ;  /* 0x0000000000067919 */ /* 0x000e620000002100 */
[----:B0-----:R-:W-:Y:S01]  /*13510*/  IMAD R3, R24, 0x8, R23 ;  /* 0x0000000818037824 */ /* 0x001fe200078e0217 */
[----:B------:R-:W-:Y:S01]  /*13520*/  BSSY B2, `(.L_x_1556) ;  /* 0x0000006000027945 */ /* 0x000fe20003800000 */
[----:B-1----:R-:W-:Y:S02]  /*13530*/  LOP3.LUT R7, R6, 0x7f, RZ, 0xc0, !PT ;  /* 0x0000007f06077812 */ /* 0x002fe400078ec0ff */
[----:B------:R-:W-:Y:S02]  /*13540*/  SHF.L.U32 R6, R28, 0x1f, RZ ;  /* 0x0000001f1c067819 */ /* 0x000fe400000006ff */
[----:B------:R-:W-:Y:S02]  /*13550*/  ISETP.NE.AND P1, PT, R7, RZ, PT ;  /* 0x000000ff0700720c */ /* 0x000fe40003f25270 */
[----:B------:R-:W0:Y:S02]  /*13560*/  SYNCS.PHASECHK.TRANS64.TRYWAIT P0, [R3+URZ+0x324a0], R6 ;  /* 0x0324a006030075a7 */ /* 0x000e24000800017f */
[----:B0-----:R-:W-:Y:S09]  /*13570*/  @!P0 BRA `(.L_x_1557) ;  /* 0x0000007400048947 */ /* 0x001ff20003800000 */
.L_x_1727:
[----:B------:R-:W-:Y:S05]  /*13580*/  BSYNC B2 ;  /* 0x0000000000027941 */ /* 0x000fea0003800000 */
.L_x_1556:
[----:B------:R-:W-:Y:S04]  /*13590*/  BSSY B2, `(.L_x_1558) ;  /* 0x0000009000027945 */ /* 0x000fe80003800000 */
[----:B------:R-:W-:Y:S05]  /*135a0*/  @P1 BRA `(.L_x_1559) ;  /* 0x00000000001c1947 */ /* 0x000fea0003800000 */
[----:B------:R-:W1:Y:S02]  /*135b0*/  S2R R7, SR_TID.X ;  /* 0x0000000000077919 */ /* 0x000e640000002100 */
[----:B-1----:R-:W-:Y:S01]  /*135c0*/  LOP3.LUT R8, R7, 0x1f, RZ, 0xc0, !PT ;  /* 0x0000001f07087812 */ /* 0x002fe200078ec0ff */
[----:B------:R-:W-:-:S03]  /*135d0*/  IMAD.MOV.U32 R7, RZ, RZ, 0x3000 ;  /* 0x00003000ff077424 */ /* 0x000fc600078e00ff */
[----:B------:R-:W-:Y:S01]  /*135e0*/  ISETP.NE.AND P0, PT, R8, RZ, PT ;  /* 0x000000ff0800720c */ /* 0x000fe20003f05270 */
[----:B------:R1:W-:-:S12]  /*135f0*/  SYNCS.ARRIVE.TRANS64 RZ, [R3+URZ+0x32490], R7 ;  /* 0x0324900703ff79a7 */ /* 0x0003d8000800003f */
[----:B-1----:R-:W-:Y:S05]  /*13600*/  @!P0 BRA `(.L_x_1559) ;  /* 0x0000000000048947 */ /* 0x002fea0003800000 */
[----:B------:R-:W-:Y:S01]  /*13610*/  BPT.TRAP 0x1 ;  /* 0x000000040000795c */ /* 0x000fe20000300000 */
.L_x_1559:
[----:B------:R-:W-:Y:S05]  /*13620*/  BSYNC B2 ;  /* 0x0000000000027941 */ /* 0x000fea0003800000 */
.L_x_1558:
        /* <DEDUP_REMOVED lines=12> */
.L_x_1560:
        /* <DEDUP_REMOVED lines=13> */
.L_x_1728:
[----:B------:R-:W-:Y:S05]  /*137c0*/  BSYNC B2 ;  /* 0x0000000000027941 */ /* 0x000fea0003800000 */
.L_x_1561:
[----:B------:R-:W-:Y:S01]  /*137d0*/  BSSY B2, `(.L_x_1563) ;  /* 0x000000b000027945 */ /* 0x000fe20003800000 */
[----:B------:R-:W-:Y:S02]  /*137e0*/  IMAD.MOV.U32 R10, RZ, RZ, 0x0 ;  /* 0x00000000ff0a7424 */ /* 0x000fe400078e00ff */
[----:B------:R-:W-:Y:S01]  /*137f0*/  IMAD.MOV.U32 R11, RZ, RZ, 0x12f00000 ;  /* 0x12f00000ff0b7424 */ /* 0x000fe200078e00ff */
[----:B------:R-:W-:Y:S06]  /*13800*/  @P1 BRA `(.L_x_1564) ;  /* 0x00000000001c1947 */ /* 0x000fec0003800000 */
[----:B------:R-:W2:Y:S01]  /*13810*/  S2R R8, SR_TID.X ;  /* 0x0000000000087919 */ /* 0x000ea20000002100 */
[----:B01----:R-:W-:-:S04]  /*13820*/  IMAD.MOV.U32 R6, RZ, RZ, 0xc000 ;  /* 0x0000c000ff067424 */ /* 0x003fc800078e00ff */
[----:B------:R3:W-:Y:S01]  /*13830*/  SYNCS.ARRIVE.TRANS64 RZ, [R3+URZ+0x324b0], R6 ;  /* 0x0324b00603ff79a7 */ /* 0x0007e2000800003f */
[----:B--2---:R-:W-:-:S04]  /*13840*/  LOP3.LUT R8, R8, 0x1f, RZ, 0xc0, !PT ;  /* 0x0000001f08087812 */ /* 0x004fc800078ec0ff */
[----:B------:R-:W-:-:S13]  /*13850*/  ISETP.NE.AND P0, PT, R8, RZ, PT ;  /* 0x000000ff0800720c */ /* 0x000fda0003f05270 */
[----:B---3--:R-:W-:Y:S05]  /*13860*/  @!P0 BRA `(.L_x_1564) ;  /* 0x0000000000048947 */ /* 0x008fea0003800000 */
[----:B------:R-:W-:Y:S01]  /*13870*/  BPT.TRAP 0x1 ;  /* 0x000000040000795c */ /* 0x000fe20000300000 */
.L_x_1564:
[----:B------:R-:W-:Y:S05]  /*13880*/  BSYNC B2 ;  /* 0x0000000000027941 */ /* 0x000fea0003800000 */
.L_x_1563:
        /* <DEDUP_REMOVED lines=9> */
.L_x_1565:
        /* <DEDUP_REMOVED lines=15> */
.L_x_1566:
        /* <DEDUP_REMOVED lines=15> */
.L_x_1567:
        /* <DEDUP_REMOVED lines=15> */
.L_x_1568:
        /* <DEDUP_REMOVED lines=10> */
.L_x_1555:
[----:B------:R-:W-:Y:S05]  /*13c90*/  BSYNC B1 ;  /* 0x0000000000017941 */ /* 0x000fea0003800000 */
.L_x_1554:
[----:B------:R-:W-:Y:S01]  /*13ca0*/  VIADD R9, R2, 0xfffffffe ;  /* 0xfffffffe02097836 */ /* 0x000fe20000000000 */
[----:B------:R-:W-:Y:S02]  /*13cb0*/  IADD3 R24, R24, 0x1, RZ ;  /* 0x0000000118187810 */ /* 0x000fe40007ffe0ff */
[----:B------:R-:W-:Y:S02]  /*13cc0*/  PLOP3.LUT P0, PT, PT, PT, PT, 0x8, 0x0 ;  /* 0x000000000000781c */ /* 0x000fe40003f0e170 */
[----:B------:R-:W-:Y:S02]  /*13cd0*/  ISETP.GE.AND P2, PT, R9, R5, PT ;  /* 0x000000050900720c */ /* 0x000fe40003f46270 */
[----:B------:R-:W-:-:S04]  /*13ce0*/  ISETP.NE.AND P1, PT, R24, 0x2, PT ;  /* 0x000000021800780c */ /* 0x000fc80003f25270 */
[----:B------:R-:W-:Y:S02]  /*13cf0*/  SEL R2, RZ, 0x1, P1 ;  /* 0x00000001ff027807 */ /* 0x000fe40000800000 */
[----:B------:R-:W-:Y:S02]  /*13d00*/  SEL R24, R24, RZ, P1 ;  /* 0x000000ff18187207 */ /* 0x000fe40000800000 */
[----:B------:R-:W-:-:S03]  /*13d10*/  LOP3.LUT R28, R28, R2, RZ, 0x3c, !PT ;  /* 0x000000021c1c7212 */ /* 0x000fc600078e3cff */
[----:B------:R-:W-:Y:S05]  /*13d20*/  @!P2 BRA `(.L_x_1548) ;  /* 0x000000080010a947 */ /* 0x000fea0003800000 */
.L_x_1584:
[----:B------:R-:W-:Y:S05]  /*13d30*/  YIELD ;  /* 0x0000000000007946 */ /* 0x000fea0003800000 */
[----:B------:R-:W-:Y:S04]  /*13d40*/  BSSY B1, `(.L_x_1569) ;  /* 0x000007a000017945 */ /* 0x000fe80003800000 */
[----:B------:R-:W-:Y:S05]  /*13d50*/  @!P6 BRA `(.L_x_1570) ;  /* 0x0000000400e0e947 */ /* 0x000fea0003800000 */
[----:B------:R-:W0:Y:S01]  /*13d60*/  S2R R2, SR_TID.X ;  /* 0x0000000000027919 */ /* 0x000e220000002100 */
[----:B------:R-:W-:Y:S01]  /*13d70*/  IMAD R6, R24, 0x8, R23 ;  /* 0x0000000818067824 */ /* 0x000fe200078e0217 */
[----:B------:R-:W-:Y:S01]  /*13d80*/  BSSY B2, `(.L_x_1571) ;  /* 0x0000006000027945 */ /* 0x000fe20003800000 */
[----:B0-----:R-:W-:Y:S02]  /*13d90*/  LOP3.LUT R3, R2, 0x7f, RZ, 0xc0, !PT ;  /* 0x0000007f02037812 */ /* 0x001fe400078ec0ff */
[----:B------:R-:W-:Y:S02]  /*13da0*/  SHF.L.U32 R2, R28, 0x1f, RZ ;  /* 0x0000001f1c027819 */ /* 0x000fe400000006ff */
[----:B------:R-:W-:Y:S02]  /*13db0*/  ISETP.NE.AND P2, PT, R3, RZ, PT ;  /* 0x000000ff0300720c */ /* 0x000fe40003f45270 */
[----:B------:R-:W0:Y:S02]  /*13dc0*/  SYNCS.PHASECHK.TRANS64.TRYWAIT P1, [R6+URZ+0x324a0], R2 ;  /* 0x0324a002060075a7 */ /* 0x000e24000802017f */
[----:B0-----:R-:W-:Y:S09]  /*13dd0*/  @!P1 BRA `(.L_x_1572) ;  /* 0x0000006c00149947 */ /* 0x001ff20003800000 */
.L_x_1729:
[----:B------:R-:W-:Y:S05]  /*13de0*/  BSYNC B2 ;  /* 0x0000000000027941 */ /* 0x000fea0003800000 */
.L_x_1571:
        /* <DEDUP_REMOVED lines=9> */
.L_x_1574:
[----:B------:R-:W-:Y:S05]  /*13e80*/  BSYNC B2 ;  /* 0x0000000000027941 */ /* 0x000fea0003800000 */
.L_x_1573:
        /* <DEDUP_REMOVED lines=11> */
.L_x_1575:
        /* <DEDUP_REMOVED lines=13> */
.L_x_1730:
[----:B------:R-:W-:Y:S05]  /*14010*/  BSYNC B2 ;  /* 0x0000000000027941 */ /* 0x000fea0003800000 */
.L_x_1576:
[----:B------:R-:W-:Y:S01]  /*14020*/  BSSY B2, `(.L_x_1578) ;  /* 0x000000b000027945 */ /* 0x000fe20003800000 */
[----:B01----:R-:W-:Y:S02]  /*14030*/  IMAD.MOV.U32 R2, RZ, RZ, 0x0 ;  /* 0x00000000ff027424 */ /* 0x003fe400078e00ff */
[----:B------:R-:W-:Y:S01]  /*14040*/  IMAD.MOV.U32 R3, RZ, RZ, 0x12f00000 ;  /* 0x12f00000ff037424 */ /* 0x000fe200078e00ff */
[----:B------:R-:W-:Y:S06]  /*14050*/  @P2 BRA `(.L_x_1579) ;  /* 0x00000000001c2947 */ /* 0x000fec0003800000 */
[----:B------:R-:W0:Y:S02]  /*14060*/  S2R R7, SR_TID.X ;  /* 0x0000000000077919 */ /* 0x000e240000002100 */
[----:B0-----:R-:W-:Y:S01]  /*14070*/  LOP3.LUT R11, R7, 0x1f, RZ, 0xc0, !PT ;  /* 0x0000001f070b7812 */ /* 0x001fe200078ec0ff */
[----:B------:R-:W-:-:S03]  /*14080*/  IMAD.MOV.U32 R7, RZ, RZ, 0xc000 ;  /* 0x0000c000ff077424 */ /* 0x000fc600078e00ff */
[----:B------:R-:W-:Y:S01]  /*14090*/  ISETP.NE.AND P1, PT, R11, RZ, PT ;  /* 0x000000ff0b00720c */ /* 0x000fe20003f25270 */
[----:B------:R0:W-:-:S12]  /*140a0*/  SYNCS.ARRIVE.TRANS64 RZ, [R6+URZ+0x324b0], R7 ;  /* 0x0324b00706ff79a7 */ /* 0x0001d8000800003f */
[----:B0-----:R-:W-:Y:S05]  /*140b0*/  @!P1 BRA `(.L_x_1579) ;  /* 0x0000000000049947 */ /* 0x001fea0003800000 */
[----:B------:R-:W-:Y:S01]  /*140c0*/  BPT.TRAP 0x1 ;  /* 0x000000040000795c */ /* 0x000fe20000300000 */
.L_x_1579:
[----:B------:R-:W-:Y:S05]  /*140d0*/  BSYNC B2 ;  /* 0x0000000000027941 */ /* 0x000fea0003800000 */
.L_x_1578:
        /* <DEDUP_REMOVED lines=9> */
.L_x_1580:
        /* <DEDUP_REMOVED lines=15> */
.L_x_1581:
        /* <DEDUP_REMOVED lines=15> */
.L_x_1582:
        /* <DEDUP_REMOVED lines=15> */
.L_x_1583:
        /* <DEDUP_REMOVED lines=10> */
.L_x_1570:
[----:B------:R-:W-:Y:S05]  /*144e0*/  BSYNC B1 ;  /* 0x0000000000017941 */ /* 0x000fea0003800000 */
.L_x_1569:
        /* <DEDUP_REMOVED lines=8> */
.L_x_1548:
[----:B------:R-:W-:Y:S05]  /*14570*/  BSYNC B0 ;  /* 0x0000000000007941 */ /* 0x000fea0003800000 */
.L_x_1547:
        /* <DEDUP_REMOVED lines=23> */
.L_x_1586:
        /* <DEDUP_REMOVED lines=20> */
.L_x_1589:
[----:B------:R-:W-:Y:S05]  /*14830*/  BSYNC B6 ;  /* 0x0000000000067941 */ /* 0x000fea0003800000 */
.L_x_1588:
        /* <DEDUP_REMOVED lines=20> */
.L_x_1592:
        /* <DEDUP_REMOVED lines=15> */
.L_x_1591:
[----:B------:R-:W-:Y:S05]  /*14a70*/  BSYNC B6 ;  /* 0x0000000000067941 */ /* 0x000fea0003800000 */
.L_x_1590:
        /* <DEDUP_REMOVED lines=9> */
[----:B------:R-:W-:Y:S01]  /*14b10*/  LOP3.LUT R22, R22, 0xffffffdf, RZ, 0xc0, !PT ;  /* 0xffffffdf16167812 */ /* 0x000fe200078ec0ff */
[----:B------:R-:W-:Y:S01]  /*14b20*/  ULDC UR4, c[0x0][0x320] ;  /* 0x0000c80000047ab9 */ /* 0x000fe20000000800 */
[----:B0-----:R-:W-:-:S05]  /*14b30*/  @P0 IADD3.X R3, R30, UR5, RZ, P1, !PT ;  /* 0x000000051e030c10 */ /* 0x001fca0008ffe4ff */
[----:B------:R0:W5:Y:S01]  /*14b40*/  @P0 LDG.E R32, desc[UR60][R2.64] ;  /* 0x0000003c02200981 */ /* 0x000162000c1e1900 */
[----:B-1----:R-:W-:Y:S02]  /*14b50*/  ISETP.NE.AND P1, PT, R10, 0x1, PT ;  /* 0x000000010a00780c */ /* 0x002fe40003f25270 */
[C---:B----4-:R-:W-:Y:S01]  /*14b60*/  LOP3.LUT R0, R31.reuse, 0x7f, RZ, 0xc0, !PT ;  /* 0x0000007f1f007812 */ /* 0x050fe200078ec0ff */
[----:B------:R-:W-:-:S10]  /*14b70*/  IMAD.SHL.U32 R31, R31, 0x10, RZ ;  /* 0x000000101f1f7824 */ /* 0x000fd400078e00ff */
[----:B------:R-:W1:Y:S01]  /*14b80*/  @P1 LDC R5, c[0x0][0x434] ;  /* 0x00010d00ff051b82 */ /* 0x000e620000000800 */
[----:B------:R-:W-:-:S04]  /*14b90*/  SHF.R.U32.HI R0, RZ, 0x3, R0 ;  /* 0x00000003ff007819 */ /* 0x000fc80000011600 */
[----:B------:R-:W-:-:S03]  /*14ba0*/  LOP3.LUT R31, R0, 0x70, R31, 0xf8, !PT ;  /* 0x00000070001f7812 */ /* 0x000fc600078ef81f */
[----:B0-----:R-:W0:Y:S01]  /*14bb0*/  @P1 LDC R2, c[0x0][0x438] ;  /* 0x00010e00ff021b82 */ /* 0x001e220000000800 */
        /* <DEDUP_REMOVED lines=12> */
[----:B-----5:R-:W-:-:S03]  /*14c80*/  SHF.R.S32.HI R35, RZ, 0x1f, R32 ;  /* 0x0000001fff237819 */ /* 0x020fc60000011420 */
[----:B0-----:R-:W-:-:S04]  /*14c90*/  @!P0 IMAD.WIDE.U32 R6, R32, R2, R6 ;  /* 0x0000000220068225 */ /* 0x001fc800078e0006 */
[----:B------:R-:W-:-:S04]  /*14ca0*/  @!P0 IMAD R2, R35, R2, RZ ;  /* 0x0000000223028224 */ /* 0x000fc800078e02ff */
[----:B------:R-:W-:Y:S01]  /*14cb0*/  @!P0 IMAD R3, R32, R3, R2 ;  /* 0x0000000320038224 */ /* 0x000fe200078e0202 */
[----:B-1----:R-:W-:-:S03]  /*14cc0*/  @!P0 LEA R4, P1, R6, R4, 0x2 ;  /* 0x0000000406048211 */ /* 0x002fc600078210ff */
[----:B------:R-:W-:-:S05]  /*14cd0*/  @!P0 IMAD.IADD R3, R7, 0x1, R3 ;  /* 0x0000000107038824 */ /* 0x000fca00078e0203 */
[----:B------:R-:W-:-:S05]  /*14ce0*/  @!P0 LEA.HI.X R5, R6, R5, R3, 0x2, P1 ;  /* 0x0000000506058211 */ /* 0x000fca00008f1403 */
[----:B------:R-:W2:Y:S01]  /*14cf0*/  @!P0 LDG.E R11, desc[UR60][R4.64] ;  /* 0x0000003c040b8981 */ /* 0x000ea2000c1e1900 */
[----:B------:R-:W0:Y:S01]  /*14d00*/  S2R R20, SR_TID.X ;  /* 0x0000000000147919 */ /* 0x000e220000002100 */
[----:B------:R-:W-:Y:S01]  /*14d10*/  IMAD.MOV R2, RZ, RZ, -R9 ;  /* 0x000000ffff027224 */ /* 0x000fe200078e0a09 */
[----:B------:R-:W-:-:S03]  /*14d20*/  ISETP.GT.U32.AND P1, PT, R31, 0x5f, PT ;  /* 0x0000005f1f00780c */ /* 0x000fc60003f24070 */
[----:B------:R-:W-:Y:S01]  /*14d30*/  IMAD R0, R10, R2, R0 ;  /* 0x000000020a007224 */ /* 0x000fe200078e0200 */
[----:B---3--:R-:W-:-:S04]  /*14d40*/  ISETP.NE.AND P0, PT, R21, 0x3, PT ;  /* 0x000000031500780c */ /* 0x008fc80003f05270 */
[----:B------:R-:W-:Y:S05]  /*14d50*/  STL [R1+0x4], R0 ;  /* 0x0000040001007387 */ /* 0x000fea0000100800 */
[----:B------:R-:W-:-:S04]  /*14d60*/  @P1 LOP3.LUT R22, R22, 0x20, RZ, 0xfc, !PT ;  /* 0x0000002016161812 */ /* 0x000fc800078efcff */
[----:B------:R-:W-:-:S04]  /*14d70*/  LOP3.LUT R22, R22, 0xffffffbf, RZ, 0xc0, !PT ;  /* 0xffffffbf16167812 */ /* 0x000fc800078ec0ff */
[----:B------:R-:W-:-:S04]  /*14d80*/  @P0 LOP3.LUT R22, R22, 0x40, RZ, 0xfc, !PT ;  /* 0x0000004016160812 */ /* 0x000fc800078efcff */
[----:B------:R-:W-:Y:S01]  /*14d90*/  LOP3.LUT R22, R22, 0xfffffffe, RZ, 0xc0, !PT ;  /* 0xfffffffe16167812 */ /* 0x000fe200078ec0ff */
[----:B------:R-:W-:Y:S01]  /*14da0*/  UMOV UR5, 0xffffffff ;  /* 0xffffffff00057882 */ /* 0x000fe20000000000 */
[----:B--2---:R0:W-:Y:S02]  /*14db0*/  STL [R1], R11 ;  /* 0x0000000b01007387 */ /* 0x0041e40000100800 */
[C---:B0-----:R-:W-:Y:S02]  /*14dc0*/  IMAD.SHL.U32 R11, R20.reuse, 0x8, RZ ;  /* 0x00000008140b7824 */ /* 0x041fe400078e00ff */
[----:B------:R-:W-:-:S03]  /*14dd0*/  IMAD.SHL.U32 R20, R20, 0x8, RZ ;  /* 0x0000000814147824 */ /* 0x000fc600078e00ff */
[----:B------:R-:W-:Y:S02]  /*14de0*/  LOP3.LUT R11, R11, 0x38, RZ, 0xc0, !PT ;  /* 0x000000380b0b7812 */ /* 0x000fe400078ec0ff */
[----:B------:R-:W-:Y:S02]  /*14df0*/  LOP3.LUT R20, R20, 0x38, RZ, 0xc0, !PT ;  /* 0x0000003814147812 */ /* 0x000fe400078ec0ff */
[----:B------:R-:W-:Y:S02]  /*14e00*/  ISETP.GE.AND P1, PT, R11, UR4, PT ;  /* 0x000000040b007c0c */ /* 0x000fe4000bf26270 */
[----:B------:R-:W-:-:S04]  /*14e10*/  LOP3.LUT R12, R20, 0x40, RZ, 0xfc, !PT ;  /* 0x00000040140c7812 */ /* 0x000fc800078efcff */
[----:B------:R-:W-:Y:S02]  /*14e20*/  ISETP.GE.AND P2, PT, R12, UR4, PT ;  /* 0x000000040c007c0c */ /* 0x000fe4000bf46270 */
[----:B------:R-:W-:-:S05]  /*14e30*/  LOP3.LUT R12, R11, 0x80, RZ, 0xfc, !PT ;  /* 0x000000800b0c7812 */ /* 0x000fca00078efcff */
[----:B------:R-:W-:-:S04]  /*14e40*/  @P1 LOP3.LUT R22, R22, 0x1, RZ, 0xfc, !PT ;  /* 0x0000000116161812 */ /* 0x000fc800078efcff */
[----:B------:R-:W-:Y:S02]  /*14e50*/  LOP3.LUT R22, R22, 0xffffffef, RZ, 0xc0, !PT ;  /* 0xffffffef16167812 */ /* 0x000fe400078ec0ff */
[----:B------:R-:W-:Y:S02]  /*14e60*/  LOP3.LUT R11, R11, 0xc0, RZ, 0xfc, !PT ;  /* 0x000000c00b0b7812 */ /* 0x000fe400078efcff */
[----:B------:R-:W-:Y:S02]  /*14e70*/  ISETP.GE.AND P3, PT, R12, UR4, PT ;  /* 0x000000040c007c0c */ /* 0x000fe4000bf66270 */
[----:B------:R-:W-:Y:S02]  /*14e80*/  @P2 LOP3.LUT R22, R22, 0x10, RZ, 0xfc, !PT ;  /* 0x0000001016162812 */ /* 0x000fe400078efcff */
[----:B------:R-:W-:Y:S02]  /*14e90*/  ISETP.GE.AND P2, PT, R11, UR4, PT ;  /* 0x000000040b007c0c */ /* 0x000fe4000bf46270 */
[----:B------:R-:W-:-:S04]  /*14ea0*/  LOP3.LUT R22, R22, 0xfffffffb, RZ, 0xc0, !PT ;  /* 0xfffffffb16167812 */ /* 0x000fc800078ec0ff */
[----:B------:R-:W-:-:S04]  /*14eb0*/  LOP3.LUT R22, R22, 0xfffffff7, RZ, 0xc0, !PT ;  /* 0xfffffff716167812 */ /* 0x000fc800078ec0ff */
[----:B------:R-:W-:-:S04]  /*14ec0*/  @P3 LOP3.LUT R22, R22, 0x8, RZ, 0xfc, !PT ;  /* 0x0000000816163812 */ /* 0x000fc800078efcff */
[----:B------:R-:W-:Y:S01]  /*14ed0*/  @P2 LOP3.LUT R22, R22, 0x4, RZ, 0xfc, !PT ;  /* 0x0000000416162812 */ /* 0x000fe200078efcff */
[----:B------:R-:W-:Y:S06]  /*14ee0*/  BRA.DIV UR5, `(.L_x_1593) ;  /* 0x0000005a05f87947 */ /* 0x000fec000b800000 */
.L_x_1733:
[----:B------:R-:W-:Y:S02]  /*14ef0*/  SEL R0, RZ, 0x1, P1 ;  /* 0x00000001ff007807 */ /* 0x000fe40000800000 */
[----:B------:R-:W-:-:S03]  /*14f00*/  SHF.R.S32.HI R29, RZ, 0x1f, R18 ;  /* 0x0000001fff1d7819 */ /* 0x000fc60000011412 */
[----:B------:R0:W-:Y:S01]  /*14f10*/  STL [R1+0x64], R0 ;  /* 0x0000640001007387 */ /* 0x0001e20000100800 */
[----:B------:R-:W-:Y:S05]  /*14f20*/  @!P0 BRA `(.L_x_1594) ;  /* 0x0000000000048947 */ /* 0x000fea0003800000 */
[----:B------:R-:W-:Y:S01]  /*14f30*/  BPT.TRAP 0x1 ;  /* 0x000000040000795c */ /* 0x000fe20000300000 */
.L_x_1594:
[----:B------:R-:W-:Y:S01]  /*14f40*/  IMAD R30, R25, 0x8, R23 ;  /* 0x00000008191e7824 */ /* 0x000fe200078e0217 */
[----:B0-----:R-:W-:Y:S01]  /*14f50*/  SHF.L.U32 R0, R27, 0x1f, RZ ;  /* 0x0000001f1b007819 */ /* 0x001fe200000006ff */
[----:B------:R-:W-:Y:S03]  /*14f60*/  BSSY B0, `(.L_x_1595) ;  /* 0x0000003000007945 */ /* 0x000fe60003800000 */
[----:B------:R-:W0:Y:S02]  /*14f70*/  SYNCS.PHASECHK.TRANS64.TRYWAIT P0, [R30+URZ+0x32440], R0 ;  /* 0x032440001e0075a7 */ /* 0x000e24000800017f */
[----:B0-----:R-:W-:Y:S05]  /*14f80*/  @!P0 BRA `(.L_x_1596) ;  /* 0x0000005c00048947 */ /* 0x001fea0003800000 */
.L_x_1734:
[----:B------:R-:W-:Y:S05]  /*14f90*/  BSYNC B0 ;  /* 0x0000000000007941 */ /* 0x000fea0003800000 */
.L_x_1595:
[----:B------:R-:W0:Y:S01]  /*14fa0*/  LDL R2, [R1+0x4] ;  /* 0x0000040001027983 */ /* 0x000e220000100800 */
[----:B------:R-:W-:-:S03]  /*14fb0*/  ULDC.64 UR4, c[0x0][0x300] ;  /* 0x0000c00000047ab9 */ /* 0x000fc60000000a00 */
[----:B------:R-:W2:Y:S04]  /*14fc0*/  LDL R4, [R1] ;  /* 0x0000000001047983 */ /* 0x000ea80000100800 */
[----:B------:R-:W3:Y:S01]  /*14fd0*/  LDL R7, [R1+0x14] ;  /* 0x0000140001077983 */ /* 0x000ee20000100800 */
[----:B------:R-:W-:Y:S02]  /*14fe0*/  LOP3.LUT R22, R22, 0xfffffffd, RZ, 0xc0, !PT ;  /* 0xfffffffd16167812 */ /* 0x000fe400078ec0ff */
[----:B0-----:R-:W-:Y:S02]  /*14ff0*/  SHF.R.S32.HI R0, RZ, 0x1f, R2 ;  /* 0x0000001fff007819 */ /* 0x001fe40000011402 */
[----:B--2---:R-:W-:-:S03]  /*15000*/  SHF.R.S32.HI R5, RZ, 0x1f, R4 ;  /* 0x0000001fff057819 */ /* 0x004fc60000011404 */
[----:B------:R0:W-:Y:S01]  /*15010*/  STL [R1+0x4c], R0 ;  /* 0x00004c0001007387 */ /* 0x0001e20000100800 */
[----:B---3--:R-:W-:-:S03]  /*15020*/  IMAD R31, R8, -0x60, R7 ;  /* 0xffffffa0081f7824 */ /* 0x008fc600078e0207 */
[----:B------:R1:W-:Y:S01]  /*15030*/  STL [R1+0x54], R5 ;  /* 0x0000540501007387 */ /* 0x0003e20000100800 */
[----:B0-----:R-:W-:-:S04]  /*15040*/  IMAD R0, R0, UR4, RZ ;  /* 0x0000000400007c24 */ /* 0x001fc8000f8e02ff */
[C---:B------:R-:W-:Y:S02]  /*15050*/  IMAD R0, R2.reuse, UR5, R0 ;  /* 0x0000000502007c24 */ /* 0x040fe4000f8e0200 */
[----:B------:R-:W-:Y:S01]  /*15060*/  IMAD.WIDE.U32 R2, R2, UR4, RZ ;  /* 0x0000000402027c25 */ /* 0x000fe2000f8e00ff */
[----:B------:R-:W-:-:S03]  /*15070*/  ULDC.64 UR4, c[0x0][0x310] ;  /* 0x0000c40000047ab9 */ /* 0x000fc60000000a00 */
[----:B------:R-:W-:Y:S02]  /*15080*/  IMAD.IADD R3, R3, 0x1, R0 ;  /* 0x0000000103037824 */ /* 0x000fe400078e0200 */
[----:B------:R-:W-:Y:S02]  /*15090*/  IMAD R0, R5, UR4, RZ ;  /* 0x0000000405007c24 */ /* 0x000fe4000f8e02ff */
[----:B------:R-:W-:-:S04]  /*150a0*/  IMAD.WIDE.U32 R2, R4, UR4, R2 ;  /* 0x0000000404027c25 */ /* 0x000fc8000f8e0002 */
[----:B------:R-:W-:Y:S01]  /*150b0*/  IMAD R0, R4, UR5, R0 ;  /* 0x0000000504007c24 */ /* 0x000fe2000f8e0200 */
[----:B------:R-:W-:Y:S01]  /*150c0*/  ULDC.64 UR4, c[0x0][0x308] ;  /* 0x0000c20000047ab9 */ /* 0x000fe20000000a00 */
[----:B------:R-:W1:Y:S02]  /*150d0*/  S2R R4, SR_TID.X ;  /* 0x0000000000047919 */ /* 0x000e640000002100 */
[----:B------:R-:W-:Y:S02]  /*150e0*/  IMAD.IADD R3, R3, 0x1, R0 ;  /* 0x0000000103037824 */ /* 0x000fe400078e0200 */
[----:B------:R-:W-:Y:S02]  /*150f0*/  IMAD R0, R29, UR4, RZ ;  /* 0x000000041d007c24 */ /* 0x000fe4000f8e02ff */
[----:B------:R-:W-:-:S04]  /*15100*/  IMAD.WIDE.U32 R2, R18, UR4, R2 ;  /* 0x0000000412027c25 */ /* 0x000fc8000f8e0002 */
[----:B------:R-:W-:Y:S01]  /*15110*/  IMAD R0, R18, UR5, R0 ;  /* 0x0000000512007c24 */ /* 0x000fe2000f8e0200 */
[----:B------:R-:W-:Y:S01]  /*15120*/  ULDC.64 UR4, c[0x0][0x2e8] ;  /* 0x0000ba0000047ab9 */ /* 0x000fe20000000a00 */
[----:B-1----:R-:W-:Y:S02]  /*15130*/  LOP3.LUT R5, R4, 0x7f, RZ, 0xc0, !PT ;  /* 0x0000007f04057812 */ /* 0x002fe400078ec0ff */
[----:B------:R-:W-:Y:S01]  /*15140*/  IMAD.IADD R4, R3, 0x1, R0 ;  /* 0x0000000103047824 */ /* 0x000fe200078e0200 */
[C---:B------:R-:W-:Y:S01]  /*15150*/  LEA R0, P0, R2.reuse, UR4, 0x1 ;  /* 0x0000000402007c11 */ /* 0x040fe2000f8008ff */
[----:B------:R-:W-:Y:S01]  /*15160*/  ULDC UR4, c[0x0][0x2f4] ;  /* 0x0000bd0000047ab9 */ /* 0x000fe20000000800 */
[----:B------:R-:W-:Y:S02]  /*15170*/  SHF.R.U32.HI R6, RZ, 0x3, R5 ;  /* 0x00000003ff067819 */ /* 0x000fe40000011605 */
[----:B------:R-:W0:Y:S01]  /*15180*/  S2R R5, SR_TID.X ;  /* 0x0000000000057919 */ /* 0x000e220000002100 */
[----:B------:R-:W-:Y:S01]  /*15190*/  LEA.HI.X R4, R2, UR5, R4, 0x1, P0 ;  /* 0x0000000502047c11 */ /* 0x000fe200080f0c04 */
[----:B------:R-:W-:Y:S01]  /*151a0*/  UMOV UR5, 0xffffffff ;  /* 0xffffffff00057882 */ /* 0x000fe20000000000 */
[----:B------:R-:W-:-:S04]  /*151b0*/  IADD3 R31, -R6, R31, RZ ;  /* 0x0000001f061f7210 */ /* 0x000fc80007ffe1ff */
        /* <DEDUP_REMOVED lines=59> */
.L_x_1748:
        /* <DEDUP_REMOVED lines=10> */
.L_x_1598:
        /* <DEDUP_REMOVED lines=11> */
.L_x_1599:
[----:B------:R1:W5:Y:S01]  /*156c0*/  LDL.LU R0, [R1+0x20] ;  /* 0x0000200001007983 */ /* 0x0003620000300800 */
[----:B------:R1:W-:Y:S02]  /*156d0*/  SYNCS.ARRIVE.TRANS64.A1T0 RZ, [R30+URZ+0x32430], RZ ;  /* 0x032430ff1eff79a7 */ /* 0x0003e4000810003f */
[----:B------:R-:W-:Y:S05]  /*156e0*/  WARPSYNC.ALL ;  /* 0x0000000000007948 */ /* 0x000fea0003800000 */
[----:B------:R-:W-:Y:S01]  /*156f0*/  ULDC.64 UR4, c[0x0][0xaf8] ;  /* 0x0002be0000047ab9 */ /* 0x000fe20000000a00 */
[----:B------:R-:W-:Y:S01]  /*15700*/  BSSY B6, `(.L_x_1600) ;  /* 0x000001d000067945 */ /* 0x000fe20003800000 */
[----:B------:R-:W-:Y:S01]  /*15710*/  BAR.SYNC.DEFER_BLOCKING 0x8, 0x180 ;  /* 0x0206000000007b1d */ /* 0x000fe20000010000 */
[----:B------:R-:W-:-:S04]  /*15720*/  ISETP.NE.U32.AND P0, PT, RZ, UR4, PT ;  /* 0x00000004ff007c0c */ /* 0x000fc8000bf05070 */
[----:B------:R-:W-:-:S04]  /*15730*/  ISETP.NE.AND.EX P0, PT, RZ, UR5, PT, P0 ;  /* 0x00000005ff007c0c */ /* 0x000fc8000bf05300 */
[----:B0-----:R-:W-:-:S05]  /*15740*/  SEL R3, R36, RZ, !P0 ;  /* 0x000000ff24037207 */ /* 0x001fca0004000000 */
[----:B------:R0:W-:Y:S01]  /*15750*/  STL [R1+0x10], R3 ;  /* 0x0000100301007387 */ /* 0x0001e20000100800 */
[----:B-----5:R-:W-:Y:S01]  /*15760*/  SEL R2, R0, RZ, !P0 ;  /* 0x000000ff00027207 */ /* 0x020fe20004000000 */
[----:B------:R-:W-:-:S04]  /*15770*/  VIADD R0, R23, 0x18400 ;  /* 0x0001840017007836 */ /* 0x000fc80000000000 */
[----:B------:R0:W-:Y:S01]  /*15780*/  STL [R1+0x3c], R2 ;  /* 0x00003c0201007387 */ /* 0x0001e20000100800 */
        /* <DEDUP_REMOVED lines=20> */
.L_x_1601:
[----:B------:R-:W-:Y:S05]  /*158d0*/  BSYNC B6 ;  /* 0x0000000000067941 */ /* 0x000fea0003800000 */
.L_x_1600:
[----:B0-----:R-:W2:Y:S01]  /*158e0*/  LDL R0, [R1+0x34] ;  /* 0x0000340001007983 */ /* 0x001ea20000100800 */
[----:B------:R-:W0:Y:S03]  /*158f0*/  LDC R6, c[0x0][0x448] ;  /* 0x00011200ff067b82 */ /* 0x000e260000000800 */
[----:B------:R-:W3:Y:S04]  /*15900*/  LDL R21, [R1+0x3c] ;  /* 0x00003c0001157983 */ /* 0x000ee80000100800 */
[----:B------:R-:W4:Y:S01]  /*15910*/  LDL R20, [R1+0x10] ;  /* 0x0000100001147983 */ /* 0x000f220000100800 */
[----:B------:R-:W1:Y:S01]  /*15920*/  S2R R2, SR_TID.X ;  /* 0x0000000000027919 */ /* 0x000e620000002100 */
[----:B------:R-:W-:Y:S01]  /*15930*/  IMAD.SHL.U32 R17, R17, 0x80, RZ ;  /* 0x0000008011117824 */ /* 0x000fe200078e00ff */
[----:B------:R-:W-:Y:S01]  /*15940*/  ULDC.64 UR4, c[0x0][0x298] ;  /* 0x0000a60000047ab9 */ /* 0x000fe20000000a00 */
[----:B------:R0:W5:Y:S02]  /*15950*/  LDL R9, [R1+0x18] ;  /* 0x0000180001097983 */ /* 0x0001640000100800 */
[----:B0-----:R-:W-:-:S13]  /*15960*/  ISETP.NE.AND P0, PT, R6, 0x1, PT ;  /* 0x000000010600780c */ /* 0x001fda0003f05270 */
[----:B------:R-:W0:Y:S01]  /*15970*/  @P0 LDC R3, c[0x0][0x450] ;  /* 0x00011400ff030b82 */ /* 0x000e220000000800 */
[----:B-1----:R-:W-:-:S04]  /*15980*/  LOP3.LUT R2, R2, 0x7f, RZ, 0xc0, !PT ;  /* 0x0000007f02027812 */ /* 0x002fc800078ec0ff */
[----:B------:R-:W-:Y:S01]  /*15990*/  SHF.R.U32.HI R2, RZ, 0x3, R2 ;  /* 0x00000003ff027819 */ /* 0x000fe20000011602 */
[----:B------:R-:W1:Y:S02]  /*159a0*/  S2R R5, SR_TID.X ;  /* 0x0000000000057919 */ /* 0x000e640000002100 */
[----:B-1----:R-:W-:-:S05]  /*159b0*/  IMAD.SHL.U32 R7, R5, 0x8, RZ ;  /* 0x0000000805077824 */ /* 0x002fca00078e00ff */
[----:B------:R-:W-:Y:S01]  /*159c0*/  LOP3.LUT R7, R7, 0x38, RZ, 0xc0, !PT ;  /* 0x0000003807077812 */ /* 0x000fe200078ec0ff */
[----:B--2---:R-:W-:Y:S02]  /*159d0*/  IMAD.MOV.U32 R4, RZ, RZ, R0 ;  /* 0x000000ffff047224 */ /* 0x004fe400078e0000 */
[----:B------:R-:W1:Y:S02]  /*159e0*/  S2R R0, SR_TID.X ;  /* 0x0000000000007919 */ /* 0x000e640000002100 */
[----:B-1----:R-:W-:-:S05]  /*159f0*/  IMAD.SHL.U32 R0, R0, 0x10, RZ ;  /* 0x0000001000007824 */ /* 0x002fca00078e00ff */
[----:B------:R-:W-:Y:S02]  /*15a00*/  LOP3.LUT R0, R2, 0x70, R0, 0xf8, !PT ;  /* 0x0000007002007812 */ /* 0x000fe400078ef800 */
[----:B------:R-:W1:Y:S02]  /*15a10*/  @P0 LDC R2, c[0x0][0x44c] ;  /* 0x00011300ff020b82 */ /* 0x000e640000000800 */
[----:B------:R-:W-:Y:S01]  /*15a20*/  LOP3.LUT R36, R0, R17, RZ, 0xfc, !PT ;  /* 0x0000001100247212 */ /* 0x000fe200078efcff */
[----:B------:R-:W-:-:S04]  /*15a30*/  IMAD R4, R4, UR4, RZ ;  /* 0x0000000404047c24 */ /* 0x000fc8000f8e02ff */
[----:B------:R-:W-:Y:S02]  /*15a40*/  IMAD.MOV.U32 R0, RZ, RZ, R36 ;  /* 0x000000ffff007224 */ /* 0x000fe400078e0024 */
[----:B------:R-:W-:Y:S02]  /*15a50*/  IMAD R4, R37, UR5, R4 ;  /* 0x0000000525047c24 */ /* 0x000fe4000f8e0204 */
[----:B-1----:R-:W-:-:S05]  /*15a60*/  @P0 IMAD.HI.U32 R2, R36, R2, RZ ;  /* 0x0000000224020227 */ /* 0x002fca00078e00ff */
[----:B0-----:R-:W-:Y:S01]  /*15a70*/  @P0 SHF.R.U32.HI R0, RZ, R3, R2 ;  /* 0x00000003ff000219 */ /* 0x001fe20000011602 */
        /* <DEDUP_REMOVED lines=9> */
[----:B----4-:R-:W-:-:S04]  /*15b10*/  IMAD.WIDE.U32 R2, R20, UR4, R2 ;  /* 0x0000000414027c25 */ /* 0x010fc8000f8e0002 */
[----:B------:R-:W-:Y:S01]  /*15b20*/  IMAD R4, R20, UR5, R4 ;  /* 0x0000000514047c24 */ /* 0x000fe2000f8e0204 */
[----:B------:R-:W-:-:S03]  /*15b30*/  ULDC.64 UR4, c[0x0][0x2d0] ;  /* 0x0000b40000047ab9 */ /* 0x000fc60000000a00 */
[----:B------:R-:W-:Y:S01]  /*15b40*/  IMAD.IADD R3, R3, 0x1, R4 ;  /* 0x0000000103037824 */ /* 0x000fe200078e0204 */
[----:B------:R-:W-:-:S05]  /*15b50*/  SHF.R.S32.HI R4, RZ, 0x1f, R0 ;  /* 0x0000001fff047819 */ /* 0x000fca0000011400 */
[----:B------:R-:W-:Y:S02]  /*15b60*/  IMAD R4, R4, UR4, RZ ;  /* 0x0000000404047c24 */ /* 0x000fe4000f8e02ff */
[----:B------:R-:W-:-:S04]  /*15b70*/  IMAD.WIDE.U32 R2, R0, UR4, R2 ;  /* 0x0000000400027c25 */ /* 0x000fc8000f8e0002 */
[----:B------:R-:W-:Y:S01]  /*15b80*/  IMAD R4, R0, UR5, R4 ;  /* 0x0000000500047c24 */ /* 0x000fe2000f8e0204 */
[----:B------:R-:W-:Y:S01]  /*15b90*/  ULDC.64 UR4, c[0x0][0x2c8] ;  /* 0x0000b20000047ab9 */ /* 0x000fe20000000a00 */
[----:B------:R-:W-:-:S04]  /*15ba0*/  IMAD.MOV R0, RZ, RZ, -R0 ;  /* 0x000000ffff007224 */ /* 0x000fc800078e0a00 */
[----:B------:R-:W-:Y:S02]  /*15bb0*/  IMAD R0, R6, R0, R36 ;  /* 0x0000000006007224 */ /* 0x000fe400078e0224 */
[----:B------:R-:W-:-:S03]  /*15bc0*/  IMAD.IADD R3, R3, 0x1, R4 ;  /* 0x0000000103037824 */ /* 0x000fc600078e0204 */
[----:B------:R-:W-:Y:S01]  /*15bd0*/  SHF.R.S32.HI R4, RZ, 0x1f, R0 ;  /* 0x0000001fff047819 */ /* 0x000fe20000011400 */
[----:B------:R-:W-:-:S04]  /*15be0*/  IMAD.WIDE.U32 R2, R0, UR4, R2 ;  /* 0x0000000400027c25 */ /* 0x000fc8000f8e0002 */
[----:B------:R-:W-:-:S04]  /*15bf0*/  IMAD R4, R4, UR4, RZ ;  /* 0x0000000404047c24 */ /* 0x000fc8000f8e02ff */
        /* <DEDUP_REMOVED lines=14> */
[----:B------:R-:W1:Y:S03]  /*15ce0*/  SHFL.IDX PT, R4, R3, RZ, 0x181f ;  /* 0x00181fff03047589 */ /* 0x000e6600000e0000 */
[C---:B------:R-:W-:Y:S01]  /*15cf0*/  VIADD R6, R17.reuse, 0x10 ;  /* 0x0000001011067836 */ /* 0x040fe20000000000 */
[C---:B------:R-:W-:Y:S01]  /*15d00*/  ISETP.GE.AND P0, PT, R17.reuse, R2, PT ;  /* 0x000000021100720c */ /* 0x040fe20003f06270 */
[----:B------:R-:W-:-:S03]  /*15d10*/  VIADD R8, R17, 0x30 ;  /* 0x0000003011087836 */ /* 0x000fc60000000000 */
[----:B------:R2:W-:Y:S09]  /*15d20*/  STL [R1+0x20], R6 ;  /* 0x0000200601007387 */ /* 0x0005f20000100800 */
        /* <DEDUP_REMOVED lines=8> */
[----:B--2---:R-:W-:-:S05]  /*15db0*/  VIADD R6, R17, 0x20 ;  /* 0x0000002011067836 */ /* 0x004fca0000000000 */
[----:B------:R-:W-:Y:S04]  /*15dc0*/  STL [R1+0x24], R6 ;  /* 0x0000240601007387 */ /* 0x000fe80000100800 */
[----:B------:R-:W-:Y:S04]  /*15dd0*/  STL [R1+0x28], R8 ;  /* 0x0000280801007387 */ /* 0x000fe80000100800 */
[----:B0-----:R-:W0:Y:S04]  /*15de0*/  SHFL.IDX PT, R5, R0, 0x1, 0x181f ;  /* 0x00381f0000057f89 */ /* 0x001e2800000e0000 */
[----:B------:R-:W1:Y:S01]  /*15df0*/  SHFL.IDX PT, R4, R3, 0x1, 0x181f ;  /* 0x00381f0003047f89 */ /* 0x000e6200000e0000 */
[----:B0-----:R-:W-:-:S05]  /*15e00*/  @!P0 LEA R5, P2, R7, R5, 0x1 ;  /* 0x0000000507058211 */ /* 0x001fca00078408ff */
[----:B-1----:R-:W-:-:S05]  /*15e10*/  @!P0 IMAD.X R4, RZ, RZ, R4, P2 ;  /* 0x000000ffff048224 */ /* 0x002fca00010e0604 */
[----:B------:R-:W-:-:S04]  /*15e20*/  @!P0 LOP3.LUT R5, R5, R4, RZ, 0x3c, !PT ;  /* 0x0000000405058212 */ /* 0x000fc800078e3cff */
[----:B------:R-:W-:-:S04]  /*15e30*/  @!P0 LOP3.LUT R4, R5, R4, RZ, 0x3c, !PT ;  /* 0x0000000405048212 */ /* 0x000fc800078e3cff */
[----:B------:R-:W-:-:S05]  /*15e40*/  @!P0 LOP3.LUT R5, R5, R4, RZ, 0x3c, !PT ;  /* 0x0000000405058212 */ /* 0x000fca00078e3cff */
[----:B------:R0:W-:Y:S01]  /*15e50*/  @!P0 LDGSTS.E.BYPASS.LTC128B.128 [R26+0x18c00], desc[UR60][R4.64], !P1 ;  /* 0x18c00000041a8fae */ /* 0x0001e2000c901d7c */
[----:B------:R-:W-:-:S03]  /*15e60*/  ISETP.GE.AND P0, PT, R6, R2, PT ;  /* 0x000000020600720c */ /* 0x000fc60003f06270 */
[----:B------:R-:W-:Y:S04]  /*15e70*/  SHFL.IDX PT, R6, R3, 0x3, 0x181f ;  /* 0x00781f0003067f89 */ /* 0x000fe800000e0000 */
[----:B0-----:R-:W0:Y:S04]  /*15e80*/  SHFL.IDX PT, R5, R0, 0x2, 0x181f ;  /* 0x00581f0000057f89 */ /* 0x001e2800000e0000 */
[----:B------:R-:W1:Y:S02]  /*15e90*/  SHFL.IDX PT, R4, R3, 0x2, 0x181f ;  /* 0x00581f0003047f89 */ /* 0x000e6400000e0000 */
[----:B0-----:R-:W-:-:S04]  /*15ea0*/  @!P0 LEA R5, P2, R7, R5, 0x1 ;  /* 0x0000000507058211 */ /* 0x001fc800078408ff */
[----:B-1----:R-:W-:-:S04]  /*15eb0*/  @!P0 IADD3.X R4, RZ, R4, RZ, P2, !PT ;  /* 0x00000004ff048210 */ /* 0x002fc800017fe4ff */
[----:B------:R-:W-:-:S04]  /*15ec0*/  @!P0 LOP3.LUT R5, R5, R4, RZ, 0x3c, !PT ;  /* 0x0000000405058212 */ /* 0x000fc800078e3cff */
[----:B------:R-:W-:-:S04]  /*15ed0*/  @!P0 LOP3.LUT R4, R5, R4, RZ, 0x3c, !PT ;  /* 0x0000000405048212 */ /* 0x000fc800078e3cff */
[----:B------:R-:W-:-:S05]  /*15ee0*/  @!P0 LOP3.LUT R5, R5, R4, RZ, 0x3c, !PT ;  /* 0x0000000405058212 */ /* 0x000fca00078e3cff */
[----:B------:R0:W-:Y:S01]  /*15ef0*/  @!P0 LDGSTS.E.BYPASS.LTC128B.128 [R26+0x19400], desc[UR60][R4.64], !P1 ;  /* 0x19400000041a8fae */ /* 0x0001e2000c901d7c */
[----:B------:R-:W-:Y:S01]  /*15f00*/  ISETP.GE.AND P0, PT, R8, R2, PT ;  /* 0x000000020800720c */ /* 0x000fe20003f06270 */
[----:B------:R-:W-:-:S05]  /*15f10*/  VIADD R8, R17, 0x40 ;  /* 0x0000004011087836 */ /* 0x000fca0000000000 */
[----:B------:R-:W-:Y:S04]  /*15f20*/  STL [R1+0x2c], R8 ;  /* 0x00002c0801007387 */ /* 0x000fe80000100800 */
[----:B0-----:R-:W0:Y:S03]  /*15f30*/  SHFL.IDX PT, R4, R0, 0x3, 0x181f ;  /* 0x00781f0000047f89 */ /* 0x001e2600000e0000 */
[----:B0-----:R-:W-:-:S05]  /*15f40*/  @!P0 LEA R5, P2, R7, R4, 0x1 ;  /* 0x0000000407058211 */ /* 0x001fca00078408ff */
[----:B------:R-:W-:Y:S02]  /*15f50*/  @!P0 IMAD.X R4, RZ, RZ, R6, P2 ;  /* 0x000000ffff048224 */ /* 0x000fe400010e0606 */
[----:B------:R-:W-:Y:S03]  /*15f60*/  SHFL.IDX PT, R6, R3, 0x4, 0x181f ;  /* 0x00981f0003067f89 */ /* 0x000fe600000e0000 */
        /* <DEDUP_REMOVED lines=22> */
[-C--:B------:R-:W-:Y:S01]  /*160d0*/  @!P0 LOP3.LUT R5, R5, R4.reuse, RZ, 0x3c, !PT ;  /* 0x0000000405058212 */ /* 0x080fe200078e3cff */
[----:B------:R-:W-:Y:S03]  /*160e0*/  SHFL.IDX PT, R3, R3, 0x7, 0x181f ;  /* 0x00f81f0003037f89 */ /* 0x000fe600000e0000 */
[----:B------:R-:W-:-:S04]  /*160f0*/  @!P0 LOP3.LUT R4, R5, R4, RZ, 0x3c, !PT ;  /* 0x0000000405048212 */ /* 0x000fc800078e3cff */
[----:B------:R-:W-:-:S05]  /*16100*/  @!P0 LOP3.LUT R5, R5, R4, RZ, 0x3c, !PT ;  /* 0x0000000405058212 */ /* 0x000fca00078e3cff */
[----:B------:R0:W-:Y:S01]  /*16110*/  @!P0 LDGSTS.E.BYPASS.LTC128B.128 [R26+0x1ac00], desc[UR60][R4.64], !P1 ;  /* 0x1ac00000041a8fae */ /* 0x0001e2000c901d7c */
[----:B------:R-:W-:-:S03]  /*16120*/  ISETP.GE.AND P0, PT, R8, R2, PT ;  /* 0x000000020800720c */ /* 0x000fc60003f06270 */
[----:B0-----:R-:W0:Y:S04]  /*16130*/  SHFL.IDX PT, R4, R0, 0x6, 0x181f ;  /* 0x00d81f0000047f89 */ /* 0x001e2800000e0000 */
[----:B------:R-:W1:Y:S06]  /*16140*/  SHFL.IDX PT, R0, R0, 0x7, 0x181f ;  /* 0x00f81f0000007f89 */ /* 0x000e6c00000e0000 */
[----:B0-----:R-:W-:-:S05]  /*16150*/  @!P0 LEA R5, P2, R7, R4, 0x1 ;  /* 0x0000000407058211 */ /* 0x001fca00078408ff */
[----:B------:R-:W-:-:S05]  /*16160*/  @!P0 IMAD.X R4, RZ, RZ, R6, P2 ;  /* 0x000000ffff048224 */ /* 0x000fca00010e0606 */
[----:B------:R-:W-:-:S04]  /*16170*/  @!P0 LOP3.LUT R5, R5, R4, RZ, 0x3c, !PT ;  /* 0x0000000405058212 */ /* 0x000fc800078e3cff */
[----:B------:R-:W-:-:S04]  /*16180*/  @!P0 LOP3.LUT R4, R5, R4, RZ, 0x3c, !PT ;  /* 0x0000000405048212 */ /* 0x000fc800078e3cff */
[----:B------:R-:W-:-:S05]  /*16190*/  @!P0 LOP3.LUT R5, R5, R4, RZ, 0x3c, !PT ;  /* 0x0000000405058212 */ /* 0x000fca00078e3cff */
[----:B-1----:R0:W-:Y:S02]  /*161a0*/  @!P0 LDGSTS.E.BYPASS.LTC128B.128 [R26+0x1b400], desc[UR60][R4.64], !P1 ;  /* 0x1b400000041a8fae */ /* 0x0021e4000c901d7c */
.L_x_1765:
[----:B0-----:R-:W-:-:S05]  /*161b0*/  VIADD R4, R17, 0x70 ;  /* 0x0000007011047836 */ /* 0x001fca0000000000 */
[----:B------:R-:W-:Y:S01]  /*161c0*/  ISETP.GE.AND P0, PT, R4, R2, PT ;  /* 0x000000020400720c */ /* 0x000fe20003f06270 */
[----:B------:R0:W-:-:S12]  /*161d0*/  STL [R1+0x44], R4 ;  /* 0x0000440401007387 */ /* 0x0001d80000100800 */
[----:B------:R-:W-:-:S05]  /*161e0*/  @!P0 LEA R2, P2, R7, R0, 0x1 ;  /* 0x0000000007028211 */ /* 0x000fca00078408ff */
[----:B------:R-:W-:-:S05]  /*161f0*/  @!P0 IMAD.X R3, RZ, RZ, R3, P2 ;  /* 0x000000ffff038224 */ /* 0x000fca00010e0603 */
[----:B------:R-:W-:Y:S01]  /*16200*/  @!PT LDS RZ, [RZ] ;  /* 0x00000000fffff984 */ /* 0x000fe20000000800 */
[----:B------:R-:W-:Y:S01]  /*16210*/  @!PT LDS RZ, [RZ] ;  /* 0x00000000fffff984 */ /* 0x000fe20000000800 */
[----:B------:R-:W-:Y:S01]  /*16220*/  @!PT LDS RZ, [RZ] ;  /* 0x00000000fffff984 */ /* 0x000fe20000000800 */
[----:B------:R0:W-:Y:S01]  /*16230*/  @!P0 LDGSTS.E.BYPASS.LTC128B.128 [R26+0x1bc00], desc[UR60][R2.64], !P1 ;  /* 0x1bc00000021a8fae */ /* 0x0001e2000c901d7c */
[----:B------:R-:W-:Y:S01]  /*16240*/  PLOP3.LUT P0, PT, PT, PT, PT, 0x80, 0x0 ;  /* 0x000000000000781c */ /* 0x000fe20003f0f070 */
[----:B------:R-:W-:-:S12]  /*16250*/  NOP ;  /* 0x0000000000007918 */ /* 0x000fd80000000000 */
.L_x_1603:
        /* <DEDUP_REMOVED lines=17> */
[----:B------:R-:W-:Y:S01]  /*16370*/  MOV R13, RZ ;  /* 0x000000ff000d7202 */ /* 0x000fe20000000f00 */
[----:B------:R-:W0:Y:S01]  /*16380*/  LDC.64 R2, c[0x4][R2] ;  /* 0x0100000002027b82 */ /* 0x000e220000000a00 */
[----:B------:R-:W-:Y:S02]  /*16390*/  IMAD.U32 R5, RZ, RZ, UR7 ;  /* 0x00000007ff057e24 */ /* 0x000fe4000f8e00ff */
[----:B------:R-:W-:Y:S02]  /*163a0*/  IMAD.U32 R6, RZ, RZ, UR8 ;  /* 0x00000008ff067e24 */ /* 0x000fe4000f8e00ff */
[----:B------:R-:W-:-:S02]  /*163b0*/  IMAD.U32 R7, RZ, RZ, UR9 ;  /* 0x00000009ff077e24 */ /* 0x000fc4000f8e00ff */
[----:B------:R-:W-:Y:S02]  /*163c0*/  IMAD.U32 R10, RZ, RZ, UR4 ;  /* 0x00000004ff0a7e24 */ /* 0x000fe4000f8e00ff */
[----:B------:R-:W-:Y:S02]  /*163d0*/  IMAD.U32 R11, RZ, RZ, UR5 ;  /* 0x00000005ff0b7e24 */ /* 0x000fe4000f8e00ff */
[----:B------:R-:W-:Y:S02]  /*163e0*/  IMAD.MOV.U32 R8, RZ, RZ, 0x70 ;  /* 0x00000070ff087424 */ /* 0x000fe400078e00ff */
[----:B------:R-:W-:-:S07]  /*163f0*/  IMAD.MOV.U32 R12, RZ, RZ, 0x1 ;  /* 0x00000001ff0c7424 */ /* 0x000fce00078e00ff */
[----:B------:R-:W-:-:S07]  /*16400*/  LEPC R20, `(.L_x_1605) ;  /* 0x000000001014794e */ /* 0x000fce0000000000 */
[----:B0-----:R-:W-:Y:S05]  /*16410*/  CALL.ABS.NOINC R2 ;  /* 0x0000000002007343 */ /* 0x001fea0003c00000 */
.L_x_1605:
[----:B------:R-:W-:Y:S05]  /*16420*/  BSYNC B6 ;  /* 0x0000000000067941 */ /* 0x000fea0003800000 */
.L_x_1604:
[----:B0-----:R-:W2:Y:S01]  /*16430*/  LDL.LU R2, [R1+0x34] ;  /* 0x0000340001027983 */ /* 0x001ea20000300800 */
[----:B------:R-:W0:Y:S01]  /*16440*/  LDC R6, c[0x0][0x448] ;  /* 0x00011200ff067b82 */ /* 0x000e220000000800 */
[----:B------:R-:W-:Y:S02]  /*16450*/  ULDC.64 UR4, c[0x0][0x398] ;  /* 0x0000e60000047ab9 */ /* 0x000fe40000000a00 */
[----:B------:R-:W3:Y:S04]  /*16460*/  LDL.LU R21, [R1+0x3c] ;  /* 0x00003c0001157983 */ /* 0x000ee80000300800 */
[----:B------:R-:W4:Y:S01]  /*16470*/  LDL.LU R20, [R1+0x10] ;  /* 0x0000100001147983 */ /* 0x000f220000300800 */
[----:B------:R-:W-:Y:S01]  /*16480*/  IMAD.MOV.U32 R4, RZ, RZ, R36 ;  /* 0x000000ffff047224 */ /* 0x000fe200078e0024 */
[----:B------:R-:W1:Y:S01]  /*16490*/  S2R R8, SR_TID.X ;  /* 0x0000000000087919 */ /* 0x000e620000002100 */
[----:B0-----:R-:W-:-:S13]  /*164a0*/  ISETP.NE.AND P0, PT, R6, 0x1, PT ;  /* 0x000000010600780c */ /* 0x001fda0003f05270 */
[----:B------:R-:W0:Y:S01]  /*164b0*/  @P0 LDC R5, c[0x0][0x450] ;  /* 0x00011400ff050b82 */ /* 0x000e220000000800 */
[----:B-1----:R-:W-:-:S05]  /*164c0*/  IMAD.SHL.U32 R7, R8, 0x8, RZ ;  /* 0x0000000808077824 */ /* 0x002fca00078e00ff */
[----:B------:R-:W-:Y:S01]  /*164d0*/  LOP3.LUT R7, R7, 0x38, RZ, 0xc0, !PT ;  /* 0x0000003807077812 */ /* 0x000fe200078ec0ff */
[----:B--2---:R-:W-:Y:S02]  /*164e0*/  IMAD R0, R2, UR4, RZ ;  /* 0x0000000402007c24 */ /* 0x004fe4000f8e02ff */
[----:B------:R-:W-:-:S04]  /*164f0*/  IMAD.WIDE.U32 R2, R37, UR4, RZ ;  /* 0x0000000425027c25 */ /* 0x000fc8000f8e00ff */
        /* <DEDUP_REMOVED lines=11> */
[----:B------:R-:W-:Y:S01]  /*165b0*/  ULDC.64 UR4, c[0x0][0x3d0] ;  /* 0x0000f40000047ab9 */ /* 0x000fe20000000a00 */
[----:B------:R-:W-:Y:S02]  /*165c0*/  IMAD.SHL.U32 R20, R8, 0x8, RZ ;  /* 0x0000000808147824 */ /* 0x000fe400078e00ff */
[----:B------:R-:W-:Y:S02]  /*165d0*/  IMAD.IADD R3, R3, 0x1, R0 ;  /* 0x0000000103037824 */ /* 0x000fe400078e0200 */
[----:B------:R-:W1:Y:S01]  /*165e0*/  @P0 LDC R0, c[0x0][0x44c] ;  /* 0x00011300ff000b82 */ /* 0x000e620000000800 */
[----:B------:R-:W-:-:S04]  /*165f0*/  LOP3.LUT R20, R20, 0x38, RZ, 0xc0, !PT ;  /* 0x0000003814147812 */ /* 0x000fc800078ec0ff */
[C---:B------:R-:W-:Y:S02]  /*16600*/  LOP3.LUT R10, R20.reuse, 0x40, RZ, 0xfc, !PT ;  /* 0x00000040140a7812 */ /* 0x040fe400078efcff */
[C---:B------:R-:W-:Y:S02]  /*16610*/  LOP3.LUT R9, R20.reuse, 0x80, RZ, 0xfc, !PT ;  /* 0x0000008014097812 */ /* 0x040fe400078efcff */
[----:B------:R-:W-:Y:S01]  /*16620*/  LOP3.LUT R8, R20, 0xc0, RZ, 0xfc, !PT ;  /* 0x000000c014087812 */ /* 0x000fe200078efcff */
[----:B-1----:R-:W-:-:S05]  /*16630*/  @P0 IMAD.HI.U32 R0, R36, R0, RZ ;  /* 0x0000000024000227 */ /* 0x002fca00078e00ff */
[----:B0-----:R-:W-:-:S04]  /*16640*/  @P0 SHF.R.U32.HI R4, RZ, R5, R0 ;  /* 0x00000005ff040219 */ /* 0x001fc80000011600 */
[--C-:B------:R-:W-:Y:S01]  /*16650*/  SHF.R.S32.HI R5, RZ, 0x1f, R4.reuse ;  /* 0x0000001fff057819 */ /* 0x100fe20000011404 */
[----:B------:R-:W-:Y:S02]  /*16660*/  IMAD.MOV R0, RZ, RZ, -R4 ;  /* 0x000000ffff007224 */ /* 0x000fe400078e0a04 */
[----:B------:R-:W-:-:S04]  /*16670*/  IMAD.WIDE.U32 R2, R4, UR4, R2 ;  /* 0x0000000404027c25 */ /* 0x000fc8000f8e0002 */
[----:B------:R-:W-:Y:S02]  /*16680*/  IMAD R0, R6, R0, R36 ;  /* 0x0000000006007224 */ /* 0x000fe400078e0224 */
        /* <DEDUP_REMOVED lines=9> */
[C---:B------:R-:W-:Y:S01]  /*16720*/  LEA R4, P0, R2.reuse, UR4, 0x1 ;  /* 0x0000000402047c11 */ /* 0x040fe2000f8008ff */
[----:B------:R-:W-:Y:S01]  /*16730*/  IMAD.IADD R0, R3, 0x1, R0 ;  /* 0x0000000103007824 */ /* 0x000fe200078e0200 */
[----:B------:R-:W-:Y:S02]  /*16740*/  ULDC UR4, c[0x0][0x3b8] ;  /* 0x0000ee0000047ab9 */ /* 0x000fe40000000800 */
[----:B------:R-:W-:Y:S02]  /*16750*/  ISETP.GE.AND P4, PT, R7, UR4, PT ;  /* 0x0000000407007c0c */ /* 0x000fe4000bf86270 */
[----:B------:R-:W-:Y:S01]  /*16760*/  LEA.HI.X R0, R2, UR5, R0, 0x1, P0 ;  /* 0x0000000502007c11 */ /* 0x000fe200080f0c00 */
[----:B------:R-:W-:Y:S01]  /*16770*/  UMOV UR5, 0xffffffff ;  /* 0xffffffff00057882 */ /* 0x000fe20000000000 */
[----:B------:R-:W-:-:S02]  /*16780*/  ISETP.GE.AND P3, PT, R10, UR4, PT ;  /* 0x000000040a007c0c */ /* 0x000fc4000bf66270 */
[----:B------:R-:W-:Y:S02]  /*16790*/  ISETP.GE.AND P2, PT, R9, UR4, PT ;  /* 0x0000000409007c0c */ /* 0x000fe4000bf46270 */
[----:B------:R-:W-:Y:S01]  /*167a0*/  ISETP.GE.AND P1, PT, R8, UR4, PT ;  /* 0x0000000408007c0c */ /* 0x000fe2000bf26270 */
[----:B------:R-:W-:-:S12]  /*167b0*/  BRA.DIV UR5, `(.L_x_1606) ;  /* 0x0000005605c87947 */ /* 0x000fd8000b800000 */
[----:B------:R-:W2:Y:S04]  /*167c0*/  LDL.LU R3, [R1+0x28] ;  /* 0x0000280001037983 */ /* 0x000ea80000300800 */
[----:B------:R-:W3:Y:S04]  /*167d0*/  LDL.LU R10, [R1+0x20] ;  /* 0x00002000010a7983 */ /* 0x000ee80000300800 */
[----:B------:R-:W4:Y:S04]  /*167e0*/  LDL.LU R9, [R1+0x2c] ;  /* 0x00002c0001097983 */ /* 0x000f280000300800 */
[----:B------:R-:W5:Y:S04]  /*167f0*/  LDL.LU R8, [R1+0x24] ;  /* 0x0000240001087983 */ /* 0x000f680000300800 */
[----:B------:R-:W2:Y:S04]  /*16800*/  LDL.LU R11, [R1+0x18] ;  /* 0x00001800010b7983 */ /* 0x000ea80000300800 */
[----:B------:R-:W-:Y:S01]  /*16810*/  SHFL.IDX PT, R2, R0, RZ, 0x181f ;  /* 0x00181fff00027589 */ /* 0x000fe200000e0000 */
[----:B--2---:R-:W-:-:S02]  /*16820*/  IMAD R5, R11, R6, RZ ;  /* 0x000000060b057224 */ /* 0x004fc400078e02ff */
[----:B------:R-:W-:Y:S01]  /*16830*/  IMAD.MOV.U32 R11, RZ, RZ, R3 ;  /* 0x000000ffff0b7224 */ /* 0x000fe200078e0003 */
[----:B------:R-:W-:Y:S02]  /*16840*/  SHFL.IDX PT, R6, R0, 0x1, 0x181f ;  /* 0x00381f0000067f89 */ /* 0x000fe400000e0000 */
[----:B------:R-:W-:Y:S02]  /*16850*/  ISETP.GE.AND P0, PT, R17, R5, PT ;  /* 0x000000051100720c */ /* 0x000fe40003f06270 */
[----:B------:R-:W0:Y:S11]  /*16860*/  SHFL.IDX PT, R3, R4, RZ, 0x181f ;  /* 0x00181fff04037589 */ /* 0x000e3600000e0000 */
[----:B0-----:R-:W-:-:S05]  /*16870*/  @!P0 LEA R3, P6, R7, R3, 0x1 ;  /* 0x0000000307038211 */ /* 0x001fca00078c08ff */
[----:B------:R-:W-:-:S05]  /*16880*/  @!P0 IMAD.X R2, RZ, RZ, R2, P6 ;  /* 0x000000ffff028224 */ /* 0x000fca00030e0602 */
[----:B------:R-:W-:-:S04]  /*16890*/  @!P0 LOP3.LUT R3, R3, R2, RZ, 0x3c, !PT ;  /* 0x0000000203038212 */ /* 0x000fc800078e3cff */
[----:B------:R-:W-:-:S04]  /*168a0*/  @!P0 LOP3.LUT R2, R3, R2, RZ, 0x3c, !PT ;  /* 0x0000000203028212 */ /* 0x000fc800078e3cff */
[----:B------:R-:W-:-:S05]  /*168b0*/  @!P0 LOP3.LUT R3, R3, R2, RZ, 0x3c, !PT ;  /* 0x0000000203038212 */ /* 0x000fca00078e3cff */
[----:B------:R-:W-:Y:S04]  /*168c0*/  @!P0 LDGSTS.E.BYPASS.LTC128B.128 [R26+0x22400], desc[UR60][R2.64], !P4 ;  /* 0x22400000021a8fae */ /* 0x000fe8000e101d7c */
[----:B------:R-:W-:Y:S04]  /*168d0*/  @!P0 LDGSTS.E.BYPASS.LTC128B.128 [R26+0x26400], desc[UR60][R2.64+0x80], !P3 ;  /* 0x26400080021a8fae */ /* 0x000fe8000d901d7c */
[----:B------:R-:W-:Y:S04]  /*168e0*/  @!P0 LDGSTS.E.BYPASS.LTC128B.128 [R26+0x2a400], desc[UR60][R2.64+0x100], !P2 ;  /* 0x2a400100021a8fae */ /* 0x000fe8000d101d7c */
[----:B------:R0:W-:Y:S01]  /*168f0*/  @!P0 LDGSTS.E.BYPASS.LTC128B.128 [R26+0x2e400], desc[UR60][R2.64+0x180], !P1 ;  /* 0x2e400180021a8fae */ /* 0x0001e2000c901d7c */
[----:B---3--:R-:W-:Y:S01]  /*16900*/  ISETP.GE.AND P0, PT, R10, R5, PT ;  /* 0x000000050a00720c */ /* 0x008fe20003f06270 */
[----:B----4-:R-:W-:-:S02]  /*16910*/  IMAD.MOV.U32 R10, RZ, RZ, R9 ;  /* 0x000000ffff0a7224 */ /* 0x010fc400078e0009 */
[----:B------:R-:W2:Y:S04]  /*16920*/  LDL.LU R9, [R1+0x30] ;  /* 0x0000300001097983 */ /* 0x000ea80000300800 */
[----:B0-----:R-:W0:Y:S06]  /*16930*/  SHFL.IDX PT, R2, R4, 0x1, 0x181f ;  /* 0x00381f0004027f89 */ /* 0x001e2c00000e0000 */
[----:B0-----:R-:W-:-:S05]  /*16940*/  @!P0 LEA R2, P6, R7, R2, 0x1 ;  /* 0x0000000207028211 */ /* 0x001fca00078c08ff */
[----:B------:R-:W-:Y:S02]  /*16950*/  @!P0 IMAD.X R3, RZ, RZ, R6, P6 ;  /* 0x000000ffff038224 */ /* 0x000fe400030e0606 */
[----:B------:R-:W-:Y:S04]  /*16960*/  SHFL.IDX PT, R6, R0, 0x2, 0x181f ;  /* 0x00581f0000067f89 */ /* 0x000fe800000e0000 */
[----:B------:R-:W-:Y:S04]  /*16970*/  @!P0 LDGSTS.E.BYPASS.LTC128B.128 [R26+0x22c00], desc[UR60][R2.64], !P4 ;  /* 0x22c00000021a8fae */ /* 0x000fe8000e101d7c */
[----:B------:R-:W-:Y:S04]  /*16980*/  @!P0 LDGSTS.E.BYPASS.LTC128B.128 [R26+0x26c00], desc[UR60][R2.64+0x80], !P3 ;  /* 0x26c00080021a8fae */ /* 0x000fe8000d901d7c */
[----:B------:R-:W-:Y:S04]  /*16990*/  @!P0 LDGSTS.E.BYPASS.LTC128B.128 [R26+0x2ac00], desc[UR60][R2.64+0x100], !P2 ;  /* 0x2ac00100021a8fae */ /* 0x000fe8000d101d7c */
[----:B------:R0:W-:Y:S01]  /*169a0*/  @!P0 LDGSTS.E.BYPASS.LTC128B.128 [R26+0x2ec00], desc[UR60][R2.64+0x180], !P1 ;  /* 0x2ec00180021a8fae */ /* 0x0001e2000c901d7c */
[----:B-----5:R-:W-:-:S03]  /*169b0*/  ISETP.GE.AND P0, PT, R8, R5, PT ;  /* 0x000000050800720c */ /* 0x020fc60003f06270 */
[----:B------:R-:W3:Y:S04]  /*169c0*/  LDL.LU R8, [R1+0x38] ;  /* 0x0000380001087983 */ /* 0x000ee80000300800 */
[----:B0-----:R-:W0:Y:S06]  /*169d0*/  SHFL.IDX PT, R2, R4, 0x2, 0x181f ;  /* 0x00581f0004027f89 */ /* 0x001e2c00000e0000 */
[----:B0-----:R-:W-:-:S05]  /*169e0*/  @!P0 LEA R2, P6, R7, R2, 0x1 ;  /* 0x0000000207028211 */ /* 0x001fca00078c08ff */
[----:B------:R-:W-:-:S05]  /*169f0*/  @!P0 IMAD.X R3, RZ, RZ, R6, P6 ;  /* 0x000000ffff038224 */ /* 0x000fca00030e0606 */
[----:B------:R-:W-:Y:S04]  /*16a00*/  @!P0 LDGSTS.E.BYPASS.LTC128B.128 [R26+0x23400], desc[UR60][R2.64], !P4 ;  /* 0x23400000021a8fae */ /* 0x000fe8000e101d7c */
[----:B------:R-:W-:Y:S04]  /*16a10*/  @!P0 LDGSTS.E.BYPASS.LTC128B.128 [R26+0x27400], desc[UR60][R2.64+0x80], !P3 ;  /* 0x27400080021a8fae */ /* 0x000fe8000d901d7c */
[----:B------:R-:W-:Y:S04]  /*16a20*/  @!P0 LDGSTS.E.BYPASS.LTC128B.128 [R26+0x2b400], desc[UR60][R2.64+0x100], !P2 ;  /* 0x2b400100021a8fae */ /* 0x000fe8000d101d7c */
[----:B------:R0:W-:Y:S04]  /*16a30*/  @!P0 LDGSTS.E.BYPASS.LTC128B.128 [R26+0x2f400], desc[UR60][R2.64+0x180], !P1 ;  /* 0x2f400180021a8fae */ /* 0x0001e8000c901d7c */
[----:B------:R-:W-:Y:S04]  /*16a40*/  SHFL.IDX PT, R6, R0, 0x3, 0x181f ;  /* 0x00781f0000067f89 */ /* 0x000fe800000e0000 */
[----:B0-----:R-:W0:Y:S01]  /*16a50*/  SHFL.IDX PT, R2, R4, 0x3, 0x181f ;  /* 0x00781f0004027f89 */ /* 0x001e2200000e0000 */
[----:B------:R-:W-:-:S13]  /*16a60*/  ISETP.GE.AND P0, PT, R11, R5, PT ;  /* 0x000000050b00720c */ /* 0x000fda0003f06270 */
        /* <DEDUP_REMOVED lines=17> */
[----:B--2---:R-:W-:-:S13]  /*16b80*/  ISETP.GE.AND P0, PT, R9, R5, PT ;  /* 0x000000050900720c */ /* 0x004fda0003f06270 */
        /* <DEDUP_REMOVED lines=8> */
[----:B---3--:R-:W-:-:S13]  /*16c10*/  ISETP.GE.AND P0, PT, R8, R5, PT ;  /* 0x000000050800720c */ /* 0x008fda0003f06270 */
[----:B0-----:R-:W-:-:S05]  /*16c20*/  @!P0 LEA R2, P5, R7, R2, 0x1 ;  /* 0x0000000207028211 */ /* 0x001fca00078a08ff */
[----:B------:R-:W-:-:S05]  /*16c30*/  @!P0 IMAD.X R3, RZ, RZ, R6, P5 ;  /* 0x000000ffff038224 */ /* 0x000fca00028e0606 */
[----:B------:R-:W-:Y:S04]  /*16c40*/  @!P0 LDGSTS.E.BYPASS.LTC128B.128 [R26+0x25400], desc[UR60][R2.64], !P4 ;  /* 0x25400000021a8fae */ /* 0x000fe8000e101d7c */
[----:B------:R-:W-:Y:S04]  /*16c50*/  @!P0 LDGSTS.E.BYPASS.LTC128B.128 [R26+0x29400], desc[UR60][R2.64+0x80], !P3 ;  /* 0x29400080021a8fae */ /* 0x000fe8000d901d7c */
[----:B------:R-:W-:Y:S04]  /*16c60*/  @!P0 LDGSTS.E.BYPASS.LTC128B.128 [R26+0x2d400], desc[UR60][R2.64+0x100], !P2 ;  /* 0x2d400100021a8fae */ /* 0x000fe8000d101d7c */
[----:B------:R0:W-:Y:S04]  /*16c70*/  @!P0 LDGSTS.E.BYPASS.LTC128B.128 [R26+0x31400], desc[UR60][R2.64+0x180], !P1 ;  /* 0x31400180021a8fae */ /* 0x0001e8000c901d7c */
[----:B------:R1:W2:Y:S04]  /*16c80*/  SHFL.IDX PT, R6, R0, 0x7, 0x181f ;  /* 0x00f81f0000067f89 */ /* 0x0002a800000e0000 */
[----:B0-----:R1:W0:Y:S02]  /*16c90*/  SHFL.IDX PT, R2, R4, 0x7, 0x181f ;  /* 0x00f81f0004027f89 */ /* 0x00122400000e0000 */
.L_x_1783:
[----:B-1----:R-:W3:Y:S01]  /*16ca0*/  LDL.LU R0, [R1+0x44] ;  /* 0x0000440001007983 */ /* 0x002ee20000300800 */
[----:B------:R-:W-:Y:S01]  /*16cb0*/  BSSY B0, `(.L_x_1607) ;  /* 0x000000c000007945 */ /* 0x000fe20003800000 */
[----:B---3--:R-:W-:-:S13]  /*16cc0*/  ISETP.GE.AND P0, PT, R0, R5, PT ;  /* 0x000000050000720c */ /* 0x008fda0003f06270 */
[----:B------:R-:W-:Y:S05]  /*16cd0*/  @P0 BRA `(.L_x_1608) ;  /* 0x0000000000240947 */ /* 0x000fea0003800000 */
[----:B0-----:R-:W-:-:S05]  /*16ce0*/  LEA R2, P0, R7, R2, 0x1 ;  /* 0x0000000207027211 */ /* 0x001fca00078008ff */
[----:B--2---:R-:W-:-:S05]  /*16cf0*/  IMAD.X R3, RZ, RZ, R6, P0 ;  /* 0x000000ffff037224 */ /* 0x004fca00000e0606 */
[----:B------:R-:W-:Y:S01]  /*16d00*/  @!PT LDS RZ, [RZ] ;  /* 0x00000000fffff984 */ /* 0x000fe20000000800 */
[----:B------:R-:W-:Y:S01]  /*16d10*/  @!PT LDS RZ, [RZ] ;  /* 0x00000000fffff984 */ /* 0x000fe20000000800 */
[----:B------:R-:W-:Y:S01]  /*16d20*/  @!PT LDS RZ, [RZ] ;  /* 0x00000000fffff984 */ /* 0x000fe20000000800 */
[----:B------:R1:W-:Y:S04]  /*16d30*/  LDGSTS.E.BYPASS.LTC128B.128 [R26+0x25c00], desc[UR60][R2.64], !P4 ;  /* 0x25c00000021a7fae */ /* 0x0003e8000e101d7c */
[----:B------:R1:W-:Y:S04]  /*16d40*/  LDGSTS.E.BYPASS.LTC128B.128 [R26+0x29c00], desc[UR60][R2.64+0x80], !P3 ;  /* 0x29c00080021a7fae */ /* 0x0003e8000d901d7c */
[----:B------:R1:W-:Y:S04]  /*16d50*/  LDGSTS.E.BYPASS.LTC128B.128 [R26+0x2dc00], desc[UR60][R2.64+0x100], !P2 ;  /* 0x2dc00100021a7fae */ /* 0x0003e8000d101d7c */
[----:B------:R1:W-:Y:S02]  /*16d60*/  LDGSTS.E.BYPASS.LTC128B.128 [R26+0x31c00], desc[UR60][R2.64+0x180], !P1 ;  /* 0x31c00180021a7fae */ /* 0x0003e4000c901d7c */
.L_x_1608:
[----:B------:R-:W-:Y:S05]  /*16d70*/  BSYNC B0 ;  /* 0x0000000000007941 */ /* 0x000fea0003800000 */
.L_x_1607:
[----:B------:R-:W-:Y:S01]  /*16d80*/  NOP ;  /* 0x0000000000007918 */ /* 0x000fe20000000000 */
[----:B------:R-:W-:-:S13]  /*16d90*/  PLOP3.LUT P0, PT, PT, PT, PT, 0x80, 0x0 ;  /* 0x000000000000781c */ /* 0x000fda0003f0f070 */
.L_x_1609:
[----:B------:R-:W-:Y:S02]  /*16da0*/  PLOP3.LUT P1, PT, P1, P0, PT, 0xa2, 0x0 ;  /* 0x000000000000781c */ /* 0x000fe40000f21472 */
[----:B------:R-:W-:-:S08]  /*16db0*/  @P0 R2UR P1, UR4, R23 ;  /* 0x00000000170402ca */ /* 0x000fd00000020000 */
[----:B------:R-:W-:-:S05]  /*16dc0*/  @P0 PLOP3.LUT P0, PT, P1, PT, PT, 0x80, 0x0 ;  /* 0x000000000000081c */ /* 0x000fca0000f0f070 */
[----:B------:R-:W-:Y:S01]  /*16dd0*/  @!P1 SYNCS.ARRIVE.TRANS64.RED.A0T1 RZ, [UR4+0x32410], RZ ;  /* 0x032410ffffff99a7 */ /* 0x000fe20008200404 */
[----:B------:R-:W-:Y:S07]  /*16de0*/  @!P1 ARRIVES.LDGSTSBAR.64.TRANSCNT [UR4+0x32410] ;  /* 0x03241000ff0099b0 */ /* 0x000fee0008000a84 */
[----:B------:R-:W-:Y:S05]  /*16df0*/  @P0 BRA.U.ANY `(.L_x_1609) ;  /* 0xfffffffd00e80947 */ /* 0x000fea000393ffff */
[----:B01----:R-:W3:Y:S02]  /*16e00*/  LDL.LU R2, [R1+0x40] ;  /* 0x0000400001027983 */ /* 0x003ee40000300800 */
[----:B---3--:R-:W-:-:S04]  /*16e10*/  IADD3 R2, R2, 0x1, RZ ;  /* 0x0000000102027810 */ /* 0x008fc80007ffe0ff */
[----:B------:R-:W-:Y:S01]  /*16e20*/  LEA.HI R0, R2, R2, RZ, 0x1 ;  /* 0x0000000202007211 */ /* 0x000fe200078f08ff */
[----:B------:R0:W-:Y:S03]  /*16e30*/  STL [R1+0x40], R2 ;  /* 0x0000400201007387 */ /* 0x0001e60000100800 */
        /* <DEDUP_REMOVED lines=8> */
.L_x_1784:
[----:B------:R-:W-:Y:S05]  /*16ec0*/  BSYNC B0 ;  /* 0x0000000000007941 */ /* 0x000fea0003800000 */
.L_x_1610:
[----:B------:R-:W3:Y:S02]  /*16ed0*/  LDL R2, [R1+0x68] ;  /* 0x0000680001027983 */ /* 0x000ee40000100800 */
[----:B---3--:R-:W-:-:S13]  /*16ee0*/  ISETP.NE.AND P0, PT, R2, 0x3, PT ;  /* 0x000000030200780c */ /* 0x008fda0003f05270 */
[----:B------:R-:W-:Y:S05]  /*16ef0*/  @!P0 BRA `(.L_x_1612) ;  /* 0x0000000000048947 */ /* 0x000fea0003800000 */
[----:B------:R-:W-:Y:S01]  /*16f00*/  BPT.TRAP 0x1 ;  /* 0x000000040000795c */ /* 0x000fe20000300000 */
.L_x_1612:
[----:B------:R-:W3:Y:S01]  /*16f10*/  LDL.LU R2, [R1+0x64] ;  /* 0x0000640001027983 */ /* 0x000ee20000300800 */
[C---:B------:R-:W-:Y:S01]  /*16f20*/  LOP3.LUT P0, RZ, R22.reuse, 0x8, RZ, 0xc0, !PT ;  /* 0x0000000816ff7812 */ /* 0x040fe2000780c0ff */
[----:B------:R-:W-:Y:S01]  /*16f30*/  BSSY B0, `(.L_x_1613) ;  /* 0x0000008000007945 */ /* 0x000fe20003800000 */
[----:B------:R-:W-:Y:S02]  /*16f40*/  SHF.L.U32 R3, R27, 0x1f, RZ ;  /* 0x0000001f1b037819 */ /* 0x000fe400000006ff */
[----:B0-----:R-:W-:Y:S02]  /*16f50*/  SEL R0, RZ, 0x4, P0 ;  /* 0x00000004ff007807 */ /* 0x001fe40000000000 */
[----:B------:R-:W-:-:S04]  /*16f60*/  LOP3.LUT P1, RZ, R22, 0x10, RZ, 0xc0, !PT ;  /* 0x0000001016ff7812 */ /* 0x000fc8000782c0ff */
[----:B------:R-:W-:Y:S02]  /*16f70*/  SEL R7, RZ, 0x2, P1 ;  /* 0x00000002ff077807 */ /* 0x000fe40000800000 */
[----:B------:R-:W0:Y:S02]  /*16f80*/  SYNCS.PHASECHK.TRANS64.TRYWAIT P0, [R30+URZ+0x32460], R3 ;  /* 0x032460031e0075a7 */ /* 0x000e24000800017f */
[----:B---3--:R-:W-:Y:S01]  /*16f90*/  IADD3 R7, R0, R7, R2 ;  /* 0x0000000700077210 */ /* 0x008fe20007ffe002 */
[----:B0-----:R-:W-:Y:S06]  /*16fa0*/  @!P0 BRA `(.L_x_1614) ;  /* 0x0000005c00348947 */ /* 0x001fec0003800000 */
.L_x_1785:
[----:B------:R-:W-:Y:S05]  /*16fb0*/  BSYNC B0 ;  /* 0x0000000000007941 */ /* 0x000fea0003800000 */
.L_x_1613:
[----:B------:R-:W3:Y:S01]  /*16fc0*/  LDL.LU R0, [R1+0x4c] ;  /* 0x00004c0001007983 */ /* 0x000ee20000300800 */
[----:B------:R-:W-:-:S03]  /*16fd0*/  ULDC.64 UR4, c[0x0][0x328] ;  /* 0x0000ca0000047ab9 */ /* 0x000fc60000000a00 */
[----:B------:R-:W4:Y:S04]  /*16fe0*/  LDL.LU R2, [R1+0x4] ;  /* 0x0000040001027983 */ /* 0x000f280000300800 */
[----:B------:R-:W5:Y:S04]  /*16ff0*/  LDL.LU R5, [R1+0x54] ;  /* 0x0000540001057983 */ /* 0x000f680000300800 */
[----:B------:R-:W2:Y:S01]  /*17000*/  LDL.LU R4, [R1] ;  /* 0x0000000001047983 */ /* 0x000ea20000300800 */
[C---:B------:R-:W-:Y:S02]  /*17010*/  LOP3.LUT P1, RZ, R22.reuse, 0x4, RZ, 0xc0, !PT ;  /* 0x0000000416ff7812 */ /* 0x040fe4000782c0ff */
[----:B------:R-:W-:Y:S01]  /*17020*/  LOP3.LUT P4, RZ, R22, 0x1, RZ, 0xc0, !PT ;  /* 0x0000000116ff7812 */ /* 0x000fe2000788c0ff */
[----:B---3--:R-:W-:-:S04]  /*17030*/  IMAD R0, R0, UR4, RZ ;  /* 0x0000000400007c24 */ /* 0x008fc8000f8e02ff */
[C---:B----4-:R-:W-:Y:S02]  /*17040*/  IMAD R0, R2.reuse, UR5, R0 ;  /* 0x0000000502007c24 */ /* 0x050fe4000f8e0200 */
[----:B0-----:R-:W-:Y:S01]  /*17050*/  IMAD.WIDE.U32 R2, R2, UR4, RZ ;  /* 0x0000000402027c25 */ /* 0x001fe2000f8e00ff */
[----:B------:R-:W-:-:S03]  /*17060*/  ULDC.64 UR4, c[0x0][0x338] ;  /* 0x0000ce0000047ab9 */ /* 0x000fc60000000a00 */
[----:B------:R-:W-:Y:S02]  /*17070*/  IMAD.IADD R3, R3, 0x1, R0 ;  /* 0x0000000103037824 */ /* 0x000fe400078e0200 */
[----:B-----5:R-:W-:Y:S02]  /*17080*/  IMAD R0, R5, UR4, RZ ;  /* 0x0000000405007c24 */ /* 0x020fe4000f8e02ff */
[----:B--2---:R-:W-:-:S04]  /*17090*/  IMAD.WIDE.U32 R2, R4, UR4, R2 ;  /* 0x0000000404027c25 */ /* 0x004fc8000f8e0002 */
[----:B------:R-:W-:Y:S01]  /*170a0*/  IMAD R5, R4, UR5, R0 ;  /* 0x0000000504057c24 */ /* 0x000fe2000f8e0200 */
[----:B------:R-:W-:Y:S01]  /*170b0*/  ULDC.64 UR4, c[0x0][0x330] ;  /* 0x0000cc0000047ab9 */ /* 0x000fe20000000a00 */
[----:B------:R-:W-:Y:S01]  /*170c0*/  SEL R0, RZ, 0x8, P1 ;  /* 0x00000008ff007807 */ /* 0x000fe20000800000 */
[----:B------:R-:W-:Y:S02]  /*170d0*/  IMAD R4, R25, 0x6000, R33 ;  /* 0x0000600019047824 */ /* 0x000fe400078e0221 */
[----:B------:R-:W-:Y:S02]  /*170e0*/  IMAD.IADD R3, R3, 0x1, R5 ;  /* 0x0000000103037824 */ /* 0x000fe400078e0205 */
[----:B------:R-:W-:Y:S02]  /*170f0*/  IMAD R5, R29, UR4, RZ ;  /* 0x000000041d057c24 */ /* 0x000fe4000f8e02ff */
[----:B------:R-:W-:-:S04]  /*17100*/  IMAD.WIDE.U32 R2, R18, UR4, R2 ;  /* 0x0000000412027c25 */ /* 0x000fc8000f8e0002 */
[----:B------:R-:W-:Y:S01]  /*17110*/  IMAD R5, R18, UR5, R5 ;  /* 0x0000000512057c24 */ /* 0x000fe2000f8e0205 */
[----:B------:R-:W-:Y:S01]  /*17120*/  ULDC.64 UR4, c[0x0][0x318] ;  /* 0x0000c60000047ab9 */ /* 0x000fe20000000a00 */
[----:B------:R-:W-:Y:S02]  /*17130*/  IMAD.IADD R7, R7, 0x1, R0 ;  /* 0x0000000107077824 */ /* 0x000fe400078e0200 */
        /* <DEDUP_REMOVED lines=8> */
[----:B------:R-:W-:Y:S01]  /*171c0*/  SHFL.IDX PT, R3, R6, RZ, 0x181f ;  /* 0x00181fff06037589 */ /* 0x000fe200000e0000 */
[----:B------:R-:W-:-:S03]  /*171d0*/  LOP3.LUT P1, RZ, R7, 0x4, RZ, 0xc0, !PT ;  /* 0x0000000407ff7812 */ /* 0x000fc6000782c0ff */
[----:B------:R-:W-:Y:S01]  /*171e0*/  SHFL.IDX PT, R14, R5, 0x1, 0x181f ;  /* 0x00381f00050e7f89 */ /* 0x000fe200000e0000 */
[----:B------:R-:W-:Y:S01]  /*171f0*/  ISETP.LT.OR P3, PT, R31, 0x1, !P1 ;  /* 0x000000011f00780c */ /* 0x000fe20004f61670 */
[----:B0-----:R-:W-:Y:S02]  /*17200*/  IMAD.SHL.U32 R8, R2, 0x8, RZ ;  /* 0x0000000802087824 */ /* 0x001fe400078e00ff */
[----:B------:R-:W0:Y:S03]  /*17210*/  SHFL.IDX PT, R2, R5, RZ, 0x181f ;  /* 0x00181fff05027589 */ /* 0x000e2600000e0000 */
[----:B------:R-:W-:-:S05]  /*17220*/  LOP3.LUT R8, R8, 0x38, RZ, 0xc0, !PT ;  /* 0x0000003808087812 */ /* 0x000fca00078ec0ff */
[----:B------:R-:W-:-:S05]  /*17230*/  IMAD.SHL.U32 R0, R8, 0x2, RZ ;  /* 0x0000000208007824 */ /* 0x000fca00078e00ff */
[----:B0-----:R-:W-:-:S05]  /*17240*/  IADD3 R2, P0, R2, R0, RZ ;  /* 0x0000000002027210 */ /* 0x001fca0007f1e0ff */
[----:B------:R-:W-:Y:S01]  /*17250*/  IMAD.X R3, RZ, RZ, R3, P0 ;  /* 0x000000ffff037224 */ /* 0x000fe200000e0603 */
        /* <DEDUP_REMOVED lines=8> */
[----:B------:R-:W-:-:S03]  /*172e0*/  IADD3 R8, P3, R14, R0, RZ ;  /* 0x000000000e087210 */ /* 0x000fc60007f7e0ff */
        /* <DEDUP_REMOVED lines=48> */
.L_x_1799:
        /* <DEDUP_REMOVED lines=15> */
.L_x_1616:
        /* <DEDUP_REMOVED lines=11> */
.L_x_1617:
[----:B------:R-:W2:Y:S01]  /*17790*/  LDL.LU R2, [R1+0x14] ;  /* 0x0000140001027983 */ /* 0x000ea20000300800 */
[----:B------:R0:W-:Y:S01]  /*177a0*/  SYNCS.ARRIVE.TRANS64.A1T0 RZ, [R30+URZ+0x32450], RZ ;  /* 0x032450ff1eff79a7 */ /* 0x0001e2000810003f */
[----:B------:R-:W-:Y:S01]  /*177b0*/  BSSY B0, `(.L_x_1618) ;  /* 0x00000e1000007945 */ /* 0x000fe20003800000 */
[----:B--2---:R-:W-:-:S13]  /*177c0*/  ISETP.GE.AND P0, PT, R2, 0x61, PT ;  /* 0x000000610200780c */ /* 0x004fda0003f06270 */
[----:B0-----:R-:W-:Y:S05]  /*177d0*/  @!P0 BRA `(.L_x_1619) ;  /* 0x0000000c00788947 */ /* 0x001fea0003800000 */
[----:B------:R-:W2:Y:S02]  /*177e0*/  LDL.LU R2, [R1+0x48] ;  /* 0x0000480001027983 */ /* 0x000ea40000300800 */
[----:B--2---:R-:W-:-:S07]  /*177f0*/  VIADD R10, R2, 0xfffffffe ;  /* 0xfffffffe020a7836 */ /* 0x004fce0000000000 */
.L_x_1632:
[----:B--2---:R-:W2:Y:S01]  /*17800*/  LDL R12, [R1+0x68] ;  /* 0x00006800010c7983 */ /* 0x004ea20000100800 */
[----:B0-----:R-:W0:Y:S01]  /*17810*/  LDC R6, c[0x0][0x430] ;  /* 0x00010c00ff067b82 */ /* 0x001e220000000800 */
[----:B------:R-:W1:Y:S01]  /*17820*/  S2R R2, SR_TID.X ;  /* 0x0000000000027919 */ /* 0x000e620000002100 */
[----:B---3--:R-:W3:Y:S01]  /*17830*/  S2R R3, SR_TID.X ;  /* 0x0000000000037919 */ /* 0x008ee20000002100 */
[----:B0-----:R-:W-:Y:S02]  /*17840*/  ISETP.NE.AND P0, PT, R6, 0x1, PT ;  /* 0x000000010600780c */ /* 0x001fe40003f05270 */
[----:B-1----:R-:W-:Y:S01]  /*17850*/  LOP3.LUT R2, R2, 0x7f, RZ, 0xc0, !PT ;  /* 0x0000007f02027812 */ /* 0x002fe200078ec0ff */
[----:B---3--:R-:W-:-:S03]  /*17860*/  IMAD.SHL.U32 R4, R3, 0x10, RZ ;  /* 0x0000001003047824 */ /* 0x008fc600078e00ff */
[----:B------:R-:W-:-:S07]  /*17870*/  SHF.R.U32.HI R2, RZ, 0x3, R2 ;  /* 0x00000003ff027819 */ /* 0x000fce0000011602 */
[----:B------:R-:W0:Y:S01]  /*17880*/  @P0 LDC R3, c[0x0][0x438] ;  /* 0x00010e00ff030b82 */ /* 0x000e220000000800 */
[----:B------:R-:W-:-:S04]  /*17890*/  LOP3.LUT R4, R2, 0x70, R4, 0xf8, !PT ;  /* 0x0000007002047812 */ /* 0x000fc800078ef804 */
[----:B------:R-:W-:-:S03]  /*178a0*/  ISETP.GT.U32.AND P1, PT, R4, 0x5f, PT ;  /* 0x0000005f0400780c */ /* 0x000fc60003f24070 */
[----:B------:R-:W1:Y:S01]  /*178b0*/  @P0 LDC R2, c[0x0][0x434] ;  /* 0x00010d00ff020b82 */ /* 0x000e620000000800 */
[----:B------:R-:W-:-:S04]  /*178c0*/  IMAD R7, R10, 0x60, R34 ;  /* 0x000000600a077824 */ /* 0x000fc800078e0222 */
[----:B------:R-:W-:-:S05]  /*178d0*/  IMAD.IADD R7, R4, 0x1, R7 ;  /* 0x0000000104077824 */ /* 0x000fca00078e0207 */
        /* <DEDUP_REMOVED lines=10> */
[----:B----4-:R-:W-:-:S04]  /*17980*/  @!P1 LEA R8, P0, R2, R8, 0x2 ;  /* 0x0000000802089211 */ /* 0x010fc800078010ff */
[----:B------:R-:W-:Y:S01]  /*17990*/  @!P1 IADD3 R3, R5, R3, RZ ;  /* 0x0000000305039210 */ /* 0x000fe20007ffe0ff */
[----:B------:R-:W-:-:S03]  /*179a0*/  IMAD.MOV.U32 R5, RZ, RZ, RZ ;  /* 0x000000ffff057224 */ /* 0x000fc600078e00ff */
[----:B------:R-:W-:Y:S01]  /*179b0*/  @!P1 LEA.HI.X R9, R2, R9, R3, 0x2, P0 ;  /* 0x0000000902099211 */ /* 0x000fe200000f1403 */
[----:B------:R-:W-:-:S04]  /*179c0*/  VIADD R25, R25, 0x1 ;  /* 0x0000000119197836 */ /* 0x000fc80000000000 */
[----:B------:R0:W5:Y:S01]  /*179d0*/  @!P1 LDG.E R5, desc[UR60][R8.64] ;  /* 0x0000003c08059981 */ /* 0x000162000c1e1900 */
[----:B------:R-:W-:-:S04]  /*179e0*/  ISETP.NE.AND P0, PT, R25, 0x2, PT ;  /* 0x000000021900780c */ /* 0x000fc80003f05270 */
[----:B------:R-:W-:Y:S01]  /*179f0*/  SEL R2, RZ, 0x1, P0 ;  /* 0x00000001ff027807 */ /* 0x000fe20000000000 */
[----:B------:R-:W-:-:S03]  /*17a00*/  IMAD.MOV R3, RZ, RZ, -R11 ;  /* 0x000000ffff037224 */ /* 0x000fc600078e0a0b */
[----:B------:R-:W-:Y:S01]  /*17a10*/  LOP3.LUT R27, R27, R2, RZ, 0x3c, !PT ;  /* 0x000000021b1b7212 */ /* 0x000fe200078e3cff */
[----:B------:R-:W-:Y:S01]  /*17a20*/  IMAD.MOV.U32 R2, RZ, RZ, R10 ;  /* 0x000000ffff027224 */ /* 0x000fe200078e000a */
[----:B------:R-:W-:Y:S05]  /*17a30*/  YIELD ;  /* 0x0000000000007946 */ /* 0x000fea0003800000 */
[----:B------:R-:W-:Y:S01]  /*17a40*/  SEL R25, R25, RZ, P0 ;  /* 0x000000ff19197207 */ /* 0x000fe20000000000 */
[----:B------:R-:W-:Y:S01]  /*17a50*/  IMAD R6, R6, R3, R7 ;  /* 0x0000000306067224 */ /* 0x000fe200078e0207 */
[----:B------:R-:W-:Y:S01]  /*17a60*/  ISETP.GT.AND P2, PT, R2, RZ, PT ;  /* 0x000000ff0200720c */ /* 0x000fe20003f44270 */
[----:B------:R-:W-:Y:S01]  /*17a70*/  VIADD R10, R10, 0xffffffff ;  /* 0xffffffff0a0a7836 */ /* 0x000fe20000000000 */
[----:B--2---:R-:W-:-:S13]  /*17a80*/  ISETP.NE.AND P1, PT, R12, 0x3, PT ;  /* 0x000000030c00780c */ /* 0x004fda0003f25270 */
[----:B0-----:R-:W-:Y:S05]  /*17a90*/  @!P1 BRA `(.L_x_1620) ;  /* 0x0000000000049947 */ /* 0x001fea0003800000 */
[----:B------:R-:W-:Y:S01]  /*17aa0*/  BPT.TRAP 0x1 ;  /* 0x000000040000795c */ /* 0x000fe20000300000 */
.L_x_1620:
[----:B------:R-:W-:Y:S01]  /*17ab0*/  IMAD R4, R25, 0x8, R23 ;  /* 0x0000000819047824 */ /* 0x000fe200078e0217 */
[----:B------:R-:W-:Y:S01]  /*17ac0*/  SHF.L.U32 R21, R27, 0x1f, RZ ;  /* 0x0000001f1b157819 */ /* 0x000fe200000006ff */
[----:B------:R-:W-:Y:S01]  /*17ad0*/  BSSY B1, `(.L_x_1621) ;  /* 0x0000004000017945 */ /* 0x000fe20003800000 */
[----:B------:R-:W-:Y:S02]  /*17ae0*/  SHF.R.S32.HI R17, RZ, 0x1f, R6 ;  /* 0x0000001fff117819 */ /* 0x000fe40000011406 */
[----:B------:R-:W0:Y:S02]  /*17af0*/  SYNCS.PHASECHK.TRANS64.TRYWAIT P0, [R4+URZ+0x32440], R21 ;  /* 0x03244015040075a7 */ /* 0x000e24000800017f */
[----:B0-----:R-:W-:Y:S05]  /*17b00*/  @!P0 BRA `(.L_x_1622) ;  /* 0x0000005800b48947 */ /* 0x001fea0003800000 */
.L_x_1800:
[----:B------:R-:W-:Y:S05]  /*17b10*/  BSYNC B1 ;  /* 0x0000000000017941 */ /* 0x000fea0003800000 */
.L_x_1621:
        /* <DEDUP_REMOVED lines=52> */
.L_x_1814:
        /* <DEDUP_REMOVED lines=8> */
.L_x_1624:
        /* <DEDUP_REMOVED lines=11> */
.L_x_1625:
[----:B------:R2:W-:Y:S01]  /*17f90*/  SYNCS.ARRIVE.TRANS64.A1T0 RZ, [R4+URZ+0x32430], RZ ;  /* 0x032430ff04ff79a7 */ /* 0x0005e2000810003f */
[----:B------:R-:W-:Y:S05]  /*17fa0*/  @!P3 BRA `(.L_x_1626) ;  /* 0x000000000004b947 */ /* 0x000fea0003800000 */
[----:B------:R-:W-:Y:S01]  /*17fb0*/  BPT.TRAP 0x1 ;  /* 0x000000040000795c */ /* 0x000fe20000300000 */
.L_x_1626:
[----:B------:R-:W3:Y:S01]  /*17fc0*/  SYNCS.PHASECHK.TRANS64.TRYWAIT P0, [R4+URZ+0x32460], R21 ;  /* 0x03246015040075a7 */ /* 0x000ee2000800017f */
[----:B------:R-:W-:Y:S04]  /*17fd0*/  BSSY B1, `(.L_x_1627) ;  /* 0x0000002000017945 */ /* 0x000fe80003800000 */
[----:B---3--:R-:W-:Y:S05]  /*17fe0*/  @!P0 BRA `(.L_x_1628) ;  /* 0x0000005c00348947 */ /* 0x008fea0003800000 */
.L_x_1815:
[----:B------:R-:W-:Y:S05]  /*17ff0*/  BSYNC B1 ;  /* 0x0000000000017941 */ /* 0x000fea0003800000 */
.L_x_1627:
[----:B------:R-:W-:Y:S01]  /*18000*/  ULDC.64 UR4, c[0x0][0x328] ;  /* 0x0000ca0000047ab9 */ /* 0x000fe20000000a00 */
[C---:B------:R-:W-:Y:S01]  /*18010*/  LOP3.LUT P5, RZ, R22.reuse, 0x1, RZ, 0xc0, !PT ;  /* 0x0000000116ff7812 */ /* 0x040fe200078ac0ff */
[----:B------:R-:W-:Y:S01]  /*18020*/  IMAD R17, R17, UR4, RZ ;  /* 0x0000000411117c24 */ /* 0x000fe2000f8e02ff */
[----:B------:R-:W-:Y:S01]  /*18030*/  LOP3.LUT P4, RZ, R22, 0x10, RZ, 0xc0, !PT ;  /* 0x0000001016ff7812 */ /* 0x000fe2000788c0ff */
[----:B------:R-:W-:Y:S01]  /*18040*/  IMAD.WIDE.U32 R2, R6, UR4, RZ ;  /* 0x0000000406027c25 */ /* 0x000fe2000f8e00ff */
[C---:B------:R-:W-:Y:S02]  /*18050*/  LOP3.LUT P3, RZ, R22.reuse, 0x8, RZ, 0xc0, !PT ;  /* 0x0000000816ff7812 */ /* 0x040fe4000786c0ff */
[----:B------:R-:W-:Y:S01]  /*18060*/  LOP3.LUT P1, RZ, R22, 0x4, RZ, 0xc0, !PT ;  /* 0x0000000416ff7812 */ /* 0x000fe2000782c0ff */
[----:B------:R-:W-:Y:S01]  /*18070*/  IMAD R17, R6, UR5, R17 ;  /* 0x0000000506117c24 */ /* 0x000fe2000f8e0211 */
[----:B------:R-:W-:Y:S01]  /*18080*/  ULDC.64 UR4, c[0x0][0x338] ;  /* 0x0000ce0000047ab9 */ /* 0x000fe20000000a00 */
[----:B------:R-:W-:-:S02]  /*18090*/  IMAD R6, R25, 0x6000, R33 ;  /* 0x0000600019067824 */ /* 0x000fc400078e0221 */
        /* <DEDUP_REMOVED lines=15> */
[----:B------:R-:W4:Y:S01]  /*18190*/  SHFL.IDX PT, R14, R5, RZ, 0x181f ;  /* 0x00181fff050e7589 */ /* 0x000f2200000e0000 */
[----:B------:R-:W-:-:S03]  /*181a0*/  IMAD R6, R6, 0x2, R23 ;  /* 0x0000000206067824 */ /* 0x000fc600078e0217 */
[----:B------:R-:W5:Y:S04]  /*181b0*/  SHFL.IDX PT, R3, R7, RZ, 0x181f ;  /* 0x00181fff07037589 */ /* 0x000f6800000e0000 */
[----:B-1----:R-:W-:Y:S01]  /*181c0*/  SHFL.IDX PT, R8, R7, 0x1, 0x181f ;  /* 0x00381f0007087f89 */ /* 0x002fe200000e0000 */
[----:B----4-:R-:W-:-:S03]  /*181d0*/  IADD3 R2, P0, R14, R0, RZ ;  /* 0x000000000e027210 */ /* 0x010fc60007f1e0ff */
[----:B------:R-:W1:Y:S01]  /*181e0*/  SHFL.IDX PT, R14, R5, 0x1, 0x181f ;  /* 0x00381f00050e7f89 */ /* 0x000e6200000e0000 */
[----:B-----5:R-:W-:-:S05]  /*181f0*/  IADD3.X R3, RZ, R3, RZ, P0, !PT ;  /* 0x00000003ff037210 */ /* 0x020fca00007fe4ff */
        /* <DEDUP_REMOVED lines=36> */
.L_x_1829:
        /* <DEDUP_REMOVED lines=11> */
.L_x_1630:
        /* <DEDUP_REMOVED lines=11> */
.L_x_1631:
[----:B------:R0:W-:Y:S01]  /*185a0*/  SYNCS.ARRIVE.TRANS64.A1T0 RZ, [R4+URZ+0x32450], RZ ;  /* 0x032450ff04ff79a7 */ /* 0x0001e2000810003f */
[----:B------:R-:W-:Y:S05]  /*185b0*/  @P2 BRA `(.L_x_1632) ;  /* 0xfffffff000902947 */ /* 0x000fea000383ffff */
.L_x_1619:
[----:B------:R-:W-:Y:S05]  /*185c0*/  BSYNC B0 ;  /* 0x0000000000007941 */ /* 0x000fea0003800000 */
.L_x_1618:
        /* <DEDUP_REMOVED lines=21> */
.L_x_1634:
[----:B------:R-:W-:Y:S05]  /*18720*/  BSYNC B0 ;  /* 0x0000000000007941 */ /* 0x000fea0003800000 */
.L_x_1633:
[----:B------:R-:W-:-:S07]  /*18730*/  SEL R25, R25, RZ, P0 ;  /* 0x000000ff19197207 */ /* 0x000fce0000000000 */
.L_x_1587:
[----:B------:R-:W-:Y:S05]  /*18740*/  BSYNC B7 ;  /* 0x0000000000077941 */ /* 0x000fea0003800000 */
.L_x_1585:
        /* <DEDUP_REMOVED lines=8> */
[----:B------:R0:W1:Y:S01]  /*187d0*/  LDS.128 R16, [R23+0x324d0] ;  /* 0x0324d00017107984 */ /* 0x0000620000000c00 */
[----:B------:R-:W-:Y:S06]  /*187e0*/  BAR.ARV 0x4, 0x180 ;  /* 0x0106000000007b1d */ /* 0x000fec0000002000 */
[----:B------:R-:W-:Y:S05]  /*187f0*/  BRA `(.L_x_1636) ;  /* 0x0000000800407947 */ /* 0x000fea0003800000 */
.L_x_1635:
        /* <DEDUP_REMOVED lines=36> */
.L_x_1839:
[----:B------:R-:W-:Y:S02]  /*18a40*/  ULDC UR4, c[0x0][0xd38] ;  /* 0x00034e0000047ab9 */ /* 0x000fe40000000800 */
[----:B------:R-:W-:-:S04]  /*18a50*/  IMAD.U32 R7, RZ, RZ, UR4 ;  /* 0x00000004ff077e24 */ /* 0x000fc8000f8e00ff */
[----:B-1----:R-:W-:-:S04]  /*18a60*/  IMAD R14, R14, R7, RZ ;  /* 0x000000070e0e7224 */ /* 0x002fc800078e02ff */
[----:B------:R-:W-:-:S05]  /*18a70*/  IMAD.IADD R9, R4, 0x1, R14 ;  /* 0x0000000104097824 */ /* 0x000fca00078e020e */
[----:B------:R-:W-:-:S13]  /*18a80*/  ISETP.GT.AND P6, PT, R9, R0, PT ;  /* 0x000000000900720c */ /* 0x000fda0003fc4270 */
[----:B------:R-:W-:Y:S05]  /*18a90*/  @P6 BRA `(.L_x_1638) ;  /* 0x00000000009c6947 */ /* 0x000fea0003800000 */
.L_x_1643:
[----:B0-----:R-:W0:Y:S01]  /*18aa0*/  LDC R2, c[0x0][0xd3c] ;  /* 0x00034f00ff027b82 */ /* 0x001e220000000800 */
[----:B------:R-:W-:-:S05]  /*18ab0*/  VIADD R19, R19, 0x1f ;  /* 0x0000001f13137836 */ /* 0x000fca0000000000 */
[----:B0-----:R-:W-:-:S13]  /*18ac0*/  ISETP.GE.AND P6, PT, R19, R2, PT ;  /* 0x000000021300720c */ /* 0x001fda0003fc6270 */
[----:B------:R-:W-:Y:S05]  /*18ad0*/  @P6 BRA `(.L_x_1639) ;  /* 0x0000000400446947 */ /* 0x000fea0003800000 */
[----:B------:R-:W0:Y:S01]  /*18ae0*/  S2R R3, SR_TID.X ;  /* 0x0000000000037919 */ /* 0x000e220000002100 */
[----:B------:R-:W-:Y:S01]  /*18af0*/  BSSY B0, `(.L_x_1640) ;  /* 0x0000009000007945 */ /* 0x000fe20003800000 */
[----:B------:R-:W-:Y:S01]  /*18b00*/  IMAD.MOV.U32 R5, RZ, RZ, RZ ;  /* 0x000000ffff057224 */ /* 0x000fe200078e00ff */
[----:B0-----:R-:W-:-:S04]  /*18b10*/  LOP3.LUT R3, R3, 0x1f, RZ, 0xc0, !PT ;  /* 0x0000001f03037812 */ /* 0x001fc800078ec0ff */
[----:B------:R-:W-:-:S04]  /*18b20*/  IADD3 R7, R19, R3, RZ ;  /* 0x0000000313077210 */ /* 0x000fc80007ffe0ff */
[----:B------:R-:W-:-:S13]  /*18b30*/  ISETP.GE.OR P6, PT, R7, R2, !P0 ;  /* 0x000000020700720c */ /* 0x000fda00047c6670 */
[----:B------:R-:W-:Y:S05]  /*18b40*/  @P6 BRA `(.L_x_1641) ;  /* 0x00000000000c6947 */ /* 0x000fea0003800000 */
[----:B------:R-:W0:Y:S02]  /*18b50*/  LDC.64 R2, c[0x0][0xd80] ;  /* 0x00036000ff027b82 */ /* 0x000e240000000a00 */
[----:B0-----:R-:W-:-:S05]  /*18b60*/  IMAD.WIDE R2, R7, 0x4, R2 ;  /* 0x0000000407027825 */ /* 0x001fca00078e0202 */
[----:B------:R0:W5:Y:S02]  /*18b70*/  LDG.E R5, desc[UR60][R2.64] ;  /* 0x0000003c02057981 */ /* 0x000164000c1e1900 */
.L_x_1641:
[----:B------:R-:W-:Y:S05]  /*18b80*/  BSYNC B0 ;  /* 0x0000000000007941 */ /* 0x000fea0003800000 */
.L_x_1640:
        /* <DEDUP_REMOVED lines=18> */
.L_x_1847:
[----:B------:R-:W-:Y:S02]  /*18cb0*/  ULDC UR4, c[0x0][0xd38] ;  /* 0x00034e0000047ab9 */ /* 0x000fe40000000800 */
[----:B------:R-:W-:-:S04]  /*18cc0*/  IMAD.U32 R7, RZ, RZ, UR4 ;  /* 0x00000004ff077e24 */ /* 0x000fc8000f8e00ff */
[----:B-1----:R-:W-:-:S04]  /*18cd0*/  IMAD R14, R14, R7, RZ ;  /* 0x000000070e0e7224 */ /* 0x002fc800078e02ff */
[----:B------:R-:W-:-:S05]  /*18ce0*/  IMAD.IADD R9, R14, 0x1, R9 ;  /* 0x000000010e097824 */ /* 0x000fca00078e0209 */
[----:B------:R-:W-:-:S13]  /*18cf0*/  ISETP.GT.AND P6, PT, R9, R0, PT ;  /* 0x000000000900720c */ /* 0x000fda0003fc4270 */
[----:B------:R-:W-:Y:S05]  /*18d00*/  @!P6 BRA `(.L_x_1643) ;  /* 0xfffffffc0064e947 */ /* 0x000fea000383ffff */
.L_x_1638:
        /* <DEDUP_REMOVED lines=8> */
.L_x_1851:
[----:B------:R-:W-:Y:S01]  /*18d90*/  ISETP.NE.AND P0, PT, R3, RZ, PT ;  /* 0x000000ff0300720c */ /* 0x000fe20003f05270 */
[----:B------:R-:W-:-:S12]  /*18da0*/  IMAD.MOV.U32 R14, RZ, RZ, RZ ;  /* 0x000000ffff0e7224 */ /* 0x000fd800078e00ff */
[----:B------:R-:W-:Y:S05]  /*18db0*/  @!P0 BRA `(.L_x_1645) ;  /* 0x0000000000108947 */ /* 0x000fea0003800000 */
[----:B------:R-:W-:Y:S01]  /*18dc0*/  UMOV UR4, 0xffffffff ;  /* 0xffffffff00047882 */ /* 0x000fe20000000000 */
[----:B------:R-:W-:Y:S02]  /*18dd0*/  VIADD R12, R4, 0xffffffff ;  /* 0xffffffff040c7836 */ /* 0x000fe40000000000 */
[----:B------:R-:W-:Y:S05]  /*18de0*/  BRA.DIV UR4, `(.L_x_1646) ;  /* 0x0000005e04b87947 */ /* 0x000fea000b800000 */
[----:B------:R3:W4:Y:S02]  /*18df0*/  SHFL.IDX PT, R14, R2, R12, 0x1f ;  /* 0x00001f0c020e7589 */ /* 0x00072400000e0000 */
.L_x_1645:
        /* <DEDUP_REMOVED lines=24> */
[----:B------:R-:W-:-:S05]  /*18f80*/  @P0 VIADD R3, R3, 0x1 ;  /* 0x0000000103030836 */ /* 0x000fca0000000000 */
[----:B------:R-:W-:Y:S02]  /*18f90*/  @!P2 IADD3 R3, -R3, RZ, RZ ;  /* 0x000000ff0303a210 */ /* 0x000fe40007ffe1ff */
[----:B------:R-:W-:-:S05]  /*18fa0*/  @!P1 LOP3.LUT R3, RZ, R5, RZ, 0x33, !PT ;  /* 0x00000005ff039212 */ /* 0x000fca00078e33ff */
[--C-:B------:R-:W-:Y:S02]  /*18fb0*/  IMAD.MOV R0, RZ, RZ, -R3.reuse ;  /* 0x000000ffff007224 */ /* 0x100fe400078e0a03 */
[----:B------:R-:W-:Y:S02]  /*18fc0*/  IMAD.MOV.U32 R18, RZ, RZ, R3 ;  /* 0x000000ffff127224 */ /* 0x000fe400078e0003 */
[----:B------:R-:W-:Y:S01]  /*18fd0*/  IMAD R17, R5, R0, R10 ;  /* 0x0000000005117224 */ /* 0x000fe200078e020a */
[----:B------:R-:W-:Y:S06]  /*18fe0*/  BRA `(.L_x_1647) ;  /* 0x00000000001c7947 */ /* 0x000fec0003800000 */
.L_x_1639:
[----:B------:R-:W-:Y:S01]  /*18ff0*/  UMOV UR4, URZ ;  /* 0x0000003f00047c82 */ /* 0x000fe20008000000 */
[----:B------:R-:W-:Y:S01]  /*19000*/  UMOV UR5, URZ ;  /* 0x0000003f00057c82 */ /* 0x000fe20008000000 */
[----:B------:R-:W-:Y:S01]  /*19010*/  ULDC UR6, c[0x0][0xd3c] ;  /* 0x00034f0000067ab9 */ /* 0x000fe20000000800 */
[----:B------:R-:W-:Y:S02]  /*19020*/  IMAD.MOV.U32 R16, RZ, RZ, R0 ;  /* 0x000000ffff107224 */ /* 0x000fe400078e0000 */
[----:B------:R-:W-:Y:S02]  /*19030*/  IMAD.U32 R17, RZ, RZ, UR4 ;  /* 0x00000004ff117e24 */ /* 0x000fe4000f8e00ff */
[----:B------:R-:W-:Y:S02]  /*19040*/  IMAD.U32 R18, RZ, RZ, UR5 ;  /* 0x00000005ff127e24 */ /* 0x000fe4000f8e00ff */
[----:B------:R-:W-:-:S07]  /*19050*/  IMAD.U32 R19, RZ, RZ, UR6 ;  /* 0x00000006ff137e24 */ /* 0x000fce000f8e00ff */
.L_x_1647:
        /* <DEDUP_REMOVED lines=10> */
.L_x_1636:
[----:B------:R-:W-:Y:S02]  /*19100*/  ULDC UR4, c[0x0][0xd3c] ;  /* 0x00034f0000047ab9 */ /* 0x000fe40000000800 */
[----:B-1----:R-:W-:-:S13]  /*19110*/  ISETP.GE.AND P0, PT, R19, UR4, PT ;  /* 0x0000000413007c0c */ /* 0x002fda000bf06270 */
[----:B------:R-:W-:Y:S05]  /*19120*/  @!P0 BRA `(.L_x_1648) ;  /* 0xffffff9c00048947 */ /* 0x000fea000383ffff */
[----:B------:R-:W-:Y:S05]  /*19130*/  BSYNC B8 ;  /* 0x0000000000087941 */ /* 0x000fea0003800000 */
.L_x_1543:
[----:B-1----:R-:W5:Y:S01]  /*19140*/  LDL.LU R0, [R1+0x40] ;  /* 0x0000400001007983 */ /* 0x002f620000300800 */
[----:B------:R-:W-:Y:S01]  /*19150*/  BSSY B0, `(.L_x_1649) ;  /* 0x000000b000007945 */ /* 0x000fe20003800000 */
[----:B------:R-:W1:Y:S01]  /*19160*/  S2R R5, SR_CgaCtaId ;  /* 0x0000000000057919 */ /* 0x000e620000008800 */
[----:B-----5:R-:W-:-:S05]  /*19170*/  VIADD R0, R0, 0x1 ;  /* 0x0000000100007836 */ /* 0x020fca0000000000 */
[----:B------:R-:W-:-:S04]  /*19180*/  LEA.HI R2, R0, R0, RZ, 0x1 ;  /* 0x0000000000027211 */ /* 0x000fc800078f08ff */
[----:B------:R-:W-:Y:S02]  /*19190*/  LOP3.LUT R3, R2, 0xfffffffe, RZ, 0xc0, !PT ;  /* 0xfffffffe02037812 */ /* 0x000fe400078ec0ff */
[----:B------:R-:W-:-:S03]  /*191a0*/  MOV R2, 0x400 ;  /* 0x0000040000027802 */ /* 0x000fc60000000f00 */
[----:B------:R-:W-:Y:S01]  /*191b0*/  IMAD.IADD R0, R0, 0x1, -R3 ;  /* 0x0000000100007824 */ /* 0x000fe200078e0a03 */
[----:B-1----:R-:W-:-:S04]  /*191c0*/  LEA R5, R5, R2, 0x18 ;  /* 0x0000000205057211 */ /* 0x002fc800078ec0ff */
[----:B------:R-:W-:-:S04]  /*191d0*/  SHF.L.U32 R0, R0, 0x1f, RZ ;  /* 0x0000001f00007819 */ /* 0x000fc800000006ff */
[----:B------:R-:W1:Y:S02]  /*191e0*/  SYNCS.PHASECHK.TRANS64.TRYWAIT P0, [R5+URZ+0x32420], R0 ;  /* 0x03242000050075a7 */ /* 0x000e64000800017f */
[----:B-1----:R-:W-:Y:S05]  /*191f0*/  @!P0 BRA `(.L_x_1650) ;  /* 0x0000005800d88947 */ /* 0x002fea0003800000 */
.L_x_1854:
[----:B------:R-:W-:Y:S05]  /*19200*/  BSYNC B0 ;  /* 0x0000000000007941 */ /* 0x000fea0003800000 */
.L_x_1649:
[----:B------:R-:W-:-:S03]  /*19210*/  UMOV UR4, 0xffffffff ;  /* 0xffffffff00047882 */ /* 0x000fc60000000000 */
[----:B------:R-:W-:Y:S05]  /*19220*/  BRA.DIV UR4, `(.L_x_1651) ;  /* 0x0000005a04e07947 */ /* 0x000fea000b800000 */
[----:B-1----:R-:W1:Y:S02]  /*19230*/  S2R R0, SR_TID.X ;  /* 0x0000000000007919 */ /* 0x002e640000002100 */
[----:B-1----:R-:W-:-:S04]  /*19240*/  SHF.R.U32.HI R0, RZ, 0x5, R0 ;  /* 0x00000005ff007819 */ /* 0x002fc80000011600 */
[----:B------:R-:W-:-:S05]  /*19250*/  LOP3.LUT R0, R0, 0x3, RZ, 0xc0, !PT ;  /* 0x0000000300007812 */ /* 0x000fca00078ec0ff */
[----:B------:R1:W0:Y:S02]  /*19260*/  SHFL.IDX PT, R14, R0, RZ, 0x1f ;  /* 0x00001fff000e7589 */ /* 0x00022400000e0000 */
.L_x_1857:
[----:B0-----:R-:W-:-:S13]  /*19270*/  ISETP.NE.AND P0, PT, R14, RZ, PT ;  /* 0x000000ff0e00720c */ /* 0x001fda0003f05270 */
[----:B------:R-:W-:Y:S05]  /*19280*/  @P0 BRA `(.L_x_1390) ;  /* 0x0000000000880947 */ /* 0x000fea0003800000 */
[----:B------:R-:W-:-:S03]  /*19290*/  UMOV UR4, 0xffffffff ;  /* 0xffffffff00047882 */ /* 0x000fc60000000000 */
[----:B------:R-:W-:Y:S05]  /*192a0*/  BRA.DIV UR4, `(.L_x_1652) ;  /* 0x0000005a04f47947 */ /* 0x000fea000b800000 */
[----:B------:R-:W-:-:S13]  /*192b0*/  ELECT P6, URZ, PT ;  /* 0x00000000003f782f */ /* 0x000fda00038c0000 */
.L_x_1860:
[----:B------:R-:W-:Y:S05]  /*192c0*/  @!P6 BRA `(.L_x_1390) ;  /* 0x000000000078e947 */ /* 0x000fea0003800000 */
[----:B-1----:R-:W5:Y:S02]  /*192d0*/  LDL.LU R0, [R1+0x8] ;  /* 0x0000080001007983 */ /* 0x002f640000300800 */
[----:B-----5:R-:W-:-:S04]  /*192e0*/  LOP3.LUT R0, R0, 0x2, RZ, 0xfc, !PT ;  /* 0x0000000200007812 */ /* 0x020fc800078efcff */
[----:B------:R-:W-:-:S13]  /*192f0*/  ISETP.NE.AND P0, PT, R0, 0x3, PT ;  /* 0x000000030000780c */ /* 0x000fda0003f05270 */
[----:B------:R-:W-:Y:S05]  /*19300*/  @!P0 BRA `(.L_x_1653) ;  /* 0x0000000000048947 */ /* 0x000fea0003800000 */
[----:B------:R-:W-:Y:S01]  /*19310*/  BPT.TRAP 0x1 ;  /* 0x000000040000795c */ /* 0x000fe20000300000 */
.L_x_1653:
[----:B------:R-:W-:Y:S01]  /*19320*/  IMAD R3, R25, 0x8, R5 ;  /* 0x0000000819037824 */ /* 0x000fe200078e0205 */
[----:B------:R-:W-:Y:S01]  /*19330*/  SHF.L.U32 R2, R27, 0x1f, RZ ;  /* 0x0000001f1b027819 */ /* 0x000fe200000006ff */
[----:B------:R-:W-:-:S03]  /*19340*/  VIADD R25, R25, 0x1 ;  /* 0x0000000119197836 */ /* 0x000fc60000000000 */
[----:B------:R-:W0:Y:S02]  /*19350*/  SYNCS.PHASECHK.TRANS64.TRYWAIT P1, [R3+URZ+0x32440], R2 ;  /* 0x03244002030075a7 */ /* 0x000e24000802017f */
[----:B------:R-:W-:-:S04]  /*19360*/  ISETP.NE.AND P2, PT, R25, 0x2, PT ;  /* 0x000000021900780c */ /* 0x000fc80003f45270 */
[----:B------:R-:W-:Y:S01]  /*19370*/  SEL R0, RZ, 0x1, P2 ;  /* 0x00000001ff007807 */ /* 0x000fe20001000000 */
[----:B0-----:R-:W-:Y:S08]  /*19380*/  @!P1 BRA `(.L_x_1654) ;  /* 0x0000005800dc9947 */ /* 0x001ff00003800000 */
.L_x_1861:
[----:B------:R-:W-:Y:S02]  /*19390*/  SEL R25, R25, RZ, P2 ;  /* 0x000000ff19197207 */ /* 0x000fe40001000000 */
[----:B------:R-:W-:Y:S01]  /*193a0*/  LOP3.LUT R0, R27, R0, RZ, 0x3c, !PT ;  /* 0x000000001b007212 */ /* 0x000fe200078e3cff */
[----:B------:R-:W-:Y:S06]  /*193b0*/  @!P0 BRA `(.L_x_1655) ;  /* 0x0000000000048947 */ /* 0x000fec0003800000 */
[----:B------:R-:W-:Y:S01]  /*193c0*/  BPT.TRAP 0x1 ;  /* 0x000000040000795c */ /* 0x000fe20000300000 */
.L_x_1655:
[----:B------:R-:W-:Y:S01]  /*193d0*/  IMAD R25, R25, 0x8, R5 ;  /* 0x0000000819197824 */ /* 0x000fe200078e0205 */
[----:B------:R-:W-:-:S04]  /*193e0*/  SHF.L.U32 R0, R0, 0x1f, RZ ;  /* 0x0000001f00007819 */ /* 0x000fc800000006ff */
[----:B------:R-:W1:Y:S02]  /*193f0*/  SYNCS.PHASECHK.TRANS64.TRYWAIT P1, [R25+URZ+0x32440], R0 ;  /* 0x03244000190075a7 */ /* 0x000e64000802017f */
[----:B-1----:R-:W-:Y:S05]  /*19400*/  @!P1 BRA `(.L_x_1656) ;  /* 0x0000005800d09947 */ /* 0x002fea0003800000 */
.L_x_1862:
[----:B------:R-:W-:Y:S05]  /*19410*/  @!P0 BRA `(.L_x_1657) ;  /* 0x0000000000048947 */ /* 0x000fea0003800000 */
[----:B------:R-:W-:Y:S01]  /*19420*/  BPT.TRAP 0x1 ;  /* 0x000000040000795c */ /* 0x000fe20000300000 */
.L_x_1657:
[----:B------:R-:W5:Y:S02]  /*19430*/  SYNCS.PHASECHK.TRANS64.TRYWAIT P1, [R3+URZ+0x32460], R2 ;  /* 0x03246002030075a7 */ /* 0x000f64000802017f */
[----:B-----5:R-:W-:Y:S05]  /*19440*/  @!P1 BRA `(.L_x_1658) ;  /* 0x0000005800d49947 */ /* 0x020fea0003800000 */
.L_x_1863:
[----:B------:R-:W-:Y:S05]  /*19450*/  @!P0 BRA `(.L_x_1659) ;  /* 0x0000000000048947 */ /* 0x000fea0003800000 */
[----:B------:R-:W-:Y:S01]  /*19460*/  BPT.TRAP 0x1 ;  /* 0x000000040000795c */ /* 0x000fe20000300000 */
.L_x_1659:
[----:B------:R0:W0:Y:S02]  /*19470*/  SYNCS.PHASECHK.TRANS64.TRYWAIT P0, [R25+URZ+0x32460], R0 ;  /* 0x03246000190075a7 */ /* 0x000024000800017f */
[----:B0-----:R-:W-:Y:S05]  /*19480*/  @!P0 NANOSLEEP.SYNCS 0x989680 ;  /* 0x009896800000895d */ /* 0x001fea0003900000 */
[----:B------:R-:W0:Y:S02]  /*19490*/  @!P0 SYNCS.PHASECHK.TRANS64 P0, [R25+URZ+0x32460], R0 ;  /* 0x03246000190085a7 */ /* 0x000e24000800007f */
[----:B0-----:R-:W-:Y:S05]  /*194a0*/  @!P0 BRA `(.L_x_1659) ;  /* 0xfffffffc00f08947 */ /* 0x001fea000383ffff */
.L_x_1390:
[----:B------:R-:W-:Y:S05]  /*194b0*/  BSYNC B9 ;  /* 0x0000000000097941 */ /* 0x000fea0003800000 */
.L_x_1387:
[----:B------:R-:W-:Y:S05]  /*194c0*/  EXIT ;  /* 0x000000000000794d */ /* 0x000fea0003800000 */
.L_x_1408:
[----:B0-----:R0:W1:Y:S02]  /*194d0*/  SYNCS.PHASECHK.TRANS64.TRYWAIT P5, [R4+URZ+0x32490], R101 ;  /* 0x03249065040075a7 */ /* 0x00106400080a017f */
[----:B-1----:R-:W-:Y:S05]  /*194e0*/  @!P5 NANOSLEEP.SYNCS 0x989680 ;  /* 0x009896800000d95d */ /* 0x002fea0003900000 */
[----:B------:R-:W1:Y:S02]  /*194f0*/  @!P5 SYNCS.PHASECHK.TRANS64 P5, [R4+URZ+0x32490], R101 ;  /* 0x032490650400d5a7 */ /* 0x000e6400080a007f */
[----:B-1----:R-:W-:Y:S05]  /*19500*/  @!P5 BRA `(.L_x_1408) ;  /* 0xfffffffc00f0d947 */ /* 0x002fea000383ffff */
[----:B------:R-:W-:Y:S05]  /*19510*/  BRA `(.L_x_1660) ;  /* 0xfffffe9400d07947 */ /* 0x000fea000383ffff */
.L_x_1409:
        /* <DEDUP_REMOVED lines=8> */
.L_x_1662:
[----:B------:R-:W-:Y:S05]  /*195a0*/  BSYNC B1 ;  /* 0x0000000000017941 */ /* 0x000fea0003800000 */
.L_x_1661:
[----:B------:R-:W-:Y:S01]  /*195b0*/  IMAD.MOV.U32 R13, RZ, RZ, R102 ;  /* 0x000000ffff0d7224 */ /* 0x000fe200078e0066 */
[----:B------:R-:W-:Y:S01]  /*195c0*/  MOV R11, 0x1c1f ;  /* 0x00001c1f000b7802 */ /* 0x000fe20000000f00 */
[----:B------:R-:W-:Y:S02]  /*195d0*/  IMAD.MOV.U32 R12, RZ, RZ, RZ ;  /* 0x000000ffff0c7224 */ /* 0x000fe400078e00ff */
[----:B------:R-:W-:Y:S02]  /*195e0*/  IMAD.MOV.U32 R15, RZ, RZ, -0x1 ;  /* 0xffffffffff0f7424 */ /* 0x000fe400078e00ff */
[----:B------:R-:W-:-:S07]  /*195f0*/  IMAD.MOV.U32 R93, RZ, RZ, R14 ;  /* 0x000000ffff5d7224 */ /* 0x000fce00078e000e */
[----:B------:R-:W-:Y:S05]  /*19600*/  WARPSYNC.COLLECTIVE R15, `(.L_x_1663) ;  /* 0x000000000f087348 */ /* 0x000fea0003c00000 */
[----:B------:R0:W1:Y:S02]  /*19610*/  SHFL.IDX P6, R14, R13, R12, R11 ;  /* 0x0000000c0d0e7389 */ /* 0x00006400000c000b */
[----:B01----:R-:W-:Y:S01]  /*19620*/  ENDCOLLECTIVE ;  /* 0x000000000000791b */ /* 0x003fe20003800000 */
.L_x_1663:
[----:B------:R-:W-:Y:S01]  /*19630*/  IMAD.MOV.U32 R95, RZ, RZ, R14 ;  /* 0x000000ffff5f7224 */ /* 0x000fe200078e000e */
[----:B------:R-:W-:Y:S06]  /*19640*/  BRA `(.L_x_1664) ;  /* 0xfffffe9400987947 */ /* 0x000fec000383ffff */
.L_x_1418:
        /* <DEDUP_REMOVED lines=8> */
.L_x_1666:
[----:B------:R-:W-:Y:S05]  /*196d0*/  BSYNC B1 ;  /* 0x0000000000017941 */ /* 0x000fea0003800000 */
.L_x_1665:
        /* <DEDUP_REMOVED lines=8> */
.L_x_1667:
[----:B------:R-:W-:Y:S01]  /*19760*/  IMAD.MOV.U32 R47, RZ, RZ, R14 ;  /* 0x000000ffff2f7224 */ /* 0x000fe200078e000e */
[----:B------:R-:W-:Y:S06]  /*19770*/  BRA `(.L_x_1668) ;  /* 0xfffffe9c002c7947 */ /* 0x000fec000383ffff */
.L_x_1428:
[----:B-1----:R1:W2:Y:S02]  /*19780*/  SYNCS.PHASECHK.TRANS64.TRYWAIT P4, [R4+URZ+0x32490], R101 ;  /* 0x03249065040075a7 */ /* 0x0022a4000808017f */
[----:B--2---:R-:W-:Y:S05]  /*19790*/  @!P4 NANOSLEEP.SYNCS 0x989680 ;  /* 0x009896800000c95d */ /* 0x004fea0003900000 */
[----:B------:R-:W2:Y:S02]  /*197a0*/  @!P4 SYNCS.PHASECHK.TRANS64 P4, [R4+URZ+0x32490], R101 ;  /* 0x032490650400c5a7 */ /* 0x000ea4000808007f */
[----:B--2---:R-:W-:Y:S05]  /*197b0*/  @!P4 BRA `(.L_x_1428) ;  /* 0xfffffffc00f0c947 */ /* 0x004fea000383ffff */
[----:B------:R-:W-:Y:S05]  /*197c0*/  BRA `(.L_x_1669) ;  /* 0xfffffea800207947 */ /* 0x000fea000383ffff */
.L_x_1429:
        /* <DEDUP_REMOVED lines=8> */
.L_x_1671:
[----:B------:R-:W-:Y:S05]  /*19850*/  BSYNC B1 ;  /* 0x0000000000017941 */ /* 0x000fea0003800000 */
.L_x_1670:
        /* <DEDUP_REMOVED lines=8> */
.L_x_1672:
[----:B------:R-:W-:Y:S01]  /*198e0*/  IMAD.MOV.U32 R94, RZ, RZ, R14 ;  /* 0x000000ffff5e7224 */ /* 0x000fe200078e000e */
[----:B------:R-:W-:Y:S06]  /*198f0*/  BRA `(.L_x_1673) ;  /* 0xfffffea400ec7947 */ /* 0x000fec000383ffff */
.L_x_1434:
        /* <DEDUP_REMOVED lines=8> */
.L_x_1675:
[----:B------:R-:W-:Y:S05]  /*19980*/  BSYNC B1 ;  /* 0x0000000000017941 */ /* 0x000fea0003800000 */
.L_x_1674:
        /* <DEDUP_REMOVED lines=8> */
.L_x_1676:
[----:B------:R-:W-:Y:S01]  /*19a10*/  IMAD.MOV.U32 R102, RZ, RZ, R14 ;  /* 0x000000ffff667224 */ /* 0x000fe200078e000e */
[----:B------:R-:W-:Y:S06]  /*19a20*/  BRA `(.L_x_1677) ;  /* 0xfffffeac00a07947 */ /* 0x000fec000383ffff */
.L_x_1439:
[----:B0-----:R0:W1:Y:S02]  /*19a30*/  SYNCS.PHASECHK.TRANS64.TRYWAIT P2, [R4+URZ+0x32490], R101 ;  /* 0x03249065040075a7 */ /* 0x001064000804017f */
[----:B-1----:R-:W-:Y:S05]  /*19a40*/  @!P2 NANOSLEEP.SYNCS 0x989680 ;  /* 0x009896800000a95d */ /* 0x002fea0003900000 */
[----:B------:R-:W1:Y:S02]  /*19a50*/  @!P2 SYNCS.PHASECHK.TRANS64 P2, [R4+URZ+0x32490], R101 ;  /* 0x032490650400a5a7 */ /* 0x000e64000804007f */
[----:B-1----:R-:W-:Y:S05]  /*19a60*/  @!P2 BRA `(.L_x_1439) ;  /* 0xfffffffc00f0a947 */ /* 0x002fea000383ffff */
[----:B------:R-:W-:Y:S05]  /*19a70*/  BRA `(.L_x_1678) ;  /* 0xfffffeb400b47947 */ /* 0x000fea000383ffff */
.L_x_1440:
        /* <DEDUP_REMOVED lines=8> */
.L_x_1680:
[----:B------:R-:W-:Y:S05]  /*19b00*/  BSYNC B1 ;  /* 0x0000000000017941 */ /* 0x000fea0003800000 */
.L_x_1679:
        /* <DEDUP_REMOVED lines=8> */
.L_x_1681:
[----:B------:R-:W-:Y:S05]  /*19b90*/  BRA `(.L_x_1682) ;  /* 0xfffffeb400dc7947 */ /* 0x000fea000383ffff */
.L_x_1443:
        /* <DEDUP_REMOVED lines=8> */
.L_x_1684:
[----:B------:R-:W-:Y:S05]  /*19c20*/  BSYNC B1 ;  /* 0x0000000000017941 */ /* 0x000fea0003800000 */
.L_x_1683:
        /* <DEDUP_REMOVED lines=8> */
.L_x_1685:
[----:B------:R-:W-:Y:S05]  /*19cb0*/  BRA `(.L_x_1686) ;  /* 0xfffffeb400dc7947 */ /* 0x000fea000383ffff */
.L_x_1447:
[----:B------:R0:W0:Y:S02]  /*19cc0*/  SYNCS.PHASECHK.TRANS64.TRYWAIT P3, [R4+URZ+0x324b0], R101 ;  /* 0x0324b065040075a7 */ /* 0x000024000806017f */
[----:B0-----:R-:W-:Y:S05]  /*19cd0*/  @!P3 NANOSLEEP.SYNCS 0x989680 ;  /* 0x009896800000b95d */ /* 0x001fea0003900000 */
[----:B------:R-:W0:Y:S02]  /*19ce0*/  @!P3 SYNCS.PHASECHK.TRANS64 P3, [R4+URZ+0x324b0], R101 ;  /* 0x0324b0650400b5a7 */ /* 0x000e24000806007f */
[----:B0-----:R-:W-:Y:S05]  /*19cf0*/  @!P3 BRA `(.L_x_1447) ;  /* 0xfffffffc00f0b947 */ /* 0x001fea000383ffff */
[----:B------:R-:W-:Y:S05]  /*19d00*/  BRA `(.L_x_1687) ;  /* 0xfffffeb800507947 */ /* 0x000fea000383ffff */
.L_x_1455:
        /* <DEDUP_REMOVED lines=10> */
[----:B--2345:R-:W-:Y:S05]  /*19db0*/  WARPSYNC.COLLECTIVE R15, `(.L_x_1689) ;  /* 0x000000000f087348 */ /* 0x03cfea0003c00000 */
[----:B------:R0:W1:Y:S02]  /*19dc0*/  SHFL.IDX P6, R14, R13, R12, R11 ;  /* 0x0000000c0d0e7389 */ /* 0x00006400000c000b */
[----:B012345:R-:W-:Y:S01]  /*19dd0*/  ENDCOLLECTIVE ;  /* 0x000000000000791b */ /* 0x03ffe20003800000 */
.L_x_1689:
[----:B------:R-:W-:Y:S05]  /*19de0*/  BSYNC B0 ;  /* 0x0000000000007941 */ /* 0x000fea0003800000 */
.L_x_1688:
[----:B------:R-:W-:Y:S05]  /*19df0*/  BRA `(.L_x_1690) ;  /* 0xfffffec400a47947 */ /* 0x000fea000383ffff */
.L_x_1467:
[----:B------:R-:W-:Y:S01]  /*19e00*/  BSSY B1, `(.L_x_1691) ;  /* 0x0000008000017945 */ /* 0x000fe20003800000 */
[----:B------:R-:W-:Y:S02]  /*19e10*/  IMAD.MOV.U32 R13, RZ, RZ, R25 ;  /* 0x000000ffff0d7224 */ /* 0x000fe400078e0019 */
[----:B------:R-:W-:Y:S02]  /*19e20*/  IMAD.MOV.U32 R12, RZ, RZ, RZ ;  /* 0x000000ffff0c7224 */ /* 0x000fe400078e00ff */
[----:B------:R-:W-:Y:S02]  /*19e30*/  IMAD.MOV.U32 R11, RZ, RZ, 0x1c1f ;  /* 0x00001c1fff0b7424 */ /* 0x000fe400078e00ff */
[----:B------:R-:W-:-:S07]  /*19e40*/  IMAD.MOV.U32 R15, RZ, RZ, -0x1 ;  /* 0xffffffffff0f7424 */ /* 0x000fce00078e00ff */
[----:B--234-:R-:W-:Y:S05]  /*19e50*/  WARPSYNC.COLLECTIVE R15, `(.L_x_1692) ;  /* 0x000000000f087348 */ /* 0x01cfea0003c00000 */
[----:B------:R0:W1:Y:S02]  /*19e60*/  SHFL.IDX P6, R14, R13, R12, R11 ;  /* 0x0000000c0d0e7389 */ /* 0x00006400000c000b */
[----:B01234-:R-:W-:Y:S01]  /*19e70*/  ENDCOLLECTIVE ;  /* 0x000000000000791b */ /* 0x01ffe20003800000 */
.L_x_1692:
[----:B------:R-:W-:Y:S05]  /*19e80*/  BSYNC B1 ;  /* 0x0000000000017941 */ /* 0x000fea0003800000 */
.L_x_1691:
        /* <DEDUP_REMOVED lines=8> */
.L_x_1693:
[----:B------:R-:W-:Y:S02]  /*19f10*/  IMAD.MOV.U32 R13, RZ, RZ, R27 ;  /* 0x000000ffff0d7224 */ /* 0x000fe400078e001b */
[----:B------:R-:W-:-:S07]  /*19f20*/  IMAD.MOV.U32 R0, RZ, RZ, R14 ;  /* 0x000000ffff007224 */ /* 0x000fce00078e000e */
[----:B------:R-:W-:Y:S05]  /*19f30*/  WARPSYNC.COLLECTIVE R15, `(.L_x_1694) ;  /* 0x000000000f087348 */ /* 0x000fea0003c00000 */
[----:B------:R0:W1:Y:S02]  /*19f40*/  SHFL.IDX P6, R14, R13, R12, R11 ;  /* 0x0000000c0d0e7389 */ /* 0x00006400000c000b */
[----:B01----:R-:W-:Y:S01]  /*19f50*/  ENDCOLLECTIVE ;  /* 0x000000000000791b */ /* 0x003fe20003800000 */
.L_x_1694:
[----:B------:R-:W-:Y:S02]  /*19f60*/  IMAD.MOV.U32 R13, RZ, RZ, R26 ;  /* 0x000000ffff0d7224 */ /* 0x000fe400078e001a */
[----:B------:R-:W-:-:S07]  /*19f70*/  IMAD.MOV.U32 R5, RZ, RZ, R14 ;  /* 0x000000ffff057224 */ /* 0x000fce00078e000e */
[----:B------:R-:W-:Y:S05]  /*19f80*/  WARPSYNC.COLLECTIVE R15, `(.L_x_1695) ;  /* 0x000000000f087348 */ /* 0x000fea0003c00000 */
[----:B------:R0:W1:Y:S02]  /*19f90*/  SHFL.IDX P6, R14, R13, R12, R11 ;  /* 0x0000000c0d0e7389 */ /* 0x00006400000c000b */
[----:B01----:R-:W-:Y:S01]  /*19fa0*/  ENDCOLLECTIVE ;  /* 0x000000000000791b */ /* 0x003fe20003800000 */
.L_x_1695:
[----:B------:R-:W-:Y:S05]  /*19fb0*/  BRA `(.L_x_1696) ;  /* 0xfffffec800a07947 */ /* 0x000fea000383ffff */
.L_x_1471:
[----:B0-----:R0:W1:Y:S02]  /*19fc0*/  SYNCS.PHASECHK.TRANS64.TRYWAIT P0, [R19+URZ+0x32400], R28 ;  /* 0x0324001c130075a7 */ /* 0x001064000800017f */
[----:B-1----:R-:W-:Y:S05]  /*19fd0*/  @!P0 NANOSLEEP.SYNCS 0x989680 ;  /* 0x009896800000895d */ /* 0x002fea0003900000 */
[----:B------:R-:W1:Y:S02]  /*19fe0*/  @!P0 SYNCS.PHASECHK.TRANS64 P0, [R19+URZ+0x32400], R28 ;  /* 0x0324001c130085a7 */ /* 0x000e64000800007f */
[----:B-1----:R-:W-:Y:S05]  /*19ff0*/  @!P0 BRA `(.L_x_1471) ;  /* 0xfffffffc00f08947 */ /* 0x002fea000383ffff */
[----:B------:R-:W-:Y:S05]  /*1a000*/  BRA `(.L_x_1697) ;  /* 0xfffffecc00c87947 */ /* 0x000fea000383ffff */
.L_x_1479:
        /* <DEDUP_REMOVED lines=8> */
.L_x_1699:
[----:B------:R-:W-:Y:S05]  /*1a090*/  BSYNC B1 ;  /* 0x0000000000017941 */ /* 0x000fea0003800000 */
.L_x_1698:
        /* <DEDUP_REMOVED lines=8> */
.L_x_1700:
[----:B------:R-:W-:Y:S02]  /*1a120*/  IMAD.MOV.U32 R13, RZ, RZ, R27 ;  /* 0x000000ffff0d7224 */ /* 0x000fe400078e001b */
[----:B------:R-:W-:-:S07]  /*1a130*/  IMAD.MOV.U32 R3, RZ, RZ, R14 ;  /* 0x000000ffff037224 */ /* 0x000fce00078e000e */
[----:B------:R-:W-:Y:S05]  /*1a140*/  WARPSYNC.COLLECTIVE R15, `(.L_x_1701) ;  /* 0x000000000f087348 */ /* 0x000fea0003c00000 */
[----:B------:R0:W1:Y:S02]  /*1a150*/  SHFL.IDX P6, R14, R13, R12, R11 ;  /* 0x0000000c0d0e7389 */ /* 0x00006400000c000b */
[----:B01----:R-:W-:Y:S01]  /*1a160*/  ENDCOLLECTIVE ;  /* 0x000000000000791b */ /* 0x003fe20003800000 */
.L_x_1701:
[----:B------:R-:W-:Y:S01]  /*1a170*/  IMAD.MOV.U32 R13, RZ, RZ, R26 ;  /* 0x000000ffff0d7224 */ /* 0x000fe200078e001a */
[----:B------:R-:W-:-:S07]  /*1a180*/  MOV R4, R14 ;  /* 0x0000000e00047202 */ /* 0x000fce0000000f00 */
[----:B------:R-:W-:Y:S05]  /*1a190*/  WARPSYNC.COLLECTIVE R15, `(.L_x_1702) ;  /* 0x000000000f087348 */ /* 0x000fea0003c00000 */
[----:B------:R0:W1:Y:S02]  /*1a1a0*/  SHFL.IDX P6, R14, R13, R12, R11 ;  /* 0x0000000c0d0e7389 */ /* 0x00006400000c000b */
[----:B01----:R-:W-:Y:S01]  /*1a1b0*/  ENDCOLLECTIVE ;  /* 0x000000000000791b */ /* 0x003fe20003800000 */
.L_x_1702:
[----:B------:R-:W-:Y:S01]  /*1a1c0*/  IMAD.MOV.U32 R5, RZ, RZ, R14 ;  /* 0x000000ffff057224 */ /* 0x000fe200078e000e */
[----:B------:R-:W-:Y:S06]  /*1a1d0*/  BRA `(.L_x_1703) ;  /* 0xfffffed800347947 */ /* 0x000fec000383ffff */
.L_x_1483:
[----:B0-----:R0:W1:Y:S02]  /*1a1e0*/  SYNCS.PHASECHK.TRANS64.TRYWAIT P1, [R19+URZ+0x32400], R26 ;  /* 0x0324001a130075a7 */ /* 0x001064000802017f */
[----:B-1----:R-:W-:Y:S05]  /*1a1f0*/  @!P1 NANOSLEEP.SYNCS 0x989680 ;  /* 0x009896800000995d */ /* 0x002fea0003900000 */
[----:B------:R-:W1:Y:S02]  /*1a200*/  @!P1 SYNCS.PHASECHK.TRANS64 P1, [R19+URZ+0x32400], R26 ;  /* 0x0324001a130095a7 */ /* 0x000e64000802007f */
[----:B-1----:R-:W-:Y:S05]  /*1a210*/  @!P1 BRA `(.L_x_1483) ;  /* 0xfffffffc00f09947 */ /* 0x002fea000383ffff */
[----:B------:R-:W-:Y:S05]  /*1a220*/  BRA `(.L_x_1704) ;  /* 0xfffffedc00147947 */ /* 0x000fea000383ffff */
.L_x_1489:
[----:B--2---:R2:W0:Y:S02]  /*1a230*/  SYNCS.PHASECHK.TRANS64.TRYWAIT P1, [R3+URZ+0x32430], R8 ;  /* 0x03243008030075a7 */ /* 0x004424000802017f */
[----:B0-----:R-:W-:Y:S05]  /*1a240*/  @!P1 NANOSLEEP.SYNCS 0x989680 ;  /* 0x009896800000995d */ /* 0x001fea0003900000 */
[----:B------:R-:W0:Y:S02]  /*1a250*/  @!P1 SYNCS.PHASECHK.TRANS64 P1, [R3+URZ+0x32430], R8 ;  /* 0x03243008030095a7 */ /* 0x000e24000802007f */
[----:B0-----:R-:W-:Y:S05]  /*1a260*/  @!P1 BRA `(.L_x_1489) ;  /* 0xfffffffc00f09947 */ /* 0x001fea000383ffff */
[----:B------:R-:W-:Y:S05]  /*1a270*/  BRA `(.L_x_1488) ;  /* 0xfffffee800647947 */ /* 0x000fea000383ffff */
.L_x_1491:
[----:B---3--:R3:W4:Y:S02]  /*1a280*/  SYNCS.PHASECHK.TRANS64.TRYWAIT P1, [R19+URZ+0x32410], R6 ;  /* 0x03241006130075a7 */ /* 0x008724000802017f */
[----:B----4-:R-:W-:Y:S05]  /*1a290*/  @!P1 NANOSLEEP.SYNCS 0x989680 ;  /* 0x009896800000995d */ /* 0x010fea0003900000 */
[----:B------:R-:W4:Y:S02]  /*1a2a0*/  @!P1 SYNCS.PHASECHK.TRANS64 P1, [R19+URZ+0x32410], R6 ;  /* 0x03241006130095a7 */ /* 0x000f24000802007f */
[----:B----4-:R-:W-:Y:S05]  /*1a2b0*/  @!P1 BRA `(.L_x_1491) ;  /* 0xfffffffc00f09947 */ /* 0x010fea000383ffff */
[----:B------:R-:W-:Y:S05]  /*1a2c0*/  BRA `(.L_x_1705) ;  /* 0xfffffeec00507947 */ /* 0x000fea000383ffff */
.L_x_1495:
[----:B------:R0:W0:Y:S02]  /*1a2d0*/  SYNCS.PHASECHK.TRANS64.TRYWAIT P1, [R3+URZ+0x32450], R8 ;  /* 0x03245008030075a7 */ /* 0x000024000802017f */
[----:B0-----:R-:W-:Y:S05]  /*1a2e0*/  @!P1 NANOSLEEP.SYNCS 0x989680 ;  /* 0x009896800000995d */ /* 0x001fea0003900000 */
[----:B------:R-:W0:Y:S02]  /*1a2f0*/  @!P1 SYNCS.PHASECHK.TRANS64 P1, [R3+URZ+0x32450], R8 ;  /* 0x03245008030095a7 */ /* 0x000e24000802007f */
[----:B0-----:R-:W-:Y:S05]  /*1a300*/  @!P1 BRA `(.L_x_1495) ;  /* 0xfffffffc00f09947 */ /* 0x001fea000383ffff */
[----:B------:R-:W-:Y:S05]  /*1a310*/  BRA `(.L_x_1494) ;  /* 0xfffffeec00607947 */ /* 0x000fea000383ffff */
.L_x_1502:
[----:B-1----:R1:W2:Y:S02]  /*1a320*/  SYNCS.PHASECHK.TRANS64.TRYWAIT P2, [R3+URZ+0x32430], R0 ;  /* 0x03243000030075a7 */ /* 0x0022a4000804017f */
[----:B--2---:R-:W-:Y:S05]  /*1a330*/  @!P2 NANOSLEEP.SYNCS 0x989680 ;  /* 0x009896800000a95d */ /* 0x004fea0003900000 */
[----:B------:R-:W2:Y:S02]  /*1a340*/  @!P2 SYNCS.PHASECHK.TRANS64 P2, [R3+URZ+0x32430], R0 ;  /* 0x032430000300a5a7 */ /* 0x000ea4000804007f */
[----:B--2---:R-:W-:Y:S05]  /*1a350*/  @!P2 BRA `(.L_x_1502) ;  /* 0xfffffffc00f0a947 */ /* 0x004fea000383ffff */
[----:B------:R-:W-:Y:S05]  /*1a360*/  BRA `(.L_x_1501) ;  /* 0xffffff1400d87947 */ /* 0x000fea000383ffff */
.L_x_1506:
[----:B---3--:R3:W4:Y:S02]  /*1a370*/  SYNCS.PHASECHK.TRANS64.TRYWAIT P2, [R3+URZ+0x32450], R0 ;  /* 0x03245000030075a7 */ /* 0x008724000804017f */
[----:B----4-:R-:W-:Y:S05]  /*1a380*/  @!P2 NANOSLEEP.SYNCS 0x989680 ;  /* 0x009896800000a95d */ /* 0x010fea0003900000 */
[----:B------:R-:W4:Y:S02]  /*1a390*/  @!P2 SYNCS.PHASECHK.TRANS64 P2, [R3+URZ+0x32450], R0 ;  /* 0x032450000300a5a7 */ /* 0x000f24000804007f */
[----:B----4-:R-:W-:Y:S05]  /*1a3a0*/  @!P2 BRA `(.L_x_1506) ;  /* 0xfffffffc00f0a947 */ /* 0x010fea000383ffff */
[----:B------:R-:W-:Y:S05]  /*1a3b0*/  BRA `(.L_x_1505) ;  /* 0xffffff1800807947 */ /* 0x000fea000383ffff */
.L_x_1523:
[----:B------:R-:W-:Y:S02]  /*1a3c0*/  IMAD.MOV.U32 R13, RZ, RZ, R4 ;  /* 0x000000ffff0d7224 */ /* 0x000fe400078e0004 */
[----:B------:R-:W-:Y:S02]  /*1a3d0*/  IMAD.MOV.U32 R12, RZ, RZ, RZ ;  /* 0x000000ffff0c7224 */ /* 0x000fe400078e00ff */
[----:B------:R-:W-:Y:S02]  /*1a3e0*/  IMAD.MOV.U32 R11, RZ, RZ, 0x181f ;  /* 0x0000181fff0b7424 */ /* 0x000fe400078e00ff */
[----:B------:R-:W-:-:S07]  /*1a3f0*/  IMAD.MOV.U32 R15, RZ, RZ, -0x1 ;  /* 0xffffffffff0f7424 */ /* 0x000fce00078e00ff */
[----:B-1--4-:R-:W-:Y:S05]  /*1a400*/  WARPSYNC.COLLECTIVE R15, `(.L_x_1706) ;  /* 0x000000000f087348 */ /* 0x012fea0003c00000 */
[----:B------:R0:W2:Y:S02]  /*1a410*/  SHFL.IDX P6, R14, R13, R12, R11 ;  /* 0x0000000c0d0e7389 */ /* 0x0000a400000c000b */
[----:B012-4-:R-:W-:Y:S01]  /*1a420*/  ENDCOLLECTIVE ;  /* 0x000000000000791b */ /* 0x017fe20003800000 */
.L_x_1706:
[----:B------:R-:W-:Y:S02]  /*1a430*/  IMAD.MOV.U32 R13, RZ, RZ, R3 ;  /* 0x000000ffff0d7224 */ /* 0x000fe400078e0003 */
[----:B------:R-:W-:-:S07]  /*1a440*/  IMAD.MOV.U32 R0, RZ, RZ, R14 ;  /* 0x000000ffff007224 */ /* 0x000fce00078e000e */
[----:B------:R-:W-:Y:S05]  /*1a450*/  WARPSYNC.COLLECTIVE R15, `(.L_x_1707) ;  /* 0x000000000f087348 */ /* 0x000fea0003c00000 */
[----:B------:R0:W1:Y:S02]  /*1a460*/  SHFL.IDX P6, R14, R13, R12, R11 ;  /* 0x0000000c0d0e7389 */ /* 0x00006400000c000b */
[----:B01----:R-:W-:Y:S01]  /*1a470*/  ENDCOLLECTIVE ;  /* 0x000000000000791b */ /* 0x003fe20003800000 */
.L_x_1707:
[----:B------:R-:W-:Y:S05]  /*1a480*/  BRA `(.L_x_1708) ;  /* 0xffffff7400c07947 */ /* 0x000fea000383ffff */
.L_x_1526:
[----:B------:R-:W-:Y:S01]  /*1a490*/  BSSY B1, `(.L_x_1709) ;  /* 0x0000008000017945 */ /* 0x000fe20003800000 */
[----:B--2---:R-:W-:Y:S02]  /*1a4a0*/  IMAD.MOV.U32 R13, RZ, RZ, R4 ;  /* 0x000000ffff0d7224 */ /* 0x004fe400078e0004 */
[----:B------:R-:W-:Y:S02]  /*1a4b0*/  IMAD.MOV.U32 R12, RZ, RZ, 0x1 ;  /* 0x00000001ff0c7424 */ /* 0x000fe400078e00ff */
[----:B------:R-:W-:Y:S02]  /*1a4c0*/  IMAD.MOV.U32 R11, RZ, RZ, 0x181f ;  /* 0x0000181fff0b7424 */ /* 0x000fe400078e00ff */
[----:B------:R-:W-:-:S07]  /*1a4d0*/  IMAD.MOV.U32 R15, RZ, RZ, -0x1 ;  /* 0xffffffffff0f7424 */ /* 0x000fce00078e00ff */
[----:B01-34-:R-:W-:Y:S05]  /*1a4e0*/  WARPSYNC.COLLECTIVE R15, `(.L_x_1710) ;  /* 0x000000000f087348 */ /* 0x01bfea0003c00000 */
[----:B---3--:R2:W3:Y:S02]  /*1a4f0*/  SHFL.IDX P6, R14, R13, R12, R11 ;  /* 0x0000000c0d0e7389 */ /* 0x0084e400000c000b */
[----:B01234-:R-:W-:Y:S01]  /*1a500*/  ENDCOLLECTIVE ;  /* 0x000000000000791b */ /* 0x01ffe20003800000 */
.L_x_1710:
[----:B------:R-:W-:Y:S05]  /*1a510*/  BSYNC B1 ;  /* 0x0000000000017941 */ /* 0x000fea0003800000 */
.L_x_1709:
        /* <DEDUP_REMOVED lines=8> */
.L_x_1711:
[----:B------:R-:W-:Y:S05]  /*1a5a0*/  BRA `(.L_x_1712) ;  /* 0xffffff7400e47947 */ /* 0x000fea000383ffff */
.L_x_1529:
[----:B------:R-:W-:Y:S01]  /*1a5b0*/  BSSY B1, `(.L_x_1713) ;  /* 0x0000008000017945 */ /* 0x000fe20003800000 */
[----:B0-----:R-:W-:Y:S01]  /*1a5c0*/  IMAD.MOV.U32 R13, RZ, RZ, R4 ;  /* 0x000000ffff0d7224 */ /* 0x001fe200078e0004 */
[----:B------:R-:W-:Y:S01]  /*1a5d0*/  MOV R11, 0x181f ;  /* 0x0000181f000b7802 */ /* 0x000fe20000000f00 */
[----:B------:R-:W-:Y:S02]  /*1a5e0*/  IMAD.MOV.U32 R12, RZ, RZ, 0x2 ;  /* 0x00000002ff0c7424 */ /* 0x000fe400078e00ff */
[----:B------:R-:W-:-:S07]  /*1a5f0*/  IMAD.MOV.U32 R15, RZ, RZ, -0x1 ;  /* 0xffffffffff0f7424 */ /* 0x000fce00078e00ff */
[----:B-1234-:R-:W-:Y:S05]  /*1a600*/  WARPSYNC.COLLECTIVE R15, `(.L_x_1714) ;  /* 0x000000000f087348 */ /* 0x01efea0003c00000 */
[----:B---3--:R0:W3:Y:S02]  /*1a610*/  SHFL.IDX P6, R14, R13, R12, R11 ;  /* 0x0000000c0d0e7389 */ /* 0x0080e400000c000b */
[----:B01234-:R-:W-:Y:S01]  /*1a620*/  ENDCOLLECTIVE ;  /* 0x000000000000791b */ /* 0x01ffe20003800000 */
.L_x_1714:
[----:B------:R-:W-:Y:S05]  /*1a630*/  BSYNC B1 ;  /* 0x0000000000017941 */ /* 0x000fea0003800000 */
.L_x_1713:
        /* <DEDUP_REMOVED lines=8> */
.L_x_1715:
[----:B------:R-:W-:Y:S05]  /*1a6c0*/  BRA `(.L_x_1716) ;  /* 0xffffff7800047947 */ /* 0x000fea000383ffff */
.L_x_1532:
[----:B------:R-:W-:Y:S01]  /*1a6d0*/  BSSY B1, `(.L_x_1717) ;  /* 0x0000008000017945 */ /* 0x000fe20003800000 */
[----:B0-----:R-:W-:Y:S02]  /*1a6e0*/  IMAD.MOV.U32 R13, RZ, RZ, R4 ;  /* 0x000000ffff0d7224 */ /* 0x001fe400078e0004 */
[----:B------:R-:W-:Y:S02]  /*1a6f0*/  IMAD.MOV.U32 R12, RZ, RZ, 0x3 ;  /* 0x00000003ff0c7424 */ /* 0x000fe400078e00ff */
[----:B------:R-:W-:Y:S02]  /*1a700*/  IMAD.MOV.U32 R11, RZ, RZ, 0x181f ;  /* 0x0000181fff0b7424 */ /* 0x000fe400078e00ff */
[----:B------:R-:W-:-:S07]  /*1a710*/  IMAD.MOV.U32 R15, RZ, RZ, -0x1 ;  /* 0xffffffffff0f7424 */ /* 0x000fce00078e00ff */
[----:B-1234-:R-:W-:Y:S05]  /*1a720*/  WARPSYNC.COLLECTIVE R15, `(.L_x_1718) ;  /* 0x000000000f087348 */ /* 0x01efea0003c00000 */
[----:B------:R0:W0:Y:S02]  /*1a730*/  SHFL.IDX P6, R14, R13, R12, R11 ;  /* 0x0000000c0d0e7389 */ /* 0x00002400000c000b */
[----:B01234-:R-:W-:Y:S01]  /*1a740*/  ENDCOLLECTIVE ;  /* 0x000000000000791b */ /* 0x01ffe20003800000 */
.L_x_1718:
[----:B------:R-:W-:Y:S05]  /*1a750*/  BSYNC B1 ;  /* 0x0000000000017941 */ /* 0x000fea0003800000 */
.L_x_1717:
        /* <DEDUP_REMOVED lines=8> */
.L_x_1719:
[----:B------:R-:W-:Y:S05]  /*1a7e0*/  BRA `(.L_x_1720) ;  /* 0xffffff7800247947 */ /* 0x000fea000383ffff */
.L_x_1549:
        /* <DEDUP_REMOVED lines=11> */
.L_x_1722:
[----:B------:R-:W-:Y:S05]  /*1a8a0*/  BSYNC B1 ;  /* 0x0000000000017941 */ /* 0x000fea0003800000 */
.L_x_1721:
[----:B------:R-:W-:Y:S05]  /*1a8b0*/  BRA `(.L_x_1723) ;  /* 0xffffff8800c87947 */ /* 0x000fea000383ffff */
.L_x_1551:
[----:B------:R-:W-:Y:S01]  /*1a8c0*/  BSSY B1, `(.L_x_1724) ;  /* 0x0000006000017945 */ /* 0x000fe20003800000 */
[----:B------:R-:W-:-:S07]  /*1a8d0*/  MOV R15, 0xffffffff ;  /* 0xffffffff000f7802 */ /* 0x000fce0000000f00 */
[----:B0-----:R-:W-:Y:S05]  /*1a8e0*/  WARPSYNC.COLLECTIVE R15, `(.L_x_1725) ;  /* 0x000000000f0c7348 */ /* 0x001fea0003c00000 */
[----:B------:R-:W-:Y:S02]  /*1a8f0*/  ELECT P6, UR62, PT ;  /* 0x00000000003e782f */ /* 0x000fe400038c0000 */
[----:B------:R-:W-:Y:S01]  /*1a900*/  MOV R14, UR62 ;  /* 0x0000003e000e7c02 */ /* 0x000fe20008000f00 */
[----:B0-----:R-:W-:Y:S10]  /*1a910*/  ENDCOLLECTIVE ;  /* 0x000000000000791b */ /* 0x001ff40003800000 */
.L_x_1725:
[----:B------:R-:W-:Y:S05]  /*1a920*/  BSYNC B1 ;  /* 0x0000000000017941 */ /* 0x000fea0003800000 */
.L_x_1724:
[----:B------:R-:W-:Y:S05]  /*1a930*/  BRA `(.L_x_1550) ;  /* 0xffffff8800c07947 */ /* 0x000fea000383ffff */
.L_x_1553:
[----:B0-----:R0:W1:Y:S02]  /*1a940*/  SYNCS.PHASECHK.TRANS64.TRYWAIT P0, [R23+URZ+0x32420], R3 ;  /* 0x03242003170075a7 */ /* 0x001064000800017f */
[----:B-1----:R-:W-:Y:S05]  /*1a950*/  @!P0 NANOSLEEP.SYNCS 0x989680 ;  /* 0x009896800000895d */ /* 0x002fea0003900000 */
[----:B------:R-:W1:Y:S02]  /*1a960*/  @!P0 SYNCS.PHASECHK.TRANS64 P0, [R23+URZ+0x32420], R3 ;  /* 0x03242003170085a7 */ /* 0x000e64000800007f */
[----:B-1----:R-:W-:Y:S05]  /*1a970*/  @!P0 BRA `(.L_x_1553) ;  /* 0xfffffffc00f08947 */ /* 0x002fea000383ffff */
[----:B------:R-:W-:Y:S05]  /*1a980*/  BRA `(.L_x_1726) ;  /* 0xffffff8800d07947 */ /* 0x000fea000383ffff */
.L_x_1557:
[----:B0-----:R0:W1:Y:S02]  /*1a990*/  SYNCS.PHASECHK.TRANS64.TRYWAIT P0, [R3+URZ+0x324a0], R6 ;  /* 0x0324a006030075a7 */ /* 0x001064000800017f */
[----:B-1----:R-:W-:Y:S05]  /*1a9a0*/  @!P0 NANOSLEEP.SYNCS 0x989680 ;  /* 0x009896800000895d */ /* 0x002fea0003900000 */
[----:B------:R-:W1:Y:S02]  /*1a9b0*/  @!P0 SYNCS.PHASECHK.TRANS64 P0, [R3+URZ+0x324a0], R6 ;  /* 0x0324a006030085a7 */ /* 0x000e64000800007f */
[----:B-1----:R-:W-:Y:S05]  /*1a9c0*/  @!P0 BRA `(.L_x_1557) ;  /* 0xfffffffc00f08947 */ /* 0x002fea000383ffff */
[----:B------:R-:W-:Y:S05]  /*1a9d0*/  BRA `(.L_x_1727) ;  /* 0xffffff8800e87947 */ /* 0x000fea000383ffff */
.L_x_1562:
[----:B-1----:R1:W2:Y:S02]  /*1a9e0*/  SYNCS.PHASECHK.TRANS64.TRYWAIT P0, [R3+URZ+0x324c0], R6 ;  /* 0x0324c006030075a7 */ /* 0x0022a4000800017f */
[----:B--2---:R-:W-:Y:S05]  /*1a9f0*/  @!P0 NANOSLEEP.SYNCS 0x989680 ;  /* 0x009896800000895d */ /* 0x004fea0003900000 */
[----:B------:R-:W2:Y:S02]  /*1aa00*/  @!P0 SYNCS.PHASECHK.TRANS64 P0, [R3+URZ+0x324c0], R6 ;  /* 0x0324c006030085a7 */ /* 0x000ea4000800007f */
[----:B--2---:R-:W-:Y:S05]  /*1aa10*/  @!P0 BRA `(.L_x_1562) ;  /* 0xfffffffc00f08947 */ /* 0x004fea000383ffff */
[----:B------:R-:W-:Y:S05]  /*1aa20*/  BRA `(.L_x_1728) ;  /* 0xffffff8c00647947 */ /* 0x000fea000383ffff */
.L_x_1572:
[----:B0-----:R0:W1:Y:S02]  /*1aa30*/  SYNCS.PHASECHK.TRANS64.TRYWAIT P1, [R6+URZ+0x324a0], R2 ;  /* 0x0324a002060075a7 */ /* 0x001064000802017f */
[----:B-1----:R-:W-:Y:S05]  /*1aa40*/  @!P1 NANOSLEEP.SYNCS 0x989680 ;  /* 0x009896800000995d */ /* 0x002fea0003900000 */
[----:B------:R-:W1:Y:S02]  /*1aa50*/  @!P1 SYNCS.PHASECHK.TRANS64 P1, [R6+URZ+0x324a0], R2 ;  /* 0x0324a002060095a7 */ /* 0x000e64000802007f */
[----:B-1----:R-:W-:Y:S05]  /*1aa60*/  @!P1 BRA `(.L_x_1572) ;  /* 0xfffffffc00f09947 */ /* 0x002fea000383ffff */
[----:B------:R-:W-:Y:S05]  /*1aa70*/  BRA `(.L_x_1729) ;  /* 0xffffff9000d87947 */ /* 0x000fea000383ffff */
.L_x_1577:
[----:B-1----:R1:W2:Y:S02]  /*1aa80*/  SYNCS.PHASECHK.TRANS64.TRYWAIT P1, [R6+URZ+0x324c0], R2 ;  /* 0x0324c002060075a7 */ /* 0x0022a4000802017f */
[----:B--2---:R-:W-:Y:S05]  /*1aa90*/  @!P1 NANOSLEEP.SYNCS 0x989680 ;  /* 0x009896800000995d */ /* 0x004fea0003900000 */
[----:B------:R-:W2:Y:S02]  /*1aaa0*/  @!P1 SYNCS.PHASECHK.TRANS64 P1, [R6+URZ+0x324c0], R2 ;  /* 0x0324c002060095a7 */ /* 0x000ea4000802007f */
[----:B--2---:R-:W-:Y:S05]  /*1aab0*/  @!P1 BRA `(.L_x_1577) ;  /* 0xfffffffc00f09947 */ /* 0x004fea000383ffff */
[----:B------:R-:W-:Y:S05]  /*1aac0*/  BRA `(.L_x_1730) ;  /* 0xffffff9400507947 */ /* 0x000fea000383ffff */
.L_x_1593:
[----:B------:R-:W0:Y:S01]  /*1aad0*/  S2R R20, SR_TID.X ;  /* 0x0000000000147919 */ /* 0x000e220000002100 */
[----:B------:R-:W-:Y:S01]  /*1aae0*/  BSSY B0, `(.L_x_1731) ;  /* 0x000000a000007945 */ /* 0x000fe20003800000 */
[----:B------:R-:W-:Y:S02]  /*1aaf0*/  IMAD.MOV.U32 R12, RZ, RZ, RZ ;  /* 0x000000ffff0c7224 */ /* 0x000fe400078e00ff */
[----:B------:R-:W-:Y:S01]  /*1ab00*/  IMAD.MOV.U32 R15, RZ, RZ, -0x1 ;  /* 0xffffffffff0f7424 */ /* 0x000fe200078e00ff */
[----:B0-----:R-:W-:-:S04]  /*1ab10*/  SHF.R.U32.HI R11, RZ, 0x5, R20 ;  /* 0x00000005ff0b7819 */ /* 0x001fc80000011614 */
[----:B------:R-:W-:-:S05]  /*1ab20*/  LOP3.LUT R11, R11, 0x3, RZ, 0xc0, !PT ;  /* 0x000000030b0b7812 */ /* 0x000fca00078ec0ff */
[----:B------:R-:W-:Y:S02]  /*1ab30*/  IMAD.MOV.U32 R13, RZ, RZ, R11 ;  /* 0x000000ffff0d7224 */ /* 0x000fe400078e000b */
[----:B------:R-:W-:-:S07]  /*1ab40*/  IMAD.MOV.U32 R11, RZ, RZ, 0x1f ;  /* 0x0000001fff0b7424 */ /* 0x000fce00078e00ff */
[----:B------:R-:W-:Y:S05]  /*1ab50*/  WARPSYNC.COLLECTIVE R15, `(.L_x_1732) ;  /* 0x000000000f087348 */ /* 0x000fea0003c00000 */
[----:B------:R0:W1:Y:S02]  /*1ab60*/  SHFL.IDX P6, R14, R13, R12, R11 ;  /* 0x0000000c0d0e7389 */ /* 0x00006400000c000b */
[----:B01----:R-:W-:Y:S01]  /*1ab70*/  ENDCOLLECTIVE ;  /* 0x000000000000791b */ /* 0x003fe20003800000 */
.L_x_1732:
[----:B------:R-:W-:Y:S05]  /*1ab80*/  BSYNC B0 ;  /* 0x0000000000007941 */ /* 0x000fea0003800000 */
.L_x_1731:
[----:B------:R-:W-:Y:S05]  /*1ab90*/  BRA `(.L_x_1733) ;  /* 0xffffffa000d47947 */ /* 0x000fea000383ffff */
.L_x_1596:
[----:B0-----:R0:W1:Y:S02]  /*1aba0*/  SYNCS.PHASECHK.TRANS64.TRYWAIT P0, [R30+URZ+0x32440], R0 ;  /* 0x032440001e0075a7 */ /* 0x001064000800017f */
[----:B-1----:R-:W-:Y:S05]  /*1abb0*/  @!P0 NANOSLEEP.SYNCS 0x989680 ;  /* 0x009896800000895d */ /* 0x002fea0003900000 */
[----:B------:R-:W1:Y:S02]  /*1abc0*/  @!P0 SYNCS.PHASECHK.TRANS64 P0, [R30+URZ+0x32440], R0 ;  /* 0x032440001e0085a7 */ /* 0x000e64000800007f */
[----:B-1----:R-:W-:Y:S05]  /*1abd0*/  @!P0 BRA `(.L_x_1596) ;  /* 0xfffffffc00f08947 */ /* 0x002fea000383ffff */
[----:B------:R-:W-:Y:S05]  /*1abe0*/  BRA `(.L_x_1734) ;  /* 0xffffffa000e87947 */ /* 0x000fea000383ffff */
.L_x_1597:
        /* <DEDUP_REMOVED lines=8> */
.L_x_1736:
[----:B------:R-:W-:Y:S05]  /*1ac70*/  BSYNC B0 ;  /* 0x0000000000007941 */ /* 0x000fea0003800000 */
.L_x_1735:
        /* <DEDUP_REMOVED lines=9> */
.L_x_1737:
[----:B------:R-:W-:Y:S02]  /*1ad10*/  IMAD.MOV.U32 R13, RZ, RZ, R4 ;  /* 0x000000ffff0d7224 */ /* 0x000fe400078e0004 */
[----:B------:R-:W-:Y:S02]  /*1ad20*/  IMAD.MOV.U32 R12, RZ, RZ, 0x1 ;  /* 0x00000001ff0c7424 */ /* 0x000fe400078e00ff */
[----:B------:R-:W-:-:S07]  /*1ad30*/  IMAD.MOV.U32 R3, RZ, RZ, R14 ;  /* 0x000000ffff037224 */ /* 0x000fce00078e000e */
[----:B------:R-:W-:Y:S05]  /*1ad40*/  WARPSYNC.COLLECTIVE R15, `(.L_x_1738) ;  /* 0x000000000f087348 */ /* 0x000fea0003c00000 */
[----:B------:R0:W1:Y:S02]  /*1ad50*/  SHFL.IDX P6, R14, R13, R12, R11 ;  /* 0x0000000c0d0e7389 */ /* 0x00006400000c000b */
[----:B01----:R-:W-:Y:S01]  /*1ad60*/  ENDCOLLECTIVE ;  /* 0x000000000000791b */ /* 0x003fe20003800000 */
.L_x_1738:
        /* <DEDUP_REMOVED lines=15> */
.L_x_1739:
[----:B------:R-:W-:Y:S02]  /*1ae60*/  @P0 IMAD R6, R5, 0x2, R23 ;  /* 0x0000000205060824 */ /* 0x000fe400078e0217 */
[----:B------:R-:W-:Y:S02]  /*1ae70*/  IMAD.MOV.U32 R13, RZ, RZ, R4 ;  /* 0x000000ffff0d7224 */ /* 0x000fe400078e0004 */
[----:B------:R-:W-:Y:S02]  /*1ae80*/  IMAD.MOV.U32 R12, RZ, RZ, 0x2 ;  /* 0x00000002ff0c7424 */ /* 0x000fe400078e00ff */
[----:B------:R-:W-:-:S07]  /*1ae90*/  IMAD.MOV.U32 R3, RZ, RZ, R14 ;  /* 0x000000ffff037224 */ /* 0x000fce00078e000e */
[----:B------:R-:W-:Y:S05]  /*1aea0*/  WARPSYNC.COLLECTIVE R15, `(.L_x_1740) ;  /* 0x000000000f087348 */ /* 0x000fea0003c00000 */
[----:B------:R0:W1:Y:S02]  /*1aeb0*/  SHFL.IDX P6, R14, R13, R12, R11 ;  /* 0x0000000c0d0e7389 */ /* 0x00006400000c000b */
[----:B01----:R-:W-:Y:S01]  /*1aec0*/  ENDCOLLECTIVE ;  /* 0x000000000000791b */ /* 0x003fe20003800000 */
.L_x_1740:
        /* <DEDUP_REMOVED lines=15> */
.L_x_1741:
[----:B------:R-:W-:Y:S02]  /*1afc0*/  @P0 IMAD R6, R5, 0x2, R23 ;  /* 0x0000000205060824 */ /* 0x000fe400078e0217 */
[----:B------:R-:W-:Y:S02]  /*1afd0*/  IMAD.MOV.U32 R13, RZ, RZ, R4 ;  /* 0x000000ffff0d7224 */ /* 0x000fe400078e0004 */
[----:B------:R-:W-:Y:S02]  /*1afe0*/  IMAD.MOV.U32 R12, RZ, RZ, 0x3 ;  /* 0x00000003ff0c7424 */ /* 0x000fe400078e00ff */
[----:B------:R-:W-:-:S07]  /*1aff0*/  IMAD.MOV.U32 R3, RZ, RZ, R14 ;  /* 0x000000ffff037224 */ /* 0x000fce00078e000e */
[----:B------:R-:W-:Y:S05]  /*1b000*/  WARPSYNC.COLLECTIVE R15, `(.L_x_1742) ;  /* 0x000000000f087348 */ /* 0x000fea0003c00000 */
[----:B------:R0:W1:Y:S02]  /*1b010*/  SHFL.IDX P6, R14, R13, R12, R11 ;  /* 0x0000000c0d0e7389 */ /* 0x00006400000c000b */
[----:B01----:R-:W-:Y:S01]  /*1b020*/  ENDCOLLECTIVE ;  /* 0x000000000000791b */ /* 0x003fe20003800000 */
.L_x_1742:
        /* <DEDUP_REMOVED lines=15> */
.L_x_1743:
[----:B------:R-:W-:Y:S02]  /*1b120*/  @P0 IMAD R6, R5, 0x2, R23 ;  /* 0x0000000205060824 */ /* 0x000fe400078e0217 */
[----:B------:R-:W-:Y:S02]  /*1b130*/  IMAD.MOV.U32 R13, RZ, RZ, R4 ;  /* 0x000000ffff0d7224 */ /* 0x000fe400078e0004 */
[----:B------:R-:W-:Y:S02]  /*1b140*/  IMAD.MOV.U32 R12, RZ, RZ, 0x4 ;  /* 0x00000004ff0c7424 */ /* 0x000fe400078e00ff */
[----:B------:R-:W-:-:S07]  /*1b150*/  IMAD.MOV.U32 R3, RZ, RZ, R14 ;  /* 0x000000ffff037224 */ /* 0x000fce00078e000e */
[----:B------:R-:W-:Y:S05]  /*1b160*/  WARPSYNC.COLLECTIVE R15, `(.L_x_1744) ;  /* 0x000000000f087348 */ /* 0x000fea0003c00000 */
[----:B------:R0:W1:Y:S02]  /*1b170*/  SHFL.IDX P6, R14, R13, R12, R11 ;  /* 0x0000000c0d0e7389 */ /* 0x00006400000c000b */
[----:B01----:R-:W-:Y:S01]  /*1b180*/  ENDCOLLECTIVE ;  /* 0x000000000000791b */ /* 0x003fe20003800000 */
.L_x_1744:
        /* <DEDUP_REMOVED lines=15> */
.L_x_1745:
[----:B------:R-:W-:Y:S02]  /*1b280*/  @P0 IMAD R6, R5, 0x2, R23 ;  /* 0x0000000205060824 */ /* 0x000fe400078e0217 */
[----:B------:R-:W-:Y:S02]  /*1b290*/  IMAD.MOV.U32 R13, RZ, RZ, R4 ;  /* 0x000000ffff0d7224 */ /* 0x000fe400078e0004 */
[----:B------:R-:W-:Y:S02]  /*1b2a0*/  IMAD.MOV.U32 R12, RZ, RZ, 0x5 ;  /* 0x00000005ff0c7424 */ /* 0x000fe400078e00ff */
[----:B------:R-:W-:-:S07]  /*1b2b0*/  IMAD.MOV.U32 R3, RZ, RZ, R14 ;  /* 0x000000ffff037224 */ /* 0x000fce00078e000e */
[----:B------:R-:W-:Y:S05]  /*1b2c0*/  WARPSYNC.COLLECTIVE R15, `(.L_x_1746) ;  /* 0x000000000f087348 */ /* 0x000fea0003c00000 */
[----:B------:R0:W1:Y:S02]  /*1b2d0*/  SHFL.IDX P6, R14, R13, R12, R11 ;  /* 0x0000000c0d0e7389 */ /* 0x00006400000c000b */
[----:B01----:R-:W-:Y:S01]  /*1b2e0*/  ENDCOLLECTIVE ;  /* 0x000000000000791b */ /* 0x003fe20003800000 */
.L_x_1746:
        /* <DEDUP_REMOVED lines=10> */
.L_x_1747:
[----:B------:R-:W-:Y:S01]  /*1b390*/  @!PT LDS RZ, [RZ] ;  /* 0x00000000fffff984 */ /* 0x000fe20000000800 */
[----:B------:R-:W-:Y:S01]  /*1b3a0*/  @!PT LDS RZ, [RZ] ;  /* 0x00000000fffff984 */ /* 0x000fe20000000800 */
[----:B------:R-:W-:Y:S01]  /*1b3b0*/  @!PT LDS RZ, [RZ] ;  /* 0x00000000fffff984 */ /* 0x000fe20000000800 */
[----:B------:R0:W-:Y:S01]  /*1b3c0*/  @P0 LDGSTS.E.BYPASS.LTC128B.128 [R6+0x1e400], desc[UR60][R2.64], !P2 ;  /* 0x1e40000002060fae */ /* 0x0001e2000d101d7c */
[----:B------:R-:W-:Y:S01]  /*1b3d0*/  IMAD.MOV.U32 R0, RZ, RZ, R14 ;  /* 0x000000ffff007224 */ /* 0x000fe200078e000e */
[----:B------:R-:W-:Y:S06]  /*1b3e0*/  BRA `(.L_x_1748) ;  /* 0xffffffa000607947 */ /* 0x000fec000383ffff */
.L_x_1602:
        /* <DEDUP_REMOVED lines=9> */
.L_x_1749:
[C---:B------:R-:W-:Y:S01]  /*1b480*/  VIADD R10, R17.reuse, 0x10 ;  /* 0x00000010110a7836 */ /* 0x040fe20000000000 */
[C---:B------:R-:W-:Y:S01]  /*1b490*/  ISETP.GE.AND P0, PT, R17.reuse, R2, PT ;  /* 0x000000021100720c */ /* 0x040fe20003f06270 */
[C---:B------:R-:W-:Y:S02]  /*1b4a0*/  VIADD R6, R17.reuse, 0x20 ;  /* 0x0000002011067836 */ /* 0x040fe40000000000 */
[----:B------:R-:W-:Y:S01]  /*1b4b0*/  VIADD R8, R17, 0x30 ;  /* 0x0000003011087836 */ /* 0x000fe20000000000 */
[----:B------:R0:W-:Y:S04]  /*1b4c0*/  STL [R1+0x20], R10 ;  /* 0x0000200a01007387 */ /* 0x0001e80000100800 */
[----:B------:R0:W-:Y:S01]  /*1b4d0*/  STL [R1+0x24], R6 ;  /* 0x0000240601007387 */ /* 0x0001e20000100800 */
[----:B------:R-:W-:-:S03]  /*1b4e0*/  IMAD.MOV.U32 R13, RZ, RZ, R0 ;  /* 0x000000ffff0d7224 */ /* 0x000fc600078e0000 */
[----:B------:R0:W-:Y:S01]  /*1b4f0*/  STL [R1+0x28], R8 ;  /* 0x0000280801007387 */ /* 0x0001e20000100800 */
[----:B------:R-:W-:-:S07]  /*1b500*/  IMAD.MOV.U32 R4, RZ, RZ, R14 ;  /* 0x000000ffff047224 */ /* 0x000fce00078e000e */
[----:B0-----:R-:W-:Y:S05]  /*1b510*/  WARPSYNC.COLLECTIVE R15, `(.L_x_1750) ;  /* 0x000000000f087348 */ /* 0x001fea0003c00000 */
[----:B------:R1:W2:Y:S02]  /*1b520*/  SHFL.IDX P6, R14, R13, R12, R11 ;  /* 0x0000000c0d0e7389 */ /* 0x0002a400000c000b */
[----:B012---:R-:W-:Y:S01]  /*1b530*/  ENDCOLLECTIVE ;  /* 0x000000000000791b */ /* 0x007fe20003800000 */
.L_x_1750:
[----:B------:R-:W-:Y:S01]  /*1b540*/  IMAD.MOV.U32 R13, RZ, RZ, R3 ;  /* 0x000000ffff0d7224 */ /* 0x000fe200078e0003 */
[----:B------:R-:W-:Y:S01]  /*1b550*/  MOV R12, 0x1 ;  /* 0x00000001000c7802 */ /* 0x000fe20000000f00 */
[----:B------:R-:W-:-:S07]  /*1b560*/  IMAD.MOV.U32 R5, RZ, RZ, R14 ;  /* 0x000000ffff057224 */ /* 0x000fce00078e000e */
[----:B------:R-:W-:Y:S05]  /*1b570*/  WARPSYNC.COLLECTIVE R15, `(.L_x_1751) ;  /* 0x000000000f087348 */ /* 0x000fea0003c00000 */
[----:B------:R0:W1:Y:S02]  /*1b580*/  SHFL.IDX P6, R14, R13, R12, R11 ;  /* 0x0000000c0d0e7389 */ /* 0x00006400000c000b */
[----:B01----:R-:W-:Y:S01]  /*1b590*/  ENDCOLLECTIVE ;  /* 0x000000000000791b */ /* 0x003fe20003800000 */
.L_x_1751:
        /* <DEDUP_REMOVED lines=15> */
.L_x_1752:
[----:B------:R-:W-:Y:S02]  /*1b690*/  IMAD.MOV.U32 R13, RZ, RZ, R3 ;  /* 0x000000ffff0d7224 */ /* 0x000fe400078e0003 */
[----:B------:R-:W-:Y:S02]  /*1b6a0*/  IMAD.MOV.U32 R12, RZ, RZ, 0x2 ;  /* 0x00000002ff0c7424 */ /* 0x000fe400078e00ff */
[----:B------:R-:W-:-:S07]  /*1b6b0*/  IMAD.MOV.U32 R5, RZ, RZ, R14 ;  /* 0x000000ffff057224 */ /* 0x000fce00078e000e */
[----:B------:R-:W-:Y:S05]  /*1b6c0*/  WARPSYNC.COLLECTIVE R15, `(.L_x_1753) ;  /* 0x000000000f087348 */ /* 0x000fea0003c00000 */
[----:B------:R0:W1:Y:S02]  /*1b6d0*/  SHFL.IDX P6, R14, R13, R12, R11 ;  /* 0x0000000c0d0e7389 */ /* 0x00006400000c000b */
[----:B01----:R-:W-:Y:S01]  /*1b6e0*/  ENDCOLLECTIVE ;  /* 0x000000000000791b */ /* 0x003fe20003800000 */
.L_x_1753:
        /* <DEDUP_REMOVED lines=15> */
.L_x_1754:
[----:B------:R-:W-:Y:S02]  /*1b7e0*/  IMAD.MOV.U32 R13, RZ, RZ, R3 ;  /* 0x000000ffff0d7224 */ /* 0x000fe400078e0003 */
[----:B------:R-:W-:Y:S02]  /*1b7f0*/  IMAD.MOV.U32 R12, RZ, RZ, 0x3 ;  /* 0x00000003ff0c7424 */ /* 0x000fe400078e00ff */
[----:B------:R-:W-:-:S07]  /*1b800*/  IMAD.MOV.U32 R5, RZ, RZ, R14 ;  /* 0x000000ffff057224 */ /* 0x000fce00078e000e */
[----:B------:R-:W-:Y:S05]  /*1b810*/  WARPSYNC.COLLECTIVE R15, `(.L_x_1755) ;  /* 0x000000000f087348 */ /* 0x000fea0003c00000 */
[----:B------:R0:W1:Y:S02]  /*1b820*/  SHFL.IDX P6, R14, R13, R12, R11 ;  /* 0x0000000c0d0e7389 */ /* 0x00006400000c000b */
[----:B01----:R-:W-:Y:S01]  /*1b830*/  ENDCOLLECTIVE ;  /* 0x000000000000791b */ /* 0x003fe20003800000 */
.L_x_1755:
        /* <DEDUP_REMOVED lines=10> */
.L_x_1756:
[----:B------:R-:W-:Y:S01]  /*1b8e0*/  @!PT LDS RZ, [RZ] ;  /* 0x00000000fffff984 */ /* 0x000fe20000000800 */
[----:B------:R-:W-:Y:S01]  /*1b8f0*/  @!PT LDS RZ, [RZ] ;  /* 0x00000000fffff984 */ /* 0x000fe20000000800 */
[----:B------:R-:W-:Y:S01]  /*1b900*/  @!PT LDS RZ, [RZ] ;  /* 0x00000000fffff984 */ /* 0x000fe20000000800 */
[----:B------:R0:W-:Y:S01]  /*1b910*/  @!P0 LDGSTS.E.BYPASS.LTC128B.128 [R26+0x19400], desc[UR60][R4.64], !P1 ;  /* 0x19400000041a8fae */ /* 0x0001e2000c901d7c */
[----:B------:R-:W-:Y:S01]  /*1b920*/  ISETP.GE.AND P0, PT, R8, R2, PT ;  /* 0x000000020800720c */ /* 0x000fe20003f06270 */
[----:B------:R-:W-:-:S05]  /*1b930*/  VIADD R8, R17, 0x40 ;  /* 0x0000004011087836 */ /* 0x000fca0000000000 */
[----:B------:R1:W-:Y:S01]  /*1b940*/  STL [R1+0x2c], R8 ;  /* 0x00002c0801007387 */ /* 0x0003e20000100800 */
[----:B------:R-:W-:Y:S01]  /*1b950*/  MOV R13, R3 ;  /* 0x00000003000d7202 */ /* 0x000fe20000000f00 */
[----:B------:R-:W-:Y:S02]  /*1b960*/  IMAD.MOV.U32 R12, RZ, RZ, 0x4 ;  /* 0x00000004ff0c7424 */ /* 0x000fe400078e00ff */
[----:B0-----:R-:W-:-:S07]  /*1b970*/  IMAD.MOV.U32 R4, RZ, RZ, R14 ;  /* 0x000000ffff047224 */ /* 0x001fce00078e000e */
[----:B-1----:R-:W-:Y:S05]  /*1b980*/  WARPSYNC.COLLECTIVE R15, `(.L_x_1757) ;  /* 0x000000000f087348 */ /* 0x002fea0003c00000 */
[----:B------:R0:W2:Y:S02]  /*1b990*/  SHFL.IDX P6, R14, R13, R12, R11 ;  /* 0x0000000c0d0e7389 */ /* 0x0000a400000c000b */
[----:B012---:R-:W-:Y:S01]  /*1b9a0*/  ENDCOLLECTIVE ;  /* 0x000000000000791b */ /* 0x007fe20003800000 */
.L_x_1757:
        /* <DEDUP_REMOVED lines=10> */
.L_x_1758:
[----:B------:R-:W-:Y:S01]  /*1ba50*/  @!PT LDS RZ, [RZ] ;  /* 0x00000000fffff984 */ /* 0x000fe20000000800 */
[----:B------:R-:W-:Y:S01]  /*1ba60*/  @!PT LDS RZ, [RZ] ;  /* 0x00000000fffff984 */ /* 0x000fe20000000800 */
[----:B------:R-:W-:Y:S01]  /*1ba70*/  @!PT LDS RZ, [RZ] ;  /* 0x00000000fffff984 */ /* 0x000fe20000000800 */
[----:B------:R0:W-:Y:S01]  /*1ba80*/  @!P0 LDGSTS.E.BYPASS.LTC128B.128 [R26+0x19c00], desc[UR60][R4.64], !P1 ;  /* 0x19c00000041a8fae */ /* 0x0001e2000c901d7c */
[----:B------:R-:W-:Y:S01]  /*1ba90*/  ISETP.GE.AND P0, PT, R8, R2, PT ;  /* 0x000000020800720c */ /* 0x000fe20003f06270 */
[----:B------:R-:W-:-:S05]  /*1baa0*/  VIADD R8, R17, 0x50 ;  /* 0x0000005011087836 */ /* 0x000fca0000000000 */
[----:B------:R1:W-:Y:S01]  /*1bab0*/  STL [R1+0x30], R8 ;  /* 0x0000300801007387 */ /* 0x0003e20000100800 */
[----:B------:R-:W-:Y:S02]  /*1bac0*/  IMAD.MOV.U32 R13, RZ, RZ, R3 ;  /* 0x000000ffff0d7224 */ /* 0x000fe400078e0003 */
[----:B------:R-:W-:Y:S02]  /*1bad0*/  IMAD.MOV.U32 R12, RZ, RZ, 0x5 ;  /* 0x00000005ff0c7424 */ /* 0x000fe400078e00ff */
[----:B0-----:R-:W-:-:S07]  /*1bae0*/  IMAD.MOV.U32 R4, RZ, RZ, R14 ;  /* 0x000000ffff047224 */ /* 0x001fce00078e000e */
[----:B-1----:R-:W-:Y:S05]  /*1baf0*/  WARPSYNC.COLLECTIVE R15, `(.L_x_1759) ;  /* 0x000000000f087348 */ /* 0x002fea0003c00000 */
[----:B------:R0:W2:Y:S02]  /*1bb00*/  SHFL.IDX P6, R14, R13, R12, R11 ;  /* 0x0000000c0d0e7389 */ /* 0x0000a400000c000b */
[----:B012---:R-:W-:Y:S01]  /*1bb10*/  ENDCOLLECTIVE ;  /* 0x000000000000791b */ /* 0x007fe20003800000 */
.L_x_1759:
        /* <DEDUP_REMOVED lines=10> */
.L_x_1760:
        /* <DEDUP_REMOVED lines=13> */
.L_x_1761:
        /* <DEDUP_REMOVED lines=10> */
.L_x_1762:
[----:B------:R-:W-:Y:S01]  /*1bd30*/  @!PT LDS RZ, [RZ] ;  /* 0x00000000fffff984 */ /* 0x000fe20000000800 */
[----:B------:R-:W-:Y:S01]  /*1bd40*/  @!PT LDS RZ, [RZ] ;  /* 0x00000000fffff984 */ /* 0x000fe20000000800 */
[----:B------:R-:W-:Y:S01]  /*1bd50*/  @!PT LDS RZ, [RZ] ;  /* 0x00000000fffff984 */ /* 0x000fe20000000800 */
[----:B------:R0:W-:Y:S01]  /*1bd60*/  @!P0 LDGSTS.E.BYPASS.LTC128B.128 [R26+0x1ac00], desc[UR60][R4.64], !P1 ;  /* 0x1ac00000041a8fae */ /* 0x0001e2000c901d7c */
[----:B------:R-:W-:Y:S01]  /*1bd70*/  ISETP.GE.AND P0, PT, R8, R2, PT ;  /* 0x000000020800720c */ /* 0x000fe20003f06270 */
[----:B------:R-:W-:Y:S02]  /*1bd80*/  IMAD.MOV.U32 R13, RZ, RZ, R3 ;  /* 0x000000ffff0d7224 */ /* 0x000fe400078e0003 */
[----:B------:R-:W-:Y:S02]  /*1bd90*/  IMAD.MOV.U32 R12, RZ, RZ, 0x7 ;  /* 0x00000007ff0c7424 */ /* 0x000fe400078e00ff */
[----:B0-----:R-:W-:-:S08]  /*1bda0*/  IMAD.MOV.U32 R4, RZ, RZ, R14 ;  /* 0x000000ffff047224 */ /* 0x001fd000078e000e */
[----:B------:R-:W-:Y:S05]  /*1bdb0*/  WARPSYNC.COLLECTIVE R15, `(.L_x_1763) ;  /* 0x000000000f087348 */ /* 0x000fea0003c00000 */
[----:B------:R0:W1:Y:S02]  /*1bdc0*/  SHFL.IDX P6, R14, R13, R12, R11 ;  /* 0x0000000c0d0e7389 */ /* 0x00006400000c000b */
[----:B01----:R-:W-:Y:S01]  /*1bdd0*/  ENDCOLLECTIVE ;  /* 0x000000000000791b */ /* 0x003fe20003800000 */
.L_x_1763:
[----:B------:R-:W-:-:S04]  /*1bde0*/  @!P0 LEA R5, P2, R7, R4, 0x1 ;  /* 0x0000000407058211 */ /* 0x000fc800078408ff */
[----:B------:R-:W-:-:S04]  /*1bdf0*/  @!P0 IADD3.X R4, RZ, R6, RZ, P2, !PT ;  /* 0x00000006ff048210 */ /* 0x000fc800017fe4ff */
[----:B------:R-:W-:Y:S01]  /*1be00*/  @!P0 LOP3.LUT R5, R5, R4, RZ, 0x3c, !PT ;  /* 0x0000000405058212 */ /* 0x000fe200078e3cff */
[----:B------:R-:W-:-:S03]  /*1be10*/  IMAD.MOV.U32 R13, RZ, RZ, R0 ;  /* 0x000000ffff0d7224 */ /* 0x000fc600078e0000 */
[----:B------:R-:W-:-:S04]  /*1be20*/  @!P0 LOP3.LUT R4, R5, R4, RZ, 0x3c, !PT ;  /* 0x0000000405048212 */ /* 0x000fc800078e3cff */
[----:B------:R-:W-:Y:S01]  /*1be30*/  @!P0 LOP3.LUT R5, R5, R4, RZ, 0x3c, !PT ;  /* 0x0000000405058212 */ /* 0x000fe200078e3cff */
[----:B------:R-:W-:-:S04]  /*1be40*/  IMAD.MOV.U32 R3, RZ, RZ, R14 ;  /* 0x000000ffff037224 */ /* 0x000fc800078e000e */
[----:B------:R-:W-:Y:S01]  /*1be50*/  @!PT LDS RZ, [RZ] ;  /* 0x00000000fffff984 */ /* 0x000fe20000000800 */
[----:B------:R-:W-:Y:S01]  /*1be60*/  @!PT LDS RZ, [RZ] ;  /* 0x00000000fffff984 */ /* 0x000fe20000000800 */
[----:B------:R-:W-:Y:S01]  /*1be70*/  @!PT LDS RZ, [RZ] ;  /* 0x00000000fffff984 */ /* 0x000fe20000000800 */
[----:B------:R0:W-:Y:S03]  /*1be80*/  @!P0 LDGSTS.E.BYPASS.LTC128B.128 [R26+0x1b400], desc[UR60][R4.64], !P1 ;  /* 0x1b400000041a8fae */ /* 0x0001e6000c901d7c */
[----:B0-----:R-:W-:Y:S05]  /*1be90*/  WARPSYNC.COLLECTIVE R15, `(.L_x_1764) ;  /* 0x000000000f087348 */ /* 0x001fea0003c00000 */
[----:B------:R1:W2:Y:S02]  /*1bea0*/  SHFL.IDX P6, R14, R13, R12, R11 ;  /* 0x0000000c0d0e7389 */ /* 0x0002a400000c000b */
[----:B012---:R-:W-:Y:S01]  /*1beb0*/  ENDCOLLECTIVE ;  /* 0x000000000000791b */ /* 0x007fe20003800000 */
.L_x_1764:
[----:B------:R-:W-:Y:S01]  /*1bec0*/  IMAD.MOV.U32 R0, RZ, RZ, R14 ;  /* 0x000000ffff007224 */ /* 0x000fe200078e000e */
[----:B------:R-:W-:Y:S06]  /*1bed0*/  BRA `(.L_x_1765) ;  /* 0xffffffa000b47947 */ /* 0x000fec000383ffff */
.L_x_1606:
[----:B------:R-:W2:Y:S04]  /*1bee0*/  LDL.LU R14, [R1+0x18] ;  /* 0x00001800010e7983 */ /* 0x000ea80000300800 */
[----:B------:R-:W3:Y:S04]  /*1bef0*/  LDL.LU R13, [R1+0x20] ;  /* 0x00002000010d7983 */ /* 0x000ee80000300800 */
[----:B------:R-:W4:Y:S04]  /*1bf00*/  LDL.LU R12, [R1+0x24] ;  /* 0x00002400010c7983 */ /* 0x000f280000300800 */
[----:B------:R-:W5:Y:S04]  /*1bf10*/  LDL.LU R11, [R1+0x28] ;  /* 0x00002800010b7983 */ /* 0x000f680000300800 */
[----:B------:R-:W5:Y:S04]  /*1bf20*/  LDL.LU R10, [R1+0x2c] ;  /* 0x00002c00010a7983 */ /* 0x000f680000300800 */
[----:B------:R-:W5:Y:S04]  /*1bf30*/  LDL.LU R9, [R1+0x30] ;  /* 0x0000300001097983 */ /* 0x000f680000300800 */
[----:B------:R-:W5:Y:S01]  /*1bf40*/  LDL.LU R8, [R1+0x38] ;  /* 0x0000380001087983 */ /* 0x000f620000300800 */
[----:B------:R-:W-:Y:S01]  /*1bf50*/  LOP3.LUT R22, R22, 0xfffff7ff, RZ, 0xc0, !PT ;  /* 0xfffff7ff16167812 */ /* 0x000fe200078ec0ff */
[----:B------:R-:W-:Y:S01]  /*1bf60*/  BSSY B0, `(.L_x_1766) ;  /* 0x0000019000007945 */ /* 0x000fe20003800000 */
[----:B------:R-:W-:-:S02]  /*1bf70*/  IMAD.MOV.U32 R15, RZ, RZ, -0x1 ;  /* 0xffffffffff0f7424 */ /* 0x000fc400078e00ff */
[----:B--2---:R-:W-:-:S05]  /*1bf80*/  IMAD R5, R14, R6, RZ ;  /* 0x000000060e057224 */ /* 0x004fca00078e02ff */
[-C--:B------:R-:W-:Y:S02]  /*1bf90*/  ISETP.GE.AND P0, PT, R17, R5.reuse, PT ;  /* 0x000000051100720c */ /* 0x080fe40003f06270 */
[-C--:B---3--:R-:W-:Y:S01]  /*1bfa0*/  ISETP.GE.AND P6, PT, R13, R5.reuse, PT ;  /* 0x000000050d00720c */ /* 0x088fe20003fc6270 */
[----:B------:R-:W-:Y:S01]  /*1bfb0*/  IMAD.MOV.U32 R13, RZ, RZ, R0 ;  /* 0x000000ffff0d7224 */ /* 0x000fe200078e0000 */
[----:B----4-:R-:W-:Y:S01]  /*1bfc0*/  ISETP.GE.AND P5, PT, R12, R5, PT ;  /* 0x000000050c00720c */ /* 0x010fe20003fa6270 */
[----:B------:R-:W-:-:S08]  /*1bfd0*/  IMAD.MOV.U32 R12, RZ, RZ, RZ ;  /* 0x000000ffff0c7224 */ /* 0x000fd000078e00ff */
[----:B------:R-:W-:Y:S02]  /*1bfe0*/  @P0 LOP3.LUT R22, R22, 0x800, RZ, 0xfc, !PT ;  /* 0x0000080016160812 */ /* 0x000fe400078efcff */
[----:B-----5:R-:W-:Y:S01]  /*1bff0*/  ISETP.GE.AND P0, PT, R11, R5, PT ;  /* 0x000000050b00720c */ /* 0x020fe20003f06270 */
[----:B------:R-:W-:Y:S01]  /*1c000*/  IMAD.MOV.U32 R11, RZ, RZ, 0x181f ;  /* 0x0000181fff0b7424 */ /* 0x000fe200078e00ff */
[----:B------:R-:W-:-:S04]  /*1c010*/  LOP3.LUT R22, R22, 0xfffffbff, RZ, 0xc0, !PT ;  /* 0xfffffbff16167812 */ /* 0x000fc800078ec0ff */
[----:B------:R-:W-:Y:S02]  /*1c020*/  @P6 LOP3.LUT R22, R22, 0x400, RZ, 0xfc, !PT ;  /* 0x0000040016166812 */ /* 0x000fe400078efcff */
[----:B------:R-:W-:Y:S02]  /*1c030*/  ISETP.GE.AND P6, PT, R10, R5, PT ;  /* 0x000000050a00720c */ /* 0x000fe40003fc6270 */
[----:B------:R-:W-:-:S04]  /*1c040*/  LOP3.LUT R22, R22, 0xfffffdff, RZ, 0xc0, !PT ;  /* 0xfffffdff16167812 */ /* 0x000fc800078ec0ff */
[----:B------:R-:W-:Y:S02]  /*1c050*/  @P5 LOP3.LUT R22, R22, 0x200, RZ, 0xfc, !PT ;  /* 0x0000020016165812 */ /* 0x000fe400078efcff */
[----:B------:R-:W-:Y:S02]  /*1c060*/  ISETP.GE.AND P5, PT, R9, R5, PT ;  /* 0x000000050900720c */ /* 0x000fe40003fa6270 */
[----:B------:R-:W-:-:S04]  /*1c070*/  LOP3.LUT R22, R22, 0xfffffeff, RZ, 0xc0, !PT ;  /* 0xfffffeff16167812 */ /* 0x000fc800078ec0ff */
[----:B------:R-:W-:Y:S02]  /*1c080*/  @P0 LOP3.LUT R22, R22, 0x100, RZ, 0xfc, !PT ;  /* 0x0000010016160812 */ /* 0x000fe400078efcff */
[----:B------:R-:W-:Y:S02]  /*1c090*/  ISETP.GE.AND P0, PT, R8, R5, PT ;  /* 0x000000050800720c */ /* 0x000fe40003f06270 */
[----:B------:R-:W-:-:S04]  /*1c0a0*/  LOP3.LUT R22, R22, 0xffffff7f, RZ, 0xc0, !PT ;  /* 0xffffff7f16167812 */ /* 0x000fc800078ec0ff */
[----:B------:R-:W-:-:S07]  /*1c0b0*/  @P6 LOP3.LUT R22, R22, 0x80, RZ, 0xfc, !PT ;  /* 0x0000008016166812 */ /* 0x000fce00078efcff */
[----:B------:R-:W-:Y:S05]  /*1c0c0*/  WARPSYNC.COLLECTIVE R15, `(.L_x_1767) ;  /* 0x000000000f087348 */ /* 0x000fea0003c00000 */
[----:B------:R0:W1:Y:S02]  /*1c0d0*/  SHFL.IDX P6, R14, R13, R12, R11 ;  /* 0x0000000c0d0e7389 */ /* 0x00006400000c000b */
[----:B01----:R-:W-:Y:S01]  /*1c0e0*/  ENDCOLLECTIVE ;  /* 0x000000000000791b */ /* 0x003fe20003800000 */
.L_x_1767:
[----:B------:R-:W-:Y:S05]  /*1c0f0*/  BSYNC B0 ;  /* 0x0000000000007941 */ /* 0x000fea0003800000 */
.L_x_1766:
[----:B------:R-:W-:Y:S01]  /*1c100*/  IMAD.MOV.U32 R13, RZ, RZ, R4 ;  /* 0x000000ffff0d7224 */ /* 0x000fe200078e0004 */
[----:B------:R-:W-:Y:S01]  /*1c110*/  LOP3.LUT R22, R22, 0xffffbfff, RZ, 0xc0, !PT ;  /* 0xffffbfff16167812 */ /* 0x000fe200078ec0ff */
[----:B------:R-:W-:Y:S02]  /*1c120*/  IMAD.MOV.U32 R12, RZ, RZ, RZ ;  /* 0x000000ffff0c7224 */ /* 0x000fe400078e00ff */
[----:B------:R-:W-:Y:S01]  /*1c130*/  IMAD.MOV.U32 R11, RZ, RZ, 0x181f ;  /* 0x0000181fff0b7424 */ /* 0x000fe200078e00ff */
[----:B------:R-:W-:Y:S01]  /*1c140*/  @P5 LOP3.LUT R22, R22, 0x4000, RZ, 0xfc, !PT ;  /* 0x0000400016165812 */ /* 0x000fe200078efcff */
[----:B------:R-:W-:Y:S02]  /*1c150*/  IMAD.MOV.U32 R15, RZ, RZ, -0x1 ;  /* 0xffffffffff0f7424 */ /* 0x000fe400078e00ff */
[----:B------:R-:W-:Y:S01]  /*1c160*/  IMAD.MOV.U32 R2, RZ, RZ, R14 ;  /* 0x000000ffff027224 */ /* 0x000fe200078e000e */
[----:B------:R-:W-:-:S13]  /*1c170*/  LOP3.LUT P5, RZ, R22, 0x400, RZ, 0xc0, !PT ;  /* 0x0000040016ff7812 */ /* 0x000fda00078ac0ff */
[----:B------:R-:W-:Y:S05]  /*1c180*/  WARPSYNC.COLLECTIVE R15, `(.L_x_1768) ;  /* 0x000000000f087348 */ /* 0x000fea0003c00000 */
[----:B------:R0:W1:Y:S02]  /*1c190*/  SHFL.IDX P6, R14, R13, R12, R11 ;  /* 0x0000000c0d0e7389 */ /* 0x00006400000c000b */
[----:B01----:R-:W-:Y:S01]  /*1c1a0*/  ENDCOLLECTIVE ;  /* 0x000000000000791b */ /* 0x003fe20003800000 */
.L_x_1768:
[----:B------:R-:W-:-:S04]  /*1c1b0*/  LOP3.LUT R22, R22, 0xffffdfff, RZ, 0xc0, !PT ;  /* 0xffffdfff16167812 */ /* 0x000fc800078ec0ff */
[----:B------:R-:W-:-:S04]  /*1c1c0*/  @P0 LOP3.LUT R22, R22, 0x2000, RZ, 0xfc, !PT ;  /* 0x0000200016160812 */ /* 0x000fc800078efcff */
[----:B------:R-:W-:Y:S01]  /*1c1d0*/  LOP3.LUT P0, RZ, R22, 0x800, RZ, 0xc0, !PT ;  /* 0x0000080016ff7812 */ /* 0x000fe2000780c0ff */
[----:B------:R-:W-:Y:S02]  /*1c1e0*/  IMAD.MOV.U32 R13, RZ, RZ, R0 ;  /* 0x000000ffff0d7224 */ /* 0x000fe400078e0000 */
[----:B------:R-:W-:Y:S02]  /*1c1f0*/  IMAD.MOV.U32 R12, RZ, RZ, 0x1 ;  /* 0x00000001ff0c7424 */ /* 0x000fe400078e00ff */
[----:B------:R-:W-:-:S08]  /*1c200*/  IMAD.MOV.U32 R3, RZ, RZ, R14 ;  /* 0x000000ffff037224 */ /* 0x000fd000078e000e */
[----:B------:R-:W-:-:S05]  /*1c210*/  @!P0 LEA R3, P6, R7, R3, 0x1 ;  /* 0x0000000307038211 */ /* 0x000fca00078c08ff */
[----:B------:R-:W-:-:S05]  /*1c220*/  @!P0 IMAD.X R2, RZ, RZ, R2, P6 ;  /* 0x000000ffff028224 */ /* 0x000fca00030e0602 */
[----:B------:R-:W-:-:S07]  /*1c230*/  @!P0 LOP3.LUT R3, R3, R2, RZ, 0x3c, !PT ;  /* 0x0000000203038212 */ /* 0x000fce00078e3cff */
[----:B------:R-:W-:Y:S05]  /*1c240*/  WARPSYNC.COLLECTIVE R15, `(.L_x_1769) ;  /* 0x000000000f087348 */ /* 0x000fea0003c00000 */
[----:B------:R0:W1:Y:S02]  /*1c250*/  SHFL.IDX P6, R14, R13, R12, R11 ;  /* 0x0000000c0d0e7389 */ /* 0x00006400000c000b */
[----:B01----:R-:W-:Y:S01]  /*1c260*/  ENDCOLLECTIVE ;  /* 0x000000000000791b */ /* 0x003fe20003800000 */
.L_x_1769:
[----:B------:R-:W-:-:S04]  /*1c270*/  @!P0 LOP3.LUT R2, R3, R2, RZ, 0x3c, !PT ;  /* 0x0000000203028212 */ /* 0x000fc800078e3cff */
[----:B------:R-:W-:-:S05]  /*1c280*/  @!P0 LOP3.LUT R3, R3, R2, RZ, 0x3c, !PT ;  /* 0x0000000203038212 */ /* 0x000fca00078e3cff */
[----:B------:R-:W-:Y:S01]  /*1c290*/  @!PT LDS RZ, [RZ] ;  /* 0x00000000fffff984 */ /* 0x000fe20000000800 */
[----:B------:R-:W-:Y:S01]  /*1c2a0*/  @!PT LDS RZ, [RZ] ;  /* 0x00000000fffff984 */ /* 0x000fe20000000800 */
[----:B------:R-:W-:Y:S01]  /*1c2b0*/  @!PT LDS RZ, [RZ] ;  /* 0x00000000fffff984 */ /* 0x000fe20000000800 */
[----:B------:R0:W-:Y:S01]  /*1c2c0*/  @!P0 LDGSTS.E.BYPASS.LTC128B.128 [R26+0x22400], desc[UR60][R2.64], !P4 ;  /* 0x22400000021a8fae */ /* 0x0001e2000e101d7c */
[----:B------:R-:W-:-:S03]  /*1c2d0*/  MOV R13, R4 ;  /* 0x00000004000d7202 */ /* 0x000fc60000000f00 */
        /* <DEDUP_REMOVED lines=8> */
.L_x_1770:
[----:B------:R-:W-:Y:S02]  /*1c360*/  IMAD.MOV.U32 R13, RZ, RZ, R0 ;  /* 0x000000ffff0d7224 */ /* 0x000fe400078e0000 */
[----:B------:R-:W-:Y:S02]  /*1c370*/  IMAD.MOV.U32 R12, RZ, RZ, 0x2 ;  /* 0x00000002ff0c7424 */ /* 0x000fe400078e00ff */
[----:B------:R-:W-:-:S05]  /*1c380*/  IMAD.MOV.U32 R2, RZ, RZ, R14 ;  /* 0x000000ffff027224 */ /* 0x000fca00078e000e */
[----:B------:R-:W-:-:S05]  /*1c390*/  @!P5 LEA R2, P6, R7, R2, 0x1 ;  /* 0x000000020702d211 */ /* 0x000fca00078c08ff */
[----:B------:R-:W-:-:S05]  /*1c3a0*/  @!P5 IMAD.X R3, RZ, RZ, R6, P6 ;  /* 0x000000ffff03d224 */ /* 0x000fca00030e0606 */
[----:B------:R-:W-:Y:S01]  /*1c3b0*/  @!PT LDS RZ, [RZ] ;  /* 0x00000000fffff984 */ /* 0x000fe20000000800 */
[----:B------:R-:W-:Y:S01]  /*1c3c0*/  @!PT LDS RZ, [RZ] ;  /* 0x00000000fffff984 */ /* 0x000fe20000000800 */
[----:B------:R-:W-:Y:S01]  /*1c3d0*/  @!PT LDS RZ, [RZ] ;  /* 0x00000000fffff984 */ /* 0x000fe20000000800 */
[----:B------:R0:W-:Y:S03]  /*1c3e0*/  @!P5 LDGSTS.E.BYPASS.LTC128B.128 [R26+0x22c00], desc[UR60][R2.64], !P4 ;  /* 0x22c00000021adfae */ /* 0x0001e6000e101d7c */
[----:B0-----:R-:W-:Y:S05]  /*1c3f0*/  WARPSYNC.COLLECTIVE R15, `(.L_x_1771) ;  /* 0x000000000f087348 */ /* 0x001fea0003c00000 */
[----:B------:R1:W2:Y:S02]  /*1c400*/  SHFL.IDX P6, R14, R13, R12, R11 ;  /* 0x0000000c0d0e7389 */ /* 0x0002a400000c000b */
[----:B012---:R-:W-:Y:S01]  /*1c410*/  ENDCOLLECTIVE ;  /* 0x000000000000791b */ /* 0x007fe20003800000 */
.L_x_1771:
[----:B------:R-:W-:Y:S01]  /*1c420*/  @!PT LDS RZ, [RZ] ;  /* 0x00000000fffff984 */ /* 0x000fe20000000800 */
[----:B------:R-:W-:Y:S01]  /*1c430*/  @!PT LDS RZ, [RZ] ;  /* 0x00000000fffff984 */ /* 0x000fe20000000800 */
[----:B------:R-:W-:Y:S01]  /*1c440*/  @!PT LDS RZ, [RZ] ;  /* 0x00000000fffff984 */ /* 0x000fe20000000800 */
[----:B------:R0:W-:Y:S04]  /*1c450*/  @!P5 LDGSTS.E.BYPASS.LTC128B.128 [R26+0x26c00], desc[UR60][R2.64+0x80], !P3 ;  /* 0x26c00080021adfae */ /* 0x0001e8000d901d7c */
[----:B------:R0:W-:Y:S04]  /*1c460*/  @!P5 LDGSTS.E.BYPASS.LTC128B.128 [R26+0x2ac00], desc[UR60][R2.64+0x100], !P2 ;  /* 0x2ac00100021adfae */ /* 0x0001e8000d101d7c */
[----:B------:R0:W-:Y:S01]  /*1c470*/  @!P5 LDGSTS.E.BYPASS.LTC128B.128 [R26+0x2ec00], desc[UR60][R2.64+0x180], !P1 ;  /* 0x2ec00180021adfae */ /* 0x0001e2000c901d7c */
[----:B------:R-:W-:Y:S01]  /*1c480*/  LOP3.LUT P5, RZ, R22, 0x100, RZ, 0xc0, !PT ;  /* 0x0000010016ff7812 */ /* 0x000fe200078ac0ff */
[----:B------:R-:W-:-:S02]  /*1c490*/  IMAD.MOV.U32 R13, RZ, RZ, R4 ;  /* 0x000000ffff0d7224 */ /* 0x000fc400078e0004 */
[----:B------:R-:W-:-:S10]  /*1c4a0*/  IMAD.MOV.U32 R6, RZ, RZ, R14 ;  /* 0x000000ffff067224 */ /* 0x000fd400078e000e */
[----:B0-----:R-:W-:Y:S05]  /*1c4b0*/  WARPSYNC.COLLECTIVE R15, `(.L_x_1772) ;  /* 0x000000000f087348 */ /* 0x001fea0003c00000 */
[----:B------:R1:W2:Y:S02]  /*1c4c0*/  SHFL.IDX P6, R14, R13, R12, R11 ;  /* 0x0000000c0d0e7389 */ /* 0x0002a400000c000b */
[----:B012---:R-:W-:Y:S01]  /*1c4d0*/  ENDCOLLECTIVE ;  /* 0x000000000000791b */ /* 0x007fe20003800000 */
.L_x_1772:
        /* <DEDUP_REMOVED lines=12> */
.L_x_1773:
        /* <DEDUP_REMOVED lines=12> */
.L_x_1774:
        /* <DEDUP_REMOVED lines=12> */
.L_x_1775:
        /* <DEDUP_REMOVED lines=12> */
.L_x_1776:
[----:B------:R-:W-:Y:S02]  /*1c7e0*/  IMAD.MOV.U32 R13, RZ, RZ, R0 ;  /* 0x000000ffff0d7224 */ /* 0x000fe400078e0000 */
[----:B------:R-:W-:Y:S02]  /*1c7f0*/  IMAD.MOV.U32 R12, RZ, RZ, 0x5 ;  /* 0x00000005ff0c7424 */ /* 0x000fe400078e00ff */
[----:B------:R-:W-:-:S05]  /*1c800*/  IMAD.MOV.U32 R2, RZ, RZ, R14 ;  /* 0x000000ffff027224 */ /* 0x000fca00078e000e */
[----:B------:R-:W-:-:S04]  /*1c810*/  @!P0 LEA R2, P6, R7, R2, 0x1 ;  /* 0x0000000207028211 */ /* 0x000fc800078c08ff */
[----:B------:R-:W-:-:S05]  /*1c820*/  @!P0 IADD3.X R3, RZ, R6, RZ, P6, !PT ;  /* 0x00000006ff038210 */ /* 0x000fca00037fe4ff */
[----:B------:R-:W-:Y:S01]  /*1c830*/  @!PT LDS RZ, [RZ] ;  /* 0x00000000fffff984 */ /* 0x000fe20000000800 */
[----:B------:R-:W-:Y:S01]  /*1c840*/  @!PT LDS RZ, [RZ] ;  /* 0x00000000fffff984 */ /* 0x000fe20000000800 */
[----:B------:R-:W-:Y:S01]  /*1c850*/  @!PT LDS RZ, [RZ] ;  /* 0x00000000fffff984 */ /* 0x000fe20000000800 */
[----:B------:R0:W-:Y:S04]  /*1c860*/  @!P0 LDGSTS.E.BYPASS.LTC128B.128 [R26+0x24400], desc[UR60][R2.64], !P4 ;  /* 0x24400000021a8fae */ /* 0x0001e8000e101d7c */
[----:B0-----:R-:W-:Y:S05]  /*1c870*/  WARPSYNC.COLLECTIVE R15, `(.L_x_1777) ;  /* 0x000000000f087348 */ /* 0x001fea0003c00000 */
[----:B------:R1:W2:Y:S02]  /*1c880*/  SHFL.IDX P6, R14, R13, R12, R11 ;  /* 0x0000000c0d0e7389 */ /* 0x0002a400000c000b */
[----:B012---:R-:W-:Y:S01]  /*1c890*/  ENDCOLLECTIVE ;  /* 0x000000000000791b */ /* 0x007fe20003800000 */
.L_x_1777:
        /* <DEDUP_REMOVED lines=12> */
.L_x_1778:
        /* <DEDUP_REMOVED lines=12> */
.L_x_1779:
[----:B------:R-:W-:Y:S01]  /*1ca20*/  @!PT LDS RZ, [RZ] ;  /* 0x00000000fffff984 */ /* 0x000fe20000000800 */
[----:B------:R-:W-:Y:S01]  /*1ca30*/  @!PT LDS RZ, [RZ] ;  /* 0x00000000fffff984 */ /* 0x000fe20000000800 */
[----:B------:R-:W-:Y:S01]  /*1ca40*/  @!PT LDS RZ, [RZ] ;  /* 0x00000000fffff984 */ /* 0x000fe20000000800 */
[----:B------:R0:W-:Y:S04]  /*1ca50*/  @!P5 LDGSTS.E.BYPASS.LTC128B.128 [R26+0x28c00], desc[UR60][R2.64+0x80], !P3 ;  /* 0x28c00080021adfae */ /* 0x0001e8000d901d7c */
[----:B------:R0:W-:Y:S04]  /*1ca60*/  @!P5 LDGSTS.E.BYPASS.LTC128B.128 [R26+0x2cc00], desc[UR60][R2.64+0x100], !P2 ;  /* 0x2cc00100021adfae */ /* 0x0001e8000d101d7c */
[----:B------:R0:W-:Y:S01]  /*1ca70*/  @!P5 LDGSTS.E.BYPASS.LTC128B.128 [R26+0x30c00], desc[UR60][R2.64+0x180], !P1 ;  /* 0x30c00180021adfae */ /* 0x0001e2000c901d7c */
[----:B------:R-:W-:Y:S02]  /*1ca80*/  IMAD.MOV.U32 R13, RZ, RZ, R4 ;  /* 0x000000ffff0d7224 */ /* 0x000fe400078e0004 */
[----:B------:R-:W-:-:S07]  /*1ca90*/  IMAD.MOV.U32 R6, RZ, RZ, R14 ;  /* 0x000000ffff067224 */ /* 0x000fce00078e000e */
[----:B0-----:R-:W-:Y:S05]  /*1caa0*/  WARPSYNC.COLLECTIVE R15, `(.L_x_1780) ;  /* 0x000000000f087348 */ /* 0x001fea0003c00000 */
[----:B------:R1:W2:Y:S02]  /*1cab0*/  SHFL.IDX P6, R14, R13, R12, R11 ;  /* 0x0000000c0d0e7389 */ /* 0x0002a400000c000b */
[----:B012---:R-:W-:Y:S01]  /*1cac0*/  ENDCOLLECTIVE ;  /* 0x000000000000791b */ /* 0x007fe20003800000 */
.L_x_1780:
[----:B------:R-:W-:Y:S02]  /*1cad0*/  IMAD.MOV.U32 R13, RZ, RZ, R0 ;  /* 0x000000ffff0d7224 */ /* 0x000fe400078e0000 */
[----:B------:R-:W-:Y:S02]  /*1cae0*/  IMAD.MOV.U32 R12, RZ, RZ, 0x7 ;  /* 0x00000007ff0c7424 */ /* 0x000fe400078e00ff */
[----:B------:R-:W-:-:S07]  /*1caf0*/  IMAD.MOV.U32 R2, RZ, RZ, R14 ;  /* 0x000000ffff027224 */ /* 0x000fce00078e000e */
[----:B------:R-:W-:Y:S05]  /*1cb00*/  WARPSYNC.COLLECTIVE R15, `(.L_x_1781) ;  /* 0x000000000f087348 */ /* 0x000fea0003c00000 */
[----:B------:R0:W1:Y:S02]  /*1cb10*/  SHFL.IDX P6, R14, R13, R12, R11 ;  /* 0x0000000c0d0e7389 */ /* 0x00006400000c000b */
[----:B01----:R-:W-:Y:S01]  /*1cb20*/  ENDCOLLECTIVE ;  /* 0x000000000000791b */ /* 0x003fe20003800000 */
.L_x_1781:
        /* <DEDUP_REMOVED lines=14> */
.L_x_1782:
[----:B------:R-:W-:Y:S01]  /*1cc10*/  IMAD.MOV.U32 R2, RZ, RZ, R14 ;  /* 0x000000ffff027224 */ /* 0x000fe200078e000e */
[----:B------:R-:W-:Y:S06]  /*1cc20*/  BRA `(.L_x_1783) ;  /* 0xffffffa0001c7947 */ /* 0x000fec000383ffff */
.L_x_1611:
[----:B0-----:R0:W1:Y:S02]  /*1cc30*/  SYNCS.PHASECHK.TRANS64.TRYWAIT P0, [R23+URZ+0x32420], R0 ;  /* 0x03242000170075a7 */ /* 0x001064000800017f */
[----:B-1----:R-:W-:Y:S05]  /*1cc40*/  @!P0 NANOSLEEP.SYNCS 0x989680 ;  /* 0x009896800000895d */ /* 0x002fea0003900000 */
[----:B------:R-:W1:Y:S02]  /*1cc50*/  @!P0 SYNCS.PHASECHK.TRANS64 P0, [R23+URZ+0x32420], R0 ;  /* 0x03242000170085a7 */ /* 0x000e64000800007f */
[----:B-1----:R-:W-:Y:S05]  /*1cc60*/  @!P0 BRA `(.L_x_1611) ;  /* 0xfffffffc00f08947 */ /* 0x002fea000383ffff */
[----:B------:R-:W-:Y:S05]  /*1cc70*/  BRA `(.L_x_1784) ;  /* 0xffffffa000907947 */ /* 0x000fea000383ffff */
.L_x_1614:
[----:B0-----:R0:W1:Y:S02]  /*1cc80*/  SYNCS.PHASECHK.TRANS64.TRYWAIT P0, [R30+URZ+0x32460], R3 ;  /* 0x032460031e0075a7 */ /* 0x001064000800017f */
[----:B-1----:R-:W-:Y:S05]  /*1cc90*/  @!P0 NANOSLEEP.SYNCS 0x989680 ;  /* 0x009896800000895d */ /* 0x002fea0003900000 */
[----:B------:R-:W1:Y:S02]  /*1cca0*/  @!P0 SYNCS.PHASECHK.TRANS64 P0, [R30+URZ+0x32460], R3 ;  /* 0x032460031e0085a7 */ /* 0x000e64000800007f */
[----:B-1----:R-:W-:Y:S05]  /*1ccb0*/  @!P0 BRA `(.L_x_1614) ;  /* 0xfffffffc00f08947 */ /* 0x002fea000383ffff */
[----:B------:R-:W-:Y:S05]  /*1ccc0*/  BRA `(.L_x_1785) ;  /* 0xffffffa000b87947 */ /* 0x000fea000383ffff */
.L_x_1615:
        /* <DEDUP_REMOVED lines=8> */
.L_x_1787:
[----:B------:R-:W-:Y:S05]  /*1cd50*/  BSYNC B0 ;  /* 0x0000000000007941 */ /* 0x000fea0003800000 */
.L_x_1786:
        /* <DEDUP_REMOVED lines=13> */
.L_x_1788:
        /* <DEDUP_REMOVED lines=8> */
.L_x_1789:
[----:B------:R-:W-:-:S05]  /*1ceb0*/  IMAD.SHL.U32 R0, R8, 0x2, RZ ;  /* 0x0000000208007824 */ /* 0x000fca00078e00ff */
[----:B------:R-:W-:-:S05]  /*1cec0*/  IADD3 R2, P0, R2, R0, RZ ;  /* 0x0000000002027210 */ /* 0x000fca0007f1e0ff */
        /* <DEDUP_REMOVED lines=17> */
.L_x_1790:
[----:B------:R-:W-:Y:S02]  /*1cfe0*/  IMAD.MOV.U32 R13, RZ, RZ, R6 ;  /* 0x000000ffff0d7224 */ /* 0x000fe400078e0006 */
[----:B------:R-:W-:Y:S01]  /*1cff0*/  IMAD.MOV.U32 R12, RZ, RZ, 0x2 ;  /* 0x00000002ff0c7424 */ /* 0x000fe200078e00ff */
[----:B------:R-:W-:-:S13]  /*1d000*/  IADD3 R2, P3, R14, R0, RZ ;  /* 0x000000000e027210 */ /* 0x000fda0007f7e0ff */
[----:B------:R-:W-:Y:S05]  /*1d010*/  WARPSYNC.COLLECTIVE R15, `(.L_x_1791) ;  /* 0x000000000f087348 */ /* 0x000fea0003c00000 */
[----:B------:R0:W1:Y:S02]  /*1d020*/  SHFL.IDX P6, R14, R13, R12, R11 ;  /* 0x0000000c0d0e7389 */ /* 0x00006400000c000b */
[----:B01----:R-:W-:Y:S01]  /*1d030*/  ENDCOLLECTIVE ;  /* 0x000000000000791b */ /* 0x003fe20003800000 */
.L_x_1791:
        /* <DEDUP_REMOVED lines=17> */
.L_x_1792:
[----:B------:R-:W-:Y:S02]  /*1d150*/  IMAD.MOV.U32 R13, RZ, RZ, R6 ;  /* 0x000000ffff0d7224 */ /* 0x000fe400078e0006 */
[----:B------:R-:W-:Y:S01]  /*1d160*/  IMAD.MOV.U32 R12, RZ, RZ, 0x3 ;  /* 0x00000003ff0c7424 */ /* 0x000fe200078e00ff */
[----:B------:R-:W-:-:S13]  /*1d170*/  IADD3 R2, P3, R14, R0, RZ ;  /* 0x000000000e027210 */ /* 0x000fda0007f7e0ff */
[----:B------:R-:W-:Y:S05]  /*1d180*/  WARPSYNC.COLLECTIVE R15, `(.L_x_1793) ;  /* 0x000000000f087348 */ /* 0x000fea0003c00000 */
[----:B------:R0:W1:Y:S02]  /*1d190*/  SHFL.IDX P6, R14, R13, R12, R11 ;  /* 0x0000000c0d0e7389 */ /* 0x00006400000c000b */
[----:B01----:R-:W-:Y:S01]  /*1d1a0*/  ENDCOLLECTIVE ;  /* 0x000000000000791b */ /* 0x003fe20003800000 */
.L_x_1793:
        /* <DEDUP_REMOVED lines=17> */
.L_x_1794:
[----:B------:R-:W-:Y:S02]  /*1d2c0*/  IMAD.MOV.U32 R13, RZ, RZ, R6 ;  /* 0x000000ffff0d7224 */ /* 0x000fe400078e0006 */
[----:B------:R-:W-:Y:S01]  /*1d2d0*/  IMAD.MOV.U32 R12, RZ, RZ, 0x4 ;  /* 0x00000004ff0c7424 */ /* 0x000fe200078e00ff */
[----:B------:R-:W-:-:S13]  /*1d2e0*/  IADD3 R2, P3, R14, R0, RZ ;  /* 0x000000000e027210 */ /* 0x000fda0007f7e0ff */
[----:B------:R-:W-:Y:S05]  /*1d2f0*/  WARPSYNC.COLLECTIVE R15, `(.L_x_1795) ;  /* 0x000000000f087348 */ /* 0x000fea0003c00000 */
[----:B------:R0:W1:Y:S02]  /*1d300*/  SHFL.IDX P6, R14, R13, R12, R11 ;  /* 0x0000000c0d0e7389 */ /* 0x00006400000c000b */
[----:B01----:R-:W-:Y:S01]  /*1d310*/  ENDCOLLECTIVE ;  /* 0x000000000000791b */ /* 0x003fe20003800000 */
.L_x_1795:
        /* <DEDUP_REMOVED lines=17> */
.L_x_1796:
[----:B------:R-:W-:Y:S02]  /*1d430*/  IMAD.MOV.U32 R13, RZ, RZ, R6 ;  /* 0x000000ffff0d7224 */ /* 0x000fe400078e0006 */
[----:B------:R-:W-:Y:S01]  /*1d440*/  IMAD.MOV.U32 R12, RZ, RZ, 0x5 ;  /* 0x00000005ff0c7424 */ /* 0x000fe200078e00ff */
[----:B------:R-:W-:-:S13]  /*1d450*/  IADD3 R2, P3, R14, R0, RZ ;  /* 0x000000000e027210 */ /* 0x000fda0007f7e0ff */
[----:B------:R-:W-:Y:S05]  /*1d460*/  WARPSYNC.COLLECTIVE R15, `(.L_x_1797) ;  /* 0x000000000f087348 */ /* 0x000fea0003c00000 */
[----:B------:R0:W1:Y:S02]  /*1d470*/  SHFL.IDX P6, R14, R13, R12, R11 ;  /* 0x0000000c0d0e7389 */ /* 0x00006400000c000b */
[----:B01----:R-:W-:Y:S01]  /*1d480*/  ENDCOLLECTIVE ;  /* 0x000000000000791b */ /* 0x003fe20003800000 */
.L_x_1797:
        /* <DEDUP_REMOVED lines=12> */
.L_x_1798:
        /* <DEDUP_REMOVED lines=9> */
.L_x_1622:
[----:B0-----:R0:W1:Y:S02]  /*1d5e0*/  SYNCS.PHASECHK.TRANS64.TRYWAIT P0, [R4+URZ+0x32440], R21 ;  /* 0x03244015040075a7 */ /* 0x001064000800017f */
[----:B-1----:R-:W-:Y:S05]  /*1d5f0*/  @!P0 NANOSLEEP.SYNCS 0x989680 ;  /* 0x009896800000895d */ /* 0x002fea0003900000 */
[----:B------:R-:W1:Y:S02]  /*1d600*/  @!P0 SYNCS.PHASECHK.TRANS64 P0, [R4+URZ+0x32440], R21 ;  /* 0x03244015040085a7 */ /* 0x000e64000800007f */
[----:B-1----:R-:W-:Y:S05]  /*1d610*/  @!P0 BRA `(.L_x_1622) ;  /* 0xfffffffc00f08947 */ /* 0x002fea000383ffff */
[----:B------:R-:W-:Y:S05]  /*1d620*/  BRA `(.L_x_1800) ;  /* 0xffffffa400387947 */ /* 0x000fea000383ffff */
.L_x_1623:
        /* <DEDUP_REMOVED lines=8> */
.L_x_1802:
[----:B------:R-:W-:Y:S05]  /*1d6b0*/  BSYNC B1 ;  /* 0x0000000000017941 */ /* 0x000fea0003800000 */
.L_x_1801:
        /* <DEDUP_REMOVED lines=9> */
.L_x_1803:
[----:B------:R-:W-:Y:S02]  /*1d750*/  IMAD.MOV.U32 R13, RZ, RZ, R9 ;  /* 0x000000ffff0d7224 */ /* 0x000fe400078e0009 */
[----:B------:R-:W-:Y:S02]  /*1d760*/  IMAD.MOV.U32 R12, RZ, RZ, 0x1 ;  /* 0x00000001ff0c7424 */ /* 0x000fe400078e00ff */
[----:B------:R-:W-:-:S07]  /*1d770*/  IMAD.MOV.U32 R2, RZ, RZ, R14 ;  /* 0x000000ffff027224 */ /* 0x000fce00078e000e */
[----:B------:R-:W-:Y:S05]  /*1d780*/  WARPSYNC.COLLECTIVE R15, `(.L_x_1804) ;  /* 0x000000000f087348 */ /* 0x000fea0003c00000 */
[----:B------:R0:W1:Y:S02]  /*1d790*/  SHFL.IDX P6, R14, R13, R12, R11 ;  /* 0x0000000c0d0e7389 */ /* 0x00006400000c000b */
[----:B01----:R-:W-:Y:S01]  /*1d7a0*/  ENDCOLLECTIVE ;  /* 0x000000000000791b */ /* 0x003fe20003800000 */
.L_x_1804:
        /* <DEDUP_REMOVED lines=11> */
.L_x_1805:
[----:B------:R-:W-:Y:S02]  /*1d860*/  IMAD.MOV.U32 R13, RZ, RZ, R9 ;  /* 0x000000ffff0d7224 */ /* 0x000fe400078e0009 */
[----:B------:R-:W-:Y:S02]  /*1d870*/  IMAD.MOV.U32 R12, RZ, RZ, 0x2 ;  /* 0x00000002ff0c7424 */ /* 0x000fe400078e00ff */
[----:B------:R-:W-:-:S07]  /*1d880*/  IMAD.MOV.U32 R2, RZ, RZ, R14 ;  /* 0x000000ffff027224 */ /* 0x000fce00078e000e */
[----:B------:R-:W-:Y:S05]  /*1d890*/  WARPSYNC.COLLECTIVE R15, `(.L_x_1806) ;  /* 0x000000000f087348 */ /* 0x000fea0003c00000 */
[----:B------:R0:W1:Y:S02]  /*1d8a0*/  SHFL.IDX P6, R14, R13, R12, R11 ;  /* 0x0000000c0d0e7389 */ /* 0x00006400000c000b */
[----:B01----:R-:W-:Y:S01]  /*1d8b0*/  ENDCOLLECTIVE ;  /* 0x000000000000791b */ /* 0x003fe20003800000 */
.L_x_1806:
        /* <DEDUP_REMOVED lines=11> */
.L_x_1807:
[----:B------:R-:W-:Y:S01]  /*1d970*/  MOV R13, R9 ;  /* 0x00000009000d7202 */ /* 0x000fe20000000f00 */
[----:B------:R-:W-:Y:S02]  /*1d980*/  IMAD.MOV.U32 R12, RZ, RZ, 0x3 ;  /* 0x00000003ff0c7424 */ /* 0x000fe400078e00ff */
[----:B------:R-:W-:-:S07]  /*1d990*/  IMAD.MOV.U32 R2, RZ, RZ, R14 ;  /* 0x000000ffff027224 */ /* 0x000fce00078e000e */
[----:B------:R-:W-:Y:S05]  /*1d9a0*/  WARPSYNC.COLLECTIVE R15, `(.L_x_1808) ;  /* 0x000000000f087348 */ /* 0x000fea0003c00000 */
[----:B------:R0:W1:Y:S02]  /*1d9b0*/  SHFL.IDX P6, R14, R13, R12, R11 ;  /* 0x0000000c0d0e7389 */ /* 0x00006400000c000b */
[----:B01----:R-:W-:Y:S01]  /*1d9c0*/  ENDCOLLECTIVE ;  /* 0x000000000000791b */ /* 0x003fe20003800000 */
.L_x_1808:
        /* <DEDUP_REMOVED lines=11> */
.L_x_1809:
[----:B------:R-:W-:Y:S02]  /*1da80*/  IMAD.MOV.U32 R13, RZ, RZ, R9 ;  /* 0x000000ffff0d7224 */ /* 0x000fe400078e0009 */
[----:B------:R-:W-:Y:S02]  /*1da90*/  IMAD.MOV.U32 R12, RZ, RZ, 0x4 ;  /* 0x00000004ff0c7424 */ /* 0x000fe400078e00ff */
[----:B------:R-:W-:-:S07]  /*1daa0*/  IMAD.MOV.U32 R2, RZ, RZ, R14 ;  /* 0x000000ffff027224 */ /* 0x000fce00078e000e */
[----:B------:R-:W-:Y:S05]  /*1dab0*/  WARPSYNC.COLLECTIVE R15, `(.L_x_1810) ;  /* 0x000000000f087348 */ /* 0x000fea0003c00000 */
[----:B------:R0:W1:Y:S02]  /*1dac0*/  SHFL.IDX P6, R14, R13, R12, R11 ;  /* 0x0000000c0d0e7389 */ /* 0x00006400000c000b */
[----:B01----:R-:W-:Y:S01]  /*1dad0*/  ENDCOLLECTIVE ;  /* 0x000000000000791b */ /* 0x003fe20003800000 */
.L_x_1810:
        /* <DEDUP_REMOVED lines=11> */
.L_x_1811:
[----:B------:R-:W-:Y:S02]  /*1db90*/  IMAD.MOV.U32 R13, RZ, RZ, R9 ;  /* 0x000000ffff0d7224 */ /* 0x000fe400078e0009 */
[----:B------:R-:W-:Y:S02]  /*1dba0*/  IMAD.MOV.U32 R12, RZ, RZ, 0x5 ;  /* 0x00000005ff0c7424 */ /* 0x000fe400078e00ff */
[----:B------:R-:W-:-:S07]  /*1dbb0*/  IMAD.MOV.U32 R2, RZ, RZ, R14 ;  /* 0x000000ffff027224 */ /* 0x000fce00078e000e */
[----:B------:R-:W-:Y:S05]  /*1dbc0*/  WARPSYNC.COLLECTIVE R15, `(.L_x_1812) ;  /* 0x000000000f087348 */ /* 0x000fea0003c00000 */
[----:B------:R0:W1:Y:S02]  /*1dbd0*/  SHFL.IDX P6, R14, R13, R12, R11 ;  /* 0x0000000c0d0e7389 */ /* 0x00006400000c000b */
[----:B01----:R-:W-:Y:S01]  /*1dbe0*/  ENDCOLLECTIVE ;  /* 0x000000000000791b */ /* 0x003fe20003800000 */
.L_x_1812:
        /* <DEDUP_REMOVED lines=11> */
.L_x_1813:
[----:B------:R-:W-:Y:S01]  /*1dca0*/  IMAD.MOV.U32 R2, RZ, RZ, R14 ;  /* 0x000000ffff027224 */ /* 0x000fe200078e000e */
[----:B------:R-:W-:Y:S06]  /*1dcb0*/  BRA `(.L_x_1814) ;  /* 0xffffffa000687947 */ /* 0x000fec000383ffff */
.L_x_1628:
[----:B---3--:R3:W4:Y:S02]  /*1dcc0*/  SYNCS.PHASECHK.TRANS64.TRYWAIT P0, [R4+URZ+0x32460], R21 ;  /* 0x03246015040075a7 */ /* 0x008724000800017f */
[----:B----4-:R-:W-:Y:S05]  /*1dcd0*/  @!P0 NANOSLEEP.SYNCS 0x989680 ;  /* 0x009896800000895d */ /* 0x010fea0003900000 */
[----:B------:R-:W4:Y:S02]  /*1dce0*/  @!P0 SYNCS.PHASECHK.TRANS64 P0, [R4+URZ+0x32460], R21 ;  /* 0x03246015040085a7 */ /* 0x000f24000800007f */
[----:B----4-:R-:W-:Y:S05]  /*1dcf0*/  @!P0 BRA `(.L_x_1628) ;  /* 0xfffffffc00f08947 */ /* 0x010fea000383ffff */
[----:B------:R-:W-:Y:S05]  /*1dd00*/  BRA `(.L_x_1815) ;  /* 0xffffffa000b87947 */ /* 0x000fea000383ffff */
.L_x_1629:
[----:B------:R-:W-:Y:S01]  /*1dd10*/  BSSY B1, `(.L_x_1816) ;  /* 0x0000008000017945 */ /* 0x000fe20003800000 */
[----:B------:R-:W-:Y:S01]  /*1dd20*/  IMAD.MOV.U32 R13, RZ, RZ, R7 ;  /* 0x000000ffff0d7224 */ /* 0x000fe200078e0007 */
[----:B------:R-:W-:Y:S01]  /*1dd30*/  MOV R15, 0xffffffff ;  /* 0xffffffff000f7802 */ /* 0x000fe20000000f00 */
[----:B------:R-:W-:Y:S02]  /*1dd40*/  IMAD.MOV.U32 R12, RZ, RZ, RZ ;  /* 0x000000ffff0c7224 */ /* 0x000fe400078e00ff */
[----:B------:R-:W-:-:S07]  /*1dd50*/  IMAD.MOV.U32 R11, RZ, RZ, 0x181f ;  /* 0x0000181fff0b7424 */ /* 0x000fce00078e00ff */
[----:B0123--:R-:W-:Y:S05]  /*1dd60*/  WARPSYNC.COLLECTIVE R15, `(.L_x_1817) ;  /* 0x000000000f087348 */ /* 0x00ffea0003c00000 */
[----:B------:R4:W0:Y:S02]  /*1dd70*/  SHFL.IDX P6, R14, R13, R12, R11 ;  /* 0x0000000c0d0e7389 */ /* 0x00082400000c000b */
[----:B01234-:R-:W-:Y:S01]  /*1dd80*/  ENDCOLLECTIVE ;  /* 0x000000000000791b */ /* 0x01ffe20003800000 */
.L_x_1817:
[----:B------:R-:W-:Y:S05]  /*1dd90*/  BSYNC B1 ;  /* 0x0000000000017941 */ /* 0x000fea0003800000 */
.L_x_1816:
        /* <DEDUP_REMOVED lines=9> */
.L_x_1818:
[----:B------:R-:W-:Y:S02]  /*1de30*/  IMAD.MOV.U32 R13, RZ, RZ, R7 ;  /* 0x000000ffff0d7224 */ /* 0x000fe400078e0007 */
[----:B------:R-:W-:Y:S01]  /*1de40*/  IMAD.MOV.U32 R12, RZ, RZ, 0x1 ;  /* 0x00000001ff0c7424 */ /* 0x000fe200078e00ff */
[----:B------:R-:W-:-:S13]  /*1de50*/  IADD3 R2, P0, R14, R0, RZ ;  /* 0x000000000e027210 */ /* 0x000fda0007f1e0ff */
[----:B------:R-:W-:Y:S05]  /*1de60*/  WARPSYNC.COLLECTIVE R15, `(.L_x_1819) ;  /* 0x000000000f087348 */ /* 0x000fea0003c00000 */
[----:B------:R0:W1:Y:S02]  /*1de70*/  SHFL.IDX P6, R14, R13, R12, R11 ;  /* 0x0000000c0d0e7389 */ /* 0x00006400000c000b */
[----:B01----:R-:W-:Y:S01]  /*1de80*/  ENDCOLLECTIVE ;  /* 0x000000000000791b */ /* 0x003fe20003800000 */
.L_x_1819:
        /* <DEDUP_REMOVED lines=13> */
.L_x_1820:
[----:B------:R-:W-:Y:S02]  /*1df60*/  IMAD.MOV.U32 R13, RZ, RZ, R7 ;  /* 0x000000ffff0d7224 */ /* 0x000fe400078e0007 */
[----:B------:R-:W-:Y:S01]  /*1df70*/  IMAD.MOV.U32 R12, RZ, RZ, 0x2 ;  /* 0x00000002ff0c7424 */ /* 0x000fe200078e00ff */
[----:B------:R-:W-:-:S13]  /*1df80*/  IADD3 R2, P0, R14, R0, RZ ;  /* 0x000000000e027210 */ /* 0x000fda0007f1e0ff */
[----:B------:R-:W-:Y:S05]  /*1df90*/  WARPSYNC.COLLECTIVE R15, `(.L_x_1821) ;  /* 0x000000000f087348 */ /* 0x000fea0003c00000 */
[----:B------:R0:W1:Y:S02]  /*1dfa0*/  SHFL.IDX P6, R14, R13, R12, R11 ;  /* 0x0000000c0d0e7389 */ /* 0x00006400000c000b */
[----:B01----:R-:W-:Y:S01]  /*1dfb0*/  ENDCOLLECTIVE ;  /* 0x000000000000791b */ /* 0x003fe20003800000 */
.L_x_1821:
        /* <DEDUP_REMOVED lines=13> */
.L_x_1822:
[----:B------:R-:W-:Y:S02]  /*1e090*/  IMAD.MOV.U32 R13, RZ, RZ, R7 ;  /* 0x000000ffff0d7224 */ /* 0x000fe400078e0007 */
[----:B------:R-:W-:Y:S01]  /*1e0a0*/  IMAD.MOV.U32 R12, RZ, RZ, 0x3 ;  /* 0x00000003ff0c7424 */ /* 0x000fe200078e00ff */
[----:B------:R-:W-:-:S13]  /*1e0b0*/  IADD3 R2, P0, R14, R0, RZ ;  /* 0x000000000e027210 */ /* 0x000fda0007f1e0ff */
[----:B------:R-:W-:Y:S05]  /*1e0c0*/  WARPSYNC.COLLECTIVE R15, `(.L_x_1823) ;  /* 0x000000000f087348 */ /* 0x000fea0003c00000 */
[----:B------:R0:W1:Y:S02]  /*1e0d0*/  SHFL.IDX P6, R14, R13, R12, R11 ;  /* 0x0000000c0d0e7389 */ /* 0x00006400000c000b */
[----:B01----:R-:W-:Y:S01]  /*1e0e0*/  ENDCOLLECTIVE ;  /* 0x000000000000791b */ /* 0x003fe20003800000 */
.L_x_1823:
        /* <DEDUP_REMOVED lines=13> */
.L_x_1824:
[----:B------:R-:W-:Y:S02]  /*1e1c0*/  IMAD.MOV.U32 R13, RZ, RZ, R7 ;  /* 0x000000ffff0d7224 */ /* 0x000fe400078e0007 */
[----:B------:R-:W-:Y:S01]  /*1e1d0*/  IMAD.MOV.U32 R12, RZ, RZ, 0x4 ;  /* 0x00000004ff0c7424 */ /* 0x000fe200078e00ff */
[----:B------:R-:W-:-:S13]  /*1e1e0*/  IADD3 R2, P0, R14, R0, RZ ;  /* 0x000000000e027210 */ /* 0x000fda0007f1e0ff */
[----:B------:R-:W-:Y:S05]  /*1e1f0*/  WARPSYNC.COLLECTIVE R15, `(.L_x_1825) ;  /* 0x000000000f087348 */ /* 0x000fea0003c00000 */
[----:B------:R0:W1:Y:S02]  /*1e200*/  SHFL.IDX P6, R14, R13, R12, R11 ;  /* 0x0000000c0d0e7389 */ /* 0x00006400000c000b */
[----:B01----:R-:W-:Y:S01]  /*1e210*/  ENDCOLLECTIVE ;  /* 0x000000000000791b */ /* 0x003fe20003800000 */
.L_x_1825:
        /* <DEDUP_REMOVED lines=13> */
.L_x_1826:
[----:B------:R-:W-:Y:S02]  /*1e2f0*/  IMAD.MOV.U32 R13, RZ, RZ, R7 ;  /* 0x000000ffff0d7224 */ /* 0x000fe400078e0007 */
[----:B------:R-:W-:Y:S01]  /*1e300*/  IMAD.MOV.U32 R12, RZ, RZ, 0x5 ;  /* 0x00000005ff0c7424 */ /* 0x000fe200078e00ff */
[----:B------:R-:W-:-:S13]  /*1e310*/  IADD3 R2, P0, R14, R0, RZ ;  /* 0x000000000e027210 */ /* 0x000fda0007f1e0ff */
[----:B------:R-:W-:Y:S05]  /*1e320*/  WARPSYNC.COLLECTIVE R15, `(.L_x_1827) ;  /* 0x000000000f087348 */ /* 0x000fea0003c00000 */
[----:B------:R0:W1:Y:S02]  /*1e330*/  SHFL.IDX P6, R14, R13, R12, R11 ;  /* 0x0000000c0d0e7389 */ /* 0x00006400000c000b */
[----:B01----:R-:W-:Y:S01]  /*1e340*/  ENDCOLLECTIVE ;  /* 0x000000000000791b */ /* 0x003fe20003800000 */
.L_x_1827:
        /* <DEDUP_REMOVED lines=13> */
.L_x_1828:
[----:B------:R-:W-:Y:S05]  /*1e420*/  BRA `(.L_x_1829) ;  /* 0xffffffa000047947 */ /* 0x000fea000383ffff */
.L_x_1637:
        /* <DEDUP_REMOVED lines=8> */
.L_x_1831:
[----:B------:R-:W-:Y:S05]  /*1e4b0*/  BSYNC B0 ;  /* 0x0000000000007941 */ /* 0x000fea0003800000 */
.L_x_1830:
        /* <DEDUP_REMOVED lines=9> */
.L_x_1832:
        /* <DEDUP_REMOVED lines=18> */
.L_x_1833:
[----:B------:R-:W-:Y:S01]  /*1e670*/  IMAD.MOV.U32 R12, RZ, RZ, 0x2 ;  /* 0x00000002ff0c7424 */ /* 0x000fe200078e00ff */
[----:B------:R-:W-:-:S05]  /*1e680*/  SEL R6, R14, RZ, P1 ;  /* 0x000000ff0e067207 */ /* 0x000fca0000800000 */
[----:B------:R-:W-:-:S04]  /*1e690*/  IMAD.IADD R6, R5, 0x1, R6 ;  /* 0x0000000105067824 */ /* 0x000fc800078e0206 */
[----:B------:R-:W-:-:S07]  /*1e6a0*/  IMAD.MOV.U32 R13, RZ, RZ, R6 ;  /* 0x000000ffff0d7224 */ /* 0x000fce00078e0006 */
[----:B------:R-:W-:Y:S05]  /*1e6b0*/  WARPSYNC.COLLECTIVE R15, `(.L_x_1834) ;  /* 0x000000000f087348 */ /* 0x000fea0003c00000 */
[----:B------:R0:W1:Y:S02]  /*1e6c0*/  SHFL.UP P6, R14, R13, R12, R11 ;  /* 0x0400000c0d0e7389 */ /* 0x00006400000c000b */
[----:B01----:R-:W-:Y:S01]  /*1e6d0*/  ENDCOLLECTIVE ;  /* 0x000000000000791b */ /* 0x003fe20003800000 */
.L_x_1834:
[----:B------:R-:W-:Y:S01]  /*1e6e0*/  IMAD.MOV.U32 R12, RZ, RZ, 0x4 ;  /* 0x00000004ff0c7424 */ /* 0x000fe200078e00ff */
[----:B------:R-:W-:-:S05]  /*1e6f0*/  SEL R7, R14, RZ, P2 ;  /* 0x000000ff0e077207 */ /* 0x000fca0001000000 */
[----:B------:R-:W-:-:S04]  /*1e700*/  IMAD.IADD R7, R6, 0x1, R7 ;  /* 0x0000000106077824 */ /* 0x000fc800078e0207 */
[----:B------:R-:W-:-:S07]  /*1e710*/  IMAD.MOV.U32 R13, RZ, RZ, R7 ;  /* 0x000000ffff0d7224 */ /* 0x000fce00078e0007 */
[----:B------:R-:W-:Y:S05]  /*1e720*/  WARPSYNC.COLLECTIVE R15, `(.L_x_1835) ;  /* 0x000000000f087348 */ /* 0x000fea0003c00000 */
[----:B------:R0:W1:Y:S02]  /*1e730*/  SHFL.UP P6, R14, R13, R12, R11 ;  /* 0x0400000c0d0e7389 */ /* 0x00006400000c000b */
[----:B01----:R-:W-:Y:S01]  /*1e740*/  ENDCOLLECTIVE ;  /* 0x000000000000791b */ /* 0x003fe20003800000 */
.L_x_1835:
[----:B------:R-:W-:Y:S01]  /*1e750*/  IMAD.MOV.U32 R12, RZ, RZ, 0x8 ;  /* 0x00000008ff0c7424 */ /* 0x000fe200078e00ff */
[----:B------:R-:W-:-:S05]  /*1e760*/  SEL R2, R14, RZ, P3 ;  /* 0x000000ff0e027207 */ /* 0x000fca0001800000 */
[----:B------:R-:W-:-:S04]  /*1e770*/  IMAD.IADD R2, R7, 0x1, R2 ;  /* 0x0000000107027824 */ /* 0x000fc800078e0202 */
[----:B------:R-:W-:-:S07]  /*1e780*/  IMAD.MOV.U32 R13, RZ, RZ, R2 ;  /* 0x000000ffff0d7224 */ /* 0x000fce00078e0002 */
[----:B------:R-:W-:Y:S05]  /*1e790*/  WARPSYNC.COLLECTIVE R15, `(.L_x_1836) ;  /* 0x000000000f087348 */ /* 0x000fea0003c00000 */
[----:B------:R0:W1:Y:S02]  /*1e7a0*/  SHFL.UP P6, R14, R13, R12, R11 ;  /* 0x0400000c0d0e7389 */ /* 0x00006400000c000b */
[----:B01----:R-:W-:Y:S01]  /*1e7b0*/  ENDCOLLECTIVE ;  /* 0x000000000000791b */ /* 0x003fe20003800000 */
.L_x_1836:
[----:B------:R-:W-:Y:S01]  /*1e7c0*/  IMAD.MOV.U32 R12, RZ, RZ, 0x10 ;  /* 0x00000010ff0c7424 */ /* 0x000fe200078e00ff */
[----:B------:R-:W-:-:S05]  /*1e7d0*/  SEL R3, R14, RZ, P4 ;  /* 0x000000ff0e037207 */ /* 0x000fca0002000000 */
[----:B------:R-:W-:-:S04]  /*1e7e0*/  IMAD.IADD R3, R2, 0x1, R3 ;  /* 0x0000000102037824 */ /* 0x000fc800078e0203 */
[----:B------:R-:W-:-:S07]  /*1e7f0*/  IMAD.MOV.U32 R13, RZ, RZ, R3 ;  /* 0x000000ffff0d7224 */ /* 0x000fce00078e0003 */
[----:B------:R-:W-:Y:S05]  /*1e800*/  WARPSYNC.COLLECTIVE R15, `(.L_x_1837) ;  /* 0x000000000f087348 */ /* 0x000fea0003c00000 */
[----:B------:R0:W1:Y:S02]  /*1e810*/  SHFL.UP P6, R14, R13, R12, R11 ;  /* 0x0400000c0d0e7389 */ /* 0x00006400000c000b */
[----:B01----:R-:W-:Y:S01]  /*1e820*/  ENDCOLLECTIVE ;  /* 0x000000000000791b */ /* 0x003fe20003800000 */
.L_x_1837:
        /* <DEDUP_REMOVED lines=8> */
.L_x_1838:
[----:B------:R-:W-:Y:S05]  /*1e8b0*/  BRA `(.L_x_1839) ;  /* 0xffffffa000607947 */ /* 0x000fea000383ffff */
.L_x_1642:
        /* <DEDUP_REMOVED lines=8> */
.L_x_1841:
[----:B------:R-:W-:Y:S05]  /*1e940*/  BSYNC B0 ;  /* 0x0000000000007941 */ /* 0x000fea0003800000 */
.L_x_1840:
        /* <DEDUP_REMOVED lines=8> */
.L_x_1842:
[----:B------:R-:W-:Y:S01]  /*1e9d0*/  IMAD.MOV.U32 R12, RZ, RZ, 0x4 ;  /* 0x00000004ff0c7424 */ /* 0x000fe200078e00ff */
[----:B------:R-:W-:-:S05]  /*1e9e0*/  SEL R2, R14, RZ, P2 ;  /* 0x000000ff0e027207 */ /* 0x000fca0001000000 */
[----:B------:R-:W-:-:S04]  /*1e9f0*/  IMAD.IADD R2, R13, 0x1, R2 ;  /* 0x000000010d027824 */ /* 0x000fc800078e0202 */
[----:B------:R-:W-:-:S07]  /*1ea00*/  IMAD.MOV.U32 R13, RZ, RZ, R2 ;  /* 0x000000ffff0d7224 */ /* 0x000fce00078e0002 */
[----:B------:R-:W-:Y:S05]  /*1ea10*/  WARPSYNC.COLLECTIVE R15, `(.L_x_1843) ;  /* 0x000000000f087348 */ /* 0x000fea0003c00000 */
[----:B------:R0:W1:Y:S02]  /*1ea20*/  SHFL.UP P6, R14, R13, R12, R11 ;  /* 0x0400000c0d0e7389 */ /* 0x00006400000c000b */
[----:B01----:R-:W-:Y:S01]  /*1ea30*/  ENDCOLLECTIVE ;  /* 0x000000000000791b */ /* 0x003fe20003800000 */
.L_x_1843:
[----:B------:R-:W-:Y:S01]  /*1ea40*/  IMAD.MOV.U32 R12, RZ, RZ, 0x8 ;  /* 0x00000008ff0c7424 */ /* 0x000fe200078e00ff */
[----:B------:R-:W-:-:S05]  /*1ea50*/  SEL R3, R14, RZ, P3 ;  /* 0x000000ff0e037207 */ /* 0x000fca0001800000 */
[----:B------:R-:W-:-:S04]  /*1ea60*/  IMAD.IADD R3, R2, 0x1, R3 ;  /* 0x0000000102037824 */ /* 0x000fc800078e0203 */
[----:B------:R-:W-:-:S07]  /*1ea70*/  IMAD.MOV.U32 R13, RZ, RZ, R3 ;  /* 0x000000ffff0d7224 */ /* 0x000fce00078e0003 */
[----:B------:R-:W-:Y:S05]  /*1ea80*/  WARPSYNC.COLLECTIVE R15, `(.L_x_1844) ;  /* 0x000000000f087348 */ /* 0x000fea0003c00000 */
[----:B------:R0:W1:Y:S02]  /*1ea90*/  SHFL.UP P6, R14, R13, R12, R11 ;  /* 0x0400000c0d0e7389 */ /* 0x00006400000c000b */
[----:B01----:R-:W-:Y:S01]  /*1eaa0*/  ENDCOLLECTIVE ;  /* 0x000000000000791b */ /* 0x003fe20003800000 */
.L_x_1844:
[----:B------:R-:W-:Y:S01]  /*1eab0*/  IMAD.MOV.U32 R12, RZ, RZ, 0x10 ;  /* 0x00000010ff0c7424 */ /* 0x000fe200078e00ff */
[----:B------:R-:W-:-:S05]  /*1eac0*/  SEL R4, R14, RZ, P4 ;  /* 0x000000ff0e047207 */ /* 0x000fca0002000000 */
[----:B------:R-:W-:-:S04]  /*1ead0*/  IMAD.IADD R4, R3, 0x1, R4 ;  /* 0x0000000103047824 */ /* 0x000fc800078e0204 */
[----:B------:R-:W-:-:S07]  /*1eae0*/  IMAD.MOV.U32 R13, RZ, RZ, R4 ;  /* 0x000000ffff0d7224 */ /* 0x000fce00078e0004 */
[----:B------:R-:W-:Y:S05]  /*1eaf0*/  WARPSYNC.COLLECTIVE R15, `(.L_x_1845) ;  /* 0x000000000f087348 */ /* 0x000fea0003c00000 */
[----:B------:R0:W1:Y:S02]  /*1eb00*/  SHFL.UP P6, R14, R13, R12, R11 ;  /* 0x0400000c0d0e7389 */ /* 0x00006400000c000b */
[----:B01----:R-:W-:Y:S01]  /*1eb10*/  ENDCOLLECTIVE ;  /* 0x000000000000791b */ /* 0x003fe20003800000 */
.L_x_1845:
        /* <DEDUP_REMOVED lines=8> */
.L_x_1846:
[----:B------:R-:W-:Y:S05]  /*1eba0*/  BRA `(.L_x_1847) ;  /* 0xffffffa000407947 */ /* 0x000fea000383ffff */
.L_x_1644:
[----:B------:R-:W-:Y:S01]  /*1ebb0*/  BSSY B0, `(.L_x_1848) ;  /* 0x0000006000007945 */ /* 0x000fe20003800000 */
[----:B------:R-:W-:Y:S01]  /*1ebc0*/  PLOP3.LUT P6, PT, P6, PT, PT, 0x8, 0x0 ;  /* 0x000000000000781c */ /* 0x000fe200037ce170 */
[----:B------:R-:W-:-:S12]  /*1ebd0*/  IMAD.MOV.U32 R15, RZ, RZ, -0x1 ;  /* 0xffffffffff0f7424 */ /* 0x000fd800078e00ff */
[----:B0-----:R-:W-:Y:S05]  /*1ebe0*/  WARPSYNC.COLLECTIVE R15, `(.L_x_1849) ;  /* 0x000000000f087348 */ /* 0x001fea0003c00000 */
[----:B------:R-:W-:Y:S01]  /*1ebf0*/  VOTE.ANY R14, PT, P6 ;  /* 0x00000000000e7806 */ /* 0x000fe200030e0100 */
[----:B0-----:R-:W-:Y:S06]  /*1ec00*/  ENDCOLLECTIVE ;  /* 0x000000000000791b */ /* 0x001fec0003800000 */
.L_x_1849:
[----:B------:R-:W-:Y:S05]  /*1ec10*/  BSYNC B0 ;  /* 0x0000000000007941 */ /* 0x000fea0003800000 */
.L_x_1848:
        /* <DEDUP_REMOVED lines=9> */
.L_x_1850:
[----:B------:R-:W-:Y:S01]  /*1ecb0*/  IMAD.MOV.U32 R5, RZ, RZ, R14 ;  /* 0x000000ffff057224 */ /* 0x000fe200078e000e */
[----:B------:R-:W-:Y:S06]  /*1ecc0*/  BRA `(.L_x_1851) ;  /* 0xffffffa000307947 */ /* 0x000fec000383ffff */
.L_x_1646:
[----:B------:R-:W-:Y:S01]  /*1ecd0*/  BSSY B0, `(.L_x_1852) ;  /* 0x0000007000007945 */ /* 0x000fe20003800000 */
[----:B------:R-:W-:Y:S02]  /*1ece0*/  IMAD.MOV.U32 R13, RZ, RZ, R2 ;  /* 0x000000ffff0d7224 */ /* 0x000fe400078e0002 */
[----:B------:R-:W-:Y:S02]  /*1ecf0*/  IMAD.MOV.U32 R11, RZ, RZ, 0x1f ;  /* 0x0000001fff0b7424 */ /* 0x000fe400078e00ff */
[----:B------:R-:W-:-:S07]  /*1ed00*/  IMAD.MOV.U32 R15, RZ, RZ, -0x1 ;  /* 0xffffffffff0f7424 */ /* 0x000fce00078e00ff */
[----:B012---:R-:W-:Y:S05]  /*1ed10*/  WARPSYNC.COLLECTIVE R15, `(.L_x_1853) ;  /* 0x000000000f087348 */ /* 0x007fea0003c00000 */
[----:B------:R3:W4:Y:S02]  /*1ed20*/  SHFL.IDX P6, R14, R13, R12, R11 ;  /* 0x0000000c0d0e7389 */ /* 0x00072400000c000b */
[----:B01234-:R-:W-:Y:S01]  /*1ed30*/  ENDCOLLECTIVE ;  /* 0x000000000000791b */ /* 0x01ffe20003800000 */
.L_x_1853:
[----:B------:R-:W-:Y:S05]  /*1ed40*/  BSYNC B0 ;  /* 0x0000000000007941 */ /* 0x000fea0003800000 */
.L_x_1852:
[----:B------:R-:W-:Y:S05]  /*1ed50*/  BRA `(.L_x_1645) ;  /* 0xffffffa000287947 */ /* 0x000fea000383ffff */
.L_x_1650:
[----:B-1----:R1:W0:Y:S02]  /*1ed60*/  SYNCS.PHASECHK.TRANS64.TRYWAIT P0, [R5+URZ+0x32420], R0 ;  /* 0x03242000050075a7 */ /* 0x002224000800017f */
[----:B0-----:R-:W-:Y:S05]  /*1ed70*/  @!P0 NANOSLEEP.SYNCS 0x989680 ;  /* 0x009896800000895d */ /* 0x001fea0003900000 */
[----:B------:R-:W0:Y:S02]  /*1ed80*/  @!P0 SYNCS.PHASECHK.TRANS64 P0, [R5+URZ+0x32420], R0 ;  /* 0x03242000050085a7 */ /* 0x000e24000800007f */
[----:B0-----:R-:W-:Y:S05]  /*1ed90*/  @!P0 BRA `(.L_x_1650) ;  /* 0xfffffffc00f08947 */ /* 0x001fea000383ffff */
[----:B------:R-:W-:Y:S05]  /*1eda0*/  BRA `(.L_x_1854) ;  /* 0xffffffa400147947 */ /* 0x000fea000383ffff */
.L_x_1651:
[----:B------:R-:W5:Y:S01]  /*1edb0*/  S2R R2, SR_TID.X ;  /* 0x0000000000027919 */ /* 0x000f620000002100 */
[----:B------:R-:W-:Y:S01]  /*1edc0*/  BSSY B0, `(.L_x_1855) ;  /* 0x000000a000007945 */ /* 0x000fe20003800000 */
[----:B------:R-:W-:Y:S02]  /*1edd0*/  IMAD.MOV.U32 R12, RZ, RZ, RZ ;  /* 0x000000ffff0c7224 */ /* 0x000fe400078e00ff */
[----:B------:R-:W-:Y:S02]  /*1ede0*/  IMAD.MOV.U32 R11, RZ, RZ, 0x1f ;  /* 0x0000001fff0b7424 */ /* 0x000fe400078e00ff */
[----:B------:R-:W-:Y:S01]  /*1edf0*/  IMAD.MOV.U32 R15, RZ, RZ, -0x1 ;  /* 0xffffffffff0f7424 */ /* 0x000fe200078e00ff */
[----:B-----5:R-:W-:-:S04]  /*1ee00*/  SHF.R.U32.HI R2, RZ, 0x5, R2 ;  /* 0x00000005ff027819 */ /* 0x020fc80000011602 */
[----:B------:R-:W-:-:S05]  /*1ee10*/  LOP3.LUT R2, R2, 0x3, RZ, 0xc0, !PT ;  /* 0x0000000302027812 */ /* 0x000fca00078ec0ff */
[----:B------:R-:W-:-:S07]  /*1ee20*/  IMAD.MOV.U32 R13, RZ, RZ, R2 ;  /* 0x000000ffff0d7224 */ /* 0x000fce00078e0002 */
[----:B01234-:R-:W-:Y:S05]  /*1ee30*/  WARPSYNC.COLLECTIVE R15, `(.L_x_1856) ;  /* 0x000000000f087348 */ /* 0x01ffea0003c00000 */
[----:B------:R0:W0:Y:S02]  /*1ee40*/  SHFL.IDX P6, R14, R13, R12, R11 ;  /* 0x0000000c0d0e7389 */ /* 0x00002400000c000b */
[----:B01234-:R-:W-:Y:S01]  /*1ee50*/  ENDCOLLECTIVE ;  /* 0x000000000000791b */ /* 0x01ffe20003800000 */
.L_x_1856:
[----:B------:R-:W-:Y:S05]  /*1ee60*/  BSYNC B0 ;  /* 0x0000000000007941 */ /* 0x000fea0003800000 */
.L_x_1855:
[----:B------:R-:W-:Y:S05]  /*1ee70*/  BRA `(.L_x_1857) ;  /* 0xffffffa000fc7947 */ /* 0x000fea000383ffff */
.L_x_1652:
[----:B------:R-:W-:Y:S01]  /*1ee80*/  BSSY B0, `(.L_x_1858) ;  /* 0x0000006000007945 */ /* 0x000fe20003800000 */
[----:B------:R-:W-:-:S07]  /*1ee90*/  IMAD.MOV.U32 R15, RZ, RZ, -0x1 ;  /* 0xffffffffff0f7424 */ /* 0x000fce00078e00ff */
[----:B-1234-:R-:W-:Y:S05]  /*1eea0*/  WARPSYNC.COLLECTIVE R15, `(.L_x_1859) ;  /* 0x000000000f0c7348 */ /* 0x01efea0003c00000 */
[----:B------:R-:W-:Y:S02]  /*1eeb0*/  ELECT P6, UR62, PT ;  /* 0x00000000003e782f */ /* 0x000fe400038c0000 */
[----:B------:R-:W-:Y:S01]  /*1eec0*/  MOV R14, UR62 ;  /* 0x0000003e000e7c02 */ /* 0x000fe20008000f00 */
[----:B-1234-:R-:W-:Y:S10]  /*1eed0*/  ENDCOLLECTIVE ;  /* 0x000000000000791b */ /* 0x01eff40003800000 */
.L_x_1859:
[----:B------:R-:W-:Y:S05]  /*1eee0*/  BSYNC B0 ;  /* 0x0000000000007941 */ /* 0x000fea0003800000 */
.L_x_1858:
[----:B------:R-:W-:Y:S05]  /*1eef0*/  BRA `(.L_x_1860) ;  /* 0xffffffa000f07947 */ /* 0x000fea000383ffff */
.L_x_1654:
[----:B0-----:R0:W1:Y:S02]  /*1ef00*/  SYNCS.PHASECHK.TRANS64.TRYWAIT P1, [R3+URZ+0x32440], R2 ;  /* 0x03244002030075a7 */ /* 0x001064000802017f */
[----:B-1----:R-:W-:Y:S05]  /*1ef10*/  @!P1 NANOSLEEP.SYNCS 0x989680 ;  /* 0x009896800000995d */ /* 0x002fea0003900000 */
[----:B------:R-:W1:Y:S02]  /*1ef20*/  @!P1 SYNCS.PHASECHK.TRANS64 P1, [R3+URZ+0x32440], R2 ;  /* 0x03244002030095a7 */ /* 0x000e64000802007f */
[----:B-1----:R-:W-:Y:S05]  /*1ef30*/  @!P1 BRA `(.L_x_1654) ;  /* 0xfffffffc00f09947 */ /* 0x002fea000383ffff */
[----:B------:R-:W-:Y:S05]  /*1ef40*/  BRA `(.L_x_1861) ;  /* 0xffffffa400107947 */ /* 0x000fea000383ffff */
.L_x_1656:
[----:B-1----:R1:W0:Y:S02]  /*1ef50*/  SYNCS.PHASECHK.TRANS64.TRYWAIT P1, [R25+URZ+0x32440], R0 ;  /* 0x03244000190075a7 */ /* 0x002224000802017f */
[----:B0-----:R-:W-:Y:S05]  /*1ef60*/  @!P1 NANOSLEEP.SYNCS 0x989680 ;  /* 0x009896800000995d */ /* 0x001fea0003900000 */
[----:B------:R-:W0:Y:S02]  /*1ef70*/  @!P1 SYNCS.PHASECHK.TRANS64 P1, [R25+URZ+0x32440], R0 ;  /* 0x03244000190095a7 */ /* 0x000e24000802007f */
[----:B0-----:R-:W-:Y:S05]  /*1ef80*/  @!P1 BRA `(.L_x_1656) ;  /* 0xfffffffc00f09947 */ /* 0x001fea000383ffff */
[----:B------:R-:W-:Y:S05]  /*1ef90*/  BRA `(.L_x_1862) ;  /* 0xffffffa4001c7947 */ /* 0x000fea000383ffff */
.L_x_1658:
[----:B------:R0:W0:Y:S02]  /*1efa0*/  SYNCS.PHASECHK.TRANS64.TRYWAIT P1, [R3+URZ+0x32460], R2 ;  /* 0x03246002030075a7 */ /* 0x000024000802017f */
[----:B0-----:R-:W-:Y:S05]  /*1efb0*/  @!P1 NANOSLEEP.SYNCS 0x989680 ;  /* 0x009896800000995d */ /* 0x001fea0003900000 */
[----:B------:R-:W0:Y:S02]  /*1efc0*/  @!P1 SYNCS.PHASECHK.TRANS64 P1, [R3+URZ+0x32460], R2 ;  /* 0x03246002030095a7 */ /* 0x000e24000802007f */
[----:B0-----:R-:W-:Y:S05]  /*1efd0*/  @!P1 BRA `(.L_x_1658) ;  /* 0xfffffffc00f09947 */ /* 0x001fea000383ffff */
[----:B------:R-:W-:Y:S05]  /*1efe0*/  BRA `(.L_x_1863) ;  /* 0xffffffa400187947 */ /* 0x000fea000383ffff */
.L_x_1864:
        /* <DEDUP_REMOVED lines=9> */
.L_x_6453:


//--------------------- .text._ZN7cutlass13device_kernelIN5flash11enable_sm90INS1_16FlashAttnFwdSm90INS1_25CollectiveMainloopFwdSm90ILi2EN4cute5tupleIJNS5_1CILi1EEES8_S8_EEENS6_IJNS7_ILi128EEENS7_ILi96EEENS7_ILi64EEEEEELi256ENS_10bfloat16_tEfNS_4arch4Sm90ELb0ELb1ELb1ELb0ELb1ELb0ELb0ELb1ELb0ELb1ELb0ELb0EEENS1_21CollectiveEpilogueFwdINS6_IJSA_NS7_ILi256EEESB_EEES9_SE_SG_Li256ELb0ELb1ELb0ELb0EEENS1_30DynamicPersistentTileSchedulerILi256ELi128ELb0ELb1ELb1EEEEEEEEEvNT_6ParamsE --------------------------
	.section	.text._ZN7cutlass13device_kernelIN5flash11enable_sm90INS1_16FlashAttnFwdSm90INS1_25CollectiveMainloopFwdSm90ILi2EN4cute5tupleIJNS5_1CILi1EEES8_S8_EEENS6_IJNS7_ILi128EEENS7_ILi96EEENS7_ILi64EEEEEELi256ENS_10bfloat16_tEfNS_4arch4Sm90ELb0ELb1ELb1ELb0ELb1ELb0ELb0ELb1ELb0ELb1ELb0ELb0EEENS1_21CollectiveEpilogueFwdINS6_IJSA_NS7_ILi256EEESB_EEES9_SE_SG_Li256ELb0ELb1ELb0ELb0EEENS1_30DynamicPersistentTileSchedulerILi256ELi128ELb0ELb1ELb1EEEEEEEEEvNT_6ParamsE,"ax",@progbits
	.align	128
.text._ZN7cutlass13device_kernelIN5flash11enable_sm90INS1_16FlashAttnFwdSm90INS1_25CollectiveMainloopFwdSm90ILi2EN4cute5tupleIJNS5_1CILi1EEES8_S8_EEENS6_IJNS7_ILi128EEENS7_ILi96EEENS7_ILi64EEEEEELi256ENS_10bfloat16_tEfNS_4arch4Sm90ELb0ELb1ELb1ELb0ELb1ELb0ELb0ELb1ELb0ELb1ELb0ELb0EEENS1_21CollectiveEpilogueFwdINS6_IJSA_NS7_ILi256EEESB_EEES9_SE_SG_Li256ELb0ELb1ELb0ELb0EEENS1_30DynamicPersistentTileSchedulerILi256ELi128ELb0ELb1ELb1EEEEEEEEEvNT_6ParamsE:
        .type           _ZN7cutlass13device_kernelIN5flash11enable_sm90INS1_16FlashAttnFwdSm90INS1_25CollectiveMainloopFwdSm90ILi2EN4cute5tupleIJNS5_1CILi1EEES8_S8_EEENS6_IJNS7_ILi128EEENS7_ILi96EEENS7_ILi64EEEEEELi256ENS_10bfloat16_tEfNS_4arch4Sm90ELb0ELb1ELb1ELb0ELb1ELb0ELb0ELb1ELb0ELb1ELb0ELb0EEENS1_21CollectiveEpilogueFwdINS6_IJSA_NS7_ILi256EEESB_EEES9_SE_SG_Li256ELb0ELb1ELb0ELb0EEENS1_30DynamicPersistentTileSchedulerILi256ELi128ELb0ELb1ELb1EEEEEEEEEvNT_6ParamsE,@function
        .size           _ZN7cutlass13device_kernelIN5flash11enable_sm90INS1_16FlashAttnFwdSm90INS1_25CollectiveMainloopFwdSm90ILi2EN4cute5tupleIJNS5_1CILi1EEES8_S8_EEENS6_IJNS7_ILi128EEENS7_ILi96EEENS7_ILi64EEEEEELi256ENS_10bfloat16_tEfNS_4arch4Sm90ELb0ELb1ELb1ELb0ELb1ELb0ELb0ELb1ELb0ELb1ELb0ELb0EEENS1_21CollectiveEpilogueFwdINS6_IJSA_NS7_ILi256EEESB_EEES9_SE_SG_Li256ELb0ELb1ELb0ELb0EEENS1_30DynamicPersistentTileSchedulerILi256ELi128ELb0ELb1ELb1EEEEEEEEEvNT_6ParamsE,(.L_x_6454 - _ZN7cutlass13device_kernelIN5flash11enable_sm90INS1_16FlashAttnFwdSm90INS1_25CollectiveMainloopFwdSm90ILi2EN4cute5tupleIJNS5_1CILi1EEES8_S8_EEENS6_IJNS7_ILi128EEENS7_ILi96EEENS7_ILi64EEEEEELi256ENS_10bfloat16_tEfNS_4arch4Sm90ELb0ELb1ELb1ELb0ELb1ELb0ELb0ELb1ELb0ELb1ELb0ELb0EEENS1_21CollectiveEpilogueFwdINS6_IJSA_NS7_ILi256EEESB_EEES9_SE_SG_Li256ELb0ELb1ELb0ELb0EEENS1_30DynamicPersistentTileSchedulerILi256ELi128ELb0ELb1ELb1EEEEEEEEEvNT_6ParamsE)
        .other          _ZN7cutlass13device_kernelIN5flash11enable_sm90INS1_16FlashAttnFwdSm90INS1_25CollectiveMainloopFwdSm90ILi2EN4cute5tupleIJNS5_1CILi1EEES8_S8_EEENS6_IJNS7_ILi128EEENS7_ILi96EEENS7_ILi64EEEEEELi256ENS_10bfloat16_tEfNS_4arch4Sm90ELb0ELb1ELb1ELb0ELb1ELb0ELb0ELb1ELb0ELb1ELb0ELb0EEENS1_21CollectiveEpilogueFwdINS6_IJSA_NS7_ILi256EEESB_EEES9_SE_SG_Li256ELb0ELb1ELb0ELb0EEENS1_30DynamicPersistentTileSchedulerILi256ELi128ELb0ELb1ELb1EEEEEEEEEvNT_6ParamsE,@"STO_CUDA_ENTRY STV_DEFAULT"
_ZN7cutlass13device_kernelIN5flash11enable_sm90INS1_16FlashAttnFwdSm90INS1_25CollectiveMainloopFwdSm90ILi2EN4cute5tupleIJNS5_1CILi1EEES8_S8_EEENS6_IJNS7_ILi128EEENS7_ILi96EEENS7_ILi64EEEEEELi256ENS_10bfloat16_tEfNS_4arch4Sm90ELb0ELb1ELb1ELb0ELb1ELb0ELb0ELb1ELb0ELb1ELb0ELb0EEENS1_21CollectiveEpilogueFwdINS6_IJSA_NS7_ILi256EEESB_EEES9_SE_SG_Li256ELb0ELb1ELb0ELb0EEENS1_30DynamicPersistentTileSchedulerILi256ELi128ELb0ELb1ELb1EEEEEEEEEvNT_6ParamsE:
        /* <DEDUP_REMOVED lines=45> */
.L_x_1865:
        /* <DEDUP_REMOVED lines=22> */
.L_x_1866:
        /* <DEDUP_REMOVED lines=18> */
.L_x_1867:
        /* <DEDUP_REMOVED lines=22> */
.L_x_1868:
        /* <DEDUP_REMOVED lines=23> */
.L_x_1869:
        /* <DEDUP_REMOVED lines=8> */
.L_x_1871:
[----:B------:R-:W-:-:S08]  /*08a0*/  NOP ;  /* 0x0000000000007918 */ /* 0x000fd00000000000 */
[----:B------:R-:W0:Y:S02]  /*08b0*/  USETMAXREG.TRY_ALLOC.CTAPOOL UP0, 0xe8 ;  /* 0x000000e8000079c8 */ /* 0x000e240008000600 */
[----:B0-----:R-:W-:-:S13]  /*08c0*/  PLOP3.LUT P0, PT, PT, PT, UP0, 0x80, 0x0 ;  /* 0x000000000000781c */ /* 0x001fda0003f0f008 */
[----:B------:R-:W-:Y:S05]  /*08d0*/  @!P0 BRA `(.L_x_1871) ;  /* 0xfffffffc00f08947 */ /* 0x000fea000383ffff */
[----:B------:R-:W-:Y:S01]  /*08e0*/  SHF.R.U32.HI R0, RZ, 0x7, R5 ;  /* 0x00000007ff007819 */ /* 0x000fe20000011605 */
[----:B------:R-:W0:Y:S08]  /*08f0*/  S2UR UR4, SR_CTAID.X ;  /* 0x00000000000479c3 */ /* 0x000e300000002500 */
[----:B------:R-:W-:Y:S08]  /*0900*/  BAR.ARV 0x4, 0x180 ;  /* 0x0106000000007b1d */ /* 0x000ff00000002000 */
        /* <DEDUP_REMOVED lines=13> */
[CC--:B------:R-:W-:Y:S02]  /*09e0*/  LEA.HI R4, R0.reuse, R213.reuse, RZ, 0x5 ;  /* 0x000000d500047211 */ /* 0x0c0fe400078f28ff */
[----:B------:R-:W-:Y:S02]  /*09f0*/  LOP3.LUT R204, R3, 0xffffff80, RZ, 0xc0, !PT ;  /* 0xffffff8003cc7812 */ /* 0x000fe400078ec0ff */
[----:B------:R-:W-:Y:S01]  /*0a00*/  LEA.HI R2, R0, R213, RZ, 0x4 ;  /* 0x000000d500027211 */ /* 0x000fe200078f20ff */
[----:B------:R-:W-:Y:S01]  /*0a10*/  IMAD.SHL.U32 R6, R4, 0x20, RZ ;  /* 0x0000002004067824 */ /* 0x000fe200078e00ff */
[----:B------:R-:W-:Y:S01]  /*0a20*/  SHF.R.S32.HI R206, RZ, 0x7, R3 ;  /* 0x00000007ffce7819 */ /* 0x000fe20000011403 */
[----:B------:R-:W-:Y:S01]  /*0a30*/  IMAD.IADD R204, R213, 0x1, -R204 ;  /* 0x00000001d5cc7824 */ /* 0x000fe200078e0acc */
[----:B------:R-:W-:-:S02]  /*0a40*/  SHF.R.S32.HI R5, RZ, 0x4, R2 ;  /* 0x00000004ff057819 */ /* 0x000fc40000011402 */
[----:B------:R-:W-:Y:S02]  /*0a50*/  LOP3.LUT R7, R6, 0xfffffc00, RZ, 0xc0, !PT ;  /* 0xfffffc0006077812 */ /* 0x000fe400078ec0ff */
[----:B------:R-:W-:Y:S02]  /*0a60*/  SHF.R.S32.HI R9, RZ, 0x1f, R204 ;  /* 0x0000001fff097819 */ /* 0x000fe400000114cc */
[----:B------:R-:W-:Y:S02]  /*0a70*/  LEA.HI R6, R0, R213, RZ, 0x2 ;  /* 0x000000d500067211 */ /* 0x000fe400078f10ff */
[----:B------:R-:W-:Y:S02]  /*0a80*/  LEA.HI R8, R9, R204, RZ, 0x2 ;  /* 0x000000cc09087211 */ /* 0x000fe400078f10ff */
[----:B------:R-:W-:Y:S02]  /*0a90*/  LOP3.LUT R4, R2, 0x3fffff0, RZ, 0xc0, !PT ;  /* 0x03fffff002047812 */ /* 0x000fe400078ec0ff */
[----:B------:R-:W-:-:S02]  /*0aa0*/  SHF.R.S32.HI R10, RZ, 0x2, R8 ;  /* 0x00000002ff0a7819 */ /* 0x000fc40000011408 */
[----:B------:R-:W-:Y:S01]  /*0ab0*/  SHF.R.S32.HI R11, RZ, 0x1f, R8 ;  /* 0x0000001fff0b7819 */ /* 0x000fe20000011408 */
[----:B------:R-:W-:Y:S01]  /*0ac0*/  IMAD.IADD R4, R213, 0x1, -R4 ;  /* 0x00000001d5047824 */ /* 0x000fe200078e0a04 */
[----:B------:R-:W-:Y:S02]  /*0ad0*/  LOP3.LUT R6, R6, 0xfffffffc, RZ, 0xc0, !PT ;  /* 0xfffffffc06067812 */ /* 0x000fe400078ec0ff */
[----:B------:R-:W-:Y:S01]  /*0ae0*/  LEA.HI R11, R11, R10, RZ, 0x3 ;  /* 0x0000000a0b0b7211 */ /* 0x000fe200078f18ff */
[----:B------:R-:W-:Y:S01]  /*0af0*/  IMAD R7, R4, 0x40, R7 ;  /* 0x0000004004077824 */ /* 0x000fe200078e0207 */
[----:B------:R-:W-:Y:S01]  /*0b00*/  LEA.HI R0, R0, R213, RZ, 0x3 ;  /* 0x000000d500007211 */ /* 0x000fe200078f18ff */
[----:B------:R-:W-:Y:S01]  /*0b10*/  IMAD.IADD R6, R213, 0x1, -R6 ;  /* 0x00000001d5067824 */ /* 0x000fe200078e0a06 */
[----:B------:R-:W-:Y:S02]  /*0b20*/  LEA.HI R2, R2, R5, RZ, 0x1 ;  /* 0x0000000502027211 */ /* 0x000fe400078f08ff */
[----:B------:R-:W-:-:S02]  /*0b30*/  LOP3.LUT R11, R11, 0xfffffff8, RZ, 0xc0, !PT ;  /* 0xfffffff80b0b7812 */ /* 0x000fc400078ec0ff */
[----:B------:R-:W-:Y:S02]  /*0b40*/  LEA.HI R9, R9, R204, RZ, 0x5 ;  /* 0x000000cc09097211 */ /* 0x000fe400078f28ff */
[----:B------:R-:W-:Y:S01]  /*0b50*/  LEA.HI R3, R3, R206, RZ, 0x1 ;  /* 0x000000ce03037211 */ /* 0x000fe200078f08ff */
[----:B------:R-:W-:Y:S01]  /*0b60*/  IMAD.IADD R10, R10, 0x1, -R11 ;  /* 0x000000010a0a7824 */ /* 0x000fe200078e0a0b */
[----:B------:R-:W-:Y:S02]  /*0b70*/  LOP3.LUT R202, R0, 0xfffffff8, RZ, 0xc0, !PT ;  /* 0xfffffff800ca7812 */ /* 0x000fe400078ec0ff */
[----:B------:R-:W-:Y:S02]  /*0b80*/  LOP3.LUT R2, R2, 0x1ffffffe, RZ, 0xc0, !PT ;  /* 0x1ffffffe02027812 */ /* 0x000fe400078ec0ff */
[----:B------:R-:W-:Y:S01]  /*0b90*/  SHF.R.S32.HI R9, RZ, 0x5, R9 ;  /* 0x00000005ff097819 */ /* 0x000fe20000011409 */
[----:B------:R-:W-:Y:S01]  /*0ba0*/  IMAD.IADD R202, R213, 0x1, -R202 ;  /* 0x00000001d5ca7824 */ /* 0x000fe200078e0aca */
[----:B------:R-:W-:Y:S01]  /*0bb0*/  LOP3.LUT R3, R3, 0x3fffffe, RZ, 0xc0, !PT ;  /* 0x03fffffe03037812 */ /* 0x000fe200078ec0ff */
[----:B------:R-:W-:Y:S01]  /*0bc0*/  IMAD.IADD R2, R5, 0x1, -R2 ;  /* 0x0000000105027824 */ /* 0x000fe200078e0a02 */
[----:B------:R-:W-:Y:S01]  /*0bd0*/  LEA.HI R4, R6, R6, RZ, 0x1 ;  /* 0x0000000606047211 */ /* 0x000fe200078f08ff */
[----:B------:R-:W-:Y:S01]  /*0be0*/  IMAD R10, R9, 0x10, R10 ;  /* 0x00000010090a7824 */ /* 0x000fe200078e020a */
[----:B------:R-:W-:Y:S01]  /*0bf0*/  SHF.R.S32.HI R203, RZ, 0x3, R0 ;  /* 0x00000003ffcb7819 */ /* 0x000fe20000011400 */
[----:B------:R-:W-:Y:S01]  /*0c00*/  IMAD.IADD R3, R206, 0x1, -R3 ;  /* 0x00000001ce037824 */ /* 0x000fe200078e0a03 */
[----:B------:R-:W-:Y:S01]  /*0c10*/  LOP3.LUT R5, R4, 0x1ffffffe, RZ, 0xc0, !PT ;  /* 0x1ffffffe04057812 */ /* 0x000fe200078ec0ff */
[----:B------:R-:W-:-:S02]  /*0c20*/  IMAD.SHL.U32 R19, R202, 0x8, RZ ;  /* 0x00000008ca137824 */ /* 0x000fc400078e00ff */
[----:B------:R-:W-:Y:S01]  /*0c30*/  IMAD R207, R3, 0x40, R10 ;  /* 0x0000004003cf7824 */ /* 0x000fe200078e020a */
[----:B------:R-:W-:Y:S01]  /*0c40*/  LOP3.LUT R3, R8, 0x7ffffffc, RZ, 0xc0, !PT ;  /* 0x7ffffffc08037812 */ /* 0x000fe200078ec0ff */
[C---:B------:R-:W-:Y:S01]  /*0c50*/  VIADD R200, R19.reuse, 0x40 ;  /* 0x0000004013c87836 */ /* 0x040fe20000000000 */
[----:B------:R-:W-:Y:S01]  /*0c60*/  SHF.R.S32.HI R212, RZ, 0x1f, R19 ;  /* 0x0000001fffd47819 */ /* 0x000fe20000011413 */
[C---:B------:R-:W-:Y:S02]  /*0c70*/  VIADD R23, R19.reuse, 0x80 ;  /* 0x0000008013177836 */ /* 0x040fe40000000000 */
[----:B------:R-:W-:Y:S01]  /*0c80*/  VIADD R201, R19, 0xc0 ;  /* 0x000000c013c97836 */ /* 0x000fe20000000000 */
[----:B------:R-:W-:Y:S01]  /*0c90*/  SHF.R.S32.HI R211, RZ, 0x1f, R200 ;  /* 0x0000001fffd37819 */ /* 0x000fe200000114c8 */
[----:B------:R-:W-:Y:S01]  /*0ca0*/  IMAD.IADD R22, R6, 0x1, -R5 ;  /* 0x0000000106167824 */ /* 0x000fe200078e0a05 */
[----:B------:R-:W-:Y:S01]  /*0cb0*/  SHF.R.S32.HI R210, RZ, 0x1f, R23 ;  /* 0x0000001fffd27819 */ /* 0x000fe20000011417 */
[----:B------:R-:W-:Y:S01]  /*0cc0*/  IMAD R208, R2, 0x8, R7 ;  /* 0x0000000802d07824 */ /* 0x000fe200078e0207 */
[----:B------:R-:W-:Y:S01]  /*0cd0*/  SHF.R.S32.HI R209, RZ, 0x1f, R201 ;  /* 0x0000001fffd17819 */ /* 0x000fe200000114c9 */
[----:B------:R-:W-:-:S02]  /*0ce0*/  IMAD.IADD R18, R204, 0x1, -R3 ;  /* 0x00000001cc127824 */ /* 0x000fc400078e0a03 */
[----:B------:R-:W-:-:S07]  /*0cf0*/  IMAD R22, R22, 0x8, R207 ;  /* 0x0000000816167824 */ /* 0x000fce00078e02cf */
.L_x_1976:
[----:B------:R-:W-:Y:S01]  /*0d00*/  ULDC UR5, c[0x0][0xc60] ;  /* 0x0003180000057ab9 */ /* 0x000fe20000000800 */
[----:B------:R-:W-:Y:S01]  /*0d10*/  UMOV UR8, UR4 ;  /* 0x0000000400087c82 */ /* 0x000fe20008000000 */
[----:B------:R-:W-:-:S11]  /*0d20*/  UISETP.NE.AND UP0, UPT, UR5, 0x1, UPT ;  /* 0x000000010500788c */ /* 0x000fd6000bf05270 */
[----:B------:R-:W-:Y:S01]  /*0d30*/  @UP0 ULDC UR6, c[0x0][0xc64] ;  /* 0x0003190000060ab9 */ /* 0x000fe20000000800 */
[----:B------:R-:W-:Y:S01]  /*0d40*/  @UP0 ULDC UR9, c[0x0][0xc68] ;  /* 0x00031a0000090ab9 */ /* 0x000fe20000000800 */
[----:B------:R-:W-:-:S04]  /*0d50*/  UIMAD.WIDE.U32 UR6, UR4, UR6, URZ ;  /* 0x00000006040672a5 */ /* 0x000fc8000f8e003f */
[----:B------:R-:W-:-:S03]  /*0d60*/  @UP0 USHF.R.U32.HI UR8, URZ, UR9, UR7 ;  /* 0x000000093f080299 */ /* 0x000fc60008011607 */
[----:B------:R-:W-:Y:S02]  /*0d70*/  ULDC UR6, c[0x0][0xc78] ;  /* 0x00031e0000067ab9 */ /* 0x000fe40000000800 */
[----:B------:R-:W-:Y:S02]  /*0d80*/  UISETP.GE.AND UP0, UPT, UR8, UR6, UPT ;  /* 0x000000060800728c */ /* 0x000fe4000bf06270 */
[----:B------:R-:W-:-:S04]  /*0d90*/  UIADD3 UR6, -UR8, URZ, URZ ;  /* 0x0000003f08067290 */ /* 0x000fc8000fffe13f */
[----:B------:R-:W-:Y:S01]  /*0da0*/  PLOP3.LUT P0, PT, PT, PT, UP0, 0x80, 0x0 ;  /* 0x000000000000781c */ /* 0x000fe20003f0f008 */
[----:B------:R-:W-:-:S12]  /*0db0*/  UIMAD UR9, UR5, UR6, UR4 ;  /* 0x00000006050972a4 */ /* 0x000fd8000f8e0204 */
[----:B01234-:R-:W-:Y:S05]  /*0dc0*/  @!P0 BRA `(.L_x_1872) ;  /* 0x0000000000208947 */ /* 0x01ffea0003800000 */
[----:B------:R-:W-:Y:S01]  /*0dd0*/  ULDC UR7, c[0x0][0xc6c] ;  /* 0x00031b0000077ab9 */ /* 0x000fe20000000800 */
[----:B------:R-:W-:Y:S01]  /*0de0*/  UMOV UR6, UR9 ;  /* 0x0000000900067c82 */ /* 0x000fe20008000000 */
[----:B------:R-:W-:-:S11]  /*0df0*/  UISETP.NE.AND UP0, UPT, UR7, 0x1, UPT ;  /* 0x000000010700788c */ /* 0x000fd6000bf05270 */
[----:B------:R-:W-:Y:S02]  /*0e00*/  @UP0 ULDC.64 UR10, c[0x0][0xc70] ;  /* 0x00031c00000a0ab9 */ /* 0x000fe40000000a00 */
[----:B------:R-:W-:-:S04]  /*0e10*/  UIMAD.WIDE.U32 UR4, UR9, UR10, URZ ;  /* 0x0000000a090472a5 */ /* 0x000fc8000f8e003f */
[----:B------:R-:W-:-:S04]  /*0e20*/  @UP0 USHF.R.U32.HI UR6, URZ, UR11, UR5 ;  /* 0x0000000b3f060299 */ /* 0x000fc80008011605 */
[----:B------:R-:W-:Y:S01]  /*0e30*/  UIMAD UR4, UR6, UR7, URZ ;  /* 0x00000007060472a4 */ /* 0x000fe2000f8e023f */
[----:B------:R-:W-:Y:S11]  /*0e40*/  BRA `(.L_x_1873) ;  /* 0x00000000001c7947 */ /* 0x000ff60003800000 */
.L_x_1872:
[----:B------:R-:W-:Y:S01]  /*0e50*/  ULDC UR7, c[0x0][0xc54] ;  /* 0x0003150000077ab9 */ /* 0x000fe20000000800 */
[----:B------:R-:W-:Y:S01]  /*0e60*/  UMOV UR6, UR9 ;  /* 0x0000000900067c82 */ /* 0x000fe20008000000 */
[----:B------:R-:W-:-:S11]  /*0e70*/  UISETP.NE.AND UP0, UPT, UR7, 0x1, UPT ;  /* 0x000000010700788c */ /* 0x000fd6000bf05270 */
[----:B------:R-:W-:Y:S02]  /*0e80*/  @UP0 ULDC.64 UR10, c[0x0][0xc58] ;  /* 0x00031600000a0ab9 */ /* 0x000fe40000000a00 */
[----:B------:R-:W-:-:S04]  /*0e90*/  UIMAD.WIDE.U32 UR4, UR9, UR10, URZ ;  /* 0x0000000a090472a5 */ /* 0x000fc8000f8e003f */
[----:B------:R-:W-:-:S04]  /*0ea0*/  @UP0 USHF.R.U32.HI UR6, URZ, UR11, UR5 ;  /* 0x0000000b3f060299 */ /* 0x000fc80008011605 */
[----:B------:R-:W-:-:S12]  /*0eb0*/  UIMAD UR4, UR6, UR7, URZ ;  /* 0x00000007060472a4 */ /* 0x000fd8000f8e023f */
.L_x_1873:
[----:B------:R-:W0:Y:S01]  /*0ec0*/  LDC R205, c[0x0][0x448] ;  /* 0x00011200ffcd7b82 */ /* 0x000e220000000800 */
[----:B------:R-:W-:Y:S01]  /*0ed0*/  ULOP3.LUT UR6, URZ, UR6, URZ, 0x33, !UPT ;  /* 0x000000063f067292 */ /* 0x000fe2000f8e333f */
[----:B------:R-:W-:Y:S01]  /*0ee0*/  LOP3.LUT R16, R16, 0xffefffff, RZ, 0xc0, !PT ;  /* 0xffefffff10107812 */ /* 0x000fe200078ec0ff */
[----:B------:R-:W-:Y:S01]  /*0ef0*/  ULDC UR43, c[0x0][0xc48] ;  /* 0x00031200002b7ab9 */ /* 0x000fe20000000800 */
[----:B------:R-:W-:Y:S01]  /*0f00*/  ULDC UR5, c[0x0][0xc3c] ;  /* 0x00030f0000057ab9 */ /* 0x000fe20000000800 */
[----:B------:R-:W-:Y:S02]  /*0f10*/  UISETP.NE.AND UP0, UPT, UR43, 0x1, UPT ;  /* 0x000000012b00788c */ /* 0x000fe4000bf05270 */
[----:B------:R-:W-:Y:S01]  /*0f20*/  UIADD3 UR6, UR6, UR5, URZ ;  /* 0x0000000506067290 */ /* 0x000fe2000fffe03f */
[----:B------:R-:W1:Y:S01]  /*0f30*/  LDC.64 R8, c[0x0][0x9e0] ;  /* 0x00027800ff087b82 */ /* 0x000e620000000a00 */
[----:B------:R-:W-:Y:S02]  /*0f40*/  UIADD3 UR4, UR9, -UR4, URZ ;  /* 0x8000000409047290 */ /* 0x000fe4000fffe03f */
[----:B------:R-:W-:Y:S01]  /*0f50*/  USHF.L.U32 UR41, UR6, 0x7, URZ ;  /* 0x0000000706297899 */ /* 0x000fe2000800063f */
[----:B------:R-:W-:Y:S01]  /*0f60*/  ULDC.64 UR10, c[0x0][0x418] ;  /* 0x00010600000a7ab9 */ /* 0x000fe20000000a00 */
[----:B------:R-:W-:Y:S01]  /*0f70*/  ULDC UR7, c[0x0][0xc54] ;  /* 0x0003150000077ab9 */ /* 0x000fe20000000800 */
[----:B------:R-:W-:-:S02]  /*0f80*/  ISETP.NE.U32.AND P0, PT, RZ, UR10, PT ;  /* 0x0000000aff007c0c */ /* 0x000fc4000bf05070 */
[----:B------:R-:W2:Y:S01]  /*0f90*/  LDC R6, c[0x0][0x288] ;  /* 0x0000a200ff067b82 */ /* 0x000ea20000000800 */
[----:B------:R-:W-:Y:S02]  /*0fa0*/  UIADD3 UR6, UR41, 0x7f, URZ ;  /* 0x0000007f29067890 */ /* 0x000fe4000fffe03f */
[----:B------:R-:W-:Y:S01]  /*0fb0*/  UIMAD UR8, UR8, UR7, UR4 ;  /* 0x00000007080872a4 */ /* 0x000fe2000f8e0204 */
[----:B------:R-:W-:Y:S02]  /*0fc0*/  ISETP.NE.AND.EX P0, PT, RZ, UR11, PT, P0 ;  /* 0x0000000bff007c0c */ /* 0x000fe4000bf05300 */
[----:B------:R-:W-:Y:S01]  /*0fd0*/  @UP0 ULDC UR4, c[0x0][0xc4c] ;  /* 0x0003130000040ab9 */ /* 0x000fe20000000800 */
[----:B------:R-:W-:Y:S01]  /*0fe0*/  @UP0 ULDC UR7, c[0x0][0xc50] ;  /* 0x0003140000070ab9 */ /* 0x000fe20000000800 */
[----:B0-----:R-:W-:Y:S01]  /*0ff0*/  ISETP.NE.AND P2, PT, R205, 0x1, PT ;  /* 0x00000001cd00780c */ /* 0x001fe20003f45270 */
[----:B------:R-:W0:Y:S01]  /*1000*/  LDC R0, c[0x0][0x424] ;  /* 0x00010900ff007b82 */ /* 0x000e220000000800 */
[----:B------:R-:W-:Y:S01]  /*1010*/  UIMAD.WIDE.U32 UR4, UR8, UR4, URZ ;  /* 0x00000004080472a5 */ /* 0x000fe2000f8e003f */
[----:B------:R-:W-:Y:S01]  /*1020*/  IMAD.U32 R2, RZ, RZ, UR6 ;  /* 0x00000006ff027e24 */ /* 0x000fe2000f8e00ff */
[----:B------:R-:W-:-:S02]  /*1030*/  UMOV UR42, UR8 ;  /* 0x00000008002a7c82 */ /* 0x000fc40008000000 */
[----:B------:R-:W-:Y:S01]  /*1040*/  @UP0 USHF.R.U32.HI UR42, URZ, UR7, UR5 ;  /* 0x000000073f2a0299 */ /* 0x000fe20008011605 */
[----:B-1----:R-:W-:Y:S02]  /*1050*/  ISETP.GE.AND P1, PT, R9, 0x1, PT ;  /* 0x000000010900780c */ /* 0x002fe40003f26270 */
[----:B------:R-:W1:Y:S01]  /*1060*/  LDC R7, c[0x0][0x2f0] ;  /* 0x0000bc00ff077b82 */ /* 0x000e620000000800 */
[----:B------:R-:W-:-:S03]  /*1070*/  UIADD3 UR4, -UR42, URZ, URZ ;  /* 0x0000003f2a047290 */ /* 0x000fc6000fffe13f */
[----:B------:R-:W-:Y:S01]  /*1080*/  @P2 LOP3.LUT R16, R16, 0x100000, RZ, 0xfc, !PT ;  /* 0x0010000010102812 */ /* 0x000fe200078efcff */
[----:B------:R-:W-:Y:S01]  /*1090*/  UIMAD UR43, UR43, UR4, UR8 ;  /* 0x000000042b2b72a4 */ /* 0x000fe2000f8e0208 */
[----:B--2---:R-:W-:Y:S02]  /*10a0*/  IADD3 R5, -R6, 0x1, RZ ;  /* 0x0000000106057810 */ /* 0x004fe40007ffe1ff */
[----:B------:R-:W2:Y:S01]  /*10b0*/  @P2 LDC R3, c[0x0][0x44c] ;  /* 0x00011300ff032b82 */ /* 0x000ea20000000800 */
[----:B------:R-:W-:-:S04]  /*10c0*/  LOP3.LUT R16, R16, 0xfff7ffff, RZ, 0xc0, !PT ;  /* 0xfff7ffff10107812 */ /* 0x000fc800078ec0ff */
[----:B------:R-:W-:-:S03]  /*10d0*/  @P1 LOP3.LUT R16, R16, 0x80000, RZ, 0xfc, !PT ;  /* 0x0008000010101812 */ /* 0x000fc600078efcff */
[----:B------:R-:W3:Y:S01]  /*10e0*/  @P2 LDC R4, c[0x0][0x450] ;  /* 0x00011400ff042b82 */ /* 0x000ee20000000800 */
[----:B0-----:R-:W-:-:S05]  /*10f0*/  SEL R0, R0, 0x1, P0 ;  /* 0x0000000100007807 */ /* 0x001fca0000000000 */
[CC--:B-1----:R-:W-:Y:S02]  /*1100*/  IMAD R5, R0.reuse, R7.reuse, R5 ;  /* 0x0000000700057224 */ /* 0x0c2fe400078e0205 */
[----:B------:R-:W-:Y:S02]  /*1110*/  IMAD R17, R0, R7, RZ ;  /* 0x0000000700117224 */ /* 0x000fe400078e02ff */
[----:B--2---:R-:W-:-:S05]  /*1120*/  @P2 IMAD.HI.U32 R3, R3, UR6, RZ ;  /* 0x0000000603032c27 */ /* 0x004fca000f8e00ff */
[----:B---3--:R-:W-:-:S05]  /*1130*/  @P2 SHF.R.U32.HI R2, RZ, R4, R3 ;  /* 0x00000004ff022219 */ /* 0x008fca0000011603 */
[----:B------:R-:W-:-:S04]  /*1140*/  IMAD.IADD R11, R5, 0x1, R2 ;  /* 0x00000001050b7824 */ /* 0x000fc800078e0202 */
[----:B------:R-:W-:Y:S01]  /*1150*/  IMAD.IADD R2, R11, 0x1, R8 ;  /* 0x000000010b027824 */ /* 0x000fe200078e0208 */
[----:B------:R-:W-:Y:S06]  /*1160*/  @!P1 BRA `(.L_x_1874) ;  /* 0x0000000000409947 */ /* 0x000fec0003800000 */
[C---:B------:R-:W-:Y:S01]  /*1170*/  ISETP.GT.AND P0, PT, R11.reuse, RZ, PT ;  /* 0x000000ff0b00720c */ /* 0x040fe20003f04270 */
[----:B------:R-:W-:-:S12]  /*1180*/  VIADD R3, R11, 0xffffffff ;  /* 0xffffffff0b037836 */ /* 0x000fd80000000000 */
[----:B------:R-:W-:Y:S05]  /*1190*/  @P0 BRA `(.L_x_1875) ;  /* 0x00000000001c0947 */ /* 0x000fea0003800000 */
[----:B------:R-:W-:Y:S01]  /*11a0*/  ISETP.NE.AND P0, PT, R9, 0x1, PT ;  /* 0x000000010900780c */ /* 0x000fe20003f05270 */
[----:B------:R-:W-:-:S12]  /*11b0*/  IMAD.MOV R3, RZ, RZ, -R11 ;  /* 0x000000ffff037224 */ /* 0x000fd800078e0a0b */
[----:B------:R-:W0:Y:S02]  /*11c0*/  @P0 LDC.64 R4, c[0x0][0x9e8] ;  /* 0x00027a00ff040b82 */ /* 0x000e240000000a00 */
[----:B0-----:R-:W-:-:S05]  /*11d0*/  @P0 IMAD.HI.U32 R4, R3, R4, RZ ;  /* 0x0000000403040227 */ /* 0x001fca00078e00ff */
[----:B------:R-:W-:-:S04]  /*11e0*/  @P0 SHF.R.U32.HI R3, RZ, R5, R4 ;  /* 0x00000005ff030219 */ /* 0x000fc80000011604 */
[----:B------:R-:W-:Y:S01]  /*11f0*/  LOP3.LUT R3, RZ, R3, RZ, 0x33, !PT ;  /* 0x00000003ff037212 */ /* 0x000fe200078e33ff */
[----:B------:R-:W-:Y:S06]  /*1200*/  BRA `(.L_x_1876) ;  /* 0x0000000000107947 */ /* 0x000fec0003800000 */
.L_x_1875:
[----:B------:R-:W-:-:S13]  /*1210*/  ISETP.NE.AND P0, PT, R9, 0x1, PT ;  /* 0x000000010900780c */ /* 0x000fda0003f05270 */
[----:B------:R-:W0:Y:S02]  /*1220*/  @P0 LDC.64 R4, c[0x0][0x9e8] ;  /* 0x00027a00ff040b82 */ /* 0x000e240000000a00 */
[----:B0-----:R-:W-:-:S05]  /*1230*/  @P0 IMAD.HI.U32 R4, R3, R4, RZ ;  /* 0x0000000403040227 */ /* 0x001fca00078e00ff */
[----:B------:R-:W-:-:S07]  /*1240*/  @P0 SHF.R.U32.HI R3, RZ, R5, R4 ;  /* 0x00000005ff030219 */ /* 0x000fce0000011604 */
.L_x_1876:
[----:B------:R-:W-:-:S05]  /*1250*/  IMAD R3, R3, R9, R9 ;  /* 0x0000000903037224 */ /* 0x000fca00078e0209 */
[----:B------:R-:W-:-:S07]  /*1260*/  VIMNMX R2, R2, R3, PT ;  /* 0x0000000302027248 */ /* 0x000fce0003fe0100 */
.L_x_1874:
[----:B------:R-:W0:Y:S01]  /*1270*/  @P2 LDC R4, c[0x0][0x44c] ;  /* 0x00011300ff042b82 */ /* 0x000e220000000800 */
[----:B------:R-:W-:Y:S01]  /*1280*/  IMAD.U32 R3, RZ, RZ, UR41 ;  /* 0x00000029ff037e24 */ /* 0x000fe2000f8e00ff */
[----:B------:R-:W-:Y:S01]  /*1290*/  ULDC UR4, c[0x0][0x9dc] ;  /* 0x0002770000047ab9 */ /* 0x000fe20000000800 */
[-C--:B------:R-:W-:Y:S02]  /*12a0*/  IMAD R6, R0, R7.reuse, -R6 ;  /* 0x0000000700067224 */ /* 0x080fe400078e0a06 */
[----:B------:R-:W-:Y:S02]  /*12b0*/  VIADD R2, R2, 0x5f ;  /* 0x0000005f02027836 */ /* 0x000fe40000000000 */
[----:B------:R-:W-:Y:S01]  /*12c0*/  IMAD R0, R0, R7, 0x5f ;  /* 0x0000005f00007424 */ /* 0x000fe200078e0207 */
[----:B------:R-:W1:Y:S01]  /*12d0*/  @P2 LDC R5, c[0x0][0x450] ;  /* 0x00011400ff052b82 */ /* 0x000e620000000800 */
[----:B------:R-:W-:-:S04]  /*12e0*/  IMAD.HI R2, R2, 0x2aaaaaab, RZ ;  /* 0x2aaaaaab02027827 */ /* 0x000fc800078e02ff */
[----:B------:R-:W-:-:S04]  /*12f0*/  IMAD.HI R0, R0, 0x2aaaaaab, RZ ;  /* 0x2aaaaaab00007827 */ /* 0x000fc800078e02ff */
[----:B0-----:R-:W-:-:S05]  /*1300*/  @P2 IMAD.HI.U32 R4, R4, UR41, RZ ;  /* 0x0000002904042c27 */ /* 0x001fca000f8e00ff */
[----:B-1----:R-:W-:Y:S02]  /*1310*/  @P2 SHF.R.U32.HI R3, RZ, R5, R4 ;  /* 0x00000005ff032219 */ /* 0x002fe40000011604 */
[----:B------:R-:W-:-:S03]  /*1320*/  SHF.R.U32.HI R5, RZ, 0x1f, R2 ;  /* 0x0000001fff057819 */ /* 0x000fc60000011602 */
[----:B------:R-:W-:Y:S01]  /*1330*/  IMAD.IADD R6, R6, 0x1, R3 ;  /* 0x0000000106067824 */ /* 0x000fe200078e0203 */
[----:B------:R-:W-:Y:S02]  /*1340*/  SHF.R.U32.HI R3, RZ, 0x1f, R0 ;  /* 0x0000001fff037819 */ /* 0x000fe40000011600 */
[----:B------:R-:W-:Y:S01]  /*1350*/  LEA.HI.SX32 R176, R2, R5, 0x1c ;  /* 0x0000000502b07211 */ /* 0x000fe200078fe2ff */
[----:B------:R-:W-:Y:S01]  /*1360*/  VIADD R4, R6, -UR4 ;  /* 0x8000000406047c36 */ /* 0x000fe20008000000 */
[----:B------:R-:W-:-:S04]  /*1370*/  LEA.HI.SX32 R3, R0, R3, 0x1c ;  /* 0x0000000300037211 */ /* 0x000fc800078fe2ff */
[----:B------:R-:W-:Y:S02]  /*1380*/  R2UR UR4, R4 ;  /* 0x00000000040472ca */ /* 0x000fe400000e0000 */
[----:B------:R-:W-:Y:S01]  /*1390*/  VIMNMX R176, R3, R176, PT ;  /* 0x000000b003b07248 */ /* 0x000fe20003fe0100 */
[----:B------:R-:W-:-:S12]  /*13a0*/  @!P1 BRA `(.L_x_1877) ;  /* 0x0000000000449947 */ /* 0x000fd80003800000 */
[----:B------:R-:W-:-:S13]  /*13b0*/  ISETP.GT.AND P0, PT, R6, -0x1, PT ;  /* 0xffffffff0600780c */ /* 0x000fda0003f04270 */
[----:B------:R-:W-:Y:S05]  /*13c0*/  @P0 BRA `(.L_x_1878) ;  /* 0x00000000001c0947 */ /* 0x000fea0003800000 */
[----:B------:R-:W-:Y:S02]  /*13d0*/  ISETP.NE.AND P0, PT, R9, 0x1, PT ;  /* 0x000000010900780c */ /* 0x000fe40003f05270 */
[----:B------:R-:W-:-:S11]  /*13e0*/  LOP3.LUT R3, RZ, R6, RZ, 0x33, !PT ;  /* 0x00000006ff037212 */ /* 0x000fd600078e33ff */
[----:B------:R-:W0:Y:S02]  /*13f0*/  @P0 LDC.64 R4, c[0x0][0x9e8] ;  /* 0x00027a00ff040b82 */ /* 0x000e240000000a00 */
[----:B0-----:R-:W-:-:S05]  /*1400*/  @P0 IMAD.HI.U32 R0, R3, R4, RZ ;  /* 0x0000000403000227 */ /* 0x001fca00078e00ff */
[----:B------:R-:W-:-:S04]  /*1410*/  @P0 SHF.R.U32.HI R3, RZ, R5, R0 ;  /* 0x00000005ff030219 */ /* 0x000fc80000011600 */
[----:B------:R-:W-:Y:S01]  /*1420*/  LOP3.LUT R6, RZ, R3, RZ, 0x33, !PT ;  /* 0x00000003ff067212 */ /* 0x000fe200078e33ff */
[----:B------:R-:W-:Y:S06]  /*1430*/  BRA `(.L_x_1879) ;  /* 0x0000000000107947 */ /* 0x000fec0003800000 */
.L_x_1878:
[----:B------:R-:W-:-:S13]  /*1440*/  ISETP.NE.AND P0, PT, R9, 0x1, PT ;  /* 0x000000010900780c */ /* 0x000fda0003f05270 */
[----:B------:R-:W0:Y:S02]  /*1450*/  @P0 LDC.64 R2, c[0x0][0x9e8] ;  /* 0x00027a00ff020b82 */ /* 0x000e240000000a00 */
[----:B0-----:R-:W-:-:S05]  /*1460*/  @P0 IMAD.HI.U32 R0, R6, R2, RZ ;  /* 0x0000000206000227 */ /* 0x001fca00078e00ff */
[----:B------:R-:W-:-:S07]  /*1470*/  @P0 SHF.R.U32.HI R6, RZ, R3, R0 ;  /* 0x00000003ff060219 */ /* 0x000fce0000011600 */
.L_x_1879:
[----:B------:R-:W-:-:S05]  /*1480*/  IMAD R6, R6, R9, RZ ;  /* 0x0000000906067224 */ /* 0x000fca00078e02ff */
[----:B------:R-:W-:-:S13]  /*1490*/  R2UR UR5, R6 ;  /* 0x00000000060572ca */ /* 0x000fda00000e0000 */
[----:B------:R-:W-:-:S04]  /*14a0*/  UISETP.LT.AND UP0, UPT, UR4, UR5, UPT ;  /* 0x000000050400728c */ /* 0x000fc8000bf01270 */
[----:B------:R-:W-:-:S12]  /*14b0*/  USEL UR4, UR4, UR5, !UP0 ;  /* 0x0000000504047287 */ /* 0x000fd8000c000000 */
.L_x_1877:
[----:B------:R-:W-:Y:S01]  /*14c0*/  UIMAD.WIDE UR4, UR4, 0x2aaaaaab, URZ ;  /* 0x2aaaaaab040478a5 */ /* 0x000fe2000f8e023f */
[----:B------:R-:W-:Y:S02]  /*14d0*/  PLOP3.LUT P0, PT, PT, PT, PT, 0x80, 0x0 ;  /* 0x000000000000781c */ /* 0x000fe40003f0f070 */
[----:B------:R-:W-:Y:S01]  /*14e0*/  CS2R R2, SRZ ;  /* 0x0000000000027805 */ /* 0x000fe2000001ff00 */
[----:B------:R-:W-:Y:S01]  /*14f0*/  IMAD.MOV.U32 R0, RZ, RZ, RZ ;  /* 0x000000ffff007224 */ /* 0x000fe200078e00ff */
[----:B------:R-:W-:Y:S01]  /*1500*/  USHF.R.U32.HI UR4, URZ, 0x1f, UR5 ;  /* 0x0000001f3f047899 */ /* 0x000fe20008011605 */
[----:B------:R-:W-:Y:S02]  /*1510*/  CS2R R168, SRZ ;  /* 0x0000000000a87805 */ /* 0x000fe4000001ff00 */
[----:B------:R-:W-:Y:S02]  /*1520*/  CS2R R148, SRZ ;  /* 0x0000000000947805 */ /* 0x000fe4000001ff00 */
[----:B------:R-:W-:Y:S01]  /*1530*/  CS2R R166, SRZ ;  /* 0x0000000000a67805 */ /* 0x000fe2000001ff00 */
[----:B------:R-:W-:Y:S01]  /*1540*/  ULEA.HI.SX32 UR4, UR5, UR4, 0x1c ;  /* 0x0000000405047291 */ /* 0x000fe2000f8fe23f */
[----:B------:R-:W-:-:S02]  /*1550*/  CS2R R144, SRZ ;  /* 0x0000000000907805 */ /* 0x000fc4000001ff00 */
[----:B------:R-:W-:Y:S02]  /*1560*/  CS2R R164, SRZ ;  /* 0x0000000000a47805 */ /* 0x000fe4000001ff00 */
[----:B------:R-:W-:Y:S01]  /*1570*/  CS2R R140, SRZ ;  /* 0x00000000008c7805 */ /* 0x000fe2000001ff00 */
[----:B------:R-:W-:Y:S01]  /*1580*/  UISETP.LT.AND UP0, UPT, URZ, UR4, UPT ;  /* 0x000000043f00728c */ /* 0x000fe2000bf01270 */
[----:B------:R-:W-:Y:S02]  /*1590*/  CS2R R128, SRZ ;  /* 0x0000000000807805 */ /* 0x000fe4000001ff00 */
[----:B------:R-:W-:Y:S02]  /*15a0*/  CS2R R124, SRZ ;  /* 0x00000000007c7805 */ /* 0x000fe4000001ff00 */
[----:B------:R-:W-:Y:S01]  /*15b0*/  CS2R R136, SRZ ;  /* 0x0000000000887805 */ /* 0x000fe2000001ff00 */
[----:B------:R-:W-:Y:S01]  /*15c0*/  USEL UR44, URZ, UR4, !UP0 ;  /* 0x000000043f2c7287 */ /* 0x000fe2000c000000 */
[----:B------:R-:W-:-:S02]  /*15d0*/  CS2R R100, SRZ ;  /* 0x0000000000647805 */ /* 0x000fc4000001ff00 */
[----:B------:R-:W-:Y:S02]  /*15e0*/  CS2R R96, SRZ ;  /* 0x0000000000607805 */ /* 0x000fe4000001ff00 */
[----:B------:R-:W-:Y:S02]  /*15f0*/  CS2R R132, SRZ ;  /* 0x0000000000847805 */ /* 0x000fe4000001ff00 */
[----:B------:R-:W-:Y:S02]  /*1600*/  CS2R R92, SRZ ;  /* 0x00000000005c7805 */ /* 0x000fe4000001ff00 */
[----:B------:R-:W-:Y:S02]  /*1610*/  CS2R R88, SRZ ;  /* 0x0000000000587805 */ /* 0x000fe4000001ff00 */
[----:B------:R-:W-:Y:S02]  /*1620*/  ISETP.GT.AND P1, PT, R176, UR44, PT ;  /* 0x0000002cb0007c0c */ /* 0x000fe4000bf24270 */
        /* <DEDUP_REMOVED lines=49> */
[----:B------:R-:W-:Y:S01]  /*1940*/  CS2R R24, SRZ ;  /* 0x0000000000187805 */ /* 0x000fe2000001ff00 */
[----:B------:R-:W-:Y:S06]  /*1950*/  @!P1 BRA `(.L_x_1880) ;  /* 0x000000cc00cc9947 */ /* 0x000fec0003800000 */
        /* <DEDUP_REMOVED lines=31> */
.L_x_1881:
[----:B------:R-:W0:Y:S01]  /*1b50*/  S2R R3, SR_CgaCtaId ;  /* 0x0000000000037919 */ /* 0x000e220000008800 */
[----:B------:R-:W-:Y:S01]  /*1b60*/  ULEA.HI UR4, UR36, UR36, URZ, 0x1 ;  /* 0x0000002424047291 */ /* 0x000fe2000f8f083f */
[----:B------:R-:W-:Y:S01]  /*1b70*/  MOV R6, 0x400 ;  /* 0x0000040000067802 */ /* 0x000fe20000000f00 */
[----:B------:R-:W1:Y:S02]  /*1b80*/  S2R R2, SR_TID.X ;  /* 0x0000000000027919 */ /* 0x000e640000002100 */
[----:B------:R-:W-:-:S04]  /*1b90*/  ULOP3.LUT UR4, UR4, 0xfffffffe, URZ, 0xc0, !UPT ;  /* 0xfffffffe04047892 */ /* 0x000fc8000f8ec03f */
[----:B------:R-:W-:-:S06]  /*1ba0*/  UIADD3 UR4, UR36, -UR4, URZ ;  /* 0x8000000424047290 */ /* 0x000fcc000fffe03f */
[----:B------:R-:W-:Y:S01]  /*1bb0*/  IMAD.U32 R0, RZ, RZ, UR4 ;  /* 0x00000004ff007e24 */ /* 0x000fe2000f8e00ff */
[----:B0-----:R-:W-:-:S04]  /*1bc0*/  LEA R6, R3, R6, 0x18 ;  /* 0x0000000603067211 */ /* 0x001fc800078ec0ff */
[----:B------:R-:W-:Y:S02]  /*1bd0*/  SHF.L.U32 R3, R0, 0x1f, RZ ;  /* 0x0000001f00037819 */ /* 0x000fe400000006ff */
[----:B-1----:R-:W-:Y:S02]  /*1be0*/  SHF.R.U32.HI R2, RZ, 0x7, R2 ;  /* 0x00000007ff027819 */ /* 0x002fe40000011602 */
[----:B------:R-:W0:Y:S03]  /*1bf0*/  SYNCS.PHASECHK.TRANS64.TRYWAIT P0, [R6+URZ+0x22800], R3 ;  /* 0x02280003060075a7 */ /* 0x000e26000800017f */
[----:B------:R-:W-:Y:S01]  /*1c00*/  VIADD R7, R2, 0x8 ;  /* 0x0000000802077836 */ /* 0x000fe20000000000 */
[----:B0-----:R-:W-:Y:S06]  /*1c10*/  @!P0 BRA `(.L_x_1882) ;  /* 0x0000013400f88947 */ /* 0x001fec0003800000 */
.L_x_2046:
[----:B------:R-:W-:Y:S01]  /*1c20*/  IMAD.U32 R0, RZ, RZ, UR40 ;  /* 0x00000028ff007e24 */ /* 0x000fe2000f8e00ff */
[----:B------:R-:W-:Y:S05]  /*1c30*/  WARPSYNC.ALL ;  /* 0x0000000000007948 */ /* 0x000fea0003800000 */
[----:B------:R1:W-:Y:S01]  /*1c40*/  BAR.SYNC.DEFER_BLOCKING R7, 0x100 ;  /* 0x000400070000751d */ /* 0x0003e20000010000 */
[----:B------:R-:W-:-:S13]  /*1c50*/  ISETP.NE.AND P0, PT, R0, 0x3, PT ;  /* 0x000000030000780c */ /* 0x000fda0003f05270 */
[----:B-1----:R-:W-:Y:S05]  /*1c60*/  @!P0 BRA `(.L_x_1883) ;  /* 0x0000000000048947 */ /* 0x002fea0003800000 */
[----:B------:R-:W-:Y:S01]  /*1c70*/  BPT.TRAP 0x1 ;  /* 0x000000040000795c */ /* 0x000fe20000300000 */
.L_x_1883:
[----:B------:R-:W-:Y:S01]  /*1c80*/  R2UR UR24, R6 ;  /* 0x00000000061872ca */ /* 0x000fe200000e0000 */
[----:B------:R-:W-:-:S05]  /*1c90*/  IMAD.U32 R9, RZ, RZ, UR37 ;  /* 0x00000025ff097e24 */ /* 0x000fca000f8e00ff */
[----:B------:R-:W-:-:S07]  /*1ca0*/  SHF.L.U32 R9, R9, 0x1f, RZ ;  /* 0x0000001f09097819 */ /* 0x000fce00000006ff */
[----:B------:R-:W-:-:S09]  /*1cb0*/  ULEA UR24, UR38, UR24, 0x3 ;  /* 0x0000001826187291 */ /* 0x000fd2000f8e183f */
[----:B------:R1:W2:Y:S01]  /*1cc0*/  SYNCS.PHASECHK.TRANS64.TRYWAIT P1, [UR24+0x22830], R9 ;  /* 0x02283009ff0075a7 */ /* 0x0002a20008020158 */
[----:B------:R-:W-:Y:S05]  /*1cd0*/  @!P0 BRA `(.L_x_1884) ;  /* 0x0000000000048947 */ /* 0x000fea0003800000 */
[----:B------:R-:W-:Y:S01]  /*1ce0*/  BPT.TRAP 0x1 ;  /* 0x000000040000795c */ /* 0x000fe20000300000 */
.L_x_1884:
[----:B--2---:R-:W-:Y:S05]  /*1cf0*/  @P1 BRA `(.L_x_1885) ;  /* 0x0000000000081947 */ /* 0x004fea0003800000 */
[----:B------:R-:W2:Y:S02]  /*1d00*/  SYNCS.PHASECHK.TRANS64.TRYWAIT P1, [UR24+0x22830], R9 ;  /* 0x02283009ff0075a7 */ /* 0x000ea40008020158 */
[----:B--2---:R-:W-:Y:S05]  /*1d10*/  @!P1 BRA `(.L_x_1886) ;  /* 0x0000013400cc9947 */ /* 0x004fea0003800000 */
.L_x_1885:
[----:B------:R-:W-:Y:S01]  /*1d20*/  R2UR UR4, R6 ;  /* 0x00000000060472ca */ /* 0x000fe200000e0000 */
[----:B------:R-:W-:Y:S01]  /*1d30*/  ULOP3.LUT UR20, UR45, 0x10000, URZ, 0xfc, !UPT ;  /* 0x000100002d147892 */ /* 0x000fe2000f8efc3f */
[----:B------:R-:W-:Y:S01]  /*1d40*/  WARPGROUP.ARRIVE ;  /* 0x00000000000079c5 */ /* 0x000fe20000000000 */
[----:B------:R-:W-:Y:S01]  /*1d50*/  UMOV UR21, 0x40000040 ;  /* 0x4000004000157882 */ /* 0x000fe20000000000 */
[----:B------:R-:W-:Y:S01]  /*1d60*/  UMOV UR23, 0x40000040 ;  /* 0x4000004000177882 */ /* 0x000fe20000000000 */
[----:B------:R-:W-:-:S03]  /*1d70*/  UIADD3 UR8, UR20, 0x2, URZ ;  /* 0x0000000214087890 */ /* 0x000fc6000fffe03f */
[----:B--2---:R-:W2:Y:S01]  /*1d80*/  S2R R0, SR_TID.X ;  /* 0x0000000000007919 */ /* 0x004ea20000002100 */
[----:B------:R-:W-:Y:S01]  /*1d90*/  UMOV UR9, 0x40000040 ;  /* 0x4000004000097882 */ /* 0x000fe20000000000 */
[----:B------:R-:W-:Y:S01]  /*1da0*/  UMOV UR11, 0x40000040 ;  /* 0x40000040000b7882 */ /* 0x000fe20000000000 */
[----:B------:R-:W-:Y:S01]  /*1db0*/  UIADD3 UR12, UR20, 0x4, URZ ;  /* 0x00000004140c7890 */ /* 0x000fe2000fffe03f */
[----:B------:R-:W-:Y:S01]  /*1dc0*/  UMOV UR13, 0x40000040 ;  /* 0x40000040000d7882 */ /* 0x000fe20000000000 */
[----:B------:R-:W-:Y:S01]  /*1dd0*/  UMOV UR15, 0x40000040 ;  /* 0x40000040000f7882 */ /* 0x000fe20000000000 */
[----:B------:R-:W-:Y:S02]  /*1de0*/  UIADD3 UR4, UR4, 0x1c400, URZ ;  /* 0x0001c40004047890 */ /* 0x000fe4000fffe03f */
[----:B------:R-:W-:Y:S02]  /*1df0*/  UIADD3 UR16, UR20, 0x6, URZ ;  /* 0x0000000614107890 */ /* 0x000fe4000fffe03f */
[----:B------:R-:W-:Y:S01]  /*1e00*/  USHF.R.U32.HI UR4, URZ, 0x4, UR4 ;  /* 0x000000043f047899 */ /* 0x000fe20008011604 */
[----:B------:R-:W-:Y:S01]  /*1e10*/  UMOV UR17, 0x40000040 ;  /* 0x4000004000117882 */ /* 0x000fe20000000000 */
[----:B------:R-:W-:-:S02]  /*1e20*/  UMOV UR19, 0x40000040 ;  /* 0x4000004000137882 */ /* 0x000fc40000000000 */
[----:B------:R-:W-:-:S04]  /*1e30*/  ULOP3.LUT UR4, UR4, 0x3fff, URZ, 0xc0, !UPT ;  /* 0x00003fff04047892 */ /* 0x000fc8000f8ec03f */
[----:B------:R-:W-:-:S04]  /*1e40*/  ULOP3.LUT UR4, UR4, 0x10000, URZ, 0xfc, !UPT ;  /* 0x0001000004047892 */ /* 0x000fc8000f8efc3f */
[----:B------:R-:W-:-:S04]  /*1e50*/  UIMAD UR22, UR38, 0x300, UR4 ;  /* 0x00000300261678a4 */ /* 0x000fc8000f8e0204 */
[----:B------:R-:W-:Y:S02]  /*1e60*/  UIADD3 UR10, UR22, 0x2, URZ ;  /* 0x00000002160a7890 */ /* 0x000fe4000fffe03f */
[----:B------:R-:W-:Y:S02]  /*1e70*/  UIADD3 UR14, UR22, 0x4, URZ ;  /* 0x00000004160e7890 */ /* 0x000fe4000fffe03f */
[----:B------:R-:W-:Y:S02]  /*1e80*/  UIADD3 UR18, UR22, 0x6, URZ ;  /* 0x0000000616127890 */ /* 0x000fe4000fffe03f */
[----:B------:R-:W-:Y:S01]  /*1e90*/  HGMMA.64x96x16.F32.BF16 R24, gdesc[UR20], RZ, !UPT, gsb0 ;  /* 0x01600000141879f0 */ /* 0x000fe2000c0018ff */
[----:B--2---:R-:W-:-:S04]  /*1ea0*/  SHF.R.U32.HI R0, RZ, 0x7, R0 ;  /* 0x00000007ff007819 */ /* 0x004fc80000011600 */
        /* <DEDUP_REMOVED lines=14> */
.L_x_1887:
[----:B------:R-:W-:Y:S01]  /*1f90*/  ISETP.NE.AND P2, PT, R205, 0x1, PT ;  /* 0x00000001cd00780c */ /* 0x000fe20003f45270 */
[----:B------:R-:W2:Y:S01]  /*1fa0*/  S2UR UR6, SR_CgaCtaId ;  /* 0x00000000000679c3 */ /* 0x000ea20000008800 */
[----:B------:R-:W-:Y:S01]  /*1fb0*/  ULDC UR7, c[0x0][0x9d8] ;  /* 0x0002760000077ab9 */ /* 0x000fe20000000800 */
[----:B------:R-:W-:Y:S02]  /*1fc0*/  VIADD R8, R22, UR41 ;  /* 0x0000002916087c36 */ /* 0x000fe40008000000 */
[----:B------:R-:W-:Y:S01]  /*1fd0*/  FMUL.FTZ R25, R25, UR7 ;  /* 0x0000000719197c20 */ /* 0x000fe20008410000 */
[----:B------:R-:W-:Y:S01]  /*1fe0*/  UIADD3 UR5, UR24, 0x22840, URZ ;  /* 0x0002284018057890 */ /* 0x000fe2000fffe03f */
[----:B------:R-:W-:Y:S01]  /*1ff0*/  FMUL.FTZ R33, R33, UR7 ;  /* 0x0000000721217c20 */ /* 0x000fe20008410000 */
[----:B------:R-:W-:Y:S01]  /*2000*/  IMAD R14, R176, -0x60, R17 ;  /* 0xffffffa0b00e7824 */ /* 0x000fe200078e0211 */
[----:B------:R3:W4:Y:S01]  /*2010*/  MUFU.TANH R20, R25 ;  /* 0x0000001900147308 */ /* 0x0007220000002400 */
[----:B------:R-:W-:Y:S01]  /*2020*/  FMUL.FTZ R4, R26, UR7 ;  /* 0x000000071a047c20 */ /* 0x000fe20008410000 */
[----:B------:R-:W-:Y:S01]  /*2030*/  FMUL.FTZ R0, R27, UR7 ;  /* 0x000000071b007c20 */ /* 0x000fe20008410000 */
[----:B------:R-:W-:Y:S01]  /*2040*/  FMUL.FTZ R10, R31, UR7 ;  /* 0x000000071f0a7c20 */ /* 0x000fe20008410000 */
[----:B------:R-:W-:Y:S01]  /*2050*/  FMUL.FTZ R15, R24, UR7 ;  /* 0x00000007180f7c20 */ /* 0x000fe20008410000 */
[----:B------:R-:W5:Y:S01]  /*2060*/  @P2 LDC R13, c[0x0][0x44c] ;  /* 0x00011300ff0d2b82 */ /* 0x000f620000000800 */
[----:B------:R-:W-:Y:S01]  /*2070*/  FMUL.FTZ R28, R28, UR7 ;  /* 0x000000071c1c7c20 */ /* 0x000fe20008410000 */
[----:B------:R-:W-:Y:S01]  /*2080*/  FMUL.FTZ R29, R29, UR7 ;  /* 0x000000071d1d7c20 */ /* 0x000fe20008410000 */
[----:B------:R0:W1:Y:S01]  /*2090*/  MUFU.TANH R26, R33 ;  /* 0x00000021001a7308 */ /* 0x0000620000002400 */
[----:B---3--:R-:W-:Y:S01]  /*20a0*/  FMUL.FTZ R25, R34, UR7 ;  /* 0x0000000722197c20 */ /* 0x008fe20008410000 */
[----:B------:R-:W-:-:S02]  /*20b0*/  IMAD.MOV.U32 R34, RZ, RZ, R8 ;  /* 0x000000ffff227224 */ /* 0x000fc400078e0008 */
[----:B------:R-:W-:Y:S01]  /*20c0*/  FMUL.FTZ R2, R30, UR7 ;  /* 0x000000071e027c20 */ /* 0x000fe20008410000 */
[----:B------:R-:W-:Y:S01]  /*20d0*/  FMUL.FTZ R32, R32, UR7 ;  /* 0x0000000720207c20 */ /* 0x000fe20008410000 */
[----:B------:R-:W3:Y:S01]  /*20e0*/  @P2 LDC R21, c[0x0][0x450] ;  /* 0x00011400ff152b82 */ /* 0x000ee20000000800 */
[----:B------:R-:W-:Y:S01]  /*20f0*/  FMUL.FTZ R27, R35, UR7 ;  /* 0x00000007231b7c20 */ /* 0x000fe20008410000 */
[----:B------:R-:W-:Y:S01]  /*2100*/  FMUL.FTZ R37, R37, UR7 ;  /* 0x0000000725257c20 */ /* 0x000fe20008410000 */
[----:B------:R-:W-:Y:S01]  /*2110*/  FMUL.FTZ R31, R38, UR7 ;  /* 0x00000007261f7c20 */ /* 0x000fe20008410000 */
[----:B--2---:R-:W-:Y:S01]  /*2120*/  UPRMT UR5, UR6, 0x654, UR5 ;  /* 0x0000065406057896 */ /* 0x004fe20008000005 */
[----:B0-----:R-:W-:Y:S01]  /*2130*/  FMUL.FTZ R33, R39, UR7 ;  /* 0x0000000727217c20 */ /* 0x001fe20008410000 */
[----:B------:R-:W-:Y:S01]  /*2140*/  FMUL.FTZ R40, R40, UR7 ;  /* 0x0000000728287c20 */ /* 0x000fe20008410000 */
        /* <DEDUP_REMOVED lines=9> */
[----:B-----5:R-:W-:-:S04]  /*21e0*/  @P2 IMAD.HI.U32 R12, R8, R13, RZ ;  /* 0x0000000d080c2227 */ /* 0x020fc800078e00ff */
[----:B------:R-:W-:Y:S01]  /*21f0*/  FMUL.FTZ R50, R50, UR7 ;  /* 0x0000000732327c20 */ /* 0x000fe20008410000 */
[----:B------:R-:W0:Y:S01]  /*2200*/  LDC R8, c[0x0][0x288] ;  /* 0x0000a200ff087b82 */ /* 0x000e220000000800 */
[----:B------:R-:W-:Y:S01]  /*2210*/  FMUL.FTZ R51, R51, UR7 ;  /* 0x0000000733337c20 */ /* 0x000fe20008410000 */
[----:B------:R-:W-:Y:S01]  /*2220*/  FMUL.FTZ R52, R52, UR7 ;  /* 0x0000000734347c20 */ /* 0x000fe20008410000 */
[----:B------:R-:W-:Y:S01]  /*2230*/  FMUL.FTZ R53, R53, UR7 ;  /* 0x0000000735357c20 */ /* 0x000fe20008410000 */
[----:B------:R-:W-:Y:S01]  /*2240*/  FMUL.FTZ R54, R54, UR7 ;  /* 0x0000000736367c20 */ /* 0x000fe20008410000 */
[----:B------:R-:W-:Y:S01]  /*2250*/  FMUL.FTZ R55, R55, UR7 ;  /* 0x0000000737377c20 */ /* 0x000fe20008410000 */
[----:B---3--:R-:W-:Y:S01]  /*2260*/  @P2 SHF.R.U32.HI R34, RZ, R21, R12 ;  /* 0x00000015ff222219 */ /* 0x008fe2000001160c */
[----:B------:R-:W-:Y:S01]  /*2270*/  FMUL.FTZ R56, R56, UR7 ;  /* 0x0000000738387c20 */ /* 0x000fe20008410000 */
[----:B------:R-:W-:Y:S01]  /*2280*/  FMUL.FTZ R57, R57, UR7 ;  /* 0x0000000739397c20 */ /* 0x000fe20008410000 */
[----:B------:R-:W-:Y:S01]  /*2290*/  FMUL.FTZ R58, R58, UR7 ;  /* 0x000000073a3a7c20 */ /* 0x000fe20008410000 */
[----:B------:R-:W-:Y:S01]  /*22a0*/  FMUL.FTZ R59, R59, UR7 ;  /* 0x000000073b3b7c20 */ /* 0x000fe20008410000 */
[----:B------:R-:W2:Y:S01]  /*22b0*/  SHFL.IDX PT, R73, R34, RZ, 0x1c1f ;  /* 0x001c1fff22497589 */ /* 0x000ea200000e0000 */
        /* <DEDUP_REMOVED lines=12> */
[----:B------:R-:W-:Y:S01]  /*2380*/  VIADD R21, R14, 0x61 ;  /* 0x000000610e157836 */ /* 0x000fe20000000000 */
[----:B------:R-:W-:Y:S01]  /*2390*/  LOP3.LUT P1, RZ, R16, 0x80000, RZ, 0xc0, !PT ;  /* 0x0008000010ff7812 */ /* 0x000fe2000782c0ff */
[----:B------:R3:W0:Y:S01]  /*23a0*/  MUFU.TANH R24, R29 ;  /* 0x0000001d00187308 */ /* 0x0006220000002400 */
[----:B------:R-:W-:Y:S01]  /*23b0*/  ULDC UR15, c[0x0][0x9dc] ;  /* 0x00027700000f7ab9 */ /* 0x000fe20000000800 */
[----:B------:R-:W-:Y:S01]  /*23c0*/  SYNCS.ARRIVE.TRANS64.RED.A1T0 RZ, [UR5], RZ ;  /* 0x000000ffffff79a7 */ /* 0x000fe20008100405 */
[----:B------:R-:W-:Y:S01]  /*23d0*/  ULOP3.LUT UR5, URZ, UR15, URZ, 0x33, !UPT ;  /* 0x0000000f3f057292 */ /* 0x000fe2000f8e333f */
[----:B------:R-:W-:Y:S01]  /*23e0*/  IMAD.MOV.U32 R35, RZ, RZ, -0x60 ;  /* 0xffffffa0ff237424 */ /* 0x000fe200078e00ff */
[----:B------:R-:W-:Y:S01]  /*23f0*/  ULDC UR11, c[0x0][0x9e0] ;  /* 0x00027800000b7ab9 */ /* 0x000fe20000000800 */
[----:B------:R-:W-:-:S02]  /*2400*/  FMUL.FTZ R36, R36, UR7 ;  /* 0x0000000724247c20 */ /* 0x000fc40008410000 */
[----:B------:R-:W1:Y:S01]  /*2410*/  MUFU.TANH R15, R15 ;  /* 0x0000000f000f7308 */ /* 0x000e620000002400 */
[----:B---3--:R-:W-:Y:S02]  /*2420*/  IMAD R29, R18, -0x2, R21 ;  /* 0xfffffffe121d7824 */ /* 0x008fe400078e0215 */
[----:B------:R-:W-:Y:S02]  /*2430*/  VIADD R21, R14, 0x60 ;  /* 0x000000600e157836 */ /* 0x000fe40000000000 */
[----:B0-----:R-:W-:Y:S02]  /*2440*/  IMAD.IADD R29, R29, 0x1, -R8 ;  /* 0x000000011d1d7824 */ /* 0x001fe400078e0a08 */
[----:B------:R-:W-:Y:S01]  /*2450*/  IMAD R38, R18, -0x2, R21 ;  /* 0xfffffffe12267824 */ /* 0x000fe200078e0215 */
[----:B------:R-:W0:Y:S01]  /*2460*/  MUFU.TANH R4, R4 ;  /* 0x0000000400047308 */ /* 0x000e220000002400 */
[----:B------:R-:W-:Y:S02]  /*2470*/  VIADD R39, R29, UR11 ;  /* 0x0000000b1d277c36 */ /* 0x000fe40008000000 */
[----:B------:R-:W-:-:S02]  /*2480*/  IMAD R67, R176, R35, 0x60 ;  /* 0x00000060b0437424 */ /* 0x000fc400078e0223 */
[----:B------:R-:W-:Y:S01]  /*2490*/  VIADD R66, R29, UR5 ;  /* 0x000000051d427c36 */ /* 0x000fe20008000000 */
[----:B--2---:R-:W-:Y:S01]  /*24a0*/  VIADDMNMX R35, R73, R39, R38, PT ;  /* 0x0000002749237246 */ /* 0x004fe20003800126 */
[----:B------:R-:W-:Y:S01]  /*24b0*/  IMAD R70, R18, -0x2, R67 ;  /* 0xfffffffe12467824 */ /* 0x000fe200078e0243 */
[----:B------:R-:W2:Y:S08]  /*24c0*/  MUFU.TANH R0, R0 ;  /* 0x0000000000007308 */ /* 0x000eb00000002400 */
[----:B------:R-:W3:Y:S08]  /*24d0*/  MUFU.TANH R28, R28 ;  /* 0x0000001c001c7308 */ /* 0x000ef00000002400 */
        /* <DEDUP_REMOVED lines=40> */
[----:B------:R5:W0:Y:S02]  /*2760*/  MUFU.TANH R30, R36 ;  /* 0x00000024001e7308 */ /* 0x000a240000002400 */
[----:B-----5:R-:W-:Y:S01]  /*2770*/  IMAD.IADD R36, R66, 0x1, R73 ;  /* 0x0000000142247824 */ /* 0x020fe200078e0249 */
[----:B-1234-:R-:W-:Y:S06]  /*2780*/  @!P1 BRA `(.L_x_1888) ;  /* 0x00000000005c9947 */ /* 0x01efec0003800000 */
[----:B------:R-:W-:Y:S01]  /*2790*/  IADD3 R21, R17, -R8, R73 ;  /* 0x8000000811157210 */ /* 0x000fe20007ffe049 */
[----:B------:R-:W-:Y:S03]  /*27a0*/  BSSY B0, `(.L_x_1889) ;  /* 0x0000012000007945 */ /* 0x000fe60003800000 */
[----:B------:R-:W-:-:S13]  /*27b0*/  ISETP.GT.AND P1, PT, R21, -0x1, PT ;  /* 0xffffffff1500780c */ /* 0x000fda0003f24270 */
[----:B------:R-:W-:Y:S05]  /*27c0*/  @P1 BRA `(.L_x_1890) ;  /* 0x0000000000241947 */ /* 0x000fea0003800000 */
[----:B------:R-:W-:Y:S01]  /*27d0*/  ULDC UR5, c[0x0][0x9e4] ;  /* 0x0002790000057ab9 */ /* 0x000fe20000000800 */
[----:B------:R-:W-:Y:S01]  /*27e0*/  LOP3.LUT R21, RZ, R21, RZ, 0x33, !PT ;  /* 0x00000015ff157212 */ /* 0x000fe200078e33ff */
[----:B------:R-:W-:-:S05]  /*27f0*/  IMAD.U32 R72, RZ, RZ, UR5 ;  /* 0x00000005ff487e24 */ /* 0x000fca000f8e00ff */
[----:B------:R-:W-:-:S13]  /*2800*/  ISETP.NE.AND P1, PT, R72, 0x1, PT ;  /* 0x000000014800780c */ /* 0x000fda0003f25270 */
[----:B------:R-:W1:Y:S02]  /*2810*/  @P1 LDC.64 R74, c[0x0][0x9e8] ;  /* 0x00027a00ff4a1b82 */ /* 0x000e640000000a00 */
[----:B-1----:R-:W-:-:S05]  /*2820*/  @P1 IMAD.HI.U32 R14, R21, R74, RZ ;  /* 0x0000004a150e1227 */ /* 0x002fca00078e00ff */
[----:B------:R-:W-:-:S04]  /*2830*/  @P1 SHF.R.U32.HI R21, RZ, R75, R14 ;  /* 0x0000004bff151219 */ /* 0x000fc8000001160e */
[----:B------:R-:W-:Y:S01]  /*2840*/  LOP3.LUT R21, RZ, R21, RZ, 0x33, !PT ;  /* 0x00000015ff157212 */ /* 0x000fe200078e33ff */
[----:B------:R-:W-:Y:S06]  /*2850*/  BRA `(.L_x_1891) ;  /* 0x0000000000187947 */ /* 0x000fec0003800000 */
.L_x_1890:
[----:B------:R-:W-:Y:S02]  /*2860*/  ULDC UR5, c[0x0][0x9e4] ;  /* 0x0002790000057ab9 */ /* 0x000fe40000000800 */
[----:B------:R-:W-:-:S05]  /*2870*/  IMAD.U32 R72, RZ, RZ, UR5 ;  /* 0x00000005ff487e24 */ /* 0x000fca000f8e00ff */
[----:B------:R-:W-:-:S13]  /*2880*/  ISETP.NE.AND P1, PT, R72, 0x1, PT ;  /* 0x000000014800780c */ /* 0x000fda0003f25270 */
[----:B------:R-:W1:Y:S02]  /*2890*/  @P1 LDC.64 R74, c[0x0][0x9e8] ;  /* 0x00027a00ff4a1b82 */ /* 0x000e640000000a00 */
[----:B-1----:R-:W-:-:S05]  /*28a0*/  @P1 IMAD.HI.U32 R14, R21, R74, RZ ;  /* 0x0000004a150e1227 */ /* 0x002fca00078e00ff */
[----:B------:R-:W-:-:S07]  /*28b0*/  @P1 SHF.R.U32.HI R21, RZ, R75, R14 ;  /* 0x0000004bff151219 */ /* 0x000fce000001160e */
.L_x_1891:
[----:B------:R-:W-:Y:S05]  /*28c0*/  BSYNC B0 ;  /* 0x0000000000007941 */ /* 0x000fea0003800000 */
.L_x_1889:
[----:B------:R-:W-:-:S05]  /*28d0*/  IMAD R21, R21, R72, R70 ;  /* 0x0000004815157224 */ /* 0x000fca00078e0246 */
[----:B------:R-:W-:Y:S02]  /*28e0*/  VIADDMNMX R35, R21, R72, R35, PT ;  /* 0x0000004815237246 */ /* 0x000fe40003800123 */
[----:B------:R-:W-:-:S07]  /*28f0*/  VIMNMX R36, R36, R21, !PT ;  /* 0x0000001524247248 */ /* 0x000fce0007fe0100 */
.L_x_1888:
[C---:B------:R-:W-:Y:S02]  /*2900*/  ISETP.GE.AND P6, PT, R67.reuse, 0x9, PT ;  /* 0x000000094300780c */ /* 0x040fe40003fc6270 */
[----:B------:R-:W-:Y:S02]  /*2910*/  ISETP.GE.AND P1, PT, R67, 0x2, PT ;  /* 0x000000024300780c */ /* 0x000fe40003f26270 */
[C---:B------:R-:W-:Y:S02]  /*2920*/  ISETP.GT.AND P2, PT, R36.reuse, 0x8, !P6 ;  /* 0x000000082400780c */ /* 0x040fe40007744270 */
[----:B------:R-:W-:Y:S02]  /*2930*/  ISETP.GT.AND P3, PT, R36, 0x1, !P1 ;  /* 0x000000012400780c */ /* 0x000fe40004f64270 */
[----:B------:R-:W-:Y:S02]  /*2940*/  ISETP.LT.OR P2, PT, R35, 0x9, P2 ;  /* 0x000000092300780c */ /* 0x000fe40001741670 */
[----:B------:R-:W-:-:S02]  /*2950*/  ISETP.GE.AND P4, PT, R67, 0xa, PT ;  /* 0x0000000a4300780c */ /* 0x000fc40003f86270 */
[----:B------:R-:W-:Y:S02]  /*2960*/  FSEL R74, R28, -INF , !P2 ;  /* 0xff8000001c4a7808 */ /* 0x000fe40005000000 */
[C---:B------:R-:W-:Y:S02]  /*2970*/  ISETP.LT.OR P3, PT, R35.reuse, 0x2, P3 ;  /* 0x000000022300780c */ /* 0x040fe40001f61670 */
[----:B------:R-:W-:Y:S02]  /*2980*/  ISETP.GT.AND P2, PT, R36, 0x9, !P4 ;  /* 0x000000092400780c */ /* 0x000fe40006744270 */
[----:B------:R-:W-:Y:S02]  /*2990*/  FSEL R72, R20, -INF , !P3 ;  /* 0xff80000014487808 */ /* 0x000fe40005800000 */
[----:B------:R-:W-:Y:S02]  /*29a0*/  ISETP.LT.OR P2, PT, R35, 0xa, P2 ;  /* 0x0000000a2300780c */ /* 0x000fe40001741670 */
[----:B------:R-:W-:-:S02]  /*29b0*/  ISETP.GE.AND P3, PT, R67, 0x11, PT ;  /* 0x000000114300780c */ /* 0x000fc40003f66270 */
[----:B------:R-:W-:Y:S02]  /*29c0*/  FSEL R76, R24, -INF , !P2 ;  /* 0xff800000184c7808 */ /* 0x000fe40005000000 */
[----:B------:R-:W-:Y:S02]  /*29d0*/  ISETP.GT.AND P2, PT, R36, 0x10, !P3 ;  /* 0x000000102400780c */ /* 0x000fe40005f44270 */
[----:B------:R-:W-:Y:S02]  /*29e0*/  P2R R73, PR, RZ, 0x8 ;  /* 0x00000008ff497803 */ /* 0x000fe40000000000 */
[----:B------:R-:W-:Y:S02]  /*29f0*/  ISETP.LT.OR P2, PT, R35, 0x11, P2 ;  /* 0x000000112300780c */ /* 0x000fe40001741670 */
[----:B------:R-:W-:Y:S02]  /*2a00*/  ISETP.GE.AND P3, PT, R67, 0x12, PT ;  /* 0x000000124300780c */ /* 0x000fe40003f66270 */
[----:B0-----:R-:W-:-:S02]  /*2a10*/  FSEL R78, R32, -INF , !P2 ;  /* 0xff800000204e7808 */ /* 0x001fc40005000000 */
[----:B------:R-:W-:Y:S02]  /*2a20*/  ISETP.GT.AND P2, PT, R36, 0x11, !P3 ;  /* 0x000000112400780c */ /* 0x000fe40005f44270 */
[----:B------:R-:W-:Y:S02]  /*2a30*/  P2R R75, PR, RZ, 0x8 ;  /* 0x00000008ff4b7803 */ /* 0x000fe40000000000 */
[----:B------:R-:W-:Y:S02]  /*2a40*/  ISETP.LT.OR P2, PT, R35, 0x12, P2 ;  /* 0x000000122300780c */ /* 0x000fe40001741670 */
[----:B------:R-:W-:Y:S02]  /*2a50*/  ISETP.GE.AND P3, PT, R67, 0x19, PT ;  /* 0x000000194300780c */ /* 0x000fe40003f66270 */
[----:B------:R-:W-:Y:S02]  /*2a60*/  FSEL R80, R26, -INF , !P2 ;  /* 0xff8000001a507808 */ /* 0x000fe40005000000 */
[----:B------:R-:W-:-:S02]  /*2a70*/  ISETP.GT.AND P2, PT, R36, 0x18, !P3 ;  /* 0x000000182400780c */ /* 0x000fc40005f44270 */
[----:B------:R-:W-:Y:S02]  /*2a80*/  P2R R77, PR, RZ, 0x8 ;  /* 0x00000008ff4d7803 */ /* 0x000fe40000000000 */
[----:B------:R-:W-:Y:S02]  /*2a90*/  ISETP.LT.OR P2, PT, R35, 0x19, P2 ;  /* 0x000000192300780c */ /* 0x000fe40001741670 */
[----:B------:R-:W-:Y:S02]  /*2aa0*/  ISETP.GE.AND P3, PT, R67, 0x1a, PT ;  /* 0x0000001a4300780c */ /* 0x000fe40003f66270 */
[----:B------:R-:W-:Y:S02]  /*2ab0*/  FSEL R82, R30, -INF , !P2 ;  /* 0xff8000001e527808 */ /* 0x000fe40005000000 */
[----:B------:R-:W-:Y:S02]  /*2ac0*/  ISETP.GT.AND P2, PT, R36, 0x19, !P3 ;  /* 0x000000192400780c */ /* 0x000fe40005f44270 */
[----:B------:R-:W-:-:S02]  /*2ad0*/  P2R R79, PR, RZ, 0x8 ;  /* 0x00000008ff4f7803 */ /* 0x000fc40000000000 */
[----:B------:R-:W-:Y:S02]  /*2ae0*/  ISETP.LT.OR P2, PT, R35, 0x1a, P2 ;  /* 0x0000001a2300780c */ /* 0x000fe40001741670 */
[----:B------:R-:W-:Y:S02]  /*2af0*/  ISETP.GE.AND P3, PT, R67, 0x21, PT ;  /* 0x000000214300780c */ /* 0x000fe40003f66270 */
[----:B------:R-:W-:Y:S02]  /*2b00*/  FSEL R84, R37, -INF , !P2 ;  /* 0xff80000025547808 */ /* 0x000fe40005000000 */
[----:B------:R-:W-:Y:S01]  /*2b10*/  ISETP.GT.AND P2, PT, R36, 0x20, !P3 ;  /* 0x000000202400780c */ /* 0x000fe20005f44270 */
[----:B------:R-:W0:Y:S01]  /*2b20*/  SHFL.IDX PT, R37, R34, 0x1, 0x1c1f ;  /* 0x003c1f0022257f89 */ /* 0x000e2200000e0000 */
[----:B------:R-:W-:Y:S02]  /*2b30*/  P2R R81, PR, RZ, 0x8 ;  /* 0x00000008ff517803 */ /* 0x000fe40000000000 */
[----:B------:R-:W-:-:S02]  /*2b40*/  ISETP.LT.OR P2, PT, R35, 0x21, P2 ;  /* 0x000000212300780c */ /* 0x000fc40001741670 */
[----:B------:R-:W-:Y:S02]  /*2b50*/  ISETP.GE.AND P3, PT, R67, 0x22, PT ;  /* 0x000000224300780c */ /* 0x000fe40003f66270 */
[----:B------:R-:W-:Y:S02]  /*2b60*/  FSEL R86, R40, -INF , !P2 ;  /* 0xff80000028567808 */ /* 0x000fe40005000000 */
[----:B------:R-:W-:Y:S02]  /*2b70*/  ISETP.GT.AND P2, PT, R36, 0x21, !P3 ;  /* 0x000000212400780c */ /* 0x000fe40005f44270 */
[----:B------:R-:W-:Y:S02]  /*2b80*/  P2R R83, PR, RZ, 0x8 ;  /* 0x00000008ff537803 */ /* 0x000fe40000000000 */
[----:B------:R-:W-:Y:S02]  /*2b90*/  ISETP.LT.OR P2, PT, R35, 0x22, P2 ;  /* 0x000000222300780c */ /* 0x000fe40001741670 */
[----:B------:R-:W-:-:S02]  /*2ba0*/  ISETP.GE.AND P3, PT, R67, 0x29, PT ;  /* 0x000000294300780c */ /* 0x000fc40003f66270 */
[----:B------:R-:W-:Y:S02]  /*2bb0*/  FSEL R88, R41, -INF , !P2 ;  /* 0xff80000029587808 */ /* 0x000fe40005000000 */
[----:B------:R-:W-:Y:S02]  /*2bc0*/  ISETP.GT.AND P2, PT, R36, 0x28, !P3 ;  /* 0x000000282400780c */ /* 0x000fe40005f44270 */
[----:B------:R-:W-:Y:S02]  /*2bd0*/  P2R R85, PR, RZ, 0x8 ;  /* 0x00000008ff557803 */ /* 0x000fe40000000000 */
[----:B------:R-:W-:Y:S02]  /*2be0*/  ISETP.LT.OR P2, PT, R35, 0x29, P2 ;  /* 0x000000292300780c */ /* 0x000fe40001741670 */
[----:B------:R-:W-:Y:S02]  /*2bf0*/  ISETP.GE.AND P3, PT, R67, 0x2a, PT ;  /* 0x0000002a4300780c */ /* 0x000fe40003f66270 */
[----:B------:R-:W-:-:S02]  /*2c00*/  FSEL R90, R44, -INF , !P2 ;  /* 0xff8000002c5a7808 */ /* 0x000fc40005000000 */
[C---:B------:R-:W-:Y:S02]  /*2c10*/  ISETP.GT.AND P2, PT, R36.reuse, 0x29, !P3 ;  /* 0x000000292400780c */ /* 0x040fe40005f44270 */
        /* <DEDUP_REMOVED lines=14> */
[----:B------:R-:W-:Y:S02]  /*2d00*/  ISETP.GT.AND P2, PT, R36, 0x38, !P3 ;  /* 0x000000382400780c */ /* 0x000fe40005f44270 */
        /* <DEDUP_REMOVED lines=32> */
[----:B------:R-:W-:Y:S02]  /*2f10*/  P2R R71, PR, RZ, 0x10 ;  /* 0x00000010ff477803 */ /* 0x000fe40000000000 */
[----:B------:R-:W-:Y:S02]  /*2f20*/  FSEL R21, R64, -INF , !P2 ;  /* 0xff80000040157808 */ /* 0x000fe40005000000 */
[----:B------:R-:W-:-:S04]  /*2f30*/  ISETP.GE.AND P2, PT, R67, 0x52, PT ;  /* 0x000000524300780c */ /* 0x000fc80003f46270 */
[----:B------:R-:W-:-:S04]  /*2f40*/  ISETP.GT.AND P3, PT, R36, 0x51, !P2 ;  /* 0x000000512400780c */ /* 0x000fc80005764270 */
[----:B------:R-:W-:-:S04]  /*2f50*/  ISETP.LT.OR P3, PT, R35, 0x52, P3 ;  /* 0x000000522300780c */ /* 0x000fc80001f61670 */
[----:B------:R-:W-:Y:S02]  /*2f60*/  FSEL R20, R65, -INF , !P3 ;  /* 0xff80000041147808 */ /* 0x000fe40005800000 */
[----:B------:R-:W-:-:S04]  /*2f70*/  ISETP.GE.AND P3, PT, R67, 0x59, PT ;  /* 0x000000594300780c */ /* 0x000fc80003f66270 */
[----:B------:R-:W-:-:S04]  /*2f80*/  ISETP.GT.AND P4, PT, R36, 0x58, !P3 ;  /* 0x000000582400780c */ /* 0x000fc80005f84270 */
[----:B------:R-:W-:-:S04]  /*2f90*/  ISETP.LT.OR P4, PT, R35, 0x59, P4 ;  /* 0x000000592300780c */ /* 0x000fc80002781670 */
[----:B------:R-:W-:Y:S02]  /*2fa0*/  FSEL R14, R68, -INF , !P4 ;  /* 0xff800000440e7808 */ /* 0x000fe40006000000 */
[----:B------:R-:W-:-:S04]  /*2fb0*/  ISETP.GE.AND P4, PT, R67, 0x1, PT ;  /* 0x000000014300780c */ /* 0x000fc80003f86270 */
[----:B------:R-:W-:-:S04]  /*2fc0*/  ISETP.GT.AND P5, PT, R36, RZ, !P4 ;  /* 0x000000ff2400720c */ /* 0x000fc800067a4270 */
[----:B------:R-:W-:-:S04]  /*2fd0*/  ISETP.LT.OR P5, PT, R35, 0x1, P5 ;  /* 0x000000012300780c */ /* 0x000fc80002fa1670 */
[----:B------:R-:W-:Y:S02]  /*2fe0*/  FSEL R52, R15, -INF , !P5 ;  /* 0xff8000000f347808 */ /* 0x000fe40006800000 */
[----:B------:R-:W-:-:S04]  /*2ff0*/  ISETP.GE.AND P5, PT, R67, 0x5a, PT ;  /* 0x0000005a4300780c */ /* 0x000fc80003fa6270 */
[----:B------:R-:W-:Y:S02]  /*3000*/  P2R R64, PR, RZ, 0x20 ;  /* 0x00000020ff407803 */ /* 0x000fe40000000000 */
[----:B------:R-:W-:Y:S01]  /*3010*/  ISETP.GT.AND P5, PT, R36, 0x59, !P5 ;  /* 0x000000592400780c */ /* 0x000fe20006fa4270 */
[----:B0-----:R-:W-:-:S03]  /*3020*/  IMAD.IADD R36, R66, 0x1, R37 ;  /* 0x0000000142247824 */ /* 0x001fc600078e0225 */
[----:B------:R-:W-:Y:S02]  /*3030*/  ISETP.LT.OR P5, PT, R35, 0x5a, P5 ;  /* 0x0000005a2300780c */ /* 0x000fe40002fa1670 */
[----:B------:R-:W-:Y:S02]  /*3040*/  VIADDMNMX R35, R37, R39, R38, PT ;  /* 0x0000002725237246 */ /* 0x000fe40003800126 */
[----:B------:R-:W-:Y:S02]  /*3050*/  FSEL R15, R69, -INF , !P5 ;  /* 0xff800000450f7808 */ /* 0x000fe40006800000 */
[----:B------:R-:W-:-:S13]  /*3060*/  LOP3.LUT P5, RZ, R16, 0x80000, RZ, 0xc0, !PT ;  /* 0x0008000010ff7812 */ /* 0x000fda00078ac0ff */
[----:B------:R-:W-:Y:S05]  /*3070*/  @!P5 BRA `(.L_x_1892) ;  /* 0x00000000005cd947 */ /* 0x000fea0003800000 */
        /* <DEDUP_REMOVED lines=8> */
[----:B------:R-:W0:Y:S02]  /*3100*/  @P5 LDC.64 R40, c[0x0][0x9e8] ;  /* 0x00027a00ff285b82 */ /* 0x000e240000000a00 */
[----:B0-----:R-:W-:-:S05]  /*3110*/  @P5 IMAD.HI.U32 R34, R37, R40, RZ ;  /* 0x0000002825225227 */ /* 0x001fca00078e00ff */
[----:B------:R-:W-:-:S04]  /*3120*/  @P5 SHF.R.U32.HI R37, RZ, R41, R34 ;  /* 0x00000029ff255219 */ /* 0x000fc80000011622 */
[----:B------:R-:W-:Y:S01]  /*3130*/  LOP3.LUT R37, RZ, R37, RZ, 0x33, !PT ;  /* 0x00000025ff257212 */ /* 0x000fe200078e33ff */
[----:B------:R-:W-:Y:S06]  /*3140*/  BRA `(.L_x_1895) ;  /* 0x0000000000187947 */ /* 0x000fec0003800000 */
.L_x_1894:
[----:B------:R-:W-:Y:S02]  /*3150*/  ULDC UR5, c[0x0][0x9e4] ;  /* 0x0002790000057ab9 */ /* 0x000fe40000000800 */
[----:B------:R-:W-:-:S05]  /*3160*/  IMAD.U32 R38, RZ, RZ, UR5 ;  /* 0x00000005ff267e24 */ /* 0x000fca000f8e00ff */
[----:B------:R-:W-:-:S13]  /*3170*/  ISETP.NE.AND P5, PT, R38, 0x1, PT ;  /* 0x000000012600780c */ /* 0x000fda0003fa5270 */
[----:B------:R-:W0:Y:S02]  /*3180*/  @P5 LDC.64 R40, c[0x0][0x9e8] ;  /* 0x00027a00ff285b82 */ /* 0x000e240000000a00 */
[----:B0-----:R-:W-:-:S05]  /*3190*/  @P5 IMAD.HI.U32 R34, R37, R40, RZ ;  /* 0x0000002825225227 */ /* 0x001fca00078e00ff */
[----:B------:R-:W-:-:S07]  /*31a0*/  @P5 SHF.R.U32.HI R37, RZ, R41, R34 ;  /* 0x00000029ff255219 */ /* 0x000fce0000011622 */
.L_x_1895:
[----:B------:R-:W-:Y:S05]  /*31b0*/  BSYNC B0 ;  /* 0x0000000000007941 */ /* 0x000fea0003800000 */
.L_x_1893:
[----:B------:R-:W-:-:S05]  /*31c0*/  IMAD R37, R37, R38, R70 ;  /* 0x0000002625257224 */ /* 0x000fca00078e0246 */
[----:B------:R-:W-:Y:S02]  /*31d0*/  VIADDMNMX R35, R37, R38, R35, PT ;  /* 0x0000002625237246 */ /* 0x000fe40003800123 */
[----:B------:R-:W-:-:S07]  /*31e0*/  VIMNMX R36, R36, R37, !PT ;  /* 0x0000002524247248 */ /* 0x000fce0007fe0100 */
.L_x_1892:
[C---:B------:R-:W-:Y:S01]  /*31f0*/  ISETP.GT.AND P1, PT, R36.reuse, 0x1, !P1 ;  /* 0x000000012400780c */ /* 0x040fe20004f24270 */
[----:B------:R-:W-:Y:S01]  /*3200*/  ULDC UR14, c[0x0][0x988] ;  /* 0x00026200000e7ab9 */ /* 0x000fe20000000800 */
[----:B------:R-:W-:Y:S02]  /*3210*/  ISETP.GT.AND P6, PT, R36, 0x8, !P6 ;  /* 0x000000082400780c */ /* 0x000fe400077c4270 */
[C---:B------:R-:W-:Y:S02]  /*3220*/  ISETP.LT.OR P1, PT, R35.reuse, 0x2, P1 ;  /* 0x000000022300780c */ /* 0x040fe40000f21670 */
[----:B------:R-:W-:Y:S02]  /*3230*/  ISETP.LT.OR P6, PT, R35, 0x9, P6 ;  /* 0x000000092300780c */ /* 0x000fe400037c1670 */
[----:B------:R-:W-:Y:S02]  /*3240*/  FSEL R34, R0, -INF , !P1 ;  /* 0xff80000000227808 */ /* 0x000fe40004800000 */
[----:B------:R-:W-:-:S02]  /*3250*/  ISETP.NE.AND P1, PT, R71, RZ, PT ;  /* 0x000000ff4700720c */ /* 0x000fc40003f25270 */
[----:B------:R-:W-:Y:S02]  /*3260*/  FSEL R37, R2, -INF , !P6 ;  /* 0xff80000002257808 */ /* 0x000fe40007000000 */
[----:B------:R-:W-:Y:S02]  /*3270*/  ISETP.GT.AND P1, PT, R36, 0x9, !P1 ;  /* 0x000000092400780c */ /* 0x000fe40004f24270 */
[----:B------:R-:W-:Y:S02]  /*3280*/  ISETP.NE.AND P6, PT, R77, RZ, PT ;  /* 0x000000ff4d00720c */ /* 0x000fe40003fc5270 */
[----:B------:R-:W-:Y:S02]  /*3290*/  ISETP.LT.OR P1, PT, R35, 0xa, P1 ;  /* 0x0000000a2300780c */ /* 0x000fe40000f21670 */
[----:B------:R-:W-:Y:S02]  /*32a0*/  ISETP.NE.AND P5, PT, R79, RZ, PT ;  /* 0x000000ff4f00720c */ /* 0x000fe40003fa5270 */
[----:B------:R-:W-:-:S02]  /*32b0*/  FSEL R38, R10, -INF , !P1 ;  /* 0xff8000000a267808 */ /* 0x000fc40004800000 */
[----:B------:R-:W-:Y:S02]  /*32c0*/  ISETP.NE.AND P1, PT, R73, RZ, PT ;  /* 0x000000ff4900720c */ /* 0x000fe40003f25270 */
[C---:B------:R-:W-:Y:S02]  /*32d0*/  ISETP.GT.AND P4, PT, R36.reuse, RZ, !P4 ;  /* 0x000000ff2400720c */ /* 0x040fe40006784270 */
[C---:B------:R-:W-:Y:S02]  /*32e0*/  ISETP.GT.AND P1, PT, R36.reuse, 0x10, !P1 ;  /* 0x000000102400780c */ /* 0x040fe40004f24270 */
[C---:B------:R-:W-:Y:S02]  /*32f0*/  ISETP.LT.OR P4, PT, R35.reuse, 0x1, P4 ;  /* 0x000000012300780c */ /* 0x040fe40002781670 */
[----:B------:R-:W-:Y:S02]  /*3300*/  ISETP.LT.OR P1, PT, R35, 0x11, P1 ;  /* 0x000000112300780c */ /* 0x000fe40000f21670 */
[----:B------:R-:W-:-:S02]  /*3310*/  ISETP.GT.AND P2, PT, R36, 0x51, !P2 ;  /* 0x000000512400780c */ /* 0x000fc40005744270 */
[----:B------:R-:W-:Y:S02]  /*3320*/  FSEL R39, R25, -INF , !P1 ;  /* 0xff80000019277808 */ /* 0x000fe40004800000 */
[----:B------:R-:W-:Y:S02]  /*3330*/  ISETP.NE.AND P1, PT, R75, RZ, PT ;  /* 0x000000ff4b00720c */ /* 0x000fe40003f25270 */
[C---:B------:R-:W-:Y:S02]  /*3340*/  ISETP.LT.OR P2, PT, R35.reuse, 0x52, P2 ;  /* 0x000000522300780c */ /* 0x040fe40001741670 */
[C---:B------:R-:W-:Y:S02]  /*3350*/  ISETP.GT.AND P1, PT, R36.reuse, 0x11, !P1 ;  /* 0x000000112400780c */ /* 0x040fe40004f24270 */
[----:B------:R-:W-:Y:S02]  /*3360*/  ISETP.GT.AND P3, PT, R36, 0x58, !P3 ;  /* 0x000000582400780c */ /* 0x000fe40005f64270 */
[----:B------:R-:W-:-:S02]  /*3370*/  ISETP.LT.OR P1, PT, R35, 0x12, P1 ;  /* 0x000000122300780c */ /* 0x000fc40000f21670 */
[----:B------:R-:W-:Y:S02]  /*3380*/  ISETP.LT.OR P3, PT, R35, 0x59, P3 ;  /* 0x000000592300780c */ /* 0x000fe40001f61670 */
[----:B------:R-:W-:Y:S02]  /*3390*/  FSEL R40, R27, -INF , !P1 ;  /* 0xff8000001b287808 */ /* 0x000fe40004800000 */
[----:B------:R-:W-:Y:S02]  /*33a0*/  ISETP.GT.AND P1, PT, R36, 0x18, !P6 ;  /* 0x000000182400780c */ /* 0x000fe40007724270 */
[----:B------:R-:W-:Y:S02]  /*33b0*/  FSEL R27, R4, -INF , !P4 ;  /* 0xff800000041b7808 */ /* 0x000fe40006000000 */
[----:B------:R-:W-:Y:S02]  /*33c0*/  ISETP.LT.OR P1, PT, R35, 0x19, P1 ;  /* 0x000000192300780c */ /* 0x000fe40000f21670 */
[----:B------:R-:W-:-:S02]  /*33d0*/  FMNMX.FTZ R4, R52, R72, !PT ;  /* 0x0000004834047209 */ /* 0x000fc40007810000 */
[----:B------:R-:W-:Y:S02]  /*33e0*/  FSEL R31, R31, -INF , !P1 ;  /* 0xff8000001f1f7808 */ /* 0x000fe40004800000 */
[----:B------:R-:W-:Y:S02]  /*33f0*/  ISETP.GT.AND P1, PT, R36, 0x19, !P5 ;  /* 0x000000192400780c */ /* 0x000fe40006f24270 */
[----:B------:R-:W-:Y:S02]  /*3400*/  FMNMX.FTZ R4, R74, R4, !PT ;  /* 0x000000044a047209 */ /* 0x000fe40007810000 */
[----:B------:R-:W-:Y:S02]  /*3410*/  ISETP.LT.OR P1, PT, R35, 0x1a, P1 ;  /* 0x0000001a2300780c */ /* 0x000fe40000f21670 */
[----:B------:R-:W-:Y:S02]  /*3420*/  FMNMX.FTZ R4, R76, R4, !PT ;  /* 0x000000044c047209 */ /* 0x000fe40007810000 */
[----:B------:R-:W-:-:S02]  /*3430*/  FSEL R33, R33, -INF , !P1 ;  /* 0xff80000021217808 */ /* 0x000fc40004800000 */
[----:B------:R-:W-:Y:S02]  /*3440*/  ISETP.NE.AND P1, PT, R81, RZ, PT ;  /* 0x000000ff5100720c */ /* 0x000fe40003f25270 */
[----:B------:R-:W-:Y:S02]  /*3450*/  FMNMX.FTZ R4, R78, R4, !PT ;  /* 0x000000044e047209 */ /* 0x000fe40007810000 */
[----:B------:R-:W-:Y:S02]  /*3460*/  ISETP.GT.AND P1, PT, R36, 0x20, !P1 ;  /* 0x000000202400780c */ /* 0x000fe40004f24270 */
[----:B------:R-:W-:Y:S02]  /*3470*/  FMNMX.FTZ R4, R80, R4, !PT ;  /* 0x0000000450047209 */ /* 0x000fe40007810000 */
[----:B------:R-:W-:Y:S02]  /*3480*/  ISETP.LT.OR P1, PT, R35, 0x21, P1 ;  /* 0x000000212300780c */ /* 0x000fe40000f21670 */
[----:B------:R-:W-:-:S02]  /*3490*/  FMNMX.FTZ R4, R82, R4, !PT ;  /* 0x0000000452047209 */ /* 0x000fc40007810000 */
[----:B------:R-:W-:Y:S02]  /*34a0*/  FSEL R41, R42, -INF , !P1 ;  /* 0xff8000002a297808 */ /* 0x000fe40004800000 */
[----:B------:R-:W-:Y:S02]  /*34b0*/  ISETP.NE.AND P1, PT, R83, RZ, PT ;  /* 0x000000ff5300720c */ /* 0x000fe40003f25270 */
[----:B------:R-:W-:Y:S02]  /*34c0*/  FMNMX.FTZ R4, R84, R4, !PT ;  /* 0x0000000454047209 */ /* 0x000fe40007810000 */
[----:B------:R-:W-:Y:S02]  /*34d0*/  ISETP.GT.AND P1, PT, R36, 0x21, !P1 ;  /* 0x000000212400780c */ /* 0x000fe40004f24270 */
[----:B------:R-:W-:Y:S02]  /*34e0*/  FMNMX.FTZ R4, R86, R4, !PT ;  /* 0x0000000456047209 */ /* 0x000fe40007810000 */
[----:B------:R-:W-:-:S02]  /*34f0*/  ISETP.LT.OR P1, PT, R35, 0x22, P1 ;  /* 0x000000222300780c */ /* 0x000fc40000f21670 */
[----:B------:R-:W-:Y:S02]  /*3500*/  FMNMX.FTZ R4, R88, R4, !PT ;  /* 0x0000000458047209 */ /* 0x000fe40007810000 */
[----:B------:R-:W-:Y:S02]  /*3510*/  FSEL R42, R43, -INF , !P1 ;  /* 0xff8000002b2a7808 */ /* 0x000fe40004800000 */
[----:B------:R-:W-:Y:S02]  /*3520*/  ISETP.NE.AND P1, PT, R85, RZ, PT ;  /* 0x000000ff5500720c */ /* 0x000fe40003f25270 */
[----:B------:R-:W-:Y:S02]  /*3530*/  FMNMX.FTZ R4, R90, R4, !PT ;  /* 0x000000045a047209 */ /* 0x000fe40007810000 */
[----:B------:R-:W-:Y:S02]  /*3540*/  ISETP.GT.AND P1, PT, R36, 0x28, !P1 ;  /* 0x000000282400780c */ /* 0x000fe40004f24270 */
[----:B------:R-:W-:-:S02]  /*3550*/  FMNMX.FTZ R4, R92, R4, !PT ;  /* 0x000000045c047209 */ /* 0x000fc40007810000 */
[----:B------:R-:W-:Y:S02]  /*3560*/  ISETP.LT.OR P1, PT, R35, 0x29, P1 ;  /* 0x000000292300780c */ /* 0x000fe40000f21670 */
[----:B------:R-:W-:Y:S02]  /*3570*/  FMNMX.FTZ R4, R94, R4, !PT ;  /* 0x000000045e047209 */ /* 0x000fe40007810000 */
[----:B------:R-:W-:Y:S02]  /*3580*/  FSEL R43, R46, -INF , !P1 ;  /* 0xff8000002e2b7808 */ /* 0x000fe40004800000 */
[----:B------:R-:W-:Y:S02]  /*3590*/  ISETP.NE.AND P1, PT, R44, RZ, PT ;  /* 0x000000ff2c00720c */ /* 0x000fe40003f25270 */
[----:B------:R-:W-:Y:S02]  /*35a0*/  ISETP.NE.AND P6, PT, R56, RZ, PT ;  /* 0x000000ff3800720c */ /* 0x000fe40003fc5270 */
[----:B------:R-:W-:-:S02]  /*35b0*/  ISETP.GT.AND P1, PT, R36, 0x29, !P1 ;  /* 0x000000292400780c */ /* 0x000fc40004f24270 */
[----:B------:R-:W-:Y:S02]  /*35c0*/  ISETP.NE.AND P5, PT, R57, RZ, PT ;  /* 0x000000ff3900720c */ /* 0x000fe40003fa5270 */
[----:B------:R-:W-:Y:S02]  /*35d0*/  ISETP.LT.OR P1, PT, R35, 0x2a, P1 ;  /* 0x0000002a2300780c */ /* 0x000fe40000f21670 */
[----:B------:R-:W-:Y:S02]  /*35e0*/  FSEL R12, R12, -INF , !P3 ;  /* 0xff8000000c0c7808 */ /* 0x000fe40005800000 */
[----:B------:R-:W-:Y:S02]  /*35f0*/  FSEL R44, R47, -INF , !P1 ;  /* 0xff8000002f2c7808 */ /* 0x000fe40004800000 */
[----:B------:R-:W-:-:S04]  /*3600*/  ISETP.NE.AND P1, PT, R45, RZ, PT ;  /* 0x000000ff2d00720c */ /* 0x000fc80003f25270 */
[----:B------:R-:W-:-:S04]  /*3610*/  ISETP.GT.AND P1, PT, R36, 0x30, !P1 ;  /* 0x000000302400780c */ /* 0x000fc80004f24270 */
[----:B------:R-:W-:-:S04]  /*3620*/  ISETP.LT.OR P1, PT, R35, 0x31, P1 ;  /* 0x000000312300780c */ /* 0x000fc80000f21670 */
[----:B------:R-:W-:Y:S02]  /*3630*/  FSEL R45, R50, -INF , !P1 ;  /* 0xff800000322d7808 */ /* 0x000fe40004800000 */
[----:B------:R-:W-:Y:S02]  /*3640*/  ISETP.NE.AND P1, PT, R48, RZ, PT ;  /* 0x000000ff3000720c */ /* 0x000fe40003f25270 */
[----:B------:R-:W-:Y:S02]  /*3650*/  FMNMX.FTZ R50, R27, R34, !PT ;  /* 0x000000221b327209 */ /* 0x000fe40007810000 */
[----:B------:R-:W-:-:S04]  /*3660*/  ISETP.GT.AND P1, PT, R36, 0x31, !P1 ;  /* 0x000000312400780c */ /* 0x000fc80004f24270 */
[----:B------:R-:W-:-:S04]  /*3670*/  ISETP.LT.OR P1, PT, R35, 0x32, P1 ;  /* 0x000000322300780c */ /* 0x000fc80000f21670 */
        /* <DEDUP_REMOVED lines=8> */
[----:B------:R-:W-:Y:S02]  /*3700*/  FMNMX.FTZ R49, R29, R4, !PT ;  /* 0x000000041d317209 */ /* 0x000fe40007810000 */
[----:B------:R-:W-:Y:S02]  /*3710*/  ISETP.NE.AND P1, PT, R87, RZ, PT ;  /* 0x000000ff5700720c */ /* 0x000fe40003f25270 */
[----:B------:R-:W-:Y:S02]  /*3720*/  FMNMX.FTZ R49, R28, R49, !PT ;  /* 0x000000311c317209 */ /* 0x000fe40007810000 */
[----:B------:R-:W-:-:S02]  /*3730*/  ISETP.GT.AND P1, PT, R36, 0x39, !P1 ;  /* 0x000000392400780c */ /* 0x000fc40004f24270 */
[----:B------:R-:W-:Y:S02]  /*3740*/  FMNMX.FTZ R49, R26, R49, !PT ;  /* 0x000000311a317209 */ /* 0x000fe40007810000 */
[----:B------:R-:W-:Y:S02]  /*3750*/  ISETP.LT.OR P1, PT, R35, 0x3a, P1 ;  /* 0x0000003a2300780c */ /* 0x000fe40000f21670 */
[----:B------:R-:W-:Y:S02]  /*3760*/  FMNMX.FTZ R4, R24, R49, !PT ;  /* 0x0000003118047209 */ /* 0x000fe40007810000 */
[----:B------:R-:W-:Y:S02]  /*3770*/  FSEL R25, R55, -INF , !P1 ;  /* 0xff80000037197808 */ /* 0x000fe40004800000 */
[----:B------:R-:W-:Y:S02]  /*3780*/  FMNMX.FTZ R49, R21, R4, !PT ;  /* 0x0000000415317209 */ /* 0x000fe40007810000 */
[----:B------:R-:W-:-:S02]  /*3790*/  ISETP.NE.AND P1, PT, R53, RZ, PT ;  /* 0x000000ff3500720c */ /* 0x000fc40003f25270 */
[----:B------:R-:W-:Y:S02]  /*37a0*/  FMNMX.FTZ R49, R20, R49, !PT ;  /* 0x0000003114317209 */ /* 0x000fe40007810000 */
[----:B------:R-:W-:Y:S02]  /*37b0*/  ISETP.GT.AND P1, PT, R36, 0x40, !P1 ;  /* 0x000000402400780c */ /* 0x000fe40004f24270 */
[----:B------:R-:W-:Y:S02]  /*37c0*/  FMNMX.FTZ R4, R14, R49, !PT ;  /* 0x000000310e047209 */ /* 0x000fe40007810000 */
[----:B------:R-:W-:Y:S02]  /*37d0*/  ISETP.LT.OR P1, PT, R35, 0x41, P1 ;  /* 0x000000412300780c */ /* 0x000fe40000f21670 */
[----:B------:R-:W-:Y:S02]  /*37e0*/  FMNMX.FTZ R49, R15, R4, !PT ;  /* 0x000000040f317209 */ /* 0x000fe40007810000 */
[----:B------:R-:W-:-:S02]  /*37f0*/  FSEL R10, R58, -INF , !P1 ;  /* 0xff8000003a0a7808 */ /* 0x000fc40004800000 */
[----:B------:R-:W-:Y:S01]  /*3800*/  ISETP.GT.AND P1, PT, R36, 0x41, !P6 ;  /* 0x000000412400780c */ /* 0x000fe20007724270 */
[----:B------:R-:W0:Y:S01]  /*3810*/  SHFL.BFLY PT, R4, R49, 0x2, 0x1f ;  /* 0x0c401f0031047f89 */ /* 0x000e2200000e0000 */
[----:B------:R-:W-:Y:S02]  /*3820*/  ISETP.NE.AND P6, PT, R61, RZ, PT ;  /* 0x000000ff3d00720c */ /* 0x000fe40003fc5270 */
[----:B------:R-:W-:-:S04]  /*3830*/  ISETP.LT.OR P1, PT, R35, 0x42, P1 ;  /* 0x000000422300780c */ /* 0x000fc80000f21670 */
[----:B------:R-:W-:Y:S02]  /*3840*/  FSEL R2, R59, -INF , !P1 ;  /* 0xff8000003b027808 */ /* 0x000fe40004800000 */
[----:B------:R-:W-:Y:S02]  /*3850*/  ISETP.GT.AND P1, PT, R36, 0x48, !P5 ;  /* 0x000000482400780c */ /* 0x000fe40006f24270 */
[----:B------:R-:W-:Y:S02]  /*3860*/  ISETP.NE.AND P5, PT, R60, RZ, PT ;  /* 0x000000ff3c00720c */ /* 0x000fe40003fa5270 */
[----:B------:R-:W-:-:S04]  /*3870*/  ISETP.LT.OR P1, PT, R35, 0x49, P1 ;  /* 0x000000492300780c */ /* 0x000fc80000f21670 */
[----:B------:R-:W-:Y:S02]  /*3880*/  FSEL R0, R62, -INF , !P1 ;  /* 0xff8000003e007808 */ /* 0x000fe40004800000 */
[----:B0-----:R-:W-:Y:S02]  /*3890*/  FMNMX.FTZ R51, R49, R4, !PT ;  /* 0x0000000431337209 */ /* 0x001fe40007810000 */
[----:B------:R-:W-:-:S03]  /*38a0*/  FMNMX.FTZ R49, R37, R50, !PT ;  /* 0x0000003225317209 */ /* 0x000fc60007810000 */
[----:B------:R-:W0:Y:S01]  /*38b0*/  SHFL.BFLY PT, R4, R51, 0x1, 0x1f ;  /* 0x0c201f0033047f89 */ /* 0x000e2200000e0000 */
[----:B------:R-:W-:-:S04]  /*38c0*/  FMNMX.FTZ R50, R38, R49, !PT ;  /* 0x0000003126327209 */ /* 0x000fc80007810000 */
[----:B------:R-:W-:-:S04]  /*38d0*/  FMNMX.FTZ R49, R39, R50, !PT ;  /* 0x0000003227317209 */ /* 0x000fc80007810000 */
[----:B------:R-:W-:-:S04]  /*38e0*/  FMNMX.FTZ R50, R40, R49, !PT ;  /* 0x0000003128327209 */ /* 0x000fc80007810000 */
[----:B------:R-:W-:-:S04]  /*38f0*/  FMNMX.FTZ R50, R31, R50, !PT ;  /* 0x000000321f327209 */ /* 0x000fc80007810000 */
[----:B------:R-:W-:-:S04]  /*3900*/  FMNMX.FTZ R50, R33, R50, !PT ;  /* 0x0000003221327209 */ /* 0x000fc80007810000 */
[----:B------:R-:W-:Y:S02]  /*3910*/  FMNMX.FTZ R49, R41, R50, !PT ;  /* 0x0000003229317209 */ /* 0x000fe40007810000 */
[----:B0-----:R-:W-:Y:S02]  /*3920*/  FMNMX.FTZ R4, R51, R4, !PT ;  /* 0x0000000433047209 */ /* 0x001fe40007810000 */
[----:B------:R-:W-:Y:S02]  /*3930*/  FMNMX.FTZ R50, R42, R49, !PT ;  /* 0x000000312a327209 */ /* 0x000fe40007810000 */
[C---:B------:R-:W-:Y:S01]  /*3940*/  FSETP.NEU.FTZ.AND P1, PT, R4.reuse, -INF , PT ;  /* 0xff8000000400780b */ /* 0x040fe20003f3d000 */
[----:B------:R-:W-:Y:S01]  /*3950*/  FMUL.FTZ R48, R4, UR14 ;  /* 0x0000000e04307c20 */ /* 0x000fe20008410000 */
[----:B------:R-:W-:-:S04]  /*3960*/  FMNMX.FTZ R49, R43, R50, !PT ;  /* 0x000000322b317209 */ /* 0x000fc80007810000 */
[----:B------:R-:W-:Y:S02]  /*3970*/  FMNMX.FTZ R50, R44, R49, !PT ;  /* 0x000000312c327209 */ /* 0x000fe40007810000 */
[----:B------:R-:W-:Y:S02]  /*3980*/  FSEL R53, R48, RZ, P1 ;  /* 0x000000ff30357208 */ /* 0x000fe40000800000 */
[----:B------:R-:W-:Y:S02]  /*3990*/  FMNMX.FTZ R49, R45, R50, !PT ;  /* 0x000000322d317209 */ /* 0x000fe40007810000 */
[----:B------:R-:W-:Y:S01]  /*39a0*/  ISETP.GT.AND P1, PT, R36, 0x49, !P5 ;  /* 0x000000492400780c */ /* 0x000fe20006f24270 */
[--C-:B------:R-:W-:Y:S01]  /*39b0*/  FFMA.FTZ R52, R52, UR14, -R53.reuse ;  /* 0x0000000e34347c23 */ /* 0x100fe20008010835 */
[----:B------:R-:W-:Y:S01]  /*39c0*/  FMNMX.FTZ R50, R46, R49, !PT ;  /* 0x000000312e327209 */ /* 0x000fe20007810000 */
[--C-:B------:R-:W-:Y:S01]  /*39d0*/  FFMA.FTZ R51, R72, UR14, -R53.reuse ;  /* 0x0000000e48337c23 */ /* 0x100fe20008010835 */
[----:B------:R-:W-:Y:S01]  /*39e0*/  ISETP.LT.OR P1, PT, R35, 0x4a, P1 ;  /* 0x0000004a2300780c */ /* 0x000fe20000f21670 */
[--C-:B------:R-:W-:Y:S01]  /*39f0*/  FFMA.FTZ R54, R74, UR14, -R53.reuse ;  /* 0x0000000e4a367c23 */ /* 0x100fe20008010835 */
[----:B------:R-:W-:Y:S01]  /*3a00*/  FMNMX.FTZ R50, R47, R50, !PT ;  /* 0x000000322f327209 */ /* 0x000fe20007810000 */
[----:B------:R-:W-:Y:S01]  /*3a10*/  MUFU.EX2 R52, R52 ;  /* 0x0000003400347308 */ /* 0x000fe20000000800 */
[----:B------:R-:W-:Y:S01]  /*3a20*/  FSEL R48, R63, -INF , !P1 ;  /* 0xff8000003f307808 */ /* 0x000fe20004800000 */
[--C-:B------:R-:W-:Y:S01]  /*3a30*/  FFMA.FTZ R55, R76, UR14, -R53.reuse ;  /* 0x0000000e4c377c23 */ /* 0x100fe20008010835 */
[----:B------:R-:W-:Y:S01]  /*3a40*/  FMNMX.FTZ R49, R25, R50, !PT ;  /* 0x0000003219317209 */ /* 0x000fe20007810000 */
[--C-:B------:R-:W-:Y:S01]  /*3a50*/  FFMA.FTZ R56, R78, UR14, -R53.reuse ;  /* 0x0000000e4e387c23 */ /* 0x100fe20008010835 */
[----:B------:R-:W-:Y:S01]  /*3a60*/  ISETP.GT.AND P1, PT, R36, 0x50, !P6 ;  /* 0x000000502400780c */ /* 0x000fe20007724270 */
[--C-:B------:R-:W-:Y:S01]  /*3a70*/  FFMA.FTZ R57, R80, UR14, -R53.reuse ;  /* 0x0000000e50397c23 */ /* 0x100fe20008010835 */
[----:B------:R-:W-:Y:S01]  /*3a80*/  FMNMX.FTZ R49, R10, R49, !PT ;  /* 0x000000310a317209 */ /* 0x000fe20007810000 */
[----:B------:R-:W0:Y:S01]  /*3a90*/  MUFU.EX2 R51, R51 ;  /* 0x0000003300337308 */ /* 0x000e220000000800 */
[----:B------:R-:W-:Y:S01]  /*3aa0*/  ISETP.LT.OR P1, PT, R35, 0x51, P1 ;  /* 0x000000512300780c */ /* 0x000fe20000f21670 */
[--C-:B------:R-:W-:Y:S01]  /*3ab0*/  FFMA.FTZ R58, R82, UR14, -R53.reuse ;  /* 0x0000000e523a7c23 */ /* 0x100fe20008010835 */
[----:B------:R-:W-:Y:S01]  /*3ac0*/  FMNMX.FTZ R49, R2, R49, !PT ;  /* 0x0000003102317209 */ /* 0x000fe20007810000 */
[--C-:B------:R-:W-:Y:S01]  /*3ad0*/  FFMA.FTZ R30, R30, UR14, -R53.reuse ;  /* 0x0000000e1e1e7c23 */ /* 0x100fe20008010835 */
[----:B------:R-:W-:Y:S01]  /*3ae0*/  ISETP.NE.AND P5, PT, R64, RZ, PT ;  /* 0x000000ff4000720c */ /* 0x000fe20003fa5270 */
        /* <DEDUP_REMOVED lines=9> */
[----:B------:R-:W-:Y:S01]  /*3b80*/  FSEL R36, R5, -INF , !P2 ;  /* 0xff80000005247808 */ /* 0x000fe20005000000 */
[----:B------:R-:W1:Y:S01]  /*3b90*/  MUFU.EX2 R55, R55 ;  /* 0x0000003700377308 */ /* 0x000e620000000800 */
[----:B------:R-:W-:Y:S01]  /*3ba0*/  FMNMX.FTZ R5, R11, R50, !PT ;  /* 0x000000320b057209 */ /* 0x000fe20007810000 */
[--C-:B------:R-:W-:Y:S01]  /*3bb0*/  FFMA.FTZ R49, R88, UR14, -R53.reuse ;  /* 0x0000000e58317c23 */ /* 0x100fe20008010835 */
[----:B------:R-:W-:Y:S01]  /*3bc0*/  ISETP.LT.OR P4, PT, R35, 0x5a, P4 ;  /* 0x0000005a2300780c */ /* 0x000fe20002781670 */
[--C-:B------:R-:W-:Y:S01]  /*3bd0*/  FFMA.FTZ R24, R24, UR14, -R53.reuse ;  /* 0x0000000e18187c23 */ /* 0x100fe20008010835 */
[----:B------:R-:W-:Y:S01]  /*3be0*/  FMNMX.FTZ R5, R36, R5, !PT ;  /* 0x0000000524057209 */ /* 0x000fe20007810000 */
[--C-:B------:R-:W-:Y:S01]  /*3bf0*/  FFMA.FTZ R35, R90, UR14, -R53.reuse ;  /* 0x0000000e5a237c23 */ /* 0x100fe20008010835 */
[----:B------:R-:W-:Y:S01]  /*3c00*/  FSEL R13, R13, -INF , !P4 ;  /* 0xff8000000d0d7808 */ /* 0x000fe20006000000 */
[----:B------:R-:W-:Y:S01]  /*3c10*/  MUFU.EX2 R56, R56 ;  /* 0x0000003800387308 */ /* 0x000fe20000000800 */
[----:B------:R-:W-:Y:S01]  /*3c20*/  FMNMX.FTZ R50, R12, R5, !PT ;  /* 0x000000050c327209 */ /* 0x000fe20007810000 */
[--C-:B------:R-:W-:Y:S01]  /*3c30*/  FFMA.FTZ R62, R94, UR14, -R53.reuse ;  /* 0x0000000e5e3e7c23 */ /* 0x100fe20008010835 */
[--C-:B------:R-:W-:Y:S01]  /*3c40*/  FFMA.FTZ R63, R96, UR14, -R53.reuse ;  /* 0x0000000e603f7c23 */ /* 0x100fe20008010835 */
[--C-:B------:R-:W-:Y:S01]  /*3c50*/  FFMA.FTZ R32, R32, UR14, -R53.reuse ;  /* 0x0000000e20207c23 */ /* 0x100fe20008010835 */
[----:B------:R-:W-:Y:S01]  /*3c60*/  FMNMX.FTZ R50, R13, R50, !PT ;  /* 0x000000320d327209 */ /* 0x000fe20007810000 */
[--C-:B------:R-:W-:Y:S01]  /*3c70*/  FFMA.FTZ R26, R26, UR14, -R53.reuse ;  /* 0x0000000e1a1a7c23 */ /* 0x100fe20008010835 */
[--C-:B------:R-:W-:Y:S01]  /*3c80*/  FFMA.FTZ R21, R21, UR14, -R53.reuse ;  /* 0x0000000e15157c23 */ /* 0x100fe20008010835 */
[----:B------:R-:W2:Y:S01]  /*3c90*/  MUFU.EX2 R57, R57 ;  /* 0x0000003900397308 */ /* 0x000ea20000000800 */
[--C-:B------:R-:W-:Y:S01]  /*3ca0*/  FFMA.FTZ R20, R20, UR14, -R53.reuse ;  /* 0x0000000e14147c23 */ /* 0x100fe20008010835 */
[----:B------:R-:W3:Y:S01]  /*3cb0*/  SHFL.BFLY PT, R5, R50, 0x2, 0x1f ;  /* 0x0c401f0032057f89 */ /* 0x000ee200000e0000 */
[--C-:B------:R-:W-:Y:S01]  /*3cc0*/  FFMA.FTZ R14, R14, UR14, -R53.reuse ;  /* 0x0000000e0e0e7c23 */ /* 0x100fe20008010835 */
[----:B------:R-:W-:Y:S01]  /*3cd0*/  FFMA.FTZ R15, R15, UR14, -R53 ;  /* 0x0000000e0f0f7c23 */ /* 0x000fe20008010835 */
[----:B0-----:R-:W-:-:S02]  /*3ce0*/  F2FP.BF16.F32.PACK_AB R152, R51, R52 ;  /* 0x000000343398723e */ /* 0x001fc400000010ff */
[----:B-1----:R-:W-:Y:S01]  /*3cf0*/  F2FP.BF16.F32.PACK_AB R154, R55, R54 ;  /* 0x00000036379a723e */ /* 0x002fe200000010ff */
[----:B------:R-:W-:Y:S08]  /*3d00*/  MUFU.EX2 R58, R58 ;  /* 0x0000003a003a7308 */ /* 0x000ff00000000800 */
[----:B------:R-:W-:Y:S01]  /*3d10*/  MUFU.EX2 R65, R30 ;  /* 0x0000001e00417308 */ /* 0x000fe20000000800 */
[----:B--2---:R-:W-:-:S07]  /*3d20*/  F2FP.BF16.F32.PACK_AB R156, R57, R56 ;  /* 0x00000038399c723e */ /* 0x004fce00000010ff */
[----:B------:R-:W0:Y:S01]  /*3d30*/  MUFU.EX2 R59, R59 ;  /* 0x0000003b003b7308 */ /* 0x000e220000000800 */
[----:B---3--:R-:W-:Y:S01]  /*3d40*/  FMNMX.FTZ R29, R50, R5, !PT ;  /* 0x00000005321d7209 */ /* 0x008fe20007810000 */
[----:B------:R-:W-:-:S04]  /*3d50*/  FFMA.FTZ R50, R28, UR14, -R53 ;  /* 0x0000000e1c327c23 */ /* 0x000fc80008010835 */
[----:B------:R-:W1:Y:S02]  /*3d60*/  SHFL.BFLY PT, R28, R29, 0x1, 0x1f ;  /* 0x0c201f001d1c7f89 */ /* 0x000e6400000e0000 */
[----:B------:R-:W-:Y:S08]  /*3d70*/  MUFU.EX2 R162, R61 ;  /* 0x0000003d00a27308 */ /* 0x000ff00000000800 */
[----:B------:R-:W-:Y:S01]  /*3d80*/  MUFU.EX2 R60, R60 ;  /* 0x0000003c003c7308 */ /* 0x000fe20000000800 */
[----:B0-----:R-:W-:-:S07]  /*3d90*/  F2FP.BF16.F32.PACK_AB R158, R59, R58 ;  /* 0x0000003a3b9e723e */ /* 0x001fce00000010ff */
[----:B------:R0:W-:Y:S01]  /*3da0*/  MUFU.EX2 R61, R50 ;  /* 0x00000032003d7308 */ /* 0x0001e20000000800 */
[----:B-1----:R-:W-:Y:S01]  /*3db0*/  FMNMX.FTZ R5, R29, R28, !PT ;  /* 0x0000001c1d057209 */ /* 0x002fe20007810000 */
[----:B------:R-:W-:-:S06]  /*3dc0*/  FADD.FTZ R29, R52, R51 ;  /* 0x00000033341d7221 */ /* 0x000fcc0000010000 */
[----:B------:R-:W-:Y:S01]  /*3dd0*/  MUFU.EX2 R67, R24 ;  /* 0x0000001800437308 */ /* 0x000fe20000000800 */
[C---:B------:R-:W-:Y:S01]  /*3de0*/  FSETP.NEU.FTZ.AND P1, PT, R5.reuse, -INF , PT ;  /* 0xff8000000500780b */ /* 0x040fe20003f3d000 */
[----:B------:R-:W-:Y:S01]  /*3df0*/  FMUL.FTZ R28, R5, UR14 ;  /* 0x0000000e051c7c20 */ /* 0x000fe20008410000 */
[----:B------:R-:W-:-:S04]  /*3e00*/  FADD.FTZ R30, R54, R29 ;  /* 0x0000001d361e7221 */ /* 0x000fc80000010000 */
[----:B------:R-:W-:Y:S01]  /*3e10*/  FSEL R28, R28, RZ, P1 ;  /* 0x000000ff1c1c7208 */ /* 0x000fe20000800000 */
[----:B------:R-:W-:Y:S01]  /*3e20*/  FADD.FTZ R29, R55, R30 ;  /* 0x0000001e371d7221 */ /* 0x000fe20000010000 */
[----:B------:R-:W1:Y:S03]  /*3e30*/  MUFU.EX2 R49, R49 ;  /* 0x0000003100317308 */ /* 0x000e660000000800 */
        /* <DEDUP_REMOVED lines=9> */
[----:B0-----:R-:W-:Y:S01]  /*3ed0*/  FADD.FTZ R50, R56, R29 ;  /* 0x0000001d38327221 */ /* 0x001fe20000010000 */
[--C-:B------:R-:W-:Y:S01]  /*3ee0*/  FFMA.FTZ R41, R41, UR14, -R28.reuse ;  /* 0x0000000e29297c23 */ /* 0x100fe2000801081c */
[--C-:B------:R-:W-:Y:S01]  /*3ef0*/  FFMA.FTZ R42, R42, UR14, -R28.reuse ;  /* 0x0000000e2a2a7c23 */ /* 0x100fe2000801081c */
        /* <DEDUP_REMOVED lines=11> */
[--C-:B------:R-:W-:Y:S01]  /*3fb0*/  FFMA.FTZ R48, R48, UR14, -R28.reuse ;  /* 0x0000000e30307c23 */ /* 0x100fe2000801081c */
[--C-:B------:R-:W-:Y:S01]  /*3fc0*/  FFMA.FTZ R11, R11, UR14, -R28.reuse ;  /* 0x0000000e0b0b7c23 */ /* 0x100fe2000801081c */
[--C-:B------:R-:W-:Y:S01]  /*3fd0*/  FFMA.FTZ R36, R36, UR14, -R28.reuse ;  /* 0x0000000e24247c23 */ /* 0x100fe2000801081c */
[--C-:B------:R-:W-:Y:S01]  /*3fe0*/  FFMA.FTZ R12, R12, UR14, -R28.reuse ;  /* 0x0000000e0c0c7c23 */ /* 0x100fe2000801081c */
[----:B------:R-:W-:Y:S01]  /*3ff0*/  FFMA.FTZ R13, R13, UR14, -R28 ;  /* 0x0000000e0d0d7c23 */ /* 0x000fe2000801081c */
[----:B-1----:R-:W-:-:S02]  /*4000*/  F2FP.BF16.F32.PACK_AB R160, R49, R60 ;  /* 0x0000003c31a0723e */ /* 0x002fc400000010ff */
[----:B------:R-:W1:Y:S01]  /*4010*/  MUFU.EX2 R38, R38 ;  /* 0x0000002600267308 */ /* 0x000e620000000800 */
[----:B0-----:R-:W-:Y:S01]  /*4020*/  FADD.FTZ R30, R27, R34 ;  /* 0x000000221b1e7221 */ /* 0x001fe20000010000 */
[----:B------:R-:W-:-:S06]  /*4030*/  F2FP.BF16.F32.PACK_AB R153, R34, R27 ;  /* 0x0000001b2299723e */ /* 0x000fcc00000010ff */
[----:B------:R-:W-:Y:S01]  /*4040*/  MUFU.EX2 R39, R39 ;  /* 0x0000002700277308 */ /* 0x000fe20000000800 */
[----:B--2---:R-:W-:-:S07]  /*4050*/  FADD.FTZ R29, R37, R30 ;  /* 0x0000001e251d7221 */ /* 0x004fce0000010000 */
[----:B------:R-:W0:Y:S01]  /*4060*/  MUFU.EX2 R40, R40 ;  /* 0x0000002800287308 */ /* 0x000e220000000800 */
[----:B-1----:R-:W-:-:S07]  /*4070*/  F2FP.BF16.F32.PACK_AB R155, R38, R37 ;  /* 0x00000025269b723e */ /* 0x002fce00000010ff */
[----:B------:R1:W-:Y:S08]  /*4080*/  MUFU.EX2 R24, R33 ;  /* 0x0000002100187308 */ /* 0x0003f00000000800 */
[----:B------:R-:W2:Y:S01]  /*4090*/  MUFU.EX2 R31, R31 ;  /* 0x0000001f001f7308 */ /* 0x000ea20000000800 */
[----:B-1----:R-:W-:Y:S01]  /*40a0*/  FADD.FTZ R33, R57, R50 ;  /* 0x0000003239217221 */ /* 0x002fe20000010000 */
[----:B------:R-:W-:Y:S01]  /*40b0*/  FADD.FTZ R50, R38, R29 ;  /* 0x0000001d26327221 */ /* 0x000fe20000010000 */
[----:B0-----:R-:W-:-:S02]  /*40c0*/  F2FP.BF16.F32.PACK_AB R157, R40, R39 ;  /* 0x00000027289d723e */ /* 0x001fc400000010ff */
[----:B------:R-:W-:Y:S01]  /*40d0*/  FADD.FTZ R66, R58, R33 ;  /* 0x000000213a427221 */ /* 0x000fe20000010000 */
[----:B------:R-:W-:Y:S02]  /*40e0*/  FADD.FTZ R29, R39, R50 ;  /* 0x00000032271d7221 */ /* 0x000fe40000010000 */
[----:B------:R-:W-:Y:S01]  /*40f0*/  MUFU.EX2 R35, R35 ;  /* 0x0000002300237308 */ /* 0x000fe20000000800 */
[----:B------:R-:W-:Y:S01]  /*4100*/  FADD.FTZ R33, R59, R66 ;  /* 0x000000423b217221 */ /* 0x000fe20000010000 */
[----:B------:R-:W-:-:S03]  /*4110*/  FADD.FTZ R50, R40, R29 ;  /* 0x0000001d28327221 */ /* 0x000fc60000010000 */
[----:B------:R-:W-:-:S03]  /*4120*/  FADD.FTZ R66, R60, R33 ;  /* 0x000000213c427221 */ /* 0x000fc60000010000 */
[----:B------:R-:W-:Y:S01]  /*4130*/  MUFU.EX2 R41, R41 ;  /* 0x0000002900297308 */ /* 0x000fe20000000800 */
[----:B------:R-:W-:Y:S01]  /*4140*/  FADD.FTZ R66, R49, R66 ;  /* 0x0000004231427221 */ /* 0x000fe20000010000 */
[----:B--2---:R-:W-:Y:S01]  /*4150*/  FADD.FTZ R29, R31, R50 ;  /* 0x000000321f1d7221 */ /* 0x004fe20000010000 */
[----:B------:R-:W-:-:S03]  /*4160*/  F2FP.BF16.F32.PACK_AB R159, R24, R31 ;  /* 0x0000001f189f723e */ /* 0x000fc600000010ff */
[----:B------:R-:W-:Y:S02]  /*4170*/  FADD.FTZ R50, R24, R29 ;  /* 0x0000001d18327221 */ /* 0x000fe40000010000 */
[----:B------:R-:W-:Y:S08]  /*4180*/  MUFU.EX2 R62, R62 ;  /* 0x0000003e003e7308 */ /* 0x000ff00000000800 */
[----:B------:R-:W0:Y:S08]  /*4190*/  MUFU.EX2 R42, R42 ;  /* 0x0000002a002a7308 */ /* 0x000e300000000800 */
[----:B------:R-:W1:Y:S08]  /*41a0*/  MUFU.EX2 R63, R63 ;  /* 0x0000003f003f7308 */ /* 0x000e700000000800 */
[----:B------:R-:W-:Y:S01]  /*41b0*/  MUFU.EX2 R43, R43 ;  /* 0x0000002b002b7308 */ /* 0x000fe20000000800 */
[----:B0-----:R-:W-:-:S07]  /*41c0*/  F2FP.BF16.F32.PACK_AB R161, R42, R41 ;  /* 0x000000292aa1723e */ /* 0x001fce00000010ff */
[----:B------:R-:W0:Y:S01]  /*41d0*/  MUFU.EX2 R32, R32 ;  /* 0x0000002000207308 */ /* 0x000e220000000800 */
[----:B-1----:R-:W-:-:S07]  /*41e0*/  F2FP.BF16.F32.PACK_AB R164, R63, R62 ;  /* 0x0000003e3fa4723e */ /* 0x002fce00000010ff */
[----:B------:R1:W-:Y:S08]  /*41f0*/  MUFU.EX2 R30, R25 ;  /* 0x00000019001e7308 */ /* 0x0003f00000000800 */
[----:B------:R-:W2:Y:S01]  /*4200*/  MUFU.EX2 R44, R44 ;  /* 0x0000002c002c7308 */ /* 0x000ea20000000800 */
[----:B-1----:R-:W-:Y:S01]  /*4210*/  FADD.FTZ R25, R35, R66 ;  /* 0x0000004223197221 */ /* 0x002fe20000010000 */
[----:B0-----:R-:W-:-:S03]  /*4220*/  F2FP.BF16.F32.PACK_AB R166, R65, R32 ;  /* 0x0000002041a6723e */ /* 0x001fc600000010ff */
[C---:B------:R-:W-:Y:S01]  /*4230*/  FADD.FTZ R29, R162.reuse, R25 ;  /* 0x00000019a21d7221 */ /* 0x040fe20000010000 */
[----:B------:R-:W-:Y:S01]  /*4240*/  FADD.FTZ R25, R41, R50 ;  /* 0x0000003229197221 */ /* 0x000fe20000010000 */
[----:B------:R-:W-:Y:S01]  /*4250*/  F2FP.BF16.F32.PACK_AB R162, R162, R35 ;  /* 0x00000023a2a2723e */ /* 0x000fe200000010ff */
[----:B------:R-:W-:Y:S01]  /*4260*/  MUFU.EX2 R45, R45 ;  /* 0x0000002d002d7308 */ /* 0x000fe20000000800 */
[----:B------:R-:W-:Y:S01]  /*4270*/  FADD.FTZ R66, R62, R29 ;  /* 0x0000001d3e427221 */ /* 0x000fe20000010000 */
[----:B------:R-:W-:-:S03]  /*4280*/  FADD.FTZ R50, R42, R25 ;  /* 0x000000192a327221 */ /* 0x000fc60000010000 */
[----:B------:R-:W-:Y:S01]  /*4290*/  FADD.FTZ R29, R63, R66 ;  /* 0x000000423f1d7221 */ /* 0x000fe20000010000 */
[----:B------:R-:W-:Y:S02]  /*42a0*/  FADD.FTZ R25, R43, R50 ;  /* 0x000000322b197221 */ /* 0x000fe40000010000 */
[----:B------:R-:W0:Y:S01]  /*42b0*/  MUFU.EX2 R64, R64 ;  /* 0x0000004000407308 */ /* 0x000e220000000800 */
[----:B------:R-:W-:Y:S01]  /*42c0*/  FADD.FTZ R50, R32, R29 ;  /* 0x0000001d20327221 */ /* 0x000fe20000010000 */
[----:B--2---:R-:W-:-:S03]  /*42d0*/  F2FP.BF16.F32.PACK_AB R163, R44, R43 ;  /* 0x0000002b2ca3723e */ /* 0x004fc600000010ff */
[----:B------:R-:W-:-:S03]  /*42e0*/  FADD.FTZ R29, R65, R50 ;  /* 0x00000032411d7221 */ /* 0x000fc60000010000 */
[----:B------:R-:W1:Y:S08]  /*42f0*/  MUFU.EX2 R46, R46 ;  /* 0x0000002e002e7308 */ /* 0x000e700000000800 */
[----:B------:R-:W2:Y:S01]  /*4300*/  MUFU.EX2 R47, R47 ;  /* 0x0000002f002f7308 */ /* 0x000ea20000000800 */
[----:B0-----:R-:W-:Y:S01]  /*4310*/  FADD.FTZ R28, R64, R29 ;  /* 0x0000001d401c7221 */ /* 0x001fe20000010000 */
[----:B------:R-:W-:-:S03]  /*4320*/  F2FP.BF16.F32.PACK_AB R168, R61, R64 ;  /* 0x000000403da8723e */ /* 0x000fc600000010ff */
[----:B------:R-:W-:-:S03]  /*4330*/  FADD.FTZ R29, R61, R28 ;  /* 0x0000001c3d1d7221 */ /* 0x000fc60000010000 */
[----:B------:R-:W0:Y:S01]  /*4340*/  MUFU.EX2 R26, R26 ;  /* 0x0000001a001a7308 */ /* 0x000e220000000800 */
[----:B-1----:R-:W-:-:S07]  /*4350*/  F2FP.BF16.F32.PACK_AB R165, R46, R45 ;  /* 0x0000002d2ea5723e */ /* 0x002fce00000010ff */
[----:B------:R1:W-:Y:S01]  /*4360*/  MUFU.EX2 R169, R2 ;  /* 0x0000000200a97308 */ /* 0x0003e20000000800 */
[----:B--2---:R-:W-:-:S07]  /*4370*/  F2FP.BF16.F32.PACK_AB R167, R30, R47 ;  /* 0x0000002f1ea7723e */ /* 0x004fce00000010ff */
[----:B------:R-:W2:Y:S01]  /*4380*/  MUFU.EX2 R10, R10 ;  /* 0x0000000a000a7308 */ /* 0x000ea20000000800 */
[----:B-1----:R-:W-:Y:S01]  /*4390*/  FADD.FTZ R2, R44, R25 ;  /* 0x000000192c027221 */ /* 0x002fe20000010000 */
[----:B0-----:R-:W-:-:S03]  /*43a0*/  F2FP.BF16.F32.PACK_AB R170, R67, R26 ;  /* 0x0000001a43aa723e */ /* 0x001fc600000010ff */
[----:B------:R-:W-:-:S03]  /*43b0*/  FADD.FTZ R25, R45, R2 ;  /* 0x000000022d197221 */ /* 0x000fc60000010000 */
[----:B------:R-:W0:Y:S01]  /*43c0*/  MUFU.EX2 R21, R21 ;  /* 0x0000001500157308 */ /* 0x000e220000000800 */
[----:B------:R-:W-:-:S04]  /*43d0*/  FADD.FTZ R2, R46, R25 ;  /* 0x000000192e027221 */ /* 0x000fc80000010000 */
[----:B------:R-:W-:Y:S01]  /*43e0*/  FADD.FTZ R25, R47, R2 ;  /* 0x000000022f197221 */ /* 0x000fe20000010000 */
[----:B------:R-:W-:Y:S02]  /*43f0*/  FADD.FTZ R2, R26, R29 ;  /* 0x0000001d1a027221 */ /* 0x000fe40000010000 */
[----:B------:R-:W1:Y:S01]  /*4400*/  MUFU.EX2 R20, R20 ;  /* 0x0000001400147308 */ /* 0x000e620000000800 */
[----:B------:R-:W-:Y:S01]  /*4410*/  FADD.FTZ R25, R30, R25 ;  /* 0x000000191e197221 */ /* 0x000fe20000010000 */
[----:B------:R-:W-:-:S03]  /*4420*/  FADD.FTZ R28, R67, R2 ;  /* 0x00000002431c7221 */ /* 0x000fc60000010000 */
[----:B--2---:R-:W-:-:S03]  /*4430*/  FADD.FTZ R2, R10, R25 ;  /* 0x000000190a027221 */ /* 0x004fc60000010000 */
[----:B------:R-:W2:Y:S01]  /*4440*/  MUFU.EX2 R0, R0 ;  /* 0x0000000000007308 */ /* 0x000ea20000000800 */
[----:B0-----:R-:W-:Y:S01]  /*4450*/  FADD.FTZ R29, R21, R28 ;  /* 0x0000001c151d7221 */ /* 0x001fe20000010000 */
[C---:B------:R-:W-:Y:S01]  /*4460*/  FADD.FTZ R25, R169.reuse, R2 ;  /* 0x00000002a9197221 */ /* 0x040fe20000010000 */
[----:B------:R-:W-:-:S05]  /*4470*/  F2FP.BF16.F32.PACK_AB R169, R169, R10 ;  /* 0x0000000aa9a9723e */ /* 0x000fca00000010ff */
        /* <DEDUP_REMOVED lines=17> */
[----:B------:R-:W-:-:S03]  /*4590*/  F2FP.BF16.F32.PACK_AB R173, R36, R11 ;  /* 0x0000000b24ad723e */ /* 0x000fc600000010ff */
[----:B--2---:R-:W-:-:S04]  /*45a0*/  FADD.FTZ R14, R12, R15 ;  /* 0x0000000f0c0e7221 */ /* 0x004fc80000010000 */
[C---:B0-----:R-:W-:Y:S01]  /*45b0*/  FADD.FTZ R0, R13.reuse, R14 ;  /* 0x0000000e0d007221 */ /* 0x041fe20000010000 */
[----:B------:R-:W-:Y:S01]  /*45c0*/  F2FP.BF16.F32.PACK_AB R175, R13, R12 ;  /* 0x0000000c0daf723e */ /* 0x000fe200000010ff */
[----:B------:R-:W-:Y:S06]  /*45d0*/  @!P0 BRA `(.L_x_1896) ;  /* 0x0000000000048947 */ /* 0x000fec0003800000 */
[----:B------:R-:W-:Y:S01]  /*45e0*/  BPT.TRAP 0x1 ;  /* 0x000000040000795c */ /* 0x000fe20000300000 */
.L_x_1896:
[----:B------:R0:W1:Y:S01]  /*45f0*/  SYNCS.PHASECHK.TRANS64.TRYWAIT P1, [UR24+0x22850], R9 ;  /* 0x02285009ff0075a7 */ /* 0x0000620008020158 */
[----:B------:R-:W-:Y:S05]  /*4600*/  @!P0 BRA `(.L_x_1897) ;  /* 0x0000000000048947 */ /* 0x000fea0003800000 */
[----:B------:R-:W-:Y:S01]  /*4610*/  BPT.TRAP 0x1 ;  /* 0x000000040000795c */ /* 0x000fe20000300000 */
.L_x_1897:
[----:B-1----:R-:W-:Y:S05]  /*4620*/  @P1 BRA `(.L_x_1898) ;  /* 0x0000000000081947 */ /* 0x002fea0003800000 */
[----:B------:R-:W1:Y:S02]  /*4630*/  SYNCS.PHASECHK.TRANS64.TRYWAIT P1, [UR24+0x22850], R9 ;  /* 0x02285009ff0075a7 */ /* 0x000e640008020158 */
[----:B-1----:R-:W-:Y:S05]  /*4640*/  @!P1 BRA `(.L_x_1899) ;  /* 0x0000010c00989947 */ /* 0x002fea0003800000 */
.L_x_1898:
[----:B------:R-:W-:Y:S01]  /*4650*/  R2UR UR5, R6 ;  /* 0x00000000060572ca */ /* 0x000fe200000e0000 */
[----:B------:R2:W-:Y:S06]  /*4660*/  BAR.SYNC.DEFER_BLOCKING R7, 0x100 ;  /* 0x000400070000751d */ /* 0x0005ec0000010000 */
[----:B------:R-:W-:-:S06]  /*4670*/  UMOV UR7, 0x40000040 ;  /* 0x4000004000077882 */ /* 0x000fcc0000000000 */
[----:B------:R-:W-:-:S04]  /*4680*/  UIADD3 UR5, UR5, 0x400, URZ ;  /* 0x0000040005057890 */ /* 0x000fc8000fffe03f */
[----:B------:R-:W-:-:S04]  /*4690*/  USHF.R.U32.HI UR5, URZ, 0x4, UR5 ;  /* 0x000000043f057899 */ /* 0x000fc80008011605 */
[----:B------:R-:W-:-:S04]  /*46a0*/  ULOP3.LUT UR5, UR5, 0x3fff, URZ, 0xc0, !UPT ;  /* 0x00003fff05057892 */ /* 0x000fc8000f8ec03f */
[----:B------:R-:W-:Y:S01]  /*46b0*/  ULOP3.LUT UR5, UR5, 0x3000000, URZ, 0xfc, !UPT ;  /* 0x0300000005057892 */ /* 0x000fe2000f8efc3f */
[----:B------:R-:W-:-:S03]  /*46c0*/  WARPGROUP.ARRIVE ;  /* 0x00000000000079c5 */ /* 0x000fc60000000000 */
[----:B------:R-:W-:-:S07]  /*46d0*/  UIMAD UR10, UR38, 0xc00, UR5 ;  /* 0x00000c00260a78a4 */ /* 0x000fce000f8e0205 */
        /* <DEDUP_REMOVED lines=35> */
.L_x_1900:
[----:B------:R-:W-:Y:S01]  /*4910*/  ISETP.NE.AND P2, PT, R205, 0x1, PT ;  /* 0x00000001cd00780c */ /* 0x000fe20003f45270 */
[----:B------:R-:W2:Y:S01]  /*4920*/  S2UR UR6, SR_CgaCtaId ;  /* 0x00000000000679c3 */ /* 0x000ea20000008800 */
[----:B------:R-:W-:Y:S01]  /*4930*/  UIADD3 UR24, UR24, 0x22860, URZ ;  /* 0x0002286018187890 */ /* 0x000fe2000fffe03f */
[----:B------:R-:W-:-:S10]  /*4940*/  LOP3.LUT P1, RZ, R16, 0x80000, RZ, 0xc0, !PT ;  /* 0x0008000010ff7812 */ /* 0x000fd4000782c0ff */
[----:B------:R-:W3:Y:S08]  /*4950*/  @P2 LDC R6, c[0x0][0x44c] ;  /* 0x00011300ff062b82 */ /* 0x000ef00000000800 */
[----:B-1----:R-:W1:Y:S01]  /*4960*/  @P2 LDC R10, c[0x0][0x450] ;  /* 0x00011400ff0a2b82 */ /* 0x002e620000000800 */
[----:B--2---:R-:W-:-:S09]  /*4970*/  UPRMT UR24, UR6, 0x654, UR24 ;  /* 0x0000065406187896 */ /* 0x004fd20008000018 */
[----:B------:R-:W-:Y:S01]  /*4980*/  SYNCS.ARRIVE.TRANS64.RED.A1T0 RZ, [UR24], RZ ;  /* 0x000000ffffff79a7 */ /* 0x000fe20008100418 */
[----:B---3--:R-:W-:-:S04]  /*4990*/  @P2 IMAD.HI.U32 R7, R6, UR41, RZ ;  /* 0x0000002906072c27 */ /* 0x008fc8000f8e00ff */
[----:B------:R-:W-:Y:S01]  /*49a0*/  IMAD.U32 R6, RZ, RZ, UR41 ;  /* 0x00000029ff067e24 */ /* 0x000fe2000f8e00ff */
[----:B-1----:R-:W-:-:S04]  /*49b0*/  @P2 SHF.R.U32.HI R6, RZ, R10, R7 ;  /* 0x0000000aff062219 */ /* 0x002fc80000011607 */
[----:B------:R-:W-:-:S05]  /*49c0*/  IADD3 R7, R6, -R8, R17 ;  /* 0x8000000806077210 */ /* 0x000fca0007ffe011 */
[----:B------:R-:W-:-:S05]  /*49d0*/  VIADD R6, R7, UR11 ;  /* 0x0000000b07067c36 */ /* 0x000fca0008000000 */
[----:B------:R-:W-:Y:S01]  /*49e0*/  R2UR UR10, R6 ;  /* 0x00000000060a72ca */ /* 0x000fe200000e0000 */
[----:B------:R-:W-:Y:S01]  /*49f0*/  VIADD R6, R176, 0xfffffffe ;  /* 0xfffffffeb0067836 */ /* 0x000fe20000000000 */
[----:B------:R-:W-:-:S13]  /*4a00*/  @!P1 BRA `(.L_x_1901) ;  /* 0x0000000000549947 */ /* 0x000fda0003800000 */
[C---:B------:R-:W-:Y:S01]  /*4a10*/  ISETP.GT.AND P1, PT, R7.reuse, RZ, PT ;  /* 0x000000ff0700720c */ /* 0x040fe20003f24270 */
[----:B0-----:R-:W-:-:S05]  /*4a20*/  VIADD R9, R7, 0xffffffff ;  /* 0xffffffff07097836 */ /* 0x001fca0000000000 */
[----:B------:R-:W-:-:S07]  /*4a30*/  R2UR UR11, R9 ;  /* 0x00000000090b72ca */ /* 0x000fce00000e0000 */
[----:B------:R-:W-:Y:S08]  /*4a40*/  @P1 BRA `(.L_x_1902) ;  /* 0x0000000000241947 */ /* 0x000ff00003800000 */
[----:B------:R-:W-:Y:S01]  /*4a50*/  R2UR UR11, R7 ;  /* 0x00000000070b72ca */ /* 0x000fe200000e0000 */
[----:B------:R-:W-:Y:S02]  /*4a60*/  ULDC UR18, c[0x0][0x9e4] ;  /* 0x0002790000127ab9 */ /* 0x000fe40000000800 */
[----:B------:R-:W-:-:S10]  /*4a70*/  UISETP.NE.AND UP0, UPT, UR18, 0x1, UPT ;  /* 0x000000011200788c */ /* 0x000fd4000bf05270 */
[----:B------:R-:W-:Y:S01]  /*4a80*/  UIADD3 UR11, -UR11, URZ, URZ ;  /* 0x0000003f0b0b7290 */ /* 0x000fe2000fffe13f */
[----:B------:R-:W-:-:S03]  /*4a90*/  @UP0 ULDC.64 UR22, c[0x0][0x9e8] ;  /* 0x00027a0000160ab9 */ /* 0x000fc60000000a00 */
[----:B------:R-:W-:-:S04]  /*4aa0*/  UIMAD.WIDE.U32 UR6, UR11, UR22, URZ ;  /* 0x000000160b0672a5 */ /* 0x000fc8000f8e003f */
[----:B------:R-:W-:-:S04]  /*4ab0*/  @UP0 USHF.R.U32.HI UR11, URZ, UR23, UR7 ;  /* 0x000000173f0b0299 */ /* 0x000fc80008011607 */
[----:B------:R-:W-:Y:S01]  /*4ac0*/  ULOP3.LUT UR11, URZ, UR11, URZ, 0x33, !UPT ;  /* 0x0000000b3f0b7292 */ /* 0x000fe2000f8e333f */
[----:B------:R-:W-:Y:S11]  /*4ad0*/  BRA `(.L_x_1903) ;  /* 0x0000000000147947 */ /* 0x000ff60003800000 */
.L_x_1902:
[----:B------:R-:W-:Y:S02]  /*4ae0*/  ULDC UR18, c[0x0][0x9e4] ;  /* 0x0002790000127ab9 */ /* 0x000fe40000000800 */
[----:B------:R-:W-:-:S11]  /*4af0*/  UISETP.NE.AND UP0, UPT, UR18, 0x1, UPT ;  /* 0x000000011200788c */ /* 0x000fd6000bf05270 */
[----:B------:R-:W-:Y:S02]  /*4b00*/  @UP0 ULDC.64 UR22, c[0x0][0x9e8] ;  /* 0x00027a0000160ab9 */ /* 0x000fe40000000a00 */
[----:B------:R-:W-:-:S04]  /*4b10*/  UIMAD.WIDE.U32 UR6, UR11, UR22, URZ ;  /* 0x000000160b0672a5 */ /* 0x000fc8000f8e003f */
[----:B------:R-:W-:-:S12]  /*4b20*/  @UP0 USHF.R.U32.HI UR11, URZ, UR23, UR7 ;  /* 0x000000173f0b0299 */ /* 0x000fd80008011607 */
.L_x_1903:
[----:B------:R-:W-:-:S04]  /*4b30*/  UIMAD UR11, UR11, UR18, UR18 ;  /* 0x000000120b0b72a4 */ /* 0x000fc8000f8e0212 */
[----:B------:R-:W-:-:S04]  /*4b40*/  UISETP.LT.AND UP0, UPT, UR10, UR11, UPT ;  /* 0x0000000b0a00728c */ /* 0x000fc8000bf01270 */
[----:B------:R-:W-:-:S12]  /*4b50*/  USEL UR10, UR10, UR11, UP0 ;  /* 0x0000000b0a0a7287 */ /* 0x000fd80008000000 */
.L_x_1901:
[----:B------:R-:W-:-:S04]  /*4b60*/  UIMAD.WIDE UR6, UR10, 0x2aaaaaab, URZ ;  /* 0x2aaaaaab0a0678a5 */ /* 0x000fc8000f8e023f */
[----:B------:R-:W-:-:S04]  /*4b70*/  USHF.R.U32.HI UR6, URZ, 0x1f, UR7 ;  /* 0x0000001f3f067899 */ /* 0x000fc80008011607 */
[----:B------:R-:W-:-:S04]  /*4b80*/  ULEA.HI.SX32 UR6, UR7, UR6, 0x1c ;  /* 0x0000000607067291 */ /* 0x000fc8000f8fe23f */
[----:B------:R-:W-:-:S04]  /*4b90*/  UISETP.LT.AND UP0, UPT, UR44, UR6, UPT ;  /* 0x000000062c00728c */ /* 0x000fc8000bf01270 */
[----:B------:R-:W-:-:S06]  /*4ba0*/  USEL UR6, UR44, UR6, !UP0 ;  /* 0x000000062c067287 */ /* 0x000fcc000c000000 */
[----:B------:R-:W-:-:S13]  /*4bb0*/  ISETP.GE.AND P1, PT, R6, UR6, PT ;  /* 0x0000000606007c0c */ /* 0x000fda000bf26270 */
[----:B------:R-:W-:Y:S05]  /*4bc0*/  @!P1 BRA `(.L_x_1904) ;  /* 0x0000003400909947 */ /* 0x000fea0003800000 */
[----:B------:R-:W-:Y:S01]  /*4bd0*/  IMAD.MOV.U32 R10, RZ, RZ, R5 ;  /* 0x000000ffff0a7224 */ /* 0x000fe200078e0005 */
[----:B------:R-:W-:Y:S01]  /*4be0*/  ULDC UR27, c[0x0][0x9e4] ;  /* 0x00027900001b7ab9 */ /* 0x000fe20000000800 */
[----:B0-----:R-:W-:Y:S01]  /*4bf0*/  IMAD.MOV.U32 R9, RZ, RZ, R4 ;  /* 0x000000ffff097224 */ /* 0x001fe200078e0004 */
[----:B------:R-:W-:Y:S01]  /*4c00*/  ULDC UR25, c[0x0][0x9dc] ;  /* 0x0002770000197ab9 */ /* 0x000fe20000000800 */
[----:B------:R-:W-:Y:S01]  /*4c10*/  ULDC UR26, c[0x0][0x9d8] ;  /* 0x00027600001a7ab9 */ /* 0x000fe20000000800 */
[----:B------:R-:W-:Y:S01]  /*4c20*/  ULDC UR29, c[0x0][0x988] ;  /* 0x00026200001d7ab9 */ /* 0x000fe20000000800 */
[----:B------:R-:W-:-:S05]  /*4c30*/  ULDC UR28, c[0x0][0x9e0] ;  /* 0x00027800001c7ab9 */ /* 0x000fca0000000800 */
.L_x_1923:
[----:B------:R-:W-:-:S04]  /*4c40*/  UIADD3 UR38, UR38, 0x1, URZ ;  /* 0x0000000126267890 */ /* 0x000fc8000fffe03f */
[----:B------:R-:W-:-:S04]  /*4c50*/  UISETP.NE.AND UP0, UPT, UR38, 0x2, UPT ;  /* 0x000000022600788c */ /* 0x000fc8000bf05270 */
[----:B------:R-:W-:Y:S02]  /*4c60*/  USEL UR7, URZ, 0x1, UP0 ;  /* 0x000000013f077887 */ /* 0x000fe40008000000 */
[----:B------:R-:W-:Y:S02]  /*4c70*/  USEL UR38, UR38, URZ, UP0 ;  /* 0x0000003f26267287 */ /* 0x000fe40008000000 */
[----:B------:R-:W-:Y:S01]  /*4c80*/  ULOP3.LUT UR37, UR37, UR7, URZ, 0x3c, !UPT ;  /* 0x0000000725257292 */ /* 0x000fe2000f8e3c3f */
[----:B0-2---:R-:W-:Y:S11]  /*4c90*/  @!P0 BRA `(.L_x_1905) ;  /* 0x0000000000048947 */ /* 0x005ff60003800000 */
[----:B------:R-:W-:Y:S01]  /*4ca0*/  BPT.TRAP 0x1 ;  /* 0x000000040000795c */ /* 0x000fe20000300000 */
.L_x_1905:
        /* <DEDUP_REMOVED lines=9> */
.L_x_1906:
[----:B-1----:R-:W-:Y:S05]  /*4d40*/  @P1 BRA `(.L_x_1907) ;  /* 0x0000000000081947 */ /* 0x002fea0003800000 */
[----:B------:R-:W1:Y:S02]  /*4d50*/  SYNCS.PHASECHK.TRANS64.TRYWAIT P1, [UR24+0x22830], R7 ;  /* 0x02283007ff0075a7 */ /* 0x000e640008020158 */
[----:B-1----:R-:W-:Y:S05]  /*4d60*/  @!P1 BRA `(.L_x_1908) ;  /* 0x0000010400e89947 */ /* 0x002fea0003800000 */
.L_x_1907:
[----:B------:R-:W-:Y:S01]  /*4d70*/  UIMAD UR22, UR38, 0x300, UR4 ;  /* 0x00000300261678a4 */ /* 0x000fe2000f8e0204 */
[----:B------:R-:W-:Y:S01]  /*4d80*/  WARPGROUP.ARRIVE ;  /* 0x00000000000079c5 */ /* 0x000fe20000000000 */
[----:B------:R-:W-:Y:S01]  /*4d90*/  UMOV UR23, 0x40000040 ;  /* 0x4000004000177882 */ /* 0x000fe20000000000 */
[----:B------:R-:W-:Y:S01]  /*4da0*/  UMOV UR11, 0x40000040 ;  /* 0x40000040000b7882 */ /* 0x000fe20000000000 */
[----:B------:R-:W-:-:S03]  /*4db0*/  UIADD3 UR10, UR22, 0x2, URZ ;  /* 0x00000002160a7890 */ /* 0x000fc6000fffe03f */
[----:B------:R-:W2:Y:S01]  /*4dc0*/  S2R R214, SR_TID.X ;  /* 0x0000000000d67919 */ /* 0x000ea20000002100 */
[----:B------:R-:W-:Y:S01]  /*4dd0*/  UIADD3 UR14, UR22, 0x4, URZ ;  /* 0x00000004160e7890 */ /* 0x000fe2000fffe03f */
[----:B------:R-:W-:Y:S01]  /*4de0*/  UMOV UR15, 0x40000040 ;  /* 0x40000040000f7882 */ /* 0x000fe20000000000 */
[----:B------:R-:W-:Y:S01]  /*4df0*/  HGMMA.64x96x16.F32.BF16 R152, gdesc[UR20], RZ, !UPT, gsb0 ;  /* 0x01600000149879f0 */ /* 0x000fe2000c0018ff */
[----:B------:R-:W-:Y:S01]  /*4e00*/  UIADD3 UR18, UR22, 0x6, URZ ;  /* 0x0000000616127890 */ /* 0x000fe2000fffe03f */
        /* <DEDUP_REMOVED lines=16> */
.L_x_1909:
[----:B------:R-:W-:Y:S01]  /*4f10*/  ISETP.NE.AND P2, PT, R205, 0x1, PT ;  /* 0x00000001cd00780c */ /* 0x000fe20003f45270 */
[----:B------:R-:W-:Y:S01]  /*4f20*/  FMUL.FTZ R20, R159, UR26 ;  /* 0x0000001a9f147c20 */ /* 0x000fe20008410000 */
[----:B------:R-:W-:Y:S01]  /*4f30*/  FMUL.FTZ R159, R164, UR26 ;  /* 0x0000001aa49f7c20 */ /* 0x000fe20008410000 */
[----:B------:R-:W-:Y:S01]  /*4f40*/  FMUL.FTZ R164, R169, UR26 ;  /* 0x0000001aa9a47c20 */ /* 0x000fe20008410000 */
[----:B------:R-:W-:Y:S01]  /*4f50*/  FMUL.FTZ R169, R178, UR26 ;  /* 0x0000001ab2a97c20 */ /* 0x000fe20008410000 */
[----:B------:R-:W-:Y:S01]  /*4f60*/  FMUL.FTZ R178, R187, UR26 ;  /* 0x0000001abbb27c20 */ /* 0x000fe20008410000 */
[----:B------:R-:W-:Y:S01]  /*4f70*/  FMUL.FTZ R187, R192, UR26 ;  /* 0x0000001ac0bb7c20 */ /* 0x000fe20008410000 */
[----:B------:R-:W-:Y:S01]  /*4f80*/  VIADD R192, R22, UR41 ;  /* 0x0000002916c07c36 */ /* 0x000fe20008000000 */
[----:B------:R-:W3:Y:S01]  /*4f90*/  LDC R8, c[0x0][0x288] ;  /* 0x0000a200ff087b82 */ /* 0x000ee20000000800 */
[----:B------:R-:W-:Y:S01]  /*4fa0*/  FMUL.FTZ R12, R154, UR26 ;  /* 0x0000001a9a0c7c20 */ /* 0x000fe20008410000 */
[----:B------:R-:W-:Y:S01]  /*4fb0*/  FMUL.FTZ R154, R163, UR26 ;  /* 0x0000001aa39a7c20 */ /* 0x000fe20008410000 */
[----:B------:R-:W-:Y:S01]  /*4fc0*/  FMUL.FTZ R163, R168, UR26 ;  /* 0x0000001aa8a37c20 */ /* 0x000fe20008410000 */
[----:B------:R-:W-:Y:S01]  /*4fd0*/  FMUL.FTZ R21, R156, UR26 ;  /* 0x0000001a9c157c20 */ /* 0x000fe20008410000 */
[----:B------:R-:W-:Y:S01]  /*4fe0*/  FMUL.FTZ R168, R173, UR26 ;  /* 0x0000001aada87c20 */ /* 0x000fe20008410000 */
[----:B------:R-:W-:Y:S01]  /*4ff0*/  FMUL.FTZ R11, R152, UR26 ;  /* 0x0000001a980b7c20 */ /* 0x000fe20008410000 */
[----:B------:R-:W-:Y:S01]  /*5000*/  FMUL.FTZ R14, R153, UR26 ;  /* 0x0000001a990e7c20 */ /* 0x000fe20008410000 */
[----:B------:R-:W4:Y:S01]  /*5010*/  @P2 LDC R5, c[0x0][0x44c] ;  /* 0x00011300ff052b82 */ /* 0x000f220000000800 */
[----:B------:R-:W-:Y:S01]  /*5020*/  FMUL.FTZ R13, R155, UR26 ;  /* 0x0000001a9b0d7c20 */ /* 0x000fe20008410000 */
[----:B------:R-:W-:Y:S01]  /*5030*/  FMUL.FTZ R15, R158, UR26 ;  /* 0x0000001a9e0f7c20 */ /* 0x000fe20008410000 */
[----:B------:R-:W-:Y:S01]  /*5040*/  FMUL.FTZ R156, R161, UR26 ;  /* 0x0000001aa19c7c20 */ /* 0x000fe20008410000 */
[----:B------:R-:W-:Y:S01]  /*5050*/  FMUL.FTZ R173, R182, UR26 ;  /* 0x0000001ab6ad7c20 */ /* 0x000fe20008410000 */
[----:B------:R-:W-:Y:S01]  /*5060*/  UIADD3 UR10, UR24, 0x22840, URZ ;  /* 0x00022840180a7890 */ /* 0x000fe2000fffe03f */
[----:B------:R-:W-:Y:S01]  /*5070*/  FMUL.FTZ R152, R157, UR26 ;  /* 0x0000001a9d987c20 */ /* 0x000fe20008410000 */
[----:B------:R-:W-:Y:S01]  /*5080*/  FMUL.FTZ R155, R160, UR26 ;  /* 0x0000001aa09b7c20 */ /* 0x000fe20008410000 */
[----:B-1----:R-:W1:Y:S01]  /*5090*/  @P2 LDC R4, c[0x0][0x450] ;  /* 0x00011400ff042b82 */ /* 0x002e620000000800 */
        /* <DEDUP_REMOVED lines=9> */
[----:B------:R-:W-:-:S02]  /*5130*/  IMAD R191, R6, -0x60, RZ ;  /* 0xffffffa006bf7824 */ /* 0x000fc400078e02ff */
[----:B------:R-:W-:Y:S01]  /*5140*/  FMUL.FTZ R165, R174, UR26 ;  /* 0x0000001aaea57c20 */ /* 0x000fe20008410000 */
[----:B------:R-:W-:Y:S01]  /*5150*/  FMUL.FTZ R166, R175, UR26 ;  /* 0x0000001aafa67c20 */ /* 0x000fe20008410000 */
[----:B------:R-:W-:Y:S01]  /*5160*/  FMUL.FTZ R171, R176, UR26 ;  /* 0x0000001ab0ab7c20 */ /* 0x000fe20008410000 */
[----:B------:R-:W-:Y:S01]  /*5170*/  FMUL.FTZ R172, R177, UR26 ;  /* 0x0000001ab1ac7c20 */ /* 0x000fe20008410000 */
[----:B------:R-:W-:Y:S01]  /*5180*/  FMUL.FTZ R179, R184, UR26 ;  /* 0x0000001ab8b37c20 */ /* 0x000fe20008410000 */
[----:B----4-:R-:W-:-:S04]  /*5190*/  @P2 IMAD.HI.U32 R5, R192, R5, RZ ;  /* 0x00000005c0052227 */ /* 0x010fc800078e00ff */
[----:B------:R-:W-:Y:S01]  /*51a0*/  FMUL.FTZ R175, R180, UR26 ;  /* 0x0000001ab4af7c20 */ /* 0x000fe20008410000 */
[----:B------:R-:W-:Y:S01]  /*51b0*/  FMUL.FTZ R176, R181, UR26 ;  /* 0x0000001ab5b07c20 */ /* 0x000fe20008410000 */
[----:B------:R-:W-:Y:S01]  /*51c0*/  FMUL.FTZ R174, R183, UR26 ;  /* 0x0000001ab7ae7c20 */ /* 0x000fe20008410000 */
[----:B------:R-:W-:Y:S01]  /*51d0*/  FMUL.FTZ R177, R186, UR26 ;  /* 0x0000001abab17c20 */ /* 0x000fe20008410000 */
[----:B------:R-:W-:Y:S01]  /*51e0*/  FMUL.FTZ R184, R189, UR26 ;  /* 0x0000001abdb87c20 */ /* 0x000fe20008410000 */
[----:B------:R-:W-:Y:S01]  /*51f0*/  UPRMT UR10, UR7, 0x654, UR10 ;  /* 0x00000654070a7896 */ /* 0x000fe2000800000a */
[----:B------:R-:W-:Y:S01]  /*5200*/  FMUL.FTZ R180, R185, UR26 ;  /* 0x0000001ab9b47c20 */ /* 0x000fe20008410000 */
[----:B-1----:R-:W-:Y:S01]  /*5210*/  @P2 SHF.R.U32.HI R192, RZ, R4, R5 ;  /* 0x00000004ffc02219 */ /* 0x002fe20000011605 */
[----:B------:R-:W-:Y:S01]  /*5220*/  FMUL.FTZ R183, R188, UR26 ;  /* 0x0000001abcb77c20 */ /* 0x000fe20008410000 */
[----:B------:R-:W-:Y:S01]  /*5230*/  FMUL.FTZ R181, R190, UR26 ;  /* 0x0000001abeb57c20 */ /* 0x000fe20008410000 */
[----:B------:R-:W-:Y:S01]  /*5240*/  FMUL.FTZ R189, R193, UR26 ;  /* 0x0000001ac1bd7c20 */ /* 0x000fe20008410000 */
[----:B------:R-:W-:Y:S01]  /*5250*/  FMUL.FTZ R186, R194, UR26 ;  /* 0x0000001ac2ba7c20 */ /* 0x000fe20008410000 */
[----:B------:R-:W1:Y:S01]  /*5260*/  SHFL.IDX PT, R215, R192, RZ, 0x1c1f ;  /* 0x001c1fffc0d77589 */ /* 0x000e6200000e0000 */
[----:B------:R-:W-:Y:S01]  /*5270*/  FMUL.FTZ R185, R195, UR26 ;  /* 0x0000001ac3b97c20 */ /* 0x000fe20008410000 */
[----:B------:R-:W-:Y:S01]  /*5280*/  FMUL.FTZ R193, R196, UR26 ;  /* 0x0000001ac4c17c20 */ /* 0x000fe20008410000 */
[----:B------:R-:W-:Y:S01]  /*5290*/  FMUL.FTZ R194, R197, UR26 ;  /* 0x0000001ac5c27c20 */ /* 0x000fe20008410000 */
[----:B------:R-:W-:Y:S01]  /*52a0*/  FMUL.FTZ R188, R198, UR26 ;  /* 0x0000001ac6bc7c20 */ /* 0x000fe20008410000 */
[----:B------:R-:W-:-:S02]  /*52b0*/  VIADD R5, R191, 0x1 ;  /* 0x00000001bf057836 */ /* 0x000fc40000000000 */
[----:B------:R-:W-:Y:S01]  /*52c0*/  FMUL.FTZ R190, R199, UR26 ;  /* 0x0000001ac7be7c20 */ /* 0x000fe20008410000 */
[----:B------:R-:W-:Y:S01]  /*52d0*/  LOP3.LUT P1, RZ, R16, 0x80000, RZ, 0xc0, !PT ;  /* 0x0008000010ff7812 */ /* 0x000fe2000782c0ff */
[----:B------:R-:W4:Y:S01]  /*52e0*/  MUFU.TANH R11, R11 ;  /* 0x0000000b000b7308 */ /* 0x000f220000002400 */
[----:B------:R-:W-:Y:S01]  /*52f0*/  IMAD R5, R18, -0x2, R5 ;  /* 0xfffffffe12057824 */ /* 0x000fe200078e0205 */
[----:B------:R-:W-:Y:S01]  /*5300*/  UMOV UR15, UR25 ;  /* 0x00000019000f7c82 */ /* 0x000fe20008000000 */
[----:B------:R-:W-:Y:S01]  /*5310*/  SYNCS.ARRIVE.TRANS64.RED.A1T0 RZ, [UR10], RZ ;  /* 0x000000ffffff79a7 */ /* 0x000fe2000810040a */
[----:B------:R-:W-:Y:S02]  /*5320*/  ULOP3.LUT UR10, URZ, UR15, URZ, 0x33, !UPT ;  /* 0x0000000f3f0a7292 */ /* 0x000fe4000f8e333f */
[----:B---3--:R-:W-:Y:S02]  /*5330*/  IADD3 R5, R5, -R8, R17 ;  /* 0x8000000805057210 */ /* 0x008fe40007ffe011 */
[----:B------:R-:W3:Y:S03]  /*5340*/  MUFU.TANH R14, R14 ;  /* 0x0000000e000e7308 */ /* 0x000ee60000002400 */
[----:B------:R-:W-:-:S02]  /*5350*/  VIADD R199, R5, UR28 ;  /* 0x0000001c05c77c36 */ /* 0x000fc40008000000 */
[----:B------:R-:W-:-:S03]  /*5360*/  VIADD R198, R5, UR10 ;  /* 0x0000000a05c67c36 */ /* 0x000fc60008000000 */
[----:B------:R-:W0:Y:S01]  /*5370*/  MUFU.TANH R12, R12 ;  /* 0x0000000c000c7308 */ /* 0x000e220000002400 */
[----:B-1----:R-:W-:Y:S02]  /*5380*/  IMAD.IADD R197, R199, 0x1, R215 ;  /* 0x00000001c7c57824 */ /* 0x002fe400078e02d7 */
[----:B------:R-:W-:-:S05]  /*5390*/  IMAD.IADD R195, R215, 0x1, R198 ;  /* 0x00000001d7c37824 */ /* 0x000fca00078e02c6 */
[----:B------:R-:W1:Y:S08]  /*53a0*/  MUFU.TANH R13, R13 ;  /* 0x0000000d000d7308 */ /* 0x000e700000002400 */
        /* <DEDUP_REMOVED lines=43> */
[----:B------:R-:W0:Y:S01]  /*5660*/  MUFU.TANH R190, R190 ;  /* 0x000000be00be7308 */ /* 0x000e220000002400 */
[----:B-1-34-:R-:W-:Y:S05]  /*5670*/  @!P1 BRA `(.L_x_1910) ;  /* 0x0000000000589947 */ /* 0x01afea0003800000 */
[----:B------:R-:W-:Y:S01]  /*5680*/  IADD3 R215, R17, -R8, R215 ;  /* 0x8000000811d77210 */ /* 0x000fe20007ffe0d7 */
[----:B------:R-:W-:Y:S03]  /*5690*/  BSSY B0, `(.L_x_1911) ;  /* 0x0000010000007945 */ /* 0x000fe60003800000 */
[----:B------:R-:W-:-:S13]  /*56a0*/  ISETP.GT.AND P1, PT, R215, -0x1, PT ;  /* 0xffffffffd700780c */ /* 0x000fda0003f24270 */
[----:B------:R-:W-:Y:S05]  /*56b0*/  @P1 BRA `(.L_x_1912) ;  /* 0x0000000000201947 */ /* 0x000fea0003800000 */
[----:B------:R-:W-:Y:S01]  /*56c0*/  IMAD.U32 R196, RZ, RZ, UR27 ;  /* 0x0000001bffc47e24 */ /* 0x000fe2000f8e00ff */
[----:B------:R-:W-:-:S04]  /*56d0*/  LOP3.LUT R215, RZ, R215, RZ, 0x33, !PT ;  /* 0x000000d7ffd77212 */ /* 0x000fc800078e33ff */
[----:B------:R-:W-:-:S13]  /*56e0*/  ISETP.NE.AND P1, PT, R196, 0x1, PT ;  /* 0x00000001c400780c */ /* 0x000fda0003f25270 */
[----:B------:R-:W1:Y:S02]  /*56f0*/  @P1 LDC.64 R4, c[0x0][0x9e8] ;  /* 0x00027a00ff041b82 */ /* 0x000e640000000a00 */
[----:B-1----:R-:W-:-:S05]  /*5700*/  @P1 IMAD.HI.U32 R4, R215, R4, RZ ;  /* 0x00000004d7041227 */ /* 0x002fca00078e00ff */
[----:B------:R-:W-:-:S04]  /*5710*/  @P1 SHF.R.U32.HI R215, RZ, R5, R4 ;  /* 0x00000005ffd71219 */ /* 0x000fc80000011604 */
[----:B------:R-:W-:Y:S01]  /*5720*/  LOP3.LUT R215, RZ, R215, RZ, 0x33, !PT ;  /* 0x000000d7ffd77212 */ /* 0x000fe200078e33ff */
[----:B------:R-:W-:Y:S06]  /*5730*/  BRA `(.L_x_1913) ;  /* 0x0000000000147947 */ /* 0x000fec0003800000 */
.L_x_1912:
[----:B------:R-:W-:-:S05]  /*5740*/  IMAD.U32 R196, RZ, RZ, UR27 ;  /* 0x0000001bffc47e24 */ /* 0x000fca000f8e00ff */
[----:B------:R-:W-:-:S13]  /*5750*/  ISETP.NE.AND P1, PT, R196, 0x1, PT ;  /* 0x00000001c400780c */ /* 0x000fda0003f25270 */
[----:B------:R-:W1:Y:S02]  /*5760*/  @P1 LDC.64 R4, c[0x0][0x9e8] ;  /* 0x00027a00ff041b82 */ /* 0x000e640000000a00 */
[----:B-1----:R-:W-:-:S05]  /*5770*/  @P1 IMAD.HI.U32 R4, R215, R4, RZ ;  /* 0x00000004d7041227 */ /* 0x002fca00078e00ff */
[----:B------:R-:W-:-:S07]  /*5780*/  @P1 SHF.R.U32.HI R215, RZ, R5, R4 ;  /* 0x00000005ffd71219 */ /* 0x000fce0000011604 */
.L_x_1913:
[----:B------:R-:W-:Y:S05]  /*5790*/  BSYNC B0 ;  /* 0x0000000000007941 */ /* 0x000fea0003800000 */
.L_x_1911:
[----:B------:R-:W-:-:S04]  /*57a0*/  IMAD R4, R18, -0x2, R191 ;  /* 0xfffffffe12047824 */ /* 0x000fc800078e02bf */
[----:B------:R-:W-:-:S05]  /*57b0*/  IMAD R4, R215, R196, R4 ;  /* 0x000000c4d7047224 */ /* 0x000fca00078e0204 */
[----:B------:R-:W-:Y:S02]  /*57c0*/  VIADDMNMX R197, R4, R196, R197, PT ;  /* 0x000000c404c57246 */ /* 0x000fe400038001c5 */
[----:B------:R-:W-:-:S07]  /*57d0*/  VIMNMX R195, R195, R4, !PT ;  /* 0x00000004c3c37248 */ /* 0x000fce0007fe0100 */
.L_x_1910:
[C---:B------:R-:W-:Y:S02]  /*57e0*/  ISETP.GE.AND P2, PT, R191.reuse, 0x1, PT ;  /* 0x00000001bf00780c */ /* 0x040fe40003f46270 */
[----:B------:R-:W-:Y:S02]  /*57f0*/  LOP3.LUT R16, R16, 0xfffbffff, RZ, 0xc0, !PT ;  /* 0xfffbffff10107812 */ /* 0x000fe400078ec0ff */
[----:B------:R-:W-:Y:S02]  /*5800*/  ISETP.GE.AND P1, PT, R191, 0x2, PT ;  /* 0x00000002bf00780c */ /* 0x000fe40003f26270 */
[----:B------:R-:W-:Y:S02]  /*5810*/  ISETP.GT.AND P3, PT, R195, RZ, !P2 ;  /* 0x000000ffc300720c */ /* 0x000fe40005764270 */
[----:B------:R-:W-:Y:S02]  /*5820*/  ISETP.GE.AND P4, PT, R191, 0x9, PT ;  /* 0x00000009bf00780c */ /* 0x000fe40003f86270 */
[----:B------:R-:W-:-:S03]  /*5830*/  ISETP.LT.OR P3, PT, R197, 0x1, P3 ;  /* 0x00000001c500780c */ /* 0x000fc60001f61670 */
[----:B------:R-:W-:Y:S02]  /*5840*/  @P2 LOP3.LUT R16, R16, 0x40000, RZ, 0xfc, !PT ;  /* 0x0004000010102812 */ /* 0x000fe400078efcff */
[----:B------:R-:W-:Y:S02]  /*5850*/  ISETP.GT.AND P2, PT, R195, 0x1, !P1 ;  /* 0x00000001c300780c */ /* 0x000fe40004f44270 */
[----:B------:R-:W-:Y:S02]  /*5860*/  FSEL R196, R11, -INF , !P3 ;  /* 0xff8000000bc47808 */ /* 0x000fe40005800000 */
[----:B------:R-:W-:Y:S01]  /*5870*/  ISETP.LT.OR P2, PT, R197, 0x2, P2 ;  /* 0x00000002c500780c */ /* 0x000fe20001741670 */
[----:B------:R-:W1:Y:S01]  /*5880*/  SHFL.IDX PT, R11, R192, 0x1, 0x1c1f ;  /* 0x003c1f00c00b7f89 */ /* 0x000e6200000e0000 */
[----:B------:R-:W-:Y:S02]  /*5890*/  ISETP.GE.AND P3, PT, R191, 0xa, PT ;  /* 0x0000000abf00780c */ /* 0x000fe40003f66270 */
[----:B------:R-:W-:-:S02]  /*58a0*/  LOP3.LUT R16, R16, 0xfffffffd, RZ, 0xc0, !PT ;  /* 0xfffffffd10107812 */ /* 0x000fc400078ec0ff */
[----:B------:R-:W-:Y:S02]  /*58b0*/  FSEL R14, R14, -INF , !P2 ;  /* 0xff8000000e0e7808 */ /* 0x000fe40005000000 */
[----:B------:R-:W-:Y:S02]  /*58c0*/  ISETP.GT.AND P2, PT, R195, 0x8, !P4 ;  /* 0x00000008c300780c */ /* 0x000fe40006744270 */
[----:B------:R-:W-:Y:S02]  /*58d0*/  @P4 LOP3.LUT R16, R16, 0x2, RZ, 0xfc, !PT ;  /* 0x0000000210104812 */ /* 0x000fe400078efcff */
[----:B------:R-:W-:Y:S02]  /*58e0*/  ISETP.LT.OR P2, PT, R197, 0x9, P2 ;  /* 0x00000009c500780c */ /* 0x000fe40001741670 */
[----:B------:R-:W-:Y:S02]  /*58f0*/  LOP3.LUT R16, R16, 0xfffffffb, RZ, 0xc0, !PT ;  /* 0xfffffffb10107812 */ /* 0x000fe400078ec0ff */
[----:B0-----:R-:W-:-:S02]  /*5900*/  FSEL R21, R21, -INF , !P2 ;  /* 0xff80000015157808 */ /* 0x001fc40005000000 */
[----:B------:R-:W-:Y:S02]  /*5910*/  @P3 LOP3.LUT R16, R16, 0x4, RZ, 0xfc, !PT ;  /* 0x0000000410103812 */ /* 0x000fe400078efcff */
[----:B------:R-:W-:Y:S02]  /*5920*/  ISETP.GT.AND P2, PT, R195, 0x9, !P3 ;  /* 0x00000009c300780c */ /* 0x000fe40005f44270 */
[----:B------:R-:W-:Y:S02]  /*5930*/  ISETP.GE.AND P3, PT, R191, 0x11, PT ;  /* 0x00000011bf00780c */ /* 0x000fe40003f66270 */
[----:B------:R-:W-:Y:S01]  /*5940*/  ISETP.LT.OR P2, PT, R197, 0xa, P2 ;  /* 0x0000000ac500780c */ /* 0x000fe20001741670 */
[--C-:B-1----:R-:W-:Y:S01]  /*5950*/  IMAD.IADD R199, R199, 0x1, R11.reuse ;  /* 0x00000001c7c77824 */ /* 0x102fe200078e020b */
[----:B------:R-:W-:Y:S01]  /*5960*/  LOP3.LUT R16, R16, 0xfffffff7, RZ, 0xc0, !PT ;  /* 0xfffffff710107812 */ /* 0x000fe200078ec0ff */
[----:B------:R-:W-:Y:S01]  /*5970*/  IMAD.IADD R198, R198, 0x1, R11 ;  /* 0x00000001c6c67824 */ /* 0x000fe200078e020b */
[----:B------:R-:W-:-:S02]  /*5980*/  FSEL R152, R152, -INF , !P2 ;  /* 0xff80000098987808 */ /* 0x000fc40005000000 */
[----:B------:R-:W-:-:S04]  /*5990*/  ISETP.GT.AND P2, PT, R195, 0x10, !P3 ;  /* 0x00000010c300780c */ /* 0x000fc80005f44270 */
[----:B------:R-:W-:Y:S02]  /*59a0*/  ISETP.LT.OR P2, PT, R197, 0x11, P2 ;  /* 0x00000011c500780c */ /* 0x000fe40001741670 */
[----:B------:R-:W-:Y:S02]  /*59b0*/  @P3 LOP3.LUT R16, R16, 0x8, RZ, 0xfc, !PT ;  /* 0x0000000810103812 */ /* 0x000fe400078efcff */
[----:B------:R-:W-:Y:S02]  /*59c0*/  ISETP.GE.AND P3, PT, R191, 0x12, PT ;  /* 0x00000012bf00780c */ /* 0x000fe40003f66270 */
[----:B------:R-:W-:Y:S02]  /*59d0*/  LOP3.LUT R16, R16, 0xffffffef, RZ, 0xc0, !PT ;  /* 0xffffffef10107812 */ /* 0x000fe400078ec0ff */
[----:B------:R-:W-:Y:S02]  /*59e0*/  FSEL R155, R155, -INF , !P2 ;  /* 0xff8000009b9b7808 */ /* 0x000fe40005000000 */
[----:B------:R-:W-:-:S04]  /*59f0*/  ISETP.GT.AND P2, PT, R195, 0x11, !P3 ;  /* 0x00000011c300780c */ /* 0x000fc80005f44270 */
[----:B------:R-:W-:-:S03]  /*5a00*/  ISETP.LT.OR P2, PT, R197, 0x12, P2 ;  /* 0x00000012c500780c */ /* 0x000fc60001741670 */
        /* <DEDUP_REMOVED lines=68> */
[----:B------:R-:W-:Y:S02]  /*5e50*/  FSEL R179, R179, -INF , !P2 ;  /* 0xff800000b3b37808 */ /* 0x000fe40005000000 */
[----:B------:R-:W-:Y:S02]  /*5e60*/  LOP3.LUT R16, R16, 0xffffffbf, RZ, 0xc0, !PT ;  /* 0xffffffbf10107812 */ /* 0x000fe400078ec0ff */
[----:B------:R-:W-:-:S04]  /*5e70*/  ISETP.GT.AND P2, PT, R195, 0x41, !P3 ;  /* 0x00000041c300780c */ /* 0x000fc80005f44270 */
[----:B------:R-:W-:-:S03]  /*5e80*/  ISETP.LT.OR P2, PT, R197, 0x42, P2 ;  /* 0x00000042c500780c */ /* 0x000fc60001741670 */
[----:B------:R-:W-:Y:S02]  /*5e90*/  @P3 LOP3.LUT R16, R16, 0x40, RZ, 0xfc, !PT ;  /* 0x0000004010103812 */ /* 0x000fe400078efcff */
[----:B------:R-:W-:Y:S02]  /*5ea0*/  ISETP.GE.AND P3, PT, R191, 0x49, PT ;  /* 0x00000049bf00780c */ /* 0x000fe40003f66270 */
[----:B------:R-:W-:Y:S02]  /*5eb0*/  FSEL R180, R180, -INF , !P2 ;  /* 0xff800000b4b47808 */ /* 0x000fe40005000000 */
[----:B------:R-:W-:Y:S02]  /*5ec0*/  ISETP.GT.AND P2, PT, R195, 0x48, !P3 ;  /* 0x00000048c300780c */ /* 0x000fe40005f44270 */
[----:B------:R-:W-:Y:S02]  /*5ed0*/  LOP3.LUT R16, R16, 0xffffffdf, RZ, 0xc0, !PT ;  /* 0xffffffdf10107812 */ /* 0x000fe400078ec0ff */
[----:B------:R-:W-:-:S04]  /*5ee0*/  ISETP.LT.OR P2, PT, R197, 0x49, P2 ;  /* 0x00000049c500780c */ /* 0x000fc80001741670 */
[----:B------:R-:W-:Y:S02]  /*5ef0*/  FSEL R183, R183, -INF , !P2 ;  /* 0xff800000b7b77808 */ /* 0x000fe40005000000 */
[----:B------:R-:W-:Y:S02]  /*5f00*/  ISETP.GE.AND P2, PT, R191, 0x4a, PT ;  /* 0x0000004abf00780c */ /* 0x000fe40003f46270 */
[----:B------:R-:W-:Y:S02]  /*5f10*/  @P3 LOP3.LUT R16, R16, 0x20, RZ, 0xfc, !PT ;  /* 0x0000002010103812 */ /* 0x000fe400078efcff */
[----:B------:R-:W-:Y:S02]  /*5f20*/  ISETP.GT.AND P3, PT, R195, 0x49, !P2 ;  /* 0x00000049c300780c */ /* 0x000fe40005764270 */
[----:B------:R-:W-:Y:S02]  /*5f30*/  LOP3.LUT R16, R16, 0xfffffffe, RZ, 0xc0, !PT ;  /* 0xfffffffe10107812 */ /* 0x000fe400078ec0ff */
[----:B------:R-:W-:-:S04]  /*5f40*/  ISETP.LT.OR P3, PT, R197, 0x4a, P3 ;  /* 0x0000004ac500780c */ /* 0x000fc80001f61670 */
        /* <DEDUP_REMOVED lines=13> */
[----:B------:R-:W-:-:S13]  /*6020*/  ISETP.GE.AND P6, PT, R191, 0x5a, PT ;  /* 0x0000005abf00780c */ /* 0x000fda0003fc6270 */
[----:B------:R-:W-:Y:S02]  /*6030*/  @P6 LOP3.LUT R16, R16, 0x1, RZ, 0xfc, !PT ;  /* 0x0000000110106812 */ /* 0x000fe400078efcff */
[----:B------:R-:W-:-:S04]  /*6040*/  ISETP.GT.AND P6, PT, R195, 0x59, !P6 ;  /* 0x00000059c300780c */ /* 0x000fc800077c4270 */
[----:B------:R-:W-:-:S04]  /*6050*/  ISETP.LT.OR P6, PT, R197, 0x5a, P6 ;  /* 0x0000005ac500780c */ /* 0x000fc800037c1670 */
[----:B------:R-:W-:Y:S02]  /*6060*/  FSEL R194, R194, -INF , !P6 ;  /* 0xff800000c2c27808 */ /* 0x000fe40007000000 */
[----:B------:R-:W-:-:S13]  /*6070*/  LOP3.LUT P6, RZ, R16, 0x80000, RZ, 0xc0, !PT ;  /* 0x0008000010ff7812 */ /* 0x000fda00078cc0ff */
[----:B------:R-:W-:Y:S05]  /*6080*/  @!P6 BRA `(.L_x_1914) ;  /* 0x000000000058e947 */ /* 0x000fea0003800000 */
[----:B------:R-:W-:Y:S01]  /*6090*/  IADD3 R11, R17, -R8, R11 ;  /* 0x80000008110b7210 */ /* 0x000fe20007ffe00b */
[----:B------:R-:W-:Y:S03]  /*60a0*/  BSSY B0, `(.L_x_1915) ;  /* 0x0000010000007945 */ /* 0x000fe60003800000 */
[----:B------:R-:W-:-:S13]  /*60b0*/  ISETP.GT.AND P6, PT, R11, -0x1, PT ;  /* 0xffffffff0b00780c */ /* 0x000fda0003fc4270 */
[----:B------:R-:W-:Y:S05]  /*60c0*/  @P6 BRA `(.L_x_1916) ;  /* 0x0000000000206947 */ /* 0x000fea0003800000 */
[----:B------:R-:W-:Y:S01]  /*60d0*/  IMAD.U32 R192, RZ, RZ, UR27 ;  /* 0x0000001bffc07e24 */ /* 0x000fe2000f8e00ff */
[----:B------:R-:W-:-:S04]  /*60e0*/  LOP3.LUT R11, RZ, R11, RZ, 0x33, !PT ;  /* 0x0000000bff0b7212 */ /* 0x000fc800078e33ff */
[----:B------:R-:W-:-:S13]  /*60f0*/  ISETP.NE.AND P6, PT, R192, 0x1, PT ;  /* 0x00000001c000780c */ /* 0x000fda0003fc5270 */
[----:B------:R-:W0:Y:S02]  /*6100*/  @P6 LDC.64 R4, c[0x0][0x9e8] ;  /* 0x00027a00ff046b82 */ /* 0x000e240000000a00 */
[----:B0-----:R-:W-:-:S05]  /*6110*/  @P6 IMAD.HI.U32 R4, R11, R4, RZ ;  /* 0x000000040b046227 */ /* 0x001fca00078e00ff */
[----:B------:R-:W-:-:S04]  /*6120*/  @P6 SHF.R.U32.HI R11, RZ, R5, R4 ;  /* 0x00000005ff0b6219 */ /* 0x000fc80000011604 */
[----:B------:R-:W-:Y:S01]  /*6130*/  LOP3.LUT R11, RZ, R11, RZ, 0x33, !PT ;  /* 0x0000000bff0b7212 */ /* 0x000fe200078e33ff */
[----:B------:R-:W-:Y:S06]  /*6140*/  BRA `(.L_x_1917) ;  /* 0x0000000000147947 */ /* 0x000fec0003800000 */
.L_x_1916:
[----:B------:R-:W-:-:S05]  /*6150*/  IMAD.U32 R192, RZ, RZ, UR27 ;  /* 0x0000001bffc07e24 */ /* 0x000fca000f8e00ff */
[----:B------:R-:W-:-:S13]  /*6160*/  ISETP.NE.AND P6, PT, R192, 0x1, PT ;  /* 0x00000001c000780c */ /* 0x000fda0003fc5270 */
[----:B------:R-:W0:Y:S02]  /*6170*/  @P6 LDC.64 R4, c[0x0][0x9e8] ;  /* 0x00027a00ff046b82 */ /* 0x000e240000000a00 */
[----:B0-----:R-:W-:-:S05]  /*6180*/  @P6 IMAD.HI.U32 R4, R11, R4, RZ ;  /* 0x000000040b046227 */ /* 0x001fca00078e00ff */
[----:B------:R-:W-:-:S07]  /*6190*/  @P6 SHF.R.U32.HI R11, RZ, R5, R4 ;  /* 0x00000005ff0b6219 */ /* 0x000fce0000011604 */
.L_x_1917:
[----:B------:R-:W-:Y:S05]  /*61a0*/  BSYNC B0 ;  /* 0x0000000000007941 */ /* 0x000fea0003800000 */
.L_x_1915:
[----:B------:R-:W-:-:S04]  /*61b0*/  IMAD R191, R18, -0x2, R191 ;  /* 0xfffffffe12bf7824 */ /* 0x000fc800078e02bf */
[----:B------:R-:W-:-:S05]  /*61c0*/  IMAD R11, R11, R192, R191 ;  /* 0x000000c00b0b7224 */ /* 0x000fca00078e02bf */
[----:B------:R-:W-:Y:S02]  /*61d0*/  VIADDMNMX R199, R11, R192, R199, PT ;  /* 0x000000c00bc77246 */ /* 0x000fe400038001c7 */
[----:B------:R-:W-:-:S07]  /*61e0*/  VIMNMX R198, R198, R11, !PT ;  /* 0x0000000bc6c67248 */ /* 0x000fce0007fe0100 */
.L_x_1914:
[----:B------:R-:W-:Y:S01]  /*61f0*/  ISETP.GT.AND P1, PT, R198, 0x1, !P1 ;  /* 0x00000001c600780c */ /* 0x000fe20004f24270 */
[----:B------:R-:W-:Y:S01]  /*6200*/  UMOV UR14, UR29 ;  /* 0x0000001d000e7c82 */ /* 0x000fe20008000000 */
[----:B------:R-:W-:Y:S02]  /*6210*/  LOP3.LUT P6, RZ, R16, 0x10000, RZ, 0xc0, !PT ;  /* 0x0001000010ff7812 */ /* 0x000fe400078cc0ff */
[----:B------:R-:W-:Y:S02]  /*6220*/  ISETP.LT.OR P1, PT, R199, 0x2, P1 ;  /* 0x00000002c700780c */ /* 0x000fe40000f21670 */
[----:B------:R-:W-:Y:S02]  /*6230*/  FMNMX.FTZ R5, R196, R9, !PT ;  /* 0x00000009c4057209 */ /* 0x000fe40007810000 */
[----:B------:R-:W-:Y:S02]  /*6240*/  FSEL R13, R13, -INF , !P1 ;  /* 0xff8000000d0d7808 */ /* 0x000fe40004800000 */
[----:B------:R-:W-:-:S02]  /*6250*/  LOP3.LUT P1, RZ, R16, 0x2, RZ, 0xc0, !PT ;  /* 0x0000000210ff7812 */ /* 0x000fc4000782c0ff */
[----:B------:R-:W-:Y:S02]  /*6260*/  FMNMX.FTZ R4, R14, R5, !PT ;  /* 0x000000050e047209 */ /* 0x000fe40007810000 */
[----:B------:R-:W-:Y:S02]  /*6270*/  ISETP.GT.AND P1, PT, R198, 0x8, !P1 ;  /* 0x00000008c600780c */ /* 0x000fe40004f24270 */
[----:B------:R-:W-:Y:S02]  /*6280*/  FMNMX.FTZ R5, R21, R4, !PT ;  /* 0x0000000415057209 */ /* 0x000fe40007810000 */
[----:B------:R-:W-:Y:S02]  /*6290*/  ISETP.LT.OR P1, PT, R199, 0x9, P1 ;  /* 0x00000009c700780c */ /* 0x000fe40000f21670 */
[----:B------:R-:W-:Y:S02]  /*62a0*/  FMNMX.FTZ R4, R152, R5, !PT ;  /* 0x0000000598047209 */ /* 0x000fe40007810000 */
[----:B------:R-:W-:-:S02]  /*62b0*/  FSEL R15, R15, -INF , !P1 ;  /* 0xff8000000f0f7808 */ /* 0x000fc40004800000 */
[----:B------:R-:W-:Y:S02]  /*62c0*/  LOP3.LUT P1, RZ, R16, 0x4, RZ, 0xc0, !PT ;  /* 0x0000000410ff7812 */ /* 0x000fe4000782c0ff */
[----:B------:R-:W-:Y:S02]  /*62d0*/  FMNMX.FTZ R5, R155, R4, !PT ;  /* 0x000000049b057209 */ /* 0x000fe40007810000 */
[----:B------:R-:W-:Y:S02]  /*62e0*/  ISETP.GT.AND P1, PT, R198, 0x9, !P1 ;  /* 0x00000009c600780c */ /* 0x000fe40004f24270 */
[----:B------:R-:W-:Y:S02]  /*62f0*/  FMNMX.FTZ R4, R156, R5, !PT ;  /* 0x000000059c047209 */ /* 0x000fe40007810000 */
[----:B------:R-:W-:Y:S02]  /*6300*/  ISETP.LT.OR P1, PT, R199, 0xa, P1 ;  /* 0x0000000ac700780c */ /* 0x000fe40000f21670 */
[----:B------:R-:W-:-:S02]  /*6310*/  FMNMX.FTZ R5, R159, R4, !PT ;  /* 0x000000049f057209 */ /* 0x000fc40007810000 */
[----:B------:R-:W-:Y:S02]  /*6320*/  FSEL R20, R20, -INF , !P1 ;  /* 0xff80000014147808 */ /* 0x000fe40004800000 */
[----:B------:R-:W-:Y:S02]  /*6330*/  LOP3.LUT P1, RZ, R16, 0x8, RZ, 0xc0, !PT ;  /* 0x0000000810ff7812 */ /* 0x000fe4000782c0ff */
[----:B------:R-:W-:Y:S02]  /*6340*/  FMNMX.FTZ R4, R160, R5, !PT ;  /* 0x00000005a0047209 */ /* 0x000fe40007810000 */
[----:B------:R-:W-:Y:S02]  /*6350*/  ISETP.GT.AND P1, PT, R198, 0x10, !P1 ;  /* 0x00000010c600780c */ /* 0x000fe40004f24270 */
[----:B------:R-:W-:Y:S02]  /*6360*/  FMNMX.FTZ R5, R163, R4, !PT ;  /* 0x00000004a3057209 */ /* 0x000fe40007810000 */
[----:B------:R-:W-:-:S02]  /*6370*/  ISETP.LT.OR P1, PT, R199, 0x11, P1 ;  /* 0x00000011c700780c */ /* 0x000fc40000f21670 */
[----:B------:R-:W-:Y:S02]  /*6380*/  FMNMX.FTZ R4, R164, R5, !PT ;  /* 0x00000005a4047209 */ /* 0x000fe40007810000 */
[----:B------:R-:W-:Y:S02]  /*6390*/  FSEL R153, R153, -INF , !P1 ;  /* 0xff80000099997808 */ /* 0x000fe40004800000 */
[----:B------:R-:W-:Y:S02]  /*63a0*/  LOP3.LUT P1, RZ, R16, 0x10, RZ, 0xc0, !PT ;  /* 0x0000001010ff7812 */ /* 0x000fe4000782c0ff */
[----:B------:R-:W-:Y:S02]  /*63b0*/  FMNMX.FTZ R5, R167, R4, !PT ;  /* 0x00000004a7057209 */ /* 0x000fe40007810000 */
[----:B------:R-:W-:Y:S02]  /*63c0*/  ISETP.GT.AND P1, PT, R198, 0x11, !P1 ;  /* 0x00000011c600780c */ /* 0x000fe40004f24270 */
[----:B------:R-:W-:-:S02]  /*63d0*/  FMNMX.FTZ R4, R168, R5, !PT ;  /* 0x00000005a8047209 */ /* 0x000fc40007810000 */
[----:B------:R-:W-:Y:S02]  /*63e0*/  ISETP.LT.OR P1, PT, R199, 0x12, P1 ;  /* 0x00000012c700780c */ /* 0x000fe40000f21670 */
[----:B------:R-:W-:Y:S02]  /*63f0*/  FMNMX.FTZ R5, R171, R4, !PT ;  /* 0x00000004ab057209 */ /* 0x000fe40007810000 */
[----:B------:R-:W-:Y:S02]  /*6400*/  FSEL R154, R154, -INF , !P1 ;  /* 0xff8000009a9a7808 */ /* 0x000fe40004800000 */
[----:B------:R-:W-:Y:S02]  /*6410*/  LOP3.LUT P1, RZ, R16, 0x20000, RZ, 0xc0, !PT ;  /* 0x0002000010ff7812 */ /* 0x000fe4000782c0ff */
[----:B------:R-:W-:Y:S02]  /*6420*/  FMNMX.FTZ R4, R172, R5, !PT ;  /* 0x00000005ac047209 */ /* 0x000fe40007810000 */
[----:B------:R-:W-:-:S02]  /*6430*/  ISETP.GT.AND P1, PT, R198, 0x18, !P1 ;  /* 0x00000018c600780c */ /* 0x000fc40004f24270 */
[----:B------:R-:W-:Y:S02]  /*6440*/  FMNMX.FTZ R5, R175, R4, !PT ;  /* 0x00000004af057209 */ /* 0x000fe40007810000 */
[----:B------:R-:W-:Y:S02]  /*6450*/  ISETP.LT.OR P1, PT, R199, 0x19, P1 ;  /* 0x00000019c700780c */ /* 0x000fe40000f21670 */
[----:B------:R-:W-:Y:S02]  /*6460*/  FMNMX.FTZ R4, R176, R5, !PT ;  /* 0x00000005b0047209 */ /* 0x000fe40007810000 */
[----:B------:R-:W-:Y:S02]  /*6470*/  FSEL R157, R157, -INF , !P1 ;  /* 0xff8000009d9d7808 */ /* 0x000fe40004800000 */
        /* <DEDUP_REMOVED lines=12> */
[----:B------:R-:W-:Y:S02]  /*6540*/  LOP3.LUT P1, RZ, R16, 0x4000, RZ, 0xc0, !PT ;  /* 0x0000400010ff7812 */ /* 0x000fe4000782c0ff */
[----:B------:R-:W-:-:S02]  /*6550*/  FMNMX.FTZ R4, R189, R4, !PT ;  /* 0x00000004bd047209 */ /* 0x000fc40007810000 */
[----:B------:R-:W-:Y:S02]  /*6560*/  ISETP.GT.AND P1, PT, R198, 0x21, !P1 ;  /* 0x00000021c600780c */ /* 0x000fe40004f24270 */
[----:B------:R-:W-:Y:S02]  /*6570*/  FMNMX.FTZ R5, R193, R4, !PT ;  /* 0x00000004c1057209 */ /* 0x000fe40007810000 */
[----:B------:R-:W-:Y:S02]  /*6580*/  ISETP.LT.OR P1, PT, R199, 0x22, P1 ;  /* 0x00000022c700780c */ /* 0x000fe40000f21670 */
[----:B------:R-:W-:Y:S02]  /*6590*/  FMNMX.FTZ R5, R194, R5, !PT ;  /* 0x00000005c2057209 */ /* 0x000fe40007810000 */
[----:B------:R-:W-:Y:S02]  /*65a0*/  FSEL R162, R162, -INF , !P1 ;  /* 0xff800000a2a27808 */ /* 0x000fe40004800000 */
[C---:B------:R-:W-:Y:S01]  /*65b0*/  LOP3.LUT P1, RZ, R16.reuse, 0x2000, RZ, 0xc0, !PT ;  /* 0x0000200010ff7812 */ /* 0x040fe2000782c0ff */
[----:B------:R-:W0:Y:S01]  /*65c0*/  SHFL.BFLY PT, R4, R5, 0x2, 0x1f ;  /* 0x0c401f0005047f89 */ /* 0x000e2200000e0000 */
[----:B------:R-:W-:-:S02]  /*65d0*/  LOP3.LUT P6, RZ, R16, 0x20, RZ, 0xc0, !PT ;  /* 0x0000002010ff7812 */ /* 0x000fc400078cc0ff */
[C---:B------:R-:W-:Y:S02]  /*65e0*/  ISETP.GT.AND P1, PT, R198.reuse, 0x28, !P1 ;  /* 0x00000028c600780c */ /* 0x040fe40004f24270 */
[----:B------:R-:W-:Y:S02]  /*65f0*/  ISETP.GT.AND P2, PT, R198, 0x49, !P2 ;  /* 0x00000049c600780c */ /* 0x000fe40005744270 */
[C---:B------:R-:W-:Y:S02]  /*6600*/  ISETP.LT.OR P1, PT, R199.reuse, 0x29, P1 ;  /* 0x00000029c700780c */ /* 0x040fe40000f21670 */
[----:B------:R-:W-:Y:S02]  /*6610*/  ISETP.LT.OR P2, PT, R199, 0x4a, P2 ;  /* 0x0000004ac700780c */ /* 0x000fe40001741670 */
[----:B------:R-:W-:Y:S02]  /*6620*/  FSEL R165, R165, -INF , !P1 ;  /* 0xff800000a5a57808 */ /* 0x000fe40004800000 */
[----:B------:R-:W-:-:S02]  /*6630*/  LOP3.LUT P1, RZ, R16, 0x1000, RZ, 0xc0, !PT ;  /* 0x0000100010ff7812 */ /* 0x000fc4000782c0ff */
[C---:B------:R-:W-:Y:S02]  /*6640*/  ISETP.GT.AND P3, PT, R198.reuse, 0x50, !P3 ;  /* 0x00000050c600780c */ /* 0x040fe40005f64270 */
[----:B------:R-:W-:Y:S02]  /*6650*/  ISETP.GT.AND P1, PT, R198, 0x29, !P1 ;  /* 0x00000029c600780c */ /* 0x000fe40004f24270 */
[----:B------:R-:W-:Y:S02]  /*6660*/  FSEL R182, R182, -INF , !P2 ;  /* 0xff800000b6b67808 */ /* 0x000fe40005000000 */
[C---:B------:R-:W-:Y:S02]  /*6670*/  ISETP.LT.OR P1, PT, R199.reuse, 0x2a, P1 ;  /* 0x0000002ac700780c */ /* 0x040fe40000f21670 */
[----:B------:R-:W-:Y:S02]  /*6680*/  ISETP.LT.OR P3, PT, R199, 0x51, P3 ;  /* 0x00000051c700780c */ /* 0x000fe40001f61670 */
[----:B------:R-:W-:-:S02]  /*6690*/  FSEL R166, R166, -INF , !P1 ;  /* 0xff800000a6a67808 */ /* 0x000fc40004800000 */
[----:B------:R-:W-:Y:S02]  /*66a0*/  LOP3.LUT P1, RZ, R16, 0x800, RZ, 0xc0, !PT ;  /* 0x0000080010ff7812 */ /* 0x000fe4000782c0ff */
[----:B0-----:R-:W-:Y:S02]  /*66b0*/  FMNMX.FTZ R192, R5, R4, !PT ;  /* 0x0000000405c07209 */ /* 0x001fe40007810000 */
[C---:B------:R-:W-:Y:S02]  /*66c0*/  ISETP.GT.AND P1, PT, R198.reuse, 0x30, !P1 ;  /* 0x00000030c600780c */ /* 0x040fe40004f24270 */
[----:B------:R-:W-:Y:S01]  /*66d0*/  ISETP.GT.AND P4, PT, R198, 0x51, !P4 ;  /* 0x00000051c600780c */ /* 0x000fe20006784270 */
[----:B------:R-:W0:Y:S01]  /*66e0*/  SHFL.BFLY PT, R11, R192, 0x1, 0x1f ;  /* 0x0c201f00c00b7f89 */ /* 0x000e2200000e0000 */
[----:B------:R-:W-:Y:S02]  /*66f0*/  ISETP.LT.OR P1, PT, R199, 0x31, P1 ;  /* 0x00000031c700780c */ /* 0x000fe40000f21670 */
[----:B------:R-:W-:-:S02]  /*6700*/  FSEL R186, R186, -INF , !P3 ;  /* 0xff800000baba7808 */ /* 0x000fc40005800000 */
[----:B------:R-:W-:Y:S02]  /*6710*/  FSEL R169, R169, -INF , !P1 ;  /* 0xff800000a9a97808 */ /* 0x000fe40004800000 */
[----:B------:R-:W-:Y:S02]  /*6720*/  LOP3.LUT P1, RZ, R16, 0x400, RZ, 0xc0, !PT ;  /* 0x0000040010ff7812 */ /* 0x000fe4000782c0ff */
[C---:B------:R-:W-:Y:S02]  /*6730*/  ISETP.GT.AND P5, PT, R198.reuse, 0x58, !P5 ;  /* 0x00000058c600780c */ /* 0x040fe40006fa4270 */
[----:B------:R-:W-:Y:S02]  /*6740*/  ISETP.GT.AND P1, PT, R198, 0x31, !P1 ;  /* 0x00000031c600780c */ /* 0x000fe40004f24270 */
[C---:B------:R-:W-:Y:S02]  /*6750*/  ISETP.LT.OR P4, PT, R199.reuse, 0x52, P4 ;  /* 0x00000052c700780c */ /* 0x040fe40002781670 */
[----:B------:R-:W-:-:S02]  /*6760*/  ISETP.LT.OR P1, PT, R199, 0x32, P1 ;  /* 0x00000032c700780c */ /* 0x000fc40000f21670 */
[----:B------:R-:W-:Y:S02]  /*6770*/  ISETP.LT.OR P5, PT, R199, 0x59, P5 ;  /* 0x00000059c700780c */ /* 0x000fe40002fa1670 */
[----:B------:R-:W-:Y:S02]  /*6780*/  FSEL R170, R170, -INF , !P1 ;  /* 0xff800000aaaa7808 */ /* 0x000fe40004800000 */
[----:B------:R-:W-:Y:S02]  /*6790*/  LOP3.LUT P1, RZ, R16, 0x200, RZ, 0xc0, !PT ;  /* 0x0000020010ff7812 */ /* 0x000fe4000782c0ff */
[----:B------:R-:W-:Y:S02]  /*67a0*/  FSEL R185, R185, -INF , !P4 ;  /* 0xff800000b9b97808 */ /* 0x000fe40006000000 */
[----:B------:R-:W-:Y:S02]  /*67b0*/  ISETP.GT.AND P1, PT, R198, 0x38, !P1 ;  /* 0x00000038c600780c */ /* 0x000fe40004f24270 */
[----:B0-----:R-:W-:-:S02]  /*67c0*/  FMNMX.FTZ R4, R192, R11, !PT ;  /* 0x0000000bc0047209 */ /* 0x001fc40007810000 */
[----:B------:R-:W-:Y:S02]  /*67d0*/  ISETP.LT.OR P1, PT, R199, 0x39, P1 ;  /* 0x00000039c700780c */ /* 0x000fe40000f21670 */
[----:B------:R-:W-:Y:S02]  /*67e0*/  FSEL R188, R188, -INF , !P5 ;  /* 0xff800000bcbc7808 */ /* 0x000fe40006800000 */
[----:B------:R-:W-:Y:S02]  /*67f0*/  FSEL R173, R173, -INF , !P1 ;  /* 0xff800000adad7808 */ /* 0x000fe40004800000 */
[----:B------:R-:W-:-:S04]  /*6800*/  LOP3.LUT P1, RZ, R16, 0x100, RZ, 0xc0, !PT ;  /* 0x0000010010ff7812 */ /* 0x000fc8000782c0ff */
[----:B------:R-:W-:-:S04]  /*6810*/  ISETP.GT.AND P1, PT, R198, 0x39, !P1 ;  /* 0x00000039c600780c */ /* 0x000fc80004f24270 */
[----:B------:R-:W-:-:S04]  /*6820*/  ISETP.LT.OR P1, PT, R199, 0x3a, P1 ;  /* 0x0000003ac700780c */ /* 0x000fc80000f21670 */
        /* <DEDUP_REMOVED lines=9> */
[----:B------:R-:W-:Y:S02]  /*68c0*/  ISETP.GT.AND P1, PT, R198, 0x48, !P6 ;  /* 0x00000048c600780c */ /* 0x000fe40007724270 */
[----:B------:R-:W-:Y:S02]  /*68d0*/  LOP3.LUT P6, RZ, R16, 0x40000, RZ, 0xc0, !PT ;  /* 0x0004000010ff7812 */ /* 0x000fe400078cc0ff */
[----:B------:R-:W-:-:S04]  /*68e0*/  ISETP.LT.OR P1, PT, R199, 0x49, P1 ;  /* 0x00000049c700780c */ /* 0x000fc80000f21670 */
[----:B------:R-:W-:Y:S02]  /*68f0*/  FSEL R181, R181, -INF , !P1 ;  /* 0xff800000b5b57808 */ /* 0x000fe40004800000 */
[----:B------:R-:W-:Y:S02]  /*6900*/  ISETP.GT.AND P1, PT, R198, RZ, !P6 ;  /* 0x000000ffc600720c */ /* 0x000fe40007724270 */
[----:B------:R-:W-:Y:S02]  /*6910*/  LOP3.LUT P6, RZ, R16, 0x1, RZ, 0xc0, !PT ;  /* 0x0000000110ff7812 */ /* 0x000fe400078cc0ff */
[----:B------:R-:W-:Y:S02]  /*6920*/  ISETP.LT.OR P1, PT, R199, 0x1, P1 ;  /* 0x00000001c700780c */ /* 0x000fe40000f21670 */
[----:B------:R-:W-:Y:S02]  /*6930*/  ISETP.GT.AND P2, PT, R198, 0x59, !P6 ;  /* 0x00000059c600780c */ /* 0x000fe40007744270 */
[----:B------:R-:W-:Y:S01]  /*6940*/  FSEL R11, R12, -INF , !P1 ;  /* 0xff8000000c0b7808 */ /* 0x000fe20004800000 */
[C---:B------:R-:W-:Y:S01]  /*6950*/  FMUL.FTZ R12, R4.reuse, UR14 ;  /* 0x0000000e040c7c20 */ /* 0x040fe20008410000 */
[----:B------:R-:W-:-:S02]  /*6960*/  FSETP.NEU.FTZ.AND P1, PT, R4, -INF , PT ;  /* 0xff8000000400780b */ /* 0x000fc40003f3d000 */
[----:B------:R-:W-:Y:S02]  /*6970*/  FMNMX.FTZ R192, R11, R10, !PT ;  /* 0x0000000a0bc07209 */ /* 0x000fe40007810000 */
[----:B------:R-:W-:Y:S02]  /*6980*/  FSEL R12, R12, RZ, P1 ;  /* 0x000000ff0c0c7208 */ /* 0x000fe40000800000 */
[----:B------:R-:W-:Y:S02]  /*6990*/  FMNMX.FTZ R192, R13, R192, !PT ;  /* 0x000000c00dc07209 */ /* 0x000fe40007810000 */
[----:B------:R-:W-:Y:S01]  /*69a0*/  ISETP.LT.OR P2, PT, R199, 0x5a, P2 ;  /* 0x0000005ac700780c */ /* 0x000fe20001741670 */
[--C-:B------:R-:W-:Y:S01]  /*69b0*/  FFMA.FTZ R191, R196, UR14, -R12.reuse ;  /* 0x0000000ec4bf7c23 */ /* 0x100fe2000801080c */
[----:B------:R-:W-:Y:S01]  /*69c0*/  FMNMX.FTZ R5, R15, R192, !PT ;  /* 0x000000c00f057209 */ /* 0x000fe20007810000 */
[--C-:B------:R-:W-:Y:S01]  /*69d0*/  FFMA.FTZ R14, R14, UR14, -R12.reuse ;  /* 0x0000000e0e0e7c23 */ /* 0x100fe2000801080c */
[----:B------:R-:W-:Y:S01]  /*69e0*/  FSEL R198, R4, RZ, P1 ;  /* 0x000000ff04c67208 */ /* 0x000fe20000800000 */
[--C-:B------:R-:W-:Y:S01]  /*69f0*/  FFMA.FTZ R21, R21, UR14, -R12.reuse ;  /* 0x0000000e15157c23 */ /* 0x100fe2000801080c */
[----:B------:R-:W-:Y:S01]  /*6a00*/  FMNMX.FTZ R192, R20, R5, !PT ;  /* 0x0000000514c07209 */ /* 0x000fe20007810000 */
[----:B------:R-:W-:Y:S01]  /*6a10*/  MUFU.EX2 R191, R191 ;  /* 0x000000bf00bf7308 */ /* 0x000fe20000000800 */
[--C-:B------:R-:W-:Y:S01]  /*6a20*/  FFMA.FTZ R155, R155, UR14, -R12.reuse ;  /* 0x0000000e9b9b7c23 */ /* 0x100fe2000801080c */
[----:B------:R-:W-:Y:S01]  /*6a30*/  FADD.FTZ R198, -R198, R9 ;  /* 0x00000009c6c67221 */ /* 0x000fe20000010100 */
        /* <DEDUP_REMOVED lines=26> */
[----:B------:R-:W-:-:S02]  /*6be0*/  FFMA.FTZ R187, R187, UR14, -R12 ;  /* 0x0000000ebbbb7c23 */ /* 0x000fc4000801080c */
[----:B------:R-:W-:Y:S01]  /*6bf0*/  FMNMX.FTZ R152, R166, R5, !PT ;  /* 0x00000005a6987209 */ /* 0x000fe20007810000 */
[----:B------:R-:W-:Y:S03]  /*6c00*/  MUFU.EX2 R155, R155 ;  /* 0x0000009b009b7308 */ /* 0x000fe60000000800 */
[----:B------:R-:W-:-:S04]  /*6c10*/  FMNMX.FTZ R5, R169, R152, !PT ;  /* 0x00000098a9057209 */ /* 0x000fc80007810000 */
        /* <DEDUP_REMOVED lines=13> */
[----:B------:R-:W-:Y:S01]  /*6cf0*/  MUFU.EX2 R164, R164 ;  /* 0x000000a400a47308 */ /* 0x000fe20000000800 */
[----:B------:R-:W-:Y:S02]  /*6d00*/  FSEL R152, R190, -INF , !P2 ;  /* 0xff800000be987808 */ /* 0x000fe40005000000 */
[----:B------:R-:W-:-:S04]  /*6d10*/  FMNMX.FTZ R5, R188, R5, !PT ;  /* 0x00000005bc057209 */ /* 0x000fc80007810000 */
[----:B------:R-:W-:Y:S01]  /*6d20*/  FMNMX.FTZ R5, R152, R5, !PT ;  /* 0x0000000598057209 */ /* 0x000fe20007810000 */
[----:B------:R-:W-:Y:S04]  /*6d30*/  MUFU.EX2 R167, R167 ;  /* 0x000000a700a77308 */ /* 0x000fe80000000800 */
[----:B------:R-:W0:Y:S04]  /*6d40*/  SHFL.BFLY PT, R190, R5, 0x2, 0x1f ;  /* 0x0c401f0005be7f89 */ /* 0x000e2800000e0000 */
[----:B------:R-:W-:Y:S08]  /*6d50*/  MUFU.EX2 R168, R168 ;  /* 0x000000a800a87308 */ /* 0x000ff00000000800 */
[----:B------:R-:W-:Y:S08]  /*6d60*/  MUFU.EX2 R171, R171 ;  /* 0x000000ab00ab7308 */ /* 0x000ff00000000800 */
[----:B------:R-:W-:Y:S01]  /*6d70*/  MUFU.EX2 R172, R172 ;  /* 0x000000ac00ac7308 */ /* 0x000fe20000000800 */
[----:B0-----:R-:W-:Y:S01]  /*6d80*/  FMNMX.FTZ R195, R5, R190, !PT ;  /* 0x000000be05c37209 */ /* 0x001fe20007810000 */
[--C-:B------:R-:W-:Y:S01]  /*6d90*/  FFMA.FTZ R190, R189, UR14, -R12.reuse ;  /* 0x0000000ebdbe7c23 */ /* 0x100fe2000801080c */
[--C-:B------:R-:W-:Y:S01]  /*6da0*/  FFMA.FTZ R189, R193, UR14, -R12.reuse ;  /* 0x0000000ec1bd7c23 */ /* 0x100fe2000801080c */
[----:B------:R-:W-:-:S04]  /*6db0*/  FFMA.FTZ R12, R194, UR14, -R12 ;  /* 0x0000000ec20c7c23 */ /* 0x000fc8000801080c */
[----:B------:R-:W-:Y:S01]  /*6dc0*/  MUFU.EX2 R175, R175 ;  /* 0x000000af00af7308 */ /* 0x000fe20000000800 */
[----:B------:R-:W0:Y:S07]  /*6dd0*/  SHFL.BFLY PT, R196, R195, 0x1, 0x1f ;  /* 0x0c201f00c3c47f89 */ /* 0x000e2e00000e0000 */
[----:B------:R1:W-:Y:S08]  /*6de0*/  MUFU.EX2 R9, R189 ;  /* 0x000000bd00097308 */ /* 0x0003f00000000800 */
[----:B------:R-:W-:Y:S08]  /*6df0*/  MUFU.EX2 R176, R176 ;  /* 0x000000b000b07308 */ /* 0x000ff00000000800 */
[----:B------:R-:W-:Y:S01]  /*6e00*/  MUFU.EX2 R179, R179 ;  /* 0x000000b300b37308 */ /* 0x000fe20000000800 */
[----:B0-----:R-:W-:Y:S01]  /*6e10*/  FMNMX.FTZ R5, R195, R196, !PT ;  /* 0x000000c4c3057209 */ /* 0x001fe20007810000 */
[----:B------:R-:W-:-:S03]  /*6e20*/  FMUL.FTZ R196, R198, UR14 ;  /* 0x0000000ec6c47c20 */ /* 0x000fc60008410000 */
[C---:B------:R-:W-:Y:S01]  /*6e30*/  FSETP.NEU.FTZ.AND P1, PT, R5.reuse, -INF , PT ;  /* 0xff8000000500780b */ /* 0x040fe20003f3d000 */
[----:B------:R-:W-:Y:S02]  /*6e40*/  FMUL.FTZ R193, R5, UR14 ;  /* 0x0000000e05c17c20 */ /* 0x000fe40008410000 */
[----:B------:R-:W0:Y:S03]  /*6e50*/  MUFU.EX2 R196, R196 ;  /* 0x000000c400c47308 */ /* 0x000e260000000800 */
[----:B------:R-:W-:-:S05]  /*6e60*/  FSEL R193, R193, RZ, P1 ;  /* 0x000000ffc1c17208 */ /* 0x000fca0000800000 */
[--C-:B------:R-:W-:Y:S01]  /*6e70*/  FFMA.FTZ R194, R13, UR14, -R193.reuse ;  /* 0x0000000e0dc27c23 */ /* 0x100fe200080108c1 */
[--C-:B-1----:R-:W-:Y:S01]  /*6e80*/  FFMA.FTZ R189, R157, UR14, -R193.reuse ;  /* 0x0000000e9dbd7c23 */ /* 0x102fe200080108c1 */
[--C-:B------:R-:W-:Y:S01]  /*6e90*/  FFMA.FTZ R198, R154, UR14, -R193.reuse ;  /* 0x0000000e9ac67c23 */ /* 0x100fe200080108c1 */
[----:B------:R-:W-:Y:S01]  /*6ea0*/  MUFU.EX2 R180, R180 ;  /* 0x000000b400b47308 */ /* 0x000fe20000000800 */
[--C-:B------:R-:W-:Y:S01]  /*6eb0*/  FFMA.FTZ R197, R165, UR14, -R193.reuse ;  /* 0x0000000ea5c57c23 */ /* 0x100fe200080108c1 */
[--C-:B------:R-:W-:Y:S01]  /*6ec0*/  FFMA.FTZ R195, R166, UR14, -R193.reuse ;  /* 0x0000000ea6c37c23 */ /* 0x100fe200080108c1 */
[--C-:B------:R-:W-:Y:S01]  /*6ed0*/  FFMA.FTZ R11, R11, UR14, -R193.reuse ;  /* 0x0000000e0b0b7c23 */ /* 0x100fe200080108c1 */
[--C-:B------:R-:W-:Y:S01]  /*6ee0*/  FFMA.FTZ R20, R20, UR14, -R193.reuse ;  /* 0x0000000e14147c23 */ /* 0x100fe200080108c1 */
[----:B------:R-:W-:Y:S01]  /*6ef0*/  FFMA.FTZ R162, R162, UR14, -R193 ;  /* 0x0000000ea2a27c23 */ /* 0x000fe200080108c1 */
[----:B0-----:R-:W-:Y:S01]  /*6f00*/  FFMA.FTZ R13, R196, R2, R191 ;  /* 0x00000002c40d7223 */ /* 0x001fe200000100bf */
[--C-:B------:R-:W-:Y:S01]  /*6f10*/  FFMA.FTZ R161, R161, UR14, -R193.reuse ;  /* 0x0000000ea1a17c23 */ /* 0x100fe200080108c1 */
[----:B------:R-:W-:Y:S01]  /*6f20*/  MUFU.EX2 R183, R183 ;  /* 0x000000b700b77308 */ /* 0x000fe20000000800 */
[----:B------:R-:W-:Y:S01]  /*6f30*/  FFMA.FTZ R169, R169, UR14, -R193 ;  /* 0x0000000ea9a97c23 */ /* 0x000fe200080108c1 */
[----:B------:R-:W-:Y:S01]  /*6f40*/  FADD.FTZ R2, R14, R13 ;  /* 0x0000000d0e027221 */ /* 0x000fe20000010000 */
[--C-:B------:R-:W-:Y:S01]  /*6f50*/  FFMA.FTZ R13, R15, UR14, -R193.reuse ;  /* 0x0000000e0f0d7c23 */ /* 0x100fe200080108c1 */
[--C-:B------:R-:W-:Y:S01]  /*6f60*/  FFMA.FTZ R173, R173, UR14, -R193.reuse ;  /* 0x0000000eadad7c23 */ /* 0x100fe200080108c1 */
[--C-:B------:R-:W-:Y:S01]  /*6f70*/  FFMA.FTZ R177, R177, UR14, -R193.reuse ;  /* 0x0000000eb1b17c23 */ /* 0x100fe200080108c1 */
[----:B------:R-:W-:Y:S01]  /*6f80*/  FADD.FTZ R15, R21, R2 ;  /* 0x00000002150f7221 */ /* 0x000fe20000010000 */
[--C-:B------:R-:W-:Y:S01]  /*6f90*/  FFMA.FTZ R181, R181, UR14, -R193.reuse ;  /* 0x0000000eb5b57c23 */ /* 0x100fe200080108c1 */
[----:B------:R-:W-:Y:S01]  /*6fa0*/  MUFU.EX2 R184, R184 ;  /* 0x000000b800b87308 */ /* 0x000fe20000000800 */
[----:B------:R-:W-:Y:S01]  /*6fb0*/  FFMA.FTZ R182, R182, UR14, -R193 ;  /* 0x0000000eb6b67c23 */ /* 0x000fe200080108c1 */
[----:B------:R-:W-:Y:S01]  /*6fc0*/  FADD.FTZ R2, R192, R15 ;  /* 0x0000000fc0027221 */ /* 0x000fe20000010000 */
[--C-:B------:R-:W-:Y:S01]  /*6fd0*/  FFMA.FTZ R186, R186, UR14, -R193.reuse ;  /* 0x0000000ebaba7c23 */ /* 0x100fe200080108c1 */
[--C-:B------:R-:W-:Y:S01]  /*6fe0*/  FFMA.FTZ R185, R185, UR14, -R193.reuse ;  /* 0x0000000eb9b97c23 */ /* 0x100fe200080108c1 */
[----:B------:R-:W-:Y:S01]  /*6ff0*/  FFMA.FTZ R188, R188, UR14, -R193 ;  /* 0x0000000ebcbc7c23 */ /* 0x000fe200080108c1 */
[----:B------:R-:W-:Y:S01]  /*7000*/  FADD.FTZ R15, R155, R2 ;  /* 0x000000029b0f7221 */ /* 0x000fe20000010000 */
[-C--:B------:R-:W-:Y:S01]  /*7010*/  FMUL.FTZ R24, R24, R196.reuse ;  /* 0x000000c418187220 */ /* 0x080fe20000410000 */
[----:B------:R-:W-:Y:S01]  /*7020*/  MUFU.EX2 R187, R187 ;  /* 0x000000bb00bb7308 */ /* 0x000fe20000000800 */
[-C--:B------:R-:W-:Y:S01]  /*7030*/  FMUL.FTZ R25, R25, R196.reuse ;  /* 0x000000c419197220 */ /* 0x080fe20000410000 */
[C---:B------:R-:W-:Y:S01]  /*7040*/  FADD.FTZ R2, R156.reuse, R15 ;  /* 0x0000000f9c027221 */ /* 0x040fe20000010000 */
[----:B------:R-:W-:Y:S01]  /*7050*/  FFMA.FTZ R15, R153, UR14, -R193 ;  /* 0x0000000e990f7c23 */ /* 0x000fe200080108c1 */
[----:B------:R-:W-:Y:S01]  /*7060*/  F2FP.BF16.F32.PACK_AB R156, R156, R155 ;  /* 0x0000009b9c9c723e */ /* 0x000fe200000010ff */
[-C--:B------:R-:W-:Y:S01]  /*7070*/  FMUL.FTZ R28, R28, R196.reuse ;  /* 0x000000c41c1c7220 */ /* 0x080fe20000410000 */
[----:B------:R-:W-:Y:S01]  /*7080*/  FADD.FTZ R153, R159, R2 ;  /* 0x000000029f997221 */ /* 0x000fe20000010000 */
[-C--:B------:R-:W-:Y:S01]  /*7090*/  FMUL.FTZ R29, R29, R196.reuse ;  /* 0x000000c41d1d7220 */ /* 0x080fe20000410000 */
[----:B------:R-:W-:Y:S01]  /*70a0*/  MUFU.EX2 R190, R190 ;  /* 0x000000be00be7308 */ /* 0x000fe20000000800 */
[-C--:B------:R-:W-:Y:S01]  /*70b0*/  FMUL.FTZ R32, R32, R196.reuse ;  /* 0x000000c420207220 */ /* 0x080fe20000410000 */
[----:B------:R-:W-:Y:S01]  /*70c0*/  FADD.FTZ R2, R160, R153 ;  /* 0x00000099a0027221 */ /* 0x000fe20000010000 */
[-C--:B------:R-:W-:Y:S01]  /*70d0*/  FMUL.FTZ R33, R33, R196.reuse ;  /* 0x000000c421217220 */ /* 0x080fe20000410000 */
[-C--:B------:R-:W-:Y:S01]  /*70e0*/  FMUL.FTZ R36, R36, R196.reuse ;  /* 0x000000c424247220 */ /* 0x080fe20000410000 */
[-C--:B------:R-:W-:Y:S01]  /*70f0*/  FMUL.FTZ R37, R37, R196.reuse ;  /* 0x000000c425257220 */ /* 0x080fe20000410000 */
[----:B------:R-:W-:Y:S01]  /*7100*/  FADD.FTZ R153, R163, R2 ;  /* 0x00000002a3997221 */ /* 0x000fe20000010000 */
[-C--:B------:R-:W-:Y:S01]  /*7110*/  FMUL.FTZ R40, R40, R196.reuse ;  /* 0x000000c428287220 */ /* 0x080fe20000410000 */
[----:B------:R-:W0:Y:S01]  /*7120*/  MUFU.EX2 R12, R12 ;  /* 0x0000000c000c7308 */ /* 0x000e220000000800 */
[-C--:B------:R-:W-:Y:S01]  /*7130*/  FMUL.FTZ R41, R41, R196.reuse ;  /* 0x000000c429297220 */ /* 0x080fe20000410000 */
[----:B------:R-:W-:Y:S01]  /*7140*/  FADD.FTZ R2, R164, R153 ;  /* 0x00000099a4027221 */ /* 0x000fe20000010000 */
[----:B------:R-:W-:Y:S01]  /*7150*/  FSEL R153, R5, RZ, P1 ;  /* 0x000000ff05997208 */ /* 0x000fe20000800000 */
[-C--:B------:R-:W-:Y:S01]  /*7160*/  FMUL.FTZ R44, R44, R196.reuse ;  /* 0x000000c42c2c7220 */ /* 0x080fe20000410000 */
[-C--:B------:R-:W-:Y:S01]  /*7170*/  FMUL.FTZ R45, R45, R196.reuse ;  /* 0x000000c42d2d7220 */ /* 0x080fe20000410000 */
[----:B------:R-:W-:Y:S01]  /*7180*/  FADD.FTZ R157, R167, R2 ;  /* 0x00000002a79d7221 */ /* 0x000fe20000010000 */
[-C--:B------:R-:W-:Y:S01]  /*7190*/  FMUL.FTZ R48, R48, R196.reuse ;  /* 0x000000c430307220 */ /* 0x080fe20000410000 */
[----:B------:R-:W-:Y:S01]  /*71a0*/  FADD.FTZ R2, -R153, R10 ;  /* 0x0000000a99027221 */ /* 0x000fe20000010100 */
[----:B------:R-:W-:Y:S01]  /*71b0*/  MUFU.EX2 R11, R11 ;  /* 0x0000000b000b7308 */ /* 0x000fe20000000800 */
[----:B------:R-:W-:Y:S01]  /*71c0*/  FADD.FTZ R154, R168, R157 ;  /* 0x0000009da89a7221 */ /* 0x000fe20000010000 */
[--C-:B------:R-:W-:Y:S01]  /*71d0*/  FFMA.FTZ R157, R174, UR14, -R193.reuse ;  /* 0x0000000eae9d7c23 */ /* 0x100fe200080108c1 */
[----:B------:R-:W-:Y:S01]  /*71e0*/  FFMA.FTZ R10, R158, UR14, -R193 ;  /* 0x0000000e9e0a7c23 */ /* 0x000fe200080108c1 */
[----:B------:R-:W-:Y:S01]  /*71f0*/  F2FP.BF16.F32.PACK_AB R158, R160, R159 ;  /* 0x0000009fa09e723e */ /* 0x000fe200000010ff */
[----:B------:R-:W-:Y:S01]  /*7200*/  FADD.FTZ R153, R171, R154 ;  /* 0x0000009aab997221 */ /* 0x000fe20000010000 */
[----:B------:R-:W-:Y:S01]  /*7210*/  F2FP.BF16.F32.PACK_AB R160, R164, R163 ;  /* 0x000000a3a4a0723e */ /* 0x000fe200000010ff */
[-C--:B------:R-:W-:Y:S01]  /*7220*/  FMUL.FTZ R49, R49, R196.reuse ;  /* 0x000000c431317220 */ /* 0x080fe20000410000 */
[----:B------:R-:W-:Y:S01]  /*7230*/  MUFU.EX2 R194, R194 ;  /* 0x000000c200c27308 */ /* 0x000fe20000000800 */
[----:B------:R-:W-:Y:S01]  /*7240*/  FADD.FTZ R154, R172, R153 ;  /* 0x00000099ac9a7221 */ /* 0x000fe20000010000 */
[----:B------:R-:W-:Y:S01]  /*7250*/  FFMA.FTZ R153, R170, UR14, -R193 ;  /* 0x0000000eaa997c23 */ /* 0x000fe200080108c1 */
[----:B0-----:R-:W-:Y:S01]  /*7260*/  F2FP.BF16.F32.PACK_AB R174, R12, R9 ;  /* 0x000000090cae723e */ /* 0x001fe200000010ff */
[-C--:B------:R-:W-:Y:S01]  /*7270*/  FMUL.FTZ R52, R52, R196.reuse ;  /* 0x000000c434347220 */ /* 0x080fe20000410000 */
[----:B------:R-:W-:Y:S01]  /*7280*/  FADD.FTZ R165, R175, R154 ;  /* 0x0000009aafa57221 */ /* 0x000fe20000010000 */
[----:B------:R-:W-:Y:S01]  /*7290*/  F2FP.BF16.F32.PACK_AB R164, R172, R171 ;  /* 0x000000abaca4723e */ /* 0x000fe200000010ff */
[-C--:B------:R-:W-:Y:S01]  /*72a0*/  FMUL.FTZ R53, R53, R196.reuse ;  /* 0x000000c435357220 */ /* 0x080fe20000410000 */
        /* <DEDUP_REMOVED lines=10> */
[-C--:B------:R-:W-:Y:S01]  /*7350*/  FMUL.FTZ R57, R57, R196.reuse ;  /* 0x000000c439397220 */ /* 0x080fe20000410000 */
[-C--:B------:R-:W-:Y:S01]  /*7360*/  FMUL.FTZ R60, R60, R196.reuse ;  /* 0x000000c43c3c7220 */ /* 0x080fe20000410000 */
[-C--:B------:R-:W-:Y:S01]  /*7370*/  FMUL.FTZ R61, R61, R196.reuse ;  /* 0x000000c43d3d7220 */ /* 0x080fe20000410000 */
        /* <DEDUP_REMOVED lines=10> */
[----:B------:R-:W-:Y:S01]  /*7420*/  FMUL.FTZ R176, R2, UR14 ;  /* 0x0000000e02b07c20 */ /* 0x000fe20008410000 */
        /* <DEDUP_REMOVED lines=8> */
[----:B------:R-:W0:Y:S01]  /*74b0*/  MUFU.EX2 R176, R176 ;  /* 0x000000b000b07308 */ /* 0x000e220000000800 */
[----:B------:R-:W-:Y:S01]  /*74c0*/  FADD.FTZ R2, R12, R21 ;  /* 0x000000150c027221 */ /* 0x000fe20000010000 */
[-C--:B------:R-:W-:Y:S01]  /*74d0*/  FMUL.FTZ R80, R80, R196.reuse ;  /* 0x000000c450507220 */ /* 0x080fe20000410000 */
[-C--:B------:R-:W-:Y:S01]  /*74e0*/  FMUL.FTZ R81, R81, R196.reuse ;  /* 0x000000c451517220 */ /* 0x080fe20000410000 */
[-C--:B------:R-:W-:Y:S01]  /*74f0*/  FMUL.FTZ R84, R84, R196.reuse ;  /* 0x000000c454547220 */ /* 0x080fe20000410000 */
        /* <DEDUP_REMOVED lines=10> */
[----:B------:R-:W-:Y:S01]  /*75a0*/  FMUL.FTZ R104, R104, R196 ;  /* 0x000000c468687220 */ /* 0x000fe20000410000 */
[----:B------:R3:W-:Y:S01]  /*75b0*/  MUFU.EX2 R178, R162 ;  /* 0x000000a200b27308 */ /* 0x0007e20000000800 */
[----:B0-----:R-:W-:Y:S01]  /*75c0*/  FFMA.FTZ R9, R176, R0, R11 ;  /* 0x00000000b0097223 */ /* 0x001fe2000001000b */
[-C--:B------:R-:W-:Y:S01]  /*75d0*/  FMUL.FTZ R105, R105, R196.reuse ;  /* 0x000000c469697220 */ /* 0x080fe20000410000 */
[-C--:B------:R-:W-:Y:S01]  /*75e0*/  FMUL.FTZ R108, R108, R196.reuse ;  /* 0x000000c46c6c7220 */ /* 0x080fe20000410000 */
[-C--:B------:R-:W-:Y:S01]  /*75f0*/  FMUL.FTZ R109, R109, R196.reuse ;  /* 0x000000c46d6d7220 */ /* 0x080fe20000410000 */
[----:B------:R-:W-:Y:S01]  /*7600*/  FADD.FTZ R0, R194, R9 ;  /* 0x00000009c2007221 */ /* 0x000fe20000010000 */
[-C--:B------:R-:W-:Y:S01]  /*7610*/  FMUL.FTZ R112, R112, R196.reuse ;  /* 0x000000c470707220 */ /* 0x080fe20000410000 */
[-C--:B------:R-:W-:Y:S01]  /*7620*/  FMUL.FTZ R113, R113, R196.reuse ;  /* 0x000000c471717220 */ /* 0x080fe20000410000 */
[----:B------:R-:W0:Y:S01]  /*7630*/  MUFU.EX2 R10, R10 ;  /* 0x0000000a000a7308 */ /* 0x000e220000000800 */
[----:B------:R-:W-:Y:S01]  /*7640*/  FADD.FTZ R9, R13, R0 ;  /* 0x000000000d097221 */ /* 0x000fe20000010000 */
[----:B---3--:R-:W-:Y:S01]  /*7650*/  F2FP.BF16.F32.PACK_AB R162, R168, R167 ;  /* 0x000000a7a8a2723e */ /* 0x008fe200000010ff */
[-C--:B------:R-:W-:Y:S01]  /*7660*/  FMUL.FTZ R116, R116, R196.reuse ;  /* 0x000000c474747220 */ /* 0x080fe20000410000 */
[----:B------:R-:W-:Y:S01]  /*7670*/  F2FP.BF16.F32.PACK_AB R168, R180, R179 ;  /* 0x000000b3b4a8723e */ /* 0x000fe200000010ff */
[----:B------:R-:W-:Y:S01]  /*7680*/  FADD.FTZ R180, R20, R9 ;  /* 0x0000000914b47221 */ /* 0x000fe20000010000 */
[-C--:B------:R-:W-:Y:S01]  /*7690*/  FMUL.FTZ R117, R117, R196.reuse ;  /* 0x000000c475757220 */ /* 0x080fe20000410000 */
[-C--:B------:R-:W-:Y:S01]  /*76a0*/  FMUL.FTZ R120, R120, R196.reuse ;  /* 0x000000c478787220 */ /* 0x080fe20000410000 */
[----:B------:R-:W3:Y:S01]  /*76b0*/  MUFU.EX2 R161, R161 ;  /* 0x000000a100a17308 */ /* 0x000ee20000000800 */
[----:B------:R-:W-:Y:S01]  /*76c0*/  FADD.FTZ R9, R15, R180 ;  /* 0x000000b40f097221 */ /* 0x000fe20000010000 */
[-C--:B------:R-:W-:Y:S01]  /*76d0*/  FMUL.FTZ R121, R121, R196.reuse ;  /* 0x000000c479797220 */ /* 0x080fe20000410000 */
[-C--:B------:R-:W-:Y:S01]  /*76e0*/  FMUL.FTZ R124, R124, R196.reuse ;  /* 0x000000c47c7c7220 */ /* 0x080fe20000410000 */
[-C--:B------:R-:W-:Y:S01]  /*76f0*/  FMUL.FTZ R125, R125, R196.reuse ;  /* 0x000000c47d7d7220 */ /* 0x080fe20000410000 */
[----:B------:R-:W-:Y:S01]  /*7700*/  FADD.FTZ R180, R198, R9 ;  /* 0x00000009c6b47221 */ /* 0x000fe20000010000 */
[-C--:B------:R-:W-:Y:S01]  /*7710*/  FMUL.FTZ R128, R128, R196.reuse ;  /* 0x000000c480807220 */ /* 0x080fe20000410000 */
[-C--:B------:R-:W-:Y:S01]  /*7720*/  FMUL.FTZ R129, R129, R196.reuse ;  /* 0x000000c481817220 */ /* 0x080fe20000410000 */
[----:B------:R-:W4:Y:S01]  /*7730*/  MUFU.EX2 R14, R197 ;  /* 0x000000c5000e7308 */ /* 0x000f220000000800 */
[----:B-1----:R-:W-:Y:S01]  /*7740*/  FADD.FTZ R9, R189, R180 ;  /* 0x000000b4bd097221 */ /* 0x002fe20000010000 */
[----:B0-----:R-:W-:Y:S01]  /*7750*/  F2FP.BF16.F32.PACK_AB R159, R10, R189 ;  /* 0x000000bd0a9f723e */ /* 0x001fe200000010ff */
[-C--:B------:R-:W-:Y:S01]  /*7760*/  FMUL.FTZ R132, R132, R196.reuse ;  /* 0x000000c484847220 */ /* 0x080fe20000410000 */
[-C--:B------:R-:W-:Y:S01]  /*7770*/  FMUL.FTZ R133, R133, R196.reuse ;  /* 0x000000c485857220 */ /* 0x080fe20000410000 */
[----:B------:R-:W-:Y:S01]  /*7780*/  FADD.FTZ R184, R10, R9 ;  /* 0x000000090ab87221 */ /* 0x000fe20000010000 */
[-C--:B------:R-:W-:Y:S01]  /*7790*/  FMUL.FTZ R136, R136, R196.reuse ;  /* 0x000000c488887220 */ /* 0x080fe20000410000 */
[-C--:B------:R-:W-:Y:S01]  /*77a0*/  FMUL.FTZ R137, R137, R196.reuse ;  /* 0x000000c489897220 */ /* 0x080fe20000410000 */
[----:B------:R-:W0:Y:S01]  /*77b0*/  MUFU.EX2 R163, R195 ;  /* 0x000000c300a37308 */ /* 0x000e220000000800 */
[----:B---3--:R-:W-:Y:S01]  /*77c0*/  FADD.FTZ R9, R161, R184 ;  /* 0x000000b8a1097221 */ /* 0x008fe20000010000 */
[-C--:B------:R-:W-:Y:S01]  /*77d0*/  FMUL.FTZ R140, R140, R196.reuse ;  /* 0x000000c48c8c7220 */ /* 0x080fe20000410000 */
[-C--:B------:R-:W-:Y:S01]  /*77e0*/  FMUL.FTZ R141, R141, R196.reuse ;  /* 0x000000c48d8d7220 */ /* 0x080fe20000410000 */
[-C--:B------:R-:W-:Y:S01]  /*77f0*/  FMUL.FTZ R144, R144, R196.reuse ;  /* 0x000000c490907220 */ /* 0x080fe20000410000 */
[----:B------:R-:W-:Y:S01]  /*7800*/  FADD.FTZ R9, R178, R9 ;  /* 0x00000009b2097221 */ /* 0x000fe20000010000 */
[-C--:B------:R-:W-:Y:S01]  /*7810*/  FMUL.FTZ R145, R145, R196.reuse ;  /* 0x000000c491917220 */ /* 0x080fe20000410000 */
[-C--:B------:R-:W-:Y:S01]  /*7820*/  FMUL.FTZ R148, R148, R196.reuse ;  /* 0x000000c494947220 */ /* 0x080fe20000410000 */
[----:B------:R-:W1:Y:S01]  /*7830*/  MUFU.EX2 R169, R169 ;  /* 0x000000a900a97308 */ /* 0x000e620000000800 */
[----:B----4-:R-:W-:Y:S01]  /*7840*/  FADD.FTZ R184, R14, R9 ;  /* 0x000000090eb87221 */ /* 0x010fe20000010000 */
[----:B------:R-:W-:Y:S01]  /*7850*/  FMUL.FTZ R149, R149, R196 ;  /* 0x000000c495957220 */ /* 0x000fe20000410000 */
[----:B------:R-:W-:Y:S01]  /*7860*/  F2FP.BF16.F32.PACK_AB R155, R20, R13 ;  /* 0x0000000d149b723e */ /* 0x000fe200000010ff */
[-C--:B------:R-:W-:Y:S01]  /*7870*/  FMUL.FTZ R26, R26, R176.reuse ;  /* 0x000000b01a1a7220 */ /* 0x080fe20000410000 */
[----:B------:R-:W-:Y:S01]  /*7880*/  F2FP.BF16.F32.PACK_AB R161, R178, R161 ;  /* 0x000000a1b2a1723e */ /* 0x000fe200000010ff */
[-C--:B------:R-:W-:Y:S01]  /*7890*/  FMUL.FTZ R27, R27, R176.reuse ;  /* 0x000000b01b1b7220 */ /* 0x080fe20000410000 */
[----:B------:R-:W-:Y:S01]  /*78a0*/  FMUL.FTZ R30, R30, R176 ;  /* 0x000000b01e1e7220 */ /* 0x000fe20000410000 */
[----:B------:R3:W4:Y:S01]  /*78b0*/  MUFU.EX2 R12, R153 ;  /* 0x00000099000c7308 */ /* 0x0007220000000800 */
        /* <DEDUP_REMOVED lines=8> */
[----:B-1----:R-:W-:Y:S01]  /*7940*/  FADD.FTZ R9, R169, R184 ;  /* 0x000000b8a9097221 */ /* 0x002fe20000010000 */
[----:B---3--:R-:W-:Y:S01]  /*7950*/  F2FP.BF16.F32.PACK_AB R153, R194, R11 ;  /* 0x0000000bc299723e */ /* 0x008fe200000010ff */
[-C--:B------:R-:W-:Y:S01]  /*7960*/  FMUL.FTZ R42, R42, R176.reuse ;  /* 0x000000b02a2a7220 */ /* 0x080fe20000410000 */
[-C--:B------:R-:W-:Y:S01]  /*7970*/  FMUL.FTZ R43, R43, R176.reuse ;  /* 0x000000b02b2b7220 */ /* 0x080fe20000410000 */
[-C--:B------:R-:W-:Y:S01]  /*7980*/  FMUL.FTZ R46, R46, R176.reuse ;  /* 0x000000b02e2e7220 */ /* 0x080fe20000410000 */
[-C--:B------:R-:W-:Y:S01]  /*7990*/  FMUL.FTZ R47, R47, R176.reuse ;  /* 0x000000b02f2f7220 */ /* 0x080fe20000410000 */
[-C--:B------:R-:W-:Y:S01]  /*79a0*/  FMUL.FTZ R50, R50, R176.reuse ;  /* 0x000000b032327220 */ /* 0x080fe20000410000 */
[----:B------:R1:W3:Y:S01]  /*79b0*/  MUFU.EX2 R0, R157 ;  /* 0x0000009d00007308 */ /* 0x0002e20000000800 */
[----:B----4-:R-:W-:Y:S01]  /*79c0*/  FADD.FTZ R184, R12, R9 ;  /* 0x000000090cb87221 */ /* 0x010fe20000010000 */
        /* <DEDUP_REMOVED lines=8> */
[----:B-1----:R-:W-:Y:S01]  /*7a50*/  F2FP.BF16.F32.PACK_AB R157, R198, R15 ;  /* 0x0000000fc69d723e */ /* 0x002fe200000010ff */
[-C--:B------:R-:W-:Y:S01]  /*7a60*/  FMUL.FTZ R63, R63, R176.reuse ;  /* 0x000000b03f3f7220 */ /* 0x080fe20000410000 */
[-C--:B------:R-:W-:Y:S01]  /*7a70*/  FMUL.FTZ R66, R66, R176.reuse ;  /* 0x000000b042427220 */ /* 0x080fe20000410000 */
[-C--:B------:R-:W-:Y:S01]  /*7a80*/  FMUL.FTZ R67, R67, R176.reuse ;  /* 0x000000b043437220 */ /* 0x080fe20000410000 */
[-C--:B------:R-:W-:Y:S01]  /*7a90*/  FMUL.FTZ R70, R70, R176.reuse ;  /* 0x000000b046467220 */ /* 0x080fe20000410000 */
[-C--:B------:R-:W-:Y:S01]  /*7aa0*/  FMUL.FTZ R71, R71, R176.reuse ;  /* 0x000000b047477220 */ /* 0x080fe20000410000 */
[----:B------:R0:W1:Y:S01]  /*7ab0*/  MUFU.EX2 R180, R165 ;  /* 0x000000a500b47308 */ /* 0x0000620000000800 */
[C---:B---3--:R-:W-:Y:S01]  /*7ac0*/  FADD.FTZ R190, R0.reuse, R9 ;  /* 0x0000000900be7221 */ /* 0x048fe20000010000 */
[----:B------:R-:W-:Y:S01]  /*7ad0*/  F2FP.BF16.F32.PACK_AB R167, R0, R167 ;  /* 0x000000a700a7723e */ /* 0x000fe200000010ff */
[-C--:B------:R-:W-:Y:S01]  /*7ae0*/  FMUL.FTZ R74, R74, R176.reuse ;  /* 0x000000b04a4a7220 */ /* 0x080fe20000410000 */
[-C--:B------:R-:W-:Y:S01]  /*7af0*/  FMUL.FTZ R75, R75, R176.reuse ;  /* 0x000000b04b4b7220 */ /* 0x080fe20000410000 */
[-C--:B------:R-:W-:Y:S01]  /*7b00*/  FMUL.FTZ R78, R78, R176.reuse ;  /* 0x000000b04e4e7220 */ /* 0x080fe20000410000 */
[-C--:B------:R-:W-:Y:S01]  /*7b10*/  FMUL.FTZ R79, R79, R176.reuse ;  /* 0x000000b04f4f7220 */ /* 0x080fe20000410000 */
[-C--:B------:R-:W-:Y:S01]  /*7b20*/  FMUL.FTZ R82, R82, R176.reuse ;  /* 0x000000b052527220 */ /* 0x080fe20000410000 */
[----:B------:R-:W3:Y:S01]  /*7b30*/  MUFU.EX2 R171, R181 ;  /* 0x000000b500ab7308 */ /* 0x000ee20000000800 */
[----:B----4-:R-:W-:Y:S01]  /*7b40*/  FADD.FTZ R9, R177, R190 ;  /* 0x000000beb1097221 */ /* 0x010fe20000010000 */
[----:B0-----:R-:W-:Y:S01]  /*7b50*/  F2FP.BF16.F32.PACK_AB R165, R12, R169 ;  /* 0x000000a90ca5723e */ /* 0x001fe200000010ff */
[-C--:B------:R-:W-:Y:S01]  /*7b60*/  FMUL.FTZ R83, R83, R176.reuse ;  /* 0x000000b053537220 */ /* 0x080fe20000410000 */
[-C--:B------:R-:W-:Y:S01]  /*7b70*/  FMUL.FTZ R86, R86, R176.reuse ;  /* 0x000000b056567220 */ /* 0x080fe20000410000 */
[-C--:B------:R-:W-:Y:S01]  /*7b80*/  FMUL.FTZ R87, R87, R176.reuse ;  /* 0x000000b057577220 */ /* 0x080fe20000410000 */
[-C--:B------:R-:W-:Y:S01]  /*7b90*/  FMUL.FTZ R90, R90, R176.reuse ;  /* 0x000000b05a5a7220 */ /* 0x080fe20000410000 */
[-C--:B------:R-:W-:Y:S01]  /*7ba0*/  FMUL.FTZ R91, R91, R176.reuse ;  /* 0x000000b05b5b7220 */ /* 0x080fe20000410000 */
[----:B------:R-:W0:Y:S01]  /*7bb0*/  MUFU.EX2 R182, R182 ;  /* 0x000000b600b67308 */ /* 0x000e220000000800 */
[----:B-1----:R-:W-:Y:S01]  /*7bc0*/  F2FP.BF16.F32.PACK_AB R169, R180, R177 ;  /* 0x000000b1b4a9723e */ /* 0x002fe200000010ff */
        /* <DEDUP_REMOVED lines=15> */
[----:B-1----:R-:W-:Y:S01]  /*7cc0*/  FADD.FTZ R186, R180, R9 ;  /* 0x00000009b4ba7221 */ /* 0x002fe20000010000 */
[-C--:B------:R-:W-:Y:S01]  /*7cd0*/  FMUL.FTZ R119, R119, R176.reuse ;  /* 0x000000b077777220 */ /* 0x080fe20000410000 */
[-C--:B------:R-:W-:Y:S01]  /*7ce0*/  FMUL.FTZ R122, R122, R176.reuse ;  /* 0x000000b07a7a7220 */ /* 0x080fe20000410000 */
[-C--:B------:R-:W-:Y:S01]  /*7cf0*/  FMUL.FTZ R123, R123, R176.reuse ;  /* 0x000000b07b7b7220 */ /* 0x080fe20000410000 */
[----:B---3--:R-:W-:Y:S01]  /*7d00*/  FADD.FTZ R9, R171, R186 ;  /* 0x000000baab097221 */ /* 0x008fe20000010000 */
[----:B0-----:R-:W-:Y:S01]  /*7d10*/  F2FP.BF16.F32.PACK_AB R171, R182, R171 ;  /* 0x000000abb6ab723e */ /* 0x001fe200000010ff */
[-C--:B------:R-:W-:Y:S01]  /*7d20*/  FMUL.FTZ R126, R126, R176.reuse ;  /* 0x000000b07e7e7220 */ /* 0x080fe20000410000 */
[----:B------:R-:W0:Y:S01]  /*7d30*/  MUFU.EX2 R175, R188 ;  /* 0x000000bc00af7308 */ /* 0x000e220000000800 */
[----:B------:R-:W-:Y:S01]  /*7d40*/  FADD.FTZ R190, R182, R9 ;  /* 0x00000009b6be7221 */ /* 0x000fe20000010000 */
[-C--:B------:R-:W-:Y:S01]  /*7d50*/  FMUL.FTZ R127, R127, R176.reuse ;  /* 0x000000b07f7f7220 */ /* 0x080fe20000410000 */
[-C--:B------:R-:W-:Y:S01]  /*7d60*/  FMUL.FTZ R130, R130, R176.reuse ;  /* 0x000000b082827220 */ /* 0x080fe20000410000 */
[-C--:B------:R-:W-:Y:S01]  /*7d70*/  FMUL.FTZ R131, R131, R176.reuse ;  /* 0x000000b083837220 */ /* 0x080fe20000410000 */
[----:B----4-:R-:W-:Y:S01]  /*7d80*/  FADD.FTZ R9, R173, R190 ;  /* 0x000000bead097221 */ /* 0x010fe20000010000 */
[-C--:B------:R-:W-:Y:S01]  /*7d90*/  FMUL.FTZ R134, R134, R176.reuse ;  /* 0x000000b086867220 */ /* 0x080fe20000410000 */
[-C--:B------:R-:W-:Y:S01]  /*7da0*/  FMUL.FTZ R135, R135, R176.reuse ;  /* 0x000000b087877220 */ /* 0x080fe20000410000 */
[----:B------:R-:W1:Y:S01]  /*7db0*/  MUFU.EX2 R186, R193 ;  /* 0x000000c100ba7308 */ /* 0x000e620000000800 */
[C---:B-----5:R-:W-:Y:S01]  /*7dc0*/  FADD.FTZ R10, R184.reuse, R9 ;  /* 0x00000009b80a7221 */ /* 0x060fe20000010000 */
[----:B------:R-:W-:Y:S01]  /*7dd0*/  F2FP.BF16.F32.PACK_AB R173, R184, R173 ;  /* 0x000000adb8ad723e */ /* 0x000fe200000010ff */
[-C--:B------:R-:W-:Y:S01]  /*7de0*/  FMUL.FTZ R138, R138, R176.reuse ;  /* 0x000000b08a8a7220 */ /* 0x080fe20000410000 */
[-C--:B------:R-:W-:Y:S01]  /*7df0*/  FMUL.FTZ R139, R139, R176.reuse ;  /* 0x000000b08b8b7220 */ /* 0x080fe20000410000 */
[-C--:B------:R-:W-:Y:S01]  /*7e00*/  FMUL.FTZ R142, R142, R176.reuse ;  /* 0x000000b08e8e7220 */ /* 0x080fe20000410000 */
[-C--:B------:R-:W-:Y:S01]  /*7e10*/  FMUL.FTZ R143, R143, R176.reuse ;  /* 0x000000b08f8f7220 */ /* 0x080fe20000410000 */
[-C--:B------:R-:W-:Y:S01]  /*7e20*/  FMUL.FTZ R146, R146, R176.reuse ;  /* 0x000000b092927220 */ /* 0x080fe20000410000 */
[-C--:B------:R-:W-:Y:S01]  /*7e30*/  FMUL.FTZ R147, R147, R176.reuse ;  /* 0x000000b093937220 */ /* 0x080fe20000410000 */
[----:B0-----:R-:W-:Y:S01]  /*7e40*/  FADD.FTZ R9, R175, R10 ;  /* 0x0000000aaf097221 */ /* 0x001fe20000010000 */
[-C--:B------:R-:W-:Y:S01]  /*7e50*/  FMUL.FTZ R150, R150, R176.reuse ;  /* 0x000000b096967220 */ /* 0x080fe20000410000 */
[----:B------:R-:W-:-:S02]  /*7e60*/  FMUL.FTZ R151, R151, R176 ;  /* 0x000000b097977220 */ /* 0x000fc40000410000 */
[C---:B-1----:R-:W-:Y:S01]  /*7e70*/  FADD.FTZ R0, R186.reuse, R9 ;  /* 0x00000009ba007221 */ /* 0x042fe20000010000 */
[----:B------:R-:W-:Y:S01]  /*7e80*/  F2FP.BF16.F32.PACK_AB R175, R186, R175 ;  /* 0x000000afbaaf723e */ /* 0x000fe200000010ff */
[----:B------:R-:W-:Y:S06]  /*7e90*/  @!P0 BRA `(.L_x_1918) ;  /* 0x0000000000048947 */ /* 0x000fec0003800000 */
[----:B------:R-:W-:Y:S01]  /*7ea0*/  BPT.TRAP 0x1 ;  /* 0x000000040000795c */ /* 0x000fe20000300000 */
.L_x_1918:
[----:B------:R0:W1:Y:S01]  /*7eb0*/  SYNCS.PHASECHK.TRANS64.TRYWAIT P1, [UR24+0x22850], R7 ;  /* 0x02285007ff0075a7 */ /* 0x0000620008020158 */
[----:B------:R-:W-:Y:S05]  /*7ec0*/  @!P0 BRA `(.L_x_1919) ;  /* 0x0000000000048947 */ /* 0x000fea0003800000 */
[----:B------:R-:W-:Y:S01]  /*7ed0*/  BPT.TRAP 0x1 ;  /* 0x000000040000795c */ /* 0x000fe20000300000 */
.L_x_1919:
[----:B------:R-:W-:Y:S01]  /*7ee0*/  VIADD R9, R214, 0x8 ;  /* 0x00000008d6097836 */ /* 0x000fe20000000000 */
[----:B-1----:R-:W-:Y:S06]  /*7ef0*/  @P1 BRA `(.L_x_1920) ;  /* 0x0000000000081947 */ /* 0x002fec0003800000 */
[----:B------:R-:W1:Y:S02]  /*7f00*/  SYNCS.PHASECHK.TRANS64.TRYWAIT P1, [UR24+0x22850], R7 ;  /* 0x02285007ff0075a7 */ /* 0x000e640008020158 */
[----:B-1----:R-:W-:Y:S05]  /*7f10*/  @!P1 BRA `(.L_x_1921) ;  /* 0x000000d400949947 */ /* 0x002fea0003800000 */
.L_x_1920:
        /* <DEDUP_REMOVED lines=37> */
[----:B---3--:R-:W-:Y:S05]  /*8170*/  @!P0 BRA `(.L_x_1922) ;  /* 0x0000000000048947 */ /* 0x008fea0003800000 */
[----:B------:R-:W-:Y:S01]  /*8180*/  BPT.TRAP 0x1 ;  /* 0x000000040000795c */ /* 0x000fe20000300000 */
.L_x_1922:
[----:B------:R-:W-:Y:S01]  /*8190*/  UIADD3 UR24, UR24, 0x22860, URZ ;  /* 0x0002286018187890 */ /* 0x000fe2000fffe03f */
[C---:B------:R-:W-:Y:S01]  /*81a0*/  ISETP.GT.AND P1, PT, R6.reuse, UR6, PT ;  /* 0x0000000606007c0c */ /* 0x040fe2000bf24270 */
[----:B------:R-:W-:Y:S02]  /*81b0*/  VIADD R6, R6, 0xffffffff ;  /* 0xffffffff06067836 */ /* 0x000fe40000000000 */
[----:B------:R-:W-:Y:S01]  /*81c0*/  UPRMT UR24, UR7, 0x654, UR24 ;  /* 0x0000065407187896 */ /* 0x000fe20008000018 */
[----:B-1----:R-:W-:Y:S02]  /*81d0*/  IMAD.MOV.U32 R10, RZ, RZ, R5 ;  /* 0x000000ffff0a7224 */ /* 0x002fe400078e0005 */
[----:B------:R-:W-:-:S06]  /*81e0*/  IMAD.MOV.U32 R9, RZ, RZ, R4 ;  /* 0x000000ffff097224 */ /* 0x000fcc00078e0004 */
[----:B------:R-:W-:Y:S01]  /*81f0*/  SYNCS.ARRIVE.TRANS64.RED.A1T0 RZ, [UR24], RZ ;  /* 0x000000ffffff79a7 */ /* 0x000fe20008100418 */
[----:B------:R-:W-:Y:S05]  /*8200*/  @P1 BRA `(.L_x_1923) ;  /* 0xffffffc8008c1947 */ /* 0x000fea000383ffff */
.L_x_1904:
[----:B------:R-:W-:Y:S01]  /*8210*/  ISETP.NE.AND P2, PT, R205, 0x1, PT ;  /* 0x00000001cd00780c */ /* 0x000fe20003f45270 */
[----:B------:R-:W-:Y:S01]  /*8220*/  UIADD3 UR6, UR41, 0x7f, URZ ;  /* 0x0000007f29067890 */ /* 0x000fe2000fffe03f */
[----:B------:R-:W-:Y:S02]  /*8230*/  IADD3 R8, R17, 0x1, -R8 ;  /* 0x0000000111087810 */ /* 0x000fe40007ffe808 */
[----:B------:R-:W-:-:S09]  /*8240*/  LOP3.LUT P1, RZ, R16, 0x80000, RZ, 0xc0, !PT ;  /* 0x0008000010ff7812 */ /* 0x000fd2000782c0ff */
[----:B0-----:R-:W0:Y:S08]  /*8250*/  @P2 LDC R7, c[0x0][0x44c] ;  /* 0x00011300ff072b82 */ /* 0x001e300000000800 */
[----:B------:R-:W1:Y:S01]  /*8260*/  @P2 LDC R10, c[0x0][0x450] ;  /* 0x00011400ff0a2b82 */ /* 0x000e620000000800 */
[----:B0-----:R-:W-:-:S04]  /*8270*/  @P2 IMAD.HI.U32 R9, R7, UR6, RZ ;  /* 0x0000000607092c27 */ /* 0x001fc8000f8e00ff */
[----:B------:R-:W-:Y:S01]  /*8280*/  IMAD.U32 R7, RZ, RZ, UR6 ;  /* 0x00000006ff077e24 */ /* 0x000fe2000f8e00ff */
[----:B-1----:R-:W-:-:S05]  /*8290*/  @P2 SHF.R.U32.HI R7, RZ, R10, R9 ;  /* 0x0000000aff072219 */ /* 0x002fca0000011609 */
[----:B------:R-:W-:-:S04]  /*82a0*/  IMAD.IADD R7, R8, 0x1, R7 ;  /* 0x0000000108077824 */ /* 0x000fc800078e0207 */
[----:B------:R-:W-:-:S05]  /*82b0*/  VIADD R8, R7, -UR15 ;  /* 0x8000000f07087c36 */ /* 0x000fca0008000000 */
[----:B------:R-:W-:Y:S01]  /*82c0*/  R2UR UR11, R8 ;  /* 0x00000000080b72ca */ /* 0x000fe200000e0000 */
[----:B------:R-:W-:-:S14]  /*82d0*/  @!P1 BRA `(.L_x_1924) ;  /* 0x0000000000509947 */ /* 0x000fdc0003800000 */
[----:B------:R-:W-:-:S13]  /*82e0*/  R2UR UR10, R7 ;  /* 0x00000000070a72ca */ /* 0x000fda00000e0000 */
[----:B------:R-:W-:-:S06]  /*82f0*/  UISETP.GT.AND UP0, UPT, UR10, -0x1, UPT ;  /* 0xffffffff0a00788c */ /* 0x000fcc000bf04270 */
[----:B------:R-:W-:-:S13]  /*8300*/  PLOP3.LUT P1, PT, PT, PT, UP0, 0x80, 0x0 ;  /* 0x000000000000781c */ /* 0x000fda0003f2f008 */
[----:B------:R-:W-:Y:S05]  /*8310*/  @P1 BRA `(.L_x_1925) ;  /* 0x0000000000201947 */ /* 0x000fea0003800000 */
[----:B------:R-:W-:Y:S01]  /*8320*/  ULDC UR15, c[0x0][0x9e4] ;  /* 0x00027900000f7ab9 */ /* 0x000fe20000000800 */
[----:B------:R-:W-:Y:S02]  /*8330*/  ULOP3.LUT UR10, URZ, UR10, URZ, 0x33, !UPT ;  /* 0x0000000a3f0a7292 */ /* 0x000fe4000f8e333f */
[----:B------:R-:W-:-:S11]  /*8340*/  UISETP.NE.AND UP0, UPT, UR15, 0x1, UPT ;  /* 0x000000010f00788c */ /* 0x000fd6000bf05270 */
[----:B------:R-:W-:Y:S02]  /*8350*/  @UP0 ULDC.64 UR18, c[0x0][0x9e8] ;  /* 0x00027a0000120ab9 */ /* 0x000fe40000000a00 */
[----:B------:R-:W-:-:S04]  /*8360*/  UIMAD.WIDE.U32 UR6, UR10, UR18, URZ ;  /* 0x000000120a0672a5 */ /* 0x000fc8000f8e003f */
[----:B------:R-:W-:-:S04]  /*8370*/  @UP0 USHF.R.U32.HI UR10, URZ, UR19, UR7 ;  /* 0x000000133f0a0299 */ /* 0x000fc80008011607 */
[----:B------:R-:W-:Y:S01]  /*8380*/  ULOP3.LUT UR10, URZ, UR10, URZ, 0x33, !UPT ;  /* 0x0000000a3f0a7292 */ /* 0x000fe2000f8e333f */
[----:B------:R-:W-:Y:S11]  /*8390*/  BRA `(.L_x_1926) ;  /* 0x0000000000147947 */ /* 0x000ff60003800000 */
.L_x_1925:
[----:B------:R-:W-:Y:S02]  /*83a0*/  ULDC UR15, c[0x0][0x9e4] ;  /* 0x00027900000f7ab9 */ /* 0x000fe40000000800 */
[----:B------:R-:W-:-:S11]  /*83b0*/  UISETP.NE.AND UP0, UPT, UR15, 0x1, UPT ;  /* 0x000000010f00788c */ /* 0x000fd6000bf05270 */
[----:B------:R-:W-:Y:S02]  /*83c0*/  @UP0 ULDC.64 UR18, c[0x0][0x9e8] ;  /* 0x00027a0000120ab9 */ /* 0x000fe40000000a00 */
[----:B------:R-:W-:-:S04]  /*83d0*/  UIMAD.WIDE.U32 UR6, UR10, UR18, URZ ;  /* 0x000000120a0672a5 */ /* 0x000fc8000f8e003f */
[----:B------:R-:W-:-:S12]  /*83e0*/  @UP0 USHF.R.U32.HI UR10, URZ, UR19, UR7 ;  /* 0x000000133f0a0299 */ /* 0x000fd80008011607 */
.L_x_1926:
[----:B------:R-:W-:-:S04]  /*83f0*/  UIMAD UR10, UR10, UR15, URZ ;  /* 0x0000000f0a0a72a4 */ /* 0x000fc8000f8e023f */
[----:B------:R-:W-:-:S04]  /*8400*/  UISETP.LT.AND UP0, UPT, UR11, UR10, UPT ;  /* 0x0000000a0b00728c */ /* 0x000fc8000bf01270 */
[----:B------:R-:W-:-:S12]  /*8410*/  USEL UR11, UR11, UR10, !UP0 ;  /* 0x0000000a0b0b7287 */ /* 0x000fd8000c000000 */
.L_x_1924:
[----:B------:R-:W-:-:S04]  /*8420*/  UIADD3 UR6, UR11, 0x5f, URZ ;  /* 0x0000005f0b067890 */ /* 0x000fc8000fffe03f */
        /* <DEDUP_REMOVED lines=9> */
[----:B------:R-:W-:Y:S01]  /*84c0*/  IMAD.MOV.U32 R9, RZ, RZ, R4 ;  /* 0x000000ffff097224 */ /* 0x000fe200078e0004 */
[----:B------:R-:W-:Y:S01]  /*84d0*/  ULDC UR25, c[0x0][0x988] ;  /* 0x0002620000197ab9 */ /* 0x000fe20000000800 */
[----:B------:R-:W-:-:S07]  /*84e0*/  IMAD.MOV.U32 R7, RZ, RZ, R6 ;  /* 0x000000ffff077224 */ /* 0x000fce00078e0006 */
.L_x_1938:
[----:B------:R-:W-:Y:S01]  /*84f0*/  UIADD3 UR38, UR38, 0x1, URZ ;  /* 0x0000000126267890 */ /* 0x000fe2000fffe03f */
[C---:B------:R-:W-:Y:S01]  /*8500*/  ISETP.GT.AND P1, PT, R7.reuse, UR24, PT ;  /* 0x0000001807007c0c */ /* 0x040fe2000bf24270 */
[----:B------:R-:W-:Y:S02]  /*8510*/  VIADD R7, R7, 0xffffffff ;  /* 0xffffffff07077836 */ /* 0x000fe40000000000 */
[----:B------:R-:W-:-:S04]  /*8520*/  UISETP.NE.AND UP0, UPT, UR38, 0x2, UPT ;  /* 0x000000022600788c */ /* 0x000fc8000bf05270 */
[----:B------:R-:W-:Y:S02]  /*8530*/  USEL UR6, URZ, 0x1, UP0 ;  /* 0x000000013f067887 */ /* 0x000fe40008000000 */
[----:B------:R-:W-:Y:S02]  /*8540*/  USEL UR38, UR38, URZ, UP0 ;  /* 0x0000003f26267287 */ /* 0x000fe40008000000 */
[----:B------:R-:W-:Y:S01]  /*8550*/  ULOP3.LUT UR37, UR37, UR6, URZ, 0x3c, !UPT ;  /* 0x0000000625257292 */ /* 0x000fe2000f8e3c3f */
[----:B0-----:R-:W-:Y:S11]  /*8560*/  @!P0 BRA `(.L_x_1928) ;  /* 0x0000000000048947 */ /* 0x001ff60003800000 */
[----:B------:R-:W-:Y:S01]  /*8570*/  BPT.TRAP 0x1 ;  /* 0x000000040000795c */ /* 0x000fe20000300000 */
.L_x_1928:
        /* <DEDUP_REMOVED lines=9> */
.L_x_1929:
[----:B-1----:R-:W-:Y:S05]  /*8610*/  @P2 BRA `(.L_x_1930) ;  /* 0x0000000000082947 */ /* 0x002fea0003800000 */
[----:B------:R-:W1:Y:S02]  /*8620*/  SYNCS.PHASECHK.TRANS64.TRYWAIT P2, [UR27+0x22830], R6 ;  /* 0x02283006ff0075a7 */ /* 0x000e64000804015b */
[----:B-1----:R-:W-:Y:S05]  /*8630*/  @!P2 BRA `(.L_x_1931) ;  /* 0x000000cc00e4a947 */ /* 0x002fea0003800000 */
.L_x_1930:
[----:B------:R-:W-:Y:S01]  /*8640*/  UIMAD UR22, UR38, 0x300, UR4 ;  /* 0x00000300261678a4 */ /* 0x000fe2000f8e0204 */
[----:B------:R-:W-:Y:S01]  /*8650*/  WARPGROUP.ARRIVE ;  /* 0x00000000000079c5 */ /* 0x000fe20000000000 */
[----:B------:R-:W-:Y:S01]  /*8660*/  UMOV UR23, 0x40000040 ;  /* 0x4000004000177882 */ /* 0x000fe20000000000 */
[----:B------:R-:W-:Y:S01]  /*8670*/  UMOV UR11, 0x40000040 ;  /* 0x40000040000b7882 */ /* 0x000fe20000000000 */
[----:B------:R-:W-:-:S03]  /*8680*/  UIADD3 UR10, UR22, 0x2, URZ ;  /* 0x00000002160a7890 */ /* 0x000fc6000fffe03f */
[----:B------:R-:W3:Y:S01]  /*8690*/  S2R R217, SR_TID.X ;  /* 0x0000000000d97919 */ /* 0x000ee20000002100 */
[----:B------:R-:W-:Y:S01]  /*86a0*/  UIADD3 UR14, UR22, 0x4, URZ ;  /* 0x00000004160e7890 */ /* 0x000fe2000fffe03f */
[----:B------:R-:W-:Y:S01]  /*86b0*/  UMOV UR15, 0x40000040 ;  /* 0x40000040000f7882 */ /* 0x000fe20000000000 */
[----:B------:R-:W-:Y:S01]  /*86c0*/  HGMMA.64x96x16.F32.BF16 R152, gdesc[UR20], RZ, !UPT, gsb0 ;  /* 0x01600000149879f0 */ /* 0x000fe2000c0018ff */
[----:B------:R-:W-:Y:S01]  /*86d0*/  UIADD3 UR18, UR22, 0x6, URZ ;  /* 0x0000000616127890 */ /* 0x000fe2000fffe03f */
[----:B------:R-:W-:Y:S01]  /*86e0*/  UMOV UR19, 0x40000040 ;  /* 0x4000004000137882 */ /* 0x000fe20000000000 */
[----:B---3--:R-:W-:-:S04]  /*86f0*/  SHF.R.U32.HI R217, RZ, 0x7, R217 ;  /* 0x00000007ffd97819 */ /* 0x008fc800000116d9 */
[----:B-12---:R-:W-:Y:S01]  /*8700*/  IADD3 R3, -R217, 0xb, RZ ;  /* 0x0000000bd9037810 */ /* 0x006fe20007ffe1ff */
        /* <DEDUP_REMOVED lines=13> */
.L_x_1932:
        /* <DEDUP_REMOVED lines=40> */
[----:B------:R-:W-:Y:S01]  /*8a60*/  UMOV UR14, UR25 ;  /* 0x00000019000e7c82 */ /* 0x000fe20008000000 */
        /* <DEDUP_REMOVED lines=9> */
[----:B------:R-:W-:-:S04]  /*8b00*/  UIADD3 UR6, UR27, 0x22840, URZ ;  /* 0x000228401b067890 */ /* 0x000fc8000fffe03f */
[----:B------:R-:W2:Y:S01]  /*8b10*/  MUFU.TANH R155, R155 ;  /* 0x0000009b009b7308 */ /* 0x000ea20000002400 */
[----:B---3--:R-:W-:Y:S01]  /*8b20*/  FMNMX.FTZ R173, R21, R4, !PT ;  /* 0x0000000415ad7209 */ /* 0x008fe20007810000 */
[----:B------:R-:W-:-:S06]  /*8b30*/  UPRMT UR6, UR26, 0x654, UR6 ;  /* 0x000006541a067896 */ /* 0x000fcc0008000006 */
[----:B------:R-:W3:Y:S01]  /*8b40*/  MUFU.TANH R157, R157 ;  /* 0x0000009d009d7308 */ /* 0x000ee20000002400 */
[----:B----4-:R-:W-:Y:S01]  /*8b50*/  FMNMX.FTZ R4, R152, R173, !PT ;  /* 0x000000ad98047209 */ /* 0x010fe20007810000 */
[----:B------:R-:W-:Y:S01]  /*8b60*/  FMUL.FTZ R173, R189, UR28 ;  /* 0x0000001cbdad7c20 */ /* 0x000fe20008410000 */
[----:B------:R-:W-:Y:S01]  /*8b70*/  FMUL.FTZ R189, R198, UR28 ;  /* 0x0000001cc6bd7c20 */ /* 0x000fe20008410000 */
[----:B------:R-:W-:Y:S04]  /*8b80*/  SYNCS.ARRIVE.TRANS64.RED.A1T0 RZ, [UR6], RZ ;  /* 0x000000ffffff79a7 */ /* 0x000fe80008100406 */
        /* <DEDUP_REMOVED lines=37> */
[----:B------:R-:W-:Y:S01]  /*8de0*/  FMUL.FTZ R183, R186, UR28 ;  /* 0x0000001cbab77c20 */ /* 0x000fe20008410000 */
[----:B------:R-:W-:-:S03]  /*8df0*/  FMUL.FTZ R186, R191, UR28 ;  /* 0x0000001cbfba7c20 */ /* 0x000fc60008410000 */
        /* <DEDUP_REMOVED lines=10> */
[----:B------:R-:W-:Y:S01]  /*8ea0*/  FMUL.FTZ R190, R199, UR28 ;  /* 0x0000001cc7be7c20 */ /* 0x000fe20008410000 */
[----:B------:R-:W1:Y:S06]  /*8eb0*/  SHFL.BFLY PT, R193, R192, 0x1, 0x1f ;  /* 0x0c201f00c0c17f89 */ /* 0x000e6c00000e0000 */
[----:B------:R-:W4:Y:S08]  /*8ec0*/  MUFU.TANH R156, R156 ;  /* 0x0000009c009c7308 */ /* 0x000f300000002400 */
[----:B------:R-:W4:Y:S08]  /*8ed0*/  MUFU.TANH R158, R158 ;  /* 0x0000009e009e7308 */ /* 0x000f300000002400 */
[----:B------:R-:W4:Y:S01]  /*8ee0*/  MUFU.TANH R160, R160 ;  /* 0x000000a000a07308 */ /* 0x000f220000002400 */
[----:B-1----:R-:W-:-:S05]  /*8ef0*/  FMNMX.FTZ R4, R192, R193, !PT ;  /* 0x000000c1c0047209 */ /* 0x002fca0007810000 */
[C---:B------:R-:W-:Y:S02]  /*8f00*/  FMUL.FTZ R192, R4.reuse, UR14 ;  /* 0x0000000e04c07c20 */ /* 0x040fe40008410000 */
[----:B------:R-:W1:Y:S01]  /*8f10*/  MUFU.TANH R162, R162 ;  /* 0x000000a200a27308 */ /* 0x000e620000002400 */
[----:B------:R-:W-:Y:S01]  /*8f20*/  FADD.FTZ R9, -R4, R9 ;  /* 0x0000000904097221 */ /* 0x000fe20000010100 */
[--C-:B------:R-:W-:Y:S01]  /*8f30*/  FFMA.FTZ R194, R10, UR14, -R192.reuse ;  /* 0x0000000e0ac27c23 */ /* 0x100fe200080108c0 */
[----:B---3--:R-:W-:Y:S01]  /*8f40*/  FMNMX.FTZ R10, R12, R191, !PT ;  /* 0x000000bf0c0a7209 */ /* 0x008fe20007810000 */
[--C-:B------:R-:W-:Y:S01]  /*8f50*/  FFMA.FTZ R193, R5, UR14, -R192.reuse ;  /* 0x0000000e05c17c23 */ /* 0x100fe200080108c0 */
[--C-:B------:R-:W-:Y:S01]  /*8f60*/  FFMA.FTZ R196, R152, UR14, -R192.reuse ;  /* 0x0000000e98c47c23 */ /* 0x100fe200080108c0 */
[--C-:B------:R-:W-:Y:S01]  /*8f70*/  FFMA.FTZ R197, R177, UR14, -R192.reuse ;  /* 0x0000000eb1c57c23 */ /* 0x100fe200080108c0 */
[----:B-----5:R-:W-:Y:S01]  /*8f80*/  FMNMX.FTZ R191, R15, R10, !PT ;  /* 0x0000000a0fbf7209 */ /* 0x020fe20007810000 */
[----:B------:R-:W3:Y:S01]  /*8f90*/  MUFU.TANH R164, R164 ;  /* 0x000000a400a47308 */ /* 0x000ee20000002400 */
[----:B------:R-:W-:Y:S01]  /*8fa0*/  FMUL.FTZ R9, R9, UR14 ;  /* 0x0000000e09097c20 */ /* 0x000fe20008410000 */
        /* <DEDUP_REMOVED lines=20> */
[----:B------:R-:W-:Y:S01]  /*90f0*/  FFMA.FTZ R13, R163, UR14, -R192 ;  /* 0x0000000ea30d7c23 */ /* 0x000fe200080108c0 */
[----:B------:R-:W-:Y:S01]  /*9100*/  FMNMX.FTZ R5, R160, R5, !PT ;  /* 0x00000005a0057209 */ /* 0x000fe20007810000 */
[----:B------:R-:W4:Y:S03]  /*9110*/  MUFU.TANH R179, R179 ;  /* 0x000000b300b37308 */ /* 0x000f260000002400 */
[----:B-1----:R-:W-:-:S04]  /*9120*/  FMNMX.FTZ R5, R162, R5, !PT ;  /* 0x00000005a2057209 */ /* 0x002fc80007810000 */
        /* <DEDUP_REMOVED lines=22> */
[----:B------:R-:W0:Y:S01]  /*9290*/  MUFU.EX2 R9, R9 ;  /* 0x0000000900097308 */ /* 0x000e220000000800 */
[----:B--2---:R-:W-:Y:S01]  /*92a0*/  FMNMX.FTZ R5, R189, R10, !PT ;  /* 0x0000000abd057209 */ /* 0x004fe20007810000 */
[--C-:B------:R-:W-:Y:S01]  /*92b0*/  FFMA.FTZ R10, R166, UR14, -R192.reuse ;  /* 0x0000000ea60a7c23 */ /* 0x100fe200080108c0 */
[--C-:B------:R-:W-:Y:S01]  /*92c0*/  FFMA.FTZ R166, R168, UR14, -R192.reuse ;  /* 0x0000000ea8a67c23 */ /* 0x100fe200080108c0 */
[--C-:B------:R-:W-:Y:S01]  /*92d0*/  FFMA.FTZ R168, R170, UR14, -R192.reuse ;  /* 0x0000000eaaa87c23 */ /* 0x100fe200080108c0 */
[--C-:B------:R-:W-:Y:S01]  /*92e0*/  FFMA.FTZ R170, R172, UR14, -R192.reuse ;  /* 0x0000000eacaa7c23 */ /* 0x100fe200080108c0 */
[--C-:B------:R-:W-:Y:S01]  /*92f0*/  FFMA.FTZ R172, R174, UR14, -R192.reuse ;  /* 0x0000000eaeac7c23 */ /* 0x100fe200080108c0 */
[----:B------:R-:W-:Y:S01]  /*9300*/  FFMA.FTZ R174, R180, UR14, -R192 ;  /* 0x0000000eb4ae7c23 */ /* 0x000fe200080108c0 */
        /* <DEDUP_REMOVED lines=19> */
[----:B------:R-:W-:Y:S01]  /*9440*/  MUFU.EX2 R216, R216 ;  /* 0x000000d800d87308 */ /* 0x000fe20000000800 */
[----:B---3--:R-:W-:Y:S01]  /*9450*/  FADD.FTZ R2, R193, R2 ;  /* 0x00000002c1027221 */ /* 0x008fe20000010000 */
[-C--:B------:R-:W-:Y:S01]  /*9460*/  FMUL.FTZ R49, R49, R9.reuse ;  /* 0x0000000931317220 */ /* 0x080fe20000410000 */
[-C--:B------:R-:W-:Y:S01]  /*9470*/  FMUL.FTZ R52, R52, R9.reuse ;  /* 0x0000000934347220 */ /* 0x080fe20000410000 */
[-C--:B------:R-:W-:Y:S01]  /*9480*/  FMUL.FTZ R53, R53, R9.reuse ;  /* 0x0000000935357220 */ /* 0x080fe20000410000 */
[-C--:B------:R-:W-:Y:S01]  /*9490*/  FMUL.FTZ R56, R56, R9.reuse ;  /* 0x0000000938387220 */ /* 0x080fe20000410000 */
[----:B-1----:R-:W-:Y:S01]  /*94a0*/  FMNMX.FTZ R152, R5, R152, !PT ;  /* 0x0000009805987209 */ /* 0x002fe20007810000 */
[-C--:B------:R-:W-:Y:S01]  /*94b0*/  FMUL.FTZ R57, R57, R9.reuse ;  /* 0x0000000939397220 */ /* 0x080fe20000410000 */
        /* <DEDUP_REMOVED lines=32> */
[C---:B------:R-:W-:Y:S01]  /*96c0*/  FADD.FTZ R8, -R5.reuse, R8 ;  /* 0x0000000805087221 */ /* 0x040fe20000010100 */
[----:B------:R-:W-:Y:S01]  /*96d0*/  FMUL.FTZ R199, R5, UR14 ;  /* 0x0000000e05c77c20 */ /* 0x000fe20008410000 */
[----:B------:R-:W-:Y:S01]  /*96e0*/  MUFU.EX2 R14, R14 ;  /* 0x0000000e000e7308 */ /* 0x000fe20000000800 */
[-C--:B------:R-:W-:Y:S01]  /*96f0*/  FMUL.FTZ R112, R112, R9.reuse ;  /* 0x0000000970707220 */ /* 0x080fe20000410000 */
        /* <DEDUP_REMOVED lines=10> */
[----:B0-----:R-:W-:Y:S01]  /*97a0*/  FADD.FTZ R153, R195, R2 ;  /* 0x00000002c3997221 */ /* 0x001fe20000010000 */
        /* <DEDUP_REMOVED lines=11> */
[----:B------:R-:W1:Y:S01]  /*9860*/  MUFU.EX2 R11, R11 ;  /* 0x0000000b000b7308 */ /* 0x000e620000000800 */
[--C-:B------:R-:W-:Y:S01]  /*9870*/  FFMA.FTZ R184, R184, UR14, -R199.reuse ;  /* 0x0000000eb8b87c23 */ /* 0x100fe200080108c7 */
[--C-:B------:R-:W-:Y:S01]  /*9880*/  FFMA.FTZ R186, R186, UR14, -R199.reuse ;  /* 0x0000000ebaba7c23 */ /* 0x100fe200080108c7 */
[--C-:B------:R-:W-:Y:S01]  /*9890*/  FFMA.FTZ R187, R187, UR14, -R199.reuse ;  /* 0x0000000ebbbb7c23 */ /* 0x100fe200080108c7 */
[--C-:B------:R-:W-:Y:S01]  /*98a0*/  FFMA.FTZ R188, R188, UR14, -R199.reuse ;  /* 0x0000000ebcbc7c23 */ /* 0x100fe200080108c7 */
[--C-:B------:R-:W-:Y:S01]  /*98b0*/  FFMA.FTZ R189, R189, UR14, -R199.reuse ;  /* 0x0000000ebdbd7c23 */ /* 0x100fe200080108c7 */
[----:B------:R-:W-:Y:S01]  /*98c0*/  FFMA.FTZ R190, R190, UR14, -R199 ;  /* 0x0000000ebebe7c23 */ /* 0x000fe200080108c7 */
        /* <DEDUP_REMOVED lines=26> */
[----:B0-----:R-:W-:Y:S01]  /*9a70*/  FADD.FTZ R154, R180, R215 ;  /* 0x000000d7b49a7221 */ /* 0x001fe20000010000 */
[----:B------:R-:W-:Y:S01]  /*9a80*/  FADD.FTZ R152, R196, R153 ;  /* 0x00000099c4987221 */ /* 0x000fe20000010000 */
[----:B------:R-:W-:Y:S01]  /*9a90*/  F2FP.BF16.F32.PACK_AB R155, R180, R155 ;  /* 0x0000009bb49b723e */ /* 0x000fe200000010ff */
[-C--:B------:R-:W-:Y:S01]  /*9aa0*/  FMUL.FTZ R148, R148, R9.reuse ;  /* 0x0000000994947220 */ /* 0x080fe20000410000 */
[----:B------:R-:W-:Y:S01]  /*9ab0*/  FMUL.FTZ R149, R149, R9 ;  /* 0x0000000995957220 */ /* 0x000fe20000410000 */
[----:B------:R-:W-:Y:S01]  /*9ac0*/  FADD.FTZ R153, R21, R152 ;  /* 0x0000009815997221 */ /* 0x000fe20000010000 */
[-C--:B------:R-:W-:Y:S01]  /*9ad0*/  FMUL.FTZ R26, R26, R177.reuse ;  /* 0x000000b11a1a7220 */ /* 0x080fe20000410000 */
[----:B------:R-:W0:Y:S01]  /*9ae0*/  MUFU.EX2 R159, R159 ;  /* 0x0000009f009f7308 */ /* 0x000e220000000800 */
[-C--:B------:R-:W-:Y:S01]  /*9af0*/  FMUL.FTZ R27, R27, R177.reuse ;  /* 0x000000b11b1b7220 */ /* 0x080fe20000410000 */
[----:B------:R-:W-:Y:S01]  /*9b00*/  FADD.FTZ R153, R198, R153 ;  /* 0x00000099c6997221 */ /* 0x000fe20000010000 */
        /* <DEDUP_REMOVED lines=29> */
[----:B------:R-:W5:Y:S01]  /*9ce0*/  MUFU.EX2 R161, R161 ;  /* 0x000000a100a17308 */ /* 0x000f620000000800 */
[----:B-1----:R-:W-:Y:S01]  /*9cf0*/  FADD.FTZ R181, R157, R154 ;  /* 0x0000009a9db57221 */ /* 0x002fe20000010000 */
[----:B--2---:R-:W-:Y:S01]  /*9d00*/  F2FP.BF16.F32.PACK_AB R157, R20, R157 ;  /* 0x0000009d149d723e */ /* 0x004fe200000010ff */
[-C--:B------:R-:W-:Y:S01]  /*9d10*/  FMUL.FTZ R82, R82, R177.reuse ;  /* 0x000000b152527220 */ /* 0x080fe20000410000 */
[-C--:B------:R-:W-:Y:S01]  /*9d20*/  FMUL.FTZ R83, R83, R177.reuse ;  /* 0x000000b153537220 */ /* 0x080fe20000410000 */
[----:B------:R-:W-:Y:S01]  /*9d30*/  FADD.FTZ R154, R20, R181 ;  /* 0x000000b5149a7221 */ /* 0x000fe20000010000 */
[-C--:B------:R-:W-:Y:S01]  /*9d40*/  FMUL.FTZ R86, R86, R177.reuse ;  /* 0x000000b156567220 */ /* 0x080fe20000410000 */
[----:B------:R-:W-:Y:S01]  /*9d50*/  FMUL.FTZ R87, R87, R177 ;  /* 0x000000b157577220 */ /* 0x000fe20000410000 */
[----:B------:R-:W1:Y:S01]  /*9d60*/  MUFU.EX2 R162, R162 ;  /* 0x000000a200a27308 */ /* 0x000e620000000800 */
[----:B0-----:R-:W-:Y:S01]  /*9d70*/  FADD.FTZ R183, R159, R154 ;  /* 0x0000009a9fb77221 */ /* 0x001fe20000010000 */
[----:B------:R-:W-:Y:S01]  /*9d80*/  FADD.FTZ R154, R14, R153 ;  /* 0x000000990e9a7221 */ /* 0x000fe20000010000 */
[----:B---3--:R-:W-:Y:S01]  /*9d90*/  F2FP.BF16.F32.PACK_AB R159, R176, R159 ;  /* 0x0000009fb09f723e */ /* 0x008fe200000010ff */
[-C--:B------:R-:W-:Y:S01]  /*9da0*/  FMUL.FTZ R90, R90, R177.reuse ;  /* 0x000000b15a5a7220 */ /* 0x080fe20000410000 */
[----:B------:R-:W-:Y:S01]  /*9db0*/  FADD.FTZ R152, R176, R183 ;  /* 0x000000b7b0987221 */ /* 0x000fe20000010000 */
[-C--:B------:R-:W-:Y:S01]  /*9dc0*/  FMUL.FTZ R91, R91, R177.reuse ;  /* 0x000000b15b5b7220 */ /* 0x080fe20000410000 */
[-C--:B------:R-:W-:Y:S01]  /*9dd0*/  FMUL.FTZ R94, R94, R177.reuse ;  /* 0x000000b15e5e7220 */ /* 0x080fe20000410000 */
[----:B------:R-:W0:Y:S01]  /*9de0*/  MUFU.EX2 R13, R13 ;  /* 0x0000000d000d7308 */ /* 0x000e220000000800 */
[----:B----4-:R-:W-:Y:S01]  /*9df0*/  FADD.FTZ R153, R15, R152 ;  /* 0x000000980f997221 */ /* 0x010fe20000010000 */
[C---:B-----5:R-:W-:Y:S01]  /*9e00*/  FADD.FTZ R156, R161.reuse, R154 ;  /* 0x0000009aa19c7221 */ /* 0x060fe20000010000 */
[----:B------:R-:W-:Y:S01]  /*9e10*/  F2FP.BF16.F32.PACK_AB R160, R161, R14 ;  /* 0x0000000ea1a0723e */ /* 0x000fe200000010ff */
[-C--:B------:R-:W-:Y:S01]  /*9e20*/  FMUL.FTZ R95, R95, R177.reuse ;  /* 0x000000b15f5f7220 */ /* 0x080fe20000410000 */
[----:B------:R-:W-:Y:S01]  /*9e30*/  F2FP.BF16.F32.PACK_AB R152, R193, R194 ;  /* 0x000000c2c198723e */ /* 0x000fe200000010ff */
[----:B------:R-:W-:Y:S01]  /*9e40*/  FMUL.FTZ R98, R98, R177 ;  /* 0x000000b162627220 */ /* 0x000fe20000410000 */
[----:B------:R-:W-:Y:S01]  /*9e50*/  F2FP.BF16.F32.PACK_AB R154, R216, R195 ;  /* 0x000000c3d89a723e */ /* 0x000fe200000010ff */
[----:B------:R-:W2:Y:S01]  /*9e60*/  MUFU.EX2 R163, R163 ;  /* 0x000000a300a37308 */ /* 0x000ea20000000800 */
[C---:B-1----:R-:W-:Y:S01]  /*9e70*/  FADD.FTZ R158, R162.reuse, R153 ;  /* 0x00000099a29e7221 */ /* 0x042fe20000010000 */
[----:B------:R-:W-:Y:S01]  /*9e80*/  F2FP.BF16.F32.PACK_AB R153, R11, R8 ;  /* 0x000000080b99723e */ /* 0x000fe200000010ff */
[----:B------:R-:W-:Y:S01]  /*9e90*/  FMUL.FTZ R99, R99, R177 ;  /* 0x000000b163637220 */ /* 0x000fe20000410000 */
[----:B------:R-:W-:Y:S01]  /*9ea0*/  F2FP.BF16.F32.PACK_AB R161, R162, R15 ;  /* 0x0000000fa2a1723e */ /* 0x000fe200000010ff */
[-C--:B------:R-:W-:Y:S01]  /*9eb0*/  FMUL.FTZ R102, R102, R177.reuse ;  /* 0x000000b166667220 */ /* 0x080fe20000410000 */
[-C--:B------:R-:W-:Y:S01]  /*9ec0*/  FMUL.FTZ R103, R103, R177.reuse ;  /* 0x000000b167677220 */ /* 0x080fe20000410000 */
[----:B------:R-:W-:Y:S01]  /*9ed0*/  FMUL.FTZ R106, R106, R177 ;  /* 0x000000b16a6a7220 */ /* 0x000fe20000410000 */
[----:B------:R-:W1:Y:S01]  /*9ee0*/  MUFU.EX2 R214, R214 ;  /* 0x000000d600d67308 */ /* 0x000e620000000800 */
[----:B0-----:R-:W-:Y:S01]  /*9ef0*/  FADD.FTZ R183, R13, R156 ;  /* 0x0000009c0db77221 */ /* 0x001fe20000010000 */
[----:B------:R-:W-:Y:S01]  /*9f00*/  F2FP.BF16.F32.PACK_AB R156, R196, R191 ;  /* 0x000000bfc49c723e */ /* 0x000fe200000010ff */
[-C--:B------:R-:W-:Y:S01]  /*9f10*/  FMUL.FTZ R107, R107, R177.reuse ;  /* 0x000000b16b6b7220 */ /* 0x080fe20000410000 */
[-C--:B------:R-:W-:Y:S01]  /*9f20*/  FMUL.FTZ R110, R110, R177.reuse ;  /* 0x000000b16e6e7220 */ /* 0x080fe20000410000 */
[-C--:B------:R-:W-:Y:S01]  /*9f30*/  FMUL.FTZ R111, R111, R177.reuse ;  /* 0x000000b16f6f7220 */ /* 0x080fe20000410000 */
[-C--:B------:R-:W-:Y:S01]  /*9f40*/  FMUL.FTZ R114, R114, R177.reuse ;  /* 0x000000b172727220 */ /* 0x080fe20000410000 */
[----:B------:R-:W-:Y:S01]  /*9f50*/  FMUL.FTZ R115, R115, R177 ;  /* 0x000000b173737220 */ /* 0x000fe20000410000 */
[----:B------:R-:W0:Y:S01]  /*9f60*/  MUFU.EX2 R164, R164 ;  /* 0x000000a400a47308 */ /* 0x000e220000000800 */
[----:B--2---:R-:W-:Y:S01]  /*9f70*/  FADD.FTZ R185, R163, R158 ;  /* 0x0000009ea3b97221 */ /* 0x004fe20000010000 */
[----:B------:R-:W-:Y:S01]  /*9f80*/  F2FP.BF16.F32.PACK_AB R158, R198, R21 ;  /* 0x00000015c69e723e */ /* 0x000fe200000010ff */
[-C--:B------:R-:W-:Y:S01]  /*9f90*/  FMUL.FTZ R118, R118, R177.reuse ;  /* 0x000000b176767220 */ /* 0x080fe20000410000 */
[-C--:B------:R-:W-:Y:S01]  /*9fa0*/  FMUL.FTZ R119, R119, R177.reuse ;  /* 0x000000b177777220 */ /* 0x080fe20000410000 */
[-C--:B------:R-:W-:Y:S01]  /*9fb0*/  FMUL.FTZ R122, R122, R177.reuse ;  /* 0x000000b17a7a7220 */ /* 0x080fe20000410000 */
[-C--:B------:R-:W-:Y:S01]  /*9fc0*/  FMUL.FTZ R123, R123, R177.reuse ;  /* 0x000000b17b7b7220 */ /* 0x080fe20000410000 */
[----:B------:R-:W-:Y:S01]  /*9fd0*/  FMUL.FTZ R126, R126, R177 ;  /* 0x000000b17e7e7220 */ /* 0x000fe20000410000 */
[----:B------:R-:W2:Y:S01]  /*9fe0*/  MUFU.EX2 R10, R10 ;  /* 0x0000000a000a7308 */ /* 0x000ea20000000800 */
        /* <DEDUP_REMOVED lines=19> */
[----:B------:R-:W-:-:S04]  /*a120*/  FMUL.FTZ R151, R151, R177 ;  /* 0x000000b197977220 */ /* 0x000fc80000410000 */
[----:B------:R-:W2:Y:S01]  /*a130*/  MUFU.EX2 R175, R175 ;  /* 0x000000af00af7308 */ /* 0x000ea20000000800 */
[----:B-1----:R-:W-:-:S07]  /*a140*/  FADD.FTZ R20, R12, R185 ;  /* 0x000000b90c147221 */ /* 0x002fce0000010000 */
[----:B------:R-:W1:Y:S01]  /*a150*/  MUFU.EX2 R166, R166 ;  /* 0x000000a600a67308 */ /* 0x000e620000000800 */
[C---:B0-----:R-:W-:Y:S01]  /*a160*/  FADD.FTZ R21, R165.reuse, R8 ;  /* 0x00000008a5157221 */ /* 0x041fe20000010000 */
[----:B------:R-:W-:-:S06]  /*a170*/  F2FP.BF16.F32.PACK_AB R164, R165, R10 ;  /* 0x0000000aa5a4723e */ /* 0x000fcc00000010ff */
[----:B------:R-:W0:Y:S01]  /*a180*/  MUFU.EX2 R167, R167 ;  /* 0x000000a700a77308 */ /* 0x000e220000000800 */
[C---:B--2---:R-:W-:Y:S01]  /*a190*/  FADD.FTZ R183, R175.reuse, R20 ;  /* 0x00000014afb77221 */ /* 0x044fe20000010000 */
[----:B------:R-:W-:-:S03]  /*a1a0*/  F2FP.BF16.F32.PACK_AB R165, R175, R12 ;  /* 0x0000000cafa5723e */ /* 0x000fc600000010ff */
[----:B------:R-:W-:-:S03]  /*a1b0*/  FADD.FTZ R14, R0, R183 ;  /* 0x000000b7000e7221 */ /* 0x000fc60000010000 */
[----:B------:R-:W2:Y:S01]  /*a1c0*/  MUFU.EX2 R179, R179 ;  /* 0x000000b300b37308 */ /* 0x000ea20000000800 */
[----:B-1----:R-:W-:-:S07]  /*a1d0*/  FADD.FTZ R8, R166, R21 ;  /* 0x00000015a6087221 */ /* 0x002fce0000010000 */
[----:B------:R-:W1:Y:S01]  /*a1e0*/  MUFU.EX2 R168, R168 ;  /* 0x000000a800a87308 */ /* 0x000e620000000800 */
[C---:B0-----:R-:W-:Y:S01]  /*a1f0*/  FADD.FTZ R15, R167.reuse, R8 ;  /* 0x00000008a70f7221 */ /* 0x041fe20000010000 */
[----:B------:R-:W-:-:S06]  /*a200*/  F2FP.BF16.F32.PACK_AB R166, R167, R166 ;  /* 0x000000a6a7a6723e */ /* 0x000fcc00000010ff */
[----:B------:R-:W0:Y:S01]  /*a210*/  MUFU.EX2 R2, R2 ;  /* 0x0000000200027308 */ /* 0x000e220000000800 */
[C---:B--2---:R-:W-:Y:S01]  /*a220*/  FADD.FTZ R21, R179.reuse, R14 ;  /* 0x0000000eb3157221 */ /* 0x044fe20000010000 */
[----:B------:R-:W-:-:S06]  /*a230*/  F2FP.BF16.F32.PACK_AB R167, R179, R0 ;  /* 0x00000000b3a7723e */ /* 0x000fcc00000010ff */
[----:B------:R-:W2:Y:S01]  /*a240*/  MUFU.EX2 R169, R169 ;  /* 0x000000a900a97308 */ /* 0x000ea20000000800 */
[----:B-1----:R-:W-:-:S07]  /*a250*/  FADD.FTZ R8, R168, R15 ;  /* 0x0000000fa8087221 */ /* 0x002fce0000010000 */
[----:B------:R-:W1:Y:S01]  /*a260*/  MUFU.EX2 R181, R184 ;  /* 0x000000b800b57308 */ /* 0x000e620000000800 */
[----:B0-----:R-:W-:-:S07]  /*a270*/  FADD.FTZ R14, R2, R21 ;  /* 0x00000015020e7221 */ /* 0x001fce0000010000 */
[----:B------:R-:W0:Y:S01]  /*a280*/  MUFU.EX2 R170, R170 ;  /* 0x000000aa00aa7308 */ /* 0x000e220000000800 */
[C---:B--2---:R-:W-:Y:S01]  /*a290*/  FADD.FTZ R13, R169.reuse, R8 ;  /* 0x00000008a90d7221 */ /* 0x044fe20000010000 */
[----:B------:R-:W-:-:S06]  /*a2a0*/  F2FP.BF16.F32.PACK_AB R168, R169, R168 ;  /* 0x000000a8a9a8723e */ /* 0x000fcc00000010ff */
[----:B------:R-:W2:Y:S01]  /*a2b0*/  MUFU.EX2 R178, R178 ;  /* 0x000000b200b27308 */ /* 0x000ea20000000800 */
[C---:B-1----:R-:W-:Y:S01]  /*a2c0*/  FADD.FTZ R15, R181.reuse, R14 ;  /* 0x0000000eb50f7221 */ /* 0x042fe20000010000 */
[----:B------:R-:W-:-:S06]  /*a2d0*/  F2FP.BF16.F32.PACK_AB R169, R181, R2 ;  /* 0x00000002b5a9723e */ /* 0x000fcc00000010ff */
[----:B------:R-:W1:Y:S01]  /*a2e0*/  MUFU.EX2 R171, R171 ;  /* 0x000000ab00ab7308 */ /* 0x000e620000000800 */
[----:B0-----:R-:W-:-:S07]  /*a2f0*/  FADD.FTZ R8, R170, R13 ;  /* 0x0000000daa087221 */ /* 0x001fce0000010000 */
[----:B------:R-:W0:Y:S01]  /*a300*/  MUFU.EX2 R11, R186 ;  /* 0x000000ba000b7308 */ /* 0x000e220000000800 */
[----:B--2---:R-:W-:-:S07]  /*a310*/  FADD.FTZ R10, R178, R15 ;  /* 0x0000000fb20a7221 */ /* 0x004fce0000010000 */
[----:B------:R-:W2:Y:S01]  /*a320*/  MUFU.EX2 R172, R172 ;  /* 0x000000ac00ac7308 */ /* 0x000ea20000000800 */
[C---:B-1----:R-:W-:Y:S01]  /*a330*/  FADD.FTZ R13, R171.reuse, R8 ;  /* 0x00000008ab0d7221 */ /* 0x042fe20000010000 */
[----:B------:R-:W-:-:S06]  /*a340*/  F2FP.BF16.F32.PACK_AB R170, R171, R170 ;  /* 0x000000aaabaa723e */ /* 0x000fcc00000010ff */
[----:B------:R-:W1:Y:S01]  /*a350*/  MUFU.EX2 R187, R187 ;  /* 0x000000bb00bb7308 */ /* 0x000e620000000800 */
[C---:B0-----:R-:W-:Y:S01]  /*a360*/  FADD.FTZ R10, R11.reuse, R10 ;  /* 0x0000000a0b0a7221 */ /* 0x041fe20000010000 */
[----:B------:R-:W-:-:S06]  /*a370*/  F2FP.BF16.F32.PACK_AB R171, R11, R178 ;  /* 0x000000b20bab723e */ /* 0x000fcc00000010ff */
[----:B------:R-:W0:Y:S01]  /*a380*/  MUFU.EX2 R173, R173 ;  /* 0x000000ad00ad7308 */ /* 0x000e220000000800 */
[----:B--2---:R-:W-:-:S07]  /*a390*/  FADD.FTZ R0, R172, R13 ;  /* 0x0000000dac007221 */ /* 0x004fce0000010000 */
        /* <DEDUP_REMOVED lines=11> */
[----:B0-----:R-:W-:Y:S01]  /*a450*/  FADD.FTZ R11, R189, R0 ;  /* 0x00000000bd0b7221 */ /* 0x001fe20000010000 */
[C---:B--2---:R-:W-:Y:S01]  /*a460*/  FADD.FTZ R2, R197.reuse, R2 ;  /* 0x00000002c5027221 */ /* 0x044fe20000010000 */
[----:B------:R-:W-:Y:S02]  /*a470*/  F2FP.BF16.F32.PACK_AB R174, R197, R174 ;  /* 0x000000aec5ae723e */ /* 0x000fe400000010ff */
[C---:B-1----:R-:W-:Y:S01]  /*a480*/  FADD.FTZ R0, R190.reuse, R11 ;  /* 0x0000000bbe007221 */ /* 0x042fe20000010000 */
[----:B------:R-:W-:Y:S01]  /*a490*/  F2FP.BF16.F32.PACK_AB R175, R190, R189 ;  /* 0x000000bdbeaf723e */ /* 0x000fe200000010ff */
[----:B------:R-:W-:Y:S06]  /*a4a0*/  @!P0 BRA `(.L_x_1933) ;  /* 0x0000000000048947 */ /* 0x000fec0003800000 */
[----:B------:R-:W-:Y:S01]  /*a4b0*/  BPT.TRAP 0x1 ;  /* 0x000000040000795c */ /* 0x000fe20000300000 */
.L_x_1933:
[----:B------:R0:W1:Y:S01]  /*a4c0*/  SYNCS.PHASECHK.TRANS64.TRYWAIT P2, [UR27+0x22850], R6 ;  /* 0x02285006ff0075a7 */ /* 0x000062000804015b */
[----:B------:R-:W-:Y:S05]  /*a4d0*/  @!P0 BRA `(.L_x_1934) ;  /* 0x0000000000048947 */ /* 0x000fea0003800000 */
[----:B------:R-:W-:Y:S01]  /*a4e0*/  BPT.TRAP 0x1 ;  /* 0x000000040000795c */ /* 0x000fe20000300000 */
.L_x_1934:
[----:B------:R-:W-:Y:S01]  /*a4f0*/  VIADD R8, R217, 0x8 ;  /* 0x00000008d9087836 */ /* 0x000fe20000000000 */
[----:B-1----:R-:W-:Y:S06]  /*a500*/  @P2 BRA `(.L_x_1935) ;  /* 0x0000000000082947 */ /* 0x002fec0003800000 */
[----:B------:R-:W1:Y:S02]  /*a510*/  SYNCS.PHASECHK.TRANS64.TRYWAIT P2, [UR27+0x22850], R6 ;  /* 0x02285006ff0075a7 */ /* 0x000e64000804015b */
[----:B-1----:R-:W-:Y:S05]  /*a520*/  @!P2 BRA `(.L_x_1936) ;  /* 0x000000b00040a947 */ /* 0x002fea0003800000 */
.L_x_1935:
        /* <DEDUP_REMOVED lines=39> */
.L_x_1937:
[----:B------:R-:W-:Y:S01]  /*a7a0*/  UIADD3 UR27, UR27, 0x22860, URZ ;  /* 0x000228601b1b7890 */ /* 0x000fe2000fffe03f */
[----:B------:R-:W-:Y:S02]  /*a7b0*/  IMAD.MOV.U32 R8, RZ, RZ, R5 ;  /* 0x000000ffff087224 */ /* 0x000fe400078e0005 */
[----:B-1----:R-:W-:Y:S01]  /*a7c0*/  IMAD.MOV.U32 R9, RZ, RZ, R4 ;  /* 0x000000ffff097224 */ /* 0x002fe200078e0004 */
[----:B------:R-:W-:-:S09]  /*a7d0*/  UPRMT UR27, UR26, 0x654, UR27 ;  /* 0x000006541a1b7896 */ /* 0x000fd2000800001b */
[----:B------:R-:W-:Y:S01]  /*a7e0*/  SYNCS.ARRIVE.TRANS64.RED.A1T0 RZ, [UR27], RZ ;  /* 0x000000ffffff79a7 */ /* 0x000fe2000810041b */
[----:B------:R-:W-:Y:S05]  /*a7f0*/  @P1 BRA `(.L_x_1938) ;  /* 0xffffffdc003c1947 */ /* 0x000fea000383ffff */
[----:B0-----:R-:W-:-:S07]  /*a800*/  IMAD.MOV.U32 R6, RZ, RZ, R7 ;  /* 0x000000ffff067224 */ /* 0x001fce00078e0007 */
.L_x_1927:
[----:B------:R-:W-:-:S13]  /*a810*/  ISETP.GE.AND P1, PT, R6, UR44, PT ;  /* 0x0000002c06007c0c */ /* 0x000fda000bf26270 */
[----:B------:R-:W-:Y:S05]  /*a820*/  @!P1 BRA `(.L_x_1939) ;  /* 0x00000034008c9947 */ /* 0x000fea0003800000 */
[----:B------:R-:W-:Y:S01]  /*a830*/  IMAD.MOV.U32 R9, RZ, RZ, R5 ;  /* 0x000000ffff097224 */ /* 0x000fe200078e0005 */
[----:B------:R-:W-:Y:S01]  /*a840*/  ULDC UR27, c[0x0][0x9e4] ;  /* 0x00027900001b7ab9 */ /* 0x000fe20000000800 */
[----:B------:R-:W-:Y:S01]  /*a850*/  IMAD.MOV.U32 R8, RZ, RZ, R4 ;  /* 0x000000ffff087224 */ /* 0x000fe200078e0004 */
[----:B------:R-:W-:Y:S01]  /*a860*/  ULDC UR28, c[0x0][0x9dc] ;  /* 0x00027700001c7ab9 */ /* 0x000fe20000000800 */
[----:B------:R-:W-:Y:S01]  /*a870*/  ULDC UR29, c[0x0][0x288] ;  /* 0x0000a200001d7ab9 */ /* 0x000fe20000000800 */
[----:B------:R-:W-:Y:S01]  /*a880*/  ULDC UR30, c[0x0][0x9d8] ;  /* 0x00027600001e7ab9 */ /* 0x000fe20000000800 */
[----:B------:R-:W-:Y:S01]  /*a890*/  ULDC UR26, c[0x0][0x988] ;  /* 0x00026200001a7ab9 */ /* 0x000fe20000000800 */
[----:B------:R-:W-:-:S05]  /*a8a0*/  ULDC UR31, c[0x0][0x9e0] ;  /* 0x00027800001f7ab9 */ /* 0x000fca0000000800 */
.L_x_1958:
[----:B------:R-:W-:-:S04]  /*a8b0*/  UIADD3 UR38, UR38, 0x1, URZ ;  /* 0x0000000126267890 */ /* 0x000fc8000fffe03f */
[----:B------:R-:W-:-:S04]  /*a8c0*/  UISETP.NE.AND UP0, UPT, UR38, 0x2, UPT ;  /* 0x000000022600788c */ /* 0x000fc8000bf05270 */
[----:B------:R-:W-:Y:S02]  /*a8d0*/  USEL UR6, URZ, 0x1, UP0 ;  /* 0x000000013f067887 */ /* 0x000fe40008000000 */
[----:B------:R-:W-:Y:S02]  /*a8e0*/  USEL UR38, UR38, URZ, UP0 ;  /* 0x0000003f26267287 */ /* 0x000fe40008000000 */
[----:B------:R-:W-:Y:S01]  /*a8f0*/  ULOP3.LUT UR37, UR37, UR6, URZ, 0x3c, !UPT ;  /* 0x0000000625257292 */ /* 0x000fe2000f8e3c3f */
[----:B01----:R-:W-:Y:S11]  /*a900*/  @!P0 BRA `(.L_x_1940) ;  /* 0x0000000000048947 */ /* 0x003ff60003800000 */
[----:B------:R-:W-:Y:S01]  /*a910*/  BPT.TRAP 0x1 ;  /* 0x000000040000795c */ /* 0x000fe20000300000 */
.L_x_1940:
        /* <DEDUP_REMOVED lines=9> */
.L_x_1941:
[----:B-1----:R-:W-:Y:S05]  /*a9b0*/  @P1 BRA `(.L_x_1942) ;  /* 0x0000000000081947 */ /* 0x002fea0003800000 */
[----:B------:R-:W1:Y:S02]  /*a9c0*/  SYNCS.PHASECHK.TRANS64.TRYWAIT P1, [UR25+0x22830], R7 ;  /* 0x02283007ff0075a7 */ /* 0x000e640008020159 */
[----:B-1----:R-:W-:Y:S05]  /*a9d0*/  @!P1 BRA `(.L_x_1943) ;  /* 0x000000ac002c9947 */ /* 0x002fea0003800000 */
.L_x_1942:
        /* <DEDUP_REMOVED lines=12> */
[----:B--2---:R-:W-:Y:S01]  /*aaa0*/  IADD3 R3, -R215, 0xb, RZ ;  /* 0x0000000bd7037810 */ /* 0x004fe20007ffe1ff */
        /* <DEDUP_REMOVED lines=13> */
.L_x_1944:
[----:B------:R-:W-:Y:S01]  /*ab80*/  ISETP.NE.AND P2, PT, R205, 0x1, PT ;  /* 0x00000001cd00780c */ /* 0x000fe20003f45270 */
[----:B------:R-:W-:Y:S01]  /*ab90*/  FMUL.FTZ R10, R154, UR30 ;  /* 0x0000001e9a0a7c20 */ /* 0x000fe20008410000 */
[----:B------:R-:W-:Y:S01]  /*aba0*/  FMUL.FTZ R154, R160, UR30 ;  /* 0x0000001ea09a7c20 */ /* 0x000fe20008410000 */
[----:B------:R-:W-:Y:S01]  /*abb0*/  FMUL.FTZ R160, R170, UR30 ;  /* 0x0000001eaaa07c20 */ /* 0x000fe20008410000 */
[----:B------:R-:W-:Y:S01]  /*abc0*/  FMUL.FTZ R170, R176, UR30 ;  /* 0x0000001eb0aa7c20 */ /* 0x000fe20008410000 */
[----:B------:R-:W-:Y:S01]  /*abd0*/  FMUL.FTZ R176, R186, UR30 ;  /* 0x0000001ebab07c20 */ /* 0x000fe20008410000 */
[----:B------:R-:W-:Y:S01]  /*abe0*/  FMUL.FTZ R186, R192, UR30 ;  /* 0x0000001ec0ba7c20 */ /* 0x000fe20008410000 */
[----:B------:R-:W-:Y:S02]  /*abf0*/  VIADD R192, R22, UR41 ;  /* 0x0000002916c07c36 */ /* 0x000fe40008000000 */
[----:B------:R-:W-:Y:S01]  /*ac00*/  FMUL.FTZ R21, R157, UR30 ;  /* 0x0000001e9d157c20 */ /* 0x000fe20008410000 */
[----:B------:R-:W-:Y:S01]  /*ac10*/  FMUL.FTZ R157, R167, UR30 ;  /* 0x0000001ea79d7c20 */ /* 0x000fe20008410000 */
[----:B------:R-:W-:Y:S01]  /*ac20*/  FMUL.FTZ R167, R173, UR30 ;  /* 0x0000001eada77c20 */ /* 0x000fe20008410000 */
[----:B------:R-:W-:Y:S01]  /*ac30*/  FMUL.FTZ R20, R156, UR30 ;  /* 0x0000001e9c147c20 */ /* 0x000fe20008410000 */
[----:B------:R-:W-:Y:S01]  /*ac40*/  FMUL.FTZ R173, R183, UR30 ;  /* 0x0000001eb7ad7c20 */ /* 0x000fe20008410000 */
[----:B------:R-:W3:Y:S01]  /*ac50*/  @P2 LDC R5, c[0x0][0x44c] ;  /* 0x00011300ff052b82 */ /* 0x000ee20000000800 */
[----:B------:R-:W-:Y:S01]  /*ac60*/  UIADD3 UR6, UR25, 0x22840, URZ ;  /* 0x0002284019067890 */ /* 0x000fe2000fffe03f */
[----:B------:R-:W-:Y:S01]  /*ac70*/  FMUL.FTZ R12, R152, UR30 ;  /* 0x0000001e980c7c20 */ /* 0x000fe20008410000 */
[----:B------:R-:W-:Y:S01]  /*ac80*/  FMUL.FTZ R13, R153, UR30 ;  /* 0x0000001e990d7c20 */ /* 0x000fe20008410000 */
[----:B------:R-:W-:Y:S01]  /*ac90*/  FMUL.FTZ R11, R155, UR30 ;  /* 0x0000001e9b0b7c20 */ /* 0x000fe20008410000 */
[----:B------:R-:W-:Y:S01]  /*aca0*/  FMUL.FTZ R14, R158, UR30 ;  /* 0x0000001e9e0e7c20 */ /* 0x000fe20008410000 */
        /* <DEDUP_REMOVED lines=16> */
[----:B------:R-:W-:Y:S01]  /*adb0*/  FMUL.FTZ R172, R182, UR30 ;  /* 0x0000001eb6ac7c20 */ /* 0x000fe20008410000 */
[----:B------:R-:W-:Y:S01]  /*adc0*/  FMUL.FTZ R171, R177, UR30 ;  /* 0x0000001eb1ab7c20 */ /* 0x000fe20008410000 */
[----:B---3--:R-:W-:-:S04]  /*add0*/  @P2 IMAD.HI.U32 R5, R192, R5, RZ ;  /* 0x00000005c0052227 */ /* 0x008fc800078e00ff */
        /* <DEDUP_REMOVED lines=17> */
[----:B------:R-:W-:Y:S01]  /*aef0*/  FMUL.FTZ R193, R197, UR30 ;  /* 0x0000001ec5c17c20 */ /* 0x000fe20008410000 */
[----:B------:R-:W-:Y:S01]  /*af00*/  FMUL.FTZ R187, R198, UR30 ;  /* 0x0000001ec6bb7c20 */ /* 0x000fe20008410000 */
[----:B------:R-:W-:-:S02]  /*af10*/  VIADD R5, R189, 0x1 ;  /* 0x00000001bd057836 */ /* 0x000fc40000000000 */
[----:B------:R-:W-:Y:S01]  /*af20*/  FMUL.FTZ R190, R199, UR30 ;  /* 0x0000001ec7be7c20 */ /* 0x000fe20008410000 */
[----:B------:R-:W-:Y:S01]  /*af30*/  LOP3.LUT P1, RZ, R16, 0x80000, RZ, 0xc0, !PT ;  /* 0x0008000010ff7812 */ /* 0x000fe2000782c0ff */
[----:B------:R-:W3:Y:S01]  /*af40*/  MUFU.TANH R12, R12 ;  /* 0x0000000c000c7308 */ /* 0x000ee20000002400 */
[----:B------:R-:W-:Y:S01]  /*af50*/  IMAD R4, R18, -0x2, R5 ;  /* 0xfffffffe12047824 */ /* 0x000fe200078e0205 */
[----:B------:R-:W-:Y:S01]  /*af60*/  SYNCS.ARRIVE.TRANS64.RED.A1T0 RZ, [UR6], RZ ;  /* 0x000000ffffff79a7 */ /* 0x000fe20008100406 */
[----:B------:R-:W-:-:S03]  /*af70*/  ULOP3.LUT UR6, URZ, UR28, URZ, 0x33, !UPT ;  /* 0x0000001c3f067292 */ /* 0x000fc6000f8e333f */
[----:B------:R-:W-:Y:S02]  /*af80*/  IADD3 R4, R4, -UR29, R17 ;  /* 0x8000001d04047c10 */ /* 0x000fe4000fffe011 */
[----:B------:R-:W4:Y:S03]  /*af90*/  MUFU.TANH R13, R13 ;  /* 0x0000000d000d7308 */ /* 0x000f260000002400 */
[C---:B------:R-:W-:Y:S02]  /*afa0*/  VIADD R198, R4.reuse, UR31 ;  /* 0x0000001f04c67c36 */ /* 0x040fe40008000000 */
[----:B------:R-:W-:Y:S02]  /*afb0*/  VIADD R197, R4, UR6 ;  /* 0x0000000604c57c36 */ /* 0x000fe40008000000 */
[----:B-1----:R-:W-:Y:S01]  /*afc0*/  IMAD.IADD R196, R198, 0x1, R214 ;  /* 0x00000001c6c47824 */ /* 0x002fe200078e02d6 */
[----:B------:R-:W1:Y:S01]  /*afd0*/  MUFU.TANH R10, R10 ;  /* 0x0000000a000a7308 */ /* 0x000e620000002400 */
[----:B------:R-:W-:-:S07]  /*afe0*/  IMAD.IADD R194, R214, 0x1, R197 ;  /* 0x00000001d6c27824 */ /* 0x000fce00078e02c5 */
        /* <DEDUP_REMOVED lines=46> */
[----:B------:R-:W-:Y:S01]  /*b2d0*/  IADD3 R195, R17, -UR29, R214 ;  /* 0x8000001d11c37c10 */ /* 0x000fe2000fffe0d6 */
        /* <DEDUP_REMOVED lines=11> */
.L_x_1947:
[----:B------:R-:W-:-:S05]  /*b390*/  IMAD.U32 R199, RZ, RZ, UR27 ;  /* 0x0000001bffc77e24 */ /* 0x000fca000f8e00ff */
[----:B------:R-:W-:-:S13]  /*b3a0*/  ISETP.NE.AND P1, PT, R199, 0x1, PT ;  /* 0x00000001c700780c */ /* 0x000fda0003f25270 */
[----:B------:R-:W1:Y:S02]  /*b3b0*/  @P1 LDC.64 R4, c[0x0][0x9e8] ;  /* 0x00027a00ff041b82 */ /* 0x000e640000000a00 */
[----:B-1----:R-:W-:-:S05]  /*b3c0*/  @P1 IMAD.HI.U32 R4, R195, R4, RZ ;  /* 0x00000004c3041227 */ /* 0x002fca00078e00ff */
[----:B------:R-:W-:-:S07]  /*b3d0*/  @P1 SHF.R.U32.HI R195, RZ, R5, R4 ;  /* 0x00000005ffc31219 */ /* 0x000fce0000011604 */
.L_x_1948:
[----:B------:R-:W-:Y:S05]  /*b3e0*/  BSYNC B0 ;  /* 0x0000000000007941 */ /* 0x000fea0003800000 */
.L_x_1946:
[----:B------:R-:W-:-:S04]  /*b3f0*/  IMAD R4, R18, -0x2, R189 ;  /* 0xfffffffe12047824 */ /* 0x000fc800078e02bd */
[----:B------:R-:W-:-:S05]  /*b400*/  IMAD R195, R195, R199, R4 ;  /* 0x000000c7c3c37224 */ /* 0x000fca00078e0204 */
[----:B------:R-:W-:Y:S02]  /*b410*/  VIADDMNMX R196, R195, R199, R196, PT ;  /* 0x000000c7c3c47246 */ /* 0x000fe400038001c4 */
[----:B------:R-:W-:-:S07]  /*b420*/  VIMNMX R194, R194, R195, !PT ;  /* 0x000000c3c2c27248 */ /* 0x000fce0007fe0100 */
.L_x_1945:
[C---:B------:R-:W-:Y:S01]  /*b430*/  ISETP.GE.AND P2, PT, R189.reuse, 0x1, PT ;  /* 0x00000001bd00780c */ /* 0x040fe20003f46270 */
[----:B------:R-:W1:Y:S01]  /*b440*/  SHFL.IDX PT, R192, R192, 0x1, 0x1c1f ;  /* 0x003c1f00c0c07f89 */ /* 0x000e6200000e0000 */
[----:B------:R-:W-:Y:S02]  /*b450*/  LOP3.LUT R16, R16, 0xfffbffff, RZ, 0xc0, !PT ;  /* 0xfffbffff10107812 */ /* 0x000fe400078ec0ff */
[C---:B------:R-:W-:Y:S02]  /*b460*/  ISETP.GE.AND P1, PT, R189.reuse, 0x2, PT ;  /* 0x00000002bd00780c */ /* 0x040fe40003f26270 */
[----:B------:R-:W-:Y:S02]  /*b470*/  ISETP.GT.AND P3, PT, R194, RZ, !P2 ;  /* 0x000000ffc200720c */ /* 0x000fe40005764270 */
[----:B------:R-:W-:Y:S02]  /*b480*/  ISETP.GE.AND P4, PT, R189, 0x9, PT ;  /* 0x00000009bd00780c */ /* 0x000fe40003f86270 */
[----:B------:R-:W-:-:S03]  /*b490*/  ISETP.LT.OR P3, PT, R196, 0x1, P3 ;  /* 0x00000001c400780c */ /* 0x000fc60001f61670 */
[----:B------:R-:W-:Y:S02]  /*b4a0*/  @P2 LOP3.LUT R16, R16, 0x40000, RZ, 0xfc, !PT ;  /* 0x0004000010102812 */ /* 0x000fe400078efcff */
[----:B------:R-:W-:Y:S02]  /*b4b0*/  ISETP.GT.AND P2, PT, R194, 0x1, !P1 ;  /* 0x00000001c200780c */ /* 0x000fe40004f44270 */
[----:B------:R-:W-:Y:S02]  /*b4c0*/  FSEL R195, R12, -INF , !P3 ;  /* 0xff8000000cc37808 */ /* 0x000fe40005800000 */
[----:B------:R-:W-:Y:S02]  /*b4d0*/  ISETP.LT.OR P2, PT, R196, 0x2, P2 ;  /* 0x00000002c400780c */ /* 0x000fe40001741670 */
[----:B------:R-:W-:Y:S02]  /*b4e0*/  ISETP.GE.AND P3, PT, R189, 0xa, PT ;  /* 0x0000000abd00780c */ /* 0x000fe40003f66270 */
[----:B------:R-:W-:-:S02]  /*b4f0*/  LOP3.LUT R16, R16, 0xfffffffd, RZ, 0xc0, !PT ;  /* 0xfffffffd10107812 */ /* 0x000fc400078ec0ff */
[----:B------:R-:W-:Y:S01]  /*b500*/  FSEL R13, R13, -INF , !P2 ;  /* 0xff8000000d0d7808 */ /* 0x000fe20005000000 */
[--C-:B-1----:R-:W-:Y:S01]  /*b510*/  IMAD.IADD R198, R198, 0x1, R192.reuse ;  /* 0x00000001c6c67824 */ /* 0x102fe200078e02c0 */
[----:B------:R-:W-:Y:S01]  /*b520*/  ISETP.GT.AND P2, PT, R194, 0x8, !P4 ;  /* 0x00000008c200780c */ /* 0x000fe20006744270 */
[----:B------:R-:W-:Y:S01]  /*b530*/  IMAD.IADD R197, R197, 0x1, R192 ;  /* 0x00000001c5c57824 */ /* 0x000fe200078e02c0 */
[----:B------:R-:W-:Y:S02]  /*b540*/  @P4 LOP3.LUT R16, R16, 0x2, RZ, 0xfc, !PT ;  /* 0x0000000210104812 */ /* 0x000fe400078efcff */
[----:B------:R-:W-:Y:S02]  /*b550*/  ISETP.LT.OR P2, PT, R196, 0x9, P2 ;  /* 0x00000009c400780c */ /* 0x000fe40001741670 */
[----:B------:R-:W-:Y:S02]  /*b560*/  LOP3.LUT R16, R16, 0xfffffffb, RZ, 0xc0, !PT ;  /* 0xfffffffb10107812 */ /* 0x000fe400078ec0ff */
[----:B0-----:R-:W-:-:S02]  /*b570*/  FSEL R20, R20, -INF , !P2 ;  /* 0xff80000014147808 */ /* 0x001fc40005000000 */
[----:B------:R-:W-:Y:S02]  /*b580*/  @P3 LOP3.LUT R16, R16, 0x4, RZ, 0xfc, !PT ;  /* 0x0000000410103812 */ /* 0x000fe400078efcff */
[----:B------:R-:W-:Y:S02]  /*b590*/  ISETP.GT.AND P2, PT, R194, 0x9, !P3 ;  /* 0x00000009c200780c */ /* 0x000fe40005f44270 */
[----:B------:R-:W-:Y:S02]  /*b5a0*/  ISETP.GE.AND P3, PT, R189, 0x11, PT ;  /* 0x00000011bd00780c */ /* 0x000fe40003f66270 */
[----:B------:R-:W-:Y:S02]  /*b5b0*/  ISETP.LT.OR P2, PT, R196, 0xa, P2 ;  /* 0x0000000ac400780c */ /* 0x000fe40001741670 */
[----:B------:R-:W-:Y:S02]  /*b5c0*/  LOP3.LUT R16, R16, 0xfffffff7, RZ, 0xc0, !PT ;  /* 0xfffffff710107812 */ /* 0x000fe400078ec0ff */
        /* <DEDUP_REMOVED lines=113> */
[----:B------:R-:W-:Y:S01]  /*bce0*/  IADD3 R199, R17, -UR29, R192 ;  /* 0x8000001d11c77c10 */ /* 0x000fe2000fffe0c0 */
        /* <DEDUP_REMOVED lines=11> */
.L_x_1951:
[----:B------:R-:W-:-:S05]  /*bda0*/  IMAD.U32 R12, RZ, RZ, UR27 ;  /* 0x0000001bff0c7e24 */ /* 0x000fca000f8e00ff */
[----:B------:R-:W-:-:S13]  /*bdb0*/  ISETP.NE.AND P6, PT, R12, 0x1, PT ;  /* 0x000000010c00780c */ /* 0x000fda0003fc5270 */
[----:B------:R-:W0:Y:S02]  /*bdc0*/  @P6 LDC.64 R4, c[0x0][0x9e8] ;  /* 0x00027a00ff046b82 */ /* 0x000e240000000a00 */
[----:B0-----:R-:W-:-:S05]  /*bdd0*/  @P6 IMAD.HI.U32 R4, R199, R4, RZ ;  /* 0x00000004c7046227 */ /* 0x001fca00078e00ff */
[----:B------:R-:W-:-:S07]  /*bde0*/  @P6 SHF.R.U32.HI R199, RZ, R5, R4 ;  /* 0x00000005ffc76219 */ /* 0x000fce0000011604 */
.L_x_1952:
[----:B------:R-:W-:Y:S05]  /*bdf0*/  BSYNC B0 ;  /* 0x0000000000007941 */ /* 0x000fea0003800000 */
.L_x_1950:
[----:B------:R-:W-:-:S04]  /*be00*/  IMAD R189, R18, -0x2, R189 ;  /* 0xfffffffe12bd7824 */ /* 0x000fc800078e02bd */
[----:B------:R-:W-:-:S05]  /*be10*/  IMAD R199, R199, R12, R189 ;  /* 0x0000000cc7c77224 */ /* 0x000fca00078e02bd */
[----:B------:R-:W-:Y:S02]  /*be20*/  VIADDMNMX R198, R199, R12, R198, PT ;  /* 0x0000000cc7c67246 */ /* 0x000fe400038001c6 */
[----:B------:R-:W-:-:S07]  /*be30*/  VIMNMX R197, R197, R199, !PT ;  /* 0x000000c7c5c57248 */ /* 0x000fce0007fe0100 */
.L_x_1949:
        /* <DEDUP_REMOVED lines=95> */
[----:B------:R-:W-:Y:S01]  /*c430*/  FSEL R187, R187, -INF , !P5 ;  /* 0xff800000bbbb7808 */ /* 0x000fe20006800000 */
[----:B------:R-:W-:Y:S01]  /*c440*/  FMUL.FTZ R12, R4, UR14 ;  /* 0x0000000e040c7c20 */ /* 0x000fe20008410000 */
        /* <DEDUP_REMOVED lines=17> */
[C---:B------:R-:W-:Y:S02]  /*c560*/  ISETP.GT.AND P1, PT, R197.reuse, RZ, !P6 ;  /* 0x000000ffc500720c */ /* 0x040fe40007724270 */
[----:B------:R-:W-:Y:S02]  /*c570*/  LOP3.LUT P6, RZ, R16, 0x1, RZ, 0xc0, !PT ;  /* 0x0000000110ff7812 */ /* 0x000fe400078cc0ff */
[----:B------:R-:W-:Y:S02]  /*c580*/  ISETP.LT.OR P1, PT, R198, 0x1, P1 ;  /* 0x00000001c600780c */ /* 0x000fe40000f21670 */
[----:B------:R-:W-:Y:S02]  /*c590*/  ISETP.GT.AND P2, PT, R197, 0x59, !P6 ;  /* 0x00000059c500780c */ /* 0x000fe40007744270 */
[----:B------:R-:W-:-:S02]  /*c5a0*/  FSEL R10, R10, -INF , !P1 ;  /* 0xff8000000a0a7808 */ /* 0x000fc40004800000 */
[----:B------:R-:W-:Y:S02]  /*c5b0*/  FSETP.NEU.FTZ.AND P1, PT, R4, -INF , PT ;  /* 0xff8000000400780b */ /* 0x000fe40003f3d000 */
[----:B------:R-:W-:Y:S02]  /*c5c0*/  FMNMX.FTZ R192, R10, R9, !PT ;  /* 0x000000090ac07209 */ /* 0x000fe40007810000 */
[----:B------:R-:W-:Y:S02]  /*c5d0*/  FSEL R12, R12, RZ, P1 ;  /* 0x000000ff0c0c7208 */ /* 0x000fe40000800000 */
[----:B------:R-:W-:Y:S02]  /*c5e0*/  FMNMX.FTZ R5, R11, R192, !PT ;  /* 0x000000c00b057209 */ /* 0x000fe40007810000 */
[----:B------:R-:W-:Y:S01]  /*c5f0*/  ISETP.LT.OR P2, PT, R198, 0x5a, P2 ;  /* 0x0000005ac600780c */ /* 0x000fe20001741670 */
[--C-:B------:R-:W-:Y:S01]  /*c600*/  FFMA.FTZ R189, R195, UR14, -R12.reuse ;  /* 0x0000000ec3bd7c23 */ /* 0x100fe2000801080c */
[----:B------:R-:W-:Y:S01]  /*c610*/  FMNMX.FTZ R194, R14, R5, !PT ;  /* 0x000000050ec27209 */ /* 0x000fe20007810000 */
[--C-:B------:R-:W-:Y:S01]  /*c620*/  FFMA.FTZ R195, R13, UR14, -R12.reuse ;  /* 0x0000000e0dc37c23 */ /* 0x100fe2000801080c */
[--C-:B------:R-:W-:Y:S01]  /*c630*/  FFMA.FTZ R13, R20, UR14, -R12.reuse ;  /* 0x0000000e140d7c23 */ /* 0x100fe2000801080c */
[--C-:B------:R-:W-:Y:S01]  /*c640*/  FFMA.FTZ R196, R21, UR14, -R12.reuse ;  /* 0x0000000e15c47c23 */ /* 0x100fe2000801080c */
[----:B------:R-:W-:Y:S01]  /*c650*/  FMNMX.FTZ R5, R15, R194, !PT ;  /* 0x000000c20f057209 */ /* 0x000fe20007810000 */
[--C-:B------:R-:W-:Y:S01]  /*c660*/  FFMA.FTZ R21, R154, UR14, -R12.reuse ;  /* 0x0000000e9a157c23 */ /* 0x100fe2000801080c */
[----:B------:R-:W-:Y:S01]  /*c670*/  FSEL R190, R190, -INF , !P2 ;  /* 0xff800000bebe7808 */ /* 0x000fe20005000000 */
[----:B------:R0:W-:Y:S01]  /*c680*/  MUFU.EX2 R192, R195 ;  /* 0x000000c300c07308 */ /* 0x0001e20000000800 */
[----:B------:R-:W-:Y:S01]  /*c690*/  FMNMX.FTZ R20, R152, R5, !PT ;  /* 0x0000000598147209 */ /* 0x000fe20007810000 */
[----:B------:R-:W-:-:S03]  /*c6a0*/  FFMA.FTZ R158, R158, UR14, -R12 ;  /* 0x0000000e9e9e7c23 */ /* 0x000fc6000801080c */
[----:B------:R-:W-:-:S03]  /*c6b0*/  FMNMX.FTZ R5, R153, R20, !PT ;  /* 0x0000001499057209 */ /* 0x000fc60007810000 */
[----:B------:R-:W-:Y:S01]  /*c6c0*/  MUFU.EX2 R189, R189 ;  /* 0x000000bd00bd7308 */ /* 0x000fe20000000800 */
[----:B------:R-:W-:Y:S02]  /*c6d0*/  FMNMX.FTZ R194, R156, R5, !PT ;  /* 0x000000059cc27209 */ /* 0x000fe40007810000 */
[----:B0-----:R-:W-:Y:S02]  /*c6e0*/  FSEL R195, R4, RZ, P1 ;  /* 0x000000ff04c37208 */ /* 0x001fe40000800000 */
[----:B------:R-:W-:Y:S01]  /*c6f0*/  FMNMX.FTZ R5, R157, R194, !PT ;  /* 0x000000c29d057209 */ /* 0x000fe20007810000 */
[--C-:B------:R-:W-:Y:S01]  /*c700*/  FFMA.FTZ R194, R155, UR14, -R12.reuse ;  /* 0x0000000e9bc27c23 */ /* 0x100fe2000801080c */
[----:B------:R-:W-:Y:S01]  /*c710*/  FFMA.FTZ R155, R159, UR14, -R12 ;  /* 0x0000000e9f9b7c23 */ /* 0x000fe2000801080c */
[----:B------:R-:W-:Y:S01]  /*c720*/  FADD.FTZ R195, -R195, R8 ;  /* 0x00000008c3c37221 */ /* 0x000fe20000010100 */
[----:B------:R-:W-:Y:S01]  /*c730*/  FMNMX.FTZ R154, R160, R5, !PT ;  /* 0x00000005a09a7209 */ /* 0x000fe20007810000 */
[--C-:B------:R-:W-:Y:S01]  /*c740*/  FFMA.FTZ R159, R162, UR14, -R12.reuse ;  /* 0x0000000ea29f7c23 */ /* 0x100fe2000801080c */
[--C-:B------:R-:W-:Y:S01]  /*c750*/  FFMA.FTZ R162, R163, UR14, -R12.reuse ;  /* 0x0000000ea3a27c23 */ /* 0x100fe2000801080c */
[----:B------:R-:W-:Y:S01]  /*c760*/  FMUL.FTZ R8, R195, UR14 ;  /* 0x0000000ec3087c20 */ /* 0x000fe20008410000 */
[----:B------:R-:W-:Y:S01]  /*c770*/  FMNMX.FTZ R5, R161, R154, !PT ;  /* 0x0000009aa1057209 */ /* 0x000fe20007810000 */
[--C-:B------:R-:W-:Y:S01]  /*c780*/  FFMA.FTZ R163, R166, UR14, -R12.reuse ;  /* 0x0000000ea6a37c23 */ /* 0x100fe2000801080c */
[--C-:B------:R-:W-:Y:S01]  /*c790*/  FFMA.FTZ R166, R167, UR14, -R12.reuse ;  /* 0x0000000ea7a67c23 */ /* 0x100fe2000801080c */
[--C-:B------:R-:W-:Y:S01]  /*c7a0*/  FFMA.FTZ R167, R170, UR14, -R12.reuse ;  /* 0x0000000eaaa77c23 */ /* 0x100fe2000801080c */
[----:B------:R-:W-:Y:S01]  /*c7b0*/  FMNMX.FTZ R154, R164, R5, !PT ;  /* 0x00000005a49a7209 */ /* 0x000fe20007810000 */
[----:B------:R-:W0:Y:S01]  /*c7c0*/  MUFU.EX2 R8, R8 ;  /* 0x0000000800087308 */ /* 0x000e220000000800 */
        /* <DEDUP_REMOVED lines=15> */
[----:B------:R3:W4:Y:S01]  /*c8c0*/  MUFU.EX2 R20, R196 ;  /* 0x000000c400147308 */ /* 0x0007220000000800 */
[----:B------:R-:W-:Y:S01]  /*c8d0*/  FFMA.FTZ R191, R193, UR14, -R12 ;  /* 0x0000000ec1bf7c23 */ /* 0x000fe2000801080c */
[----:B0-----:R-:W-:Y:S01]  /*c8e0*/  FMUL.FTZ R24, R24, R8 ;  /* 0x0000000818187220 */ /* 0x001fe20000410000 */
[----:B------:R-:W-:Y:S01]  /*c8f0*/  FMNMX.FTZ R5, R173, R154, !PT ;  /* 0x0000009aad057209 */ /* 0x000fe20007810000 */
[-C--:B------:R-:W-:Y:S01]  /*c900*/  FMUL.FTZ R25, R25, R8.reuse ;  /* 0x0000000819197220 */ /* 0x080fe20000410000 */
[-C--:B------:R-:W-:Y:S01]  /*c910*/  FMUL.FTZ R28, R28, R8.reuse ;  /* 0x000000081c1c7220 */ /* 0x080fe20000410000 */
[-C--:B------:R-:W-:Y:S01]  /*c920*/  FMUL.FTZ R29, R29, R8.reuse ;  /* 0x000000081d1d7220 */ /* 0x080fe20000410000 */
[----:B------:R-:W-:Y:S01]  /*c930*/  FMNMX.FTZ R154, R176, R5, !PT ;  /* 0x00000005b09a7209 */ /* 0x000fe20007810000 */
[----:B------:R-:W0:Y:S01]  /*c940*/  MUFU.EX2 R21, R21 ;  /* 0x0000001500157308 */ /* 0x000e220000000800 */
[-C--:B------:R-:W-:Y:S01]  /*c950*/  FMUL.FTZ R32, R32, R8.reuse ;  /* 0x0000000820207220 */ /* 0x080fe20000410000 */
[----:B------:R-:W-:Y:S01]  /*c960*/  FMUL.FTZ R33, R33, R8 ;  /* 0x0000000821217220 */ /* 0x000fe20000410000 */
[----:B------:R-:W-:Y:S01]  /*c970*/  FMNMX.FTZ R5, R177, R154, !PT ;  /* 0x0000009ab1057209 */ /* 0x000fe20007810000 */
[-C--:B------:R-:W-:Y:S01]  /*c980*/  FMUL.FTZ R36, R36, R8.reuse ;  /* 0x0000000824247220 */ /* 0x080fe20000410000 */
[-C--:B------:R-:W-:Y:S01]  /*c990*/  FMUL.FTZ R37, R37, R8.reuse ;  /* 0x0000000825257220 */ /* 0x080fe20000410000 */
[-C--:B------:R-:W-:Y:S01]  /*c9a0*/  FMUL.FTZ R40, R40, R8.reuse ;  /* 0x0000000828287220 */ /* 0x080fe20000410000 */
[----:B------:R-:W-:Y:S01]  /*c9b0*/  FMNMX.FTZ R154, R180, R5, !PT ;  /* 0x00000005b49a7209 */ /* 0x000fe20007810000 */
[----:B------:R-:W5:Y:S01]  /*c9c0*/  MUFU.EX2 R194, R194 ;  /* 0x000000c200c27308 */ /* 0x000f620000000800 */
[-C--:B------:R-:W-:Y:S01]  /*c9d0*/  FMUL.FTZ R41, R41, R8.reuse ;  /* 0x0000000829297220 */ /* 0x080fe20000410000 */
[----:B------:R-:W-:Y:S01]  /*c9e0*/  FMUL.FTZ R44, R44, R8 ;  /* 0x000000082c2c7220 */ /* 0x000fe20000410000 */
[----:B------:R-:W-:Y:S01]  /*c9f0*/  FMNMX.FTZ R154, R181, R154, !PT ;  /* 0x0000009ab59a7209 */ /* 0x000fe20007810000 */
[-C--:B------:R-:W-:Y:S01]  /*ca00*/  FMUL.FTZ R45, R45, R8.reuse ;  /* 0x000000082d2d7220 */ /* 0x080fe20000410000 */
[-C--:B------:R-:W-:Y:S01]  /*ca10*/  FMUL.FTZ R48, R48, R8.reuse ;  /* 0x0000000830307220 */ /* 0x080fe20000410000 */
[----:B------:R-:W-:Y:S01]  /*ca20*/  FMUL.FTZ R49, R49, R8 ;  /* 0x0000000831317220 */ /* 0x000fe20000410000 */
[----:B------:R-:W-:Y:S01]  /*ca30*/  FMNMX.FTZ R5, R185, R154, !PT ;  /* 0x0000009ab9057209 */ /* 0x000fe20007810000 */
[----:B------:R-:W2:Y:S01]  /*ca40*/  MUFU.EX2 R158, R158 ;  /* 0x0000009e009e7308 */ /* 0x000ea20000000800 */
[-C--:B------:R-:W-:Y:S01]  /*ca50*/  FMUL.FTZ R52, R52, R8.reuse ;  /* 0x0000000834347220 */ /* 0x080fe20000410000 */
[-C--:B------:R-:W-:Y:S01]  /*ca60*/  FMUL.FTZ R53, R53, R8.reuse ;  /* 0x0000000835357220 */ /* 0x080fe20000410000 */
        /* <DEDUP_REMOVED lines=11> */
[-C--:B------:R-:W-:Y:S01]  /*cb20*/  FMUL.FTZ R69, R69, R8.reuse ;  /* 0x0000000845457220 */ /* 0x080fe20000410000 */
[-C--:B------:R-:W-:Y:S01]  /*cb30*/  FMUL.FTZ R72, R72, R8.reuse ;  /* 0x0000000848487220 */ /* 0x080fe20000410000 */
[----:B------:R-:W1:Y:S01]  /*cb40*/  SHFL.BFLY PT, R154, R5, 0x2, 0x1f ;  /* 0x0c401f00059a7f89 */ /* 0x000e6200000e0000 */
[----:B------:R-:W2:Y:S01]  /*cb50*/  MUFU.EX2 R159, R159 ;  /* 0x0000009f009f7308 */ /* 0x000ea20000000800 */
        /* <DEDUP_REMOVED lines=21> */
[----:B------:R-:W-:Y:S01]  /*ccb0*/  FMUL.FTZ R112, R112, R8 ;  /* 0x0000000870707220 */ /* 0x000fe20000410000 */
[----:B-1----:R-:W-:Y:S01]  /*ccc0*/  FMNMX.FTZ R154, R5, R154, !PT ;  /* 0x0000009a059a7209 */ /* 0x002fe20007810000 */
[----:B------:R-:W-:Y:S01]  /*ccd0*/  MUFU.EX2 R166, R166 ;  /* 0x000000a600a67308 */ /* 0x000fe20000000800 */
[-C--:B------:R-:W-:Y:S01]  /*cce0*/  FMUL.FTZ R113, R113, R8.reuse ;  /* 0x0000000871717220 */ /* 0x080fe20000410000 */
[-C--:B------:R-:W-:Y:S01]  /*ccf0*/  FMUL.FTZ R116, R116, R8.reuse ;  /* 0x0000000874747220 */ /* 0x080fe20000410000 */
[-C--:B------:R-:W-:Y:S01]  /*cd00*/  FMUL.FTZ R117, R117, R8.reuse ;  /* 0x0000000875757220 */ /* 0x080fe20000410000 */
[----:B------:R-:W1:Y:S01]  /*cd10*/  SHFL.BFLY PT, R5, R154, 0x1, 0x1f ;  /* 0x0c201f009a057f89 */ /* 0x000e6200000e0000 */
        /* <DEDUP_REMOVED lines=11> */
[----:B------:R-:W2:Y:S01]  /*cdd0*/  MUFU.EX2 R170, R170 ;  /* 0x000000aa00aa7308 */ /* 0x000ea20000000800 */
[-C--:B------:R-:W-:Y:S01]  /*cde0*/  FMUL.FTZ R140, R140, R8.reuse ;  /* 0x000000088c8c7220 */ /* 0x080fe20000410000 */
[-C--:B------:R-:W-:Y:S01]  /*cdf0*/  FMUL.FTZ R141, R141, R8.reuse ;  /* 0x000000088d8d7220 */ /* 0x080fe20000410000 */
[-C--:B------:R-:W-:Y:S01]  /*ce00*/  FMUL.FTZ R144, R144, R8.reuse ;  /* 0x0000000890907220 */ /* 0x080fe20000410000 */
[-C--:B------:R-:W-:Y:S01]  /*ce10*/  FMUL.FTZ R145, R145, R8.reuse ;  /* 0x0000000891917220 */ /* 0x080fe20000410000 */
[-C--:B------:R-:W-:Y:S01]  /*ce20*/  FMUL.FTZ R148, R148, R8.reuse ;  /* 0x0000000894947220 */ /* 0x080fe20000410000 */
[----:B------:R-:W-:-:S02]  /*ce30*/  FMUL.FTZ R149, R149, R8 ;  /* 0x0000000895957220 */ /* 0x000fc40000410000 */
[----:B------:R-:W-:Y:S01]  /*ce40*/  MUFU.EX2 R171, R171 ;  /* 0x000000ab00ab7308 */ /* 0x000fe20000000800 */
[----:B-1----:R-:W-:-:S04]  /*ce50*/  FMNMX.FTZ R5, R154, R5, !PT ;  /* 0x000000059a057209 */ /* 0x002fc80007810000 */
[C---:B------:R-:W-:Y:S01]  /*ce60*/  FSETP.NEU.FTZ.AND P1, PT, R5.reuse, -INF , PT ;  /* 0xff8000000500780b */ /* 0x040fe20003f3d000 */
[----:B------:R-:W-:Y:S02]  /*ce70*/  FMUL.FTZ R154, R5, UR14 ;  /* 0x0000000e059a7c20 */ /* 0x000fe40008410000 */
[----:B------:R-:W-:Y:S03]  /*ce80*/  MUFU.EX2 R174, R174 ;  /* 0x000000ae00ae7308 */ /* 0x000fe60000000800 */
[----:B------:R-:W-:-:S05]  /*ce90*/  FSEL R154, R154, RZ, P1 ;  /* 0x000000ff9a9a7208 */ /* 0x000fca0000800000 */
[----:B------:R-:W-:Y:S01]  /*cea0*/  MUFU.EX2 R175, R175 ;  /* 0x000000af00af7308 */ /* 0x000fe20000000800 */
[--C-:B------:R-:W-:Y:S01]  /*ceb0*/  FFMA.FTZ R193, R10, UR14, -R154.reuse ;  /* 0x0000000e0ac17c23 */ /* 0x100fe2000801089a */
[--C-:B------:R-:W-:Y:S01]  /*cec0*/  FFMA.FTZ R10, R11, UR14, -R154.reuse ;  /* 0x0000000e0b0a7c23 */ /* 0x100fe2000801089a */
[----:B------:R-:W-:Y:S01]  /*ced0*/  FFMA.FTZ R11, R8, R2, R189 ;  /* 0x00000002080b7223 */ /* 0x000fe200000100bd */
[--C-:B------:R-:W-:Y:S01]  /*cee0*/  FFMA.FTZ R12, R15, UR14, -R154.reuse ;  /* 0x0000000e0f0c7c23 */ /* 0x100fe2000801089a */
[--C-:B---3--:R-:W-:Y:S01]  /*cef0*/  FFMA.FTZ R196, R157, UR14, -R154.reuse ;  /* 0x0000000e9dc47c23 */ /* 0x108fe2000801089a */
        /* <DEDUP_REMOVED lines=9> */
[----:B----4-:R-:W-:Y:S01]  /*cf90*/  FADD.FTZ R2, R20, R195 ;  /* 0x000000c314027221 */ /* 0x010fe20000010000 */
[--C-:B------:R-:W-:Y:S01]  /*cfa0*/  FFMA.FTZ R195, R156, UR14, -R154.reuse ;  /* 0x0000000e9cc37c23 */ /* 0x100fe2000801089a */
[----:B------:R-:W-:Y:S01]  /*cfb0*/  FFMA.FTZ R169, R169, UR14, -R154 ;  /* 0x0000000ea9a97c23 */ /* 0x000fe2000801089a */
[----:B------:R-:W-:Y:S01]  /*cfc0*/  MUFU.EX2 R179, R179 ;  /* 0x000000b300b37308 */ /* 0x000fe20000000800 */
[----:B0-----:R-:W-:Y:S01]  /*cfd0*/  FADD.FTZ R15, R21, R2 ;  /* 0x00000002150f7221 */ /* 0x001fe20000010000 */
[--C-:B------:R-:W-:Y:S01]  /*cfe0*/  FFMA.FTZ R173, R173, UR14, -R154.reuse ;  /* 0x0000000eadad7c23 */ /* 0x100fe2000801089a */
[--C-:B------:R-:W-:Y:S01]  /*cff0*/  FFMA.FTZ R177, R177, UR14, -R154.reuse ;  /* 0x0000000eb1b17c23 */ /* 0x100fe2000801089a */
[--C-:B------:R-:W-:Y:S01]  /*d000*/  FFMA.FTZ R180, R180, UR14, -R154.reuse ;  /* 0x0000000eb4b47c23 */ /* 0x100fe2000801089a */
[----:B-----5:R-:W-:Y:S01]  /*d010*/  FADD.FTZ R15, R194, R15 ;  /* 0x0000000fc20f7221 */ /* 0x020fe20000010000 */
[--C-:B------:R-:W-:Y:S01]  /*d020*/  FFMA.FTZ R181, R181, UR14, -R154.reuse ;  /* 0x0000000eb5b57c23 */ /* 0x100fe2000801089a */
[--C-:B------:R-:W-:Y:S01]  /*d030*/  FFMA.FTZ R185, R185, UR14, -R154.reuse ;  /* 0x0000000eb9b97c23 */ /* 0x100fe2000801089a */
[----:B------:R-:W-:Y:S01]  /*d040*/  MUFU.EX2 R182, R182 ;  /* 0x000000b600b67308 */ /* 0x000fe20000000800 */
[----:B--2---:R-:W-:Y:S01]  /*d050*/  FADD.FTZ R2, R158, R15 ;  /* 0x0000000f9e027221 */ /* 0x004fe20000010000 */
[--C-:B------:R-:W-:Y:S01]  /*d060*/  FFMA.FTZ R15, R153, UR14, -R154.reuse ;  /* 0x0000000e990f7c23 */ /* 0x100fe2000801089a */
[--C-:B------:R-:W-:Y:S01]  /*d070*/  FFMA.FTZ R184, R184, UR14, -R154.reuse ;  /* 0x0000000eb8b87c23 */ /* 0x100fe2000801089a */
[----:B------:R-:W-:Y:S01]  /*d080*/  FFMA.FTZ R187, R187, UR14, -R154 ;  /* 0x0000000ebbbb7c23 */ /* 0x000fe2000801089a */
[----:B------:R-:W-:Y:S01]  /*d090*/  FADD.FTZ R2, R155, R2 ;  /* 0x000000029b027221 */ /* 0x000fe20000010000 */
[----:B------:R-:W-:Y:S01]  /*d0a0*/  FFMA.FTZ R190, R190, UR14, -R154 ;  /* 0x0000000ebebe7c23 */ /* 0x000fe2000801089a */
[----:B------:R-:W-:Y:S01]  /*d0b0*/  F2FP.BF16.F32.PACK_AB R156, R194, R21 ;  /* 0x00000015c29c723e */ /* 0x000fe200000010ff */
[----:B------:R-:W-:Y:S01]  /*d0c0*/  MUFU.EX2 R183, R183 ;  /* 0x000000b700b77308 */ /* 0x000fe20000000800 */
[----:B------:R-:W-:Y:S01]  /*d0d0*/  FADD.FTZ R153, R159, R2 ;  /* 0x000000029f997221 */ /* 0x000fe20000010000 */
[----:B------:R-:W-:-:S02]  /*d0e0*/  FSEL R2, R5, RZ, P1 ;  /* 0x000000ff05027208 */ /* 0x000fc40000800000 */
[----:B------:R-:W-:Y:S01]  /*d0f0*/  F2FP.BF16.F32.PACK_AB R164, R170, R167 ;  /* 0x000000a7aaa4723e */ /* 0x000fe200000010ff */
[----:B------:R-:W-:Y:S01]  /*d100*/  FADD.FTZ R152, R162, R153 ;  /* 0x00000099a2987221 */ /* 0x000fe20000010000 */
[----:B------:R-:W-:Y:S01]  /*d110*/  F2FP.BF16.F32.PACK_AB R158, R155, R158 ;  /* 0x0000009e9b9e723e */ /* 0x000fe200000010ff */
[----:B------:R-:W-:Y:S01]  /*d120*/  FADD.FTZ R2, -R2, R9 ;  /* 0x0000000902027221 */ /* 0x000fe20000010100 */
[----:B------:R-:W0:Y:S01]  /*d130*/  MUFU.EX2 R186, R186 ;  /* 0x000000ba00ba7308 */ /* 0x000e220000000800 */
[----:B------:R-:W-:-:S04]  /*d140*/  FADD.FTZ R153, R163, R152 ;  /* 0x00000098a3997221 */ /* 0x000fc80000010000 */
[----:B------:R-:W-:Y:S01]  /*d150*/  FADD.FTZ R152, R166, R153 ;  /* 0x00000099a6987221 */ /* 0x000fe20000010000 */
[----:B------:R-:W-:Y:S02]  /*d160*/  FFMA.FTZ R153, R172, UR14, -R154 ;  /* 0x0000000eac997c23 */ /* 0x000fe4000801089a */
[----:B------:R-:W2:Y:S01]  /*d170*/  MUFU.EX2 R188, R188 ;  /* 0x000000bc00bc7308 */ /* 0x000ea20000000800 */
[----:B------:R-:W-:-:S04]  /*d180*/  FADD.FTZ R9, R167, R152 ;  /* 0x00000098a7097221 */ /* 0x000fc80000010000 */
[----:B------:R-:W-:Y:S01]  /*d190*/  FADD.FTZ R152, R170, R9 ;  /* 0x00000009aa987221 */ /* 0x000fe20000010000 */
[----:B------:R-:W-:Y:S01]  /*d1a0*/  FFMA.FTZ R9, R168, UR14, -R154 ;  /* 0x0000000ea8097c23 */ /* 0x000fe2000801089a */
[----:B-1----:R-:W-:Y:S01]  /*d1b0*/  F2FP.BF16.F32.PACK_AB R168, R178, R175 ;  /* 0x000000afb2a8723e */ /* 0x002fe200000010ff */
[----:B------:R-:W-:Y:S01]  /*d1c0*/  MUFU.EX2 R193, R193 ;  /* 0x000000c100c17308 */ /* 0x000fe20000000800 */
[----:B------:R-:W-:Y:S01]  /*d1d0*/  FADD.FTZ R157, R171, R152 ;  /* 0x00000098ab9d7221 */ /* 0x000fe20000010000 */
[----:B0-----:R-:W-:Y:S02]  /*d1e0*/  F2FP.BF16.F32.PACK_AB R172, R186, R183 ;  /* 0x000000b7baac723e */ /* 0x001fe400000010ff */
[----:B------:R-:W-:Y:S01]  /*d1f0*/  F2FP.BF16.F32.PACK_AB R170, R182, R179 ;  /* 0x000000b3b6aa723e */ /* 0x000fe200000010ff */
[----:B------:R-:W-:Y:S01]  /*d200*/  FADD.FTZ R152, R174, R157 ;  /* 0x0000009dae987221 */ /* 0x000fe20000010000 */
[----:B------:R-:W-:Y:S01]  /*d210*/  FFMA.FTZ R157, R176, UR14, -R154 ;  /* 0x0000000eb09d7c23 */ /* 0x000fe2000801089a */
[----:B------:R-:W-:Y:S01]  /*d220*/  F2FP.BF16.F32.PACK_AB R154, R20, R13 ;  /* 0x0000000d149a723e */ /* 0x000fe200000010ff */
[----:B------:R-:W-:Y:S01]  /*d230*/  MUFU.EX2 R10, R10 ;  /* 0x0000000a000a7308 */ /* 0x000fe20000000800 */
[----:B------:R-:W-:-:S04]  /*d240*/  FADD.FTZ R199, R175, R152 ;  /* 0x00000098afc77221 */ /* 0x000fc80000010000 */
[----:B------:R-:W-:Y:S01]  /*d250*/  FADD.FTZ R152, R178, R199 ;  /* 0x000000c7b2987221 */ /* 0x000fe20000010000 */
[----:B------:R-:W-:Y:S02]  /*d260*/  FMUL.FTZ R178, R2, UR14 ;  /* 0x0000000e02b27c20 */ /* 0x000fe40008410000 */
[----:B------:R-:W-:Y:S01]  /*d270*/  MUFU.EX2 R11, R11 ;  /* 0x0000000b000b7308 */ /* 0x000fe20000000800 */
[----:B------:R-:W-:Y:S01]  /*d280*/  FADD.FTZ R199, R179, R152 ;  /* 0x00000098b3c77221 */ /* 0x000fe20000010000 */
[----:B------:R-:W-:-:S03]  /*d290*/  F2FP.BF16.F32.PACK_AB R152, R192, R189 ;  /* 0x000000bdc098723e */ /* 0x000fc600000010ff */
[----:B------:R-:W-:-:S03]  /*d2a0*/  FADD.FTZ R20, R182, R199 ;  /* 0x000000c7b6147221 */ /* 0x000fc60000010000 */
[----:B------:R-:W0:Y:S01]  /*d2b0*/  MUFU.EX2 R178, R178 ;  /* 0x000000b200b27308 */ /* 0x000e220000000800 */
[----:B------:R-:W-:-:S04]  /*d2c0*/  FADD.FTZ R21, R183, R20 ;  /* 0x00000014b7157221 */ /* 0x000fc80000010000 */
[----:B------:R-:W-:-:S03]  /*d2d0*/  FADD.FTZ R21, R186, R21 ;  /* 0x00000015ba157221 */ /* 0x000fc60000010000 */
[----:B------:R-:W1:Y:S01]  /*d2e0*/  MUFU.EX2 R12, R12 ;  /* 0x0000000c000c7308 */ /* 0x000e620000000800 */
[----:B--2---:R-:W-:-:S07]  /*d2f0*/  FADD.FTZ R2, R188, R21 ;  /* 0x00000015bc027221 */ /* 0x004fce0000010000 */
[----:B------:R-:W2:Y:S01]  /*d300*/  MUFU.EX2 R14, R14 ;  /* 0x0000000e000e7308 */ /* 0x000ea20000000800 */
        /* <DEDUP_REMOVED lines=9> */
[----:B-1----:R-:W-:Y:S01]  /*d3a0*/  F2FP.BF16.F32.PACK_AB R155, R12, R11 ;  /* 0x0000000b0c9b723e */ /* 0x002fe200000010ff */
[-C--:B------:R-:W-:Y:S01]  /*d3b0*/  FMUL.FTZ R35, R35, R178.reuse ;  /* 0x000000b223237220 */ /* 0x080fe20000410000 */
[-C--:B------:R-:W-:Y:S01]  /*d3c0*/  FMUL.FTZ R38, R38, R178.reuse ;  /* 0x000000b226267220 */ /* 0x080fe20000410000 */
[----:B------:R-:W-:Y:S01]  /*d3d0*/  FADD.FTZ R21, R12, R21 ;  /* 0x000000150c157221 */ /* 0x000fe20000010000 */
[-C--:B------:R-:W-:Y:S01]  /*d3e0*/  FMUL.FTZ R39, R39, R178.reuse ;  /* 0x000000b227277220 */ /* 0x080fe20000410000 */
[-C--:B------:R-:W-:Y:S01]  /*d3f0*/  FMUL.FTZ R42, R42, R178.reuse ;  /* 0x000000b22a2a7220 */ /* 0x080fe20000410000 */
[----:B------:R-:W1:Y:S01]  /*d400*/  MUFU.EX2 R195, R195 ;  /* 0x000000c300c37308 */ /* 0x000e620000000800 */
[----:B--2---:R-:W-:Y:S01]  /*d410*/  FADD.FTZ R186, R14, R21 ;  /* 0x000000150eba7221 */ /* 0x004fe20000010000 */
[-C--:B------:R-:W-:Y:S01]  /*d420*/  FMUL.FTZ R43, R43, R178.reuse ;  /* 0x000000b22b2b7220 */ /* 0x080fe20000410000 */
        /* <DEDUP_REMOVED lines=21> */
[----:B------:R1:W3:Y:S01]  /*d580*/  MUFU.EX2 R161, R160 ;  /* 0x000000a000a17308 */ /* 0x0002e20000000800 */
        /* <DEDUP_REMOVED lines=8> */
[----:B-1----:R-:W-:Y:S01]  /*d610*/  F2FP.BF16.F32.PACK_AB R160, R162, R159 ;  /* 0x0000009fa2a0723e */ /* 0x002fe200000010ff */
[-C--:B------:R-:W-:Y:S01]  /*d620*/  FMUL.FTZ R91, R91, R178.reuse ;  /* 0x000000b25b5b7220 */ /* 0x080fe20000410000 */
[----:B------:R-:W-:Y:S01]  /*d630*/  F2FP.BF16.F32.PACK_AB R162, R166, R163 ;  /* 0x000000a3a6a2723e */ /* 0x000fe200000010ff */
[-C--:B------:R-:W-:Y:S01]  /*d640*/  FMUL.FTZ R94, R94, R178.reuse ;  /* 0x000000b25e5e7220 */ /* 0x080fe20000410000 */
[----:B------:R-:W-:Y:S01]  /*d650*/  F2FP.BF16.F32.PACK_AB R166, R174, R171 ;  /* 0x000000abaea6723e */ /* 0x000fe200000010ff */
[----:B------:R-:W-:Y:S01]  /*d660*/  FMUL.FTZ R95, R95, R178 ;  /* 0x000000b25f5f7220 */ /* 0x000fe20000410000 */
[----:B------:R-:W-:Y:S01]  /*d670*/  F2FP.BF16.F32.PACK_AB R174, R191, R188 ;  /* 0x000000bcbfae723e */ /* 0x000fe200000010ff */
[----:B------:R-:W1:Y:S01]  /*d680*/  MUFU.EX2 R13, R197 ;  /* 0x000000c5000d7308 */ /* 0x000e620000000800 */
[C---:B0-----:R-:W-:Y:S01]  /*d690*/  FADD.FTZ R188, R196.reuse, R21 ;  /* 0x00000015c4bc7221 */ /* 0x041fe20000010000 */
[----:B------:R-:W-:Y:S01]  /*d6a0*/  F2FP.BF16.F32.PACK_AB R159, R196, R195 ;  /* 0x000000c3c49f723e */ /* 0x000fe200000010ff */
[-C--:B------:R-:W-:Y:S01]  /*d6b0*/  FMUL.FTZ R98, R98, R178.reuse ;  /* 0x000000b262627220 */ /* 0x080fe20000410000 */
[-C--:B------:R-:W-:Y:S01]  /*d6c0*/  FMUL.FTZ R99, R99, R178.reuse ;  /* 0x000000b263637220 */ /* 0x080fe20000410000 */
[----:B---3--:R-:W-:Y:S01]  /*d6d0*/  FADD.FTZ R21, R161, R188 ;  /* 0x000000bca1157221 */ /* 0x008fe20000010000 */
[-C--:B------:R-:W-:Y:S01]  /*d6e0*/  FMUL.FTZ R102, R102, R178.reuse ;  /* 0x000000b266667220 */ /* 0x080fe20000410000 */
[-C--:B------:R-:W-:Y:S01]  /*d6f0*/  FMUL.FTZ R103, R103, R178.reuse ;  /* 0x000000b267677220 */ /* 0x080fe20000410000 */
        /* <DEDUP_REMOVED lines=35> */
[----:B0-----:R-:W-:Y:S01]  /*d930*/  F2FP.BF16.F32.PACK_AB R153, R10, R193 ;  /* 0x000000c10a99723e */ /* 0x001fe200000010ff */
[----:B------:R-:W-:-:S04]  /*d940*/  FMUL.FTZ R151, R151, R178 ;  /* 0x000000b297977220 */ /* 0x000fc80000410000 */
[----:B------:R0:W1:Y:S08]  /*d950*/  MUFU.EX2 R169, R157 ;  /* 0x0000009d00a97308 */ /* 0x0000700000000800 */
[----:B------:R-:W4:Y:S01]  /*d960*/  MUFU.EX2 R186, R177 ;  /* 0x000000b100ba7308 */ /* 0x000f220000000800 */
[----:B0-----:R-:W-:-:S07]  /*d970*/  F2FP.BF16.F32.PACK_AB R157, R15, R14 ;  /* 0x0000000e0f9d723e */ /* 0x001fce00000010ff */
[----:B------:R0:W5:Y:S08]  /*d980*/  MUFU.EX2 R171, R180 ;  /* 0x000000b400ab7308 */ /* 0x0001700000000800 */
[----:B------:R-:W5:Y:S01]  /*d990*/  MUFU.EX2 R188, R181 ;  /* 0x000000b500bc7308 */ /* 0x000f620000000800 */
[----:B0-----:R-:W-:-:S04]  /*d9a0*/  FADD.FTZ R180, R182, R21 ;  /* 0x00000015b6b47221 */ /* 0x001fc80000010000 */
[----:B---3--:R-:W-:Y:S01]  /*d9b0*/  FADD.FTZ R21, R167, R180 ;  /* 0x000000b4a7157221 */ /* 0x008fe20000010000 */
[C---:B--2---:R-:W-:Y:S02]  /*d9c0*/  F2FP.BF16.F32.PACK_AB R167, R0.reuse, R167 ;  /* 0x000000a700a7723e */ /* 0x044fe400000010ff */
[----:B------:R-:W0:Y:S01]  /*d9d0*/  MUFU.EX2 R173, R185 ;  /* 0x000000b900ad7308 */ /* 0x000e220000000800 */
[----:B------:R-:W-:-:S04]  /*d9e0*/  FADD.FTZ R180, R0, R21 ;  /* 0x0000001500b47221 */ /* 0x000fc80000010000 */
[----:B-1----:R-:W-:Y:S01]  /*d9f0*/  FADD.FTZ R21, R169, R180 ;  /* 0x000000b4a9157221 */ /* 0x002fe20000010000 */
[C---:B----4-:R-:W-:Y:S02]  /*da00*/  F2FP.BF16.F32.PACK_AB R169, R186.reuse, R169 ;  /* 0x000000a9baa9723e */ /* 0x050fe400000010ff */
[----:B------:R-:W1:Y:S01]  /*da10*/  MUFU.EX2 R184, R184 ;  /* 0x000000b800b87308 */ /* 0x000e620000000800 */
[----:B------:R-:W-:-:S04]  /*da20*/  FADD.FTZ R180, R186, R21 ;  /* 0x00000015bab47221 */ /* 0x000fc80000010000 */
[----:B-----5:R-:W-:Y:S01]  /*da30*/  FADD.FTZ R21, R171, R180 ;  /* 0x000000b4ab157221 */ /* 0x020fe20000010000 */
[C---:B------:R-:W-:Y:S02]  /*da40*/  F2FP.BF16.F32.PACK_AB R171, R188.reuse, R171 ;  /* 0x000000abbcab723e */ /* 0x040fe400000010ff */
[----:B------:R-:W2:Y:S01]  /*da50*/  MUFU.EX2 R175, R187 ;  /* 0x000000bb00af7308 */ /* 0x000ea20000000800 */
[----:B------:R-:W-:-:S04]  /*da60*/  FADD.FTZ R180, R188, R21 ;  /* 0x00000015bcb47221 */ /* 0x000fc80000010000 */
[----:B0-----:R-:W-:-:S03]  /*da70*/  FADD.FTZ R11, R173, R180 ;  /* 0x000000b4ad0b7221 */ /* 0x001fc60000010000 */
        /* <DEDUP_REMOVED lines=8> */
.L_x_1953:
[----:B------:R0:W1:Y:S01]  /*db00*/  SYNCS.PHASECHK.TRANS64.TRYWAIT P1, [UR25+0x22850], R7 ;  /* 0x02285007ff0075a7 */ /* 0x0000620008020159 */
[----:B------:R-:W-:Y:S05]  /*db10*/  @!P0 BRA `(.L_x_1954) ;  /* 0x0000000000048947 */ /* 0x000fea0003800000 */
[----:B------:R-:W-:Y:S01]  /*db20*/  BPT.TRAP 0x1 ;  /* 0x000000040000795c */ /* 0x000fe20000300000 */
.L_x_1954:
[----:B------:R-:W-:Y:S01]  /*db30*/  VIADD R8, R215, 0x8 ;  /* 0x00000008d7087836 */ /* 0x000fe20000000000 */
[----:B-1----:R-:W-:Y:S06]  /*db40*/  @P1 BRA `(.L_x_1955) ;  /* 0x0000000000081947 */ /* 0x002fec0003800000 */
[----:B------:R-:W1:Y:S02]  /*db50*/  SYNCS.PHASECHK.TRANS64.TRYWAIT P1, [UR25+0x22850], R7 ;  /* 0x02285007ff0075a7 */ /* 0x000e640008020159 */
[----:B-1----:R-:W-:Y:S05]  /*db60*/  @!P1 BRA `(.L_x_1956) ;  /* 0x0000007800e09947 */ /* 0x002fea0003800000 */
.L_x_1955:
        /* <DEDUP_REMOVED lines=39> */
.L_x_1957:
[----:B------:R-:W-:Y:S01]  /*dde0*/  UIADD3 UR25, UR25, 0x22860, URZ ;  /* 0x0002286019197890 */ /* 0x000fe2000fffe03f */
[C---:B------:R-:W-:Y:S01]  /*ddf0*/  ISETP.GT.AND P1, PT, R6.reuse, UR44, PT ;  /* 0x0000002c06007c0c */ /* 0x040fe2000bf24270 */
[----:B------:R-:W-:Y:S02]  /*de00*/  VIADD R6, R6, 0xffffffff ;  /* 0xffffffff06067836 */ /* 0x000fe40000000000 */
[----:B------:R-:W-:Y:S01]  /*de10*/  UPRMT UR25, UR24, 0x654, UR25 ;  /* 0x0000065418197896 */ /* 0x000fe20008000019 */
[----:B------:R-:W-:Y:S02]  /*de20*/  IMAD.MOV.U32 R9, RZ, RZ, R5 ;  /* 0x000000ffff097224 */ /* 0x000fe400078e0005 */
[----:B------:R-:W-:-:S06]  /*de30*/  IMAD.MOV.U32 R8, RZ, RZ, R4 ;  /* 0x000000ffff087224 */ /* 0x000fcc00078e0004 */
[----:B------:R-:W-:Y:S01]  /*de40*/  SYNCS.ARRIVE.TRANS64.RED.A1T0 RZ, [UR25], RZ ;  /* 0x000000ffffff79a7 */ /* 0x000fe20008100419 */
[----:B------:R-:W-:Y:S05]  /*de50*/  @P1 BRA `(.L_x_1958) ;  /* 0xffffffc800941947 */ /* 0x000fea000383ffff */
.L_x_1939:
[----:B01----:R-:W0:Y:S01]  /*de60*/  SHFL.BFLY PT, R7, R2, 0x2, 0x1f ;  /* 0x0c401f0002077f89 */ /* 0x003e2200000e0000 */
[----:B------:R-:W-:Y:S01]  /*de70*/  IMAD.MOV.U32 R8, RZ, RZ, RZ ;  /* 0x000000ffff087224 */ /* 0x000fe200078e00ff */
[----:B------:R-:W-:Y:S01]  /*de80*/  UIADD3 UR38, UR38, 0x1, URZ ;  /* 0x0000000126267890 */ /* 0x000fe2000fffe03f */
[----:B------:R2:W-:Y:S06]  /*de90*/  BAR.ARV R3, 0x100 ;  /* 0x000400030000751d */ /* 0x0005ec0000002000 */
[----:B------:R-:W-:Y:S02]  /*dea0*/  UISETP.NE.AND UP0, UPT, UR38, 0x2, UPT ;  /* 0x000000022600788c */ /* 0x000fe4000bf05270 */
[----:B------:R-:W-:Y:S06]  /*deb0*/  BAR.ARV 0x8, 0x180 ;  /* 0x0206000000007b1d */ /* 0x000fec0000002000 */
[----:B--2---:R-:W-:Y:S01]  /*dec0*/  IMAD.MOV.U32 R3, RZ, RZ, -0x800000 ;  /* 0xff800000ff037424 */ /* 0x004fe200078e00ff */
[----:B------:R-:W-:Y:S01]  /*ded0*/  USEL UR4, URZ, 0x1, UP0 ;  /* 0x000000013f047887 */ /* 0x000fe20008000000 */
[----:B------:R-:W1:Y:S01]  /*dee0*/  SHFL.BFLY PT, R9, R0, 0x2, 0x1f ;  /* 0x0c401f0000097f89 */ /* 0x000e6200000e0000 */
[----:B------:R-:W-:Y:S01]  /*def0*/  PLOP3.LUT P0, PT, PT, PT, PT, 0x8, 0x0 ;  /* 0x000000000000781c */ /* 0x000fe20003f0e170 */
[----:B------:R-:W-:Y:S01]  /*df00*/  UIADD3 UR36, UR36, 0x1, URZ ;  /* 0x0000000124247890 */ /* 0x000fe2000fffe03f */
[----:B0-----:R-:W-:Y:S01]  /*df10*/  FADD.FTZ R7, R7, R2 ;  /* 0x0000000207077221 */ /* 0x001fe20000010000 */
[----:B------:R-:W-:Y:S01]  /*df20*/  IMAD.MOV.U32 R2, RZ, RZ, -0x800000 ;  /* 0xff800000ff027424 */ /* 0x000fe200078e00ff */
[----:B------:R-:W-:-:S02]  /*df30*/  USEL UR38, UR38, URZ, UP0 ;  /* 0x0000003f26267287 */ /* 0x000fc40008000000 */
[----:B------:R-:W-:Y:S01]  /*df40*/  ULOP3.LUT UR37, UR37, UR4, URZ, 0x3c, !UPT ;  /* 0x0000000425257292 */ /* 0x000fe2000f8e3c3f */
[----:B------:R-:W0:Y:S01]  /*df50*/  SHFL.BFLY PT, R6, R7, 0x1, 0x1f ;  /* 0x0c201f0007067f89 */ /* 0x000e2200000e0000 */
[----:B-1----:R-:W-:Y:S01]  /*df60*/  FADD.FTZ R9, R9, R0 ;  /* 0x0000000009097221 */ /* 0x002fe20000010000 */
[----:B------:R-:W-:Y:S02]  /*df70*/  IMAD.MOV.U32 R0, RZ, RZ, RZ ;  /* 0x000000ffff007224 */ /* 0x000fe400078e00ff */
[----:B0-----:R-:W-:Y:S01]  /*df80*/  FADD.FTZ R10, R7, R6 ;  /* 0x00000006070a7221 */ /* 0x001fe20000010000 */
[----:B------:R-:W-:Y:S01]  /*df90*/  IMAD.U32 R7, RZ, RZ, UR14 ;  /* 0x0000000eff077e24 */ /* 0x000fe2000f8e00ff */
[----:B------:R-:W0:Y:S03]  /*dfa0*/  SHFL.BFLY PT, R6, R9, 0x1, 0x1f ;  /* 0x0c201f0009067f89 */ /* 0x000e2600000e0000 */
[----:B------:R-:W-:-:S13]  /*dfb0*/  FSETP.NE.FTZ.AND P1, PT, R10, RZ, PT ;  /* 0x000000ff0a00720b */ /* 0x000fda0003f35000 */
[----:B------:R-:W1:Y:S01]  /*dfc0*/  @P1 MUFU.RCP R8, R10 ;  /* 0x0000000a00081308 */ /* 0x000e620000001000 */
[----:B------:R-:W-:Y:S01]  /*dfd0*/  @P1 FMUL.FTZ R7, R7, 0.69314718246459960938 ;  /* 0x3f31721807071820 */ /* 0x000fe20000410000 */
[----:B0-----:R-:W-:Y:S01]  /*dfe0*/  FADD.FTZ R11, R9, R6 ;  /* 0x00000006090b7221 */ /* 0x001fe20000010000 */
[----:B------:R-:W-:-:S05]  /*dff0*/  IMAD.U32 R9, RZ, RZ, UR14 ;  /* 0x0000000eff097e24 */ /* 0x000fca000f8e00ff */
[----:B------:R-:W0:Y:S01]  /*e000*/  @P1 MUFU.LG2 R6, R10 ;  /* 0x0000000a00061308 */ /* 0x000e220000000c00 */
[----:B------:R-:W-:Y:S01]  /*e010*/  FSETP.NE.FTZ.AND P2, PT, R11, RZ, PT ;  /* 0x000000ff0b00720b */ /* 0x000fe20003f55000 */
        /* <DEDUP_REMOVED lines=64> */
[----:B------:R-:W1:Y:S01]  /*e420*/  @P2 MUFU.RCP R0, R11 ;  /* 0x0000000b00002308 */ /* 0x000e620000001000 */
[----:B------:R-:W-:Y:S01]  /*e430*/  @P2 FMUL.FTZ R9, R9, 0.69314718246459960938 ;  /* 0x3f31721809092820 */ /* 0x000fe20000410000 */
[----:B0-----:R-:W-:-:S04]  /*e440*/  @P1 FMUL.FTZ R6, R6, 0.69314718246459960938 ;  /* 0x3f31721806061820 */ /* 0x001fc80000410000 */
[----:B------:R-:W-:Y:S02]  /*e450*/  @P1 FFMA.FTZ R3, R7, R4, R6 ;  /* 0x0000000407031223 */ /* 0x000fe40000010006 */
[----:B------:R-:W0:Y:S01]  /*e460*/  @P2 MUFU.LG2 R8, R11 ;  /* 0x0000000b00082308 */ /* 0x000e220000000c00 */
        /* <DEDUP_REMOVED lines=66> */
.L_x_1880:
[----:B------:R-:W0:Y:S01]  /*e890*/  S2R R5, SR_CgaCtaId ;  /* 0x0000000000057919 */ /* 0x000e220000008800 */
[----:B------:R-:W-:Y:S01]  /*e8a0*/  MOV R176, 0x400 ;  /* 0x0000040000b07802 */ /* 0x000fe20000000f00 */
[----:B------:R-:W-:Y:S01]  /*e8b0*/  BSSY B0, `(.L_x_1959) ;  /* 0x000028f000007945 */ /* 0x000fe20003800000 */
[----:B------:R-:W-:Y:S02]  /*e8c0*/  BAR.SYNC.DEFER_BLOCKING 0x5, 0x180 ;  /* 0x0146000000007b1d */ /* 0x000fe40000010000 */
[----:B0-----:R-:W-:-:S05]  /*e8d0*/  LEA R176, R5, R176, 0x18 ;  /* 0x000000b005b07211 */ /* 0x001fca00078ec0ff */
[----:B------:R-:W0:Y:S02]  /*e8e0*/  LDS R4, [R176+0x228d0] ;  /* 0x0228d000b0047984 */ /* 0x000e240000000800 */
[----:B0-----:R-:W-:Y:S01]  /*e8f0*/  R2UR UR4, R4 ;  /* 0x00000000040472ca */ /* 0x001fe200000e0000 */
[----:B------:R-:W-:Y:S06]  /*e900*/  BAR.ARV 0x4, 0x180 ;  /* 0x0106000000007b1d */ /* 0x000fec0000002000 */
[----:B------:R-:W-:Y:S08]  /*e910*/  @P0 BRA `(.L_x_1960) ;  /* 0x0000001c004c0947 */ /* 0x000ff00003800000 */
[----:B------:R-:W0:Y:S01]  /*e920*/  S2R R5, SR_SWINHI ;  /* 0x0000000000057919 */ /* 0x000e220000002f00 */
[----:B------:R-:W1:Y:S01]  /*e930*/  LDC R205, c[0x0][0xbe8] ;  /* 0x0002fa00ffcd7b82 */ /* 0x000e620000000800 */
[----:B------:R-:W-:Y:S01]  /*e940*/  F2FP.BF16.F32.PACK_AB R24, R25, R24 ;  /* 0x000000181918723e */ /* 0x000fe200000010ff */
[----:B------:R-:W-:Y:S01]  /*e950*/  USHF.R.S32.HI UR10, URZ, 0x1f, UR43 ;  /* 0x0000001f3f0a7899 */ /* 0x000fe2000801142b */
[----:B------:R-:W-:Y:S01]  /*e960*/  F2FP.BF16.F32.PACK_AB R25, R27, R26 ;  /* 0x0000001a1b19723e */ /* 0x000fe200000010ff */
[----:B------:R-:W-:Y:S01]  /*e970*/  ULDC.64 UR8, c[0x0][0xb90] ;  /* 0x0002e40000087ab9 */ /* 0x000fe20000000a00 */
[----:B------:R-:W-:Y:S01]  /*e980*/  F2FP.BF16.F32.PACK_AB R27, R31, R30 ;  /* 0x0000001e1f1b723e */ /* 0x000fe200000010ff */
[----:B------:R-:W-:Y:S01]  /*e990*/  UIMAD UR5, UR10, UR8, URZ ;  /* 0x000000080a0572a4 */ /* 0x000fe2000f8e023f */
[----:B------:R-:W-:Y:S01]  /*e9a0*/  F2FP.BF16.F32.PACK_AB R26, R29, R28 ;  /* 0x0000001c1d1a723e */ /* 0x000fe200000010ff */
[----:B------:R-:W-:Y:S01]  /*e9b0*/  UIMAD.WIDE.U32 UR6, UR43, UR8, URZ ;  /* 0x000000082b0672a5 */ /* 0x000fe2000f8e003f */
[----:B------:R-:W-:Y:S01]  /*e9c0*/  F2FP.BF16.F32.PACK_AB R136, R137, R136 ;  /* 0x000000888988723e */ /* 0x000fe200000010ff */
[----:B------:R-:W-:Y:S01]  /*e9d0*/  UIMAD UR5, UR43, UR9, UR5 ;  /* 0x000000092b0572a4 */ /* 0x000fe2000f8e0205 */
[----:B------:R-:W-:Y:S01]  /*e9e0*/  F2FP.BF16.F32.PACK_AB R137, R128, R124 ;  /* 0x0000007c8089723e */ /* 0x000fe200000010ff */
[----:B------:R-:W-:Y:S01]  /*e9f0*/  USHF.R.S32.HI UR12, URZ, 0x1f, UR42 ;  /* 0x0000001f3f0c7899 */ /* 0x000fe2000801142a */
[----:B------:R-:W-:Y:S01]  /*ea00*/  F2FP.BF16.F32.PACK_AB R144, R145, R144 ;  /* 0x000000909190723e */ /* 0x000fe200000010ff */
[----:B------:R-:W-:Y:S01]  /*ea10*/  ULDC.64 UR8, c[0x0][0xb98] ;  /* 0x0002e60000087ab9 */ /* 0x000fe20000000a00 */
[----:B------:R-:W-:Y:S01]  /*ea20*/  UIADD3 UR7, UR7, UR5, URZ ;  /* 0x0000000507077290 */ /* 0x000fe2000fffe03f */
[----:B------:R-:W-:Y:S01]  /*ea30*/  F2FP.BF16.F32.PACK_AB R145, R167, R166 ;  /* 0x000000a6a791723e */ /* 0x000fe200000010ff */
[----:B------:R-:W-:-:S02]  /*ea40*/  UIMAD UR5, UR12, UR8, URZ ;  /* 0x000000080c0572a4 */ /* 0x000fc4000f8e023f */
[----:B------:R-:W-:Y:S02]  /*ea50*/  UIMAD.WIDE.U32 UR6, UR42, UR8, UR6 ;  /* 0x000000082a0672a5 */ /* 0x000fe4000f8e0006 */
[----:B------:R-:W-:-:S03]  /*ea60*/  UIMAD UR5, UR42, UR9, UR5 ;  /* 0x000000092a0572a4 */ /* 0x000fc6000f8e0205 */
[----:B------:R-:W-:Y:S01]  /*ea70*/  ULDC.64 UR8, c[0x0][0xae8] ;  /* 0x0002ba0000087ab9 */ /* 0x000fe20000000a00 */
[----:B------:R-:W-:Y:S02]  /*ea80*/  MOV R160, R176 ;  /* 0x000000b000a07202 */ /* 0x000fe40000000f00 */
[----:B0-----:R-:W-:Y:S01]  /*ea90*/  MOV R161, R5 ;  /* 0x0000000500a17202 */ /* 0x001fe20000000f00 */
[----:B------:R-:W-:Y:S02]  /*eaa0*/  IMAD R5, R203, 0x40, R19 ;  /* 0x00000040cb057824 */ /* 0x000fe400078e0213 */
[----:B------:R-:W-:-:S04]  /*eab0*/  IMAD.WIDE R20, R208, 0x2, R160 ;  /* 0x00000002d0147825 */ /* 0x000fc800078e02a0 */
[----:B------:R-:W-:Y:S01]  /*eac0*/  IMAD.WIDE R160, R5, 0x2, R160 ;  /* 0x0000000205a07825 */ /* 0x000fe200078e02a0 */
[C---:B------:R-:W-:Y:S02]  /*ead0*/  IADD3 R109, P0, R20.reuse, 0x8060, RZ ;  /* 0x00008060146d7810 */ /* 0x040fe40007f1e0ff */
[C---:B------:R-:W-:Y:S02]  /*eae0*/  IADD3 R113, P5, R20.reuse, 0xc020, RZ ;  /* 0x0000c02014717810 */ /* 0x040fe40007fbe0ff */
[----:B------:R-:W-:Y:S01]  /*eaf0*/  LOP3.LUT R12, R109, 0x380, RZ, 0xc0, !PT ;  /* 0x000003806d0c7812 */ /* 0x000fe200078ec0ff */
[--C-:B------:R-:W-:Y:S01]  /*eb00*/  IMAD.X R13, RZ, RZ, R21.reuse, P0 ;  /* 0x000000ffff0d7224 */ /* 0x100fe200000e0615 */
[C---:B------:R-:W-:Y:S01]  /*eb10*/  IADD3 R7, P3, R20.reuse, 0xc060, RZ ;  /* 0x0000c06014077810 */ /* 0x040fe20007f7e0ff */
[--C-:B------:R-:W-:Y:S01]  /*eb20*/  IMAD.X R9, RZ, RZ, R21.reuse, P5 ;  /* 0x000000ffff097224 */ /* 0x100fe200028e0615 */
[----:B------:R-:W-:Y:S02]  /*eb30*/  IADD3 R112, P2, R20, 0x8040, RZ ;  /* 0x0000804014707810 */ /* 0x000fe40007f5e0ff */
[----:B------:R-:W-:Y:S01]  /*eb40*/  SHF.R.U64 R12, R12, 0x3, RZ ;  /* 0x000000030c0c7819 */ /* 0x000fe200000012ff */
[--C-:B------:R-:W-:Y:S01]  /*eb50*/  IMAD.X R5, RZ, RZ, R21.reuse, P3 ;  /* 0x000000ffff057224 */ /* 0x100fe200018e0615 */
[----:B------:R-:W-:Y:S01]  /*eb60*/  LOP3.LUT R8, R113, 0x380, RZ, 0xc0, !PT ;  /* 0x0000038071087812 */ /* 0x000fe200078ec0ff */
[----:B------:R-:W-:Y:S01]  /*eb70*/  IMAD.X R139, RZ, RZ, R21, P2 ;  /* 0x000000ffff8b7224 */ /* 0x000fe200010e0615 */
[----:B------:R-:W-:-:S02]  /*eb80*/  LOP3.LUT R4, R7, 0x380, RZ, 0xc0, !PT ;  /* 0x0000038007047812 */ /* 0x000fc400078ec0ff */
[----:B------:R-:W-:Y:S02]  /*eb90*/  IADD3 R17, P2, R20, 0x4000, RZ ;  /* 0x0000400014117810 */ /* 0x000fe40007f5e0ff */
[----:B------:R-:W-:Y:S02]  /*eba0*/  LOP3.LUT R12, R12, R109, RZ, 0x3c, !PT ;  /* 0x0000006d0c0c7212 */ /* 0x000fe400078e3cff */
[----:B------:R-:W-:Y:S01]  /*ebb0*/  SHF.R.U64 R8, R8, 0x3, RZ ;  /* 0x0000000308087819 */ /* 0x000fe200000012ff */
[----:B------:R-:W-:Y:S01]  /*ebc0*/  IMAD.X R135, RZ, RZ, R21, P2 ;  /* 0x000000ffff877224 */ /* 0x000fe200010e0615 */
[----:B------:R-:W-:Y:S02]  /*ebd0*/  LOP3.LUT R109, R112, 0x380, RZ, 0xc0, !PT ;  /* 0x00000380706d7812 */ /* 0x000fe400078ec0ff */
[----:B------:R-:W-:Y:S02]  /*ebe0*/  SHF.R.U64 R4, R4, 0x3, RZ ;  /* 0x0000000304047819 */ /* 0x000fe400000012ff */
[----:B------:R-:W-:-:S02]  /*ebf0*/  IADD3 R115, P4, R20, 0xc040, RZ ;  /* 0x0000c04014737810 */ /* 0x000fc40007f9e0ff */
[C---:B------:R-:W-:Y:S02]  /*ec00*/  IADD3 R111, P6, R20.reuse, 0xc000, RZ ;  /* 0x0000c000146f7810 */ /* 0x040fe40007fde0ff */
[C---:B------:R-:W-:Y:S02]  /*ec10*/  IADD3 R103, P1, R20.reuse, 0x20, RZ ;  /* 0x0000002014677810 */ /* 0x040fe40007f3e0ff */
[C---:B------:R-:W-:Y:S01]  /*ec20*/  IADD3 R110, P3, R20.reuse, 0x8020, RZ ;  /* 0x00008020146e7810 */ /* 0x040fe20007f7e0ff */
[--C-:B------:R-:W-:Y:S01]  /*ec30*/  IMAD.X R11, RZ, RZ, R21.reuse, P6 ;  /* 0x000000ffff0b7224 */ /* 0x100fe200030e0615 */
[----:B------:R-:W-:Y:S01]  /*ec40*/  LOP3.LUT R163, R20, 0x380, RZ, 0xc0, !PT ;  /* 0x0000038014a37812 */ /* 0x000fe200078ec0ff */
[--C-:B------:R-:W-:Y:S01]  /*ec50*/  IMAD.X R15, RZ, RZ, R21.reuse, P1 ;  /* 0x000000ffff0f7224 */ /* 0x100fe200008e0615 */
[----:B------:R-:W-:Y:S01]  /*ec60*/  LOP3.LUT R8, R8, R113, RZ, 0x3c, !PT ;  /* 0x0000007108087212 */ /* 0x000fe200078e3cff */
[----:B------:R-:W-:Y:S01]  /*ec70*/  IMAD.X R143, RZ, RZ, R21, P3 ;  /* 0x000000ffff8f7224 */ /* 0x000fe200018e0615 */
[----:B------:R-:W-:-:S02]  /*ec80*/  SHF.R.U64 R109, R109, 0x3, RZ ;  /* 0x000000036d6d7819 */ /* 0x000fc400000012ff */
[----:B------:R-:W-:Y:S01]  /*ec90*/  LOP3.LUT R4, R4, R7, RZ, 0x3c, !PT ;  /* 0x0000000704047212 */ /* 0x000fe200078e3cff */
[--C-:B------:R-:W-:Y:S01]  /*eca0*/  IMAD.X R7, RZ, RZ, R21.reuse, P4 ;  /* 0x000000ffff077224 */ /* 0x100fe200020e0615 */
[----:B------:R-:W-:Y:S02]  /*ecb0*/  IADD3 R113, P2, R160, 0x7000, RZ ;  /* 0x00007000a0717810 */ /* 0x000fe40007f5e0ff */
        /* <DEDUP_REMOVED lines=10> */
[----:B------:R-:W-:Y:S01]  /*ed60*/  SHF.R.U64 R163, R163, 0x3, RZ ;  /* 0x00000003a3a37819 */ /* 0x000fe200000012ff */
[--C-:B------:R-:W-:Y:S01]  /*ed70*/  IMAD.X R157, RZ, RZ, R21.reuse, P1 ;  /* 0x000000ffff9d7224 */ /* 0x100fe200008e0615 */
[----:B------:R-:W-:Y:S01]  /*ed80*/  LOP3.LUT R138, R109, R112, RZ, 0x3c, !PT ;  /* 0x000000706d8a7212 */ /* 0x000fe200078e3cff */
[----:B------:R-:W-:Y:S01]  /*ed90*/  IMAD.X R159, RZ, RZ, R21, P3 ;  /* 0x000000ffff9f7224 */ /* 0x000fe200018e0615 */
[----:B------:R-:W-:-:S02]  /*eda0*/  LOP3.LUT R112, R113, 0x380, RZ, 0xc0, !PT ;  /* 0x0000038071707812 */ /* 0x000fc400078ec0ff */
[----:B------:R-:W-:Y:S01]  /*edb0*/  LOP3.LUT R162, R163, R20, RZ, 0x3c, !PT ;  /* 0x00000014a3a27212 */ /* 0x000fe200078e3cff */
[----:B------:R-:W-:Y:S01]  /*edc0*/  IMAD.MOV.U32 R163, RZ, RZ, R21 ;  /* 0x000000ffffa37224 */ /* 0x000fe200078e0015 */
[----:B------:R-:W-:Y:S02]  /*edd0*/  LOP3.LUT R21, R110, 0x380, RZ, 0xc0, !PT ;  /* 0x000003806e157812 */ /* 0x000fe400078ec0ff */
[----:B------:R-:W-:Y:S02]  /*ede0*/  SHF.R.U64 R112, R112, 0x3, RZ ;  /* 0x0000000370707819 */ /* 0x000fe400000012ff */
[----:B------:R-:W-:Y:S02]  /*edf0*/  LOP3.LUT R20, R107, 0x380, RZ, 0xc0, !PT ;  /* 0x000003806b147812 */ /* 0x000fe400078ec0ff */
[----:B------:R-:W-:Y:S02]  /*ee00*/  SHF.R.U64 R21, R21, 0x3, RZ ;  /* 0x0000000315157819 */ /* 0x000fe400000012ff */
[----:B------:R-:W-:Y:S01]  /*ee10*/  LOP3.LUT R112, R112, R113, RZ, 0x3c, !PT ;  /* 0x0000007170707212 */ /* 0x000fe200078e3cff */
[----:B------:R-:W-:Y:S01]  /*ee20*/  IMAD.X R113, RZ, RZ, R161, P2 ;  /* 0x000000ffff717224 */ /* 0x000fe200010e06a1 */
[----:B------:R-:W-:-:S02]  /*ee30*/  IADD3 R131, P2, R160, 0xe000, RZ ;  /* 0x0000e000a0837810 */ /* 0x000fc40007f5e0ff */
[----:B------:R-:W-:Y:S02]  /*ee40*/  LOP3.LUT R14, R103, 0x380, RZ, 0xc0, !PT ;  /* 0x00000380670e7812 */ /* 0x000fe400078ec0ff */
[----:B------:R-:W-:Y:S02]  /*ee50*/  SHF.R.U64 R20, R20, 0x3, RZ ;  /* 0x0000000314147819 */ /* 0x000fe400000012ff */
[----:B------:R-:W-:Y:S02]  /*ee60*/  LOP3.LUT R142, R21, R110, RZ, 0x3c, !PT ;  /* 0x0000006e158e7212 */ /* 0x000fe400078e3cff */
[----:B------:R-:W-:Y:S02]  /*ee70*/  LOP3.LUT R21, R104, 0x380, RZ, 0xc0, !PT ;  /* 0x0000038068157812 */ /* 0x000fe400078ec0ff */
[----:B------:R-:W-:Y:S02]  /*ee80*/  LOP3.LUT R130, R131, 0x380, RZ, 0xc0, !PT ;  /* 0x0000038083827812 */ /* 0x000fe400078ec0ff */
[----:B------:R-:W-:-:S02]  /*ee90*/  SHF.R.U64 R14, R14, 0x3, RZ ;  /* 0x000000030e0e7819 */ /* 0x000fc400000012ff */
[----:B------:R-:W-:Y:S02]  /*eea0*/  LOP3.LUT R146, R20, R107, RZ, 0x3c, !PT ;  /* 0x0000006b14927212 */ /* 0x000fe400078e3cff */
[----:B------:R-:W-:Y:S02]  /*eeb0*/  LOP3.LUT R20, R105, 0x380, RZ, 0xc0, !PT ;  /* 0x0000038069147812 */ /* 0x000fe400078ec0ff */
[----:B------:R-:W-:Y:S02]  /*eec0*/  SHF.R.U64 R21, R21, 0x3, RZ ;  /* 0x0000000315157819 */ /* 0x000fe400000012ff */
[----:B------:R-:W-:Y:S02]  /*eed0*/  SHF.R.U64 R130, R130, 0x3, RZ ;  /* 0x0000000382827819 */ /* 0x000fe400000012ff */
[----:B------:R-:W-:Y:S02]  /*eee0*/  LOP3.LUT R14, R14, R103, RZ, 0x3c, !PT ;  /* 0x000000670e0e7212 */ /* 0x000fe400078e3cff */
[----:B------:R-:W-:-:S02]  /*eef0*/  LOP3.LUT R103, R106, 0x380, RZ, 0xc0, !PT ;  /* 0x000003806a677812 */ /* 0x000fc400078ec0ff */
[----:B------:R-:W-:Y:S02]  /*ef00*/  SHF.R.U64 R20, R20, 0x3, RZ ;  /* 0x0000000314147819 */ /* 0x000fe400000012ff */
[----:B------:R-:W-:Y:S02]  /*ef10*/  LOP3.LUT R156, R21, R104, RZ, 0x3c, !PT ;  /* 0x00000068159c7212 */ /* 0x000fe400078e3cff */
[----:B------:R-:W-:Y:S02]  /*ef20*/  IADD3 R21, P3, R160, 0x1000, RZ ;  /* 0x00001000a0157810 */ /* 0x000fe40007f7e0ff */
[----:B------:R-:W-:Y:S01]  /*ef30*/  LOP3.LUT R130, R130, R131, RZ, 0x3c, !PT ;  /* 0x0000008382827212 */ /* 0x000fe200078e3cff */
[----:B------:R-:W-:Y:S01]  /*ef40*/  IMAD.X R131, RZ, RZ, R161, P2 ;  /* 0x000000ffff837224 */ /* 0x000fe200010e06a1 */
[----:B------:R-:W-:Y:S02]  /*ef50*/  SHF.R.U64 R103, R103, 0x3, RZ ;  /* 0x0000000367677819 */ /* 0x000fe400000012ff */
[----:B------:R-:W-:-:S02]  /*ef60*/  LOP3.LUT R152, R20, R105, RZ, 0x3c, !PT ;  /* 0x0000006914987212 */ /* 0x000fc400078e3cff */
[----:B-1----:R-:W-:Y:S02]  /*ef70*/  ISETP.NE.AND P2, PT, R205, 0x1, PT ;  /* 0x00000001cd00780c */ /* 0x002fe40003f45270 */
[----:B------:R-:W-:Y:S02]  /*ef80*/  LOP3.LUT R10, R111, 0x380, RZ, 0xc0, !PT ;  /* 0x000003806f0a7812 */ /* 0x000fe400078ec0ff */
[----:B------:R-:W-:Y:S02]  /*ef90*/  LOP3.LUT R107, R108, 0x380, RZ, 0xc0, !PT ;  /* 0x000003806c6b7812 */ /* 0x000fe400078ec0ff */
[----:B------:R-:W-:Y:S02]  /*efa0*/  IADD3 R104, P4, R160, 0x2000, RZ ;  /* 0x00002000a0687810 */ /* 0x000fe40007f9e0ff */
[----:B------:R-:W-:Y:S02]  /*efb0*/  LOP3.LUT R105, R102, 0x380, RZ, 0xc0, !PT ;  /* 0x0000038066697812 */ /* 0x000fe400078ec0ff */
[----:B------:R-:W-:-:S02]  /*efc0*/  LOP3.LUT R20, R21, 0x380, RZ, 0xc0, !PT ;  /* 0x0000038015147812 */ /* 0x000fc400078ec0ff */
[----:B------:R-:W-:Y:S02]  /*efd0*/  LOP3.LUT R6, R115, 0x380, RZ, 0xc0, !PT ;  /* 0x0000038073067812 */ /* 0x000fe400078ec0ff */
[----:B------:R-:W-:Y:S02]  /*efe0*/  LOP3.LUT R154, R103, R106, RZ, 0x3c, !PT ;  /* 0x0000006a679a7212 */ /* 0x000fe400078e3cff */
[----:B------:R-:W-:Y:S02]  /*eff0*/  SHF.R.U64 R10, R10, 0x3, RZ ;  /* 0x000000030a0a7819 */ /* 0x000fe400000012ff */
[----:B------:R-:W-:Y:S02]  /*f000*/  SHF.R.U64 R107, R107, 0x3, RZ ;  /* 0x000000036b6b7819 */ /* 0x000fe400000012ff */
[----:B------:R-:W-:Y:S02]  /*f010*/  LOP3.LUT R106, R17, 0x380, RZ, 0xc0, !PT ;  /* 0x00000380116a7812 */ /* 0x000fe400078ec0ff */
[----:B------:R-:W-:-:S02]  /*f020*/  LOP3.LUT R103, R104, 0x380, RZ, 0xc0, !PT ;  /* 0x0000038068677812 */ /* 0x000fc400078ec0ff */
[----:B------:R-:W-:Y:S02]  /*f030*/  SHF.R.U64 R105, R105, 0x3, RZ ;  /* 0x0000000369697819 */ /* 0x000fe400000012ff */
[----:B------:R-:W-:Y:S02]  /*f040*/  SHF.R.U64 R20, R20, 0x3, RZ ;  /* 0x0000000314147819 */ /* 0x000fe400000012ff */
[----:B------:R-:W-:Y:S02]  /*f050*/  SHF.R.U64 R6, R6, 0x3, RZ ;  /* 0x0000000306067819 */ /* 0x000fe400000012ff */
[----:B------:R-:W-:Y:S02]  /*f060*/  LOP3.LUT R10, R10, R111, RZ, 0x3c, !PT ;  /* 0x0000006f0a0a7212 */ /* 0x000fe400078e3cff */
[----:B------:R-:W-:Y:S02]  /*f070*/  LOP3.LUT R150, R107, R108, RZ, 0x3c, !PT ;  /* 0x0000006c6b967212 */ /* 0x000fe400078e3cff */
[----:B------:R-:W-:-:S02]  /*f080*/  SHF.R.U64 R106, R106, 0x3, RZ ;  /* 0x000000036a6a7819 */ /* 0x000fc400000012ff */
[----:B------:R-:W-:Y:S02]  /*f090*/  SHF.R.U64 R103, R103, 0x3, RZ ;  /* 0x0000000367677819 */ /* 0x000fe400000012ff */
[----:B------:R-:W-:Y:S02]  /*f0a0*/  LOP3.LUT R158, R105, R102, RZ, 0x3c, !PT ;  /* 0x00000066699e7212 */ /* 0x000fe400078e3cff */
[----:B------:R-:W-:Y:S01]  /*f0b0*/  LOP3.LUT R20, R20, R21, RZ, 0x3c, !PT ;  /* 0x0000001514147212 */ /* 0x000fe200078e3cff */
[----:B------:R-:W-:Y:S01]  /*f0c0*/  IMAD.X R21, RZ, RZ, R161, P3 ;  /* 0x000000ffff157224 */ /* 0x000fe200018e06a1 */
[C---:B------:R-:W-:Y:S02]  /*f0d0*/  IADD3 R105, P5, R160.reuse, 0x3000, RZ ;  /* 0x00003000a0697810 */ /* 0x040fe40007fbe0ff */
[C---:B------:R-:W-:Y:S02]  /*f0e0*/  IADD3 R107, P6, R160.reuse, 0x4000, RZ ;  /* 0x00004000a06b7810 */ /* 0x040fe40007fde0ff */
[----:B------:R-:W-:-:S02]  /*f0f0*/  IADD3 R109, P0, R160, 0x5000, RZ ;  /* 0x00005000a06d7810 */ /* 0x000fc40007f1e0ff */
[----:B------:R-:W-:Y:S02]  /*f100*/  IADD3 R111, P1, R160, 0x6000, RZ ;  /* 0x00006000a06f7810 */ /* 0x000fe40007f3e0ff */
[----:B------:R-:W-:Y:S01]  /*f110*/  MOV R215, R162 ;  /* 0x000000a200d77202 */ /* 0x000fe20000000f00 */
[----:B------:R-:W-:Y:S01]  /*f120*/  BAR.SYNC.DEFER_BLOCKING 0x1, 0x100 ;  /* 0x0044000000007b1d */ /* 0x000fe20000010000 */
[----:B------:R-:W-:Y:S02]  /*f130*/  LOP3.LUT R6, R6, R115, RZ, 0x3c, !PT ;  /* 0x0000007306067212 */ /* 0x000fe400078e3cff */
[----:B------:R-:W-:Y:S02]  /*f140*/  MOV R163, R4 ;  /* 0x0000000400a37202 */ /* 0x000fe40000000f00 */
[----:B------:R-:W-:Y:S02]  /*f150*/  IADD3 R115, P3, R160, 0x8000, RZ ;  /* 0x00008000a0737810 */ /* 0x000fe40007f7e0ff */
[----:B------:R-:W-:-:S02]  /*f160*/  F2FP.BF16.F32.PACK_AB R5, R35, R34 ;  /* 0x000000222305723e */ /* 0x000fc400000010ff */
[----:B------:R-:W-:Y:S01]  /*f170*/  LOP3.LUT R134, R106, R17, RZ, 0x3c, !PT ;  /* 0x000000116a867212 */ /* 0x000fe200078e3cff */
[----:B------:R-:W0:Y:S01]  /*f180*/  @P2 LDC R34, c[0x0][0xbec] ;  /* 0x0002fb00ff222b82 */ /* 0x000e220000000800 */
[----:B------:R-:W-:Y:S01]  /*f190*/  LOP3.LUT R102, R103, R104, RZ, 0x3c, !PT ;  /* 0x0000006867667212 */ /* 0x000fe200078e3cff */
[----:B------:R-:W-:Y:S01]  /*f1a0*/  IMAD.X R103, RZ, RZ, R161, P4 ;  /* 0x000000ffff677224 */ /* 0x000fe200020e06a1 */
[----:B------:R-:W-:Y:S02]  /*f1b0*/  LOP3.LUT R104, R105, 0x380, RZ, 0xc0, !PT ;  /* 0x0000038069687812 */ /* 0x000fe400078ec0ff */
[----:B------:R-:W-:Y:S02]  /*f1c0*/  LOP3.LUT R106, R107, 0x380, RZ, 0xc0, !PT ;  /* 0x000003806b6a7812 */ /* 0x000fe400078ec0ff */
[----:B------:R-:W-:Y:S01]  /*f1d0*/  LOP3.LUT R108, R109, 0x380, RZ, 0xc0, !PT ;  /* 0x000003806d6c7812 */ /* 0x000fe200078ec0ff */
[----:B------:R-:W1:Y:S01]  /*f1e0*/  @P2 LDC R35, c[0x0][0xbf0] ;  /* 0x0002fc00ff232b82 */ /* 0x000e620000000800 */
[----:B------:R-:W-:-:S02]  /*f1f0*/  LOP3.LUT R110, R111, 0x380, RZ, 0xc0, !PT ;  /* 0x000003806f6e7812 */ /* 0x000fc400078ec0ff */
[----:B------:R-:W-:Y:S02]  /*f200*/  LOP3.LUT R114, R115, 0x380, RZ, 0xc0, !PT ;  /* 0x0000038073727812 */ /* 0x000fe400078ec0ff */
[----:B------:R-:W-:Y:S01]  /*f210*/  SHF.R.U64 R104, R104, 0x3, RZ ;  /* 0x0000000368687819 */ /* 0x000fe200000012ff */
[----:B------:R2:W-:Y:S01]  /*f220*/  STSM.16.M88.4 [R215], R24 ;  /* 0x00000018d7007844 */ /* 0x0005e20000000200 */
[----:B------:R-:W-:Y:S02]  /*f230*/  SHF.R.U64 R106, R106, 0x3, RZ ;  /* 0x000000036a6a7819 */ /* 0x000fe400000012ff */
[----:B------:R-:W-:Y:S02]  /*f240*/  SHF.R.U64 R108, R108, 0x3, RZ ;  /* 0x000000036c6c7819 */ /* 0x000fe400000012ff */
[----:B------:R-:W-:Y:S02]  /*f250*/  SHF.R.U64 R110, R110, 0x3, RZ ;  /* 0x000000036e6e7819 */ /* 0x000fe400000012ff */
[----:B------:R-:W-:-:S02]  /*f260*/  SHF.R.U64 R114, R114, 0x3, RZ ;  /* 0x0000000372727819 */ /* 0x000fc400000012ff */
        /* <DEDUP_REMOVED lines=8> */
[C---:B------:R-:W-:Y:S02]  /*f2f0*/  IADD3 R117, P4, R160.reuse, 0x9000, RZ ;  /* 0x00009000a0757810 */ /* 0x040fe40007f9e0ff */
[----:B------:R-:W-:-:S02]  /*f300*/  IADD3 R119, P5, R160, 0xa000, RZ ;  /* 0x0000a000a0777810 */ /* 0x000fc40007fbe0ff */
[----:B------:R-:W-:Y:S01]  /*f310*/  LOP3.LUT R114, R114, R115, RZ, 0x3c, !PT ;  /* 0x0000007372727212 */ /* 0x000fe200078e3cff */
[----:B------:R-:W-:Y:S01]  /*f320*/  IMAD.X R115, RZ, RZ, R161, P3 ;  /* 0x000000ffff737224 */ /* 0x000fe200018e06a1 */
[C---:B------:R-:W-:Y:S02]  /*f330*/  IADD3 R121, P6, R160.reuse, 0xb000, RZ ;  /* 0x0000b000a0797810 */ /* 0x040fe40007fde0ff */
[C---:B------:R-:W-:Y:S02]  /*f340*/  IADD3 R123, P0, R160.reuse, 0xc000, RZ ;  /* 0x0000c000a07b7810 */ /* 0x040fe40007f1e0ff */
[C---:B------:R-:W-:Y:S02]  /*f350*/  IADD3 R127, P1, R160.reuse, 0xd000, RZ ;  /* 0x0000d000a07f7810 */ /* 0x040fe40007f3e0ff */
[----:B------:R-:W-:Y:S02]  /*f360*/  IADD3 R30, P3, R160, 0xf000, RZ ;  /* 0x0000f000a01e7810 */ /* 0x000fe40007f7e0ff */
[----:B------:R-:W-:-:S02]  /*f370*/  LOP3.LUT R116, R117, 0x380, RZ, 0xc0, !PT ;  /* 0x0000038075747812 */ /* 0x000fc400078ec0ff */
[----:B------:R-:W-:Y:S01]  /*f380*/  LOP3.LUT R118, R119, 0x380, RZ, 0xc0, !PT ;  /* 0x0000038077767812 */ /* 0x000fe200078ec0ff */
[----:B------:R-:W-:Y:S01]  /*f390*/  IMAD.X R31, RZ, RZ, R161, P3 ;  /* 0x000000ffff1f7224 */ /* 0x000fe200018e06a1 */
[----:B------:R-:W-:Y:S02]  /*f3a0*/  LOP3.LUT R120, R121, 0x380, RZ, 0xc0, !PT ;  /* 0x0000038079787812 */ /* 0x000fe400078ec0ff */
[----:B------:R-:W-:Y:S02]  /*f3b0*/  LOP3.LUT R122, R123, 0x380, RZ, 0xc0, !PT ;  /* 0x000003807b7a7812 */ /* 0x000fe400078ec0ff */
[----:B------:R-:W-:Y:S02]  /*f3c0*/  LOP3.LUT R126, R127, 0x380, RZ, 0xc0, !PT ;  /* 0x000003807f7e7812 */ /* 0x000fe400078ec0ff */
[----:B------:R-:W-:Y:S02]  /*f3d0*/  LOP3.LUT R29, R160, 0x380, RZ, 0xc0, !PT ;  /* 0x00000380a01d7812 */ /* 0x000fe400078ec0ff */
[----:B------:R-:W-:-:S02]  /*f3e0*/  LOP3.LUT R17, R30, 0x380, RZ, 0xc0, !PT ;  /* 0x000003801e117812 */ /* 0x000fc400078ec0ff */
[----:B------:R-:W-:Y:S02]  /*f3f0*/  MOV R162, R6 ;  /* 0x0000000600a27202 */ /* 0x000fe40000000f00 */
[----:B------:R-:W-:Y:S02]  /*f400*/  SHF.R.U64 R116, R116, 0x3, RZ ;  /* 0x0000000374747819 */ /* 0x000fe400000012ff */
[----:B------:R-:W-:Y:S02]  /*f410*/  SHF.R.U64 R118, R118, 0x3, RZ ;  /* 0x0000000376767819 */ /* 0x000fe400000012ff */
[----:B------:R-:W-:Y:S02]  /*f420*/  SHF.R.U64 R120, R120, 0x3, RZ ;  /* 0x0000000378787819 */ /* 0x000fe400000012ff */
[----:B------:R-:W-:Y:S02]  /*f430*/  SHF.R.U64 R122, R122, 0x3, RZ ;  /* 0x000000037a7a7819 */ /* 0x000fe400000012ff */
[----:B------:R-:W-:-:S02]  /*f440*/  SHF.R.U64 R126, R126, 0x3, RZ ;  /* 0x000000037e7e7819 */ /* 0x000fc400000012ff */
[----:B------:R-:W-:Y:S02]  /*f450*/  SHF.R.U64 R29, R29, 0x3, RZ ;  /* 0x000000031d1d7819 */ /* 0x000fe400000012ff */
[----:B------:R-:W-:Y:S01]  /*f460*/  F2FP.BF16.F32.PACK_AB R6, R37, R175 ;  /* 0x000000af2506723e */ /* 0x000fe200000010ff */
[----:B------:R-:W-:Y:S01]  /*f470*/  VIADD R37, R22, UR41 ;  /* 0x0000002916257c36 */ /* 0x000fe20008000000 */
[----:B------:R-:W-:Y:S02]  /*f480*/  SHF.R.U64 R17, R17, 0x3, RZ ;  /* 0x0000000311117819 */ /* 0x000fe400000012ff */
        /* <DEDUP_REMOVED lines=11> */
[----:B------:R-:W-:Y:S01]  /*f540*/  IMAD.MOV.U32 R29, RZ, RZ, R161 ;  /* 0x000000ffff1d7224 */ /* 0x000fe200078e00a1 */
[----:B------:R-:W-:Y:S01]  /*f550*/  LOP3.LUT R30, R17, R30, RZ, 0x3c, !PT ;  /* 0x0000001e111e7212 */ /* 0x000fe200078e3cff */
[----:B0-----:R-:W-:Y:S01]  /*f560*/  @P2 IMAD.HI.U32 R34, R37, R34, RZ ;  /* 0x0000002225222227 */ /* 0x001fe200078e00ff */
[----:B------:R-:W-:-:S02]  /*f570*/  MOV R161, R8 ;  /* 0x0000000800a17202 */ /* 0x000fc40000000f00 */
[----:B------:R-:W-:Y:S02]  /*f580*/  MOV R160, R10 ;  /* 0x0000000a00a07202 */ /* 0x000fe40000000f00 */
[----:B------:R-:W-:Y:S02]  /*f590*/  MOV R214, R14 ;  /* 0x0000000e00d67202 */ /* 0x000fe40000000f00 */
[----:B------:R-:W-:Y:S01]  /*f5a0*/  F2FP.BF16.F32.PACK_AB R4, R33, R174 ;  /* 0x000000ae2104723e */ /* 0x000fe200000010ff */
[----:B------:R-:W-:Y:S01]  /*f5b0*/  IMAD.MOV.U32 R33, RZ, RZ, R37 ;  /* 0x000000ffff217224 */ /* 0x000fe200078e0025 */
[----:B------:R-:W-:Y:S02]  /*f5c0*/  F2FP.BF16.F32.PACK_AB R7, R39, R38 ;  /* 0x000000262707723e */ /* 0x000fe400000010ff */
[----:B------:R-:W-:Y:S02]  /*f5d0*/  MOV R17, R12 ;  /* 0x0000000c00117202 */ /* 0x000fe40000000f00 */
[----:B------:R-:W-:Y:S01]  /*f5e0*/  MOV R152, R152 ;  /* 0x0000009800987202 */ /* 0x000fe20000000f00 */
[----:B------:R0:W-:Y:S01]  /*f5f0*/  STSM.16.M88.4 [R214], R4 ;  /* 0x00000004d6007844 */ /* 0x0001e20000000200 */
[----:B------:R-:W-:-:S02]  /*f600*/  F2FP.BF16.F32.PACK_AB R8, R41, R177 ;  /* 0x000000b12908723e */ /* 0x000fc400000010ff */
[----:B------:R-:W-:Y:S02]  /*f610*/  F2FP.BF16.F32.PACK_AB R9, R43, R42 ;  /* 0x0000002a2b09723e */ /* 0x000fe400000010ff */
[----:B------:R-:W-:Y:S02]  /*f620*/  F2FP.BF16.F32.PACK_AB R10, R45, R178 ;  /* 0x000000b22d0a723e */ /* 0x000fe400000010ff */
[----:B------:R-:W-:Y:S02]  /*f630*/  F2FP.BF16.F32.PACK_AB R11, R47, R46 ;  /* 0x0000002e2f0b723e */ /* 0x000fe400000010ff */
[----:B------:R-:W-:Y:S02]  /*f640*/  MOV R158, R158 ;  /* 0x0000009e009e7202 */ /* 0x000fe40000000f00 */
[----:B------:R-:W-:Y:S01]  /*f650*/  F2FP.BF16.F32.PACK_AB R12, R49, R179 ;  /* 0x000000b3310c723e */ /* 0x000fe200000010ff */
[----:B------:R3:W-:Y:S01]  /*f660*/  STSM.16.M88.4 [R152], R8 ;  /* 0x0000000898007844 */ /* 0x0007e20000000200 */
[----:B------:R-:W-:-:S02]  /*f670*/  F2FP.BF16.F32.PACK_AB R13, R51, R50 ;  /* 0x00000032330d723e */ /* 0x000fc400000010ff */
[----:B------:R-:W-:Y:S02]  /*f680*/  F2FP.BF16.F32.PACK_AB R14, R53, R180 ;  /* 0x000000b4350e723e */ /* 0x000fe400000010ff */
[----:B------:R-:W-:Y:S02]  /*f690*/  F2FP.BF16.F32.PACK_AB R15, R55, R54 ;  /* 0x00000036370f723e */ /* 0x000fe400000010ff */
[----:B------:R-:W-:Y:S02]  /*f6a0*/  MOV R134, R134 ;  /* 0x0000008600867202 */ /* 0x000fe40000000f00 */
[----:B--2---:R-:W-:Y:S01]  /*f6b0*/  F2FP.BF16.F32.PACK_AB R24, R57, R181 ;  /* 0x000000b53918723e */ /* 0x004fe200000010ff */
[----:B------:R-:W-:Y:S01]  /*f6c0*/  STSM.16.M88.4 [R158], R12 ;  /* 0x0000000c9e007844 */ /* 0x000fe20000000200 */
[----:B------:R-:W-:Y:S02]  /*f6d0*/  F2FP.BF16.F32.PACK_AB R25, R59, R58 ;  /* 0x0000003a3b19723e */ /* 0x000fe400000010ff */
[----:B------:R-:W-:-:S02]  /*f6e0*/  F2FP.BF16.F32.PACK_AB R26, R61, R182 ;  /* 0x000000b63d1a723e */ /* 0x000fc400000010ff */
[----:B------:R-:W-:Y:S02]  /*f6f0*/  F2FP.BF16.F32.PACK_AB R27, R63, R62 ;  /* 0x0000003e3f1b723e */ /* 0x000fe400000010ff */
[----:B-1----:R-:W-:Y:S02]  /*f700*/  @P2 SHF.R.U32.HI R33, RZ, R35, R34 ;  /* 0x00000023ff212219 */ /* 0x002fe40000011622 */
[----:B------:R-:W-:Y:S01]  /*f710*/  MOV R156, R156 ;  /* 0x0000009c009c7202 */ /* 0x000fe20000000f00 */
[----:B------:R1:W-:Y:S01]  /*f720*/  STSM.16.M88.4 [R134], R24 ;  /* 0x0000001886007844 */ /* 0x0003e20000000200 */
[----:B0-----:R-:W-:Y:S02]  /*f730*/  F2FP.BF16.F32.PACK_AB R4, R65, R183 ;  /* 0x000000b74104723e */ /* 0x001fe400000010ff */
[----:B------:R-:W-:Y:S02]  /*f740*/  F2FP.BF16.F32.PACK_AB R5, R67, R66 ;  /* 0x000000424305723e */ /* 0x000fe400000010ff */
[----:B------:R-:W-:-:S02]  /*f750*/  F2FP.BF16.F32.PACK_AB R6, R69, R184 ;  /* 0x000000b84506723e */ /* 0x000fc400000010ff */
[----:B------:R-:W-:Y:S02]  /*f760*/  F2FP.BF16.F32.PACK_AB R7, R71, R70 ;  /* 0x000000464707723e */ /* 0x000fe400000010ff */
[----:B------:R-:W-:Y:S02]  /*f770*/  MOV R154, R154 ;  /* 0x0000009a009a7202 */ /* 0x000fe40000000f00 */
[----:B---3--:R-:W-:Y:S01]  /*f780*/  F2FP.BF16.F32.PACK_AB R8, R73, R185 ;  /* 0x000000b94908723e */ /* 0x008fe200000010ff */
[----:B------:R-:W-:Y:S01]  /*f790*/  STSM.16.M88.4 [R156], R4 ;  /* 0x000000049c007844 */ /* 0x000fe20000000200 */
[----:B------:R-:W-:Y:S02]  /*f7a0*/  F2FP.BF16.F32.PACK_AB R9, R75, R74 ;  /* 0x0000004a4b09723e */ /* 0x000fe400000010ff */
[----:B------:R-:W-:Y:S01]  /*f7b0*/  F2FP.BF16.F32.PACK_AB R10, R77, R186 ;  /* 0x000000ba4d0a723e */ /* 0x000fe200000010ff */
[----:B-1----:R-:W-:Y:S01]  /*f7c0*/  IMAD.MOV R24, RZ, RZ, -R33 ;  /* 0x000000ffff187224 */ /* 0x002fe200078e0a21 */
[----:B------:R-:W-:-:S02]  /*f7d0*/  F2FP.BF16.F32.PACK_AB R11, R79, R78 ;  /* 0x0000004e4f0b723e */ /* 0x000fc400000010ff */
[----:B------:R-:W-:Y:S01]  /*f7e0*/  MOV R150, R150 ;  /* 0x0000009600967202 */ /* 0x000fe20000000f00 */
[----:B------:R-:W-:Y:S01]  /*f7f0*/  IMAD R35, R205, R24, R37 ;  /* 0x00000018cd237224 */ /* 0x000fe200078e0225 */
[----:B------:R-:W-:Y:S01]  /*f800*/  F2FP.BF16.F32.PACK_AB R12, R81, R187 ;  /* 0x000000bb510c723e */ /* 0x000fe200000010ff */
[----:B------:R0:W-:Y:S01]  /*f810*/  STSM.16.M88.4 [R154], R8 ;  /* 0x000000089a007844 */ /* 0x0001e20000000200 */
[----:B------:R-:W-:Y:S02]  /*f820*/  F2FP.BF16.F32.PACK_AB R13, R83, R82 ;  /* 0x00000052530d723e */ /* 0x000fe400000010ff */
[----:B------:R-:W-:Y:S02]  /*f830*/  F2FP.BF16.F32.PACK_AB R14, R85, R188 ;  /* 0x000000bc550e723e */ /* 0x000fe400000010ff */
[----:B------:R-:W-:Y:S02]  /*f840*/  F2FP.BF16.F32.PACK_AB R15, R87, R86 ;  /* 0x00000056570f723e */ /* 0x000fe400000010ff */
[----:B------:R-:W-:-:S02]  /*f850*/  MOV R146, R146 ;  /* 0x0000009200927202 */ /* 0x000fc40000000f00 */
[----:B------:R-:W-:Y:S01]  /*f860*/  F2FP.BF16.F32.PACK_AB R24, R89, R189 ;  /* 0x000000bd5918723e */ /* 0x000fe200000010ff */
[----:B------:R1:W-:Y:S01]  /*f870*/  STSM.16.M88.4 [R150], R12 ;  /* 0x0000000c96007844 */ /* 0x0003e20000000200 */
[----:B------:R-:W-:Y:S02]  /*f880*/  F2FP.BF16.F32.PACK_AB R25, R91, R90 ;  /* 0x0000005a5b19723e */ /* 0x000fe400000010ff */
[----:B------:R-:W-:Y:S02]  /*f890*/  F2FP.BF16.F32.PACK_AB R26, R93, R190 ;  /* 0x000000be5d1a723e */ /* 0x000fe400000010ff */
[----:B------:R-:W-:Y:S01]  /*f8a0*/  F2FP.BF16.F32.PACK_AB R27, R95, R94 ;  /* 0x0000005e5f1b723e */ /* 0x000fe200000010ff */
[----:B0-----:R-:W-:Y:S01]  /*f8b0*/  IMAD.U32 R10, RZ, RZ, UR5 ;  /* 0x00000005ff0a7e24 */ /* 0x001fe2000f8e00ff */
[----:B------:R-:W-:Y:S01]  /*f8c0*/  SHF.R.S32.HI R9, RZ, 0x1f, R33 ;  /* 0x0000001fff097819 */ /* 0x000fe20000011421 */
[----:B------:R-:W-:Y:S01]  /*f8d0*/  ULDC UR5, c[0x0][0xa88] ;  /* 0x0002a20000057ab9 */ /* 0x000fe20000000800 */
[----:B------:R-:W-:Y:S01]  /*f8e0*/  SHF.R.S32.HI R8, RZ, 0x1f, R35 ;  /* 0x0000001fff087819 */ /* 0x000fe20000011423 */
[----:B------:R0:W-:Y:S01]  /*f8f0*/  STSM.16.M88.4 [R146], R24 ;  /* 0x0000001892007844 */ /* 0x0001e20000000200 */
[----:B------:R-:W-:-:S02]  /*f900*/  MOV R142, R142 ;  /* 0x0000008e008e7202 */ /* 0x000fc40000000f00 */
[----:B------:R-:W-:Y:S02]  /*f910*/  F2FP.BF16.F32.PACK_AB R4, R97, R191 ;  /* 0x000000bf6104723e */ /* 0x000fe400000010ff */
[----:B------:R-:W-:Y:S01]  /*f920*/  F2FP.BF16.F32.PACK_AB R5, R99, R98 ;  /* 0x000000626305723e */ /* 0x000fe200000010ff */
[----:B-1----:R-:W-:Y:S01]  /*f930*/  VIADD R15, R207, UR41 ;  /* 0x00000029cf0f7c36 */ /* 0x002fe20008000000 */
[----:B------:R-:W-:Y:S02]  /*f940*/  IADD3 R12, P0, R33, UR6, RZ ;  /* 0x00000006210c7c10 */ /* 0x000fe4000ff1e0ff */
[----:B------:R-:W-:Y:S02]  /*f950*/  F2FP.BF16.F32.PACK_AB R6, R101, R192 ;  /* 0x000000c06506723e */ /* 0x000fe400000010ff */
[----:B------:R-:W-:Y:S01]  /*f960*/  IADD3.X R13, R9, UR7, R10, P0, !PT ;  /* 0x00000007090d7c10 */ /* 0x000fe200087fe40a */
[----:B------:R-:W-:Y:S01]  /*f970*/  ULDC.64 UR6, c[0x0][0xb88] ;  /* 0x0002e20000067ab9 */ /* 0x000fe20000000a00 */
[----:B------:R-:W-:Y:S01]  /*f980*/  F2FP.BF16.F32.PACK_AB R7, R36, R32 ;  /* 0x000000202407723e */ /* 0x000fe200000010ff */
[----:B------:R-:W-:Y:S01]  /*f990*/  IMAD R8, R8, UR6, RZ ;  /* 0x0000000608087c24 */ /* 0x000fe2000f8e02ff */
[----:B------:R-:W-:Y:S01]  /*f9a0*/  F2FP.BF16.F32.PACK_AB R11, R52, R48 ;  /* 0x00000030340b723e */ /* 0x000fe200000010ff */
[C---:B------:R-:W-:Y:S01]  /*f9b0*/  IMAD.WIDE.U32 R12, R35.reuse, UR6, R12 ;  /* 0x00000006230c7c25 */ /* 0x040fe2000f8e000c */
[----:B------:R-:W-:Y:S01]  /*f9c0*/  LOP3.LUT P0, RZ, R204, 0x3, RZ, 0xc0, !PT ;  /* 0x00000003ccff7812 */ /* 0x000fe2000780c0ff */
[----:B------:R1:W-:Y:S01]  /*f9d0*/  STSM.16.M88.4 [R142], R4 ;  /* 0x000000048e007844 */ /* 0x0003e20000000200 */
[----:B------:R-:W-:Y:S01]  /*f9e0*/  MOV R138, R138 ;  /* 0x0000008a008a7202 */ /* 0x000fe20000000f00 */
[----:B------:R-:W-:Y:S01]  /*f9f0*/  IMAD R35, R35, UR7, R8 ;  /* 0x0000000723237c24 */ /* 0x000fe2000f8e0208 */
[----:B------:R-:W-:Y:S01]  /*fa00*/  ULDC.64 UR6, c[0x0][0xb50] ;  /* 0x0002d40000067ab9 */ /* 0x000fe20000000a00 */
[----:B------:R-:W-:Y:S01]  /*fa10*/  IMAD R52, R205, UR5, RZ ;  /* 0x00000005cd347c24 */ /* 0x000fe2000f8e02ff */
[----:B------:R-:W-:-:S02]  /*fa20*/  F2FP.BF16.F32.PACK_AB R8, R169, R193 ;  /* 0x000000c1a908723e */ /* 0x000fc400000010ff */
[----:B------:R-:W-:Y:S02]  /*fa30*/  F2FP.BF16.F32.PACK_AB R9, R44, R40 ;  /* 0x000000282c09723e */ /* 0x000fe400000010ff */
[----:B------:R-:W-:Y:S02]  /*fa40*/  F2FP.BF16.F32.PACK_AB R10, R170, R194 ;  /* 0x000000c2aa0a723e */ /* 0x000fe400000010ff */
[----:B0-----:R-:W-:Y:S02]  /*fa50*/  LEA R24, P3, R12, UR6, 0x2 ;  /* 0x000000060c187c11 */ /* 0x001fe4000f8610ff */
[----:B------:R-:W-:Y:S01]  /*fa60*/  ISETP.GE.OR P1, PT, R15, R52, P0 ;  /* 0x000000340f00720c */ /* 0x000fe20000726670 */
[----:B------:R0:W-:Y:S01]  /*fa70*/  STSM.16.M88.4 [R138], R8 ;  /* 0x000000088a007844 */ /* 0x0001e20000000200 */
[----:B------:R-:W-:Y:S01]  /*fa80*/  F2FP.BF16.F32.PACK_AB R14, R133, R132 ;  /* 0x00000084850e723e */ /* 0x000fe200000010ff */
[----:B-1----:R-:W-:Y:S01]  /*fa90*/  VIADD R5, R15, 0x8 ;  /* 0x000000080f057836 */ /* 0x002fe20000000000 */
[----:B------:R-:W-:Y:S01]  /*faa0*/  F2FP.BF16.F32.PACK_AB R4, R171, R195 ;  /* 0x000000c3ab04723e */ /* 0x000fe200000010ff */
[----:B------:R-:W-:Y:S01]  /*fab0*/  IMAD.IADD R7, R13, 0x1, R35 ;  /* 0x000000010d077824 */ /* 0x000fe200078e0223 */
[----:B------:R-:W-:Y:S01]  /*fac0*/  F2FP.BF16.F32.PACK_AB R6, R172, R196 ;  /* 0x000000c4ac06723e */ /* 0x000fe200000010ff */
[----:B------:R-:W-:Y:S01]  /*fad0*/  SHFL.IDX PT, R44, R24, RZ, 0x1c1f ;  /* 0x001c1fff182c7589 */ /* 0x000fe200000e0000 */
[----:B------:R-:W-:-:S02]  /*fae0*/  ISETP.GE.OR P0, PT, R5, R52, P0 ;  /* 0x000000340500720c */ /* 0x000fc40000706670 */
[----:B------:R-:W-:Y:S01]  /*faf0*/  LEA.HI.X R25, R12, UR7, R7, 0x2, P3 ;  /* 0x000000070c197c11 */ /* 0x000fe200098f1407 */
[----:B------:R-:W-:Y:S01]  /*fb00*/  SHFL.IDX PT, R46, R24, 0x1, 0x1c1f ;  /* 0x003c1f00182e7f89 */ /* 0x000fe200000e0000 */
[----:B------:R-:W-:Y:S02]  /*fb10*/  F2FP.BF16.F32.PACK_AB R5, R60, R56 ;  /* 0x000000383c05723e */ /* 0x000fe400000010ff */
[----:B------:R-:W-:Y:S01]  /*fb20*/  F2FP.BF16.F32.PACK_AB R7, R68, R64 ;  /* 0x000000404407723e */ /* 0x000fe200000010ff */
[----:B------:R-:W1:Y:S01]  /*fb30*/  SHFL.IDX PT, R45, R25, RZ, 0x1c1f ;  /* 0x001c1fff192d7589 */ /* 0x000e6200000e0000 */
[----:B------:R-:W-:Y:S02]  /*fb40*/  F2FP.BF16.F32.PACK_AB R12, R129, R199 ;  /* 0x000000c7810c723e */ /* 0x000fe400000010ff */
[----:B0-----:R-:W-:Y:S01]  /*fb50*/  F2FP.BF16.F32.PACK_AB R8, R173, R197 ;  /* 0x000000c5ad08723e */ /* 0x001fe200000010ff */
[----:B------:R-:W-:Y:S01]  /*fb60*/  STSM.16.M88.4 [R17], R4 ;  /* 0x0000000411007844 */ /* 0x000fe20000000200 */
[----:B------:R-:W-:-:S02]  /*fb70*/  F2FP.BF16.F32.PACK_AB R9, R76, R72 ;  /* 0x000000484c09723e */ /* 0x000fc400000010ff */
[----:B------:R-:W-:Y:S01]  /*fb80*/  F2FP.BF16.F32.PACK_AB R10, R125, R198 ;  /* 0x000000c67d0a723e */ /* 0x000fe200000010ff */
[----:B------:R-:W0:Y:S01]  /*fb90*/  SHFL.IDX PT, R47, R25, 0x1, 0x1c1f ;  /* 0x003c1f00192f7f89 */ /* 0x000e2200000e0000 */
[----:B------:R-:W-:Y:S02]  /*fba0*/  F2FP.BF16.F32.PACK_AB R11, R84, R80 ;  /* 0x00000050540b723e */ /* 0x000fe400000010ff */
[----:B------:R-:W-:Y:S02]  /*fbb0*/  F2FP.BF16.F32.PACK_AB R13, R92, R88 ;  /* 0x000000585c0d723e */ /* 0x000fe400000010ff */
[----:B------:R-:W-:Y:S01]  /*fbc0*/  F2FP.BF16.F32.PACK_AB R15, R100, R96 ;  /* 0x00000060640f723e */ /* 0x000fe200000010ff */
[----:B------:R-:W-:Y:S01]  /*fbd0*/  STSM.16.M88.4 [R160], R8 ;  /* 0x00000008a0007844 */ /* 0x000fe20000000200 */
[----:B------:R-:W-:Y:S02]  /*fbe0*/  F2FP.BF16.F32.PACK_AB R138, R141, R140 ;  /* 0x0000008c8d8a723e */ /* 0x000fe400000010ff */
[----:B------:R-:W-:Y:S01]  /*fbf0*/  F2FP.BF16.F32.PACK_AB R139, R165, R164 ;  /* 0x000000a4a58b723e */ /* 0x000fe200000010ff */
[----:B------:R-:W-:Y:S01]  /*fc00*/  STSM.16.M88.4 [R161], R12 ;  /* 0x0000000ca1007844 */ /* 0x000fe20000000200 */
[----:B------:R-:W-:-:S02]  /*fc10*/  F2FP.BF16.F32.PACK_AB R146, R149, R148 ;  /* 0x000000949592723e */ /* 0x000fc400000010ff */
[----:B------:R-:W-:Y:S01]  /*fc20*/  F2FP.BF16.F32.PACK_AB R147, R0, R168 ;  /* 0x000000a80093723e */ /* 0x000fe200000010ff */
[----:B------:R-:W-:Y:S04]  /*fc30*/  STSM.16.M88.4 [R162], R136 ;  /* 0x00000088a2007844 */ /* 0x000fe80000000200 */
[----:B------:R-:W-:Y:S01]  /*fc40*/  STSM.16.M88.4 [R163], R144 ;  /* 0x00000090a3007844 */ /* 0x000fe20000000200 */
[----:B------:R-:W-:Y:S01]  /*fc50*/  BAR.SYNC.DEFER_BLOCKING 0x1, 0x100 ;  /* 0x0044000000007b1d */ /* 0x000fe20000010000 */
[----:B------:R-:W-:Y:S01]  /*fc60*/  IMAD R0, R202, 0x20, R203 ;  /* 0x00000020ca007824 */ /* 0x000fe200078e02cb */
[----:B------:R-:W-:-:S04]  /*fc70*/  UIMAD UR5, UR10, UR8, URZ ;  /* 0x000000080a0572a4 */ /* 0x000fc8000f8e023f */
[----:B-1----:R1:W-:Y:S01]  /*fc80*/  @!P1 ST.E desc[UR46][R44.64], R3 ;  /* 0x000000032c009985 */ /* 0x0023e2000c10192e */
[----:B------:R-:W-:Y:S01]  /*fc90*/  UIMAD.WIDE.U32 UR6, UR43, UR8, URZ ;  /* 0x000000082b0672a5 */ /* 0x000fe2000f8e003f */
[----:B------:R-:W-:Y:S02]  /*fca0*/  ULDC.64 UR10, c[0x0][0xaf0] ;  /* 0x0002bc00000a7ab9 */ /* 0x000fe40000000a00 */
[----:B0-----:R0:W-:Y:S01]  /*fcb0*/  @!P0 ST.E desc[UR46][R46.64], R2 ;  /* 0x000000022e008985 */ /* 0x0011e2000c10192e */
[----:B------:R-:W-:-:S03]  /*fcc0*/  UIMAD UR5, UR43, UR9, UR5 ;  /* 0x000000092b0572a4 */ /* 0x000fc6000f8e0205 */
[----:B------:R2:W5:Y:S01]  /*fcd0*/  LD.E.128 R32, desc[UR46][R20.64] ;  /* 0x0000002e14207980 */ /* 0x000562000c101d00 */
[----:B-1----:R-:W1:Y:S01]  /*fce0*/  @P2 LDC R3, c[0x0][0xbf0] ;  /* 0x0002fc00ff032b82 */ /* 0x002e620000000800 */
[----:B------:R-:W-:Y:S02]  /*fcf0*/  UIMAD UR8, UR12, UR10, URZ ;  /* 0x0000000a0c0872a4 */ /* 0x000fe4000f8e023f */
[----:B------:R3:W5:Y:S05]  /*fd00*/  LD.E.128 R24, desc[UR46][R28.64] ;  /* 0x0000002e1c187980 */ /* 0x00076a000c101d00 */
[----:B0-----:R-:W0:Y:S01]  /*fd10*/  @P2 LDC R2, c[0x0][0xbec] ;  /* 0x0002fb00ff022b82 */ /* 0x001e220000000800 */
[----:B--2---:R-:W-:Y:S01]  /*fd20*/  VIADD R21, R0, UR41 ;  /* 0x0000002900157c36 */ /* 0x004fe20008000000 */
[----:B------:R-:W-:Y:S01]  /*fd30*/  UIADD3 UR7, UR7, UR5, URZ ;  /* 0x0000000507077290 */ /* 0x000fe2000fffe03f */
[----:B------:R-:W5:Y:S01]  /*fd40*/  LD.E.128 R100, desc[UR46][R102.64] ;  /* 0x0000002e66647980 */ /* 0x000f62000c101d00 */
[----:B------:R-:W-:Y:S01]  /*fd50*/  UIMAD UR5, UR42, UR11, UR8 ;  /* 0x0000000b2a0572a4 */ /* 0x000fe2000f8e0208 */
[----:B------:R-:W-:Y:S01]  /*fd60*/  IMAD.MOV.U32 R17, RZ, RZ, R21 ;  /* 0x000000ffff117224 */ /* 0x000fe200078e0015 */
[----:B------:R-:W-:Y:S01]  /*fd70*/  UIMAD.WIDE.U32 UR42, UR42, UR10, UR6 ;  /* 0x0000000a2a2a72a5 */ /* 0x000fe2000f8e0006 */
[----:B------:R3:W5:Y:S02]  /*fd80*/  LD.E.128 R4, desc[UR46][R104.64] ;  /* 0x0000002e68047980 */ /* 0x000764000c101d00 */
[----:B------:R-:W-:Y:S01]  /*fd90*/  ULDC.64 UR6, c[0x0][0xae0] ;  /* 0x0002b80000067ab9 */ /* 0x000fe20000000a00 */
[----:B------:R-:W-:Y:S01]  /*fda0*/  UIADD3 UR5, UR43, UR5, URZ ;  /* 0x000000052b057290 */ /* 0x000fe2000fffe03f */
[----:B------:R3:W5:Y:S04]  /*fdb0*/  LD.E.128 R8, desc[UR46][R106.64] ;  /* 0x0000002e6a087980 */ /* 0x000768000c101d00 */
[----:B------:R3:W5:Y:S04]  /*fdc0*/  LD.E.128 R12, desc[UR46][R108.64] ;  /* 0x0000002e6c0c7980 */ /* 0x000768000c101d00 */
[----:B------:R3:W5:Y:S04]  /*fdd0*/  LD.E.128 R36, desc[UR46][R110.64] ;  /* 0x0000002e6e247980 */ /* 0x000768000c101d00 */
[----:B------:R3:W5:Y:S01]  /*fde0*/  LD.E.128 R40, desc[UR46][R112.64] ;  /* 0x0000002e70287980 */ /* 0x000762000c101d00 */
[----:B0-----:R-:W-:-:S03]  /*fdf0*/  @P2 IMAD.HI.U32 R0, R21, R2, RZ ;  /* 0x0000000215002227 */ /* 0x001fc600078e00ff */
[----:B------:R3:W5:Y:S02]  /*fe00*/  LD.E.128 R60, desc[UR46][R114.64] ;  /* 0x0000002e723c7980 */ /* 0x000764000c101d00 */
[----:B-1----:R-:W-:Y:S02]  /*fe10*/  @P2 SHF.R.U32.HI R17, RZ, R3, R0 ;  /* 0x00000003ff112219 */ /* 0x002fe40000011600 */
[----:B------:R3:W5:Y:S02]  /*fe20*/  LD.E.128 R56, desc[UR46][R116.64] ;  /* 0x0000002e74387980 */ /* 0x000764000c101d00 */
[--C-:B------:R-:W-:Y:S01]  /*fe30*/  SHF.R.S32.HI R0, RZ, 0x1f, R17.reuse ;  /* 0x0000001fff007819 */ /* 0x100fe20000011411 */
[----:B------:R-:W-:Y:S01]  /*fe40*/  IMAD.MOV R20, RZ, RZ, -R17 ;  /* 0x000000ffff147224 */ /* 0x000fe200078e0a11 */
[----:B------:R3:W5:Y:S01]  /*fe50*/  LD.E.128 R44, desc[UR46][R118.64] ;  /* 0x0000002e762c7980 */ /* 0x000762000c101d00 */
[----:B------:R-:W-:Y:S02]  /*fe60*/  IMAD.U32 R3, RZ, RZ, UR43 ;  /* 0x0000002bff037e24 */ /* 0x000fe4000f8e00ff */
[----:B------:R-:W-:Y:S01]  /*fe70*/  IMAD R0, R0, UR6, RZ ;  /* 0x0000000600007c24 */ /* 0x000fe2000f8e02ff */
[----:B------:R3:W5:Y:S01]  /*fe80*/  LD.E.128 R48, desc[UR46][R120.64] ;  /* 0x0000002e78307980 */ /* 0x000762000c101d00 */
[----:B------:R-:W-:-:S02]  /*fe90*/  IMAD R205, R205, R20, R21 ;  /* 0x00000014cdcd7224 */ /* 0x000fc400078e0215 */
[----:B------:R-:W-:Y:S01]  /*fea0*/  IMAD.U32 R2, RZ, RZ, UR42 ;  /* 0x0000002aff027e24 */ /* 0x000fe2000f8e00ff */
[----:B------:R3:W5:Y:S01]  /*feb0*/  LD.E.128 R64, desc[UR46][R122.64] ;  /* 0x0000002e7a407980 */ /* 0x000762000c101d00 */
[----:B------:R-:W-:Y:S02]  /*fec0*/  IMAD.U32 R3, RZ, RZ, UR5 ;  /* 0x00000005ff037e24 */ /* 0x000fe4000f8e00ff */
[----:B------:R-:W-:Y:S01]  /*fed0*/  IMAD R21, R17, UR7, R0 ;  /* 0x0000000711157c24 */ /* 0x000fe2000f8e0200 */
[----:B------:R-:W5:Y:S01]  /*fee0*/  LD.E.128 R124, desc[UR46][R126.64] ;  /* 0x0000002e7e7c7980 */ /* 0x000f62000c101d00 */
[----:B------:R-:W-:-:S03]  /*fef0*/  SHF.R.S32.HI R0, RZ, 0x1f, R205 ;  /* 0x0000001fff007819 */ /* 0x000fc600000114cd */
[----:B------:R-:W5:Y:S01]  /*ff00*/  LD.E.128 R128, desc[UR46][R130.64] ;  /* 0x0000002e82807980 */ /* 0x000f62000c101d00 */
[----:B------:R-:W-:Y:S01]  /*ff10*/  IMAD.WIDE.U32 R2, R17, UR6, R2 ;  /* 0x0000000611027c25 */ /* 0x000fe2000f8e0002 */
[----:B------:R-:W-:Y:S02]  /*ff20*/  ULDC.64 UR6, c[0x0][0xad8] ;  /* 0x0002b60000067ab9 */ /* 0x000fe40000000a00 */
[----:B------:R-:W5:Y:S01]  /*ff30*/  LD.E.128 R28, desc[UR46][R30.64] ;  /* 0x0000002e1e1c7980 */ /* 0x000f62000c101d00 */
[----:B------:R-:W-:Y:S01]  /*ff40*/  VIADD R53, R203, UR41 ;  /* 0x00000029cb357c36 */ /* 0x000fe20008000000 */
        /* <DEDUP_REMOVED lines=11> */
[-C--:B------:R-:W-:Y:S01]  /*10000*/  ISETP.GE.AND P1, PT, R17, R52.reuse, PT ;  /* 0x000000341100720c */ /* 0x080fe20003f26270 */
[----:B------:R-:W-:Y:S01]  /*10010*/  ULDC.64 UR6, c[0x0][0xa80] ;  /* 0x0002a00000067ab9 */ /* 0x000fe20000000a00 */
[C---:B------:R-:W-:Y:S01]  /*10020*/  ISETP.GE.AND P2, PT, R53.reuse, R52, PT ;  /* 0x000000343500720c */ /* 0x040fe20003f46270 */
[----:B------:R-:W-:Y:S01]  /*10030*/  VIADD R17, R53, 0x40 ;  /* 0x0000004035117836 */ /* 0x000fe20000000000 */
[----:B------:R-:W-:Y:S01]  /*10040*/  LEA R0, P3, R2, UR6, 0x1 ;  /* 0x0000000602007c11 */ /* 0x000fe2000f8608ff */
[----:B------:R-:W-:-:S02]  /*10050*/  IMAD.IADD R3, R3, 0x1, R21 ;  /* 0x0000000103037824 */ /* 0x000fc400078e0215 */
[----:B------:R-:W-:Y:S01]  /*10060*/  VIADD R176, R176, 0x22820 ;  /* 0x00022820b0b07836 */ /* 0x000fe20000000000 */
[----:B------:R-:W-:Y:S02]  /*10070*/  ISETP.GE.AND P0, PT, R17, R52, PT ;  /* 0x000000341100720c */ /* 0x000fe40003f06270 */
[----:B------:R-:W-:Y:S02]  /*10080*/  LEA.HI.X R17, R2, UR7, R3, 0x1, P3 ;  /* 0x0000000702117c11 */ /* 0x000fe400098f0c03 */
[----:B------:R-:W-:Y:S01]  /*10090*/  PRMT R176, RZ, 0x654, R176 ;  /* 0x00000654ffb07816 */ /* 0x000fe200000000b0 */
[----:B0-----:R3:W0:Y:S01]  /*100a0*/  SHFL.IDX PT, R68, R0, RZ, 0x181f ;  /* 0x00181fff00447589 */ /* 0x00162200000e0000 */
[----:B------:R-:W-:Y:S02]  /*100b0*/  BSSY B1, `(.L_x_1961) ;  /* 0x0000015000017945 */ /* 0x000fe40003800000 */
[----:B------:R3:W-:Y:S01]  /*100c0*/  SYNCS.ARRIVE.TRANS64.RED.A1T0 RZ, [R176+URZ], RZ ;  /* 0x000000ffb0ff79a7 */ /* 0x0007e2000810043f */
[----:B------:R3:W1:Y:S01]  /*100d0*/  SHFL.IDX PT, R70, R17, RZ, 0x181f ;  /* 0x00181fff11467589 */ /* 0x00066200000e0000 */
[----:B------:R-:W-:Y:S05]  /*100e0*/  @P2 BRA `(.L_x_1962) ;  /* 0x0000000000442947 */ /* 0x000fea0003800000 */
[----:B------:R-:W-:Y:S02]  /*100f0*/  ULDC UR5, c[0x0][0xac8] ;  /* 0x0002b20000057ab9 */ /* 0x000fe40000000800 */
[----:B------:R-:W-:Y:S02]  /*10100*/  ISETP.GE.AND P5, PT, R19, UR5, PT ;  /* 0x0000000513007c0c */ /* 0x000fe4000bfa6270 */
[----:B------:R-:W-:Y:S02]  /*10110*/  ISETP.GE.AND P4, PT, R200, UR5, PT ;  /* 0x00000005c8007c0c */ /* 0x000fe4000bf86270 */
[----:B------:R-:W-:Y:S02]  /*10120*/  ISETP.GE.AND P3, PT, R23, UR5, PT ;  /* 0x0000000517007c0c */ /* 0x000fe4000bf66270 */
[----:B------:R-:W-:-:S07]  /*10130*/  ISETP.GE.AND P2, PT, R201, UR5, PT ;  /* 0x00000005c9007c0c */ /* 0x000fce000bf46270 */
[----:B0-----:R-:W-:-:S04]  /*10140*/  @!P5 LEA R2, P6, R19, R68, 0x1 ;  /* 0x000000441302d211 */ /* 0x001fc800078c08ff */
[----:B-1----:R-:W-:Y:S02]  /*10150*/  @!P5 LEA.HI.X R3, R19, R70, R212, 0x1, P6 ;  /* 0x000000461303d211 */ /* 0x002fe400030f0cd4 */
        /* <DEDUP_REMOVED lines=10> */
.L_x_1962:
[----:B------:R-:W-:Y:S05]  /*10200*/  BSYNC B1 ;  /* 0x0000000000017941 */ /* 0x000fea0003800000 */
.L_x_1961:
[----:B--2--5:R2:W4:Y:S01]  /*10210*/  SHFL.IDX PT, R24, R17, 0x1, 0x181f ;  /* 0x00381f0011187f89 */ /* 0x02452200000e0000 */
        /* <DEDUP_REMOVED lines=9> */
[C---:B------:R-:W-:Y:S02]  /*102b0*/  @!P3 LEA R8, P5, R200.reuse, R20, 0x1 ;  /* 0x00000014c808b211 */ /* 0x040fe400078a08ff */
        /* <DEDUP_REMOVED lines=10> */
.L_x_1964:
[----:B------:R-:W-:Y:S05]  /*10360*/  BSYNC B1 ;  /* 0x0000000000017941 */ /* 0x000fea0003800000 */
.L_x_1963:
        /* <DEDUP_REMOVED lines=11> */
[----:B------:R-:W-:Y:S02]  /*10420*/  @!P1 LEA R10, P4, R23, R12, 0x1 ;  /* 0x0000000c170a9211 */ /* 0x000fe400078808ff */
[----:B------:R-:W-:Y:S02]  /*10430*/  @!P3 LEA.HI.X R3, R19, R14, R212, 0x1, P6 ;  /* 0x0000000e1303b211 */ /* 0x000fe400030f0cd4 */
        /* <DEDUP_REMOVED lines=8> */
.L_x_1966:
[----:B------:R-:W-:Y:S05]  /*104c0*/  BSYNC B1 ;  /* 0x0000000000017941 */ /* 0x000fea0003800000 */
.L_x_1965:
[----:B0-----:R-:W-:Y:S01]  /*104d0*/  VIADD R3, R53, 0x60 ;  /* 0x0000006035037836 */ /* 0x001fe20000000000 */
[----:B------:R0:W0:Y:S04]  /*104e0*/  SHFL.IDX PT, R12, R17, 0x3, 0x181f ;  /* 0x00781f00110c7f89 */ /* 0x00002800000e0000 */
[----:B------:R-:W-:Y:S01]  /*104f0*/  ISETP.GE.AND P0, PT, R3, R52, PT ;  /* 0x000000340300720c */ /* 0x000fe20003f06270 */
[----:B--23--:R-:W2:-:S12]  /*10500*/  SHFL.IDX PT, R0, R0, 0x3, 0x181f ;  /* 0x00781f0000007f89 */ /* 0x00ce9800000e0000 */
[----:B------:R-:W-:Y:S05]  /*10510*/  @P0 BRA `(.L_x_1967) ;  /* 0x0000000c00200947 */ /* 0x000fea0003800000 */
[----:B------:R-:W-:Y:S02]  /*10520*/  ULDC UR5, c[0x0][0xac8] ;  /* 0x0002b20000057ab9 */ /* 0x000fe40000000800 */
[----:B------:R-:W-:Y:S02]  /*10530*/  ISETP.GE.AND P3, PT, R19, UR5, PT ;  /* 0x0000000513007c0c */ /* 0x000fe4000bf66270 */
[----:B------:R-:W-:Y:S02]  /*10540*/  ISETP.GE.AND P4, PT, R200, UR5, PT ;  /* 0x00000005c8007c0c */ /* 0x000fe4000bf86270 */
[----:B------:R-:W-:-:S09]  /*10550*/  ISETP.GE.AND P5, PT, R23, UR5, PT ;  /* 0x0000000517007c0c */ /* 0x000fd2000bfa6270 */
[-C--:B--2---:R-:W-:Y:S02]  /*10560*/  @!P3 LEA R2, P0, R19, R0.reuse, 0x1 ;  /* 0x000000001302b211 */ /* 0x084fe400078008ff */
[CC--:B------:R-:W-:Y:S02]  /*10570*/  @!P4 LEA R8, P1, R200.reuse, R0.reuse, 0x1 ;  /* 0x00000000c808c211 */ /* 0x0c0fe400078208ff */
        /* <DEDUP_REMOVED lines=9> */
[----:B---3--:R-:W-:-:S04]  /*10610*/  LEA R2, P0, R201, R0, 0x1 ;  /* 0x00000000c9027211 */ /* 0x008fc800078008ff */
[----:B------:R-:W-:-:S05]  /*10620*/  LEA.HI.X R3, R201, R12, R209, 0x1, P0 ;  /* 0x0000000cc9037211 */ /* 0x000fca00000f0cd1 */
[----:B------:R0:W-:Y:S01]  /*10630*/  ST.E.128 desc[UR46][R2.64], R28 ;  /* 0x0000001c02007985 */ /* 0x0001e2000c101d2e */
[----:B------:R-:W-:Y:S05]  /*10640*/  BRA `(.L_x_1967) ;  /* 0x0000000800d47947 */ /* 0x000fea0003800000 */
.L_x_1960:
[----:B------:R-:W0:Y:S01]  /*10650*/  LDC R8, c[0x0][0xbe8] ;  /* 0x0002fa00ff087b82 */ /* 0x000e220000000800 */
[----:B------:R-:W-:Y:S01]  /*10660*/  ISETP.GE.AND P0, PT, R213, 0x80, PT ;  /* 0x00000080d500780c */ /* 0x000fe20003f06270 */
[----:B------:R-:W-:Y:S01]  /*10670*/  USHF.R.S32.HI UR8, URZ, 0x1f, UR43 ;  /* 0x0000001f3f087899 */ /* 0x000fe2000801142b */
[----:B------:R-:W-:Y:S01]  /*10680*/  BSSY B1, `(.L_x_1968) ;  /* 0x000002f000017945 */ /* 0x000fe20003800000 */
[----:B------:R-:W-:Y:S01]  /*10690*/  USHF.R.S32.HI UR9, URZ, 0x1f, UR42 ;  /* 0x0000001f3f097899 */ /* 0x000fe2000801142a */
[----:B------:R-:W-:Y:S01]  /*106a0*/  IMAD R6, R202, 0x20, R203 ;  /* 0x00000020ca067824 */ /* 0x000fe200078e02cb */
[----:B0-----:R-:W-:-:S13]  /*106b0*/  ISETP.NE.AND P1, PT, R8, 0x1, PT ;  /* 0x000000010800780c */ /* 0x001fda0003f25270 */
[----:B------:R-:W0:Y:S08]  /*106c0*/  @P1 LDC R9, c[0x0][0xbec] ;  /* 0x0002fb00ff091b82 */ /* 0x000e300000000800 */
[----:B------:R-:W1:Y:S01]  /*106d0*/  @P1 LDC R11, c[0x0][0xbf0] ;  /* 0x0002fc00ff0b1b82 */ /* 0x000e620000000800 */
[----:B------:R-:W-:Y:S05]  /*106e0*/  @P0 BRA `(.L_x_1969) ;  /* 0x0000000000a00947 */ /* 0x000fea0003800000 */
[----:B------:R-:W2:Y:S01]  /*106f0*/  S2R R4, SR_TID.X ;  /* 0x0000000000047919 */ /* 0x000ea20000002100 */
[----:B------:R-:W3:Y:S01]  /*10700*/  LDC R3, c[0x0][0xbe8] ;  /* 0x0002fa00ff037b82 */ /* 0x000ee20000000800 */
[----:B------:R-:W-:Y:S01]  /*10710*/  IMAD.U32 R7, RZ, RZ, UR41 ;  /* 0x00000029ff077e24 */ /* 0x000fe2000f8e00ff */
[----:B------:R-:W-:Y:S02]  /*10720*/  ULDC UR5, c[0x0][0xa88] ;  /* 0x0002a20000057ab9 */ /* 0x000fe40000000800 */
[----:B---3--:R-:W-:Y:S02]  /*10730*/  IMAD R5, R3, UR5, RZ ;  /* 0x0000000503057c24 */ /* 0x008fe4000f8e02ff */
[----:B--2---:R-:W-:-:S04]  /*10740*/  IADD3 R4, R7, -0x80, R4 ;  /* 0xffffff8007047810 */ /* 0x004fc80007ffe004 */
[----:B------:R-:W-:-:S13]  /*10750*/  ISETP.GE.AND P0, PT, R4, R5, PT ;  /* 0x000000050400720c */ /* 0x000fda0003f06270 */
[----:B------:R-:W-:Y:S05]  /*10760*/  @P0 BRA `(.L_x_1969) ;  /* 0x0000000000800947 */ /* 0x000fea0003800000 */
[----:B------:R-:W-:Y:S01]  /*10770*/  ISETP.NE.AND P0, PT, R3, 0x1, PT ;  /* 0x000000010300780c */ /* 0x000fe20003f05270 */
[----:B------:R-:W-:Y:S01]  /*10780*/  ULDC.64 UR10, c[0x0][0xb90] ;  /* 0x0002e400000a7ab9 */ /* 0x000fe20000000a00 */
[----:B------:R-:W-:Y:S01]  /*10790*/  IMAD.MOV.U32 R2, RZ, RZ, R4 ;  /* 0x000000ffff027224 */ /* 0x000fe200078e0004 */
[----:B------:R-:W-:Y:S02]  /*107a0*/  UIMAD UR5, UR8, UR10, URZ ;  /* 0x0000000a080572a4 */ /* 0x000fe4000f8e023f */
[----:B------:R-:W-:Y:S02]  /*107b0*/  UIMAD.WIDE.U32 UR6, UR43, UR10, URZ ;  /* 0x0000000a2b0672a5 */ /* 0x000fe4000f8e003f */
[----:B------:R-:W-:-:S03]  /*107c0*/  UIMAD UR5, UR43, UR11, UR5 ;  /* 0x0000000b2b0572a4 */ /* 0x000fc6000f8e0205 */
[----:B------:R-:W-:Y:S01]  /*107d0*/  ULDC.64 UR10, c[0x0][0xb98] ;  /* 0x0002e600000a7ab9 */ /* 0x000fe20000000a00 */
[----:B------:R-:W-:Y:S02]  /*107e0*/  UIADD3 UR7, UR7, UR5, URZ ;  /* 0x0000000507077290 */ /* 0x000fe4000fffe03f */
[----:B------:R-:W2:Y:S01]  /*107f0*/  @P0 LDC R5, c[0x0][0xbec] ;  /* 0x0002fb00ff050b82 */ /* 0x000ea20000000800 */
[----:B------:R-:W-:Y:S02]  /*10800*/  UIMAD UR5, UR9, UR10, URZ ;  /* 0x0000000a090572a4 */ /* 0x000fe4000f8e023f */
[----:B------:R-:W-:Y:S02]  /*10810*/  UIMAD.WIDE.U32 UR6, UR42, UR10, UR6 ;  /* 0x0000000a2a0672a5 */ /* 0x000fe4000f8e0006 */
[----:B------:R-:W-:-:S03]  /*10820*/  UIMAD UR5, UR42, UR11, UR5 ;  /* 0x0000000b2a0572a4 */ /* 0x000fc6000f8e0205 */
[----:B------:R-:W3:Y:S01]  /*10830*/  @P0 LDC R7, c[0x0][0xbf0] ;  /* 0x0002fc00ff070b82 */ /* 0x000ee20000000800 */
[----:B------:R-:W-:Y:S01]  /*10840*/  ULDC.64 UR10, c[0x0][0xb88] ;  /* 0x0002e200000a7ab9 */ /* 0x000fe20000000a00 */
[----:B--2---:R-:W-:-:S05]  /*10850*/  @P0 IMAD.HI.U32 R0, R4, R5, RZ ;  /* 0x0000000504000227 */ /* 0x004fca00078e00ff */
[----:B---3--:R-:W-:-:S05]  /*10860*/  @P0 SHF.R.U32.HI R2, RZ, R7, R0 ;  /* 0x00000007ff020219 */ /* 0x008fca0000011600 */
[----:B------:R-:W-:-:S04]  /*10870*/  IMAD.MOV R5, RZ, RZ, -R2 ;  /* 0x000000ffff057224 */ /* 0x000fc800078e0a02 */
[----:B------:R-:W-:Y:S01]  /*10880*/  IMAD R5, R3, R5, R4 ;  /* 0x0000000503057224 */ /* 0x000fe200078e0204 */
[----:B------:R-:W-:Y:S01]  /*10890*/  SHF.R.S32.HI R3, RZ, 0x1f, R2 ;  /* 0x0000001fff037819 */ /* 0x000fe20000011402 */
[----:B------:R-:W-:Y:S01]  /*108a0*/  IMAD.U32 R4, RZ, RZ, UR5 ;  /* 0x00000005ff047e24 */ /* 0x000fe2000f8e00ff */
        /* <DEDUP_REMOVED lines=12> */
.L_x_1969:
[----:B------:R-:W-:Y:S05]  /*10970*/  BSYNC B1 ;  /* 0x0000000000017941 */ /* 0x000fea0003800000 */
.L_x_1968:
[----:B------:R-:W-:Y:S01]  /*10980*/  ULDC.64 UR10, c[0x0][0xae8] ;  /* 0x0002ba00000a7ab9 */ /* 0x000fe20000000a00 */
[----:B------:R-:W-:Y:S01]  /*10990*/  VIADD R6, R6, UR41 ;  /* 0x0000002906067c36 */ /* 0x000fe20008000000 */
[----:B------:R-:W-:Y:S01]  /*109a0*/  UIMAD UR5, UR8, UR10, URZ ;  /* 0x0000000a080572a4 */ /* 0x000fe2000f8e023f */
[----:B------:R-:W-:Y:S01]  /*109b0*/  BSSY B1, `(.L_x_1970) ;  /* 0x000003c000017945 */ /* 0x000fe20003800000 */
[----:B------:R-:W-:Y:S01]  /*109c0*/  UIMAD.WIDE.U32 UR6, UR43, UR10, URZ ;  /* 0x0000000a2b0672a5 */ /* 0x000fe2000f8e003f */
[----:B0-----:R-:W-:Y:S01]  /*109d0*/  @P1 IMAD.HI.U32 R0, R6, R9, RZ ;  /* 0x0000000906001227 */ /* 0x001fe200078e00ff */
[----:B------:R-:W-:-:S03]  /*109e0*/  UIMAD UR5, UR43, UR11, UR5 ;  /* 0x0000000b2b0572a4 */ /* 0x000fc6000f8e0205 */
[----:B------:R-:W-:Y:S01]  /*109f0*/  ULDC.64 UR10, c[0x0][0xaf0] ;  /* 0x0002bc00000a7ab9 */ /* 0x000fe20000000a00 */
[----:B------:R-:W-:Y:S01]  /*10a00*/  UIADD3 UR7, UR7, UR5, URZ ;  /* 0x0000000507077290 */ /* 0x000fe2000fffe03f */
[----:B--2---:R-:W-:Y:S01]  /*10a10*/  IMAD.MOV.U32 R5, RZ, RZ, R6 ;  /* 0x000000ffff057224 */ /* 0x004fe200078e0006 */
[----:B------:R-:W-:Y:S01]  /*10a20*/  UIMAD UR5, UR9, UR10, URZ ;  /* 0x0000000a090572a4 */ /* 0x000fe2000f8e023f */
[----:B-1----:R-:W-:-:S03]  /*10a30*/  @P1 SHF.R.U32.HI R5, RZ, R11, R0 ;  /* 0x0000000bff051219 */ /* 0x002fc60000011600 */
[----:B------:R-:W-:Y:S01]  /*10a40*/  UIMAD UR5, UR42, UR11, UR5 ;  /* 0x0000000b2a0572a4 */ /* 0x000fe2000f8e0205 */
[--C-:B------:R-:W-:Y:S01]  /*10a50*/  SHF.R.S32.HI R0, RZ, 0x1f, R5.reuse ;  /* 0x0000001fff007819 */ /* 0x100fe20000011405 */
[----:B------:R-:W-:Y:S01]  /*10a60*/  UIMAD.WIDE.U32 UR42, UR42, UR10, UR6 ;  /* 0x0000000a2a2a72a5 */ /* 0x000fe2000f8e0006 */
[----:B------:R-:W-:Y:S02]  /*10a70*/  IMAD.MOV R7, RZ, RZ, -R5 ;  /* 0x000000ffff077224 */ /* 0x000fe400078e0a05 */
[----:B------:R-:W-:Y:S01]  /*10a80*/  ULDC.64 UR6, c[0x0][0xae0] ;  /* 0x0002b80000067ab9 */ /* 0x000fe20000000a00 */
[----:B------:R-:W-:Y:S01]  /*10a90*/  UIADD3 UR5, UR43, UR5, URZ ;  /* 0x000000052b057290 */ /* 0x000fe2000fffe03f */
[----:B------:R-:W-:Y:S02]  /*10aa0*/  IMAD R0, R0, UR6, RZ ;  /* 0x0000000600007c24 */ /* 0x000fe4000f8e02ff */
[----:B------:R-:W-:Y:S02]  /*10ab0*/  IMAD R7, R8, R7, R6 ;  /* 0x0000000708077224 */ /* 0x000fe400078e0206 */
[----:B------:R-:W-:-:S02]  /*10ac0*/  IMAD.U32 R3, RZ, RZ, UR43 ;  /* 0x0000002bff037e24 */ /* 0x000fc4000f8e00ff */
[----:B------:R-:W-:Y:S02]  /*10ad0*/  IMAD.U32 R2, RZ, RZ, UR42 ;  /* 0x0000002aff027e24 */ /* 0x000fe4000f8e00ff */
[----:B------:R-:W-:Y:S01]  /*10ae0*/  IMAD.U32 R3, RZ, RZ, UR5 ;  /* 0x00000005ff037e24 */ /* 0x000fe2000f8e00ff */
[----:B------:R-:W-:Y:S01]  /*10af0*/  ULDC UR5, c[0x0][0xa88] ;  /* 0x0002a20000057ab9 */ /* 0x000fe20000000800 */
[C---:B------:R-:W-:Y:S01]  /*10b00*/  IMAD R9, R5.reuse, UR7, R0 ;  /* 0x0000000705097c24 */ /* 0x040fe2000f8e0200 */
[----:B------:R-:W-:Y:S01]  /*10b10*/  SHF.R.S32.HI R0, RZ, 0x1f, R7 ;  /* 0x0000001fff007819 */ /* 0x000fe20000011407 */
[----:B------:R-:W-:Y:S01]  /*10b20*/  IMAD.WIDE.U32 R2, R5, UR6, R2 ;  /* 0x0000000605027c25 */ /* 0x000fe2000f8e0002 */
[----:B------:R-:W-:-:S03]  /*10b30*/  ULDC.64 UR6, c[0x0][0xad8] ;  /* 0x0002b60000067ab9 */ /* 0x000fc60000000a00 */
[----:B------:R-:W-:Y:S02]  /*10b40*/  IMAD.IADD R3, R3, 0x1, R9 ;  /* 0x0000000103037824 */ /* 0x000fe400078e0209 */
[----:B------:R-:W-:Y:S02]  /*10b50*/  IMAD R4, R0, UR6, RZ ;  /* 0x0000000600047c24 */ /* 0x000fe4000f8e02ff */
[----:B------:R-:W-:Y:S02]  /*10b60*/  VIADD R6, R203, UR41 ;  /* 0x00000029cb067c36 */ /* 0x000fe40008000000 */
[----:B------:R-:W-:Y:S02]  /*10b70*/  IMAD R9, R8, UR5, RZ ;  /* 0x0000000508097c24 */ /* 0x000fe4000f8e02ff */
[C---:B------:R-:W-:Y:S02]  /*10b80*/  IMAD R5, R7.reuse, UR7, R4 ;  /* 0x0000000707057c24 */ /* 0x040fe4000f8e0204 */
[----:B------:R-:W-:Y:S01]  /*10b90*/  IMAD.WIDE.U32 R2, R7, UR6, R2 ;  /* 0x0000000607027c25 */ /* 0x000fe2000f8e0002 */
[----:B------:R-:W-:Y:S01]  /*10ba0*/  ISETP.GE.AND P2, PT, R6, R9, PT ;  /* 0x000000090600720c */ /* 0x000fe20003f46270 */
[----:B------:R-:W-:-:S02]  /*10bb0*/  ULDC.64 UR6, c[0x0][0xa80] ;  /* 0x0002a00000067ab9 */ /* 0x000fc40000000a00 */
[----:B------:R-:W-:Y:S01]  /*10bc0*/  VIADD R0, R6, 0x20 ;  /* 0x0000002006007836 */ /* 0x000fe20000000000 */
[----:B------:R-:W-:Y:S01]  /*10bd0*/  LEA R4, P3, R2, UR6, 0x1 ;  /* 0x0000000602047c11 */ /* 0x000fe2000f8608ff */
[----:B------:R-:W-:-:S03]  /*10be0*/  IMAD.IADD R3, R3, 0x1, R5 ;  /* 0x0000000103037824 */ /* 0x000fc600078e0205 */
[-C--:B------:R-:W-:Y:S01]  /*10bf0*/  ISETP.GE.AND P1, PT, R0, R9.reuse, PT ;  /* 0x000000090000720c */ /* 0x080fe20003f26270 */
[----:B------:R-:W-:Y:S01]  /*10c00*/  VIADD R0, R6, 0x40 ;  /* 0x0000004006007836 */ /* 0x000fe20000000000 */
[----:B------:R-:W-:Y:S02]  /*10c10*/  LEA.HI.X R5, R2, UR7, R3, 0x1, P3 ;  /* 0x0000000702057c11 */ /* 0x000fe400098f0c03 */
[----:B------:R0:W1:Y:S02]  /*10c20*/  SHFL.IDX PT, R2, R4, RZ, 0x181f ;  /* 0x00181fff04027589 */ /* 0x00006400000e0000 */
[----:B------:R-:W-:Y:S02]  /*10c30*/  ISETP.GE.AND P0, PT, R0, R9, PT ;  /* 0x000000090000720c */ /* 0x000fe40003f06270 */
[----:B------:R0:W2:Y:S01]  /*10c40*/  SHFL.IDX PT, R0, R5, RZ, 0x181f ;  /* 0x00181fff05007589 */ /* 0x0000a200000e0000 */
[----:B------:R-:W-:Y:S10]  /*10c50*/  @P2 BRA `(.L_x_1971) ;  /* 0x0000000000442947 */ /* 0x000ff40003800000 */
        /* <DEDUP_REMOVED lines=17> */
.L_x_1971:
[----:B------:R-:W-:Y:S05]  /*10d70*/  BSYNC B1 ;  /* 0x0000000000017941 */ /* 0x000fea0003800000 */
.L_x_1970:
        /* <DEDUP_REMOVED lines=21> */
.L_x_1973:
[----:B------:R-:W-:Y:S05]  /*10ed0*/  BSYNC B1 ;  /* 0x0000000000017941 */ /* 0x000fea0003800000 */
.L_x_1972:
        /* <DEDUP_REMOVED lines=21> */
.L_x_1975:
[----:B------:R-:W-:Y:S05]  /*11030*/  BSYNC B1 ;  /* 0x0000000000017941 */ /* 0x000fea0003800000 */
.L_x_1974:
[----:B---3--:R-:W-:Y:S01]  /*11040*/  VIADD R3, R6, 0x60 ;  /* 0x0000006006037836 */ /* 0x008fe20000000000 */
[----:B0-----:R0:W3:Y:S04]  /*11050*/  SHFL.IDX PT, R0, R5, 0x3, 0x181f ;  /* 0x00781f0005007f89 */ /* 0x0010e800000e0000 */
        /* <DEDUP_REMOVED lines=8> */
[-C--:B-12-4-:R-:W-:Y:S02]  /*110e0*/  @!P3 LEA R4, P6, R19, R2.reuse, 0x1 ;  /* 0x000000021304b211 */ /* 0x096fe400078c08ff */
[CC--:B------:R-:W-:Y:S02]  /*110f0*/  @!P2 LEA R6, P5, R200.reuse, R2.reuse, 0x1 ;  /* 0x00000002c806a211 */ /* 0x0c0fe400078a08ff */
        /* <DEDUP_REMOVED lines=10> */
.L_x_1967:
[----:B------:R-:W-:Y:S05]  /*111a0*/  BSYNC B0 ;  /* 0x0000000000007941 */ /* 0x000fea0003800000 */
.L_x_1959:
[----:B------:R-:W-:Y:S02]  /*111b0*/  ULDC UR5, c[0x0][0xc38] ;  /* 0x00030e0000057ab9 */ /* 0x000fe40000000800 */
[----:B------:R-:W-:-:S06]  /*111c0*/  UISETP.GE.AND UP0, UPT, UR4, UR5, UPT ;  /* 0x000000050400728c */ /* 0x000fcc000bf06270 */
[----:B------:R-:W-:-:S13]  /*111d0*/  PLOP3.LUT P0, PT, PT, PT, UP0, 0x80, 0x0 ;  /* 0x000000000000781c */ /* 0x000fda0003f0f008 */
[----:B------:R-:W-:Y:S05]  /*111e0*/  @!P0 BRA `(.L_x_1976) ;  /* 0xfffffef800c48947 */ /* 0x000fea000383ffff */
[----:B------:R-:W-:Y:S05]  /*111f0*/  EXIT ;  /* 0x000000000000794d */ /* 0x000fea0003800000 */
.L_x_1870:
[----:B------:R-:W-:-:S08]  /*11200*/  NOP ;  /* 0x0000000000007918 */ /* 0x000fd00000000000 */
[----:B------:R-:W0:-:S00]  /*11210*/  USETMAXREG.DEALLOC.CTAPOOL 0x28 ;  /* 0x00000028000079c8 */ /* 0x000e0000080e0500 */
[----:B0-----:R-:W-:-:S06]  /*11220*/  LOP3.LUT R0, R0, 0x3, RZ, 0xc0, !PT ;  /* 0x0000000300007812 */ /* 0x001fcc00078ec0ff */
[----:B------:R-:W0:Y:S01]  /*11230*/  S2UR UR5, SR_CTAID.X ;  /* 0x00000000000579c3 */ /* 0x000e220000002500 */
[----:B------:R-:W-:Y:S01]  /*11240*/  LOP3.LUT R16, R16, 0xfffffdff, RZ, 0xc0, !PT ;  /* 0xfffffdff10107812 */ /* 0x000fe200078ec0ff */
[----:B------:R-:W-:Y:S01]  /*11250*/  STL [R1], RZ ;  /* 0x000000ff01007387 */ /* 0x000fe20000100800 */
[----:B------:R-:W-:Y:S02]  /*11260*/  IMAD.MOV.U32 R18, RZ, RZ, RZ ;  /* 0x000000ffff127224 */ /* 0x000fe400078e00ff */
[----:B------:R-:W-:Y:S01]  /*11270*/  IMAD.MOV.U32 R25, RZ, RZ, 0x1 ;  /* 0x00000001ff197424 */ /* 0x000fe200078e00ff */
[----:B------:R1:W2:Y:S02]  /*11280*/  SHFL.IDX PT, R2, R0, RZ, 0x1f ;  /* 0x00001fff00027589 */ /* 0x0002a400000e0000 */
[----:B-1----:R-:W0:Y:S01]  /*11290*/  LDC R0, c[0x0][0xc38] ;  /* 0x00030e00ff007b82 */ /* 0x002e220000000800 */
[----:B--2---:R-:W-:-:S13]  /*112a0*/  ISETP.NE.AND P0, PT, R2, RZ, PT ;  /* 0x000000ff0200720c */ /* 0x004fda0003f05270 */
[----:B------:R-:W-:Y:S01]  /*112b0*/  @P0 LOP3.LUT R16, R16, 0x200, RZ, 0xfc, !PT ;  /* 0x0000020010100812 */ /* 0x000fe200078efcff */
[----:B------:R-:W-:Y:S06]  /*112c0*/  @P0 BAR.ARV 0x4, 0x180 ;  /* 0x0106000000000b1d */ /* 0x000fec0000002000 */
[----:B0-----:R-:W-:-:S13]  /*112d0*/  ISETP.LE.AND P0, PT, R0, UR5, PT ;  /* 0x0000000500007c0c */ /* 0x001fda000bf03270 */
[----:B------:R-:W-:Y:S05]  /*112e0*/  @P0 BRA `(.L_x_1977) ;  /* 0x0000003c005c0947 */ /* 0x000fea0003800000 */
[----:B------:R-:W-:Y:S01]  /*112f0*/  IMAD.SHL.U32 R28, R5, 0x8, RZ ;  /* 0x00000008051c7824 */ /* 0x000fe200078e00ff */
[----:B------:R-:W-:Y:S01]  /*11300*/  ULDC UR4, c[0x0][0x320] ;  /* 0x0000c80000047ab9 */ /* 0x000fe20000000800 */
[----:B------:R-:W-:Y:S01]  /*11310*/  LOP3.LUT R16, R16, 0xffffffef, RZ, 0xc0, !PT ;  /* 0xffffffef10107812 */ /* 0x000fe200078ec0ff */
[----:B------:R-:W0:Y:S01]  /*11320*/  S2UR UR8, SR_CgaCtaId ;  /* 0x00000000000879c3 */ /* 0x000e220000008800 */
[----:B------:R-:W-:Y:S01]  /*11330*/  ULDC.64 UR36, c[0x0][0x2f0] ;  /* 0x0000bc0000247ab9 */ /* 0x000fe20000000a00 */
[C---:B------:R-:W-:Y:S01]  /*11340*/  LOP3.LUT R0, R28.reuse, 0x1f8, RZ, 0xc0, !PT ;  /* 0x000001f81c007812 */ /* 0x040fe200078ec0ff */
[----:B------:R-:W-:Y:S01]  /*11350*/  ULDC.64 UR6, c[0x0][0x418] ;  /* 0x0001060000067ab9 */ /* 0x000fe20000000a00 */
[----:B------:R-:W-:Y:S01]  /*11360*/  LOP3.LUT R7, R28, 0x38, RZ, 0xc0, !PT ;  /* 0x000000381c077812 */ /* 0x000fe200078ec0ff */
[----:B------:R-:W-:Y:S01]  /*11370*/  UISETP.NE.U32.AND UP0, UPT, UR6, URZ, UPT ;  /* 0x0000003f0600728c */ /* 0x000fe2000bf05070 */
[----:B------:R-:W-:Y:S01]  /*11380*/  LOP3.LUT R3, R0, 0x38, R5, 0x78, !PT ;  /* 0x0000003800037812 */ /* 0x000fe200078e7805 */
[----:B------:R-:W-:Y:S01]  /*11390*/  ULDC UR9, c[0x0][0x2b8] ;  /* 0x0000ae0000097ab9 */ /* 0x000fe20000000800 */
[C---:B------:R-:W-:Y:S01]  /*113a0*/  LOP3.LUT R0, R7.reuse, 0x40, RZ, 0xfc, !PT ;  /* 0x0000004007007812 */ /* 0x040fe200078efcff */
[----:B------:R-:W-:Y:S01]  /*113b0*/  UISETP.NE.AND.EX UP0, UPT, UR7, URZ, UPT, UP0 ;  /* 0x0000003f0700728c */ /* 0x000fe2000bf05300 */
[C---:B------:R-:W-:Y:S01]  /*113c0*/  LOP3.LUT R2, R7.reuse, 0x80, RZ, 0xfc, !PT ;  /* 0x0000008007027812 */ /* 0x040fe200078efcff */
[----:B------:R-:W-:Y:S01]  /*113d0*/  IMAD.U32 R31, RZ, RZ, UR5 ;  /* 0x00000005ff1f7e24 */ /* 0x000fe2000f8e00ff */
[----:B------:R-:W-:Y:S01]  /*113e0*/  ISETP.GE.AND P2, PT, R0, UR4, PT ;  /* 0x0000000400007c0c */ /* 0x000fe2000bf46270 */
[----:B------:R-:W-:Y:S01]  /*113f0*/  UMOV UR7, 0x400 ;  /* 0x0000040000077882 */ /* 0x000fe20000000000 */
[----:B------:R-:W-:Y:S01]  /*11400*/  ISETP.GE.AND P1, PT, R2, UR4, PT ;  /* 0x0000000402007c0c */ /* 0x000fe2000bf26270 */
[----:B------:R-:W-:Y:S01]  /*11410*/  ULDC UR38, c[0x0][0x288] ;  /* 0x0000a20000267ab9 */ /* 0x000fe20000000800 */
[C---:B------:R-:W-:Y:S01]  /*11420*/  ISETP.GE.AND P0, PT, R7.reuse, UR4, PT ;  /* 0x0000000407007c0c */ /* 0x040fe2000bf06270 */
[----:B------:R-:W-:Y:S01]  /*11430*/  ULDC UR6, c[0x0][0x448] ;  /* 0x0001120000067ab9 */ /* 0x000fe20000000800 */
[----:B------:R-:W-:Y:S01]  /*11440*/  SEL R2, RZ, 0xffffffff, P2 ;  /* 0xffffffffff027807 */ /* 0x000fe20001000000 */
[----:B------:R-:W-:Y:S01]  /*11450*/  IMAD.MOV.U32 R25, RZ, RZ, 0x1 ;  /* 0x00000001ff197424 */ /* 0x000fe200078e00ff */
[----:B------:R-:W-:Y:S01]  /*11460*/  LOP3.LUT R4, R7, 0xc0, RZ, 0xfc, !PT ;  /* 0x000000c007047812 */ /* 0x000fe200078efcff */
[----:B------:R-:W-:Y:S01]  /*11470*/  IMAD.MOV.U32 R18, RZ, RZ, RZ ;  /* 0x000000ffff127224 */ /* 0x000fe200078e00ff */
[----:B------:R-:W-:Y:S01]  /*11480*/  LOP3.LUT R28, R3, 0x200, R28, 0xf8, !PT ;  /* 0x00000200031c7812 */ /* 0x000fe200078ef81c */
[----:B------:R-:W-:Y:S01]  /*11490*/  IMAD.SHL.U32 R3, R2, 0x2, RZ ;  /* 0x0000000202037824 */ /* 0x000fe200078e00ff */
[----:B------:R-:W-:Y:S01]  /*114a0*/  SEL R0, RZ, 0x1, P0 ;  /* 0x00000001ff007807 */ /* 0x000fe20000000000 */
[----:B0-----:R-:W-:Y:S01]  /*114b0*/  ULEA UR7, UR8, UR7, 0x18 ;  /* 0x0000000708077291 */ /* 0x001fe2000f8ec03f */
[----:B------:R-:W-:Y:S01]  /*114c0*/  @P2 LOP3.LUT R16, R16, 0x10, RZ, 0xfc, !PT ;  /* 0x0000001010102812 */ /* 0x000fe200078efcff */
[----:B------:R-:W-:Y:S01]  /*114d0*/  ULOP3.LUT UR48, UR39, 0x2, URZ, 0xfc, !UPT ;  /* 0x0000000227307892 */ /* 0x000fe2000f8efc3f */
[----:B------:R-:W-:Y:S01]  /*114e0*/  LOP3.LUT R0, R3, 0x2, R0, 0xe2, !PT ;  /* 0x0000000203007812 */ /* 0x000fe200078ee200 */
[----:B------:R-:W-:Y:S01]  /*114f0*/  ULDC UR50, c[0x0][0xc] ;  /* 0x0000030000327ab9 */ /* 0x000fe20000000800 */
[----:B------:R-:W-:Y:S01]  /*11500*/  LOP3.LUT R16, R16, 0xfffffff7, RZ, 0xc0, !PT ;  /* 0xfffffff710107812 */ /* 0x000fe200078ec0ff */
[----:B------:R-:W-:Y:S01]  /*11510*/  IMAD.U32 R17, RZ, RZ, UR7 ;  /* 0x00000007ff117e24 */ /* 0x000fe2000f8e00ff */
[----:B------:R-:W-:-:S02]  /*11520*/  SEL R3, RZ, 0x4, P1 ;  /* 0x00000004ff037807 */ /* 0x000fc40000800000 */
[----:B------:R-:W-:Y:S01]  /*11530*/  @P1 LOP3.LUT R16, R16, 0x8, RZ, 0xfc, !PT ;  /* 0x0000000810101812 */ /* 0x000fe200078efcff */
[----:B------:R-:W-:Y:S01]  /*11540*/  IMAD R32, R28, 0x2, R17 ;  /* 0x000000021c207824 */ /* 0x000fe200078e0211 */
[----:B------:R-:W-:Y:S01]  /*11550*/  ISETP.GE.AND P1, PT, R7, UR37, PT ;  /* 0x0000002507007c0c */ /* 0x000fe2000bf26270 */
[----:B------:R-:W-:Y:S01]  /*11560*/  UIMAD UR37, UR6, UR38, URZ ;  /* 0x00000026062572a4 */ /* 0x000fe2000f8e023f */
[----:B------:R-:W-:Y:S02]  /*11570*/  LOP3.LUT R16, R16, 0xffffffdf, RZ, 0xc0, !PT ;  /* 0xffffffdf10107812 */ /* 0x000fe400078ec0ff */
[----:B------:R-:W-:Y:S01]  /*11580*/  LOP3.LUT R6, R0, R3, RZ, 0xfc, !PT ;  /* 0x0000000300067212 */ /* 0x000fe200078efcff */
[C---:B------:R-:W-:Y:S01]  /*11590*/  IMAD.SHL.U32 R0, R5.reuse, 0x10, RZ ;  /* 0x0000001005007824 */ /* 0x040fe200078e00ff */
[----:B------:R-:W-:Y:S02]  /*115a0*/  @P0 LOP3.LUT R16, R16, 0x20, RZ, 0xfc, !PT ;  /* 0x0000002010100812 */ /* 0x000fe400078efcff */
[----:B------:R-:W-:Y:S01]  /*115b0*/  ISETP.GE.AND P0, PT, R4, UR4, PT ;  /* 0x0000000404007c0c */ /* 0x000fe2000bf06270 */
[----:B------:R0:W-:Y:S01]  /*115c0*/  STL [R1+0x4], R6 ;  /* 0x0000040601007387 */ /* 0x0001e20000100800 */
[----:B------:R-:W-:Y:S01]  /*115d0*/  LOP3.LUT R16, R16, 0xfffffffb, RZ, 0xc0, !PT ;  /* 0xfffffffb10107812 */ /* 0x000fe200078ec0ff */
[----:B------:R-:W-:Y:S01]  /*115e0*/  ULDC UR4, c[0x0][0x424] ;  /* 0x0001090000047ab9 */ /* 0x000fe20000000800 */
[----:B------:R-:W-:Y:S01]  /*115f0*/  LOP3.LUT R8, R5, 0x7f, RZ, 0xc0, !PT ;  /* 0x0000007f05087812 */ /* 0x000fe200078ec0ff */
[----:B------:R0:W-:Y:S01]  /*11600*/  STL [R1], RZ ;  /* 0x000000ff01007387 */ /* 0x0001e20000100800 */
[----:B------:R-:W-:Y:S01]  /*11610*/  USEL UR4, UR4, 0x1, UP0 ;  /* 0x0000000104047887 */ /* 0x000fe20008000000 */
[----:B------:R-:W-:-:S02]  /*11620*/  SEL R35, RZ, 0x8, P0 ;  /* 0x00000008ff237807 */ /* 0x000fc40000000000 */
[----:B------:R-:W-:Y:S01]  /*11630*/  SHF.R.U32.HI R33, RZ, 0x3, R8 ;  /* 0x00000003ff217819 */ /* 0x000fe20000011608 */
[----:B------:R-:W-:Y:S01]  /*11640*/  UIMAD UR36, UR4, UR36, URZ ;  /* 0x00000024042472a4 */ /* 0x000fe2000f8e023f */
[----:B------:R-:W-:Y:S02]  /*11650*/  LOP3.LUT R35, R6, R35, RZ, 0xfc, !PT ;  /* 0x0000002306237212 */ /* 0x000fe400078efcff */
[----:B------:R-:W-:Y:S01]  /*11660*/  @P0 LOP3.LUT R16, R16, 0x4, RZ, 0xfc, !PT ;  /* 0x0000000410100812 */ /* 0x000fe200078efcff */
[----:B------:R-:W-:Y:S01]  /*11670*/  UIADD3 UR4, UR36, 0x5f, URZ ;  /* 0x0000005f24047890 */ /* 0x000fe2000fffe03f */
[----:B------:R-:W-:Y:S01]  /*11680*/  LOP3.LUT R0, R33, 0x70, R0, 0xf8, !PT ;  /* 0x0000007021007812 */ /* 0x000fe200078ef800 */
[----:B------:R-:W-:Y:S01]  /*11690*/  UIADD3 UR49, UR36, 0x1, -UR38 ;  /* 0x0000000124317890 */ /* 0x000fe2000fffe826 */
[----:B------:R-:W-:Y:S01]  /*116a0*/  LOP3.LUT R16, R16, 0xfffffffe, RZ, 0xc0, !PT ;  /* 0xfffffffe10107812 */ /* 0x000fe200078ec0ff */
[----:B------:R-:W-:Y:S02]  /*116b0*/  UIMAD.WIDE UR4, UR4, 0x2aaaaaab, URZ ;  /* 0x2aaaaaab040478a5 */ /* 0x000fe4000f8e023f */
[----:B------:R-:W-:Y:S01]  /*116c0*/  UIADD3 UR38, UR36, -UR38, URZ ;  /* 0x8000002624267290 */ /* 0x000fe2000fffe03f */
[----:B------:R-:W-:Y:S01]  /*116d0*/  @P1 LOP3.LUT R16, R16, 0x1, RZ, 0xfc, !PT ;  /* 0x0000000110101812 */ /* 0x000fe200078efcff */
[----:B------:R-:W-:Y:S01]  /*116e0*/  USHF.R.U32.HI UR40, URZ, 0x1f, UR5 ;  /* 0x0000001f3f287899 */ /* 0x000fe20008011605 */
[----:B------:R-:W-:-:S02]  /*116f0*/  ISETP.GE.AND P1, PT, R7, UR9, PT ;  /* 0x0000000907007c0c */ /* 0x000fc4000bf26270 */
[----:B------:R-:W-:Y:S01]  /*11700*/  LOP3.LUT R16, R16, 0xfffffeff, RZ, 0xc0, !PT ;  /* 0xfffffeff10107812 */ /* 0x000fe200078ec0ff */
[----:B------:R-:W-:-:S10]  /*11710*/  ULEA.HI.SX32 UR40, UR5, UR40, 0x1c ;  /* 0x0000002805287291 */ /* 0x000fd4000f8fe23f */
[----:B0-----:R-:W-:-:S07]  /*11720*/  @P1 LOP3.LUT R16, R16, 0x100, RZ, 0xfc, !PT ;  /* 0x0000010010101812 */ /* 0x001fce00078efcff */
.L_x_2032:
[----:B------:R-:W-:Y:S01]  /*11730*/  ULDC UR7, c[0x0][0xc60] ;  /* 0x0003180000077ab9 */ /* 0x000fe20000000800 */
[C---:B------:R-:W-:Y:S01]  /*11740*/  R2UR UR41, R31.reuse ;  /* 0x000000001f2972ca */ /* 0x040fe200000e0000 */
[----:B------:R-:W-:Y:S01]  /*11750*/  UISETP.NE.AND UP0, UPT, UR7, 0x1, UPT ;  /* 0x000000010700788c */ /* 0x000fe2000bf05270 */
[----:B------:R-:W-:-:S10]  /*11760*/  R2UR UR6, R31 ;  /* 0x000000001f0672ca */ /* 0x000fd400000e0000 */
        /* <DEDUP_REMOVED lines=9> */
[----:B012--5:R-:W-:Y:S05]  /*11800*/  @P0 BRA `(.L_x_1978) ;  /* 0x0000000000200947 */ /* 0x027fea0003800000 */
        /* <DEDUP_REMOVED lines=8> */
.L_x_1978:
[----:B------:R-:W-:Y:S01]  /*11890*/  ULDC UR8, c[0x0][0xc54] ;  /* 0x0003150000087ab9 */ /* 0x000fe20000000800 */
[----:B------:R-:W-:Y:S01]  /*118a0*/  UMOV UR6, UR7 ;  /* 0x0000000700067c82 */ /* 0x000fe20008000000 */
[----:B------:R-:W-:-:S11]  /*118b0*/  UISETP.NE.AND UP0, UPT, UR8, 0x1, UPT ;  /* 0x000000010800788c */ /* 0x000fd6000bf05270 */
[----:B------:R-:W-:Y:S02]  /*118c0*/  @UP0 ULDC.64 UR10, c[0x0][0xc58] ;  /* 0x00031600000a0ab9 */ /* 0x000fe40000000a00 */
[----:B------:R-:W-:-:S04]  /*118d0*/  UIMAD.WIDE.U32 UR4, UR7, UR10, URZ ;  /* 0x0000000a070472a5 */ /* 0x000fc8000f8e003f */
[----:B------:R-:W-:-:S04]  /*118e0*/  @UP0 USHF.R.U32.HI UR6, URZ, UR11, UR5 ;  /* 0x0000000b3f060299 */ /* 0x000fc80008011605 */
[----:B------:R-:W-:-:S12]  /*118f0*/  UIMAD UR4, UR6, UR8, URZ ;  /* 0x00000008060472a4 */ /* 0x000fd8000f8e023f */
.L_x_1979:
[----:B------:R-:W-:Y:S01]  /*11900*/  ULDC UR5, c[0x0][0xc48] ;  /* 0x0003120000057ab9 */ /* 0x000fe20000000800 */
[----:B------:R-:W-:Y:S01]  /*11910*/  ULDC.64 UR8, c[0x0][0xa28] ;  /* 0x00028a0000087ab9 */ /* 0x000fe20000000a00 */
[----:B------:R-:W-:Y:S01]  /*11920*/  UISETP.NE.AND UP1, UPT, UR5, 0x1, UPT ;  /* 0x000000010500788c */ /* 0x000fe2000bf25270 */
[----:B------:R-:W-:Y:S01]  /*11930*/  IMAD.MOV.U32 R30, RZ, RZ, RZ ;  /* 0x000000ffff1e7224 */ /* 0x000fe200078e00ff */
[----:B------:R-:W-:Y:S02]  /*11940*/  UIADD3 UR4, UR7, -UR4, URZ ;  /* 0x8000000407047290 */ /* 0x000fe4000fffe03f */
[----:B------:R-:W-:Y:S01]  /*11950*/  UISETP.NE.U32.AND UP0, UPT, UR8, URZ, UPT ;  /* 0x0000003f0800728c */ /* 0x000fe2000bf05070 */
[----:B------:R-:W-:Y:S02]  /*11960*/  ULDC UR5, c[0x0][0xc54] ;  /* 0x0003150000057ab9 */ /* 0x000fe40000000800 */
[----:B------:R-:W-:Y:S02]  /*11970*/  UIMAD UR41, UR41, UR5, UR4 ;  /* 0x00000005292972a4 */ /* 0x000fe4000f8e0204 */
[----:B------:R-:W-:-:S02]  /*11980*/  UISETP.NE.AND.EX UP0, UPT, UR9, URZ, UPT, UP0 ;  /* 0x0000003f0900728c */ /* 0x000fc4000bf05300 */
[----:B------:R-:W-:Y:S01]  /*11990*/  @UP1 ULDC UR4, c[0x0][0xc4c] ;  /* 0x0003130000041ab9 */ /* 0x000fe20000000800 */
[----:B------:R-:W-:Y:S01]  /*119a0*/  @UP1 ULDC UR7, c[0x0][0xc50] ;  /* 0x0003140000071ab9 */ /* 0x000fe20000000800 */
[----:B------:R-:W-:Y:S02]  /*119b0*/  UIMAD.WIDE.U32 UR4, UR41, UR4, URZ ;  /* 0x00000004290472a5 */ /* 0x000fe4000f8e003f */
[----:B------:R-:W-:Y:S01]  /*119c0*/  UMOV UR42, UR41 ;  /* 0x00000029002a7c82 */ /* 0x000fe20008000000 */
[----:B------:R-:W-:Y:S01]  /*119d0*/  ULOP3.LUT UR6, UR6, 0x1ffffff, URZ, 0x3c, !UPT ;  /* 0x01ffffff06067892 */ /* 0x000fe2000f8e3c3f */
[----:B------:R-:W-:Y:S01]  /*119e0*/  PLOP3.LUT P0, PT, PT, PT, UP0, 0x80, 0x0 ;  /* 0x000000000000781c */ /* 0x000fe20003f0f008 */
[----:B------:R-:W-:-:S03]  /*119f0*/  @UP1 USHF.R.U32.HI UR42, URZ, UR7, UR5 ;  /* 0x000000073f2a1299 */ /* 0x000fc60008011605 */
[----:B------:R-:W-:Y:S02]  /*11a00*/  @UP0 ULDC.64 UR4, c[0x0][0xa28] ;  /* 0x00028a0000040ab9 */ /* 0x000fe40000000a00 */
[----:B------:R-:W-:-:S06]  /*11a10*/  @UP0 UIMAD.WIDE UR4, UR42, 0x4, UR4 ;  /* 0x000000042a0408a5 */ /* 0x000fcc000f8e0204 */
[----:B------:R-:W-:Y:S01]  /*11a20*/  IMAD.U32 R3, RZ, RZ, UR5 ;  /* 0x00000005ff037e24 */ /* 0x000fe2000f8e00ff */
[----:B------:R-:W-:Y:S01]  /*11a30*/  ULDC UR5, c[0x0][0x448] ;  /* 0x0001120000057ab9 */ /* 0x000fe20000000800 */
[----:B------:R-:W-:Y:S01]  /*11a40*/  IMAD.U32 R2, RZ, RZ, UR4 ;  /* 0x00000004ff027e24 */ /* 0x000fe2000f8e00ff */
[----:B------:R-:W-:Y:S01]  /*11a50*/  ULDC UR4, c[0x0][0xc3c] ;  /* 0x00030f0000047ab9 */ /* 0x000fe20000000800 */
[----:B------:R-:W-:Y:S02]  /*11a60*/  UISETP.NE.AND UP2, UPT, UR5, 0x1, UPT ;  /* 0x000000010500788c */ /* 0x000fe4000bf45270 */
[----:B------:R-:W-:Y:S01]  /*11a70*/  UIADD3 UR6, UR6, UR4, URZ ;  /* 0x0000000406067290 */ /* 0x000fe2000fffe03f */
[----:B------:R0:W5:Y:S01]  /*11a80*/  @P0 LDG.E R30, desc[UR46][R2.64] ;  /* 0x0000002e021e0981 */ /* 0x000162000c1e1900 */
[----:B------:R-:W-:Y:S02]  /*11a90*/  UP2UR UR51, UPR, URZ, 0x4 ;  /* 0x000000043f337883 */ /* 0x000fe40008000000 */
[----:B------:R-:W-:-:S04]  /*11aa0*/  USHF.L.U32 UR43, UR6, 0x7, URZ ;  /* 0x00000007062b7899 */ /* 0x000fc8000800063f */
[----:B------:R-:W-:Y:S01]  /*11ab0*/  UIADD3 UR6, UR43, 0x7f, URZ ;  /* 0x0000007f2b067890 */ /* 0x000fe2000fffe03f */
[----:B------:R-:W-:Y:S01]  /*11ac0*/  @UP2 ULDC UR4, c[0x0][0x44c] ;  /* 0x0001130000042ab9 */ /* 0x000fe20000000800 */
[----:B------:R-:W-:Y:S02]  /*11ad0*/  @UP2 ULDC UR7, c[0x0][0x450] ;  /* 0x0001140000072ab9 */ /* 0x000fe40000000800 */
[----:B------:R-:W-:-:S04]  /*11ae0*/  UIMAD.WIDE.U32 UR4, UR6, UR4, URZ ;  /* 0x00000004060472a5 */ /* 0x000fc8000f8e003f */
[----:B------:R-:W-:-:S03]  /*11af0*/  @UP2 USHF.R.U32.HI UR6, URZ, UR7, UR5 ;  /* 0x000000073f062299 */ /* 0x000fc60008011605 */
[----:B------:R-:W-:Y:S01]  /*11b00*/  ULDC.64 UR4, c[0x0][0x9e0] ;  /* 0x0002780000047ab9 */ /* 0x000fe20000000a00 */
[----:B------:R-:W-:Y:S02]  /*11b10*/  UIADD3 UR6, UR49, UR6, URZ ;  /* 0x0000000631067290 */ /* 0x000fe4000fffe03f */
[----:B------:R-:W-:Y:S02]  /*11b20*/  UISETP.GE.AND UP0, UPT, UR5, 0x1, UPT ;  /* 0x000000010500788c */ /* 0x000fe4000bf06270 */
[----:B------:R-:W-:-:S04]  /*11b30*/  UIADD3 UR4, UR6, UR4, URZ ;  /* 0x0000000406047290 */ /* 0x000fc8000fffe03f */
[----:B------:R-:W-:-:S13]  /*11b40*/  PLOP3.LUT P0, PT, PT, PT, UP0, 0x40, 0x0 ;  /* 0x000000000000781c */ /* 0x000fda0003f0e808 */
[----:B0-----:R-:W-:Y:S05]  /*11b50*/  @P0 BRA `(.L_x_1980) ;  /* 0x0000000000440947 */ /* 0x001fea0003800000 */
[----:B------:R-:W-:Y:S01]  /*11b60*/  ISETP.LT.AND P0, PT, RZ, UR6, PT ;  /* 0x00000006ff007c0c */ /* 0x000fe2000bf01270 */
[----:B------:R-:W-:-:S12]  /*11b70*/  UIADD3 UR8, UR6, -0x1, URZ ;  /* 0xffffffff06087890 */ /* 0x000fd8000fffe03f */
[----:B------:R-:W-:Y:S05]  /*11b80*/  @P0 BRA `(.L_x_1981) ;  /* 0x00000000001c0947 */ /* 0x000fea0003800000 */
[----:B------:R-:W-:Y:S02]  /*11b90*/  UISETP.NE.AND UP1, UPT, UR5, 0x1, UPT ;  /* 0x000000010500788c */ /* 0x000fe4000bf25270 */
[----:B------:R-:W-:-:S09]  /*11ba0*/  UIADD3 UR8, -UR6, URZ, URZ ;  /* 0x0000003f06087290 */ /* 0x000fd2000fffe13f */
[----:B------:R-:W-:Y:S02]  /*11bb0*/  @UP1 ULDC.64 UR10, c[0x0][0x9e8] ;  /* 0x00027a00000a1ab9 */ /* 0x000fe40000000a00 */
[----:B------:R-:W-:-:S04]  /*11bc0*/  UIMAD.WIDE.U32 UR6, UR8, UR10, URZ ;  /* 0x0000000a080672a5 */ /* 0x000fc8000f8e003f */
[----:B------:R-:W-:-:S04]  /*11bd0*/  @UP1 USHF.R.U32.HI UR8, URZ, UR11, UR7 ;  /* 0x0000000b3f081299 */ /* 0x000fc80008011607 */
[----:B------:R-:W-:Y:S01]  /*11be0*/  ULOP3.LUT UR8, URZ, UR8, URZ, 0x33, !UPT ;  /* 0x000000083f087292 */ /* 0x000fe2000f8e333f */
[----:B------:R-:W-:Y:S11]  /*11bf0*/  BRA `(.L_x_1982) ;  /* 0x0000000000107947 */ /* 0x000ff60003800000 */
.L_x_1981:
[----:B------:R-:W-:-:S11]  /*11c00*/  UISETP.NE.AND UP1, UPT, UR5, 0x1, UPT ;  /* 0x000000010500788c */ /* 0x000fd6000bf25270 */
[----:B------:R-:W-:Y:S02]  /*11c10*/  @UP1 ULDC.64 UR10, c[0x0][0x9e8] ;  /* 0x00027a00000a1ab9 */ /* 0x000fe40000000a00 */
[----:B------:R-:W-:-:S04]  /*11c20*/  UIMAD.WIDE.U32 UR6, UR8, UR10, URZ ;  /* 0x0000000a080672a5 */ /* 0x000fc8000f8e003f */
[----:B------:R-:W-:-:S12]  /*11c30*/  @UP1 USHF.R.U32.HI UR8, URZ, UR11, UR7 ;  /* 0x0000000b3f081299 */ /* 0x000fd80008011607 */
.L_x_1982:
[----:B------:R-:W-:-:S04]  /*11c40*/  UIMAD UR8, UR8, UR5, UR5 ;  /* 0x00000005080872a4 */ /* 0x000fc8000f8e0205 */
[----:B------:R-:W-:-:S04]  /*11c50*/  UISETP.LT.AND UP1, UPT, UR4, UR8, UPT ;  /* 0x000000080400728c */ /* 0x000fc8000bf21270 */
[----:B------:R-:W-:-:S12]  /*11c60*/  USEL UR4, UR4, UR8, UP1 ;  /* 0x0000000804047287 */ /* 0x000fd80008800000 */
.L_x_1980:
[----:B------:R-:W-:Y:S01]  /*11c70*/  UISETP.NE.AND UP1, UPT, UR51, URZ, UPT ;  /* 0x0000003f3300728c */ /* 0x000fe2000bf25270 */
[----:B------:R-:W-:Y:S01]  /*11c80*/  PLOP3.LUT P0, PT, PT, PT, UP0, 0x40, 0x0 ;  /* 0x000000000000781c */ /* 0x000fe20003f0e808 */
[----:B------:R-:W-:Y:S01]  /*11c90*/  UIADD3 UR6, UR4, 0x5f, URZ ;  /* 0x0000005f04067890 */ /* 0x000fe2000fffe03f */
[----:B------:R-:W-:-:S03]  /*11ca0*/  UMOV UR10, UR43 ;  /* 0x0000002b000a7c82 */ /* 0x000fc60008000000 */
[----:B------:R-:W-:-:S04]  /*11cb0*/  UIMAD.WIDE UR6, UR6, 0x2aaaaaab, URZ ;  /* 0x2aaaaaab060678a5 */ /* 0x000fc8000f8e023f */
[----:B------:R-:W-:Y:S01]  /*11cc0*/  USHF.R.U32.HI UR4, URZ, 0x1f, UR7 ;  /* 0x0000001f3f047899 */ /* 0x000fe20008011607 */
[----:B------:R-:W-:Y:S02]  /*11cd0*/  @UP1 ULDC UR8, c[0x0][0x44c] ;  /* 0x0001130000081ab9 */ /* 0x000fe40000000800 */
[----:B------:R-:W-:Y:S01]  /*11ce0*/  @UP1 ULDC UR6, c[0x0][0x450] ;  /* 0x0001140000061ab9 */ /* 0x000fe20000000800 */
[----:B------:R-:W-:Y:S02]  /*11cf0*/  UIMAD.WIDE.U32 UR8, UR43, UR8, URZ ;  /* 0x000000082b0872a5 */ /* 0x000fe4000f8e003f */
[----:B------:R-:W-:Y:S02]  /*11d00*/  ULEA.HI.SX32 UR4, UR7, UR4, 0x1c ;  /* 0x0000000407047291 */ /* 0x000fe4000f8fe23f */
[----:B------:R-:W-:Y:S02]  /*11d10*/  @UP1 USHF.R.U32.HI UR10, URZ, UR6, UR9 ;  /* 0x000000063f0a1299 */ /* 0x000fe40008011609 */
[----:B------:R-:W-:-:S02]  /*11d20*/  UISETP.LT.AND UP1, UPT, UR40, UR4, UPT ;  /* 0x000000042800728c */ /* 0x000fc4000bf21270 */
[----:B------:R-:W-:Y:S01]  /*11d30*/  UIADD3 UR6, UR38, UR10, URZ ;  /* 0x0000000a26067290 */ /* 0x000fe2000fffe03f */
[----:B------:R-:W-:Y:S01]  /*11d40*/  ULDC UR8, c[0x0][0x9dc] ;  /* 0x0002770000087ab9 */ /* 0x000fe20000000800 */
[----:B------:R-:W-:Y:S02]  /*11d50*/  USEL UR44, UR40, UR4, UP1 ;  /* 0x00000004282c7287 */ /* 0x000fe40008800000 */
[----:B------:R-:W-:Y:S01]  /*11d60*/  UIADD3 UR8, UR6, -UR8, URZ ;  /* 0x8000000806087290 */ /* 0x000fe2000fffe03f */
[----:B------:R-:W-:Y:S11]  /*11d70*/  @P0 BRA `(.L_x_1983) ;  /* 0x0000000000480947 */ /* 0x000ff60003800000 */
[----:B------:R-:W-:Y:S02]  /*11d80*/  UMOV UR4, UR6 ;  /* 0x0000000600047c82 */ /* 0x000fe40008000000 */
[----:B------:R-:W-:-:S06]  /*11d90*/  UISETP.GT.AND UP0, UPT, UR4, -0x1, UPT ;  /* 0xffffffff0400788c */ /* 0x000fcc000bf04270 */
[----:B------:R-:W-:-:S13]  /*11da0*/  PLOP3.LUT P0, PT, PT, PT, UP0, 0x80, 0x0 ;  /* 0x000000000000781c */ /* 0x000fda0003f0f008 */
[----:B------:R-:W-:Y:S05]  /*11db0*/  @P0 BRA `(.L_x_1984) ;  /* 0x00000000001c0947 */ /* 0x000fea0003800000 */
[----:B------:R-:W-:Y:S02]  /*11dc0*/  UISETP.NE.AND UP0, UPT, UR5, 0x1, UPT ;  /* 0x000000010500788c */ /* 0x000fe4000bf05270 */
[----:B------:R-:W-:-:S09]  /*11dd0*/  ULOP3.LUT UR4, URZ, UR4, URZ, 0x33, !UPT ;  /* 0x000000043f047292 */ /* 0x000fd2000f8e333f */
[----:B------:R-:W-:Y:S02]  /*11de0*/  @UP0 ULDC.64 UR10, c[0x0][0x9e8] ;  /* 0x00027a00000a0ab9 */ /* 0x000fe40000000a00 */
[----:B------:R-:W-:-:S04]  /*11df0*/  UIMAD.WIDE.U32 UR6, UR4, UR10, URZ ;  /* 0x0000000a040672a5 */ /* 0x000fc8000f8e003f */
[----:B------:R-:W-:-:S04]  /*11e00*/  @UP0 USHF.R.U32.HI UR4, URZ, UR11, UR7 ;  /* 0x0000000b3f040299 */ /* 0x000fc80008011607 */
[----:B------:R-:W-:Y:S01]  /*11e10*/  ULOP3.LUT UR4, URZ, UR4, URZ, 0x33, !UPT ;  /* 0x000000043f047292 */ /* 0x000fe2000f8e333f */
[----:B------:R-:W-:Y:S11]  /*11e20*/  BRA `(.L_x_1985) ;  /* 0x0000000000107947 */ /* 0x000ff60003800000 */
.L_x_1984:
[----:B------:R-:W-:-:S11]  /*11e30*/  UISETP.NE.AND UP0, UPT, UR5, 0x1, UPT ;  /* 0x000000010500788c */ /* 0x000fd6000bf05270 */
[----:B------:R-:W-:Y:S02]  /*11e40*/  @UP0 ULDC.64 UR10, c[0x0][0x9e8] ;  /* 0x00027a00000a0ab9 */ /* 0x000fe40000000a00 */
[----:B------:R-:W-:-:S04]  /*11e50*/  UIMAD.WIDE.U32 UR6, UR4, UR10, URZ ;  /* 0x0000000a040672a5 */ /* 0x000fc8000f8e003f */
[----:B------:R-:W-:-:S12]  /*11e60*/  @UP0 USHF.R.U32.HI UR4, URZ, UR11, UR7 ;  /* 0x0000000b3f040299 */ /* 0x000fd80008011607 */
.L_x_1985:
[----:B------:R-:W-:-:S04]  /*11e70*/  UIMAD UR4, UR4, UR5, URZ ;  /* 0x00000005040472a4 */ /* 0x000fc8000f8e023f */
[----:B------:R-:W-:-:S04]  /*11e80*/  UISETP.LT.AND UP0, UPT, UR8, UR4, UPT ;  /* 0x000000040800728c */ /* 0x000fc8000bf01270 */
[----:B------:R-:W-:-:S12]  /*11e90*/  USEL UR8, UR8, UR4, !UP0 ;  /* 0x0000000408087287 */ /* 0x000fd8000c000000 */
.L_x_1983:
[----:B------:R-:W-:Y:S01]  /*11ea0*/  UIMAD.WIDE UR4, UR8, 0x2aaaaaab, URZ ;  /* 0x2aaaaaab080478a5 */ /* 0x000fe2000f8e023f */
[----:B------:R-:W-:Y:S03]  /*11eb0*/  BSSY B7, `(.L_x_1986) ;  /* 0x0000301000077945 */ /* 0x000fe60003800000 */
[----:B------:R-:W-:-:S04]  /*11ec0*/  USHF.R.U32.HI UR4, URZ, 0x1f, UR5 ;  /* 0x0000001f3f047899 */ /* 0x000fc80008011605 */
[----:B------:R-:W-:-:S04]  /*11ed0*/  ULEA.HI.SX32 UR4, UR5, UR4, 0x1c ;  /* 0x0000000405047291 */ /* 0x000fc8000f8fe23f */
[----:B------:R-:W-:-:S04]  /*11ee0*/  UISETP.LT.AND UP0, UPT, URZ, UR4, UPT ;  /* 0x000000043f00728c */ /* 0x000fc8000bf01270 */
[----:B------:R-:W-:-:S04]  /*11ef0*/  USEL UR45, URZ, UR4, !UP0 ;  /* 0x000000043f2d7287 */ /* 0x000fc8000c000000 */
[----:B------:R-:W-:-:S06]  /*11f00*/  UISETP.GT.AND UP0, UPT, UR44, UR45, UPT ;  /* 0x0000002d2c00728c */ /* 0x000fcc000bf04270 */
[----:B------:R-:W-:-:S13]  /*11f10*/  PLOP3.LUT P0, PT, PT, PT, UP0, 0x80, 0x0 ;  /* 0x000000000000781c */ /* 0x000fda0003f0f008 */
[----:B------:R-:W-:Y:S05]  /*11f20*/  @P0 BRA `(.L_x_1987) ;  /* 0x0000000000440947 */ /* 0x000fea0003800000 */
[----:B------:R-:W0:Y:S02]  /*11f30*/  S2R R0, SR_TID.X ;  /* 0x0000000000007919 */ /* 0x000e240000002100 */
[----:B0-----:R-:W-:-:S04]  /*11f40*/  LOP3.LUT R0, R0, 0x7f, RZ, 0xc0, !PT ;  /* 0x0000007f00007812 */ /* 0x001fc800078ec0ff */
[----:B------:R-:W-:-:S13]  /*11f50*/  ISETP.NE.AND P0, PT, R0, RZ, PT ;  /* 0x000000ff0000720c */ /* 0x000fda0003f05270 */
[----:B------:R-:W-:Y:S05]  /*11f60*/  @P0 BRA `(.L_x_1988) ;  /* 0x0000002c00d40947 */ /* 0x000fea0003800000 */
[----:B------:R-:W0:Y:S01]  /*11f70*/  S2R R7, SR_LANEID ;  /* 0x0000000000077919 */ /* 0x000e220000000000 */
[----:B------:R-:W-:Y:S01]  /*11f80*/  VOTEU.ANY UR4, UPT, PT ;  /* 0x0000000000047886 */ /* 0x000fe200038e0100 */
[----:B------:R-:W1:Y:S01]  /*11f90*/  LDC.64 R2, c[0x0][0xc80] ;  /* 0x00032000ff027b82 */ /* 0x000e620000000a00 */
[----:B------:R-:W0:Y:S08]  /*11fa0*/  FLO.U32 R0, UR4 ;  /* 0x0000000400007d00 */ /* 0x000e3000080e0000 */
[----:B------:R-:W1:Y:S01]  /*11fb0*/  POPC R5, UR4 ;  /* 0x0000000400057d09 */ /* 0x000e620008000000 */
[----:B0-----:R-:W-:-:S13]  /*11fc0*/  ISETP.EQ.U32.AND P1, PT, R0, R7, PT ;  /* 0x000000070000720c */ /* 0x001fda0003f22070 */
[----:B-1----:R-:W2:Y:S01]  /*11fd0*/  @P1 ATOMG.E.ADD.STRONG.GPU PT, R3, desc[UR46][R2.64], R5 ;  /* 0x00000005020319a8 */ /* 0x002ea200081ee1ee */
[----:B------:R-:W0:Y:S02]  /*11fe0*/  S2R R4, SR_LTMASK ;  /* 0x0000000000047919 */ /* 0x000e240000003900 */
[----:B0-----:R-:W-:-:S04]  /*11ff0*/  LOP3.LUT R4, R4, UR4, RZ, 0xc0, !PT ;  /* 0x0000000404047c12 */ /* 0x001fc8000f8ec0ff */
[----:B------:R-:W0:Y:S01]  /*12000*/  POPC R31, R4 ;  /* 0x00000004001f7309 */ /* 0x000e220000000000 */
[----:B--2---:R-:W0:Y:S02]  /*12010*/  SHFL.IDX PT, R0, R3, R0, 0x1f ;  /* 0x00001f0003007589 */ /* 0x004e2400000e0000 */
[----:B0-----:R-:W-:Y:S01]  /*12020*/  IADD3 R31, R0, UR50, R31 ;  /* 0x00000032001f7c10 */ /* 0x001fe2000fffe01f */
[----:B------:R-:W-:Y:S06]  /*12030*/  BRA `(.L_x_1988) ;  /* 0x0000002c00a07947 */ /* 0x000fec0003800000 */
.L_x_1987:
[----:B------:R-:W-:Y:S01]  /*12040*/  VIADD R0, R17, 0x1c400 ;  /* 0x0001c40011007836 */ /* 0x000fe20000000000 */
[----:B------:R-:W-:Y:S04]  /*12050*/  BSSY B6, `(.L_x_1989) ;  /* 0x0000013000067945 */ /* 0x000fe80003800000 */
[----:B------:R-:W-:-:S13]  /*12060*/  LOP3.LUT P0, RZ, R0, 0x3ff, RZ, 0xc0, !PT ;  /* 0x000003ff00ff7812 */ /* 0x000fda000780c0ff */
[----:B------:R-:W-:Y:S05]  /*12070*/  @!P0 BRA `(.L_x_1990) ;  /* 0x0000000000408947 */ /* 0x000fea0003800000 */
[----:B------:R-:W-:Y:S01]  /*12080*/  MOV R2, 0x0 ;  /* 0x0000000000027802 */ /* 0x000fe20000000f00 */
[----:B------:R-:W-:Y:S01]  /*12090*/  ULDC.64 UR4, c[0x4][0x98] ;  /* 0x0100260000047ab9 */ /* 0x000fe20000000a00 */
[----:B------:R-:W-:Y:S01]  /*120a0*/  ULDC.64 UR6, c[0x4][0xa0] ;  /* 0x0100280000067ab9 */ /* 0x000fe20000000a00 */
[----:B------:R-:W-:Y:S02]  /*120b0*/  IMAD.U32 R4, RZ, RZ, UR4 ;  /* 0x00000004ff047e24 */ /* 0x000fe4000f8e00ff */
        /* <DEDUP_REMOVED lines=11> */
[----:B0----5:R-:W-:Y:S05]  /*12170*/  CALL.ABS.NOINC R2 ;  /* 0x0000000002007343 */ /* 0x021fea0003c00000 */
.L_x_1990:
[----:B------:R-:W-:Y:S05]  /*12180*/  BSYNC B6 ;  /* 0x0000000000067941 */ /* 0x000fea0003800000 */
.L_x_1989:
        /* <DEDUP_REMOVED lines=19> */
[----:B-1---5:R-:W-:Y:S05]  /*122c0*/  CALL.ABS.NOINC R2 ;  /* 0x0000000002007343 */ /* 0x022fea0003c00000 */
.L_x_1993:
[----:B------:R0:W1:Y:S01]  /*122d0*/  LDC.64 R2, c[0x4][R19] ;  /* 0x0100000013027b82 */ /* 0x0000620000000a00 */
[----:B------:R-:W-:Y:S01]  /*122e0*/  ULDC.64 UR4, c[0x4][0x98] ;  /* 0x0100260000047ab9 */ /* 0x000fe20000000a00 */
[----:B------:R-:W-:Y:S01]  /*122f0*/  ULDC.64 UR6, c[0x4][0xa0] ;  /* 0x0100280000067ab9 */ /* 0x000fe20000000a00 */
[----:B------:R-:W-:Y:S02]  /*12300*/  IMAD.U32 R4, RZ, RZ, UR4 ;  /* 0x00000004ff047e24 */ /* 0x000fe4000f8e00ff */
        /* <DEDUP_REMOVED lines=11> */
.L_x_1992:
[----:B------:R-:W-:Y:S05]  /*123c0*/  BSYNC B6 ;  /* 0x0000000000067941 */ /* 0x000fea0003800000 */
.L_x_1991:
[----:B------:R-:W-:Y:S01]  /*123d0*/  ULDC.64 UR4, c[0x0][0x9f8] ;  /* 0x00027e0000047ab9 */ /* 0x000fe20000000a00 */
[----:B------:R-:W-:Y:S01]  /*123e0*/  IMAD.U32 R27, RZ, RZ, UR42 ;  /* 0x0000002aff1b7e24 */ /* 0x000fe2000f8e00ff */
[----:B------:R-:W-:Y:S01]  /*123f0*/  UISETP.NE.U32.AND UP0, UPT, UR4, URZ, UPT ;  /* 0x0000003f0400728c */ /* 0x000fe2000bf05070 */
[----:B------:R-:W0:Y:S03]  /*12400*/  LDC R10, c[0x0][0x430] ;  /* 0x00010c00ff0a7b82 */ /* 0x000e260000000800 */
[----:B------:R-:W-:-:S06]  /*12410*/  UISETP.NE.AND.EX UP0, UPT, UR5, URZ, UPT, UP0 ;  /* 0x0000003f0500728c */ /* 0x000fcc000bf05300 */
[----:B------:R-:W-:-:S05]  /*12420*/  PLOP3.LUT P0, PT, PT, PT, UP0, 0x80, 0x0 ;  /* 0x000000000000781c */ /* 0x000fca0003f0f008 */
[----:B------:R-:W-:Y:S02]  /*12430*/  @UP0 ULDC.64 UR4, c[0x0][0x9f8] ;  /* 0x00027e0000040ab9 */ /* 0x000fe40000000a00 */
[----:B------:R-:W-:-:S06]  /*12440*/  @UP0 UIMAD.WIDE UR4, UR42, 0x4, UR4 ;  /* 0x000000042a0408a5 */ /* 0x000fcc000f8e0204 */
[----:B------:R-:W-:Y:S01]  /*12450*/  IMAD.U32 R2, RZ, RZ, UR4 ;  /* 0x00000004ff027e24 */ /* 0x000fe2000f8e00ff */
[----:B------:R-:W-:Y:S01]  /*12460*/  ULDC UR4, c[0x0][0xc48] ;  /* 0x0003120000047ab9 */ /* 0x000fe20000000800 */
[----:B------:R-:W-:-:S05]  /*12470*/  IMAD.U32 R3, RZ, RZ, UR5 ;  /* 0x00000005ff037e24 */ /* 0x000fca000f8e00ff */
[----:B------:R1:W5:Y:S01]  /*12480*/  @P0 LDG.E R27, desc[UR46][R2.64] ;  /* 0x0000002e021b0981 */ /* 0x000362000c1e1900 */
[----:B------:R-:W-:Y:S01]  /*12490*/  UMOV UR5, 0xffffffff ;  /* 0xffffffff00057882 */ /* 0x000fe20000000000 */
[----:B------:R-:W-:Y:S02]  /*124a0*/  IMAD.U32 R0, RZ, RZ, UR44 ;  /* 0x0000002cff007e24 */ /* 0x000fe4000f8e00ff */
[----:B------:R-:W-:Y:S02]  /*124b0*/  IMAD.U32 R19, RZ, RZ, UR4 ;  /* 0x00000004ff137e24 */ /* 0x000fe4000f8e00ff */
[----:B------:R-:W-:Y:S01]  /*124c0*/  VIADD R0, R0, 0xffffffff ;  /* 0xffffffff00007836 */ /* 0x000fe20000000000 */
[----:B------:R-:W-:Y:S06]  /*124d0*/  BRA.DIV UR5, `(.L_x_1994) ;  /* 0x00000032059c7947 */ /* 0x000fec000b800000 */
.L_x_2048:
[----:B------:R-:W2:Y:S01]  /*124e0*/  S2R R8, SR_TID.X ;  /* 0x0000000000087919 */ /* 0x000ea20000002100 */
[----:B0-----:R-:W-:Y:S01]  /*124f0*/  ISETP.NE.AND P1, PT, R10, 0x1, PT ;  /* 0x000000010a00780c */ /* 0x001fe20003f25270 */
[----:B------:R-:W-:Y:S01]  /*12500*/  IMAD.MOV.U32 R24, RZ, RZ, RZ ;  /* 0x000000ffff187224 */ /* 0x000fe200078e00ff */
[----:B-----5:R-:W-:Y:S02]  /*12510*/  SHF.R.S32.HI R29, RZ, 0x1f, R27 ;  /* 0x0000001fff1d7819 */ /* 0x020fe4000001141b */
[----:B------:R-:W-:-:S09]  /*12520*/  LOP3.LUT R16, R16, 0xffffff7f, RZ, 0xc0, !PT ;  /* 0xffffff7f10107812 */ /* 0x000fd200078ec0ff */
[----:B-1----:R-:W0:Y:S01]  /*12530*/  @P1 LDC R3, c[0x0][0x434] ;  /* 0x00010d00ff031b82 */ /* 0x002e220000000800 */
[----:B------:R-:W-:-:S07]  /*12540*/  @P1 LOP3.LUT R16, R16, 0x80, RZ, 0xfc, !PT ;  /* 0x0000008010101812 */ /* 0x000fce00078efcff */
[----:B------:R-:W1:Y:S01]  /*12550*/  @P1 LDC R5, c[0x0][0x438] ;  /* 0x00010e00ff051b82 */ /* 0x000e620000000800 */
[----:B--2---:R-:W-:-:S05]  /*12560*/  IMAD.SHL.U32 R8, R8, 0x10, RZ ;  /* 0x0000001008087824 */ /* 0x004fca00078e00ff */
[----:B------:R-:W-:-:S05]  /*12570*/  LOP3.LUT R8, R33, 0x70, R8, 0xf8, !PT ;  /* 0x0000007021087812 */ /* 0x000fca00078ef808 */
[----:B------:R-:W-:-:S04]  /*12580*/  IMAD R7, R0, 0x60, R8 ;  /* 0x0000006000077824 */ /* 0x000fc800078e0208 */
[C---:B------:R-:W-:Y:S01]  /*12590*/  IMAD.IADD R34, R7.reuse, 0x1, R30 ;  /* 0x0000000107227824 */ /* 0x040fe200078e021e */
[----:B------:R-:W-:-:S03]  /*125a0*/  ISETP.GE.AND P0, PT, R7, UR36, PT ;  /* 0x0000002407007c0c */ /* 0x000fc6000bf06270 */
[----:B0-----:R-:W-:Y:S01]  /*125b0*/  @P1 IMAD.HI.U32 R2, R34, R3, RZ ;  /* 0x0000000322021227 */ /* 0x001fe200078e00ff */
[----:B------:R-:W-:-:S03]  /*125c0*/  ISETP.GT.U32.OR P0, PT, R8, 0x5f, P0 ;  /* 0x0000005f0800780c */ /* 0x000fc60000704470 */
[----:B------:R-:W-:Y:S01]  /*125d0*/  IMAD.MOV.U32 R9, RZ, RZ, R34 ;  /* 0x000000ffff097224 */ /* 0x000fe200078e0022 */
[----:B-1----:R-:W-:-:S09]  /*125e0*/  @P1 SHF.R.U32.HI R9, RZ, R5, R2 ;  /* 0x00000005ff091219 */ /* 0x002fd20000011602 */
[----:B------:R-:W0:Y:S01]  /*125f0*/  @!P0 LDC.64 R6, c[0x0][0x428] ;  /* 0x00010a00ff068b82 */ /* 0x000e220000000a00 */
[----:B------:R-:W-:-:S07]  /*12600*/  @!P0 SHF.R.S32.HI R3, RZ, 0x1f, R9 ;  /* 0x0000001fff038819 */ /* 0x000fce0000011409 */
[----:B------:R-:W1:Y:S01]  /*12610*/  @!P0 LDC.64 R4, c[0x0][0x418] ;  /* 0x00010600ff048b82 */ /* 0x000e620000000a00 */
[----:B0-----:R-:W-:-:S04]  /*12620*/  @!P0 IMAD R2, R29, R6, RZ ;  /* 0x000000061d028224 */ /* 0x001fc800078e02ff */
[----:B------:R-:W-:Y:S02]  /*12630*/  @!P0 IMAD R7, R27, R7, R2 ;  /* 0x000000071b078224 */ /* 0x000fe400078e0202 */
[----:B------:R-:W-:-:S04]  /*12640*/  @!P0 IMAD.MOV.U32 R2, RZ, RZ, R9 ;  /* 0x000000ffff028224 */ /* 0x000fc800078e0009 */
[----:B------:R-:W-:-:S04]  /*12650*/  @!P0 IMAD.WIDE.U32 R2, R27, R6, R2 ;  /* 0x000000061b028225 */ /* 0x000fc800078e0002 */
[----:B------:R-:W-:Y:S01]  /*12660*/  @!P0 IMAD.IADD R3, R3, 0x1, R7 ;  /* 0x0000000103038824 */ /* 0x000fe200078e0207 */
[----:B-1----:R-:W-:-:S04]  /*12670*/  @!P0 LEA R4, P1, R2, R4, 0x2 ;  /* 0x0000000402048211 */ /* 0x002fc800078210ff */
[----:B------:R-:W-:-:S05]  /*12680*/  @!P0 LEA.HI.X R5, R2, R5, R3, 0x2, P1 ;  /* 0x0000000502058211 */ /* 0x000fca00008f1403 */
[----:B------:R0:W5:Y:S01]  /*12690*/  @!P0 LDG.E R24, desc[UR46][R4.64] ;  /* 0x0000002e04188981 */ /* 0x000162000c1e1900 */
[----:B------:R-:W-:Y:S01]  /*126a0*/  ISETP.GT.U32.AND P0, PT, R8, 0x5f, PT ;  /* 0x0000005f0800780c */ /* 0x000fe20003f04070 */
[----:B------:R-:W-:Y:S01]  /*126b0*/  IMAD R2, RZ, RZ, -UR42 ;  /* 0x8000002aff027e24 */ /* 0x000fe2000f8e02ff */
[----:B------:R-:W-:Y:S01]  /*126c0*/  LOP3.LUT R16, R16, 0xffffffbf, RZ, 0xc0, !PT ;  /* 0xffffffbf10107812 */ /* 0x000fe200078ec0ff */
[----:B------:R-:W-:Y:S02]  /*126d0*/  IMAD.MOV R3, RZ, RZ, -R9 ;  /* 0x000000ffff037224 */ /* 0x000fe400078e0a09 */
[----:B------:R-:W-:Y:S02]  /*126e0*/  IMAD R19, R19, R2, UR41 ;  /* 0x0000002913137e24 */ /* 0x000fe4000f8e0202 */
[----:B------:R-:W-:Y:S02]  /*126f0*/  IMAD R34, R10, R3, R34 ;  /* 0x000000030a227224 */ /* 0x000fe400078e0222 */
[----:B0-----:R-:W-:Y:S01]  /*12700*/  IMAD.U32 R4, RZ, RZ, UR48 ;  /* 0x00000030ff047e24 */ /* 0x001fe2000f8e00ff */
[----:B------:R-:W-:-:S04]  /*12710*/  SHF.R.S32.HI R26, RZ, 0x1f, R19 ;  /* 0x0000001fff1a7819 */ /* 0x000fc80000011413 */
[----:B------:R-:W-:-:S13]  /*12720*/  ISETP.NE.AND P2, PT, R4, 0x3, PT ;  /* 0x000000030400780c */ /* 0x000fda0003f45270 */
[----:B------:R-:W-:-:S04]  /*12730*/  @P2 LOP3.LUT R16, R16, 0x40, RZ, 0xfc, !PT ;  /* 0x0000004010102812 */ /* 0x000fc800078efcff */
[----:B------:R-:W-:-:S04]  /*12740*/  LOP3.LUT R16, R16, 0xfffffffd, RZ, 0xc0, !PT ;  /* 0xfffffffd10107812 */ /* 0x000fc800078ec0ff */
[----:B------:R-:W-:Y:S01]  /*12750*/  @P0 LOP3.LUT R16, R16, 0x2, RZ, 0xfc, !PT ;  /* 0x0000000210100812 */ /* 0x000fe200078efcff */
[----:B------:R-:W-:Y:S06]  /*12760*/  @!P2 BRA `(.L_x_1995) ;  /* 0x000000000004a947 */ /* 0x000fec0003800000 */
[----:B------:R-:W-:Y:S01]  /*12770*/  BPT.TRAP 0x1 ;  /* 0x000000040000795c */ /* 0x000fe20000300000 */
.L_x_1995:
[----:B------:R-:W-:Y:S01]  /*12780*/  IMAD R22, R18, 0x8, R17 ;  /* 0x0000000812167824 */ /* 0x000fe200078e0211 */
[----:B------:R-:W-:Y:S01]  /*12790*/  SHF.L.U32 R3, R25, 0x1f, RZ ;  /* 0x0000001f19037819 */ /* 0x000fe200000006ff */
[----:B------:R-:W-:Y:S03]  /*127a0*/  BSSY B0, `(.L_x_1996) ;  /* 0x0000003000007945 */ /* 0x000fe60003800000 */
[----:B------:R-:W0:Y:S02]  /*127b0*/  SYNCS.PHASECHK.TRANS64.TRYWAIT P0, [R22+URZ+0x22840], R3 ;  /* 0x02284003160075a7 */ /* 0x000e24000800017f */
[----:B0-----:R-:W-:Y:S05]  /*127c0*/  @!P0 BRA `(.L_x_1997) ;  /* 0x00000030000c8947 */ /* 0x001fea0003800000 */
.L_x_2049:
[----:B------:R-:W-:Y:S05]  /*127d0*/  BSYNC B0 ;  /* 0x0000000000007941 */ /* 0x000fea0003800000 */
.L_x_1996:
[----:B------:R-:W-:Y:S01]  /*127e0*/  SHF.R.S32.HI R36, RZ, 0x1f, R34 ;  /* 0x0000001fff247819 */ /* 0x000fe20000011422 */
[----:B------:R-:W-:Y:S01]  /*127f0*/  ULDC.64 UR4, c[0x0][0x300] ;  /* 0x0000c00000047ab9 */ /* 0x000fe20000000a00 */
[----:B------:R-:W1:Y:S01]  /*12800*/  S2R R8, SR_TID.X ;  /* 0x0000000000087919 */ /* 0x000e620000002100 */
[----:B-----5:R-:W-:Y:S02]  /*12810*/  SHF.R.S32.HI R37, RZ, 0x1f, R24 ;  /* 0x0000001fff257819 */ /* 0x020fe40000011418 */
[----:B0-----:R-:W-:Y:S01]  /*12820*/  IMAD R3, R36, UR4, RZ ;  /* 0x0000000424037c24 */ /* 0x001fe2000f8e02ff */
        /* <DEDUP_REMOVED lines=16> */
[----:B------:R-:W-:Y:S01]  /*12930*/  IMAD.MOV.U32 R3, RZ, RZ, -0x60 ;  /* 0xffffffa0ff037424 */ /* 0x000fe200078e00ff */
[----:B------:R-:W-:Y:S01]  /*12940*/  UMOV UR4, 0xffffffff ;  /* 0xffffffff00047882 */ /* 0x000fe20000000000 */
[----:B-1----:R-:W-:Y:S01]  /*12950*/  IMAD.SHL.U32 R8, R8, 0x8, RZ ;  /* 0x0000000808087824 */ /* 0x002fe200078e00ff */
[----:B------:R-:W-:Y:S01]  /*12960*/  LEA.HI.X R5, R2, UR5, R5, 0x1, P0 ;  /* 0x0000000502057c11 */ /* 0x000fe200080f0c05 */
[----:B------:R-:W-:-:S03]  /*12970*/  IMAD R0, R0, R3, UR36 ;  /* 0x0000002400007e24 */ /* 0x000fc6000f8e0203 */
[----:B------:R-:W-:Y:S01]  /*12980*/  LOP3.LUT R8, R8, 0x38, RZ, 0xc0, !PT ;  /* 0x0000003808087812 */ /* 0x000fe200078ec0ff */
[----:B------:R-:W-:Y:S02]  /*12990*/  IMAD.IADD R23, R0, 0x1, -R33 ;  /* 0x0000000100177824 */ /* 0x000fe400078e0a21 */
[----:B------:R-:W-:-:S03]  /*129a0*/  IMAD R0, R18, 0x1800, R28 ;  /* 0x0000180012007824 */ /* 0x000fc600078e021c */
[----:B------:R-:W-:Y:S01]  /*129b0*/  ISETP.GE.AND P0, PT, R23, 0x1, PT ;  /* 0x000000011700780c */ /* 0x000fe20003f06270 */
[----:B------:R-:W-:-:S12]  /*129c0*/  BRA.DIV UR4, `(.L_x_1998) ;  /* 0x0000002e04a07947 */ /* 0x000fd8000b800000 */
[----:B------:R-:W0:Y:S01]  /*129d0*/  SHFL.IDX PT, R14, R4, RZ, 0x181f ;  /* 0x00181fff040e7589 */ /* 0x000e2200000e0000 */
[----:B------:R-:W-:-:S03]  /*129e0*/  @P0 IMAD R7, R0, 0x2, R17 ;  /* 0x0000000200070824 */ /* 0x000fc600078e0211 */
[----:B------:R-:W1:Y:S04]  /*129f0*/  SHFL.IDX PT, R2, R5, RZ, 0x181f ;  /* 0x00181fff05027589 */ /* 0x000e6800000e0000 */
[----:B------:R-:W-:Y:S01]  /*12a00*/  SHFL.IDX PT, R6, R5, 0x1, 0x181f ;  /* 0x00381f0005067f89 */ /* 0x000fe200000e0000 */
[----:B0-----:R-:W-:-:S05]  /*12a10*/  @P0 LEA R14, P1, R8, R14, 0x1 ;  /* 0x0000000e080e0211 */ /* 0x001fca00078208ff */
[----:B-1----:R-:W-:Y:S02]  /*12a20*/  @P0 IMAD.X R3, RZ, RZ, R2, P1 ;  /* 0x000000ffff030224 */ /* 0x002fe400008e0602 */
[----:B------:R-:W-:Y:S02]  /*12a30*/  @P0 IMAD.MOV.U32 R2, RZ, RZ, R14 ;  /* 0x000000ffff020224 */ /* 0x000fe400078e000e */
[----:B------:R-:W0:Y:S04]  /*12a40*/  SHFL.IDX PT, R14, R4, 0x1, 0x181f ;  /* 0x00381f00040e7f89 */ /* 0x000e2800000e0000 */
[----:B------:R0:W-:Y:S01]  /*12a50*/  @P0 LDGSTS.E.BYPASS.LTC128B.128 [R7+0x1c400], desc[UR46][R2.64], !P2 ;  /* 0x1c40000002070fae */ /* 0x0001e2000d101d6e */
[----:B------:R-:W-:-:S13]  /*12a60*/  ISETP.GE.AND P0, PT, R23, 0x11, PT ;  /* 0x000000111700780c */ /* 0x000fda0003f06270 */
[----:B------:R-:W-:Y:S01]  /*12a70*/  @P0 IMAD R9, R0, 0x2, R17 ;  /* 0x0000000200090824 */ /* 0x000fe200078e0211 */
[----:B0-----:R-:W-:Y:S02]  /*12a80*/  @P0 LEA R2, P1, R8, R14, 0x1 ;  /* 0x0000000e08020211 */ /* 0x001fe400078208ff */
[----:B------:R-:W0:Y:S03]  /*12a90*/  SHFL.IDX PT, R14, R4, 0x2, 0x181f ;  /* 0x00581f00040e7f89 */ /* 0x000e2600000e0000 */
[----:B------:R-:W-:Y:S02]  /*12aa0*/  @P0 IMAD.X R3, RZ, RZ, R6, P1 ;  /* 0x000000ffff030224 */ /* 0x000fe400008e0606 */
[----:B------:R-:W1:Y:S04]  /*12ab0*/  SHFL.IDX PT, R6, R5, 0x2, 0x181f ;  /* 0x00581f0005067f89 */ /* 0x000e6800000e0000 */
[----:B------:R0:W-:Y:S01]  /*12ac0*/  @P0 LDGSTS.E.BYPASS.LTC128B.128 [R9+0x1cc00], desc[UR46][R2.64], !P2 ;  /* 0x1cc0000002090fae */ /* 0x0001e2000d101d6e */
[----:B------:R-:W-:-:S13]  /*12ad0*/  ISETP.GE.AND P0, PT, R23, 0x21, PT ;  /* 0x000000211700780c */ /* 0x000fda0003f06270 */
[----:B------:R-:W-:Y:S01]  /*12ae0*/  @P0 IMAD R7, R0, 0x2, R17 ;  /* 0x0000000200070824 */ /* 0x000fe200078e0211 */
[----:B0-----:R-:W-:Y:S02]  /*12af0*/  @P0 LEA R2, P1, R8, R14, 0x1 ;  /* 0x0000000e08020211 */ /* 0x001fe400078208ff */
[----:B------:R-:W0:Y:S03]  /*12b00*/  SHFL.IDX PT, R14, R4, 0x3, 0x181f ;  /* 0x00781f00040e7f89 */ /* 0x000e2600000e0000 */
[----:B-1----:R-:W-:Y:S02]  /*12b10*/  @P0 IMAD.X R3, RZ, RZ, R6, P1 ;  /* 0x000000ffff030224 */ /* 0x002fe400008e0606 */
        /* <DEDUP_REMOVED lines=9> */
[----:B------:R-:W-:-:S03]  /*12bb0*/  ISETP.GE.AND P0, PT, R23, 0x41, PT ;  /* 0x000000411700780c */ /* 0x000fc60003f06270 */
[----:B------:R-:W2:Y:S10]  /*12bc0*/  SHFL.IDX PT, R5, R5, 0x5, 0x181f ;  /* 0x00b81f0005057f89 */ /* 0x000eb400000e0000 */
[----:B------:R-:W-:Y:S01]  /*12bd0*/  @P0 IMAD R7, R0, 0x2, R17 ;  /* 0x0000000200070824 */ /* 0x000fe200078e0211 */
[----:B0-----:R-:W-:-:S02]  /*12be0*/  @P0 LEA R2, P1, R8, R14, 0x1 ;  /* 0x0000000e08020211 */ /* 0x001fc400078208ff */
[----:B------:R0:W3:Y:S03]  /*12bf0*/  SHFL.IDX PT, R14, R4, 0x5, 0x181f ;  /* 0x00b81f00040e7f89 */ /* 0x0000e600000e0000 */
[----:B-1----:R-:W-:-:S05]  /*12c00*/  @P0 IMAD.X R3, RZ, RZ, R6, P1 ;  /* 0x000000ffff030224 */ /* 0x002fca00008e0606 */
[----:B------:R0:W-:Y:S03]  /*12c10*/  @P0 LDGSTS.E.BYPASS.LTC128B.128 [R7+0x1e400], desc[UR46][R2.64], !P2 ;  /* 0x1e40000002070fae */ /* 0x0001e6000d101d6e */
.L_x_2063:
[----:B------:R-:W-:-:S13]  /*12c20*/  ISETP.GE.AND P0, PT, R23, 0x51, PT ;  /* 0x000000511700780c */ /* 0x000fda0003f06270 */
[----:B0--3--:R-:W-:-:S05]  /*12c30*/  @P0 LEA R2, P1, R8, R14, 0x1 ;  /* 0x0000000e08020211 */ /* 0x009fca00078208ff */
[----:B--2---:R-:W-:Y:S02]  /*12c40*/  @P0 IMAD.X R3, RZ, RZ, R5, P1 ;  /* 0x000000ffff030224 */ /* 0x004fe400008e0605 */
[----:B------:R-:W-:-:S05]  /*12c50*/  @P0 IMAD R5, R0, 0x2, R17 ;  /* 0x0000000200050824 */ /* 0x000fca00078e0211 */
[----:B------:R-:W-:Y:S01]  /*12c60*/  @!PT LDS RZ, [RZ] ;  /* 0x00000000fffff984 */ /* 0x000fe20000000800 */
[----:B------:R-:W-:Y:S01]  /*12c70*/  @!PT LDS RZ, [RZ] ;  /* 0x00000000fffff984 */ /* 0x000fe20000000800 */
[----:B------:R-:W-:Y:S01]  /*12c80*/  @!PT LDS RZ, [RZ] ;  /* 0x00000000fffff984 */ /* 0x000fe20000000800 */
[----:B------:R0:W-:Y:S01]  /*12c90*/  @P0 LDGSTS.E.BYPASS.LTC128B.128 [R5+0x1ec00], desc[UR46][R2.64], !P2 ;  /* 0x1ec0000002050fae */ /* 0x0001e2000d101d6e */
[----:B------:R-:W-:Y:S01]  /*12ca0*/  PLOP3.LUT P0, PT, PT, PT, PT, 0x80, 0x0 ;  /* 0x000000000000781c */ /* 0x000fe20003f0f070 */
[----:B------:R-:W-:-:S12]  /*12cb0*/  NOP ;  /* 0x0000000000007918 */ /* 0x000fd80000000000 */
.L_x_1999:
        /* <DEDUP_REMOVED lines=11> */
.L_x_2000:
[----:B------:R-:W-:Y:S01]  /*12d70*/  VIADD R0, R17, 0x18400 ;  /* 0x0001840011007836 */ /* 0x000fe20000000000 */
[----:B------:R1:W-:Y:S06]  /*12d80*/  SYNCS.ARRIVE.TRANS64.A1T0 RZ, [R22+URZ+0x22830], RZ ;  /* 0x022830ff16ff79a7 */ /* 0x0003ec000810003f */
[----:B------:R-:W-:Y:S05]  /*12d90*/  WARPSYNC.ALL ;  /* 0x0000000000007948 */ /* 0x000fea0003800000 */
[----:B------:R-:W-:Y:S01]  /*12da0*/  BAR.SYNC.DEFER_BLOCKING 0x8, 0x180 ;  /* 0x0206000000007b1d */ /* 0x000fe20000010000 */
[----:B------:R-:W-:-:S05]  /*12db0*/  LOP3.LUT P0, RZ, R0, 0x3ff, RZ, 0xc0, !PT ;  /* 0x000003ff00ff7812 */ /* 0x000fca000780c0ff */
[----:B------:R-:W-:Y:S08]  /*12dc0*/  BSSY B6, `(.L_x_2001) ;  /* 0x0000012000067945 */ /* 0x000ff00003800000 */
[----:B------:R-:W-:Y:S05]  /*12dd0*/  @!P0 BRA `(.L_x_2002) ;  /* 0x0000000000408947 */ /* 0x000fea0003800000 */
[----:B0-----:R-:W-:Y:S01]  /*12de0*/  MOV R2, 0x0 ;  /* 0x0000000000027802 */ /* 0x001fe20000000f00 */
        /* <DEDUP_REMOVED lines=15> */
.L_x_2002:
[----:B------:R-:W-:Y:S05]  /*12ee0*/  BSYNC B6 ;  /* 0x0000000000067941 */ /* 0x000fea0003800000 */
.L_x_2001:
[----:B0-----:R-:W0:Y:S01]  /*12ef0*/  S2R R2, SR_TID.X ;  /* 0x0000000000027919 */ /* 0x001e220000002100 */
[----:B------:R-:W-:Y:S01]  /*12f00*/  UISETP.NE.AND UP0, UPT, UR51, URZ, UPT ;  /* 0x0000003f3300728c */ /* 0x000fe2000bf05270 */
[----:B------:R-:W-:Y:S01]  /*12f10*/  R2UR UR6, R26 ;  /* 0x000000001a0672ca */ /* 0x000fe200000e0000 */
[----:B------:R-:W-:Y:S01]  /*12f20*/  ULDC.64 UR8, c[0x0][0x2d8] ;  /* 0x0000b60000087ab9 */ /* 0x000fe20000000a00 */
[----:B------:R-:W-:Y:S01]  /*12f30*/  R2UR UR7, R19 ;  /* 0x00000000130772ca */ /* 0x000fe200000e0000 */
[----:B------:R-:W2:Y:S01]  /*12f40*/  S2R R8, SR_TID.X ;  /* 0x0000000000087919 */ /* 0x000ea20000002100 */
[----:B------:R-:W-:Y:S02]  /*12f50*/  LOP3.LUT P5, RZ, R16, 0x100, RZ, 0xc0, !PT ;  /* 0x0000010010ff7812 */ /* 0x000fe400078ac0ff */
[----:B------:R-:W-:-:S04]  /*12f60*/  PLOP3.LUT P0, PT, PT, PT, UP0, 0x80, 0x0 ;  /* 0x000000000000781c */ /* 0x000fc80003f0f008 */
[----:B------:R-:W-:-:S03]  /*12f70*/  @UP0 ULDC UR4, c[0x0][0x44c] ;  /* 0x0001130000040ab9 */ /* 0x000fc60000000800 */
[----:B------:R-:W-:-:S04]  /*12f80*/  UIMAD UR6, UR6, UR8, URZ ;  /* 0x00000008060672a4 */ /* 0x000fc8000f8e023f */
[----:B------:R-:W-:Y:S02]  /*12f90*/  UIMAD UR7, UR7, UR9, UR6 ;  /* 0x00000009070772a4 */ /* 0x000fe4000f8e0206 */
[----:B------:R-:W-:Y:S01]  /*12fa0*/  USHF.R.S32.HI UR6, URZ, 0x1f, UR42 ;  /* 0x0000001f3f067899 */ /* 0x000fe2000801142a */
[----:B0-----:R-:W-:-:S05]  /*12fb0*/  IMAD.SHL.U32 R2, R2, 0x10, RZ ;  /* 0x0000001002027824 */ /* 0x001fca00078e00ff */
[----:B------:R-:W-:Y:S01]  /*12fc0*/  LOP3.LUT R2, R33, 0x70, R2, 0xf8, !PT ;  /* 0x0000007021027812 */ /* 0x000fe200078ef802 */
[----:B--2---:R-:W-:-:S04]  /*12fd0*/  IMAD.SHL.U32 R8, R8, 0x8, RZ ;  /* 0x0000000808087824 */ /* 0x004fc800078e00ff */
[----:B------:R-:W-:Y:S01]  /*12fe0*/  VIADD R0, R2, UR43 ;  /* 0x0000002b02007c36 */ /* 0x000fe20008000000 */
[----:B------:R-:W-:-:S03]  /*12ff0*/  LOP3.LUT R8, R8, 0x38, RZ, 0xc0, !PT ;  /* 0x0000003808087812 */ /* 0x000fc600078ec0ff */
[----:B------:R-:W-:Y:S01]  /*13000*/  @P0 IMAD.HI.U32 R3, R0, UR4, RZ ;  /* 0x0000000400030c27 */ /* 0x000fe2000f8e00ff */
[----:B------:R-:W-:Y:S01]  /*13010*/  PLOP3.LUT P0, PT, PT, PT, UP0, 0x80, 0x0 ;  /* 0x000000000000781c */ /* 0x000fe20003f0f008 */
[----:B------:R-:W-:Y:S02]  /*13020*/  @UP0 ULDC UR4, c[0x0][0x450] ;  /* 0x0001140000040ab9 */ /* 0x000fe40000000800 */
[----:B------:R-:W-:-:S10]  /*13030*/  IMAD.MOV.U32 R2, RZ, RZ, R0 ;  /* 0x000000ffff027224 */ /* 0x000fd400078e0000 */
[----:B------:R-:W-:Y:S02]  /*13040*/  @P0 SHF.R.U32.HI R2, RZ, UR4, R3 ;  /* 0x00000004ff020c19 */ /* 0x000fe40008011603 */
[----:B------:R-:W-:-:S03]  /*13050*/  R2UR UR4, R19 ;  /* 0x00000000130472ca */ /* 0x000fc600000e0000 */
[----:B------:R-:W-:-:S10]  /*13060*/  IMAD.MOV R5, RZ, RZ, -R2 ;  /* 0x000000ffff057224 */ /* 0x000fd400078e0a02 */
[----:B------:R-:W-:-:S03]  /*13070*/  UIMAD.WIDE.U32 UR4, UR4, UR8, URZ ;  /* 0x00000008040472a5 */ /* 0x000fc6000f8e003f */
[----:B------:R-:W-:Y:S01]  /*13080*/  ULDC.64 UR8, c[0x0][0x2e0] ;  /* 0x0000b80000087ab9 */ /* 0x000fe20000000a00 */
[----:B------:R-:W-:Y:S02]  /*13090*/  UIADD3 UR5, UR5, UR7, URZ ;  /* 0x0000000705057290 */ /* 0x000fe4000fffe03f */
[----:B------:R-:W-:Y:S01]  /*130a0*/  UIMAD UR6, UR6, UR8, URZ ;  /* 0x00000008060672a4 */ /* 0x000fe2000f8e023f */
[----:B------:R-:W-:Y:S01]  /*130b0*/  ULDC UR7, c[0x0][0x448] ;  /* 0x0001120000077ab9 */ /* 0x000fe20000000800 */
[----:B------:R-:W-:Y:S01]  /*130c0*/  UIMAD.WIDE.U32 UR4, UR42, UR8, UR4 ;  /* 0x000000082a0472a5 */ /* 0x000fe2000f8e0004 */
[----:B------:R-:W-:Y:S01]  /*130d0*/  IMAD R5, R5, UR7, R0 ;  /* 0x0000000705057c24 */ /* 0x000fe2000f8e0200 */
[----:B------:R-:W-:Y:S01]  /*130e0*/  UIMAD UR6, UR42, UR9, UR6 ;  /* 0x000000092a0672a4 */ /* 0x000fe2000f8e0206 */
[----:B------:R-:W-:Y:S02]  /*130f0*/  SHF.R.S32.HI R0, RZ, 0x1f, R2 ;  /* 0x0000001fff007819 */ /* 0x000fe40000011402 */
[----:B------:R-:W-:Y:S01]  /*13100*/  ULDC.64 UR8, c[0x0][0x2d0] ;  /* 0x0000b40000087ab9 */ /* 0x000fe20000000a00 */
[----:B------:R-:W-:Y:S01]  /*13110*/  UIADD3 UR5, UR5, UR6, URZ ;  /* 0x0000000605057290 */ /* 0x000fe2000fffe03f */
[----:B------:R-:W-:-:S02]  /*13120*/  IMAD.U32 R9, RZ, RZ, UR8 ;  /* 0x00000008ff097e24 */ /* 0x000fc4000f8e00ff */
[----:B------:R-:W-:Y:S01]  /*13130*/  IMAD R3, R0, UR8, RZ ;  /* 0x0000000800037c24 */ /* 0x000fe2000f8e02ff */
[----:B------:R-:W-:-:S03]  /*13140*/  SHF.R.S32.HI R0, RZ, 0x1f, R5 ;  /* 0x0000001fff007819 */ /* 0x000fc60000011405 */
[C---:B------:R-:W-:Y:S02]  /*13150*/  IMAD R7, R2.reuse, UR9, R3 ;  /* 0x0000000902077c24 */ /* 0x040fe4000f8e0203 */
[----:B------:R-:W-:Y:S01]  /*13160*/  IMAD.WIDE.U32 R2, R2, R9, UR4 ;  /* 0x0000000402027e25 */ /* 0x000fe2000f8e0009 */
        /* <DEDUP_REMOVED lines=12> */
[----:B------:R-:W-:-:S03]  /*13230*/  VIADD R4, R33, UR43 ;  /* 0x0000002b21047c36 */ /* 0x000fc60008000000 */
[----:B------:R-:W2:Y:S01]  /*13240*/  SHFL.IDX PT, R2, R5, RZ, 0x181f ;  /* 0x00181fff05027589 */ /* 0x000ea200000e0000 */
[C---:B------:R-:W-:Y:S01]  /*13250*/  VIADD R7, R4.reuse, 0x10 ;  /* 0x0000001004077836 */ /* 0x040fe20000000000 */
[----:B------:R-:W-:Y:S02]  /*13260*/  ISETP.GE.AND P0, PT, R4, UR37, PT ;  /* 0x0000002504007c0c */ /* 0x000fe4000bf06270 */
[----:B------:R-:W-:Y:S11]  /*13270*/  SHFL.IDX PT, R6, R5, 0x1, 0x181f ;  /* 0x00381f0005067f89 */ /* 0x000ff600000e0000 */
        /* <DEDUP_REMOVED lines=40> */
[----:B------:R-:W-:-:S03]  /*13500*/  ISETP.GE.AND P0, PT, R7, UR37, PT ;  /* 0x0000002507007c0c */ /* 0x000fc6000bf06270 */
[----:B------:R-:W3:Y:S10]  /*13510*/  SHFL.IDX PT, R5, R5, 0x7, 0x181f ;  /* 0x00f81f0005057f89 */ /* 0x000ef400000e0000 */
[----:B0-----:R-:W-:-:S02]  /*13520*/  @!P0 LEA R2, P1, R8, R14, 0x1 ;  /* 0x0000000e08028211 */ /* 0x001fc400078208ff */
[----:B------:R0:W4:Y:S03]  /*13530*/  SHFL.IDX PT, R14, R0, 0x7, 0x181f ;  /* 0x00f81f00000e7f89 */ /* 0x00012600000e0000 */
[----:B--2---:R-:W-:-:S05]  /*13540*/  @!P0 IMAD.X R3, RZ, RZ, R6, P1 ;  /* 0x000000ffff038224 */ /* 0x004fca00008e0606 */
[----:B------:R0:W-:Y:S03]  /*13550*/  @!P0 LDGSTS.E.BYPASS.LTC128B.128 [R32+0x1b400], desc[UR46][R2.64], !P5 ;  /* 0x1b40000002208fae */ /* 0x0001e6000e901d6e */
.L_x_2080:
[----:B------:R-:W-:-:S05]  /*13560*/  VIADD R4, R4, 0x70 ;  /* 0x0000007004047836 */ /* 0x000fca0000000000 */
[----:B------:R-:W-:-:S13]  /*13570*/  ISETP.GE.AND P0, PT, R4, UR37, PT ;  /* 0x0000002504007c0c */ /* 0x000fda000bf06270 */
[----:B0---4-:R-:W-:-:S05]  /*13580*/  @!P0 LEA R2, P1, R8, R14, 0x1 ;  /* 0x0000000e08028211 */ /* 0x011fca00078208ff */
[----:B---3--:R-:W-:-:S05]  /*13590*/  @!P0 IMAD.X R3, RZ, RZ, R5, P1 ;  /* 0x000000ffff038224 */ /* 0x008fca00008e0605 */
[----:B------:R-:W-:Y:S01]  /*135a0*/  @!PT LDS RZ, [RZ] ;  /* 0x00000000fffff984 */ /* 0x000fe20000000800 */
[----:B------:R-:W-:Y:S01]  /*135b0*/  @!PT LDS RZ, [RZ] ;  /* 0x00000000fffff984 */ /* 0x000fe20000000800 */
[----:B------:R-:W-:Y:S01]  /*135c0*/  @!PT LDS RZ, [RZ] ;  /* 0x00000000fffff984 */ /* 0x000fe20000000800 */
[----:B------:R0:W-:Y:S01]  /*135d0*/  @!P0 LDGSTS.E.BYPASS.LTC128B.128 [R32+0x1bc00], desc[UR46][R2.64], !P5 ;  /* 0x1bc0000002208fae */ /* 0x0001e2000e901d6e */
[----:B------:R-:W-:Y:S01]  /*135e0*/  PLOP3.LUT P0, PT, PT, PT, PT, 0x80, 0x0 ;  /* 0x000000000000781c */ /* 0x000fe20003f0f070 */
[----:B------:R-:W-:-:S12]  /*135f0*/  NOP ;  /* 0x0000000000007918 */ /* 0x000fd80000000000 */
.L_x_2004:
[----:B------:R-:W-:Y:S02]  /*13600*/  PLOP3.LUT P1, PT, P1, P0, PT, 0xa2, 0x0 ;  /* 0x000000000000781c */ /* 0x000fe40000f21472 */
[----:B------:R-:W-:-:S08]  /*13610*/  @P0 R2UR P1, UR4, R17 ;  /* 0x00000000110402ca */ /* 0x000fd00000020000 */
[----:B------:R-:W-:-:S05]  /*13620*/  @P0 PLOP3.LUT P0, PT, P1, PT, PT, 0x80, 0x0 ;  /* 0x000000000000081c */ /* 0x000fca0000f0f070 */
[----:B------:R-:W-:Y:S01]  /*13630*/  @!P1 SYNCS.ARRIVE.TRANS64.RED.A0T1 RZ, [UR4+0x22800], RZ ;  /* 0x022800ffffff99a7 */ /* 0x000fe20008200404 */
[----:B------:R-:W-:Y:S07]  /*13640*/  @!P1 ARRIVES.LDGSTSBAR.64.TRANSCNT [UR4+0x22800] ;  /* 0x02280000ff0099b0 */ /* 0x000fee0008000a84 */
[----:B------:R-:W-:Y:S05]  /*13650*/  @P0 BRA.U.ANY `(.L_x_2004) ;  /* 0xfffffffd00e80947 */ /* 0x000fea000393ffff */
[----:B0-----:R-:W2:Y:S02]  /*13660*/  LDL.LU R2, [R1] ;  /* 0x0000000001027983 */ /* 0x001ea40000300800 */
[----:B--2---:R-:W-:-:S05]  /*13670*/  VIADD R2, R2, 0x1 ;  /* 0x0000000102027836 */ /* 0x004fca0000000000 */
[----:B------:R0:W-:Y:S01]  /*13680*/  STL [R1], R2 ;  /* 0x0000000201007387 */ /* 0x0001e20000100800 */
        /* <DEDUP_REMOVED lines=9> */
.L_x_2081:
[----:B------:R-:W-:Y:S05]  /*13720*/  BSYNC B0 ;  /* 0x0000000000007941 */ /* 0x000fea0003800000 */
.L_x_2005:
[----:B------:R-:W-:-:S05]  /*13730*/  IMAD.U32 R2, RZ, RZ, UR48 ;  /* 0x00000030ff027e24 */ /* 0x000fca000f8e00ff */
[----:B------:R-:W-:-:S13]  /*13740*/  ISETP.NE.AND P0, PT, R2, 0x3, PT ;  /* 0x000000030200780c */ /* 0x000fda0003f05270 */
[----:B------:R-:W-:Y:S05]  /*13750*/  @!P0 BRA `(.L_x_2007) ;  /* 0x0000000000048947 */ /* 0x000fea0003800000 */
[----:B------:R-:W-:Y:S01]  /*13760*/  BPT.TRAP 0x1 ;  /* 0x000000040000795c */ /* 0x000fe20000300000 */
.L_x_2007:
[----:B------:R-:W-:Y:S01]  /*13770*/  SHF.L.U32 R3, R25, 0x1f, RZ ;  /* 0x0000001f19037819 */ /* 0x000fe200000006ff */
[----:B------:R-:W-:Y:S03]  /*13780*/  BSSY B0, `(.L_x_2008) ;  /* 0x0000003000007945 */ /* 0x000fe60003800000 */
[----:B------:R-:W2:Y:S02]  /*13790*/  SYNCS.PHASECHK.TRANS64.TRYWAIT P0, [R22+URZ+0x22860], R3 ;  /* 0x02286003160075a7 */ /* 0x000ea4000800017f */
[----:B--2---:R-:W-:Y:S05]  /*137a0*/  @!P0 BRA `(.L_x_2009) ;  /* 0x00000030001c8947 */ /* 0x004fea0003800000 */
.L_x_2082:
[----:B------:R-:W-:Y:S05]  /*137b0*/  BSYNC B0 ;  /* 0x0000000000007941 */ /* 0x000fea0003800000 */
.L_x_2008:
[----:B------:R-:W-:Y:S01]  /*137c0*/  ULDC.64 UR4, c[0x0][0x328] ;  /* 0x0000ca0000047ab9 */ /* 0x000fe20000000a00 */
[----:B------:R-:W-:Y:S01]  /*137d0*/  IMAD R4, R18, 0x6000, R28 ;  /* 0x0000600012047824 */ /* 0x000fe200078e021c */
[----:B------:R-:W-:Y:S01]  /*137e0*/  LOP3.LUT P4, RZ, R35, 0x8, RZ, 0xc0, !PT ;  /* 0x0000000823ff7812 */ /* 0x000fe2000788c0ff */
[----:B--2---:R-:W-:-:S04]  /*137f0*/  IMAD R3, R36, UR4, RZ ;  /* 0x0000000424037c24 */ /* 0x004fc8000f8e02ff */
        /* <DEDUP_REMOVED lines=8> */
[----:B0-----:R-:W-:Y:S02]  /*13880*/  IMAD R0, R26, UR4, RZ ;  /* 0x000000041a007c24 */ /* 0x001fe4000f8e02ff */
        /* <DEDUP_REMOVED lines=9> */
[----:B------:R-:W2:Y:S01]  /*13920*/  LDL R3, [R1+0x4] ;  /* 0x0000040001037983 */ /* 0x000ea20000100800 */
[----:B------:R-:W-:Y:S01]  /*13930*/  IMAD R4, R4, 0x2, R17 ;  /* 0x0000000204047824 */ /* 0x000fe200078e0211 */
[----:B------:R-:W-:Y:S01]  /*13940*/  LOP3.LUT P1, RZ, R35, 0x2, RZ, 0xc0, !PT ;  /* 0x0000000223ff7812 */ /* 0x000fe2000782c0ff */
[----:B------:R-:W0:Y:S01]  /*13950*/  S2R R2, SR_TID.X ;  /* 0x0000000000027919 */ /* 0x000e220000002100 */
[----:B------:R-:W3:Y:S01]  /*13960*/  SHFL.IDX PT, R14, R5, RZ, 0x181f ;  /* 0x00181fff050e7589 */ /* 0x000ee200000e0000 */
[----:B0-----:R-:W-:-:S05]  /*13970*/  IMAD.SHL.U32 R2, R2, 0x8, RZ ;  /* 0x0000000802027824 */ /* 0x001fca00078e00ff */
[----:B------:R-:W-:-:S05]  /*13980*/  LOP3.LUT R2, R2, 0x38, RZ, 0xc0, !PT ;  /* 0x0000003802027812 */ /* 0x000fca00078ec0ff */
[----:B------:R-:W-:-:S05]  /*13990*/  IMAD.SHL.U32 R0, R2, 0x2, RZ ;  /* 0x0000000202007824 */ /* 0x000fca00078e00ff */
[----:B---3--:R-:W-:Y:S02]  /*139a0*/  IADD3 R2, P0, R14, R0, RZ ;  /* 0x000000000e027210 */ /* 0x008fe40007f1e0ff */
[----:B------:R-:W-:Y:S01]  /*139b0*/  SHFL.IDX PT, R14, R5, 0x1, 0x181f ;  /* 0x00381f00050e7f89 */ /* 0x000fe200000e0000 */
[----:B--2---:R-:W-:-:S03]  /*139c0*/  IMAD.MOV.U32 R7, RZ, RZ, R3 ;  /* 0x000000ffff077224 */ /* 0x004fc600078e0003 */
[----:B------:R-:W0:Y:S02]  /*139d0*/  SHFL.IDX PT, R3, R6, RZ, 0x181f ;  /* 0x00181fff06037589 */ /* 0x000e2400000e0000 */
[----:B------:R-:W-:Y:S01]  /*139e0*/  LOP3.LUT P2, RZ, R7, 0x1, RZ, 0xc0, !PT ;  /* 0x0000000107ff7812 */ /* 0x000fe2000784c0ff */
[----:B0-----:R-:W-:-:S03]  /*139f0*/  IMAD.X R3, RZ, RZ, R3, P0 ;  /* 0x000000ffff037224 */ /* 0x001fc600000e0603 */
[----:B------:R-:W-:-:S13]  /*13a00*/  ISETP.LT.OR P0, PT, R23, 0x1, !P2 ;  /* 0x000000011700780c */ /* 0x000fda0005701670 */
[----:B------:R-:W-:Y:S01]  /*13a10*/  LDGSTS.E.BYPASS.LTC128B.128 [R4+0x400], desc[UR46][R2.64], !P0 ;  /* 0x0040000002047fae */ /* 0x000fe2000c101d6e */
[----:B------:R-:W-:-:S13]  /*13a20*/  ISETP.LT.OR P0, PT, R23, 0x1, !P1 ;  /* 0x000000011700780c */ /* 0x000fda0004f01670 */
[----:B------:R-:W-:Y:S01]  /*13a30*/  LDGSTS.E.BYPASS.LTC128B.128 [R4+0x3400], desc[UR46][R2.64+0x80], !P0 ;  /* 0x0340008002047fae */ /* 0x000fe2000c101d6e */
[----:B------:R-:W-:-:S04]  /*13a40*/  LOP3.LUT P0, RZ, R35, 0x4, RZ, 0xc0, !PT ;  /* 0x0000000423ff7812 */ /* 0x000fc8000780c0ff */
[----:B------:R-:W-:-:S13]  /*13a50*/  ISETP.LT.OR P3, PT, R23, 0x1, !P0 ;  /* 0x000000011700780c */ /* 0x000fda0004761670 */
[----:B------:R-:W-:Y:S01]  /*13a60*/  LDGSTS.E.BYPASS.LTC128B.128 [R4+0x6400], desc[UR46][R2.64+0x100], !P3 ;  /* 0x0640010002047fae */ /* 0x000fe2000d901d6e */
[----:B------:R-:W-:-:S13]  /*13a70*/  ISETP.LT.OR P3, PT, R23, 0x1, !P4 ;  /* 0x000000011700780c */ /* 0x000fda0006761670 */
[----:B------:R0:W-:Y:S01]  /*13a80*/  LDGSTS.E.BYPASS.LTC128B.128 [R4+0x9400], desc[UR46][R2.64+0x180], !P3 ;  /* 0x0940018002047fae */ /* 0x0001e2000d901d6e */
[----:B------:R-:W-:-:S03]  /*13a90*/  IADD3 R8, P3, R14, R0, RZ ;  /* 0x000000000e087210 */ /* 0x000fc60007f7e0ff */
[----:B------:R-:W-:Y:S04]  /*13aa0*/  SHFL.IDX PT, R14, R5, 0x2, 0x181f ;  /* 0x00581f00050e7f89 */ /* 0x000fe800000e0000 */
[----:B0-----:R-:W0:Y:S02]  /*13ab0*/  SHFL.IDX PT, R3, R6, 0x1, 0x181f ;  /* 0x00381f0006037f89 */ /* 0x001e2400000e0000 */
[----:B0-----:R-:W-:Y:S01]  /*13ac0*/  IMAD.X R9, RZ, RZ, R3, P3 ;  /* 0x000000ffff097224 */ /* 0x001fe200018e0603 */
[----:B------:R-:W-:Y:S01]  /*13ad0*/  ISETP.LT.OR P3, PT, R23, 0x11, !P2 ;  /* 0x000000111700780c */ /* 0x000fe20005761670 */
        /* <DEDUP_REMOVED lines=11> */
[----:B------:R-:W-:-:S13]  /*13b90*/  ISETP.LT.OR P3, PT, R23, 0x21, !P2 ;  /* 0x000000211700780c */ /* 0x000fda0005761670 */
        /* <DEDUP_REMOVED lines=24> */
[----:B------:R-:W-:-:S13]  /*13d20*/  ISETP.LT.OR P3, PT, R23, 0x41, !P2 ;  /* 0x000000411700780c */ /* 0x000fda0005761670 */
[----:B------:R3:W-:Y:S01]  /*13d30*/  LDGSTS.E.BYPASS.LTC128B.128 [R4+0x2400], desc[UR46][R2.64], !P3 ;  /* 0x0240000002047fae */ /* 0x0007e2000d901d6e */
[----:B------:R-:W-:-:S13]  /*13d40*/  ISETP.LT.OR P3, PT, R23, 0x41, !P1 ;  /* 0x000000411700780c */ /* 0x000fda0004f61670 */
[----:B------:R3:W-:Y:S01]  /*13d50*/  LDGSTS.E.BYPASS.LTC128B.128 [R4+0x5400], desc[UR46][R2.64+0x80], !P3 ;  /* 0x0540008002047fae */ /* 0x0007e2000d901d6e */
[----:B------:R-:W-:-:S13]  /*13d60*/  ISETP.LT.OR P3, PT, R23, 0x41, !P0 ;  /* 0x000000411700780c */ /* 0x000fda0004761670 */
[----:B------:R3:W-:Y:S01]  /*13d70*/  LDGSTS.E.BYPASS.LTC128B.128 [R4+0x8400], desc[UR46][R2.64+0x100], !P3 ;  /* 0x0840010002047fae */ /* 0x0007e2000d901d6e */
[----:B------:R-:W-:-:S13]  /*13d80*/  ISETP.LT.OR P3, PT, R23, 0x41, !P4 ;  /* 0x000000411700780c */ /* 0x000fda0006761670 */
[----:B--2-4-:R3:W-:Y:S02]  /*13d90*/  LDGSTS.E.BYPASS.LTC128B.128 [R4+0xb400], desc[UR46][R2.64+0x180], !P3 ;  /* 0x0b40018002047fae */ /* 0x0147e4000d901d6e */
.L_x_2096:
[C---:B------:R-:W-:Y:S02]  /*13da0*/  ISETP.LT.OR P2, PT, R23.reuse, 0x51, !P2 ;  /* 0x000000511700780c */ /* 0x040fe40005741670 */
[C---:B------:R-:W-:Y:S02]  /*13db0*/  ISETP.LT.OR P1, PT, R23.reuse, 0x51, !P1 ;  /* 0x000000511700780c */ /* 0x040fe40004f21670 */
[----:B------:R-:W-:Y:S02]  /*13dc0*/  ISETP.LT.OR P0, PT, R23, 0x51, !P0 ;  /* 0x000000511700780c */ /* 0x000fe40004701670 */
[----:B0--3--:R-:W-:-:S05]  /*13dd0*/  IADD3 R2, P3, R14, R0, RZ ;  /* 0x000000000e027210 */ /* 0x009fca0007f7e0ff */
[----:B------:R-:W-:-:S05]  /*13de0*/  IMAD.X R3, RZ, RZ, R6, P3 ;  /* 0x000000ffff037224 */ /* 0x000fca00018e0606 */
[----:B------:R-:W-:Y:S01]  /*13df0*/  @!PT LDS RZ, [RZ] ;  /* 0x00000000fffff984 */ /* 0x000fe20000000800 */
[----:B------:R-:W-:Y:S01]  /*13e00*/  @!PT LDS RZ, [RZ] ;  /* 0x00000000fffff984 */ /* 0x000fe20000000800 */
[----:B------:R-:W-:Y:S01]  /*13e10*/  @!PT LDS RZ, [RZ] ;  /* 0x00000000fffff984 */ /* 0x000fe20000000800 */
[----:B------:R0:W-:Y:S04]  /*13e20*/  LDGSTS.E.BYPASS.LTC128B.128 [R4+0x2c00], desc[UR46][R2.64], !P2 ;  /* 0x02c0000002047fae */ /* 0x0001e8000d101d6e */
[----:B------:R0:W-:Y:S04]  /*13e30*/  LDGSTS.E.BYPASS.LTC128B.128 [R4+0x5c00], desc[UR46][R2.64+0x80], !P1 ;  /* 0x05c0008002047fae */ /* 0x0001e8000c901d6e */
[----:B------:R0:W-:Y:S01]  /*13e40*/  LDGSTS.E.BYPASS.LTC128B.128 [R4+0x8c00], desc[UR46][R2.64+0x100], !P0 ;  /* 0x08c0010002047fae */ /* 0x0001e2000c101d6e */
[----:B------:R-:W-:-:S13]  /*13e50*/  ISETP.LT.OR P0, PT, R23, 0x51, !P4 ;  /* 0x000000511700780c */ /* 0x000fda0006701670 */
[----:B------:R0:W-:Y:S01]  /*13e60*/  LDGSTS.E.BYPASS.LTC128B.128 [R4+0xbc00], desc[UR46][R2.64+0x180], !P0 ;  /* 0x0bc0018002047fae */ /* 0x0001e2000c101d6e */
[----:B------:R-:W-:Y:S01]  /*13e70*/  PLOP3.LUT P0, PT, PT, PT, PT, 0x80, 0x0 ;  /* 0x000000000000781c */ /* 0x000fe20003f0f070 */
[----:B------:R-:W-:-:S12]  /*13e80*/  NOP ;  /* 0x0000000000007918 */ /* 0x000fd80000000000 */
.L_x_2011:
        /* <DEDUP_REMOVED lines=11> */
.L_x_2012:
[----:B------:R-:W-:Y:S01]  /*13f40*/  UIADD3 UR4, UR44, -0x2, URZ ;  /* 0xfffffffe2c047890 */ /* 0x000fe2000fffe03f */
[----:B------:R0:W-:Y:S03]  /*13f50*/  SYNCS.ARRIVE.TRANS64.A1T0 RZ, [R22+URZ+0x22850], RZ ;  /* 0x022850ff16ff79a7 */ /* 0x0001e6000810003f */
[----:B------:R-:W-:-:S06]  /*13f60*/  UISETP.GE.AND UP0, UPT, UR4, UR45, UPT ;  /* 0x0000002d0400728c */ /* 0x000fcc000bf06270 */
[----:B------:R-:W-:-:S13]  /*13f70*/  PLOP3.LUT P0, PT, PT, PT, UP0, 0x40, 0x0 ;  /* 0x000000000000781c */ /* 0x000fda0003f0e808 */
[----:B0-----:R-:W-:Y:S05]  /*13f80*/  @P0 BRA `(.L_x_2013) ;  /* 0x0000000c00700947 */ /* 0x001fea0003800000 */
[----:B------:R-:W-:Y:S01]  /*13f90*/  BSSY B0, `(.L_x_2013) ;  /* 0x00000db000007945 */ /* 0x000fe20003800000 */
[----:B------:R-:W-:-:S07]  /*13fa0*/  IMAD.U32 R20, RZ, RZ, UR4 ;  /* 0x00000004ff147e24 */ /* 0x000fce000f8e00ff */
.L_x_2026:
[----:B0-----:R-:W0:Y:S01]  /*13fb0*/  S2R R2, SR_TID.X ;  /* 0x0000000000027919 */ /* 0x001e220000002100 */
[----:B------:R-:W2:Y:S01]  /*13fc0*/  LDC R3, c[0x0][0x430] ;  /* 0x00010c00ff037b82 */ /* 0x000ea20000000800 */
[----:B------:R-:W-:Y:S02]  /*13fd0*/  IMAD R8, R20, 0x60, R30 ;  /* 0x0000006014087824 */ /* 0x000fe400078e021e */
[----:B------:R-:W-:Y:S01]  /*13fe0*/  VIADD R18, R18, 0x1 ;  /* 0x0000000112127836 */ /* 0x000fe20000000000 */
[----:B--2---:R-:W-:Y:S01]  /*13ff0*/  ISETP.NE.AND P0, PT, R3, 0x1, PT ;  /* 0x000000010300780c */ /* 0x004fe20003f05270 */
[----:B0-----:R-:W-:-:S05]  /*14000*/  IMAD.SHL.U32 R2, R2, 0x10, RZ ;  /* 0x0000001002027824 */ /* 0x001fca00078e00ff */
[----:B------:R-:W-:-:S07]  /*14010*/  LOP3.LUT R2, R33, 0x70, R2, 0xf8, !PT ;  /* 0x0000007021027812 */ /* 0x000fce00078ef802 */
[----:B------:R-:W0:Y:S01]  /*14020*/  @P0 LDC R3, c[0x0][0x434] ;  /* 0x00010d00ff030b82 */ /* 0x000e220000000800 */
[C---:B------:R-:W-:Y:S01]  /*14030*/  ISETP.GT.U32.AND P1, PT, R2.reuse, 0x5f, PT ;  /* 0x0000005f0200780c */ /* 0x040fe20003f24070 */
[----:B------:R-:W-:-:S06]  /*14040*/  IMAD.IADD R8, R2, 0x1, R8 ;  /* 0x0000000102087824 */ /* 0x000fcc00078e0208 */
[----:B------:R-:W2:Y:S01]  /*14050*/  @P0 LDC R7, c[0x0][0x438] ;  /* 0x00010e00ff070b82 */ /* 0x000ea20000000800 */
[----:B------:R-:W-:-:S07]  /*14060*/  IMAD.MOV.U32 R9, RZ, RZ, R8 ;  /* 0x000000ffff097224 */ /* 0x000fce00078e0008 */
[----:B------:R-:W3:Y:S01]  /*14070*/  @!P1 LDC.64 R4, c[0x0][0x428] ;  /* 0x00010a00ff049b82 */ /* 0x000ee20000000a00 */
[----:B0-----:R-:W-:-:S05]  /*14080*/  @P0 IMAD.HI.U32 R2, R8, R3, RZ ;  /* 0x0000000308020227 */ /* 0x001fca00078e00ff */
[----:B--2---:R-:W-:Y:S02]  /*14090*/  @P0 SHF.R.U32.HI R9, RZ, R7, R2 ;  /* 0x00000007ff090219 */ /* 0x004fe40000011602 */
[----:B------:R-:W0:Y:S02]  /*140a0*/  @!P1 LDC.64 R6, c[0x0][0x418] ;  /* 0x00010600ff069b82 */ /* 0x000e240000000a00 */
[----:B------:R-:W-:Y:S01]  /*140b0*/  @!P1 SHF.R.S32.HI R3, RZ, 0x1f, R9 ;  /* 0x0000001fff039819 */ /* 0x000fe20000011409 */
[----:B---3--:R-:W-:-:S04]  /*140c0*/  @!P1 IMAD R2, R29, R4, RZ ;  /* 0x000000041d029224 */ /* 0x008fc800078e02ff */
[----:B------:R-:W-:Y:S02]  /*140d0*/  @!P1 IMAD R5, R27, R5, R2 ;  /* 0x000000051b059224 */ /* 0x000fe400078e0202 */
[----:B------:R-:W-:-:S04]  /*140e0*/  @!P1 IMAD.MOV.U32 R2, RZ, RZ, R9 ;  /* 0x000000ffff029224 */ /* 0x000fc800078e0009 */
[----:B------:R-:W-:-:S04]  /*140f0*/  @!P1 IMAD.WIDE.U32 R2, R27, R4, R2 ;  /* 0x000000041b029225 */ /* 0x000fc800078e0002 */
[----:B------:R-:W-:Y:S02]  /*14100*/  @!P1 IMAD.IADD R3, R5, 0x1, R3 ;  /* 0x0000000105039824 */ /* 0x000fe400078e0203 */
[----:B------:R-:W-:Y:S01]  /*14110*/  IMAD.MOV.U32 R4, RZ, RZ, RZ ;  /* 0x000000ffff047224 */ /* 0x000fe200078e00ff */
[----:B0-----:R-:W-:Y:S01]  /*14120*/  @!P1 LEA R6, P0, R2, R6, 0x2 ;  /* 0x0000000602069211 */ /* 0x001fe200078010ff */
[----:B-1----:R-:W-:-:S03]  /*14130*/  IMAD.U32 R10, RZ, RZ, UR48 ;  /* 0x00000030ff0a7e24 */ /* 0x002fc6000f8e00ff */
[----:B------:R-:W-:Y:S02]  /*14140*/  @!P1 LEA.HI.X R7, R2, R7, R3, 0x2, P0 ;  /* 0x0000000702079211 */ /* 0x000fe400000f1403 */
[----:B------:R-:W-:-:S03]  /*14150*/  ISETP.NE.AND P0, PT, R18, 0x2, PT ;  /* 0x000000021200780c */ /* 0x000fc60003f05270 */
[----:B------:R0:W5:Y:S01]  /*14160*/  @!P1 LDG.E R4, desc[UR46][R6.64] ;  /* 0x0000002e06049981 */ /* 0x000162000c1e1900 */
[----:B------:R-:W-:Y:S02]  /*14170*/  ISETP.NE.AND P1, PT, R10, 0x3, PT ;  /* 0x000000030a00780c */ /* 0x000fe40003f25270 */
[----:B------:R-:W-:Y:S01]  /*14180*/  SEL R2, RZ, 0x1, P0 ;  /* 0x00000001ff027807 */ /* 0x000fe20000000000 */
[----:B------:R-:W-:Y:S01]  /*14190*/  IMAD.MOV R5, RZ, RZ, -R9 ;  /* 0x000000ffff057224 */ /* 0x000fe200078e0a09 */
[----:B------:R-:W-:Y:S05]  /*141a0*/  YIELD ;  /* 0x0000000000007946 */ /* 0x000fea0003800000 */
[----:B------:R-:W-:Y:S01]  /*141b0*/  LOP3.LUT R25, R25, R2, RZ, 0x3c, !PT ;  /* 0x0000000219197212 */ /* 0x000fe200078e3cff */
[----:B------:R-:W-:Y:S01]  /*141c0*/  ULDC UR4, c[0x0][0x430] ;  /* 0x00010c0000047ab9 */ /* 0x000fe20000000800 */
[----:B------:R-:W-:Y:S01]  /*141d0*/  IMAD.MOV.U32 R2, RZ, RZ, R20 ;  /* 0x000000ffff027224 */ /* 0x000fe200078e0014 */
[----:B------:R-:W-:Y:S01]  /*141e0*/  SEL R18, R18, RZ, P0 ;  /* 0x000000ff12127207 */ /* 0x000fe20000000000 */
[----:B------:R-:W-:-:S02]  /*141f0*/  IMAD R5, R5, UR4, R8 ;  /* 0x0000000405057c24 */ /* 0x000fc4000f8e0208 */
[----:B------:R-:W-:Y:S01]  /*14200*/  VIADD R20, R20, 0xffffffff ;  /* 0xffffffff14147836 */ /* 0x000fe20000000000 */
[----:B------:R-:W-:Y:S01]  /*14210*/  ISETP.GT.AND P2, PT, R2, UR45, PT ;  /* 0x0000002d02007c0c */ /* 0x000fe2000bf44270 */
[----:B0-----:R-:W-:-:S12]  /*14220*/  @!P1 BRA `(.L_x_2014) ;  /* 0x0000000000049947 */ /* 0x001fd80003800000 */
[----:B------:R-:W-:Y:S01]  /*14230*/  BPT.TRAP 0x1 ;  /* 0x000000040000795c */ /* 0x000fe20000300000 */
.L_x_2014:
[----:B------:R-:W-:Y:S01]  /*14240*/  IMAD R10, R18, 0x8, R17 ;  /* 0x00000008120a7824 */ /* 0x000fe200078e0211 */
[----:B------:R-:W-:Y:S01]  /*14250*/  SHF.L.U32 R24, R25, 0x1f, RZ ;  /* 0x0000001f19187819 */ /* 0x000fe200000006ff */
[----:B------:R-:W-:Y:S01]  /*14260*/  BSSY B1, `(.L_x_2015) ;  /* 0x0000004000017945 */ /* 0x000fe20003800000 */
[----:B-1----:R-:W-:Y:S02]  /*14270*/  SHF.R.S32.HI R22, RZ, 0x1f, R5 ;  /* 0x0000001fff167819 */ /* 0x002fe40000011405 */
[----:B------:R-:W0:Y:S02]  /*14280*/  SYNCS.PHASECHK.TRANS64.TRYWAIT P0, [R10+URZ+0x22840], R24 ;  /* 0x022840180a0075a7 */ /* 0x000e24000800017f */
[----:B0-----:R-:W-:Y:S05]  /*14290*/  @!P0 BRA `(.L_x_2016) ;  /* 0x0000002c00b88947 */ /* 0x001fea0003800000 */
.L_x_2097:
[----:B------:R-:W-:Y:S05]  /*142a0*/  BSYNC B1 ;  /* 0x0000000000017941 */ /* 0x000fea0003800000 */
.L_x_2015:
        /* <DEDUP_REMOVED lines=26> */
[----:B------:R-:W3:Y:S04]  /*14450*/  SHFL.IDX PT, R6, R9, 0x1, 0x181f ;  /* 0x00381f0009067f89 */ /* 0x000ee800000e0000 */
[----:B------:R-:W4:Y:S01]  /*14460*/  SHFL.IDX PT, R7, R21, 0x1, 0x181f ;  /* 0x00381f0015077f89 */ /* 0x000f2200000e0000 */
[----:B-1----:R-:W-:-:S03]  /*14470*/  IADD3 R2, P0, R14, R0, RZ ;  /* 0x000000000e027210 */ /* 0x002fc60007f1e0ff */
[----:B------:R-:W1:Y:S02]  /*14480*/  SHFL.IDX PT, R14, R9, 0x2, 0x181f ;  /* 0x00581f00090e7f89 */ /* 0x000e6400000e0000 */
[----:B--2---:R-:W-:Y:S01]  /*14490*/  IMAD.X R3, RZ, RZ, R3, P0 ;  /* 0x000000ffff037224 */ /* 0x004fe200000e0603 */
[----:B---3--:R-:W-:-:S04]  /*144a0*/  IADD3 R6, P0, R6, R0, RZ ;  /* 0x0000000006067210 */ /* 0x008fc80007f1e0ff */
[----:B------:R2:W-:Y:S01]  /*144b0*/  LDGSTS.E.BYPASS.LTC128B.128 [R8+0x1c400], desc[UR46][R2.64], !P1 ;  /* 0x1c40000002087fae */ /* 0x0005e2000c901d6e */
[----:B----4-:R-:W-:-:S05]  /*144c0*/  IMAD.X R7, RZ, RZ, R7, P0 ;  /* 0x000000ffff077224 */ /* 0x010fca00000e0607 */
[----:B------:R3:W-:Y:S04]  /*144d0*/  LDGSTS.E.BYPASS.LTC128B.128 [R8+0x1cc00], desc[UR46][R6.64], !P1 ;  /* 0x1cc0000006087fae */ /* 0x0007e8000c901d6e */
[----:B--2---:R-:W2:Y:S01]  /*144e0*/  SHFL.IDX PT, R3, R21, 0x2, 0x181f ;  /* 0x00581f0015037f89 */ /* 0x004ea200000e0000 */
[----:B-1----:R-:W-:-:S03]  /*144f0*/  IADD3 R2, P0, R14, R0, RZ ;  /* 0x000000000e027210 */ /* 0x002fc60007f1e0ff */
[----:B------:R-:W1:Y:S04]  /*14500*/  SHFL.IDX PT, R14, R9, 0x3, 0x181f ;  /* 0x00781f00090e7f89 */ /* 0x000e6800000e0000 */
[----:B---3--:R-:W3:Y:S01]  /*14510*/  SHFL.IDX PT, R7, R21, 0x3, 0x181f ;  /* 0x00781f0015077f89 */ /* 0x008ee200000e0000 */
[----:B--2---:R-:W-:-:S05]  /*14520*/  IMAD.X R3, RZ, RZ, R3, P0 ;  /* 0x000000ffff037224 */ /* 0x004fca00000e0603 */
[----:B------:R2:W-:Y:S01]  /*14530*/  LDGSTS.E.BYPASS.LTC128B.128 [R8+0x1d400], desc[UR46][R2.64], !P1 ;  /* 0x1d40000002087fae */ /* 0x0005e2000c901d6e */
[----:B-1----:R-:W-:-:S03]  /*14540*/  IADD3 R6, P0, R14, R0, RZ ;  /* 0x000000000e067210 */ /* 0x002fc60007f1e0ff */
[----:B------:R-:W1:Y:S02]  /*14550*/  SHFL.IDX PT, R14, R9, 0x4, 0x181f ;  /* 0x00981f00090e7f89 */ /* 0x000e6400000e0000 */
[----:B---3--:R-:W-:-:S05]  /*14560*/  IMAD.X R7, RZ, RZ, R7, P0 ;  /* 0x000000ffff077224 */ /* 0x008fca00000e0607 */
[----:B------:R3:W-:Y:S04]  /*14570*/  LDGSTS.E.BYPASS.LTC128B.128 [R8+0x1dc00], desc[UR46][R6.64], !P1 ;  /* 0x1dc0000006087fae */ /* 0x0007e8000c901d6e */
[----:B--2---:R-:W2:Y:S04]  /*14580*/  SHFL.IDX PT, R3, R21, 0x4, 0x181f ;  /* 0x00981f0015037f89 */ /* 0x004ea800000e0000 */
[----:B------:R-:W4:Y:S01]  /*14590*/  SHFL.IDX PT, R21, R21, 0x5, 0x181f ;  /* 0x00b81f0015157f89 */ /* 0x000f2200000e0000 */
[----:B-1----:R-:W-:-:S03]  /*145a0*/  IADD3 R2, P0, R14, R0, RZ ;  /* 0x000000000e027210 */ /* 0x002fc60007f1e0ff */
[----:B------:R3:W1:Y:S02]  /*145b0*/  SHFL.IDX PT, R14, R9, 0x5, 0x181f ;  /* 0x00b81f00090e7f89 */ /* 0x00066400000e0000 */
[----:B--2---:R-:W-:-:S05]  /*145c0*/  IMAD.X R3, RZ, RZ, R3, P0 ;  /* 0x000000ffff037224 */ /* 0x004fca00000e0603 */
[----:B----4-:R3:W-:Y:S03]  /*145d0*/  LDGSTS.E.BYPASS.LTC128B.128 [R8+0x1e400], desc[UR46][R2.64], !P1 ;  /* 0x1e40000002087fae */ /* 0x0107e6000c901d6e */
.L_x_2111:
[----:B-1-3--:R-:W-:-:S05]  /*145e0*/  IADD3 R2, P0, R14, R0, RZ ;  /* 0x000000000e027210 */ /* 0x00afca0007f1e0ff */
[----:B------:R-:W-:Y:S01]  /*145f0*/  IMAD.X R3, RZ, RZ, R21, P0 ;  /* 0x000000ffff037224 */ /* 0x000fe200000e0615 */
[----:B------:R-:W-:-:S04]  /*14600*/  PLOP3.LUT P0, PT, PT, PT, PT, 0x80, 0x0 ;  /* 0x000000000000781c */ /* 0x000fc80003f0f070 */
[----:B------:R-:W-:Y:S01]  /*14610*/  @!PT LDS RZ, [RZ] ;  /* 0x00000000fffff984 */ /* 0x000fe20000000800 */
[----:B------:R-:W-:Y:S01]  /*14620*/  @!PT LDS RZ, [RZ] ;  /* 0x00000000fffff984 */ /* 0x000fe20000000800 */
[----:B------:R-:W-:Y:S01]  /*14630*/  @!PT LDS RZ, [RZ] ;  /* 0x00000000fffff984 */ /* 0x000fe20000000800 */
[----:B------:R1:W-:Y:S01]  /*14640*/  LDGSTS.E.BYPASS.LTC128B.128 [R8+0x1ec00], desc[UR46][R2.64], !P1 ;  /* 0x1ec0000002087fae */ /* 0x0003e2000c901d6e */
[----:B------:R-:W-:-:S08]  /*14650*/  NOP ;  /* 0x0000000000007918 */ /* 0x000fd00000000000 */
.L_x_2018:
        /* <DEDUP_REMOVED lines=11> */
.L_x_2019:
[----:B------:R1:W-:Y:S01]  /*14710*/  SYNCS.ARRIVE.TRANS64.A1T0 RZ, [R10+URZ+0x22830], RZ ;  /* 0x022830ff0aff79a7 */ /* 0x0003e2000810003f */
[----:B------:R-:W-:Y:S05]  /*14720*/  @!P3 BRA `(.L_x_2020) ;  /* 0x000000000004b947 */ /* 0x000fea0003800000 */
[----:B------:R-:W-:Y:S01]  /*14730*/  BPT.TRAP 0x1 ;  /* 0x000000040000795c */ /* 0x000fe20000300000 */
.L_x_2020:
[----:B------:R-:W2:Y:S01]  /*14740*/  SYNCS.PHASECHK.TRANS64.TRYWAIT P0, [R10+URZ+0x22860], R24 ;  /* 0x022860180a0075a7 */ /* 0x000ea2000800017f */
[----:B------:R-:W-:Y:S04]  /*14750*/  BSSY B1, `(.L_x_2021) ;  /* 0x0000002000017945 */ /* 0x000fe80003800000 */
[----:B--2---:R-:W-:Y:S05]  /*14760*/  @!P0 BRA `(.L_x_2022) ;  /* 0x0000003000288947 */ /* 0x004fea0003800000 */
.L_x_2112:
[----:B------:R-:W-:Y:S05]  /*14770*/  BSYNC B1 ;  /* 0x0000000000017941 */ /* 0x000fea0003800000 */
.L_x_2021:
        /* <DEDUP_REMOVED lines=26> */
[----:B------:R-:W-:-:S03]  /*14920*/  IMAD R22, R22, 0x2, R17 ;  /* 0x0000000216167824 */ /* 0x000fc600078e0211 */
[----:B------:R-:W4:Y:S04]  /*14930*/  SHFL.IDX PT, R3, R23, RZ, 0x181f ;  /* 0x00181fff17037589 */ /* 0x000f2800000e0000 */
[----:B------:R-:W-:Y:S04]  /*14940*/  SHFL.IDX PT, R4, R23, 0x1, 0x181f ;  /* 0x00381f0017047f89 */ /* 0x000fe800000e0000 */
[----:B------:R-:W-:Y:S04]  /*14950*/  SHFL.IDX PT, R5, R23, 0x3, 0x181f ;  /* 0x00781f0017057f89 */ /* 0x000fe800000e0000 */
[----:B0-2---:R-:W-:Y:S01]  /*14960*/  SHFL.IDX PT, R24, R23, 0x4, 0x181f ;  /* 0x00981f0017187f89 */ /* 0x005fe200000e0000 */
[----:B---3--:R-:W-:-:S03]  /*14970*/  IADD3 R2, P0, R14, R0, RZ ;  /* 0x000000000e027210 */ /* 0x008fc60007f1e0ff */
[----:B------:R-:W0:Y:S02]  /*14980*/  SHFL.IDX PT, R14, R21, 0x1, 0x181f ;  /* 0x00381f00150e7f89 */ /* 0x000e2400000e0000 */
[----:B----4-:R-:W-:-:S05]  /*14990*/  IMAD.X R3, RZ, RZ, R3, P0 ;  /* 0x000000ffff037224 */ /* 0x010fca00000e0603 */
[----:B------:R-:W-:Y:S04]  /*149a0*/  LDGSTS.E.BYPASS.LTC128B.128 [R22+0x400], desc[UR46][R2.64], !P5 ;  /* 0x0040000002167fae */ /* 0x000fe8000e901d6e */
[----:B------:R-:W-:Y:S04]  /*149b0*/  LDGSTS.E.BYPASS.LTC128B.128 [R22+0x3400], desc[UR46][R2.64+0x80], !P4 ;  /* 0x0340008002167fae */ /* 0x000fe8000e101d6e */
[----:B------:R-:W-:Y:S04]  /*149c0*/  LDGSTS.E.BYPASS.LTC128B.128 [R22+0x6400], desc[UR46][R2.64+0x100], !P3 ;  /* 0x0640010002167fae */ /* 0x000fe8000d901d6e */
[----:B------:R2:W-:Y:S01]  /*149d0*/  LDGSTS.E.BYPASS.LTC128B.128 [R22+0x9400], desc[UR46][R2.64+0x180], !P1 ;  /* 0x0940018002167fae */ /* 0x0005e2000c901d6e */
[----:B0-----:R-:W-:-:S03]  /*149e0*/  IADD3 R8, P0, R14, R0, RZ ;  /* 0x000000000e087210 */ /* 0x001fc60007f1e0ff */
[----:B------:R-:W0:Y:S02]  /*149f0*/  SHFL.IDX PT, R14, R21, 0x2, 0x181f ;  /* 0x00581f00150e7f89 */ /* 0x000e2400000e0000 */
[----:B------:R-:W-:Y:S02]  /*14a00*/  IMAD.X R9, RZ, RZ, R4, P0 ;  /* 0x000000ffff097224 */ /* 0x000fe400000e0604 */
[----:B------:R-:W3:Y:S04]  /*14a10*/  SHFL.IDX PT, R4, R23, 0x2, 0x181f ;  /* 0x00581f0017047f89 */ /* 0x000ee800000e0000 */
[----:B------:R4:W-:Y:S04]  /*14a20*/  LDGSTS.E.BYPASS.LTC128B.128 [R22+0xc00], desc[UR46][R8.64], !P5 ;  /* 0x00c0000008167fae */ /* 0x0009e8000e901d6e */
[----:B------:R4:W-:Y:S04]  /*14a30*/  LDGSTS.E.BYPASS.LTC128B.128 [R22+0x3c00], desc[UR46][R8.64+0x80], !P4 ;  /* 0x03c0008008167fae */ /* 0x0009e8000e101d6e */
[----:B------:R4:W-:Y:S04]  /*14a40*/  LDGSTS.E.BYPASS.LTC128B.128 [R22+0x6c00], desc[UR46][R8.64+0x100], !P3 ;  /* 0x06c0010008167fae */ /* 0x0009e8000d901d6e */
[----:B------:R4:W-:Y:S01]  /*14a50*/  LDGSTS.E.BYPASS.LTC128B.128 [R22+0x9c00], desc[UR46][R8.64+0x180], !P1 ;  /* 0x09c0018008167fae */ /* 0x0009e2000c901d6e */
[----:B0-----:R-:W-:-:S03]  /*14a60*/  IADD3 R6, P0, R14, R0, RZ ;  /* 0x000000000e067210 */ /* 0x001fc60007f1e0ff */
[----:B------:R-:W-:Y:S04]  /*14a70*/  SHFL.IDX PT, R23, R23, 0x5, 0x181f ;  /* 0x00b81f0017177f89 */ /* 0x000fe800000e0000 */
[----:B------:R-:W0:Y:S01]  /*14a80*/  SHFL.IDX PT, R14, R21, 0x3, 0x181f ;  /* 0x00781f00150e7f89 */ /* 0x000e2200000e0000 */
[----:B---3--:R-:W-:-:S05]  /*14a90*/  IMAD.X R7, RZ, RZ, R4, P0 ;  /* 0x000000ffff077224 */ /* 0x008fca00000e0604 */
[----:B------:R4:W-:Y:S04]  /*14aa0*/  LDGSTS.E.BYPASS.LTC128B.128 [R22+0x1400], desc[UR46][R6.64], !P5 ;  /* 0x0140000006167fae */ /* 0x0009e8000e901d6e */
[----:B------:R4:W-:Y:S04]  /*14ab0*/  LDGSTS.E.BYPASS.LTC128B.128 [R22+0x4400], desc[UR46][R6.64+0x80], !P4 ;  /* 0x0440008006167fae */ /* 0x0009e8000e101d6e */
[----:B------:R4:W-:Y:S04]  /*14ac0*/  LDGSTS.E.BYPASS.LTC128B.128 [R22+0x7400], desc[UR46][R6.64+0x100], !P3 ;  /* 0x0740010006167fae */ /* 0x0009e8000d901d6e */
[----:B------:R4:W-:Y:S01]  /*14ad0*/  LDGSTS.E.BYPASS.LTC128B.128 [R22+0xa400], desc[UR46][R6.64+0x180], !P1 ;  /* 0x0a40018006167fae */ /* 0x0009e2000c901d6e */
[----:B0-----:R-:W-:-:S03]  /*14ae0*/  IADD3 R4, P0, R14, R0, RZ ;  /* 0x000000000e047210 */ /* 0x001fc60007f1e0ff */
[----:B------:R-:W2:Y:S02]  /*14af0*/  SHFL.IDX PT, R14, R21, 0x4, 0x181f ;  /* 0x00981f00150e7f89 */ /* 0x000ea400000e0000 */
[----:B------:R-:W-:-:S05]  /*14b00*/  IMAD.X R5, RZ, RZ, R5, P0 ;  /* 0x000000ffff057224 */ /* 0x000fca00000e0605 */
[----:B------:R4:W-:Y:S04]  /*14b10*/  LDGSTS.E.BYPASS.LTC128B.128 [R22+0x1c00], desc[UR46][R4.64], !P5 ;  /* 0x01c0000004167fae */ /* 0x0009e8000e901d6e */
[----:B------:R4:W-:Y:S04]  /*14b20*/  LDGSTS.E.BYPASS.LTC128B.128 [R22+0x4c00], desc[UR46][R4.64+0x80], !P4 ;  /* 0x04c0008004167fae */ /* 0x0009e8000e101d6e */
[----:B------:R4:W-:Y:S04]  /*14b30*/  LDGSTS.E.BYPASS.LTC128B.128 [R22+0x7c00], desc[UR46][R4.64+0x100], !P3 ;  /* 0x07c0010004167fae */ /* 0x0009e8000d901d6e */
[----:B------:R4:W-:Y:S01]  /*14b40*/  LDGSTS.E.BYPASS.LTC128B.128 [R22+0xac00], desc[UR46][R4.64+0x180], !P1 ;  /* 0x0ac0018004167fae */ /* 0x0009e2000c901d6e */
[----:B--2---:R-:W-:-:S03]  /*14b50*/  IADD3 R2, P0, R14, R0, RZ ;  /* 0x000000000e027210 */ /* 0x004fc60007f1e0ff */
[----:B------:R4:W0:Y:S02]  /*14b60*/  SHFL.IDX PT, R14, R21, 0x5, 0x181f ;  /* 0x00b81f00150e7f89 */ /* 0x00082400000e0000 */
[----:B------:R-:W-:-:S05]  /*14b70*/  IMAD.X R3, RZ, RZ, R24, P0 ;  /* 0x000000ffff037224 */ /* 0x000fca00000e0618 */
[----:B------:R4:W-:Y:S04]  /*14b80*/  LDGSTS.E.BYPASS.LTC128B.128 [R22+0x2400], desc[UR46][R2.64], !P5 ;  /* 0x0240000002167fae */ /* 0x0009e8000e901d6e */
[----:B------:R4:W-:Y:S04]  /*14b90*/  LDGSTS.E.BYPASS.LTC128B.128 [R22+0x5400], desc[UR46][R2.64+0x80], !P4 ;  /* 0x0540008002167fae */ /* 0x0009e8000e101d6e */
[----:B------:R4:W-:Y:S04]  /*14ba0*/  LDGSTS.E.BYPASS.LTC128B.128 [R22+0x8400], desc[UR46][R2.64+0x100], !P3 ;  /* 0x0840010002167fae */ /* 0x0009e8000d901d6e */
[----:B------:R4:W-:Y:S02]  /*14bb0*/  LDGSTS.E.BYPASS.LTC128B.128 [R22+0xb400], desc[UR46][R2.64+0x180], !P1 ;  /* 0x0b40018002167fae */ /* 0x0009e4000c901d6e */
.L_x_2126:
[----:B0---4-:R-:W-:-:S05]  /*14bc0*/  IADD3 R2, P0, R14, R0, RZ ;  /* 0x000000000e027210 */ /* 0x011fca0007f1e0ff */
        /* <DEDUP_REMOVED lines=10> */
.L_x_2024:
        /* <DEDUP_REMOVED lines=11> */
.L_x_2025:
[----:B------:R0:W-:Y:S01]  /*14d20*/  SYNCS.ARRIVE.TRANS64.A1T0 RZ, [R10+URZ+0x22850], RZ ;  /* 0x022850ff0aff79a7 */ /* 0x0001e2000810003f */
[----:B------:R-:W-:Y:S05]  /*14d30*/  @P2 BRA `(.L_x_2026) ;  /* 0xfffffff0009c2947 */ /* 0x000fea000383ffff */
[----:B------:R-:W-:Y:S05]  /*14d40*/  BSYNC B0 ;  /* 0x0000000000007941 */ /* 0x000fea0003800000 */
.L_x_2013:
[----:B------:R-:W2:Y:S01]  /*14d50*/  S2R R2, SR_TID.X ;  /* 0x0000000000027919 */ /* 0x000ea20000002100 */
[----:B------:R-:W-:Y:S01]  /*14d60*/  VIADD R18, R18, 0x1 ;  /* 0x0000000112127836 */ /* 0x000fe20000000000 */
[----:B------:R-:W-:Y:S04]  /*14d70*/  BSSY B0, `(.L_x_2027) ;  /* 0x0000013000007945 */ /* 0x000fe80003800000 */
[----:B------:R-:W-:-:S04]  /*14d80*/  ISETP.NE.AND P0, PT, R18, 0x2, PT ;  /* 0x000000021200780c */ /* 0x000fc80003f05270 */
[----:B------:R-:W-:Y:S02]  /*14d90*/  SEL R18, R18, RZ, P0 ;  /* 0x000000ff12127207 */ /* 0x000fe40000000000 */
[----:B------:R-:W-:Y:S02]  /*14da0*/  SEL R0, RZ, 0x1, P0 ;  /* 0x00000001ff007807 */ /* 0x000fe40000000000 */
[----:B--2---:R-:W-:-:S04]  /*14db0*/  LOP3.LUT R2, R2, 0x7f, RZ, 0xc0, !PT ;  /* 0x0000007f02027812 */ /* 0x004fc800078ec0ff */
[----:B------:R-:W-:-:S13]  /*14dc0*/  ISETP.NE.AND P0, PT, R2, RZ, PT ;  /* 0x000000ff0200720c */ /* 0x000fda0003f05270 */
[----:B------:R-:W-:Y:S05]  /*14dd0*/  @P0 BRA `(.L_x_2028) ;  /* 0x0000000000300947 */ /* 0x000fea0003800000 */
[----:B------:R-:W2:Y:S01]  /*14de0*/  S2R R7, SR_LANEID ;  /* 0x0000000000077919 */ /* 0x000ea20000000000 */
[----:B------:R-:W-:Y:S01]  /*14df0*/  VOTEU.ANY UR4, UPT, PT ;  /* 0x0000000000047886 */ /* 0x000fe200038e0100 */
[----:B------:R-:W3:Y:S01]  /*14e00*/  LDC.64 R2, c[0x0][0xc80] ;  /* 0x00032000ff027b82 */ /* 0x000ee20000000a00 */
[----:B------:R-:W2:Y:S08]  /*14e10*/  FLO.U32 R4, UR4 ;  /* 0x0000000400047d00 */ /* 0x000eb000080e0000 */
[----:B------:R-:W3:Y:S01]  /*14e20*/  POPC R5, UR4 ;  /* 0x0000000400057d09 */ /* 0x000ee20008000000 */
[----:B--2---:R-:W-:-:S13]  /*14e30*/  ISETP.EQ.U32.AND P1, PT, R4, R7, PT ;  /* 0x000000070400720c */ /* 0x004fda0003f22070 */
[----:B---3--:R-:W2:Y:S01]  /*14e40*/  @P1 ATOMG.E.ADD.STRONG.GPU PT, R3, desc[UR46][R2.64], R5 ;  /* 0x00000005020319a8 */ /* 0x008ea200081ee1ee */
[----:B------:R-:W3:Y:S02]  /*14e50*/  S2R R6, SR_LTMASK ;  /* 0x0000000000067919 */ /* 0x000ee40000003900 */
[----:B---3--:R-:W-:-:S04]  /*14e60*/  LOP3.LUT R6, R6, UR4, RZ, 0xc0, !PT ;  /* 0x0000000406067c12 */ /* 0x008fc8000f8ec0ff */
[----:B------:R-:W3:Y:S01]  /*14e70*/  POPC R31, R6 ;  /* 0x00000006001f7309 */ /* 0x000ee20000000000 */
[----:B--2---:R-:W3:Y:S02]  /*14e80*/  SHFL.IDX PT, R4, R3, R4, 0x1f ;  /* 0x00001f0403047589 */ /* 0x004ee400000e0000 */
[----:B---3--:R-:W-:-:S07]  /*14e90*/  IADD3 R31, R4, UR50, R31 ;  /* 0x00000032041f7c10 */ /* 0x008fce000fffe01f */
.L_x_2028:
[----:B------:R-:W-:Y:S05]  /*14ea0*/  BSYNC B0 ;  /* 0x0000000000007941 */ /* 0x000fea0003800000 */
.L_x_2027:
[----:B------:R-:W-:-:S07]  /*14eb0*/  LOP3.LUT R25, R25, R0, RZ, 0x3c, !PT ;  /* 0x0000000019197212 */ /* 0x000fce00078e3cff */
.L_x_1988:
[----:B------:R-:W-:Y:S05]  /*14ec0*/  BSYNC B7 ;  /* 0x0000000000077941 */ /* 0x000fea0003800000 */
.L_x_1986:
[----:B------:R-:W-:-:S13]  /*14ed0*/  LOP3.LUT P1, RZ, R16, 0x200, RZ, 0xc0, !PT ;  /* 0x0000020010ff7812 */ /* 0x000fda000782c0ff */
[----:B------:R-:W-:Y:S05]  /*14ee0*/  @!P1 BRA `(.L_x_2029) ;  /* 0x0000000000249947 */ /* 0x000fea0003800000 */
[----:B------:R-:W-:Y:S05]  /*14ef0*/  WARPSYNC.ALL ;  /* 0x0000000000007948 */ /* 0x000fea0003800000 */
[----:B------:R-:W2:Y:S08]  /*14f00*/  S2UR UR5, SR_CgaCtaId ;  /* 0x00000000000579c3 */ /* 0x000eb00000008800 */
[----:B------:R-:W-:Y:S06]  /*14f10*/  BAR.SYNC.DEFER_BLOCKING 0x5, 0x180 ;  /* 0x0146000000007b1d */ /* 0x000fec0000010000 */
[----:B------:R-:W-:-:S02]  /*14f20*/  UMOV UR4, 0x400 ;  /* 0x0000040000047882 */ /* 0x000fc40000000000 */
[----:B--2---:R-:W-:-:S06]  /*14f30*/  ULEA UR4, UR5, UR4, 0x18 ;  /* 0x0000000405047291 */ /* 0x004fcc000f8ec03f */
[----:B------:R-:W-:-:S05]  /*14f40*/  IMAD.U32 R17, RZ, RZ, UR4 ;  /* 0x00000004ff117e24 */ /* 0x000fca000f8e00ff */
[----:B------:R2:W3:Y:S01]  /*14f50*/  LDS R31, [R17+0x228d0] ;  /* 0x0228d000111f7984 */ /* 0x0004e20000000800 */
[----:B------:R-:W-:Y:S06]  /*14f60*/  BAR.ARV 0x4, 0x180 ;  /* 0x0106000000007b1d */ /* 0x000fec0000002000 */
[----:B------:R-:W-:Y:S05]  /*14f70*/  BRA `(.L_x_2030) ;  /* 0x00000000002c7947 */ /* 0x000fea0003800000 */
.L_x_2029:
[----:B------:R-:W-:-:S03]  /*14f80*/  UMOV UR4, 0xffffffff ;  /* 0xffffffff00047882 */ /* 0x000fc60000000000 */
[----:B------:R-:W-:Y:S05]  /*14f90*/  BRA.DIV UR4, `(.L_x_2031) ;  /* 0x0000002e04f87947 */ /* 0x000fea000b800000 */
[----:B------:R2:W3:Y:S02]  /*14fa0*/  SHFL.IDX PT, R14, R31, RZ, 0x1f ;  /* 0x00001fff1f0e7589 */ /* 0x0004e400000e0000 */
.L_x_2129:
[----:B------:R-:W4:Y:S01]  /*14fb0*/  @!P0 S2R R3, SR_CgaCtaId ;  /* 0x0000000000038919 */ /* 0x000f220000008800 */
[----:B------:R-:W-:Y:S05]  /*14fc0*/  WARPSYNC.ALL ;  /* 0x0000000000007948 */ /* 0x000fea0003800000 */
[----:B------:R-:W-:Y:S01]  /*14fd0*/  BAR.SYNC.DEFER_BLOCKING 0x4, 0x180 ;  /* 0x0106000000007b1d */ /* 0x000fe20000010000 */
[----:B------:R-:W-:-:S04]  /*14fe0*/  @!P0 MOV R0, 0x400 ;  /* 0x0000040000008802 */ /* 0x000fc80000000f00 */
[----:B----4-:R-:W-:-:S05]  /*14ff0*/  @!P0 LEA R17, R3, R0, 0x18 ;  /* 0x0000000003118211 */ /* 0x010fca00078ec0ff */
[----:B------:R2:W-:Y:S02]  /*15000*/  @!P0 STS [R17+0x228d0], R31 ;  /* 0x0228d01f11008388 */ /* 0x0005e40000000800 */
[----:B--23--:R-:W-:Y:S01]  /*15010*/  IMAD.MOV.U32 R31, RZ, RZ, R14 ;  /* 0x000000ffff1f7224 */ /* 0x00cfe200078e000e */
[----:B------:R-:W-:Y:S06]  /*15020*/  BAR.ARV 0x5, 0x180 ;  /* 0x0146000000007b1d */ /* 0x000fec0000002000 */
.L_x_2030:
[----:B------:R-:W-:Y:S02]  /*15030*/  ULDC UR4, c[0x0][0xc38] ;  /* 0x00030e0000047ab9 */ /* 0x000fe40000000800 */
[----:B---3--:R-:W-:-:S13]  /*15040*/  ISETP.GE.AND P0, PT, R31, UR4, PT ;  /* 0x000000041f007c0c */ /* 0x008fda000bf06270 */
[----:B------:R-:W-:Y:S05]  /*15050*/  @!P0 BRA `(.L_x_2032) ;  /* 0xffffffc400b48947 */ /* 0x000fea000383ffff */
.L_x_1977:
[----:B------:R-:W3:Y:S01]  /*15060*/  LDL.LU R0, [R1] ;  /* 0x0000000001007983 */ /* 0x000ee20000300800 */
[----:B------:R-:W-:Y:S01]  /*15070*/  BSSY B0, `(.L_x_2033) ;  /* 0x000000b000007945 */ /* 0x000fe20003800000 */
[----:B------:R-:W4:Y:S01]  /*15080*/  S2R R5, SR_CgaCtaId ;  /* 0x0000000000057919 */ /* 0x000f220000008800 */
[----:B---3--:R-:W-:-:S05]  /*15090*/  VIADD R0, R0, 0x1 ;  /* 0x0000000100007836 */ /* 0x008fca0000000000 */
[----:B------:R-:W-:-:S04]  /*150a0*/  LEA.HI R2, R0, R0, RZ, 0x1 ;  /* 0x0000000000027211 */ /* 0x000fc800078f08ff */
[----:B------:R-:W-:Y:S02]  /*150b0*/  LOP3.LUT R3, R2, 0xfffffffe, RZ, 0xc0, !PT ;  /* 0xfffffffe02037812 */ /* 0x000fe400078ec0ff */
[----:B------:R-:W-:-:S03]  /*150c0*/  MOV R2, 0x400 ;  /* 0x0000040000027802 */ /* 0x000fc60000000f00 */
[----:B------:R-:W-:Y:S01]  /*150d0*/  IMAD.IADD R0, R0, 0x1, -R3 ;  /* 0x0000000100007824 */ /* 0x000fe200078e0a03 */
[----:B----4-:R-:W-:-:S04]  /*150e0*/  LEA R5, R5, R2, 0x18 ;  /* 0x0000000205057211 */ /* 0x010fc800078ec0ff */
[----:B------:R-:W-:-:S04]  /*150f0*/  SHF.L.U32 R0, R0, 0x1f, RZ ;  /* 0x0000001f00007819 */ /* 0x000fc800000006ff */
[----:B------:R-:W3:Y:S02]  /*15100*/  SYNCS.PHASECHK.TRANS64.TRYWAIT P0, [R5+URZ+0x22820], R0 ;  /* 0x02282000050075a7 */ /* 0x000ee4000800017f */
[----:B---3--:R-:W-:Y:S05]  /*15110*/  @!P0 BRA `(.L_x_2034) ;  /* 0x0000002c00c08947 */ /* 0x008fea0003800000 */
.L_x_2130:
[----:B------:R-:W-:Y:S05]  /*15120*/  BSYNC B0 ;  /* 0x0000000000007941 */ /* 0x000fea0003800000 */
.L_x_2033:
[----:B------:R-:W-:-:S03]  /*15130*/  UMOV UR4, 0xffffffff ;  /* 0xffffffff00047882 */ /* 0x000fc60000000000 */
[----:B------:R-:W-:Y:S05]  /*15140*/  BRA.DIV UR4, `(.L_x_2035) ;  /* 0x0000002e04c87947 */ /* 0x000fea000b800000 */
[----:B---3--:R-:W3:Y:S02]  /*15150*/  S2R R0, SR_TID.X ;  /* 0x0000000000007919 */ /* 0x008ee40000002100 */
[----:B---3--:R-:W-:-:S04]  /*15160*/  SHF.R.U32.HI R0, RZ, 0x5, R0 ;  /* 0x00000005ff007819 */ /* 0x008fc80000011600 */
[----:B------:R-:W-:-:S05]  /*15170*/  LOP3.LUT R0, R0, 0x3, RZ, 0xc0, !PT ;  /* 0x0000000300007812 */ /* 0x000fca00078ec0ff */
[----:B------:R3:W4:Y:S02]  /*15180*/  SHFL.IDX PT, R14, R0, RZ, 0x1f ;  /* 0x00001fff000e7589 */ /* 0x00072400000e0000 */
.L_x_2133:
[----:B----4-:R-:W-:Y:S01]  /*15190*/  ISETP.NE.AND P0, PT, R14, RZ, PT ;  /* 0x000000ff0e00720c */ /* 0x010fe20003f05270 */
[----:B------:R-:W-:-:S12]  /*151a0*/  BSSY B0, `(.L_x_2036) ;  /* 0x0000024000007945 */ /* 0x000fd80003800000 */
[----:B------:R-:W-:Y:S05]  /*151b0*/  @P0 BRA `(.L_x_2037) ;  /* 0x0000000000880947 */ /* 0x000fea0003800000 */
[----:B------:R-:W-:-:S03]  /*151c0*/  UMOV UR4, 0xffffffff ;  /* 0xffffffff00047882 */ /* 0x000fc60000000000 */
[----:B------:R-:W-:Y:S05]  /*151d0*/  BRA.DIV UR4, `(.L_x_2038) ;  /* 0x0000002e04d87947 */ /* 0x000fea000b800000 */
[----:B------:R-:W-:-:S13]  /*151e0*/  ELECT P6, URZ, PT ;  /* 0x00000000003f782f */ /* 0x000fda00038c0000 */
.L_x_2136:
[----:B------:R-:W-:Y:S05]  /*151f0*/  @!P6 BRA `(.L_x_2037) ;  /* 0x000000000078e947 */ /* 0x000fea0003800000 */
[----:B------:R-:W-:-:S06]  /*15200*/  ULOP3.LUT UR4, UR39, 0x2, URZ, 0xfc, !UPT ;  /* 0x0000000227047892 */ /* 0x000fcc000f8efc3f */
[----:B---3--:R-:W-:-:S05]  /*15210*/  IMAD.U32 R0, RZ, RZ, UR4 ;  /* 0x00000004ff007e24 */ /* 0x008fca000f8e00ff */
[----:B------:R-:W-:-:S13]  /*15220*/  ISETP.NE.AND P0, PT, R0, 0x3, PT ;  /* 0x000000030000780c */ /* 0x000fda0003f05270 */
[----:B------:R-:W-:Y:S05]  /*15230*/  @!P0 BRA `(.L_x_2039) ;  /* 0x0000000000048947 */ /* 0x000fea0003800000 */
[----:B------:R-:W-:Y:S01]  /*15240*/  BPT.TRAP 0x1 ;  /* 0x000000040000795c */ /* 0x000fe20000300000 */
.L_x_2039:
[C---:B------:R-:W-:Y:S01]  /*15250*/  IMAD R3, R18.reuse, 0x8, R5 ;  /* 0x0000000812037824 */ /* 0x040fe200078e0205 */
[----:B------:R-:W-:Y:S01]  /*15260*/  SHF.L.U32 R2, R25, 0x1f, RZ ;  /* 0x0000001f19027819 */ /* 0x000fe200000006ff */
[----:B------:R-:W-:-:S03]  /*15270*/  VIADD R18, R18, 0x1 ;  /* 0x0000000112127836 */ /* 0x000fc60000000000 */
[----:B------:R-:W3:Y:S02]  /*15280*/  SYNCS.PHASECHK.TRANS64.TRYWAIT P1, [R3+URZ+0x22840], R2 ;  /* 0x02284002030075a7 */ /* 0x000ee4000802017f */
[----:B------:R-:W-:-:S04]  /*15290*/  ISETP.NE.AND P2, PT, R18, 0x2, PT ;  /* 0x000000021200780c */ /* 0x000fc80003f45270 */
[----:B------:R-:W-:Y:S01]  /*152a0*/  SEL R0, RZ, 0x1, P2 ;  /* 0x00000001ff007807 */ /* 0x000fe20001000000 */
[----:B---3--:R-:W-:Y:S08]  /*152b0*/  @!P1 BRA `(.L_x_2040) ;  /* 0x0000002c00c09947 */ /* 0x008ff00003800000 */
.L_x_2137:
[----:B------:R-:W-:Y:S02]  /*152c0*/  SEL R18, R18, RZ, P2 ;  /* 0x000000ff12127207 */ /* 0x000fe40001000000 */
[----:B------:R-:W-:Y:S01]  /*152d0*/  LOP3.LUT R0, R25, R0, RZ, 0x3c, !PT ;  /* 0x0000000019007212 */ /* 0x000fe200078e3cff */
[----:B------:R-:W-:Y:S06]  /*152e0*/  @!P0 BRA `(.L_x_2041) ;  /* 0x0000000000048947 */ /* 0x000fec0003800000 */
[----:B------:R-:W-:Y:S01]  /*152f0*/  BPT.TRAP 0x1 ;  /* 0x000000040000795c */ /* 0x000fe20000300000 */
.L_x_2041:
[----:B------:R-:W-:Y:S01]  /*15300*/  IMAD R5, R18, 0x8, R5 ;  /* 0x0000000812057824 */ /* 0x000fe200078e0205 */
[----:B------:R-:W-:-:S04]  /*15310*/  SHF.L.U32 R0, R0, 0x1f, RZ ;  /* 0x0000001f00007819 */ /* 0x000fc800000006ff */
[----:B------:R-:W4:Y:S02]  /*15320*/  SYNCS.PHASECHK.TRANS64.TRYWAIT P1, [R5+URZ+0x22840], R0 ;  /* 0x02284000050075a7 */ /* 0x000f24000802017f */
[----:B----4-:R-:W-:Y:S05]  /*15330*/  @!P1 BRA `(.L_x_2042) ;  /* 0x0000002c00b49947 */ /* 0x010fea0003800000 */
.L_x_2138:
[----:B------:R-:W-:Y:S05]  /*15340*/  @!P0 BRA `(.L_x_2043) ;  /* 0x0000000000048947 */ /* 0x000fea0003800000 */
[----:B------:R-:W-:Y:S01]  /*15350*/  BPT.TRAP 0x1 ;  /* 0x000000040000795c */ /* 0x000fe20000300000 */
.L_x_2043:
[----:B------:R-:W0:Y:S02]  /*15360*/  SYNCS.PHASECHK.TRANS64.TRYWAIT P1, [R3+URZ+0x22860], R2 ;  /* 0x02286002030075a7 */ /* 0x000e24000802017f */
[----:B0-----:R-:W-:Y:S05]  /*15370*/  @!P1 BRA `(.L_x_2044) ;  /* 0x0000002c00b89947 */ /* 0x001fea0003800000 */
.L_x_2139:
[----:B------:R-:W-:Y:S05]  /*15380*/  @!P0 BRA `(.L_x_2045) ;  /* 0x0000000000048947 */ /* 0x000fea0003800000 */
[----:B------:R-:W-:Y:S01]  /*15390*/  BPT.TRAP 0x1 ;  /* 0x000000040000795c */ /* 0x000fe20000300000 */
.L_x_2045:
[----:B------:R0:W0:Y:S02]  /*153a0*/  SYNCS.PHASECHK.TRANS64.TRYWAIT P0, [R5+URZ+0x22860], R0 ;  /* 0x02286000050075a7 */ /* 0x000024000800017f */
[----:B0-----:R-:W-:Y:S05]  /*153b0*/  @!P0 NANOSLEEP.SYNCS 0x989680 ;  /* 0x009896800000895d */ /* 0x001fea0003900000 */
[----:B------:R-:W0:Y:S02]  /*153c0*/  @!P0 SYNCS.PHASECHK.TRANS64 P0, [R5+URZ+0x22860], R0 ;  /* 0x02286000050085a7 */ /* 0x000e24000800007f */
[----:B0-----:R-:W-:Y:S05]  /*153d0*/  @!P0 BRA `(.L_x_2045) ;  /* 0xfffffffc00f08947 */ /* 0x001fea000383ffff */
.L_x_2037:
[----:B------:R-:W-:Y:S05]  /*153e0*/  BSYNC B0 ;  /* 0x0000000000007941 */ /* 0x000fea0003800000 */
.L_x_2036:
[----:B------:R-:W-:Y:S05]  /*153f0*/  EXIT ;  /* 0x000000000000794d */ /* 0x000fea0003800000 */
.L_x_1882:
[----:B0-----:R0:W1:Y:S02]  /*15400*/  SYNCS.PHASECHK.TRANS64.TRYWAIT P0, [R6+URZ+0x22800], R3 ;  /* 0x02280003060075a7 */ /* 0x001064000800017f */
[----:B-1----:R-:W-:Y:S05]  /*15410*/  @!P0 NANOSLEEP.SYNCS 0x989680 ;  /* 0x009896800000895d */ /* 0x002fea0003900000 */
[----:B------:R-:W1:Y:S02]  /*15420*/  @!P0 SYNCS.PHASECHK.TRANS64 P0, [R6+URZ+0x22800], R3 ;  /* 0x02280003060085a7 */ /* 0x000e64000800007f */
[----:B-1----:R-:W-:Y:S05]  /*15430*/  @!P0 BRA `(.L_x_1882) ;  /* 0xfffffffc00f08947 */ /* 0x002fea000383ffff */
[----:B------:R-:W-:Y:S05]  /*15440*/  BRA `(.L_x_2046) ;  /* 0xfffffec400f47947 */ /* 0x000fea000383ffff */
.L_x_1886:
[----:B--2---:R-:W-:-:S04]  /*15450*/  IMAD.U32 R0, RZ, RZ, UR24 ;  /* 0x00000018ff007e24 */ /* 0x004fc8000f8e00ff */
[----:B------:R2:W3:Y:S03]  /*15460*/  SYNCS.PHASECHK.TRANS64.TRYWAIT P1, [R0+URZ+0x22830], R9 ;  /* 0x02283009000075a7 */ /* 0x0004e6000802017f */
[----:B---3--:R-:W-:Y:S05]  /*15470*/  @!P1 NANOSLEEP.SYNCS 0x989680 ;  /* 0x009896800000995d */ /* 0x008fea0003900000 */
[----:B------:R-:W3:Y:S02]  /*15480*/  @!P1 SYNCS.PHASECHK.TRANS64 P1, [R0+URZ+0x22830], R9 ;  /* 0x02283009000095a7 */ /* 0x000ee4000802007f */
[----:B---3--:R-:W-:Y:S05]  /*15490*/  @!P1 BRA `(.L_x_1886) ;  /* 0xfffffffc00ec9947 */ /* 0x008fea000383ffff */
[----:B------:R-:W-:Y:S05]  /*154a0*/  BRA `(.L_x_1885) ;  /* 0xfffffec8001c7947 */ /* 0x000fea000383ffff */
.L_x_1899:
[----:B-1----:R-:W-:-:S04]  /*154b0*/  IMAD.U32 R10, RZ, RZ, UR24 ;  /* 0x00000018ff0a7e24 */ /* 0x002fc8000f8e00ff */
[----:B------:R1:W2:Y:S03]  /*154c0*/  SYNCS.PHASECHK.TRANS64.TRYWAIT P1, [R10+URZ+0x22850], R9 ;  /* 0x022850090a0075a7 */ /* 0x0002a6000802017f */
[----:B--2---:R-:W-:Y:S05]  /*154d0*/  @!P1 NANOSLEEP.SYNCS 0x989680 ;  /* 0x009896800000995d */ /* 0x004fea0003900000 */
[----:B------:R-:W2:Y:S02]  /*154e0*/  @!P1 SYNCS.PHASECHK.TRANS64 P1, [R10+URZ+0x22850], R9 ;  /* 0x022850090a0095a7 */ /* 0x000ea4000802007f */
[----:B--2---:R-:W-:Y:S05]  /*154f0*/  @!P1 BRA `(.L_x_1899) ;  /* 0xfffffffc00ec9947 */ /* 0x004fea000383ffff */
[----:B------:R-:W-:Y:S05]  /*15500*/  BRA `(.L_x_1898) ;  /* 0xfffffef000507947 */ /* 0x000fea000383ffff */
.L_x_1908:
[----:B-1----:R-:W-:-:S04]  /*15510*/  IMAD.U32 R4, RZ, RZ, UR24 ;  /* 0x00000018ff047e24 */ /* 0x002fc8000f8e00ff */
[----:B------:R1:W2:Y:S03]  /*15520*/  SYNCS.PHASECHK.TRANS64.TRYWAIT P1, [R4+URZ+0x22830], R7 ;  /* 0x02283007040075a7 */ /* 0x0002a6000802017f */
[----:B--2---:R-:W-:Y:S05]  /*15530*/  @!P1 NANOSLEEP.SYNCS 0x989680 ;  /* 0x009896800000995d */ /* 0x004fea0003900000 */
[----:B------:R-:W2:Y:S02]  /*15540*/  @!P1 SYNCS.PHASECHK.TRANS64 P1, [R4+URZ+0x22830], R7 ;  /* 0x02283007040095a7 */ /* 0x000ea4000802007f */
[----:B--2---:R-:W-:Y:S05]  /*15550*/  @!P1 BRA `(.L_x_1908) ;  /* 0xfffffffc00ec9947 */ /* 0x004fea000383ffff */
[----:B------:R-:W-:Y:S05]  /*15560*/  BRA `(.L_x_1907) ;  /* 0xfffffef800007947 */ /* 0x000fea000383ffff */
.L_x_1921:
[----:B-1----:R-:W-:-:S04]  /*15570*/  IMAD.U32 R10, RZ, RZ, UR24 ;  /* 0x00000018ff0a7e24 */ /* 0x002fc8000f8e00ff */
[----:B------:R1:W3:Y:S03]  /*15580*/  SYNCS.PHASECHK.TRANS64.TRYWAIT P1, [R10+URZ+0x22850], R7 ;  /* 0x022850070a0075a7 */ /* 0x0002e6000802017f */
[----:B---3--:R-:W-:Y:S05]  /*15590*/  @!P1 NANOSLEEP.SYNCS 0x989680 ;  /* 0x009896800000995d */ /* 0x008fea0003900000 */
[----:B------:R-:W3:Y:S02]  /*155a0*/  @!P1 SYNCS.PHASECHK.TRANS64 P1, [R10+URZ+0x22850], R7 ;  /* 0x022850070a0095a7 */ /* 0x000ee4000802007f */
[----:B---3--:R-:W-:Y:S05]  /*155b0*/  @!P1 BRA `(.L_x_1921) ;  /* 0xfffffffc00ec9947 */ /* 0x008fea000383ffff */
[----:B------:R-:W-:Y:S05]  /*155c0*/  BRA `(.L_x_1920) ;  /* 0xffffff2800547947 */ /* 0x000fea000383ffff */
.L_x_1931:
[----:B-12---:R-:W-:-:S04]  /*155d0*/  IMAD.U32 R3, RZ, RZ, UR27 ;  /* 0x0000001bff037e24 */ /* 0x006fc8000f8e00ff */
[----:B------:R1:W2:Y:S03]  /*155e0*/  SYNCS.PHASECHK.TRANS64.TRYWAIT P2, [R3+URZ+0x22830], R6 ;  /* 0x02283006030075a7 */ /* 0x0002a6000804017f */
[----:B--2---:R-:W-:Y:S05]  /*155f0*/  @!P2 NANOSLEEP.SYNCS 0x989680 ;  /* 0x009896800000a95d */ /* 0x004fea0003900000 */
[----:B------:R-:W2:Y:S02]  /*15600*/  @!P2 SYNCS.PHASECHK.TRANS64 P2, [R3+URZ+0x22830], R6 ;  /* 0x022830060300a5a7 */ /* 0x000ea4000804007f */
[----:B--2---:R-:W-:Y:S05]  /*15610*/  @!P2 BRA `(.L_x_1931) ;  /* 0xfffffffc00eca947 */ /* 0x004fea000383ffff */
[----:B------:R-:W-:Y:S05]  /*15620*/  BRA `(.L_x_1930) ;  /* 0xffffff3000047947 */ /* 0x000fea000383ffff */
.L_x_1936:
[----:B-1----:R-:W-:-:S04]  /*15630*/  IMAD.U32 R9, RZ, RZ, UR27 ;  /* 0x0000001bff097e24 */ /* 0x002fc8000f8e00ff */
[----:B------:R1:W2:Y:S03]  /*15640*/  SYNCS.PHASECHK.TRANS64.TRYWAIT P2, [R9+URZ+0x22850], R6 ;  /* 0x02285006090075a7 */ /* 0x0002a6000804017f */
[----:B--2---:R-:W-:Y:S05]  /*15650*/  @!P2 NANOSLEEP.SYNCS 0x989680 ;  /* 0x009896800000a95d */ /* 0x004fea0003900000 */
[----:B------:R-:W2:Y:S02]  /*15660*/  @!P2 SYNCS.PHASECHK.TRANS64 P2, [R9+URZ+0x22850], R6 ;  /* 0x022850060900a5a7 */ /* 0x000ea4000804007f */
[----:B--2---:R-:W-:Y:S05]  /*15670*/  @!P2 BRA `(.L_x_1936) ;  /* 0xfffffffc00eca947 */ /* 0x004fea000383ffff */
[----:B------:R-:W-:Y:S05]  /*15680*/  BRA `(.L_x_1935) ;  /* 0xffffff4c00a87947 */ /* 0x000fea000383ffff */
.L_x_1943:
[----:B-1----:R-:W-:-:S04]  /*15690*/  IMAD.U32 R4, RZ, RZ, UR25 ;  /* 0x00000019ff047e24 */ /* 0x002fc8000f8e00ff */
[----:B------:R1:W3:Y:S03]  /*156a0*/  SYNCS.PHASECHK.TRANS64.TRYWAIT P1, [R4+URZ+0x22830], R7 ;  /* 0x02283007040075a7 */ /* 0x0002e6000802017f */
[----:B---3--:R-:W-:Y:S05]  /*156b0*/  @!P1 NANOSLEEP.SYNCS 0x989680 ;  /* 0x009896800000995d */ /* 0x008fea0003900000 */
[----:B------:R-:W3:Y:S02]  /*156c0*/  @!P1 SYNCS.PHASECHK.TRANS64 P1, [R4+URZ+0x22830], R7 ;  /* 0x02283007040095a7 */ /* 0x000ee4000802007f */
[----:B---3--:R-:W-:Y:S05]  /*156d0*/  @!P1 BRA `(.L_x_1943) ;  /* 0xfffffffc00ec9947 */ /* 0x008fea000383ffff */
[----:B------:R-:W-:Y:S05]  /*156e0*/  BRA `(.L_x_1942) ;  /* 0xffffff5000bc7947 */ /* 0x000fea000383ffff */
.L_x_1956:
[----:B-1----:R-:W-:-:S04]  /*156f0*/  IMAD.U32 R10, RZ, RZ, UR25 ;  /* 0x00000019ff0a7e24 */ /* 0x002fc8000f8e00ff */
[----:B------:R1:W2:Y:S03]  /*15700*/  SYNCS.PHASECHK.TRANS64.TRYWAIT P1, [R10+URZ+0x22850], R7 ;  /* 0x022850070a0075a7 */ /* 0x0002a6000802017f */
[----:B--2---:R-:W-:Y:S05]  /*15710*/  @!P1 NANOSLEEP.SYNCS 0x989680 ;  /* 0x009896800000995d */ /* 0x004fea0003900000 */
[----:B------:R-:W2:Y:S02]  /*15720*/  @!P1 SYNCS.PHASECHK.TRANS64 P1, [R10+URZ+0x22850], R7 ;  /* 0x022850070a0095a7 */ /* 0x000ea4000802007f */
[----:B--2---:R-:W-:Y:S05]  /*15730*/  @!P1 BRA `(.L_x_1956) ;  /* 0xfffffffc00ec9947 */ /* 0x004fea000383ffff */
[----:B------:R-:W-:Y:S05]  /*15740*/  BRA `(.L_x_1955) ;  /* 0xffffff8400087947 */ /* 0x000fea000383ffff */
.L_x_1994:
[----:B------:R-:W2:Y:S01]  /*15750*/  S2R R20, SR_TID.X ;  /* 0x0000000000147919 */ /* 0x000ea20000002100 */
[----:B------:R-:W-:Y:S02]  /*15760*/  IMAD.MOV.U32 R12, RZ, RZ, RZ ;  /* 0x000000ffff0c7224 */ /* 0x000fe400078e00ff */
[----:B------:R-:W-:Y:S02]  /*15770*/  IMAD.MOV.U32 R11, RZ, RZ, 0x1f ;  /* 0x0000001fff0b7424 */ /* 0x000fe400078e00ff */
[----:B------:R-:W-:Y:S01]  /*15780*/  IMAD.MOV.U32 R15, RZ, RZ, -0x1 ;  /* 0xffffffffff0f7424 */ /* 0x000fe200078e00ff */
[----:B--2---:R-:W-:-:S04]  /*15790*/  SHF.R.U32.HI R20, RZ, 0x5, R20 ;  /* 0x00000005ff147819 */ /* 0x004fc80000011614 */
[----:B------:R-:W-:-:S05]  /*157a0*/  LOP3.LUT R20, R20, 0x3, RZ, 0xc0, !PT ;  /* 0x0000000314147812 */ /* 0x000fca00078ec0ff */
[----:B------:R-:W-:-:S07]  /*157b0*/  IMAD.MOV.U32 R13, RZ, RZ, R20 ;  /* 0x000000ffff0d7224 */ /* 0x000fce00078e0014 */
[----:B01---5:R-:W-:Y:S05]  /*157c0*/  WARPSYNC.COLLECTIVE R15, `(.L_x_2047) ;  /* 0x000000000f087348 */ /* 0x023fea0003c00000 */
[----:B------:R2:W3:Y:S02]  /*157d0*/  SHFL.IDX P6, R14, R13, R12, R11 ;  /* 0x0000000c0d0e7389 */ /* 0x0004e400000c000b */
[----:B0123-5:R-:W-:Y:S01]  /*157e0*/  ENDCOLLECTIVE ;  /* 0x000000000000791b */ /* 0x02ffe20003800000 */
.L_x_2047:
[----:B------:R-:W-:Y:S05]  /*157f0*/  BRA `(.L_x_2048) ;  /* 0xffffffcc00387947 */ /* 0x000fea000383ffff */
.L_x_1997:
[----:B0-----:R0:W1:Y:S02]  /*15800*/  SYNCS.PHASECHK.TRANS64.TRYWAIT P0, [R22+URZ+0x22840], R3 ;  /* 0x02284003160075a7 */ /* 0x001064000800017f */
[----:B-1----:R-:W-:Y:S05]  /*15810*/  @!P0 NANOSLEEP.SYNCS 0x989680 ;  /* 0x009896800000895d */ /* 0x002fea0003900000 */
[----:B------:R-:W1:Y:S02]  /*15820*/  @!P0 SYNCS.PHASECHK.TRANS64 P0, [R22+URZ+0x22840], R3 ;  /* 0x02284003160085a7 */ /* 0x000e64000800007f */
[----:B-1----:R-:W-:Y:S05]  /*15830*/  @!P0 BRA `(.L_x_1997) ;  /* 0xfffffffc00f08947 */ /* 0x002fea000383ffff */
[----:B------:R-:W-:Y:S05]  /*15840*/  BRA `(.L_x_2049) ;  /* 0xffffffcc00e07947 */ /* 0x000fea000383ffff */
.L_x_1998:
        /* <DEDUP_REMOVED lines=8> */
.L_x_2051:
[----:B------:R-:W-:Y:S05]  /*158d0*/  BSYNC B0 ;  /* 0x0000000000007941 */ /* 0x000fea0003800000 */
.L_x_2050:
        /* <DEDUP_REMOVED lines=9> */
.L_x_2052:
[----:B------:R-:W-:Y:S02]  /*15970*/  IMAD.MOV.U32 R13, RZ, RZ, R5 ;  /* 0x000000ffff0d7224 */ /* 0x000fe400078e0005 */
[----:B------:R-:W-:Y:S01]  /*15980*/  IMAD.MOV.U32 R12, RZ, RZ, 0x1 ;  /* 0x00000001ff0c7424 */ /* 0x000fe200078e00ff */
[----:B------:R-:W-:-:S05]  /*15990*/  @P0 LEA R14, P1, R8, R14, 0x1 ;  /* 0x0000000e080e0211 */ /* 0x000fca00078208ff */
[----:B------:R-:W-:Y:S02]  /*159a0*/  @P0 IMAD.X R3, RZ, RZ, R2, P1 ;  /* 0x000000ffff030224 */ /* 0x000fe400008e0602 */
[----:B------:R-:W-:-:S07]  /*159b0*/  @P0 IMAD.MOV.U32 R2, RZ, RZ, R14 ;  /* 0x000000ffff020224 */ /* 0x000fce00078e000e */
[----:B------:R-:W-:Y:S05]  /*159c0*/  WARPSYNC.COLLECTIVE R15, `(.L_x_2053) ;  /* 0x000000000f087348 */ /* 0x000fea0003c00000 */
[----:B------:R0:W1:Y:S02]  /*159d0*/  SHFL.IDX P6, R14, R13, R12, R11 ;  /* 0x0000000c0d0e7389 */ /* 0x00006400000c000b */
[----:B01----:R-:W-:Y:S01]  /*159e0*/  ENDCOLLECTIVE ;  /* 0x000000000000791b */ /* 0x003fe20003800000 */
.L_x_2053:
[----:B------:R-:W-:Y:S01]  /*159f0*/  @!PT LDS RZ, [RZ] ;  /* 0x00000000fffff984 */ /* 0x000fe20000000800 */
[----:B------:R-:W-:Y:S01]  /*15a00*/  @!PT LDS RZ, [RZ] ;  /* 0x00000000fffff984 */ /* 0x000fe20000000800 */
[----:B------:R-:W-:Y:S01]  /*15a10*/  @!PT LDS RZ, [RZ] ;  /* 0x00000000fffff984 */ /* 0x000fe20000000800 */
[----:B------:R0:W-:Y:S01]  /*15a20*/  @P0 LDGSTS.E.BYPASS.LTC128B.128 [R7+0x1c400], desc[UR46][R2.64], !P2 ;  /* 0x1c40000002070fae */ /* 0x0001e2000d101d6e */
[----:B------:R-:W-:Y:S01]  /*15a30*/  ISETP.GE.AND P0, PT, R23, 0x11, PT ;  /* 0x000000111700780c */ /* 0x000fe20003f06270 */
[----:B------:R-:W-:-:S12]  /*15a40*/  IMAD.MOV.U32 R13, RZ, RZ, R4 ;  /* 0x000000ffff0d7224 */ /* 0x000fd800078e0004 */
[----:B------:R-:W-:Y:S02]  /*15a50*/  @P0 IMAD R9, R0, 0x2, R17 ;  /* 0x0000000200090824 */ /* 0x000fe400078e0211 */
[----:B0-----:R-:W-:-:S07]  /*15a60*/  IMAD.MOV.U32 R6, RZ, RZ, R14 ;  /* 0x000000ffff067224 */ /* 0x001fce00078e000e */
[----:B------:R-:W-:Y:S05]  /*15a70*/  WARPSYNC.COLLECTIVE R15, `(.L_x_2054) ;  /* 0x000000000f087348 */ /* 0x000fea0003c00000 */
[----:B------:R0:W1:Y:S02]  /*15a80*/  SHFL.IDX P6, R14, R13, R12, R11 ;  /* 0x0000000c0d0e7389 */ /* 0x00006400000c000b */
[----:B01----:R-:W-:Y:S01]  /*15a90*/  ENDCOLLECTIVE ;  /* 0x000000000000791b */ /* 0x003fe20003800000 */
.L_x_2054:
[----:B------:R-:W-:Y:S02]  /*15aa0*/  IMAD.MOV.U32 R13, RZ, RZ, R5 ;  /* 0x000000ffff0d7224 */ /* 0x000fe400078e0005 */
[----:B------:R-:W-:Y:S01]  /*15ab0*/  IMAD.MOV.U32 R12, RZ, RZ, 0x2 ;  /* 0x00000002ff0c7424 */ /* 0x000fe200078e00ff */
[----:B------:R-:W-:-:S13]  /*15ac0*/  @P0 LEA R2, P1, R8, R14, 0x1 ;  /* 0x0000000e08020211 */ /* 0x000fda00078208ff */
[----:B------:R-:W-:Y:S05]  /*15ad0*/  WARPSYNC.COLLECTIVE R15, `(.L_x_2055) ;  /* 0x000000000f087348 */ /* 0x000fea0003c00000 */
[----:B------:R0:W1:Y:S02]  /*15ae0*/  SHFL.IDX P6, R14, R13, R12, R11 ;  /* 0x0000000c0d0e7389 */ /* 0x00006400000c000b */
[----:B01----:R-:W-:Y:S01]  /*15af0*/  ENDCOLLECTIVE ;  /* 0x000000000000791b */ /* 0x003fe20003800000 */
.L_x_2055:
[----:B------:R-:W-:-:S05]  /*15b00*/  @P0 IMAD.X R3, RZ, RZ, R6, P1 ;  /* 0x000000ffff030224 */ /* 0x000fca00008e0606 */
        /* <DEDUP_REMOVED lines=11> */
.L_x_2056:
[----:B------:R-:W-:Y:S02]  /*15bc0*/  IMAD.MOV.U32 R13, RZ, RZ, R5 ;  /* 0x000000ffff0d7224 */ /* 0x000fe400078e0005 */
[----:B------:R-:W-:Y:S01]  /*15bd0*/  IMAD.MOV.U32 R12, RZ, RZ, 0x3 ;  /* 0x00000003ff0c7424 */ /* 0x000fe200078e00ff */
[----:B------:R-:W-:-:S13]  /*15be0*/  @P0 LEA R2, P1, R8, R14, 0x1 ;  /* 0x0000000e08020211 */ /* 0x000fda00078208ff */
[----:B------:R-:W-:Y:S05]  /*15bf0*/  WARPSYNC.COLLECTIVE R15, `(.L_x_2057) ;  /* 0x000000000f087348 */ /* 0x000fea0003c00000 */
[----:B------:R0:W1:Y:S02]  /*15c00*/  SHFL.IDX P6, R14, R13, R12, R11 ;  /* 0x0000000c0d0e7389 */ /* 0x00006400000c000b */
[----:B01----:R-:W-:Y:S01]  /*15c10*/  ENDCOLLECTIVE ;  /* 0x000000000000791b */ /* 0x003fe20003800000 */
.L_x_2057:
        /* <DEDUP_REMOVED lines=12> */
.L_x_2058:
[----:B------:R-:W-:Y:S02]  /*15ce0*/  IMAD.MOV.U32 R13, RZ, RZ, R5 ;  /* 0x000000ffff0d7224 */ /* 0x000fe400078e0005 */
[----:B------:R-:W-:Y:S01]  /*15cf0*/  IMAD.MOV.U32 R12, RZ, RZ, 0x4 ;  /* 0x00000004ff0c7424 */ /* 0x000fe200078e00ff */
[----:B------:R-:W-:-:S13]  /*15d00*/  @P0 LEA R2, P1, R8, R14, 0x1 ;  /* 0x0000000e08020211 */ /* 0x000fda00078208ff */
[----:B------:R-:W-:Y:S05]  /*15d10*/  WARPSYNC.COLLECTIVE R15, `(.L_x_2059) ;  /* 0x000000000f087348 */ /* 0x000fea0003c00000 */
[----:B------:R0:W1:Y:S02]  /*15d20*/  SHFL.IDX P6, R14, R13, R12, R11 ;  /* 0x0000000c0d0e7389 */ /* 0x00006400000c000b */
[----:B01----:R-:W-:Y:S01]  /*15d30*/  ENDCOLLECTIVE ;  /* 0x000000000000791b */ /* 0x003fe20003800000 */
.L_x_2059:
        /* <DEDUP_REMOVED lines=12> */
.L_x_2060:
[----:B------:R-:W-:Y:S02]  /*15e00*/  IMAD.MOV.U32 R13, RZ, RZ, R5 ;  /* 0x000000ffff0d7224 */ /* 0x000fe400078e0005 */
[----:B------:R-:W-:Y:S01]  /*15e10*/  IMAD.MOV.U32 R12, RZ, RZ, 0x5 ;  /* 0x00000005ff0c7424 */ /* 0x000fe200078e00ff */
[----:B------:R-:W-:-:S13]  /*15e20*/  @P0 LEA R2, P1, R8, R14, 0x1 ;  /* 0x0000000e08020211 */ /* 0x000fda00078208ff */
[----:B------:R-:W-:Y:S05]  /*15e30*/  WARPSYNC.COLLECTIVE R15, `(.L_x_2061) ;  /* 0x000000000f087348 */ /* 0x000fea0003c00000 */
[----:B------:R0:W1:Y:S02]  /*15e40*/  SHFL.IDX P6, R14, R13, R12, R11 ;  /* 0x0000000c0d0e7389 */ /* 0x00006400000c000b */
[----:B01----:R-:W-:Y:S01]  /*15e50*/  ENDCOLLECTIVE ;  /* 0x000000000000791b */ /* 0x003fe20003800000 */
.L_x_2061:
[----:B------:R-:W-:-:S05]  /*15e60*/  @P0 IMAD.X R3, RZ, RZ, R6, P1 ;  /* 0x000000ffff030224 */ /* 0x000fca00008e0606 */
[----:B------:R-:W-:Y:S01]  /*15e70*/  @!PT LDS RZ, [RZ] ;  /* 0x00000000fffff984 */ /* 0x000fe20000000800 */
[----:B------:R-:W-:Y:S01]  /*15e80*/  @!PT LDS RZ, [RZ] ;  /* 0x00000000fffff984 */ /* 0x000fe20000000800 */
[----:B------:R-:W-:Y:S01]  /*15e90*/  @!PT LDS RZ, [RZ] ;  /* 0x00000000fffff984 */ /* 0x000fe20000000800 */
[----:B------:R0:W-:Y:S01]  /*15ea0*/  @P0 LDGSTS.E.BYPASS.LTC128B.128 [R7+0x1e400], desc[UR46][R2.64], !P2 ;  /* 0x1e40000002070fae */ /* 0x0001e2000d101d6e */
[----:B------:R-:W-:Y:S02]  /*15eb0*/  IMAD.MOV.U32 R13, RZ, RZ, R4 ;  /* 0x000000ffff0d7224 */ /* 0x000fe400078e0004 */
[----:B------:R-:W-:-:S07]  /*15ec0*/  IMAD.MOV.U32 R5, RZ, RZ, R14 ;  /* 0x000000ffff057224 */ /* 0x000fce00078e000e */
[----:B0-----:R-:W-:Y:S05]  /*15ed0*/  WARPSYNC.COLLECTIVE R15, `(.L_x_2062) ;  /* 0x000000000f087348 */ /* 0x001fea0003c00000 */
[----:B------:R1:W2:Y:S02]  /*15ee0*/  SHFL.IDX P6, R14, R13, R12, R11 ;  /* 0x0000000c0d0e7389 */ /* 0x0002a400000c000b */
[----:B012---:R-:W-:Y:S01]  /*15ef0*/  ENDCOLLECTIVE ;  /* 0x000000000000791b */ /* 0x007fe20003800000 */
.L_x_2062:
[----:B------:R-:W-:Y:S05]  /*15f00*/  BRA `(.L_x_2063) ;  /* 0xffffffcc00447947 */ /* 0x000fea000383ffff */
.L_x_2003:
[----:B------:R-:W-:Y:S02]  /*15f10*/  IMAD.MOV.U32 R13, RZ, RZ, R5 ;  /* 0x000000ffff0d7224 */ /* 0x000fe400078e0005 */
[----:B------:R-:W-:Y:S02]  /*15f20*/  IMAD.MOV.U32 R12, RZ, RZ, RZ ;  /* 0x000000ffff0c7224 */ /* 0x000fe400078e00ff */
[----:B------:R-:W-:Y:S02]  /*15f30*/  IMAD.MOV.U32 R11, RZ, RZ, 0x181f ;  /* 0x0000181fff0b7424 */ /* 0x000fe400078e00ff */
[----:B------:R-:W-:Y:S02]  /*15f40*/  IMAD.MOV.U32 R15, RZ, RZ, -0x1 ;  /* 0xffffffffff0f7424 */ /* 0x000fe400078e00ff */
[----:B------:R-:W-:-:S07]  /*15f50*/  VIADD R4, R33, UR43 ;  /* 0x0000002b21047c36 */ /* 0x000fce0008000000 */
[----:B-1----:R-:W-:Y:S05]  /*15f60*/  WARPSYNC.COLLECTIVE R15, `(.L_x_2064) ;  /* 0x000000000f087348 */ /* 0x002fea0003c00000 */
[----:B------:R0:W2:Y:S02]  /*15f70*/  SHFL.IDX P6, R14, R13, R12, R11 ;  /* 0x0000000c0d0e7389 */ /* 0x0000a400000c000b */
[----:B012---:R-:W-:Y:S01]  /*15f80*/  ENDCOLLECTIVE ;  /* 0x000000000000791b */ /* 0x007fe20003800000 */
.L_x_2064:
[C---:B------:R-:W-:Y:S01]  /*15f90*/  VIADD R6, R4.reuse, 0x10 ;  /* 0x0000001004067836 */ /* 0x040fe20000000000 */
[----:B------:R-:W-:Y:S01]  /*15fa0*/  ISETP.GE.AND P0, PT, R4, UR37, PT ;  /* 0x0000002504007c0c */ /* 0x000fe2000bf06270 */
[----:B------:R-:W-:Y:S02]  /*15fb0*/  IMAD.MOV.U32 R13, RZ, RZ, R0 ;  /* 0x000000ffff0d7224 */ /* 0x000fe400078e0000 */
[----:B------:R-:W-:-:S10]  /*15fc0*/  IMAD.MOV.U32 R2, RZ, RZ, R14 ;  /* 0x000000ffff027224 */ /* 0x000fd400078e000e */
[----:B------:R-:W-:Y:S05]  /*15fd0*/  WARPSYNC.COLLECTIVE R15, `(.L_x_2065) ;  /* 0x000000000f087348 */ /* 0x000fea0003c00000 */
[----:B------:R0:W1:Y:S02]  /*15fe0*/  SHFL.IDX P6, R14, R13, R12, R11 ;  /* 0x0000000c0d0e7389 */ /* 0x00006400000c000b */
[----:B01----:R-:W-:Y:S01]  /*15ff0*/  ENDCOLLECTIVE ;  /* 0x000000000000791b */ /* 0x003fe20003800000 */
.L_x_2065:
[----:B------:R-:W-:Y:S02]  /*16000*/  IMAD.MOV.U32 R13, RZ, RZ, R5 ;  /* 0x000000ffff0d7224 */ /* 0x000fe400078e0005 */
[----:B------:R-:W-:Y:S01]  /*16010*/  IMAD.MOV.U32 R12, RZ, RZ, 0x1 ;  /* 0x00000001ff0c7424 */ /* 0x000fe200078e00ff */
[----:B------:R-:W-:-:S05]  /*16020*/  @!P0 LEA R14, P1, R8, R14, 0x1 ;  /* 0x0000000e080e8211 */ /* 0x000fca00078208ff */
[----:B------:R-:W-:Y:S02]  /*16030*/  @!P0 IMAD.X R3, RZ, RZ, R2, P1 ;  /* 0x000000ffff038224 */ /* 0x000fe400008e0602 */
[----:B------:R-:W-:-:S07]  /*16040*/  @!P0 IMAD.MOV.U32 R2, RZ, RZ, R14 ;  /* 0x000000ffff028224 */ /* 0x000fce00078e000e */
[----:B------:R-:W-:Y:S05]  /*16050*/  WARPSYNC.COLLECTIVE R15, `(.L_x_2066) ;  /* 0x000000000f087348 */ /* 0x000fea0003c00000 */
[----:B------:R0:W1:Y:S02]  /*16060*/  SHFL.IDX P6, R14, R13, R12, R11 ;  /* 0x0000000c0d0e7389 */ /* 0x00006400000c000b */
[----:B01----:R-:W-:Y:S01]  /*16070*/  ENDCOLLECTIVE ;  /* 0x000000000000791b */ /* 0x003fe20003800000 */
.L_x_2066:
[----:B------:R-:W-:Y:S01]  /*16080*/  @!PT LDS RZ, [RZ] ;  /* 0x00000000fffff984 */ /* 0x000fe20000000800 */
[----:B------:R-:W-:Y:S01]  /*16090*/  @!PT LDS RZ, [RZ] ;  /* 0x00000000fffff984 */ /* 0x000fe20000000800 */
[----:B------:R-:W-:Y:S01]  /*160a0*/  @!PT LDS RZ, [RZ] ;  /* 0x00000000fffff984 */ /* 0x000fe20000000800 */
[----:B------:R0:W-:Y:S01]  /*160b0*/  @!P0 LDGSTS.E.BYPASS.LTC128B.128 [R32+0x18400], desc[UR46][R2.64], !P5 ;  /* 0x1840000002208fae */ /* 0x0001e2000e901d6e */
[----:B------:R-:W-:Y:S01]  /*160c0*/  ISETP.GE.AND P0, PT, R6, UR37, PT ;  /* 0x0000002506007c0c */ /* 0x000fe2000bf06270 */
[----:B------:R-:W-:Y:S02]  /*160d0*/  IMAD.MOV.U32 R13, RZ, RZ, R0 ;  /* 0x000000ffff0d7224 */ /* 0x000fe400078e0000 */
[----:B------:R-:W-:-:S10]  /*160e0*/  IMAD.MOV.U32 R6, RZ, RZ, R14 ;  /* 0x000000ffff067224 */ /* 0x000fd400078e000e */
[----:B0-----:R-:W-:Y:S05]  /*160f0*/  WARPSYNC.COLLECTIVE R15, `(.L_x_2067) ;  /* 0x000000000f087348 */ /* 0x001fea0003c00000 */
[----:B------:R1:W2:Y:S02]  /*16100*/  SHFL.IDX P6, R14, R13, R12, R11 ;  /* 0x0000000c0d0e7389 */ /* 0x0002a400000c000b */
[----:B012---:R-:W-:Y:S01]  /*16110*/  ENDCOLLECTIVE ;  /* 0x000000000000791b */ /* 0x007fe20003800000 */
.L_x_2067:
[----:B------:R-:W-:Y:S02]  /*16120*/  IMAD.MOV.U32 R13, RZ, RZ, R5 ;  /* 0x000000ffff0d7224 */ /* 0x000fe400078e0005 */
[----:B------:R-:W-:Y:S01]  /*16130*/  IMAD.MOV.U32 R12, RZ, RZ, 0x2 ;  /* 0x00000002ff0c7424 */ /* 0x000fe200078e00ff */
[----:B------:R-:W-:-:S13]  /*16140*/  @!P0 LEA R2, P1, R8, R14, 0x1 ;  /* 0x0000000e08028211 */ /* 0x000fda00078208ff */
[----:B------:R-:W-:Y:S05]  /*16150*/  WARPSYNC.COLLECTIVE R15, `(.L_x_2068) ;  /* 0x000000000f087348 */ /* 0x000fea0003c00000 */
[----:B------:R0:W1:Y:S02]  /*16160*/  SHFL.IDX P6, R14, R13, R12, R11 ;  /* 0x0000000c0d0e7389 */ /* 0x00006400000c000b */
[----:B01----:R-:W-:Y:S01]  /*16170*/  ENDCOLLECTIVE ;  /* 0x000000000000791b */ /* 0x003fe20003800000 */
.L_x_2068:
[----:B------:R-:W-:Y:S02]  /*16180*/  @!P0 IMAD.X R3, RZ, RZ, R6, P1 ;  /* 0x000000ffff038224 */ /* 0x000fe400008e0606 */
[----:B------:R-:W-:-:S03]  /*16190*/  VIADD R6, R4, 0x20 ;  /* 0x0000002004067836 */ /* 0x000fc60000000000 */
[----:B------:R-:W-:Y:S01]  /*161a0*/  @!PT LDS RZ, [RZ] ;  /* 0x00000000fffff984 */ /* 0x000fe20000000800 */
[----:B------:R-:W-:Y:S01]  /*161b0*/  @!PT LDS RZ, [RZ] ;  /* 0x00000000fffff984 */ /* 0x000fe20000000800 */
[----:B------:R-:W-:Y:S01]  /*161c0*/  @!PT LDS RZ, [RZ] ;  /* 0x00000000fffff984 */ /* 0x000fe20000000800 */
[----:B------:R0:W-:Y:S02]  /*161d0*/  @!P0 LDGSTS.E.BYPASS.LTC128B.128 [R32+0x18c00], desc[UR46][R2.64], !P5 ;  /* 0x18c0000002208fae */ /* 0x0001e4000e901d6e */
[----:B------:R-:W-:Y:S01]  /*161e0*/  ISETP.GE.AND P0, PT, R6, UR37, PT ;  /* 0x0000002506007c0c */ /* 0x000fe2000bf06270 */
[----:B------:R-:W-:Y:S02]  /*161f0*/  IMAD.MOV.U32 R13, RZ, RZ, R0 ;  /* 0x000000ffff0d7224 */ /* 0x000fe400078e0000 */
[----:B------:R-:W-:-:S10]  /*16200*/  IMAD.MOV.U32 R6, RZ, RZ, R14 ;  /* 0x000000ffff067224 */ /* 0x000fd400078e000e */
[----:B0-----:R-:W-:Y:S05]  /*16210*/  WARPSYNC.COLLECTIVE R15, `(.L_x_2069) ;  /* 0x000000000f087348 */ /* 0x001fea0003c00000 */
[----:B------:R1:W2:Y:S02]  /*16220*/  SHFL.IDX P6, R14, R13, R12, R11 ;  /* 0x0000000c0d0e7389 */ /* 0x0002a400000c000b */
[----:B012---:R-:W-:Y:S01]  /*16230*/  ENDCOLLECTIVE ;  /* 0x000000000000791b */ /* 0x007fe20003800000 */
.L_x_2069:
[----:B------:R-:W-:Y:S02]  /*16240*/  IMAD.MOV.U32 R13, RZ, RZ, R5 ;  /* 0x000000ffff0d7224 */ /* 0x000fe400078e0005 */
[----:B------:R-:W-:Y:S01]  /*16250*/  IMAD.MOV.U32 R12, RZ, RZ, 0x3 ;  /* 0x00000003ff0c7424 */ /* 0x000fe200078e00ff */
[----:B------:R-:W-:-:S13]  /*16260*/  @!P0 LEA R2, P1, R8, R14, 0x1 ;  /* 0x0000000e08028211 */ /* 0x000fda00078208ff */
[----:B------:R-:W-:Y:S05]  /*16270*/  WARPSYNC.COLLECTIVE R15, `(.L_x_2070) ;  /* 0x000000000f087348 */ /* 0x000fea0003c00000 */
[----:B------:R0:W1:Y:S02]  /*16280*/  SHFL.IDX P6, R14, R13, R12, R11 ;  /* 0x0000000c0d0e7389 */ /* 0x00006400000c000b */
[----:B01----:R-:W-:Y:S01]  /*16290*/  ENDCOLLECTIVE ;  /* 0x000000000000791b */ /* 0x003fe20003800000 */
.L_x_2070:
        /* <DEDUP_REMOVED lines=12> */
.L_x_2071:
[----:B------:R-:W-:Y:S02]  /*16360*/  IMAD.MOV.U32 R13, RZ, RZ, R5 ;  /* 0x000000ffff0d7224 */ /* 0x000fe400078e0005 */
[----:B------:R-:W-:Y:S01]  /*16370*/  IMAD.MOV.U32 R12, RZ, RZ, 0x4 ;  /* 0x00000004ff0c7424 */ /* 0x000fe200078e00ff */
[----:B------:R-:W-:-:S13]  /*16380*/  @!P0 LEA R2, P1, R8, R14, 0x1 ;  /* 0x0000000e08028211 */ /* 0x000fda00078208ff */
[----:B------:R-:W-:Y:S05]  /*16390*/  WARPSYNC.COLLECTIVE R15, `(.L_x_2072) ;  /* 0x000000000f087348 */ /* 0x000fea0003c00000 */
[----:B------:R0:W1:Y:S02]  /*163a0*/  SHFL.IDX P6, R14, R13, R12, R11 ;  /* 0x0000000c0d0e7389 */ /* 0x00006400000c000b */
[----:B01----:R-:W-:Y:S01]  /*163b0*/  ENDCOLLECTIVE ;  /* 0x000000000000791b */ /* 0x003fe20003800000 */
.L_x_2072:
        /* <DEDUP_REMOVED lines=12> */
.L_x_2073:
[----:B------:R-:W-:Y:S02]  /*16480*/  IMAD.MOV.U32 R13, RZ, RZ, R5 ;  /* 0x000000ffff0d7224 */ /* 0x000fe400078e0005 */
[----:B------:R-:W-:Y:S01]  /*16490*/  IMAD.MOV.U32 R12, RZ, RZ, 0x5 ;  /* 0x00000005ff0c7424 */ /* 0x000fe200078e00ff */
[----:B------:R-:W-:-:S13]  /*164a0*/  @!P0 LEA R2, P1, R8, R14, 0x1 ;  /* 0x0000000e08028211 */ /* 0x000fda00078208ff */
[----:B------:R-:W-:Y:S05]  /*164b0*/  WARPSYNC.COLLECTIVE R15, `(.L_x_2074) ;  /* 0x000000000f087348 */ /* 0x000fea0003c00000 */
[----:B------:R0:W1:Y:S02]  /*164c0*/  SHFL.IDX P6, R14, R13, R12, R11 ;  /* 0x0000000c0d0e7389 */ /* 0x00006400000c000b */
[----:B01----:R-:W-:Y:S01]  /*164d0*/  ENDCOLLECTIVE ;  /* 0x000000000000791b */ /* 0x003fe20003800000 */
.L_x_2074:
        /* <DEDUP_REMOVED lines=12> */
.L_x_2075:
[----:B------:R-:W-:Y:S02]  /*165a0*/  IMAD.MOV.U32 R13, RZ, RZ, R5 ;  /* 0x000000ffff0d7224 */ /* 0x000fe400078e0005 */
[----:B------:R-:W-:Y:S01]  /*165b0*/  IMAD.MOV.U32 R12, RZ, RZ, 0x6 ;  /* 0x00000006ff0c7424 */ /* 0x000fe200078e00ff */
[----:B------:R-:W-:-:S13]  /*165c0*/  @!P0 LEA R2, P1, R8, R14, 0x1 ;  /* 0x0000000e08028211 */ /* 0x000fda00078208ff */
[----:B------:R-:W-:Y:S05]  /*165d0*/  WARPSYNC.COLLECTIVE R15, `(.L_x_2076) ;  /* 0x000000000f087348 */ /* 0x000fea0003c00000 */
[----:B------:R0:W1:Y:S02]  /*165e0*/  SHFL.IDX P6, R14, R13, R12, R11 ;  /* 0x0000000c0d0e7389 */ /* 0x00006400000c000b */
[----:B01----:R-:W-:Y:S01]  /*165f0*/  ENDCOLLECTIVE ;  /* 0x000000000000791b */ /* 0x003fe20003800000 */
.L_x_2076:
        /* <DEDUP_REMOVED lines=12> */
.L_x_2077:
[----:B------:R-:W-:Y:S02]  /*166c0*/  IMAD.MOV.U32 R13, RZ, RZ, R5 ;  /* 0x000000ffff0d7224 */ /* 0x000fe400078e0005 */
[----:B------:R-:W-:Y:S01]  /*166d0*/  IMAD.MOV.U32 R12, RZ, RZ, 0x7 ;  /* 0x00000007ff0c7424 */ /* 0x000fe200078e00ff */
[----:B------:R-:W-:-:S13]  /*166e0*/  @!P0 LEA R2, P1, R8, R14, 0x1 ;  /* 0x0000000e08028211 */ /* 0x000fda00078208ff */
[----:B------:R-:W-:Y:S05]  /*166f0*/  WARPSYNC.COLLECTIVE R15, `(.L_x_2078) ;  /* 0x000000000f087348 */ /* 0x000fea0003c00000 */
[----:B------:R0:W1:Y:S02]  /*16700*/  SHFL.IDX P6, R14, R13, R12, R11 ;  /* 0x0000000c0d0e7389 */ /* 0x00006400000c000b */
[----:B01----:R-:W-:Y:S01]  /*16710*/  ENDCOLLECTIVE ;  /* 0x000000000000791b */ /* 0x003fe20003800000 */
.L_x_2078:
        /* <DEDUP_REMOVED lines=10> */
.L_x_2079:
[----:B------:R-:W-:Y:S05]  /*167c0*/  BRA `(.L_x_2080) ;  /* 0xffffffcc00647947 */ /* 0x000fea000383ffff */
.L_x_2006:
[----:B0-----:R0:W2:Y:S02]  /*167d0*/  SYNCS.PHASECHK.TRANS64.TRYWAIT P0, [R17+URZ+0x22820], R0 ;  /* 0x02282000110075a7 */ /* 0x0010a4000800017f */
[----:B--2---:R-:W-:Y:S05]  /*167e0*/  @!P0 NANOSLEEP.SYNCS 0x989680 ;  /* 0x009896800000895d */ /* 0x004fea0003900000 */
[----:B------:R-:W2:Y:S02]  /*167f0*/  @!P0 SYNCS.PHASECHK.TRANS64 P0, [R17+URZ+0x22820], R0 ;  /* 0x02282000110085a7 */ /* 0x000ea4000800007f */
[----:B--2---:R-:W-:Y:S05]  /*16800*/  @!P0 BRA `(.L_x_2006) ;  /* 0xfffffffc00f08947 */ /* 0x004fea000383ffff */
[----:B------:R-:W-:Y:S05]  /*16810*/  BRA `(.L_x_2081) ;  /* 0xffffffcc00c07947 */ /* 0x000fea000383ffff */
.L_x_2009:
[----:B--2---:R2:W3:Y:S02]  /*16820*/  SYNCS.PHASECHK.TRANS64.TRYWAIT P0, [R22+URZ+0x22860], R3 ;  /* 0x02286003160075a7 */ /* 0x0044e4000800017f */
[----:B---3--:R-:W-:Y:S05]  /*16830*/  @!P0 NANOSLEEP.SYNCS 0x989680 ;  /* 0x009896800000895d */ /* 0x008fea0003900000 */
[----:B------:R-:W3:Y:S02]  /*16840*/  @!P0 SYNCS.PHASECHK.TRANS64 P0, [R22+URZ+0x22860], R3 ;  /* 0x02286003160085a7 */ /* 0x000ee4000800007f */
[----:B---3--:R-:W-:Y:S05]  /*16850*/  @!P0 BRA `(.L_x_2009) ;  /* 0xfffffffc00f08947 */ /* 0x008fea000383ffff */
[----:B------:R-:W-:Y:S05]  /*16860*/  BRA `(.L_x_2082) ;  /* 0xffffffcc00d07947 */ /* 0x000fea000383ffff */
.L_x_2010:
        /* <DEDUP_REMOVED lines=8> */
.L_x_2084:
[----:B------:R-:W-:Y:S05]  /*168f0*/  BSYNC B0 ;  /* 0x0000000000007941 */ /* 0x000fea0003800000 */
.L_x_2083:
[----:B------:R0:W5:Y:S01]  /*16900*/  LDL R7, [R1+0x4] ;  /* 0x0000040001077983 */ /* 0x0001620000100800 */
[----:B------:R-:W-:Y:S01]  /*16910*/  IMAD.MOV.U32 R13, RZ, RZ, R5 ;  /* 0x000000ffff0d7224 */ /* 0x000fe200078e0005 */
[----:B------:R-:W-:Y:S01]  /*16920*/  LOP3.LUT P1, RZ, R35, 0x2, RZ, 0xc0, !PT ;  /* 0x0000000223ff7812 */ /* 0x000fe2000782c0ff */
[----:B------:R-:W-:Y:S01]  /*16930*/  IMAD.MOV.U32 R12, RZ, RZ, RZ ;  /* 0x000000ffff0c7224 */ /* 0x000fe200078e00ff */
[----:B------:R-:W1:Y:S01]  /*16940*/  S2R R8, SR_TID.X ;  /* 0x0000000000087919 */ /* 0x000e620000002100 */
[----:B------:R-:W-:Y:S02]  /*16950*/  IMAD.MOV.U32 R11, RZ, RZ, 0x181f ;  /* 0x0000181fff0b7424 */ /* 0x000fe400078e00ff */
[----:B------:R-:W-:Y:S02]  /*16960*/  IMAD.MOV.U32 R15, RZ, RZ, -0x1 ;  /* 0xffffffffff0f7424 */ /* 0x000fe400078e00ff */
[----:B------:R-:W-:Y:S02]  /*16970*/  IMAD.MOV.U32 R3, RZ, RZ, R14 ;  /* 0x000000ffff037224 */ /* 0x000fe400078e000e */
[----:B0-----:R-:W-:-:S07]  /*16980*/  IMAD R4, R4, 0x2, R17 ;  /* 0x0000000204047824 */ /* 0x001fce00078e0211 */
[----:B-1---5:R-:W-:Y:S05]  /*16990*/  WARPSYNC.COLLECTIVE R15, `(.L_x_2085) ;  /* 0x000000000f087348 */ /* 0x022fea0003c00000 */
[----:B------:R0:W2:Y:S02]  /*169a0*/  SHFL.IDX P6, R14, R13, R12, R11 ;  /* 0x0000000c0d0e7389 */ /* 0x0000a400000c000b */
[----:B012--5:R-:W-:Y:S01]  /*169b0*/  ENDCOLLECTIVE ;  /* 0x000000000000791b */ /* 0x027fe20003800000 */
.L_x_2085:
[----:B------:R-:W-:Y:S02]  /*169c0*/  IMAD.MOV.U32 R13, RZ, RZ, R6 ;  /* 0x000000ffff0d7224 */ /* 0x000fe400078e0006 */
        /* <DEDUP_REMOVED lines=8> */
.L_x_2086:
[----:B------:R-:W-:Y:S02]  /*16a50*/  IMAD.X R3, RZ, RZ, R3, P0 ;  /* 0x000000ffff037224 */ /* 0x000fe400000e0603 */
[----:B------:R-:W-:Y:S01]  /*16a60*/  IMAD.MOV.U32 R13, RZ, RZ, R5 ;  /* 0x000000ffff0d7224 */ /* 0x000fe200078e0005 */
[----:B------:R-:W-:-:S04]  /*16a70*/  LOP3.LUT P2, RZ, R7, 0x1, RZ, 0xc0, !PT ;  /* 0x0000000107ff7812 */ /* 0x000fc8000784c0ff */
[----:B------:R-:W-:-:S13]  /*16a80*/  ISETP.LT.OR P0, PT, R23, 0x1, !P2 ;  /* 0x000000011700780c */ /* 0x000fda0005701670 */
[----:B------:R-:W-:Y:S01]  /*16a90*/  @!PT LDS RZ, [RZ] ;  /* 0x00000000fffff984 */ /* 0x000fe20000000800 */
[----:B------:R-:W-:Y:S01]  /*16aa0*/  @!PT LDS RZ, [RZ] ;  /* 0x00000000fffff984 */ /* 0x000fe20000000800 */
[----:B------:R-:W-:Y:S01]  /*16ab0*/  @!PT LDS RZ, [RZ] ;  /* 0x00000000fffff984 */ /* 0x000fe20000000800 */
[----:B------:R-:W-:Y:S01]  /*16ac0*/  LDGSTS.E.BYPASS.LTC128B.128 [R4+0x400], desc[UR46][R2.64], !P0 ;  /* 0x0040000002047fae */ /* 0x000fe2000c101d6e */
[----:B------:R-:W-:-:S13]  /*16ad0*/  ISETP.LT.OR P0, PT, R23, 0x1, !P1 ;  /* 0x000000011700780c */ /* 0x000fda0004f01670 */
[----:B------:R-:W-:Y:S01]  /*16ae0*/  LDGSTS.E.BYPASS.LTC128B.128 [R4+0x3400], desc[UR46][R2.64+0x80], !P0 ;  /* 0x0340008002047fae */ /* 0x000fe2000c101d6e */
[----:B------:R-:W-:-:S04]  /*16af0*/  LOP3.LUT P0, RZ, R35, 0x4, RZ, 0xc0, !PT ;  /* 0x0000000423ff7812 */ /* 0x000fc8000780c0ff */
        /* <DEDUP_REMOVED lines=8> */
.L_x_2087:
[----:B------:R-:W-:Y:S02]  /*16b80*/  IMAD.MOV.U32 R13, RZ, RZ, R6 ;  /* 0x000000ffff0d7224 */ /* 0x000fe400078e0006 */
[----:B------:R-:W-:Y:S01]  /*16b90*/  IMAD.MOV.U32 R12, RZ, RZ, 0x2 ;  /* 0x00000002ff0c7424 */ /* 0x000fe200078e00ff */
[----:B------:R-:W-:-:S13]  /*16ba0*/  IADD3 R2, P3, R14, R0, RZ ;  /* 0x000000000e027210 */ /* 0x000fda0007f7e0ff */
[----:B------:R-:W-:Y:S05]  /*16bb0*/  WARPSYNC.COLLECTIVE R15, `(.L_x_2088) ;  /* 0x000000000f087348 */ /* 0x000fea0003c00000 */
[----:B------:R0:W1:Y:S02]  /*16bc0*/  SHFL.IDX P6, R14, R13, R12, R11 ;  /* 0x0000000c0d0e7389 */ /* 0x00006400000c000b */
[----:B01----:R-:W-:Y:S01]  /*16bd0*/  ENDCOLLECTIVE ;  /* 0x000000000000791b */ /* 0x003fe20003800000 */
.L_x_2088:
[----:B------:R-:W-:Y:S01]  /*16be0*/  IMAD.X R3, RZ, RZ, R3, P3 ;  /* 0x000000ffff037224 */ /* 0x000fe200018e0603 */
[----:B------:R-:W-:Y:S01]  /*16bf0*/  ISETP.LT.OR P3, PT, R23, 0x11, !P2 ;  /* 0x000000111700780c */ /* 0x000fe20005761670 */
        /* <DEDUP_REMOVED lines=15> */
.L_x_2089:
[----:B------:R-:W-:Y:S02]  /*16cf0*/  IMAD.MOV.U32 R13, RZ, RZ, R6 ;  /* 0x000000ffff0d7224 */ /* 0x000fe400078e0006 */
[----:B------:R-:W-:Y:S01]  /*16d00*/  IMAD.MOV.U32 R12, RZ, RZ, 0x3 ;  /* 0x00000003ff0c7424 */ /* 0x000fe200078e00ff */
[----:B------:R-:W-:-:S13]  /*16d10*/  IADD3 R2, P3, R14, R0, RZ ;  /* 0x000000000e027210 */ /* 0x000fda0007f7e0ff */
[----:B------:R-:W-:Y:S05]  /*16d20*/  WARPSYNC.COLLECTIVE R15, `(.L_x_2090) ;  /* 0x000000000f087348 */ /* 0x000fea0003c00000 */
[----:B------:R0:W1:Y:S02]  /*16d30*/  SHFL.IDX P6, R14, R13, R12, R11 ;  /* 0x0000000c0d0e7389 */ /* 0x00006400000c000b */
[----:B01----:R-:W-:Y:S01]  /*16d40*/  ENDCOLLECTIVE ;  /* 0x000000000000791b */ /* 0x003fe20003800000 */
.L_x_2090:
        /* <DEDUP_REMOVED lines=17> */
.L_x_2091:
[----:B------:R-:W-:Y:S02]  /*16e60*/  IMAD.MOV.U32 R13, RZ, RZ, R6 ;  /* 0x000000ffff0d7224 */ /* 0x000fe400078e0006 */
[----:B------:R-:W-:Y:S01]  /*16e70*/  IMAD.MOV.U32 R12, RZ, RZ, 0x4 ;  /* 0x00000004ff0c7424 */ /* 0x000fe200078e00ff */
[----:B------:R-:W-:-:S13]  /*16e80*/  IADD3 R2, P3, R14, R0, RZ ;  /* 0x000000000e027210 */ /* 0x000fda0007f7e0ff */
[----:B------:R-:W-:Y:S05]  /*16e90*/  WARPSYNC.COLLECTIVE R15, `(.L_x_2092) ;  /* 0x000000000f087348 */ /* 0x000fea0003c00000 */
[----:B------:R0:W1:Y:S02]  /*16ea0*/  SHFL.IDX P6, R14, R13, R12, R11 ;  /* 0x0000000c0d0e7389 */ /* 0x00006400000c000b */
[----:B01----:R-:W-:Y:S01]  /*16eb0*/  ENDCOLLECTIVE ;  /* 0x000000000000791b */ /* 0x003fe20003800000 */
.L_x_2092:
        /* <DEDUP_REMOVED lines=17> */
.L_x_2093:
[----:B------:R-:W-:Y:S02]  /*16fd0*/  IMAD.MOV.U32 R13, RZ, RZ, R6 ;  /* 0x000000ffff0d7224 */ /* 0x000fe400078e0006 */
[----:B------:R-:W-:Y:S01]  /*16fe0*/  IMAD.MOV.U32 R12, RZ, RZ, 0x5 ;  /* 0x00000005ff0c7424 */ /* 0x000fe200078e00ff */
[----:B------:R-:W-:-:S13]  /*16ff0*/  IADD3 R2, P3, R14, R0, RZ ;  /* 0x000000000e027210 */ /* 0x000fda0007f7e0ff */
[----:B------:R-:W-:Y:S05]  /*17000*/  WARPSYNC.COLLECTIVE R15, `(.L_x_2094) ;  /* 0x000000000f087348 */ /* 0x000fea0003c00000 */
[----:B------:R0:W1:Y:S02]  /*17010*/  SHFL.IDX P6, R14, R13, R12, R11 ;  /* 0x0000000c0d0e7389 */ /* 0x00006400000c000b */
[----:B01----:R-:W-:Y:S01]  /*17020*/  ENDCOLLECTIVE ;  /* 0x000000000000791b */ /* 0x003fe20003800000 */
.L_x_2094:
[----:B------:R-:W-:Y:S01]  /*17030*/  IMAD.X R3, RZ, RZ, R3, P3 ;  /* 0x000000ffff037224 */ /* 0x000fe200018e0603 */
[----:B------:R-:W-:Y:S01]  /*17040*/  ISETP.LT.OR P3, PT, R23, 0x41, !P2 ;  /* 0x000000411700780c */ /* 0x000fe20005761670 */
        /* <DEDUP_REMOVED lines=10> */
.L_x_2095:
        /* <DEDUP_REMOVED lines=9> */
.L_x_2016:
[----:B0-----:R0:W1:Y:S02]  /*17180*/  SYNCS.PHASECHK.TRANS64.TRYWAIT P0, [R10+URZ+0x22840], R24 ;  /* 0x022840180a0075a7 */ /* 0x001064000800017f */
[----:B-1----:R-:W-:Y:S05]  /*17190*/  @!P0 NANOSLEEP.SYNCS 0x989680 ;  /* 0x009896800000895d */ /* 0x002fea0003900000 */
[----:B------:R-:W1:Y:S02]  /*171a0*/  @!P0 SYNCS.PHASECHK.TRANS64 P0, [R10+URZ+0x22840], R24 ;  /* 0x022840180a0085a7 */ /* 0x000e64000800007f */
[----:B-1----:R-:W-:Y:S05]  /*171b0*/  @!P0 BRA `(.L_x_2016) ;  /* 0xfffffffc00f08947 */ /* 0x002fea000383ffff */
[----:B------:R-:W-:Y:S05]  /*171c0*/  BRA `(.L_x_2097) ;  /* 0xffffffd000347947 */ /* 0x000fea000383ffff */
.L_x_2017:
        /* <DEDUP_REMOVED lines=8> */
.L_x_2099:
[----:B------:R-:W-:Y:S05]  /*17250*/  BSYNC B1 ;  /* 0x0000000000017941 */ /* 0x000fea0003800000 */
.L_x_2098:
        /* <DEDUP_REMOVED lines=9> */
.L_x_2100:
[----:B------:R-:W-:Y:S02]  /*172f0*/  IMAD.MOV.U32 R13, RZ, RZ, R21 ;  /* 0x000000ffff0d7224 */ /* 0x000fe400078e0015 */
[----:B------:R-:W-:Y:S01]  /*17300*/  IMAD.MOV.U32 R12, RZ, RZ, 0x1 ;  /* 0x00000001ff0c7424 */ /* 0x000fe200078e00ff */
[----:B------:R-:W-:-:S13]  /*17310*/  IADD3 R2, P0, R14, R0, RZ ;  /* 0x000000000e027210 */ /* 0x000fda0007f1e0ff */
[----:B------:R-:W-:Y:S05]  /*17320*/  WARPSYNC.COLLECTIVE R15, `(.L_x_2101) ;  /* 0x000000000f087348 */ /* 0x000fea0003c00000 */
[----:B------:R0:W1:Y:S02]  /*17330*/  SHFL.IDX P6, R14, R13, R12, R11 ;  /* 0x0000000c0d0e7389 */ /* 0x00006400000c000b */
[----:B01----:R-:W-:Y:S01]  /*17340*/  ENDCOLLECTIVE ;  /* 0x000000000000791b */ /* 0x003fe20003800000 */
.L_x_2101:
        /* <DEDUP_REMOVED lines=10> */
.L_x_2102:
[----:B------:R-:W-:Y:S02]  /*173f0*/  IMAD.MOV.U32 R13, RZ, RZ, R21 ;  /* 0x000000ffff0d7224 */ /* 0x000fe400078e0015 */
[----:B------:R-:W-:Y:S02]  /*17400*/  IMAD.MOV.U32 R12, RZ, RZ, 0x2 ;  /* 0x00000002ff0c7424 */ /* 0x000fe400078e00ff */
[----:B------:R-:W-:-:S07]  /*17410*/  IMAD.MOV.U32 R6, RZ, RZ, R14 ;  /* 0x000000ffff067224 */ /* 0x000fce00078e000e */
[----:B------:R-:W-:Y:S05]  /*17420*/  WARPSYNC.COLLECTIVE R15, `(.L_x_2103) ;  /* 0x000000000f087348 */ /* 0x000fea0003c00000 */
[----:B------:R0:W1:Y:S02]  /*17430*/  SHFL.IDX P6, R14, R13, R12, R11 ;  /* 0x0000000c0d0e7389 */ /* 0x00006400000c000b */
[----:B01----:R-:W-:Y:S01]  /*17440*/  ENDCOLLECTIVE ;  /* 0x000000000000791b */ /* 0x003fe20003800000 */
.L_x_2103:
        /* <DEDUP_REMOVED lines=11> */
.L_x_2104:
[----:B------:R-:W-:Y:S02]  /*17500*/  IMAD.MOV.U32 R13, RZ, RZ, R21 ;  /* 0x000000ffff0d7224 */ /* 0x000fe400078e0015 */
[----:B------:R-:W-:Y:S01]  /*17510*/  IMAD.MOV.U32 R12, RZ, RZ, 0x3 ;  /* 0x00000003ff0c7424 */ /* 0x000fe200078e00ff */
[----:B------:R-:W-:-:S13]  /*17520*/  IADD3 R2, P0, R14, R0, RZ ;  /* 0x000000000e027210 */ /* 0x000fda0007f1e0ff */
[----:B------:R-:W-:Y:S05]  /*17530*/  WARPSYNC.COLLECTIVE R15, `(.L_x_2105) ;  /* 0x000000000f087348 */ /* 0x000fea0003c00000 */
[----:B------:R0:W1:Y:S02]  /*17540*/  SHFL.IDX P6, R14, R13, R12, R11 ;  /* 0x0000000c0d0e7389 */ /* 0x00006400000c000b */
[----:B01----:R-:W-:Y:S01]  /*17550*/  ENDCOLLECTIVE ;  /* 0x000000000000791b */ /* 0x003fe20003800000 */
.L_x_2105:
        /* <DEDUP_REMOVED lines=10> */
.L_x_2106:
[----:B------:R-:W-:Y:S02]  /*17600*/  IMAD.MOV.U32 R13, RZ, RZ, R21 ;  /* 0x000000ffff0d7224 */ /* 0x000fe400078e0015 */
[----:B------:R-:W-:Y:S01]  /*17610*/  IMAD.MOV.U32 R12, RZ, RZ, 0x4 ;  /* 0x00000004ff0c7424 */ /* 0x000fe200078e00ff */
[----:B------:R-:W-:-:S13]  /*17620*/  IADD3 R2, P0, R14, R0, RZ ;  /* 0x000000000e027210 */ /* 0x000fda0007f1e0ff */
[----:B------:R-:W-:Y:S05]  /*17630*/  WARPSYNC.COLLECTIVE R15, `(.L_x_2107) ;  /* 0x000000000f087348 */ /* 0x000fea0003c00000 */
[----:B------:R0:W1:Y:S02]  /*17640*/  SHFL.IDX P6, R14, R13, R12, R11 ;  /* 0x0000000c0d0e7389 */ /* 0x00006400000c000b */
[----:B01----:R-:W-:Y:S01]  /*17650*/  ENDCOLLECTIVE ;  /* 0x000000000000791b */ /* 0x003fe20003800000 */
.L_x_2107:
        /* <DEDUP_REMOVED lines=10> */
.L_x_2108:
[----:B------:R-:W-:Y:S02]  /*17700*/  IMAD.MOV.U32 R13, RZ, RZ, R21 ;  /* 0x000000ffff0d7224 */ /* 0x000fe400078e0015 */
[----:B------:R-:W-:Y:S01]  /*17710*/  IMAD.MOV.U32 R12, RZ, RZ, 0x5 ;  /* 0x00000005ff0c7424 */ /* 0x000fe200078e00ff */
[----:B------:R-:W-:-:S13]  /*17720*/  IADD3 R2, P0, R14, R0, RZ ;  /* 0x000000000e027210 */ /* 0x000fda0007f1e0ff */
[----:B------:R-:W-:Y:S05]  /*17730*/  WARPSYNC.COLLECTIVE R15, `(.L_x_2109) ;  /* 0x000000000f087348 */ /* 0x000fea0003c00000 */
[----:B------:R0:W1:Y:S02]  /*17740*/  SHFL.IDX P6, R14, R13, R12, R11 ;  /* 0x0000000c0d0e7389 */ /* 0x00006400000c000b */
[----:B01----:R-:W-:Y:S01]  /*17750*/  ENDCOLLECTIVE ;  /* 0x000000000000791b */ /* 0x003fe20003800000 */
.L_x_2109:
        /* <DEDUP_REMOVED lines=10> */
.L_x_2110:
[----:B------:R-:W-:Y:S05]  /*17800*/  BRA `(.L_x_2111) ;  /* 0xffffffcc00747947 */ /* 0x000fea000383ffff */
.L_x_2022:
[----:B--2---:R2:W3:Y:S02]  /*17810*/  SYNCS.PHASECHK.TRANS64.TRYWAIT P0, [R10+URZ+0x22860], R24 ;  /* 0x022860180a0075a7 */ /* 0x0044e4000800017f */
[----:B---3--:R-:W-:Y:S05]  /*17820*/  @!P0 NANOSLEEP.SYNCS 0x989680 ;  /* 0x009896800000895d */ /* 0x008fea0003900000 */
[----:B------:R-:W3:Y:S02]  /*17830*/  @!P0 SYNCS.PHASECHK.TRANS64 P0, [R10+URZ+0x22860], R24 ;  /* 0x022860180a0085a7 */ /* 0x000ee4000800007f */
[----:B---3--:R-:W-:Y:S05]  /*17840*/  @!P0 BRA `(.L_x_2022) ;  /* 0xfffffffc00f08947 */ /* 0x008fea000383ffff */
[----:B------:R-:W-:Y:S05]  /*17850*/  BRA `(.L_x_2112) ;  /* 0xffffffcc00c47947 */ /* 0x000fea000383ffff */
.L_x_2023:
        /* <DEDUP_REMOVED lines=8> */
.L_x_2114:
[----:B------:R-:W-:Y:S05]  /*178e0*/  BSYNC B1 ;  /* 0x0000000000017941 */ /* 0x000fea0003800000 */
.L_x_2113:
        /* <DEDUP_REMOVED lines=9> */
.L_x_2115:
[----:B------:R-:W-:Y:S02]  /*17980*/  IMAD.MOV.U32 R13, RZ, RZ, R23 ;  /* 0x000000ffff0d7224 */ /* 0x000fe400078e0017 */
[----:B------:R-:W-:Y:S01]  /*17990*/  IMAD.MOV.U32 R12, RZ, RZ, 0x1 ;  /* 0x00000001ff0c7424 */ /* 0x000fe200078e00ff */
[----:B------:R-:W-:-:S13]  /*179a0*/  IADD3 R2, P0, R14, R0, RZ ;  /* 0x000000000e027210 */ /* 0x000fda0007f1e0ff */
[----:B------:R-:W-:Y:S05]  /*179b0*/  WARPSYNC.COLLECTIVE R15, `(.L_x_2116) ;  /* 0x000000000f087348 */ /* 0x000fea0003c00000 */
[----:B------:R0:W1:Y:S02]  /*179c0*/  SHFL.IDX P6, R14, R13, R12, R11 ;  /* 0x0000000c0d0e7389 */ /* 0x00006400000c000b */
[----:B01----:R-:W-:Y:S01]  /*179d0*/  ENDCOLLECTIVE ;  /* 0x000000000000791b */ /* 0x003fe20003800000 */
.L_x_2116:
        /* <DEDUP_REMOVED lines=13> */
.L_x_2117:
[----:B------:R-:W-:Y:S02]  /*17ab0*/  IMAD.MOV.U32 R13, RZ, RZ, R23 ;  /* 0x000000ffff0d7224 */ /* 0x000fe400078e0017 */
[----:B------:R-:W-:Y:S01]  /*17ac0*/  IMAD.MOV.U32 R12, RZ, RZ, 0x2 ;  /* 0x00000002ff0c7424 */ /* 0x000fe200078e00ff */
[----:B------:R-:W-:-:S13]  /*17ad0*/  IADD3 R2, P0, R14, R0, RZ ;  /* 0x000000000e027210 */ /* 0x000fda0007f1e0ff */
[----:B------:R-:W-:Y:S05]  /*17ae0*/  WARPSYNC.COLLECTIVE R15, `(.L_x_2118) ;  /* 0x000000000f087348 */ /* 0x000fea0003c00000 */
[----:B------:R0:W1:Y:S02]  /*17af0*/  SHFL.IDX P6, R14, R13, R12, R11 ;  /* 0x0000000c0d0e7389 */ /* 0x00006400000c000b */
[----:B01----:R-:W-:Y:S01]  /*17b00*/  ENDCOLLECTIVE ;  /* 0x000000000000791b */ /* 0x003fe20003800000 */
.L_x_2118:
        /* <DEDUP_REMOVED lines=13> */
.L_x_2119:
[----:B------:R-:W-:Y:S02]  /*17be0*/  IMAD.MOV.U32 R13, RZ, RZ, R23 ;  /* 0x000000ffff0d7224 */ /* 0x000fe400078e0017 */
[----:B------:R-:W-:Y:S01]  /*17bf0*/  IMAD.MOV.U32 R12, RZ, RZ, 0x3 ;  /* 0x00000003ff0c7424 */ /* 0x000fe200078e00ff */
[----:B------:R-:W-:-:S13]  /*17c00*/  IADD3 R2, P0, R14, R0, RZ ;  /* 0x000000000e027210 */ /* 0x000fda0007f1e0ff */
[----:B------:R-:W-:Y:S05]  /*17c10*/  WARPSYNC.COLLECTIVE R15, `(.L_x_2120) ;  /* 0x000000000f087348 */ /* 0x000fea0003c00000 */
[----:B------:R0:W1:Y:S02]  /*17c20*/  SHFL.IDX P6, R14, R13, R12, R11 ;  /* 0x0000000c0d0e7389 */ /* 0x00006400000c000b */
[----:B01----:R-:W-:Y:S01]  /*17c30*/  ENDCOLLECTIVE ;  /* 0x000000000000791b */ /* 0x003fe20003800000 */
.L_x_2120:
        /* <DEDUP_REMOVED lines=13> */
.L_x_2121:
[----:B------:R-:W-:Y:S02]  /*17d10*/  IMAD.MOV.U32 R13, RZ, RZ, R23 ;  /* 0x000000ffff0d7224 */ /* 0x000fe400078e0017 */
[----:B------:R-:W-:Y:S01]  /*17d20*/  IMAD.MOV.U32 R12, RZ, RZ, 0x4 ;  /* 0x00000004ff0c7424 */ /* 0x000fe200078e00ff */
[----:B------:R-:W-:-:S13]  /*17d30*/  IADD3 R2, P0, R14, R0, RZ ;  /* 0x000000000e027210 */ /* 0x000fda0007f1e0ff */
[----:B------:R-:W-:Y:S05]  /*17d40*/  WARPSYNC.COLLECTIVE R15, `(.L_x_2122) ;  /* 0x000000000f087348 */ /* 0x000fea0003c00000 */
[----:B------:R0:W1:Y:S02]  /*17d50*/  SHFL.IDX P6, R14, R13, R12, R11 ;  /* 0x0000000c0d0e7389 */ /* 0x00006400000c000b */
[----:B01----:R-:W-:Y:S01]  /*17d60*/  ENDCOLLECTIVE ;  /* 0x000000000000791b */ /* 0x003fe20003800000 */
.L_x_2122:
        /* <DEDUP_REMOVED lines=13> */
.L_x_2123:
[----:B------:R-:W-:Y:S02]  /*17e40*/  IMAD.MOV.U32 R13, RZ, RZ, R23 ;  /* 0x000000ffff0d7224 */ /* 0x000fe400078e0017 */
[----:B------:R-:W-:Y:S01]  /*17e50*/  IMAD.MOV.U32 R12, RZ, RZ, 0x5 ;  /* 0x00000005ff0c7424 */ /* 0x000fe200078e00ff */
[----:B------:R-:W-:-:S13]  /*17e60*/  IADD3 R2, P0, R14, R0, RZ ;  /* 0x000000000e027210 */ /* 0x000fda0007f1e0ff */
[----:B------:R-:W-:Y:S05]  /*17e70*/  WARPSYNC.COLLECTIVE R15, `(.L_x_2124) ;  /* 0x000000000f087348 */ /* 0x000fea0003c00000 */
[----:B------:R0:W1:Y:S02]  /*17e80*/  SHFL.IDX P6, R14, R13, R12, R11 ;  /* 0x0000000c0d0e7389 */ /* 0x00006400000c000b */
[----:B01----:R-:W-:Y:S01]  /*17e90*/  ENDCOLLECTIVE ;  /* 0x000000000000791b */ /* 0x003fe20003800000 */
.L_x_2124:
        /* <DEDUP_REMOVED lines=13> */
.L_x_2125:
[----:B------:R-:W-:Y:S05]  /*17f70*/  BRA `(.L_x_2126) ;  /* 0xffffffcc00107947 */ /* 0x000fea000383ffff */
.L_x_2031:
[----:B------:R-:W-:Y:S01]  /*17f80*/  BSSY B0, `(.L_x_2127) ;  /* 0x0000008000007945 */ /* 0x000fe20003800000 */
[----:B------:R-:W-:Y:S02]  /*17f90*/  IMAD.MOV.U32 R13, RZ, RZ, R31 ;  /* 0x000000ffff0d7224 */ /* 0x000fe400078e001f */
[----:B------:R-:W-:Y:S02]  /*17fa0*/  IMAD.MOV.U32 R12, RZ, RZ, RZ ;  /* 0x000000ffff0c7224 */ /* 0x000fe400078e00ff */
[----:B------:R-:W-:Y:S02]  /*17fb0*/  IMAD.MOV.U32 R11, RZ, RZ, 0x1f ;  /* 0x0000001fff0b7424 */ /* 0x000fe400078e00ff */
[----:B------:R-:W-:-:S07]  /*17fc0*/  IMAD.MOV.U32 R15, RZ, RZ, -0x1 ;  /* 0xffffffffff0f7424 */ /* 0x000fce00078e00ff */
[----:B01---5:R-:W-:Y:S05]  /*17fd0*/  WARPSYNC.COLLECTIVE R15, `(.L_x_2128) ;  /* 0x000000000f087348 */ /* 0x023fea0003c00000 */
[----:B------:R2:W3:Y:S02]  /*17fe0*/  SHFL.IDX P6, R14, R13, R12, R11 ;  /* 0x0000000c0d0e7389 */ /* 0x0004e400000c000b */
[----:B0123-5:R-:W-:Y:S01]  /*17ff0*/  ENDCOLLECTIVE ;  /* 0x000000000000791b */ /* 0x02ffe20003800000 */
.L_x_2128:
[----:B------:R-:W-:Y:S05]  /*18000*/  BSYNC B0 ;  /* 0x0000000000007941 */ /* 0x000fea0003800000 */
.L_x_2127:
[----:B------:R-:W-:Y:S05]  /*18010*/  BRA `(.L_x_2129) ;  /* 0xffffffcc00e47947 */ /* 0x000fea000383ffff */
.L_x_2034:
[----:B---3--:R3:W4:Y:S02]  /*18020*/  SYNCS.PHASECHK.TRANS64.TRYWAIT P0, [R5+URZ+0x22820], R0 ;  /* 0x02282000050075a7 */ /* 0x008724000800017f */
[----:B----4-:R-:W-:Y:S05]  /*18030*/  @!P0 NANOSLEEP.SYNCS 0x989680 ;  /* 0x009896800000895d */ /* 0x010fea0003900000 */
[----:B------:R-:W4:Y:S02]  /*18040*/  @!P0 SYNCS.PHASECHK.TRANS64 P0, [R5+URZ+0x22820], R0 ;  /* 0x02282000050085a7 */ /* 0x000f24000800007f */
[----:B----4-:R-:W-:Y:S05]  /*18050*/  @!P0 BRA `(.L_x_2034) ;  /* 0xfffffffc00f08947 */ /* 0x010fea000383ffff */
[----:B------:R-:W-:Y:S05]  /*18060*/  BRA `(.L_x_2130) ;  /* 0xffffffd0002c7947 */ /* 0x000fea000383ffff */
.L_x_2035:
        /* <DEDUP_REMOVED lines=8> */
[----:B0123-5:R-:W-:Y:S05]  /*180f0*/  WARPSYNC.COLLECTIVE R15, `(.L_x_2132) ;  /* 0x000000000f087348 */ /* 0x02ffea0003c00000 */
[----:B------:R4:W0:Y:S02]  /*18100*/  SHFL.IDX P6, R14, R13, R12, R11 ;  /* 0x0000000c0d0e7389 */ /* 0x00082400000c000b */
[----:B012345:R-:W-:Y:S01]  /*18110*/  ENDCOLLECTIVE ;  /* 0x000000000000791b */ /* 0x03ffe20003800000 */
.L_x_2132:
[----:B------:R-:W-:Y:S05]  /*18120*/  BSYNC B0 ;  /* 0x0000000000007941 */ /* 0x000fea0003800000 */
.L_x_2131:
[----:B------:R-:W-:Y:S05]  /*18130*/  BRA `(.L_x_2133) ;  /* 0xffffffd000147947 */ /* 0x000fea000383ffff */
.L_x_2038:
[----:B------:R-:W-:Y:S01]  /*18140*/  BSSY B1, `(.L_x_2134) ;  /* 0x0000006000017945 */ /* 0x000fe20003800000 */
[----:B------:R-:W-:-:S07]  /*18150*/  IMAD.MOV.U32 R15, RZ, RZ, -0x1 ;  /* 0xffffffffff0f7424 */ /* 0x000fce00078e00ff */
[----:B0123-5:R-:W-:Y:S05]  /*18160*/  WARPSYNC.COLLECTIVE R15, `(.L_x_2135) ;  /* 0x000000000f0c7348 */ /* 0x02ffea0003c00000 */
[----:B------:R-:W-:Y:S02]  /*18170*/  ELECT P6, UR62, PT ;  /* 0x00000000003e782f */ /* 0x000fe400038c0000 */
[----:B------:R-:W-:Y:S01]  /*18180*/  MOV R14, UR62 ;  /* 0x0000003e000e7c02 */ /* 0x000fe20008000f00 */
[----:B0123-5:R-:W-:Y:S10]  /*18190*/  ENDCOLLECTIVE ;  /* 0x000000000000791b */ /* 0x02fff40003800000 */
.L_x_2135:
[----:B------:R-:W-:Y:S05]  /*181a0*/  BSYNC B1 ;  /* 0x0000000000017941 */ /* 0x000fea0003800000 */
.L_x_2134:
[----:B------:R-:W-:Y:S05]  /*181b0*/  BRA `(.L_x_2136) ;  /* 0xffffffd0000c7947 */ /* 0x000fea000383ffff */
.L_x_2040:
[----:B---3--:R3:W4:Y:S02]  /*181c0*/  SYNCS.PHASECHK.TRANS64.TRYWAIT P1, [R3+URZ+0x22840], R2 ;  /* 0x02284002030075a7 */ /* 0x008724000802017f */
[----:B----4-:R-:W-:Y:S05]  /*181d0*/  @!P1 NANOSLEEP.SYNCS 0x989680 ;  /* 0x009896800000995d */ /* 0x010fea0003900000 */
[----:B------:R-:W4:Y:S02]  /*181e0*/  @!P1 SYNCS.PHASECHK.TRANS64 P1, [R3+URZ+0x22840], R2 ;  /* 0x02284002030095a7 */ /* 0x000f24000802007f */
[----:B----4-:R-:W-:Y:S05]  /*181f0*/  @!P1 BRA `(.L_x_2040) ;  /* 0xfffffffc00f09947 */ /* 0x010fea000383ffff */
[----:B------:R-:W-:Y:S05]  /*18200*/  BRA `(.L_x_2137) ;  /* 0xffffffd0002c7947 */ /* 0x000fea000383ffff */
.L_x_2042:
[----:B----4-:R4:W0:Y:S02]  /*18210*/  SYNCS.PHASECHK.TRANS64.TRYWAIT P1, [R5+URZ+0x22840], R0 ;  /* 0x02284000050075a7 */ /* 0x010824000802017f */
[----:B0-----:R-:W-:Y:S05]  /*18220*/  @!P1 NANOSLEEP.SYNCS 0x989680 ;  /* 0x009896800000995d */ /* 0x001fea0003900000 */
[----:B------:R-:W0:Y:S02]  /*18230*/  @!P1 SYNCS.PHASECHK.TRANS64 P1, [R5+URZ+0x22840], R0 ;  /* 0x02284000050095a7 */ /* 0x000e24000802007f */
[----:B0-----:R-:W-:Y:S05]  /*18240*/  @!P1 BRA `(.L_x_2042) ;  /* 0xfffffffc00f09947 */ /* 0x001fea000383ffff */
[----:B------:R-:W-:Y:S05]  /*18250*/  BRA `(.L_x_2138) ;  /* 0xffffffd000387947 */ /* 0x000fea000383ffff */
.L_x_2044:
[----:B------:R0:W0:Y:S02]  /*18260*/  SYNCS.PHASECHK.TRANS64.TRYWAIT P1, [R3+URZ+0x22860], R2 ;  /* 0x02286002030075a7 */ /* 0x000024000802017f */
[----:B0-----:R-:W-:Y:S05]  /*18270*/  @!P1 NANOSLEEP.SYNCS 0x989680 ;  /* 0x009896800000995d */ /* 0x001fea0003900000 */
[----:B------:R-:W0:Y:S02]  /*18280*/  @!P1 SYNCS.PHASECHK.TRANS64 P1, [R3+URZ+0x22860], R2 ;  /* 0x02286002030095a7 */ /* 0x000e24000802007f */
[----:B0-----:R-:W-:Y:S05]  /*18290*/  @!P1 BRA `(.L_x_2044) ;  /* 0xfffffffc00f09947 */ /* 0x001fea000383ffff */
[----:B------:R-:W-:Y:S05]  /*182a0*/  BRA `(.L_x_2139) ;  /* 0xffffffd000347947 */ /* 0x000fea000383ffff */
.L_x_2140:
        /* <DEDUP_REMOVED lines=13> */
.L_x_6454:


//--------------------- .text._ZN7cutlass13device_kernelIN5flash11enable_sm90INS1_16FlashAttnFwdSm90INS1_25CollectiveMainloopFwdSm90ILi2EN4cute5tupleIJNS5_1CILi1EEES8_S8_EEENS6_IJNS7_ILi128EEENS7_ILi96EEENS7_ILi64EEEEEELi256ENS_10bfloat16_tEfNS_4arch4Sm90ELb0ELb1ELb1ELb0ELb1ELb0ELb1ELb1ELb0ELb1ELb0ELb0EEENS1_21CollectiveEpilogueFwdINS6_IJSA_NS7_ILi256EEESB_EEES9_SE_SG_Li256ELb0ELb1ELb0ELb0EEENS1_30DynamicPersistentTileSchedulerILi256ELi128ELb0ELb1ELb1EEEEEEEEEvNT_6ParamsE --------------------------
	.section	.text._ZN7cutlass13device_kernelIN5flash11enable_sm90INS1_16FlashAttnFwdSm90INS1_25CollectiveMainloopFwdSm90ILi2EN4cute5tupleIJNS5_1CILi1EEES8_S8_EEENS6_IJNS7_ILi128EEENS7_ILi96EEENS7_ILi64EEEEEELi256ENS_10bfloat16_tEfNS_4arch4Sm90ELb0ELb1ELb1ELb0ELb1ELb0ELb1ELb1ELb0ELb1ELb0ELb0EEENS1_21CollectiveEpilogueFwdINS6_IJSA_NS7_ILi256EEESB_EEES9_SE_SG_Li256ELb0ELb1ELb0ELb0EEENS1_30DynamicPersistentTileSchedulerILi256ELi128ELb0ELb1ELb1EEEEEEEEEvNT_6ParamsE,"ax",@progbits
	.align	128
.text._ZN7cutlass13device_kernelIN5flash11enable_sm90INS1_16FlashAttnFwdSm90INS1_25CollectiveMainloopFwdSm90ILi2EN4cute5tupleIJNS5_1CILi1EEES8_S8_EEENS6_IJNS7_ILi128EEENS7_ILi96EEENS7_ILi64EEEEEELi256ENS_10bfloat16_tEfNS_4arch4Sm90ELb0ELb1ELb1ELb0ELb1ELb0ELb1ELb1ELb0ELb1ELb0ELb0EEENS1_21CollectiveEpilogueFwdINS6_IJSA_NS7_ILi256EEESB_EEES9_SE_SG_Li256ELb0ELb1ELb0ELb0EEENS1_30DynamicPersistentTileSchedulerILi256ELi128ELb0ELb1ELb1EEEEEEEEEvNT_6ParamsE:
        .type           _ZN7cutlass13device_kernelIN5flash11enable_sm90INS1_16FlashAttnFwdSm90INS1_25CollectiveMainloopFwdSm90ILi2EN4cute5tupleIJNS5_1CILi1EEES8_S8_EEENS6_IJNS7_ILi128EEENS7_ILi96EEENS7_ILi64EEEEEELi256ENS_10bfloat16_tEfNS_4arch4Sm90ELb0ELb1ELb1ELb0ELb1ELb0ELb1ELb1ELb0ELb1ELb0ELb0EEENS1_21CollectiveEpilogueFwdINS6_IJSA_NS7_ILi256EEESB_EEES9_SE_SG_Li256ELb0ELb1ELb0ELb0EEENS1_30DynamicPersistentTileSchedulerILi256ELi128ELb0ELb1ELb1EEEEEEEEEvNT_6ParamsE,@function
        .size           _ZN7cutlass13device_kernelIN5flash11enable_sm90INS1_16FlashAttnFwdSm90INS1_25CollectiveMainloopFwdSm90ILi2EN4cute5tupleIJNS5_1CILi1EEES8_S8_EEENS6_IJNS7_ILi128EEENS7_ILi96EEENS7_ILi64EEEEEELi256ENS_10bfloat16_tEfNS_4arch4Sm90ELb0ELb1ELb1ELb0ELb1ELb0ELb1ELb1ELb0ELb1ELb0ELb0EEENS1_21CollectiveEpilogueFwdINS6_IJSA_NS7_ILi256EEESB_EEES9_SE_SG_Li256ELb0ELb1ELb0ELb0EEENS1_30DynamicPersistentTileSchedulerILi256ELi128ELb0ELb1ELb1EEEEEEEEEvNT_6ParamsE,(.L_x_6455 - _ZN7cutlass13device_kernelIN5flash11enable_sm90INS1_16FlashAttnFwdSm90INS1_25CollectiveMainloopFwdSm90ILi2EN4cute5tupleIJNS5_1CILi1EEES8_S8_EEENS6_IJNS7_ILi128EEENS7_ILi96EEENS7_ILi64EEEEEELi256ENS_10bfloat16_tEfNS_4arch4Sm90ELb0ELb1ELb1ELb0ELb1ELb0ELb1ELb1ELb0ELb1ELb0ELb0EEENS1_21CollectiveEpilogueFwdINS6_IJSA_NS7_ILi256EEESB_EEES9_SE_SG_Li256ELb0ELb1ELb0ELb0EEENS1_30DynamicPersistentTileSchedulerILi256ELi128ELb0ELb1ELb1EEEEEEEEEvNT_6ParamsE)
        .other          _ZN7cutlass13device_kernelIN5flash11enable_sm90INS1_16FlashAttnFwdSm90INS1_25CollectiveMainloopFwdSm90ILi2EN4cute5tupleIJNS5_1CILi1EEES8_S8_EEENS6_IJNS7_ILi128EEENS7_ILi96EEENS7_ILi64EEEEEELi256ENS_10bfloat16_tEfNS_4arch4Sm90ELb0ELb1ELb1ELb0ELb1ELb0ELb1ELb1ELb0ELb1ELb0ELb0EEENS1_21CollectiveEpilogueFwdINS6_IJSA_NS7_ILi256EEESB_EEES9_SE_SG_Li256ELb0ELb1ELb0ELb0EEENS1_30DynamicPersistentTileSchedulerILi256ELi128ELb0ELb1ELb1EEEEEEEEEvNT_6ParamsE,@"STO_CUDA_ENTRY STV_DEFAULT"
_ZN7cutlass13device_kernelIN5flash11enable_sm90INS1_16FlashAttnFwdSm90INS1_25CollectiveMainloopFwdSm90ILi2EN4cute5tupleIJNS5_1CILi1EEES8_S8_EEENS6_IJNS7_ILi128EEENS7_ILi96EEENS7_ILi64EEEEEELi256ENS_10bfloat16_tEfNS_4arch4Sm90ELb0ELb1ELb1ELb0ELb1ELb0ELb1ELb1ELb0ELb1ELb0ELb0EEENS1_21CollectiveEpilogueFwdINS6_IJSA_NS7_ILi256EEESB_EEES9_SE_SG_Li256ELb0ELb1ELb0ELb0EEENS1_30DynamicPersistentTileSchedulerILi256ELi128ELb0ELb1ELb1EEEEEEEEEvNT_6ParamsE:
        /* <DEDUP_REMOVED lines=9> */
[----:B------:R1:W2:Y:S01]  /*0090*/  SHFL.IDX PT, R3, R12, RZ, 0x1f ;  /* 0x00001fff0c037589 */ /* 0x0002a200000e0000 */
        /* <DEDUP_REMOVED lines=15> */
[----:B------:R1:W0:Y:S01]  /*0190*/  @!UP0 SYNCS.EXCH.64 URZ, [UR8+0x32400], UR4 ;  /* 0x03240004083f85b2 */ /* 0x0002220008000100 */
[----:B------:R1:W3:Y:S05]  /*01a0*/  @!UP1 SYNCS.EXCH.64 URZ, [UR8+0x32410], UR4 ;  /* 0x03241004083f95b2 */ /* 0x0002ea0008000100 */
[----:B------:R1:W4:Y:S02]  /*01b0*/  @!UP2 SYNCS.EXCH.64 URZ, [UR8+0x32420], UR6 ;  /* 0x03242006083fa5b2 */ /* 0x0003240008000100 */
[----:B-12---:R-:W-:Y:S05]  /*01c0*/  @P1 BRA `(.L_x_2141) ;  /* 0x0000000000481947 */ /* 0x006fea0003800000 */
[----:B------:R-:W1:Y:S01]  /*01d0*/  S2UR UR5, SR_CgaCtaId ;  /* 0x00000000000579c3 */ /* 0x000e620000008800 */
[----:B------:R-:W-:Y:S01]  /*01e0*/  UMOV UR4, 0x400 ;  /* 0x0000040000047882 */ /* 0x000fe20000000000 */
[----:B------:R-:W-:Y:S01]  /*01f0*/  UMOV UR6, 0x80 ;  /* 0x0000008000067882 */ /* 0x000fe20000000000 */
[----:B------:R-:W-:Y:S01]  /*0200*/  UMOV UR7, 0x100 ;  /* 0x0000010000077882 */ /* 0x000fe20000000000 */
[----:B------:R-:W-:Y:S01]  /*0210*/  ELECT P0, URZ, PT ;  /* 0x00000000003f782f */ /* 0x000fe20003800000 */
[----:B-1----:R-:W-:Y:S02]  /*0220*/  ULEA UR8, UR5, UR4, 0x18 ;  /* 0x0000000405087291 */ /* 0x002fe4000f8ec03f */
[----:B------:R-:W-:-:S04]  /*0230*/  UIADD3 UR4, -UR6, 0x100000, URZ ;  /* 0x0010000006047890 */ /* 0x000fc8000fffe13f */
[----:B------:R-:W-:Y:S02]  /*0240*/  USHF.L.U32 UR5, UR4, 0xb, URZ ;  /* 0x0000000b04057899 */ /* 0x000fe4000800063f */
[----:B------:R-:W-:Y:S02]  /*0250*/  USHF.L.U32 UR4, UR4, 0x1, URZ ;  /* 0x0000000104047899 */ /* 0x000fe4000800063f */
[----:B------:R-:W-:-:S04]  /*0260*/  UIADD3 UR6, -UR7, 0x100000, URZ ;  /* 0x0010000007067890 */ /* 0x000fc8000fffe13f */
[----:B------:R-:W-:Y:S02]  /*0270*/  USHF.L.U32 UR7, UR6, 0xb, URZ ;  /* 0x0000000b06077899 */ /* 0x000fe4000800063f */
[----:B------:R-:W-:Y:S01]  /*0280*/  USHF.L.U32 UR6, UR6, 0x1, URZ ;  /* 0x0000000106067899 */ /* 0x000fe2000800063f */
[----:B------:R-:W1:Y:S03]  /*0290*/  FENCE.VIEW.ASYNC.S ;  /* 0x00000000000073c6 */ /* 0x000e660000000000 */
[----:B-1----:R1:W2:Y:S08]  /*02a0*/  SYNCS.EXCH.64 URZ, [UR8+0x32430], UR4 ;  /* 0x03243004083f75b2 */ /* 0x0022b00008000100 */
[----:B------:R1:W0:Y:S01]  /*02b0*/  SYNCS.EXCH.64 URZ, [UR8+0x32440], UR6 ;  /* 0x03244006083f75b2 */ /* 0x0002220008000100 */
[----:B------:R1:W0:Y:S01]  /*02c0*/  SYNCS.EXCH.64 URZ, [UR8+0x32438], UR4 ;  /* 0x03243804083f75b2 */ /* 0x0002220008000100 */
[----:B------:R1:W0:Y:S01]  /*02d0*/  SYNCS.EXCH.64 URZ, [UR8+0x32448], UR6 ;  /* 0x03244806083f75b2 */ /* 0x0002220008000100 */
[----:B------:R-:W-:Y:S01]  /*02e0*/  NOP ;  /* 0x0000000000007918 */ /* 0x000fe20000000000 */
.L_x_2141:
[----:B------:R-:W5:Y:S01]  /*02f0*/  SHFL.IDX PT, R2, R0, RZ, 0x1f ;  /* 0x00001fff00027589 */ /* 0x000f6200000e0000 */
[----:B------:R-:W-:Y:S01]  /*0300*/  NOP ;  /* 0x0000000000007918 */ /* 0x000fe20000000000 */
[----:B-----5:R-:W-:-:S13]  /*0310*/  ISETP.NE.AND P0, PT, R2, RZ, PT ;  /* 0x000000ff0200720c */ /* 0x020fda0003f05270 */
[----:B------:R-:W-:Y:S05]  /*0320*/  @P0 BRA `(.L_x_2142) ;  /* 0x0000000000480947 */ /* 0x000fea0003800000 */
[----:B-1----:R-:W1:Y:S01]  /*0330*/  S2UR UR5, SR_CgaCtaId ;  /* 0x00000000000579c3 */ /* 0x002e620000008800 */
        /* <DEDUP_REMOVED lines=12> */
[----:B-1----:R1:W0:Y:S08]  /*0400*/  SYNCS.EXCH.64 URZ, [UR8+0x32450], UR4 ;  /* 0x03245004083f75b2 */ /* 0x0022300008000100 */
[----:B------:R1:W0:Y:S01]  /*0410*/  SYNCS.EXCH.64 URZ, [UR8+0x32460], UR6 ;  /* 0x03246006083f75b2 */ /* 0x0002220008000100 */
[----:B------:R1:W0:Y:S01]  /*0420*/  SYNCS.EXCH.64 URZ, [UR8+0x32458], UR4 ;  /* 0x03245804083f75b2 */ /* 0x0002220008000100 */
[----:B------:R1:W0:Y:S01]  /*0430*/  SYNCS.EXCH.64 URZ, [UR8+0x32468], UR6 ;  /* 0x03246806083f75b2 */ /* 0x0002220008000100 */
[----:B------:R-:W-:Y:S01]  /*0440*/  NOP ;  /* 0x0000000000007918 */ /* 0x000fe20000000000 */
.L_x_2142:
[----:B------:R-:W5:Y:S01]  /*0450*/  SHFL.IDX PT, R2, R0, RZ, 0x1f ;  /* 0x00001fff00027589 */ /* 0x000f6200000e0000 */
[----:B------:R-:W-:Y:S01]  /*0460*/  NOP ;  /* 0x0000000000007918 */ /* 0x000fe20000000000 */
[----:B-----5:R-:W-:-:S13]  /*0470*/  ISETP.NE.AND P0, PT, R2, RZ, PT ;  /* 0x000000ff0200720c */ /* 0x020fda0003f05270 */
[----:B------:R-:W-:Y:S05]  /*0480*/  @P0 BRA `(.L_x_2143) ;  /* 0x0000000000380947 */ /* 0x000fea0003800000 */
[----:B-1----:R-:W1:Y:S01]  /*0490*/  S2UR UR5, SR_CgaCtaId ;  /* 0x00000000000579c3 */ /* 0x002e620000008800 */
[----:B------:R-:W-:Y:S01]  /*04a0*/  UMOV UR4, 0x400 ;  /* 0x0000040000047882 */ /* 0x000fe20000000000 */
[----:B------:R-:W-:Y:S01]  /*04b0*/  UMOV UR7, 0x80 ;  /* 0x0000008000077882 */ /* 0x000fe20000000000 */
[----:B------:R-:W-:Y:S01]  /*04c0*/  ELECT P0, URZ, PT ;  /* 0x00000000003f782f */ /* 0x000fe20003800000 */
[----:B-1----:R-:W-:Y:S02]  /*04d0*/  ULEA UR6, UR5, UR4, 0x18 ;  /* 0x0000000405067291 */ /* 0x002fe4000f8ec03f */
[----:B------:R-:W-:-:S04]  /*04e0*/  UIADD3 UR4, -UR7, 0x100000, URZ ;  /* 0x0010000007047890 */ /* 0x000fc8000fffe13f */
[----:B------:R-:W-:Y:S02]  /*04f0*/  USHF.L.U32 UR5, UR4, 0xb, URZ ;  /* 0x0000000b04057899 */ /* 0x000fe4000800063f */
[----:B------:R-:W-:Y:S01]  /*0500*/  USHF.L.U32 UR4, UR4, 0x1, URZ ;  /* 0x0000000104047899 */ /* 0x000fe2000800063f */
[----:B------:R-:W1:Y:S11]  /*0510*/  FENCE.VIEW.ASYNC.S ;  /* 0x00000000000073c6 */ /* 0x000e760000000000 */
[----:B-1----:R1:W0:Y:S01]  /*0520*/  SYNCS.EXCH.64 URZ, [UR6+0x32470], UR4 ;  /* 0x03247004063f75b2 */ /* 0x0022220008000100 */
[----:B------:R1:W0:Y:S01]  /*0530*/  SYNCS.EXCH.64 URZ, [UR6+0x32480], UR4 ;  /* 0x03248004063f75b2 */ /* 0x0002220008000100 */
[----:B------:R1:W0:Y:S01]  /*0540*/  SYNCS.EXCH.64 URZ, [UR6+0x32478], UR4 ;  /* 0x03247804063f75b2 */ /* 0x0002220008000100 */
[----:B------:R1:W0:Y:S01]  /*0550*/  SYNCS.EXCH.64 URZ, [UR6+0x32488], UR4 ;  /* 0x03248804063f75b2 */ /* 0x0002220008000100 */
[----:B------:R-:W-:Y:S01]  /*0560*/  NOP ;  /* 0x0000000000007918 */ /* 0x000fe20000000000 */
.L_x_2143:
        /* <DEDUP_REMOVED lines=22> */
.L_x_2144:
[----:B------:R-:W5:Y:S01]  /*06d0*/  SHFL.IDX PT, R2, R0, RZ, 0x1f ;  /* 0x00001fff00027589 */ /* 0x000f6200000e0000 */
[----:B------:R-:W-:Y:S01]  /*06e0*/  R2UR UR9, R3 ;  /* 0x00000000030972ca */ /* 0x000fe200000e0000 */
        /* <DEDUP_REMOVED lines=21> */
.L_x_2145:
[----:B-1----:R-:W-:Y:S01]  /*0840*/  ULDC UR4, c[0x0][0x20] ;  /* 0x0000080000047ab9 */ /* 0x002fe20000000800 */
[----:B------:R-:W-:Y:S01]  /*0850*/  UISETP.NE.AND UP0, UPT, UR9, URZ, UPT ;  /* 0x0000003f0900728c */ /* 0x000fe2000bf05270 */
[----:B------:R-:W-:Y:S01]  /*0860*/  IADD3 R16, P0, R1, UR4, RZ ;  /* 0x0000000401107c10 */ /* 0x000fe2000ff1e0ff */
[----:B------:R-:W-:Y:S01]  /*0870*/  UMOV UR4, 0x1 ;  /* 0x0000000100047882 */ /* 0x000fe20000000000 */
[----:B------:R-:W-:Y:S01]  /*0880*/  ULDC UR5, c[0x0][0x24] ;  /* 0x0000090000057ab9 */ /* 0x000fe20000000800 */
[----:B------:R-:W-:Y:S01]  /*0890*/  USEL UR4, UR4, 0x2, !UP0 ;  /* 0x0000000204047887 */ /* 0x000fe2000c000000 */
[----:B------:R-:W-:Y:S01]  /*08a0*/  IADD3 R2, P1, R16, 0x50, RZ ;  /* 0x0000005010027810 */ /* 0x000fe20007f3e0ff */
[----:B------:R-:W-:Y:S01]  /*08b0*/  IMAD.X R17, RZ, RZ, UR5, P0 ;  /* 0x00000005ff117e24 */ /* 0x000fe200080e06ff */
[----:B------:R-:W-:Y:S01]  /*08c0*/  PLOP3.LUT P2, PT, PT, PT, UP0, 0x80, 0x0 ;  /* 0x000000000000781c */ /* 0x000fe20003f4f008 */
[----:B------:R-:W-:Y:S01]  /*08d0*/  NOP ;  /* 0x0000000000007918 */ /* 0x000fe20000000000 */
[----:B------:R-:W-:Y:S01]  /*08e0*/  ULDC.64 UR36, c[0x0][0x208] ;  /* 0x0000820000247ab9 */ /* 0x000fe20000000a00 */
[----:B------:R1:W-:Y:S01]  /*08f0*/  STL [R1+0x454], R2 ;  /* 0x0004540201007387 */ /* 0x0003e20000100800 */
[----:B------:R-:W-:-:S05]  /*0900*/  IMAD.X R3, RZ, RZ, R17, P1 ;  /* 0x000000ffff037224 */ /* 0x000fca00008e0611 */
[----:B------:R0:W-:Y:S01]  /*0910*/  STL [R1+0x450], R3 ;  /* 0x0004500301007387 */ /* 0x0001e20000100800 */
[----:B-1----:R-:W-:-:S05]  /*0920*/  IMAD.U32 R2, RZ, RZ, UR4 ;  /* 0x00000004ff027e24 */ /* 0x002fca000f8e00ff */
[----:B------:R1:W-:Y:S01]  /*0930*/  STL [R1+0x45c], R2 ;  /* 0x00045c0201007387 */ /* 0x0003e20000100800 */
[----:B0-234-:R-:W-:Y:S06]  /*0940*/  BAR.SYNC.DEFER_BLOCKING 0x0 ;  /* 0x0000000000007b1d */ /* 0x01dfec0000010000 */
[----:B------:R-:W-:Y:S05]  /*0950*/  @!P2 BRA `(.L_x_2146) ;  /* 0x00000220000ca947 */ /* 0x000fea0003800000 */
.L_x_2147:
[----:B------:R-:W-:-:S08]  /*0960*/  NOP ;  /* 0x0000000000007918 */ /* 0x000fd00000000000 */
[----:B------:R-:W0:Y:S02]  /*0970*/  USETMAXREG.TRY_ALLOC.CTAPOOL UP0, 0xe8 ;  /* 0x000000e8000079c8 */ /* 0x000e240008000600 */
[----:B0-----:R-:W-:-:S13]  /*0980*/  PLOP3.LUT P0, PT, PT, PT, UP0, 0x80, 0x0 ;  /* 0x000000000000781c */ /* 0x001fda0003f0f008 */
[----:B------:R-:W-:Y:S05]  /*0990*/  @!P0 BRA `(.L_x_2147) ;  /* 0xfffffffc00f08947 */ /* 0x000fea000383ffff */
[----:B------:R-:W0:Y:S08]  /*09a0*/  S2UR UR5, SR_CTAID.X ;  /* 0x00000000000579c3 */ /* 0x000e300000002500 */
[----:B------:R-:W-:Y:S08]  /*09b0*/  BAR.ARV 0x4, 0x180 ;  /* 0x0106000000007b1d */ /* 0x000ff00000002000 */
[----:B------:R-:W-:Y:S08]  /*09c0*/  BAR.ARV 0x8, 0x180 ;  /* 0x0206000000007b1d */ /* 0x000ff00000002000 */
[----:B------:R-:W0:Y:S01]  /*09d0*/  LDC R0, c[0x0][0xd38] ;  /* 0x00034e00ff007b82 */ /* 0x000e220000000800 */
[----:B------:R-:W-:Y:S01]  /*09e0*/  ISETP.NE.AND P0, PT, R12, 0x1, PT ;  /* 0x000000010c00780c */ /* 0x000fe20003f05270 */
[----:B------:R2:W-:-:S12]  /*09f0*/  STL.64 [R1+0x1f8], RZ ;  /* 0x0001f8ff01007387 */ /* 0x0005d80000100a00 */
[----:B------:R-:W-:Y:S06]  /*0a00*/  @!P0 BAR.ARV 0x9, 0x100 ;  /* 0x0244000000008b1d */ /* 0x000fec0000002000 */
[C---:B------:R-:W-:Y:S02]  /*0a10*/  IADD3 R208, P1, R16.reuse, 0x1f8, RZ ;  /* 0x000001f810d07810 */ /* 0x040fe40007f3e0ff */
[----:B------:R-:W-:Y:S01]  /*0a20*/  IADD3 R216, P2, R16, 0x204, RZ ;  /* 0x0000020410d87810 */ /* 0x000fe20007f5e0ff */
[----:B------:R2:W-:Y:S01]  /*0a30*/  STL [R1+0x200], RZ ;  /* 0x000200ff01007387 */ /* 0x0005e20000100800 */
[----:B0-----:R-:W-:Y:S01]  /*0a40*/  ISETP.LE.AND P0, PT, R0, UR5, PT ;  /* 0x0000000500007c0c */ /* 0x001fe2000bf03270 */
[----:B------:R-:W-:-:S02]  /*0a50*/  IMAD.X R209, RZ, RZ, R17, P1 ;  /* 0x000000ffffd17224 */ /* 0x000fc400008e0611 */
[----:B------:R2:W-:Y:S01]  /*0a60*/  STL [R1+0x204], RZ ;  /* 0x000204ff01007387 */ /* 0x0005e20000100800 */
[----:B------:R-:W-:-:S09]  /*0a70*/  IMAD.X R211, RZ, RZ, R17, P2 ;  /* 0x000000ffffd37224 */ /* 0x000fd200010e0611 */
[----:B--2---:R-:W-:Y:S05]  /*0a80*/  @P0 EXIT ;  /* 0x000000000000094d */ /* 0x004fea0003800000 */
[----:B-1----:R-:W0:Y:S01]  /*0a90*/  S2R R2, SR_TID.X ;  /* 0x0000000000027919 */ /* 0x002e220000002100 */
[----:B------:R-:W1:Y:S01]  /*0aa0*/  S2UR UR9, SR_CgaCtaId ;  /* 0x00000000000979c3 */ /* 0x000e620000008800 */
[----:B------:R-:W-:Y:S01]  /*0ab0*/  UMOV UR42, 0x400 ;  /* 0x00000400002a7882 */ /* 0x000fe20000000000 */
[----:B------:R-:W-:Y:S01]  /*0ac0*/  IMAD.MOV.U32 R179, RZ, RZ, 0x2 ;  /* 0x00000002ffb37424 */ /* 0x000fe200078e00ff */
[C---:B------:R-:W-:Y:S01]  /*0ad0*/  IADD3 R205, -R12.reuse, 0xb, RZ ;  /* 0x0000000b0ccd7810 */ /* 0x040fe20007ffe1ff */
[----:B------:R-:W-:-:S04]  /*0ae0*/  VIADD R206, R12, 0x8 ;  /* 0x000000080cce7836 */ /* 0x000fc80000000000 */
[----:B------:R-:W2:Y:S01]  /*0af0*/  S2UR UR4, SR_SWINHI ;  /* 0x00000000000479c3 */ /* 0x000ea20000002f00 */
[----:B-1----:R-:W-:Y:S01]  /*0b00*/  ULEA UR42, UR9, UR42, 0x18 ;  /* 0x0000002a092a7291 */ /* 0x002fe2000f8ec03f */
[----:B0-----:R-:W-:-:S06]  /*0b10*/  VIADD R204, R2, 0xffffff80 ;  /* 0xffffff8002cc7836 */ /* 0x001fcc0000000000 */
[----:B------:R-:W-:Y:S01]  /*0b20*/  UMOV UR58, UR42 ;  /* 0x0000002a003a7c82 */ /* 0x000fe20008000000 */
[----:B--2---:R-:W-:Y:S01]  /*0b30*/  UMOV UR59, UR4 ;  /* 0x00000004003b7c82 */ /* 0x004fe20008000000 */
[----:B------:R-:W-:Y:S01]  /*0b40*/  UMOV UR4, UR5 ;  /* 0x0000000500047c82 */ /* 0x000fe20008000000 */
[----:B------:R-:W-:-:S04]  /*0b50*/  SHF.R.S32.HI R11, RZ, 0x1f, R204 ;  /* 0x0000001fff0b7819 */ /* 0x000fc800000114cc */
[CC--:B------:R-:W-:Y:S02]  /*0b60*/  LEA.HI R0, R11.reuse, R204.reuse, RZ, 0x5 ;  /* 0x000000cc0b007211 */ /* 0x0c0fe400078f28ff */
[CC--:B------:R-:W-:Y:S02]  /*0b70*/  LEA.HI R2, R11.reuse, R204.reuse, RZ, 0x4 ;  /* 0x000000cc0b027211 */ /* 0x0c0fe400078f20ff */
[CC--:B------:R-:W-:Y:S01]  /*0b80*/  LEA.HI R6, R11.reuse, R204.reuse, RZ, 0x2 ;  /* 0x000000cc0b067211 */ /* 0x0c0fe200078f10ff */
[----:B------:R-:W-:Y:S01]  /*0b90*/  IMAD.SHL.U32 R4, R0, 0x20, RZ ;  /* 0x0000002000047824 */ /* 0x000fe200078e00ff */
[----:B------:R-:W-:Y:S02]  /*0ba0*/  SHF.R.S32.HI R5, RZ, 0x4, R2 ;  /* 0x00000004ff057819 */ /* 0x000fe40000011402 */
[----:B------:R-:W-:Y:S02]  /*0bb0*/  LOP3.LUT R3, R2, 0x3fffff0, RZ, 0xc0, !PT ;  /* 0x03fffff002037812 */ /* 0x000fe400078ec0ff */
[----:B------:R-:W-:-:S02]  /*0bc0*/  LEA.HI R0, R11, R204, RZ, 0x7 ;  /* 0x000000cc0b007211 */ /* 0x000fc400078f38ff */
[----:B------:R-:W-:Y:S02]  /*0bd0*/  LOP3.LUT R7, R4, 0xfffffc00, RZ, 0xc0, !PT ;  /* 0xfffffc0004077812 */ /* 0x000fe400078ec0ff */
[----:B------:R-:W-:Y:S01]  /*0be0*/  LEA.HI R4, R2, R5, RZ, 0x1 ;  /* 0x0000000502047211 */ /* 0x000fe200078f08ff */
[----:B------:R-:W-:Y:S01]  /*0bf0*/  IMAD.IADD R2, R204, 0x1, -R3 ;  /* 0x00000001cc027824 */ /* 0x000fe200078e0a03 */
[----:B------:R-:W-:Y:S02]  /*0c00*/  LOP3.LUT R3, R0, 0xffffff80, RZ, 0xc0, !PT ;  /* 0xffffff8000037812 */ /* 0x000fe400078ec0ff */
[----:B------:R-:W-:Y:S01]  /*0c10*/  LOP3.LUT R4, R4, 0x1ffffffe, RZ, 0xc0, !PT ;  /* 0x1ffffffe04047812 */ /* 0x000fe200078ec0ff */
[----:B------:R-:W-:Y:S01]  /*0c20*/  IMAD R7, R2, 0x40, R7 ;  /* 0x0000004002077824 */ /* 0x000fe200078e0207 */
[----:B------:R-:W-:Y:S01]  /*0c30*/  LEA.HI R201, R11, R204, RZ, 0x3 ;  /* 0x000000cc0bc97211 */ /* 0x000fe200078f18ff */
[----:B------:R-:W-:Y:S01]  /*0c40*/  IMAD.IADD R210, R204, 0x1, -R3 ;  /* 0x00000001ccd27824 */ /* 0x000fe200078e0a03 */
[----:B------:R-:W-:Y:S01]  /*0c50*/  SHF.R.S32.HI R219, RZ, 0x7, R0 ;  /* 0x00000007ffdb7819 */ /* 0x000fe20000011400 */
[----:B------:R-:W-:Y:S01]  /*0c60*/  IMAD.IADD R4, R5, 0x1, -R4 ;  /* 0x0000000105047824 */ /* 0x000fe200078e0a04 */
[----:B------:R-:W-:-:S02]  /*0c70*/  LOP3.LUT R207, R201, 0xfffffff8, RZ, 0xc0, !PT ;  /* 0xfffffff8c9cf7812 */ /* 0x000fc400078ec0ff */
[----:B------:R-:W-:Y:S01]  /*0c80*/  SHF.R.S32.HI R3, RZ, 0x1f, R210 ;  /* 0x0000001fff037819 */ /* 0x000fe200000114d2 */
[----:B------:R-:W-:Y:S01]  /*0c90*/  IMAD R4, R4, 0x8, R7 ;  /* 0x0000000804047824 */ /* 0x000fe200078e0207 */
[----:B------:R-:W-:Y:S01]  /*0ca0*/  LOP3.LUT R7, R6, 0xfffffffc, RZ, 0xc0, !PT ;  /* 0xfffffffc06077812 */ /* 0x000fe200078ec0ff */
[----:B------:R-:W-:Y:S01]  /*0cb0*/  IMAD.IADD R207, R204, 0x1, -R207 ;  /* 0x00000001cccf7824 */ /* 0x000fe200078e0acf */
[CC--:B------:R-:W-:Y:S01]  /*0cc0*/  LEA.HI R13, R3.reuse, R210.reuse, RZ, 0x2 ;  /* 0x000000d2030d7211 */ /* 0x0c0fe200078f10ff */
[----:B------:R-:W-:Y:S01]  /*0cd0*/  IMAD.WIDE R178, R4, R179, UR58 ;  /* 0x0000003a04b27e25 */ /* 0x000fe2000f8e02b3 */
[----:B------:R-:W-:Y:S02]  /*0ce0*/  LEA.HI R3, R3, R210, RZ, 0x5 ;  /* 0x000000d203037211 */ /* 0x000fe400078f28ff */
[----:B------:R-:W-:Y:S01]  /*0cf0*/  SHF.R.S32.HI R2, RZ, 0x2, R13 ;  /* 0x00000002ff027819 */ /* 0x000fe2000001140d */
[----:B------:R-:W-:Y:S01]  /*0d00*/  IMAD.IADD R7, R204, 0x1, -R7 ;  /* 0x00000001cc077824 */ /* 0x000fe200078e0a07 */
[----:B------:R-:W-:Y:S01]  /*0d10*/  SHF.R.S32.HI R5, RZ, 0x1f, R13 ;  /* 0x0000001fff057819 */ /* 0x000fe2000001140d */
[----:B------:R-:W-:Y:S01]  /*0d20*/  IMAD.SHL.U32 R190, R207, 0x8, RZ ;  /* 0x00000008cfbe7824 */ /* 0x000fe200078e00ff */
[----:B------:R-:W-:-:S02]  /*0d30*/  IADD3 R8, P0, R178, 0x20, RZ ;  /* 0x00000020b2087810 */ /* 0x000fc40007f1e0ff */
[----:B------:R-:W-:Y:S01]  /*0d40*/  LEA.HI R5, R5, R2, RZ, 0x3 ;  /* 0x0000000205057211 */ /* 0x000fe200078f18ff */
[C---:B------:R-:W-:Y:S01]  /*0d50*/  VIADD R192, R190.reuse, 0x40 ;  /* 0x00000040bec07836 */ /* 0x040fe20000000000 */
[----:B------:R-:W-:Y:S01]  /*0d60*/  LEA.HI R4, R7, R7, RZ, 0x1 ;  /* 0x0000000707047211 */ /* 0x000fe200078f08ff */
[C---:B------:R-:W-:Y:S01]  /*0d70*/  VIADD R191, R190.reuse, 0x80 ;  /* 0x00000080bebf7836 */ /* 0x040fe20000000000 */
[----:B------:R-:W-:Y:S01]  /*0d80*/  LOP3.LUT R5, R5, 0xfffffff8, RZ, 0xc0, !PT ;  /* 0xfffffff805057812 */ /* 0x000fe200078ec0ff */
[----:B------:R-:W-:Y:S01]  /*0d90*/  VIADD R193, R190, 0xc0 ;  /* 0x000000c0bec17836 */ /* 0x000fe20000000000 */
[----:B------:R-:W-:Y:S02]  /*0da0*/  LOP3.LUT R6, R8, 0x380, RZ, 0xc0, !PT ;  /* 0x0000038008067812 */ /* 0x000fe400078ec0ff */
[----:B------:R-:W-:Y:S01]  /*0db0*/  SHF.R.S32.HI R3, RZ, 0x5, R3 ;  /* 0x00000005ff037819 */ /* 0x000fe20000011403 */
[----:B------:R-:W-:Y:S01]  /*0dc0*/  IMAD.IADD R2, R2, 0x1, -R5 ;  /* 0x0000000102027824 */ /* 0x000fe200078e0a05 */
[----:B------:R-:W-:-:S02]  /*0dd0*/  LOP3.LUT R4, R4, 0x1ffffffe, RZ, 0xc0, !PT ;  /* 0x1ffffffe04047812 */ /* 0x000fc400078ec0ff */
[----:B------:R-:W-:Y:S01]  /*0de0*/  SHF.R.U64 R5, R6, 0x3, RZ ;  /* 0x0000000306057819 */ /* 0x000fe200000012ff */
[----:B------:R-:W-:Y:S01]  /*0df0*/  IMAD R15, R3, 0x10, R2 ;  /* 0x00000010030f7824 */ /* 0x000fe200078e0202 */
[C---:B------:R-:W-:Y:S01]  /*0e00*/  IADD3 R9, P3, R178.reuse, 0x4000, RZ ;  /* 0x00004000b2097810 */ /* 0x040fe20007f7e0ff */
[----:B------:R-:W-:Y:S01]  /*0e10*/  IMAD.IADD R19, R7, 0x1, -R4 ;  /* 0x0000000107137824 */ /* 0x000fe200078e0a04 */
[----:B------:R-:W-:Y:S01]  /*0e20*/  LOP3.LUT R2, R5, R8, RZ, 0x3c, !PT ;  /* 0x0000000805027212 */ /* 0x000fe200078e3cff */
[--C-:B------:R-:W-:Y:S01]  /*0e30*/  IMAD.X R3, RZ, RZ, R179.reuse, P0 ;  /* 0x000000ffff037224 */ /* 0x100fe200000e06b3 */
[C---:B------:R-:W-:Y:S02]  /*0e40*/  IADD3 R5, P4, R178.reuse, 0x4020, RZ ;  /* 0x00004020b2057810 */ /* 0x040fe40007f9e0ff */
[----:B------:R-:W-:Y:S02]  /*0e50*/  IADD3 R7, P2, R178, 0x60, RZ ;  /* 0x00000060b2077810 */ /* 0x000fe40007f5e0ff */
[----:B------:R-:W-:Y:S01]  /*0e60*/  LEA.HI R0, R0, R219, RZ, 0x1 ;  /* 0x000000db00007211 */ /* 0x000fe200078f08ff */
[----:B------:R-:W-:Y:S01]  /*0e70*/  IMAD.X R11, RZ, RZ, R179, P4 ;  /* 0x000000ffff0b7224 */ /* 0x000fe200020e06b3 */
[----:B------:R-:W-:-:S02]  /*0e80*/  IADD3 R21, P1, R178, 0x40, RZ ;  /* 0x00000040b2157810 */ /* 0x000fc40007f3e0ff */
[----:B------:R-:W-:Y:S02]  /*0e90*/  LOP3.LUT R10, R5, 0x380, RZ, 0xc0, !PT ;  /* 0x00000380050a7812 */ /* 0x000fe400078ec0ff */
[----:B------:R-:W-:Y:S02]  /*0ea0*/  LOP3.LUT R6, R7, 0x380, RZ, 0xc0, !PT ;  /* 0x0000038007067812 */ /* 0x000fe400078ec0ff */
[----:B------:R-:W-:Y:S02]  /*0eb0*/  LOP3.LUT R8, R9, 0x380, RZ, 0xc0, !PT ;  /* 0x0000038009087812 */ /* 0x000fe400078ec0ff */
[----:B------:R-:W-:Y:S02]  /*0ec0*/  LOP3.LUT R0, R0, 0x3fffffe, RZ, 0xc0, !PT ;  /* 0x03fffffe00007812 */ /* 0x000fe400078ec0ff */
[----:B------:R-:W-:Y:S02]  /*0ed0*/  LOP3.LUT R4, R21, 0x380, RZ, 0xc0, !PT ;  /* 0x0000038015047812 */ /* 0x000fe400078ec0ff */
[----:B------:R-:W-:Y:S01]  /*0ee0*/  SHF.R.U64 R10, R10, 0x3, RZ ;  /* 0x000000030a0a7819 */ /* 0x000fe200000012ff */
[----:B------:R-:W-:Y:S01]  /*0ef0*/  IMAD.IADD R0, R219, 0x1, -R0 ;  /* 0x00000001db007824 */ /* 0x000fe200078e0a00 */
[----:B------:R-:W-:-:S02]  /*0f00*/  SHF.R.U64 R6, R6, 0x3, RZ ;  /* 0x0000000306067819 */ /* 0x000fc400000012ff */
[----:B------:R-:W-:Y:S01]  /*0f10*/  SHF.R.U64 R8, R8, 0x3, RZ ;  /* 0x0000000308087819 */ /* 0x000fe200000012ff */
[----:B------:R-:W-:Y:S01]  /*0f20*/  IMAD R202, R0, 0x40, R15 ;  /* 0x0000004000ca7824 */ /* 0x000fe200078e020f */
[----:B------:R-:W-:Y:S02]  /*0f30*/  LOP3.LUT R13, R13, 0x7ffffffc, RZ, 0xc0, !PT ;  /* 0x7ffffffc0d0d7812 */ /* 0x000fe400078ec0ff */
[----:B------:R-:W-:Y:S01]  /*0f40*/  SHF.R.U64 R4, R4, 0x3, RZ ;  /* 0x0000000304047819 */ /* 0x000fe200000012ff */
[----:B------:R-:W-:Y:S01]  /*0f50*/  IMAD R228, R19, 0x8, R202 ;  /* 0x0000000813e47824 */ /* 0x000fe200078e02ca */
[----:B------:R-:W-:Y:S01]  /*0f60*/  LOP3.LUT R10, R10, R5, RZ, 0x3c, !PT ;  /* 0x000000050a0a7212 */ /* 0x000fe200078e3cff */
[--C-:B------:R-:W-:Y:S01]  /*0f70*/  IMAD.X R5, RZ, RZ, R179.reuse, P1 ;  /* 0x000000ffff057224 */ /* 0x100fe200008e06b3 */
[----:B------:R-:W-:Y:S01]  /*0f80*/  LOP3.LUT R6, R6, R7, RZ, 0x3c, !PT ;  /* 0x0000000706067212 */ /* 0x000fe200078e3cff */
[--C-:B------:R-:W-:Y:S01]  /*0f90*/  IMAD.X R7, RZ, RZ, R179.reuse, P2 ;  /* 0x000000ffff077224 */ /* 0x100fe200010e06b3 */
[----:B------:R-:W-:Y:S01]  /*0fa0*/  LOP3.LUT R8, R8, R9, RZ, 0x3c, !PT ;  /* 0x0000000908087212 */ /* 0x000fe200078e3cff */
[----:B------:R-:W-:Y:S01]  /*0fb0*/  IMAD.X R9, RZ, RZ, R179, P3 ;  /* 0x000000ffff097224 */ /* 0x000fe200018e06b3 */
[----:B------:R-:W-:Y:S01]  /*0fc0*/  IADD3 R22, P0, R16, 0x11c, RZ ;  /* 0x0000011c10167810 */ /* 0x000fe20007f1e0ff */
[----:B------:R-:W-:Y:S01]  /*0fd0*/  IMAD.IADD R13, R210, 0x1, -R13 ;  /* 0x00000001d20d7824 */ /* 0x000fe200078e0a0d */
[----:B------:R-:W-:-:S02]  /*0fe0*/  IADD3 R218, P1, R16, 0x210, RZ ;  /* 0x0000021010da7810 */ /* 0x000fc40007f3e0ff */
[----:B------:R-:W-:Y:S01]  /*0ff0*/  LOP3.LUT R4, R4, R21, RZ, 0x3c, !PT ;  /* 0x0000001504047212 */ /* 0x000fe200078e3cff */
[--C-:B------:R-:W-:Y:S01]  /*1000*/  IMAD.X R23, RZ, RZ, R17.reuse, P0 ;  /* 0x000000ffff177224 */ /* 0x100fe200000e0611 */
[----:B------:R-:W-:Y:S01]  /*1010*/  MOV R227, R2 ;  /* 0x0000000200e37202 */ /* 0x000fe20000000f00 */
[----:B------:R-:W-:Y:S01]  /*1020*/  IMAD.X R217, RZ, RZ, R17, P1 ;  /* 0x000000ffffd97224 */ /* 0x000fe200008e0611 */
[----:B------:R-:W-:Y:S01]  /*1030*/  MOV R226, R4 ;  /* 0x0000000400e27202 */ /* 0x000fe20000000f00 */
[----:B------:R-:W-:Y:S01]  /*1040*/  IMAD.SHL.U32 R203, R13, 0x2, RZ ;  /* 0x000000020dcb7824 */ /* 0x000fe200078e00ff */
[----:B------:R-:W-:Y:S02]  /*1050*/  MOV R225, R6 ;  /* 0x0000000600e17202 */ /* 0x000fe40000000f00 */
[----:B------:R-:W-:Y:S02]  /*1060*/  MOV R221, R8 ;  /* 0x0000000800dd7202 */ /* 0x000fe40000000f00 */
[----:B------:R-:W-:-:S02]  /*1070*/  MOV R220, R10 ;  /* 0x0000000a00dc7202 */ /* 0x000fc40000000f00 */
[----:B------:R-:W-:Y:S02]  /*1080*/  SHF.R.S32.HI R201, RZ, 0x3, R201 ;  /* 0x00000003ffc97819 */ /* 0x000fe400000114c9 */
[----:B------:R-:W-:Y:S02]  /*1090*/  SHF.R.S32.HI R199, RZ, 0x1f, R190 ;  /* 0x0000001fffc77819 */ /* 0x000fe400000114be */
[----:B------:R-:W-:Y:S02]  /*10a0*/  SHF.R.S32.HI R198, RZ, 0x1f, R192 ;  /* 0x0000001fffc67819 */ /* 0x000fe400000114c0 */
[----:B------:R-:W-:Y:S02]  /*10b0*/  SHF.R.S32.HI R197, RZ, 0x1f, R191 ;  /* 0x0000001fffc57819 */ /* 0x000fe400000114bf */
[----:B------:R-:W-:-:S07]  /*10c0*/  SHF.R.S32.HI R196, RZ, 0x1f, R193 ;  /* 0x0000001fffc47819 */ /* 0x000fce00000114c1 */
.L_x_2277:
        /* <DEDUP_REMOVED lines=21> */
.L_x_2148:
[----:B------:R-:W-:Y:S01]  /*1220*/  ULDC UR7, c[0x0][0xd54] ;  /* 0x0003550000077ab9 */ /* 0x000fe20000000800 */
[----:B------:R-:W-:Y:S01]  /*1230*/  UMOV UR6, UR12 ;  /* 0x0000000c00067c82 */ /* 0x000fe20008000000 */
[----:B------:R-:W-:-:S11]  /*1240*/  UISETP.NE.AND UP0, UPT, UR7, 0x1, UPT ;  /* 0x000000010700788c */ /* 0x000fd6000bf05270 */
[----:B------:R-:W-:Y:S02]  /*1250*/  @UP0 ULDC.64 UR10, c[0x0][0xd58] ;  /* 0x00035600000a0ab9 */ /* 0x000fe40000000a00 */
[----:B------:R-:W-:-:S04]  /*1260*/  UIMAD.WIDE.U32 UR4, UR12, UR10, URZ ;  /* 0x0000000a0c0472a5 */ /* 0x000fc8000f8e003f */
[----:B------:R-:W-:-:S04]  /*1270*/  @UP0 USHF.R.U32.HI UR6, URZ, UR11, UR5 ;  /* 0x0000000b3f060299 */ /* 0x000fc80008011605 */
[----:B------:R-:W-:-:S12]  /*1280*/  UIMAD UR4, UR6, UR7, URZ ;  /* 0x00000007060472a4 */ /* 0x000fd8000f8e023f */
.L_x_2149:
[----:B------:R-:W2:Y:S01]  /*1290*/  LDL R0, [R1+0x45c] ;  /* 0x00045c0001007983 */ /* 0x000ea20000100800 */
[----:B------:R-:W-:Y:S01]  /*12a0*/  UIADD3 UR10, UP1, UR58, 0x32440, URZ ;  /* 0x000324403a0a7890 */ /* 0x000fe2000ff3e03f */
[----:B------:R-:W-:Y:S01]  /*12b0*/  IMAD.MOV.U32 R5, RZ, RZ, 0x80 ;  /* 0x00000080ff057424 */ /* 0x000fe200078e00ff */
[----:B------:R-:W-:Y:S01]  /*12c0*/  ULOP3.LUT UR5, URZ, UR6, URZ, 0x33, !UPT ;  /* 0x000000063f057292 */ /* 0x000fe2000f8e333f */
[----:B------:R-:W-:Y:S01]  /*12d0*/  IMAD.U32 R15, RZ, RZ, UR9 ;  /* 0x00000009ff0f7e24 */ /* 0x000fe2000f8e00ff */
[----:B------:R-:W-:Y:S01]  /*12e0*/  UIADD3 UR6, UP3, UR58, 0x32460, URZ ;  /* 0x000324603a067890 */ /* 0x000fe2000ff7e03f */
[----:B------:R-:W-:Y:S01]  /*12f0*/  IMAD.MOV.U32 R14, RZ, RZ, 0x100 ;  /* 0x00000100ff0e7424 */ /* 0x000fe200078e00ff */
[----:B------:R-:W-:Y:S01]  /*1300*/  ULDC UR61, c[0x0][0xd3c] ;  /* 0x00034f00003d7ab9 */ /* 0x000fe20000000800 */
[----:B------:R-:W-:Y:S01]  /*1310*/  UIADD3 UR7, UP2, UR58, 0x32450, URZ ;  /* 0x000324503a077890 */ /* 0x000fe2000ff5e03f */
[----:B------:R-:W-:Y:S01]  /*1320*/  IMAD.MOV.U32 R13, RZ, RZ, 0x80 ;  /* 0x00000080ff0d7424 */ /* 0x000fe200078e00ff */
[----:B------:R-:W-:Y:S01]  /*1330*/  UIADD3 UR61, UR5, UR61, URZ ;  /* 0x0000003d053d7290 */ /* 0x000fe2000fffe03f */
[----:B------:R-:W-:Y:S01]  /*1340*/  IMAD.U32 R10, RZ, RZ, UR6 ;  /* 0x00000006ff0a7e24 */ /* 0x000fe2000f8e00ff */
[----:B------:R-:W-:Y:S01]  /*1350*/  UIADD3.X UR5, URZ, UR59, URZ, UP3, !UPT ;  /* 0x0000003b3f057290 */ /* 0x000fe20009ffe43f */
[----:B------:R-:W-:Y:S01]  /*1360*/  STL.64 [R1+0x30], R14 ;  /* 0x0000300e01007387 */ /* 0x000fe20000100a00 */
[----:B------:R-:W-:Y:S01]  /*1370*/  UIADD3 UR13, UP0, UR58, 0x32430, URZ ;  /* 0x000324303a0d7890 */ /* 0x000fe2000ff1e03f */
[----:B------:R-:W-:Y:S01]  /*1380*/  IMAD.U32 R8, RZ, RZ, UR7 ;  /* 0x00000007ff087e24 */ /* 0x000fe2000f8e00ff */
[----:B------:R-:W-:Y:S01]  /*1390*/  UIADD3.X UR9, URZ, UR59, URZ, UP2, !UPT ;  /* 0x0000003b3f097290 */ /* 0x000fe200097fe43f */
[----:B------:R-:W-:Y:S01]  /*13a0*/  IMAD.U32 R6, RZ, RZ, UR61 ;  /* 0x0000003dff067e24 */ /* 0x000fe2000f8e00ff */
[----:B------:R-:W-:Y:S01]  /*13b0*/  UIADD3.X UR14, URZ, UR59, URZ, UP0, !UPT ;  /* 0x0000003b3f0e7290 */ /* 0x000fe200087fe43f */
[----:B------:R-:W-:Y:S01]  /*13c0*/  IMAD.U32 R11, RZ, RZ, UR5 ;  /* 0x00000005ff0b7e24 */ /* 0x000fe2000f8e00ff */
[----:B------:R-:W-:Y:S01]  /*13d0*/  UIADD3 UR4, UR12, -UR4, URZ ;  /* 0x800000040c047290 */ /* 0x000fe2000fffe03f */
[----:B------:R-:W-:Y:S01]  /*13e0*/  STL.128 [R1+0x420], RZ ;  /* 0x000420ff01007387 */ /* 0x000fe20000100c00 */
[----:B------:R-:W-:Y:S01]  /*13f0*/  ULDC UR5, c[0x0][0x448] ;  /* 0x0001120000057ab9 */ /* 0x000fe20000000800 */
[----:B------:R-:W-:Y:S01]  /*1400*/  ULDC.64 UR16, c[0x0][0x418] ;  /* 0x0001060000107ab9 */ /* 0x000fe20000000a00 */
[----:B------:R-:W-:Y:S01]  /*1410*/  UISETP.NE.AND UP5, UPT, UR5, 0x1, UPT ;  /* 0x000000010500788c */ /* 0x000fe2000bfa5270 */
[----:B------:R-:W-:Y:S01]  /*1420*/  IMAD.U32 R9, RZ, RZ, UR9 ;  /* 0x00000009ff097e24 */ /* 0x000fe2000f8e00ff */
[----:B------:R-:W-:Y:S01]  /*1430*/  UISETP.NE.U32.AND UP0, UPT, UR16, URZ, UPT ;  /* 0x0000003f1000728c */ /* 0x000fe2000bf05070 */
[----:B------:R-:W-:Y:S01]  /*1440*/  IMAD.U32 R3, RZ, RZ, UR14 ;  /* 0x0000000eff037e24 */ /* 0x000fe2000f8e00ff */
[----:B------:R-:W-:Y:S01]  /*1450*/  USHF.L.U32 UR61, UR61, 0x7, URZ ;  /* 0x000000073d3d7899 */ /* 0x000fe2000800063f */
[----:B------:R-:W-:Y:S01]  /*1460*/  STL [R1+0x50], R6 ;  /* 0x0000500601007387 */ /* 0x000fe20000100800 */
[----:B------:R-:W-:Y:S01]  /*1470*/  UISETP.NE.AND.EX UP0, UPT, UR17, URZ, UPT, UP0 ;  /* 0x0000003f1100728c */ /* 0x000fe2000bf05300 */
[C---:B------:R-:W-:Y:S01]  /*1480*/  IADD3 R32, P0, R16.reuse, 0x420, RZ ;  /* 0x0000042010207810 */ /* 0x040fe20007f1e0ff */
[----:B------:R-:W-:Y:S01]  /*1490*/  ULDC UR43, c[0x0][0x424] ;  /* 0x00010900002b7ab9 */ /* 0x000fe20000000800 */
[----:B------:R-:W-:Y:S01]  /*14a0*/  STL.128 [R1+0x40], R8 ;  /* 0x0000400801007387 */ /* 0x000fe20000100c00 */
[----:B------:R-:W-:Y:S01]  /*14b0*/  USEL UR43, UR43, 0x1, UP0 ;  /* 0x000000012b2b7887 */ /* 0x000fe20008000000 */
[----:B------:R-:W-:Y:S01]  /*14c0*/  IADD3 R44, P1, R16, 0x28, RZ ;  /* 0x00000028102c7810 */ /* 0x000fe20007f3e0ff */
[----:B------:R-:W-:Y:S01]  /*14d0*/  ULDC UR12, c[0x0][0x2f0] ;  /* 0x0000bc00000c7ab9 */ /* 0x000fe20000000800 */
[----:B------:R-:W-:Y:S01]  /*14e0*/  STL.128 [R1+0x430], RZ ;  /* 0x000430ff01007387 */ /* 0x000fe20000100c00 */
[----:B------:R-:W-:Y:S01]  /*14f0*/  UIMAD UR43, UR43, UR12, URZ ;  /* 0x0000000c2b2b72a4 */ /* 0x000fe2000f8e023f */
[--C-:B------:R-:W-:Y:S01]  /*1500*/  IMAD.X R47, RZ, RZ, R17.reuse, P0 ;  /* 0x000000ffff2f7224 */ /* 0x100fe200000e0611 */
[----:B------:R-:W-:Y:S01]  /*1510*/  ULDC UR44, c[0x0][0x288] ;  /* 0x0000a200002c7ab9 */ /* 0x000fe20000000800 */
[----:B------:R-:W-:Y:S01]  /*1520*/  STL.128 [R1+0x210], RZ ;  /* 0x000210ff01007387 */ /* 0x000fe20000100c00 */
[----:B------:R-:W-:Y:S01]  /*1530*/  @UP5 ULDC UR15, c[0x0][0x450] ;  /* 0x00011400000f5ab9 */ /* 0x000fe20000000800 */
[----:B------:R-:W-:Y:S01]  /*1540*/  UIADD3 UR38, UR43, 0x1, -UR44 ;  /* 0x000000012b267890 */ /* 0x000fe2000fffe82c */
[----:B------:R-:W-:Y:S01]  /*1550*/  IMAD.X R45, RZ, RZ, R17, P1 ;  /* 0x000000ffff2d7224 */ /* 0x000fe200008e0611 */
[----:B------:R-:W-:Y:S01]  /*1560*/  STL.128 [R1+0x220], RZ ;  /* 0x000220ff01007387 */ /* 0x000fe20000100c00 */
[----:B------:R-:W-:-:S03]  /*1570*/  UP2UR UR39, UPR, URZ, 0x20 ;  /* 0x000000203f277883 */ /* 0x000fc60008000000 */
[----:B------:R-:W-:Y:S04]  /*1580*/  STL.128 [R1+0x230], RZ ;  /* 0x000230ff01007387 */ /* 0x000fe80000100c00 */
        /* <DEDUP_REMOVED lines=29> */
[----:B------:R-:W-:Y:S04]  /*1760*/  STL [R1+0x10], RZ ;  /* 0x000010ff01007387 */ /* 0x000fe80000100800 */
[----:B------:R-:W-:Y:S01]  /*1770*/  STL [R1+0x38], RZ ;  /* 0x000038ff01007387 */ /* 0x000fe20000100800 */
[----:B--2---:R-:W-:-:S02]  /*1780*/  R2UR UR11, R0 ;  /* 0x00000000000b72ca */ /* 0x004fc400000e0000 */
[----:B------:R-:W0:Y:S11]  /*1790*/  LDC R0, c[0x0][0xa80] ;  /* 0x0002a000ff007b82 */ /* 0x000e360000000800 */
[----:B------:R-:W-:-:S02]  /*17a0*/  IMAD.U32 R4, RZ, RZ, UR11 ;  /* 0x0000000bff047e24 */ /* 0x000fc4000f8e00ff */
[----:B------:R-:W-:Y:S01]  /*17b0*/  IMAD.U32 R2, RZ, RZ, UR11 ;  /* 0x0000000bff027e24 */ /* 0x000fe2000f8e00ff */
[----:B------:R-:W-:Y:S02]  /*17c0*/  UIADD3.X UR11, URZ, UR59, URZ, UP1, !UPT ;  /* 0x0000003b3f0b7290 */ /* 0x000fe40008ffe43f */
[----:B------:R1:W-:Y:S01]  /*17d0*/  STL.64 [R1+0x28], R4 ;  /* 0x0000280401007387 */ /* 0x0003e20000100a00 */
[----:B------:R-:W-:Y:S02]  /*17e0*/  IMAD.MOV.U32 R12, RZ, RZ, R2 ;  /* 0x000000ffff0c7224 */ /* 0x000fe400078e0002 */
[----:B------:R-:W-:Y:S01]  /*17f0*/  IMAD.U32 R2, RZ, RZ, UR13 ;  /* 0x0000000dff027e24 */ /* 0x000fe2000f8e00ff */
[----:B------:R-:W-:Y:S02]  /*1800*/  ULDC UR13, c[0x0][0xd54] ;  /* 0x00035500000d7ab9 */ /* 0x000fe40000000800 */
[----:B------:R-:W-:Y:S01]  /*1810*/  UIMAD UR13, UR8, UR13, UR4 ;  /* 0x0000000d080d72a4 */ /* 0x000fe2000f8e0204 */
[----:B------:R2:W-:Y:S02]  /*1820*/  STL.128 [R1], R12 ;  /* 0x0000000c01007387 */ /* 0x0005e40000100c00 */
[----:B------:R-:W-:Y:S01]  /*1830*/  ULDC.64 UR4, c[0x0][0xad8] ;  /* 0x0002b60000047ab9 */ /* 0x000fe20000000a00 */
[----:B------:R-:W-:Y:S01]  /*1840*/  @UP5 ULDC UR8, c[0x0][0x44c] ;  /* 0x0001130000085ab9 */ /* 0x000fe20000000800 */
[----:B------:R-:W-:Y:S01]  /*1850*/  UISETP.GE.AND UP4, UPT, UR5, 0x1, UPT ;  /* 0x000000010500788c */ /* 0x000fe2000bf86270 */
[----:B-1----:R-:W-:Y:S01]  /*1860*/  IMAD.U32 R5, RZ, RZ, UR11 ;  /* 0x0000000bff057e24 */ /* 0x002fe2000f8e00ff */
[----:B------:R-:W-:Y:S01]  /*1870*/  ULDC UR11, c[0x0][0xd48] ;  /* 0x00035200000b7ab9 */ /* 0x000fe20000000800 */
[----:B------:R-:W-:Y:S01]  /*1880*/  IMAD.U32 R4, RZ, RZ, UR10 ;  /* 0x0000000aff047e24 */ /* 0x000fe2000f8e00ff */
[----:B------:R-:W-:Y:S01]  /*1890*/  UISETP.NE.AND UP1, UPT, UR11, 0x1, UPT ;  /* 0x000000010b00788c */ /* 0x000fe2000bf25270 */
[----:B------:R2:W-:Y:S01]  /*18a0*/  STL.64 [R1+0x18], R2 ;  /* 0x0000180201007387 */ /* 0x0005e20000100a00 */
[----:B------:R-:W-:Y:S01]  /*18b0*/  UIADD3 UR10, UR61, 0x7f, URZ ;  /* 0x0000007f3d0a7890 */ /* 0x000fe2000fffe03f */
[----:B------:R-:W-:Y:S01]  /*18c0*/  PLOP3.LUT P2, PT, PT, PT, UP4, 0x40, 0x0 ;  /* 0x000000000000781c */ /* 0x000fe20003f4e848 */
[----:B------:R-:W-:Y:S01]  /*18d0*/  UMOV UR60, UR13 ;  /* 0x0000000d003c7c82 */ /* 0x000fe20008000000 */
[----:B------:R2:W-:Y:S01]  /*18e0*/  STL.64 [R1+0x20], R4 ;  /* 0x0000200401007387 */ /* 0x0005e20000100a00 */
[----:B------:R-:W-:-:S02]  /*18f0*/  UIMAD.WIDE.U32 UR8, UR10, UR8, URZ ;  /* 0x000000080a0872a5 */ /* 0x000fc4000f8e003f */
[----:B------:R-:W-:Y:S01]  /*1900*/  UP2UR UR41, UPR, URZ, 0x10 ;  /* 0x000000103f297883 */ /* 0x000fe20008000000 */
[----:B0-----:R2:W-:Y:S01]  /*1910*/  STL [R1+0x440], R0 ;  /* 0x0004400001007387 */ /* 0x0015e20000100800 */
[----:B------:R-:W-:Y:S01]  /*1920*/  @UP5 USHF.R.U32.HI UR10, URZ, UR15, UR9 ;  /* 0x0000000f3f0a5299 */ /* 0x000fe20008011609 */
[----:B------:R-:W-:Y:S01]  /*1930*/  @UP1 ULDC UR6, c[0x0][0xd4c] ;  /* 0x0003530000061ab9 */ /* 0x000fe20000000800 */
[----:B------:R-:W-:Y:S01]  /*1940*/  @UP1 ULDC UR14, c[0x0][0xd50] ;  /* 0x00035400000e1ab9 */ /* 0x000fe20000000800 */
[----:B------:R-:W-:Y:S02]  /*1950*/  UIMAD.WIDE.U32 UR6, UR13, UR6, URZ ;  /* 0x000000060d0672a5 */ /* 0x000fe4000f8e003f */
[----:B------:R-:W-:Y:S02]  /*1960*/  UIADD3 UR10, UR38, UR10, URZ ;  /* 0x0000000a260a7290 */ /* 0x000fe4000fffe03f */
[----:B------:R-:W-:Y:S02]  /*1970*/  @UP1 USHF.R.U32.HI UR60, URZ, UR14, UR7 ;  /* 0x0000000e3f3c1299 */ /* 0x000fe40008011607 */
[----:B------:R-:W-:-:S02]  /*1980*/  UIADD3 UR4, UR10, UR4, URZ ;  /* 0x000000040a047290 */ /* 0x000fc4000fffe03f */
[----:B------:R-:W-:-:S04]  /*1990*/  UIADD3 UR6, -UR60, URZ, URZ ;  /* 0x0000003f3c067290 */ /* 0x000fc8000fffe13f */
[----:B------:R-:W-:-:S06]  /*19a0*/  UIMAD UR6, UR11, UR6, UR13 ;  /* 0x000000060b0672a4 */ /* 0x000fcc000f8e020d */
[----:B------:R-:W-:Y:S01]  /*19b0*/  IMAD.U32 R200, RZ, RZ, UR6 ;  /* 0x00000006ffc87e24 */ /* 0x000fe2000f8e00ff */
[----:B--2---:R-:W-:Y:S06]  /*19c0*/  @P2 BRA `(.L_x_2150) ;  /* 0x0000000000442947 */ /* 0x004fec0003800000 */
        /* <DEDUP_REMOVED lines=10> */
.L_x_2151:
[----:B------:R-:W-:-:S11]  /*1a70*/  UISETP.NE.AND UP0, UPT, UR5, 0x1, UPT ;  /* 0x000000010500788c */ /* 0x000fd6000bf05270 */
[----:B------:R-:W-:Y:S02]  /*1a80*/  @UP0 ULDC.64 UR10, c[0x0][0xae0] ;  /* 0x0002b800000a0ab9 */ /* 0x000fe40000000a00 */
[----:B------:R-:W-:-:S04]  /*1a90*/  UIMAD.WIDE.U32 UR6, UR8, UR10, URZ ;  /* 0x0000000a080672a5 */ /* 0x000fc8000f8e003f */
[----:B------:R-:W-:-:S12]  /*1aa0*/  @UP0 USHF.R.U32.HI UR8, URZ, UR11, UR7 ;  /* 0x0000000b3f080299 */ /* 0x000fd80008011607 */
.L_x_2152:
[----:B------:R-:W-:-:S04]  /*1ab0*/  UIMAD UR8, UR8, UR5, UR5 ;  /* 0x00000005080872a4 */ /* 0x000fc8000f8e0205 */
[----:B------:R-:W-:-:S04]  /*1ac0*/  UISETP.LT.AND UP0, UPT, UR4, UR8, UPT ;  /* 0x000000080400728c */ /* 0x000fc8000bf01270 */
[----:B------:R-:W-:-:S12]  /*1ad0*/  USEL UR4, UR4, UR8, UP0 ;  /* 0x0000000804047287 */ /* 0x000fd80008000000 */
.L_x_2150:
[----:B------:R-:W-:Y:S02]  /*1ae0*/  UISETP.NE.AND UP0, UPT, UR39, URZ, UPT ;  /* 0x0000003f2700728c */ /* 0x000fe4000bf05270 */
[----:B------:R-:W-:Y:S02]  /*1af0*/  UIADD3 UR6, UR43, 0x5f, URZ ;  /* 0x0000005f2b067890 */ /* 0x000fe4000fffe03f */
[----:B------:R-:W-:Y:S02]  /*1b00*/  UIADD3 UR8, UR4, 0x5f, URZ ;  /* 0x0000005f04087890 */ /* 0x000fe4000fffe03f */
[----:B------:R-:W-:Y:S02]  /*1b10*/  UISETP.GE.AND UP1, UPT, UR5, 0x1, UPT ;  /* 0x000000010500788c */ /* 0x000fe4000bf26270 */
[----:B------:R-:W-:Y:S02]  /*1b20*/  UIMAD.WIDE UR6, UR6, 0x2aaaaaab, URZ ;  /* 0x2aaaaaab060678a5 */ /* 0x000fe4000f8e023f */
[----:B------:R-:W-:Y:S01]  /*1b30*/  UIMAD.WIDE UR8, UR8, 0x2aaaaaab, URZ ;  /* 0x2aaaaaab080878a5 */ /* 0x000fe2000f8e023f */
[----:B------:R-:W-:Y:S01]  /*1b40*/  @UP0 ULDC UR10, c[0x0][0x44c] ;  /* 0x00011300000a0ab9 */ /* 0x000fe20000000800 */
[----:B------:R-:W-:Y:S01]  /*1b50*/  USHF.R.U32.HI UR4, URZ, 0x1f, UR7 ;  /* 0x0000001f3f047899 */ /* 0x000fe20008011607 */
[----:B------:R-:W-:Y:S01]  /*1b60*/  PLOP3.LUT P0, PT, PT, PT, UP1, 0x40, 0x0 ;  /* 0x000000000000781c */ /* 0x000fe20003f0e818 */
[----:B------:R-:W-:-:S02]  /*1b70*/  UIMAD.WIDE.U32 UR10, UR61, UR10, URZ ;  /* 0x0000000a3d0a72a5 */ /* 0x000fc4000f8e003f */
[----:B------:R-:W-:Y:S01]  /*1b80*/  USHF.R.U32.HI UR6, URZ, 0x1f, UR9 ;  /* 0x0000001f3f067899 */ /* 0x000fe20008011609 */
[----:B------:R-:W-:Y:S01]  /*1b90*/  @UP0 ULDC UR14, c[0x0][0x450] ;  /* 0x00011400000e0ab9 */ /* 0x000fe20000000800 */
[----:B------:R-:W-:Y:S01]  /*1ba0*/  UMOV UR12, UR61 ;  /* 0x0000003d000c7c82 */ /* 0x000fe20008000000 */
[----:B------:R-:W-:Y:S02]  /*1bb0*/  UIADD3 UR44, UR43, -UR44, URZ ;  /* 0x8000002c2b2c7290 */ /* 0x000fe4000fffe03f */
[----:B------:R-:W-:Y:S02]  /*1bc0*/  @UP0 USHF.R.U32.HI UR12, URZ, UR14, UR11 ;  /* 0x0000000e3f0c0299 */ /* 0x000fe4000801160b */
[----:B------:R-:W-:Y:S02]  /*1bd0*/  ULEA.HI.SX32 UR4, UR7, UR4, 0x1c ;  /* 0x0000000407047291 */ /* 0x000fe4000f8fe23f */
[----:B------:R-:W-:Y:S02]  /*1be0*/  ULEA.HI.SX32 UR6, UR9, UR6, 0x1c ;  /* 0x0000000609067291 */ /* 0x000fe4000f8fe23f */
[----:B------:R-:W-:-:S02]  /*1bf0*/  UIADD3 UR7, UR44, UR12, URZ ;  /* 0x0000000c2c077290 */ /* 0x000fc4000fffe03f */
[----:B------:R-:W-:Y:S01]  /*1c00*/  UISETP.LT.AND UP0, UPT, UR4, UR6, UPT ;  /* 0x000000060400728c */ /* 0x000fe2000bf01270 */
[----:B------:R-:W-:Y:S02]  /*1c10*/  ULDC UR13, c[0x0][0xad4] ;  /* 0x0002b500000d7ab9 */ /* 0x000fe40000000800 */
[----:B------:R-:W-:Y:S02]  /*1c20*/  UIADD3 UR8, UR7, -UR13, URZ ;  /* 0x8000000d07087290 */ /* 0x000fe4000fffe03f */
[----:B------:R-:W-:Y:S01]  /*1c30*/  USEL UR45, UR4, UR6, UP0 ;  /* 0x00000006042d7287 */ /* 0x000fe20008000000 */
        /* <DEDUP_REMOVED lines=12> */
.L_x_2154:
[----:B------:R-:W-:-:S11]  /*1d00*/  UISETP.NE.AND UP0, UPT, UR5, 0x1, UPT ;  /* 0x000000010500788c */ /* 0x000fd6000bf05270 */
[----:B------:R-:W-:Y:S02]  /*1d10*/  @UP0 ULDC.64 UR10, c[0x0][0xae0] ;  /* 0x0002b800000a0ab9 */ /* 0x000fe40000000a00 */
[----:B------:R-:W-:-:S04]  /*1d20*/  UIMAD.WIDE.U32 UR6, UR4, UR10, URZ ;  /* 0x0000000a040672a5 */ /* 0x000fc8000f8e003f */
[----:B------:R-:W-:-:S12]  /*1d30*/  @UP0 USHF.R.U32.HI UR4, URZ, UR11, UR7 ;  /* 0x0000000b3f040299 */ /* 0x000fd80008011607 */
.L_x_2155:
[----:B------:R-:W-:-:S04]  /*1d40*/  UIMAD UR4, UR4, UR5, URZ ;  /* 0x00000005040472a4 */ /* 0x000fc8000f8e023f */
[----:B------:R-:W-:-:S04]  /*1d50*/  UISETP.LT.AND UP0, UPT, UR8, UR4, UPT ;  /* 0x000000040800728c */ /* 0x000fc8000bf01270 */
[----:B------:R-:W-:-:S12]  /*1d60*/  USEL UR8, UR8, UR4, !UP0 ;  /* 0x0000000408087287 */ /* 0x000fd8000c000000 */
.L_x_2153:
[----:B------:R-:W-:Y:S01]  /*1d70*/  UIMAD.WIDE UR4, UR8, 0x2aaaaaab, URZ ;  /* 0x2aaaaaab080478a5 */ /* 0x000fe2000f8e023f */
[----:B------:R-:W-:-:S03]  /*1d80*/  PLOP3.LUT P0, PT, PT, PT, PT, 0x80, 0x0 ;  /* 0x000000000000781c */ /* 0x000fc60003f0f070 */
[----:B------:R-:W-:-:S04]  /*1d90*/  USHF.R.U32.HI UR4, URZ, 0x1f, UR5 ;  /* 0x0000001f3f047899 */ /* 0x000fc80008011605 */
[----:B------:R-:W-:-:S04]  /*1da0*/  ULEA.HI.SX32 UR4, UR5, UR4, 0x1c ;  /* 0x0000000405047291 */ /* 0x000fc8000f8fe23f */
[----:B------:R-:W-:-:S04]  /*1db0*/  UISETP.LT.AND UP0, UPT, URZ, UR4, UPT ;  /* 0x000000043f00728c */ /* 0x000fc8000bf01270 */
[----:B------:R-:W-:-:S04]  /*1dc0*/  USEL UR40, URZ, UR4, !UP0 ;  /* 0x000000043f287287 */ /* 0x000fc8000c000000 */
[----:B------:R-:W-:-:S06]  /*1dd0*/  UISETP.GT.AND UP0, UPT, UR45, UR40, UPT ;  /* 0x000000282d00728c */ /* 0x000fcc000bf04270 */
[----:B------:R-:W-:-:S13]  /*1de0*/  PLOP3.LUT P1, PT, PT, PT, UP0, 0x80, 0x0 ;  /* 0x000000000000781c */ /* 0x000fda0003f2f008 */
[----:B------:R-:W-:Y:S05]  /*1df0*/  @!P1 BRA `(.L_x_2156) ;  /* 0x000001e000789947 */ /* 0x000fea0003800000 */
[----:B------:R-:W0:Y:S01]  /*1e00*/  SHFL.IDX PT, R0, R219, RZ, 0x1f ;  /* 0x00001fffdb007589 */ /* 0x000e2200000e0000 */
[----:B------:R-:W-:Y:S01]  /*1e10*/  UIADD3 UR6, UR42, 0x18400, URZ ;  /* 0x000184002a067890 */ /* 0x000fe2000fffe03f */
[----:B------:R-:W-:Y:S01]  /*1e20*/  IMAD.MOV.U32 R12, RZ, RZ, 0x1 ;  /* 0x00000001ff0c7424 */ /* 0x000fe200078e00ff */
[----:B------:R-:W-:Y:S01]  /*1e30*/  UIADD3 UR5, UR42, 0x400, URZ ;  /* 0x000004002a057890 */ /* 0x000fe2000fffe03f */
[----:B------:R-:W-:Y:S01]  /*1e40*/  IMAD.MOV.U32 R4, RZ, RZ, 0x1 ;  /* 0x00000001ff047424 */ /* 0x000fe200078e00ff */
[----:B------:R-:W-:Y:S01]  /*1e50*/  UIADD3 UR4, UR42, 0x1c400, URZ ;  /* 0x0001c4002a047890 */ /* 0x000fe2000fffe03f */
[----:B------:R-:W-:Y:S01]  /*1e60*/  IMAD.MOV.U32 R5, RZ, RZ, RZ ;  /* 0x000000ffff057224 */ /* 0x000fe200078e00ff */
[----:B------:R-:W-:Y:S01]  /*1e70*/  USHF.R.U32.HI UR5, URZ, 0x4, UR5 ;  /* 0x000000043f057899 */ /* 0x000fe20008011605 */
[----:B------:R-:W-:Y:S01]  /*1e80*/  IMAD.MOV.U32 R6, RZ, RZ, 0x1 ;  /* 0x00000001ff067424 */ /* 0x000fe200078e00ff */
[----:B------:R-:W-:Y:S01]  /*1e90*/  USHF.R.U32.HI UR4, URZ, 0x4, UR4 ;  /* 0x000000043f047899 */ /* 0x000fe20008011604 */
[----:B------:R-:W-:Y:S01]  /*1ea0*/  IMAD.MOV.U32 R7, RZ, RZ, RZ ;  /* 0x000000ffff077224 */ /* 0x000fe200078e00ff */
[----:B------:R-:W-:Y:S01]  /*1eb0*/  ULOP3.LUT UR5, UR5, 0x3fff, URZ, 0xc0, !UPT ;  /* 0x00003fff05057892 */ /* 0x000fe2000f8ec03f */
[----:B------:R-:W-:Y:S01]  /*1ec0*/  IMAD.MOV.U32 R13, RZ, RZ, RZ ;  /* 0x000000ffff0d7224 */ /* 0x000fe200078e00ff */
[----:B------:R-:W-:Y:S01]  /*1ed0*/  ULOP3.LUT UR4, UR4, 0x3fff, URZ, 0xc0, !UPT ;  /* 0x00003fff04047892 */ /* 0x000fe2000f8ec03f */
[----:B------:R-:W-:Y:S01]  /*1ee0*/  IMAD.MOV.U32 R9, RZ, RZ, 0x40000040 ;  /* 0x40000040ff097424 */ /* 0x000fe200078e00ff */
[----:B------:R-:W-:Y:S01]  /*1ef0*/  ULOP3.LUT UR7, UR5, 0x3000000, URZ, 0xfc, !UPT ;  /* 0x0300000005077892 */ /* 0x000fe2000f8efc3f */
[----:B------:R1:W-:Y:S01]  /*1f00*/  STL.128 [R1+0x60], R4 ;  /* 0x0000600401007387 */ /* 0x0003e20000100c00 */
[----:B------:R-:W-:Y:S01]  /*1f10*/  ULOP3.LUT UR4, UR4, 0x10000, URZ, 0xfc, !UPT ;  /* 0x0001000004047892 */ /* 0x000fe2000f8efc3f */
[----:B------:R-:W-:Y:S01]  /*1f20*/  IMAD.MOV.U32 R11, RZ, RZ, 0x40000040 ;  /* 0x40000040ff0b7424 */ /* 0x000fe200078e00ff */
[----:B------:R-:W-:Y:S01]  /*1f30*/  ULOP3.LUT UR5, UR5, 0x10000, URZ, 0xfc, !UPT ;  /* 0x0001000005057892 */ /* 0x000fe2000f8efc3f */
[----:B------:R2:W-:Y:S01]  /*1f40*/  STL.64 [R1+0x70], R12 ;  /* 0x0000700c01007387 */ /* 0x0005e20000100a00 */
[----:B------:R-:W-:Y:S01]  /*1f50*/  IMAD.U32 R10, RZ, RZ, UR7 ;  /* 0x00000007ff0a7e24 */ /* 0x000fe2000f8e00ff */
[----:B------:R-:W-:Y:S01]  /*1f60*/  IADD3 R27, P1, R16, 0x78, RZ ;  /* 0x00000078101b7810 */ /* 0x000fe20007f3e0ff */
[----:B------:R-:W-:Y:S01]  /*1f70*/  IMAD.U32 R8, RZ, RZ, UR4 ;  /* 0x00000004ff087e24 */ /* 0x000fe2000f8e00ff */
[----:B0-----:R-:W-:Y:S01]  /*1f80*/  LEA.HI R2, R0, R0, RZ, 0x1 ;  /* 0x0000000000027211 */ /* 0x001fe200078f08ff */
[----:B------:R-:W-:Y:S01]  /*1f90*/  IMAD.U32 R14, RZ, RZ, UR5 ;  /* 0x00000005ff0e7e24 */ /* 0x000fe2000f8e00ff */
[----:B------:R-:W-:Y:S01]  /*1fa0*/  ULOP3.LUT UP0, URZ, UR6, 0x1bf, URZ, 0xc0, !UPT ;  /* 0x000001bf063f7892 */ /* 0x000fe2000f80c03f */
[----:B------:R-:W-:Y:S01]  /*1fb0*/  IMAD.MOV.U32 R15, RZ, RZ, 0x40000040 ;  /* 0x40000040ff0f7424 */ /* 0x000fe200078e00ff */
[----:B------:R-:W-:Y:S01]  /*1fc0*/  LOP3.LUT R3, R2, 0x7fffe, RZ, 0xc0, !PT ;  /* 0x0007fffe02037812 */ /* 0x000fe200078ec0ff */
[----:B------:R0:W-:Y:S01]  /*1fd0*/  STL.128 [R1+0x80], R8 ;  /* 0x0000800801007387 */ /* 0x0001e20000100c00 */
[----:B------:R-:W-:Y:S01]  /*1fe0*/  IMAD.X R40, RZ, RZ, R17, P1 ;  /* 0x000000ffff287224 */ /* 0x000fe200008e0611 */
[----:B------:R-:W-:Y:S01]  /*1ff0*/  IADD3 R30, P5, R16, 0xf8, RZ ;  /* 0x000000f8101e7810 */ /* 0x000fe20007fbe0ff */
[----:B-1----:R-:W-:Y:S01]  /*2000*/  IMAD.MOV.U32 R5, RZ, RZ, 0x40000040 ;  /* 0x40000040ff057424 */ /* 0x002fe200078e00ff */
[----:B------:R0:W-:Y:S01]  /*2010*/  STL.64 [R1+0x58], RZ ;  /* 0x000058ff01007387 */ /* 0x0001e20000100a00 */
[----:B------:R-:W-:Y:S01]  /*2020*/  IMAD.IADD R3, R0, 0x1, -R3 ;  /* 0x0000000100037824 */ /* 0x000fe200078e0a03 */
[----:B------:R-:W-:Y:S01]  /*2030*/  PLOP3.LUT P1, PT, PT, PT, UP0, 0x80, 0x0 ;  /* 0x000000000000781c */ /* 0x000fe20003f2f008 */
[----:B--2---:R-:W-:Y:S01]  /*2040*/  IMAD.MOV.U32 R13, RZ, RZ, 0x40000040 ;  /* 0x40000040ff0d7424 */ /* 0x004fe200078e00ff */
[----:B------:R0:W-:Y:S01]  /*2050*/  STL.128 [R1+0x90], RZ ;  /* 0x000090ff01007387 */ /* 0x0001e20000100c00 */
[C---:B------:R-:W-:Y:S01]  /*2060*/  IADD3 R29, P6, R16.reuse, 0xf0, RZ ;  /* 0x000000f0101d7810 */ /* 0x040fe20007fde0ff */
[--C-:B------:R-:W-:Y:S01]  /*2070*/  IMAD.X R31, RZ, RZ, R17.reuse, P5 ;  /* 0x000000ffff1f7224 */ /* 0x100fe200028e0611 */
[----:B------:R-:W-:Y:S01]  /*2080*/  LEA R3, R3, UR6, 0xd ;  /* 0x0000000603037c11 */ /* 0x000fe2000f8e68ff */
[----:B------:R0:W-:Y:S01]  /*2090*/  STL.128 [R1+0xa0], RZ ;  /* 0x0000a0ff01007387 */ /* 0x0001e20000100c00 */
[----:B------:R-:W-:Y:S01]  /*20a0*/  IADD3 R28, P0, R16, 0x80, RZ ;  /* 0x00000080101c7810 */ /* 0x000fe20007f1e0ff */
[----:B------:R-:W-:Y:S01]  /*20b0*/  IMAD.X R42, RZ, RZ, R17, P6 ;  /* 0x000000ffff2a7224 */ /* 0x000fe200030e0611 */
[----:B------:R-:W-:Y:S01]  /*20c0*/  SHF.R.U32.HI R0, RZ, 0x4, R3 ;  /* 0x00000004ff007819 */ /* 0x000fe20000011603 */
[----:B------:R-:W-:Y:S01]  /*20d0*/  VIADD R2, R3, 0xa000 ;  /* 0x0000a00003027836 */ /* 0x000fe20000000000 */
[----:B------:R0:W-:Y:S01]  /*20e0*/  STL.128 [R1+0xb0], RZ ;  /* 0x0000b0ff01007387 */ /* 0x0001e20000100c00 */
[----:B------:R-:W-:Y:S01]  /*20f0*/  IMAD.X R43, RZ, RZ, R17, P0 ;  /* 0x000000ffff2b7224 */ /* 0x000fe200000e0611 */
[----:B------:R-:W-:-:S02]  /*2100*/  LOP3.LUT R0, R0, 0x3fff, RZ, 0xc0, !PT ;  /* 0x00003fff00007812 */ /* 0x000fc400078ec0ff */
[----:B------:R-:W-:Y:S01]  /*2110*/  SHF.R.U32.HI R2, RZ, 0x4, R2 ;  /* 0x00000004ff027819 */ /* 0x000fe20000011602 */
[----:B------:R0:W-:Y:S01]  /*2120*/  STL.128 [R1+0xc0], RZ ;  /* 0x0000c0ff01007387 */ /* 0x0001e20000100c00 */
[----:B------:R-:W-:Y:S02]  /*2130*/  LOP3.LUT R4, R0, 0x10000, RZ, 0xfc, !PT ;  /* 0x0001000000047812 */ /* 0x000fe400078efcff */
[----:B------:R-:W-:Y:S01]  /*2140*/  LOP3.LUT R2, R2, 0x3fff, RZ, 0xc0, !PT ;  /* 0x00003fff02027812 */ /* 0x000fe200078ec0ff */
[----:B------:R0:W-:Y:S01]  /*2150*/  STL.128 [R1+0xd0], RZ ;  /* 0x0000d0ff01007387 */ /* 0x0001e20000100c00 */
[----:B------:R-:W-:Y:S02]  /*2160*/  IADD3 R19, P2, R16, 0x70, RZ ;  /* 0x0000007010137810 */ /* 0x000fe40007f5e0ff */
[----:B------:R-:W-:Y:S01]  /*2170*/  LOP3.LUT R2, R2, 0x10000, RZ, 0xfc, !PT ;  /* 0x0001000002027812 */ /* 0x000fe200078efcff */
[----:B------:R0:W-:Y:S01]  /*2180*/  STL.64 [R1+0x78], R4 ;  /* 0x0000780401007387 */ /* 0x0001e20000100a00 */
[C---:B------:R-:W-:Y:S01]  /*2190*/  IADD3 R26, P3, R16.reuse, 0x68, RZ ;  /* 0x00000068101a7810 */ /* 0x040fe20007f7e0ff */
[--C-:B------:R-:W-:Y:S01]  /*21a0*/  IMAD.X R38, RZ, RZ, R17.reuse, P2 ;  /* 0x000000ffff267224 */ /* 0x100fe200010e0611 */
[C---:B------:R-:W-:Y:S01]  /*21b0*/  IADD3 R18, P4, R16.reuse, 0x60, RZ ;  /* 0x0000006010127810 */ /* 0x040fe20007f9e0ff */
[----:B------:R-:W-:Y:S01]  /*21c0*/  IMAD.MOV.U32 R12, RZ, RZ, R2 ;  /* 0x000000ffff0c7224 */ /* 0x000fe200078e0002 */
[----:B------:R0:W-:Y:S01]  /*21d0*/  STL.128 [R1+0xe0], RZ ;  /* 0x0000e0ff01007387 */ /* 0x0001e20000100c00 */
[C---:B------:R-:W-:Y:S01]  /*21e0*/  IADD3 R34, P5, R16.reuse, 0x58, RZ ;  /* 0x0000005810227810 */ /* 0x040fe20007fbe0ff */
[--C-:B------:R-:W-:Y:S01]  /*21f0*/  IMAD.X R41, RZ, RZ, R17.reuse, P3 ;  /* 0x000000ffff297224 */ /* 0x100fe200018e0611 */
[C---:B------:R-:W-:Y:S01]  /*2200*/  IADD3 R24, P6, R16.reuse, 0x88, RZ ;  /* 0x0000008810187810 */ /* 0x040fe20007fde0ff */
[----:B------:R0:W-:Y:S01]  /*2210*/  STL.128 [R1+0xf0], R12 ;  /* 0x0000f00c01007387 */ /* 0x0001e20000100c00 */
[----:B------:R-:W-:Y:S01]  /*2220*/  IADD3 R36, P0, R16, 0x90, RZ ;  /* 0x0000009010247810 */ /* 0x000fe20007f1e0ff */
[----:B------:R-:W-:-:S02]  /*2230*/  IMAD.X R39, RZ, RZ, R17, P4 ;  /* 0x000000ffff277224 */ /* 0x000fc400020e0611 */
[--C-:B------:R-:W-:Y:S02]  /*2240*/  IMAD.X R35, RZ, RZ, R17.reuse, P5 ;  /* 0x000000ffff237224 */ /* 0x100fe400028e0611 */
[--C-:B------:R-:W-:Y:S02]  /*2250*/  IMAD.X R25, RZ, RZ, R17.reuse, P6 ;  /* 0x000000ffff197224 */ /* 0x100fe400030e0611 */
[----:B------:R-:W-:Y:S01]  /*2260*/  IMAD.X R37, RZ, RZ, R17, P0 ;  /* 0x000000ffff257224 */ /* 0x000fe200000e0611 */
[----:B------:R-:W-:Y:S06]  /*2270*/  @!P1 BRA `(.L_x_2157) ;  /* 0x0000000000409947 */ /* 0x000fec0003800000 */
[----:B------:R-:W-:Y:S01]  /*2280*/  MOV R0, 0x0 ;  /* 0x0000000000007802 */ /* 0x000fe20000000f00 */
[----:B------:R-:W-:Y:S01]  /*2290*/  ULDC.64 UR4, c[0x4][0x98] ;  /* 0x0100260000047ab9 */ /* 0x000fe20000000a00 */
[----:B------:R-:W-:Y:S01]  /*22a0*/  ULDC.64 UR6, c[0x4][0x38] ;  /* 0x01000e0000067ab9 */ /* 0x000fe20000000a00 */
[----:B0-----:R-:W-:Y:S01]  /*22b0*/  IMAD.U32 R4, RZ, RZ, UR4 ;  /* 0x00000004ff047e24 */ /* 0x001fe2000f8e00ff */
        /* <DEDUP_REMOVED lines=12> */
.L_x_2157:
[----:B------:R-:W1:Y:S01]  /*2380*/  S2R R20, SR_TID.X ;  /* 0x0000000000147919 */ /* 0x000e620000002100 */
[----:B0-----:R-:W0:Y:S01]  /*2390*/  LDC R15, c[0x0][0x288] ;  /* 0x0000a200ff0f7b82 */ /* 0x001e220000000800 */
[----:B------:R-:W-:Y:S01]  /*23a0*/  IADD3 R8, P0, R16, 0x100, RZ ;  /* 0x0000010010087810 */ /* 0x000fe20007f1e0ff */
[----:B------:R-:W-:Y:S01]  /*23b0*/  ULDC UR4, c[0x0][0x20] ;  /* 0x0000080000047ab9 */ /* 0x000fe20000000800 */
[----:B------:R-:W-:Y:S01]  /*23c0*/  IMAD.U32 R13, RZ, RZ, UR43 ;  /* 0x0000002bff0d7e24 */ /* 0x000fe2000f8e00ff */
[----:B------:R-:W-:Y:S01]  /*23d0*/  STL.64 [R1+0x110], R34 ;  /* 0x0001102201007387 */ /* 0x000fe20000100a00 */
[----:B------:R-:W-:Y:S02]  /*23e0*/  VIADD R194, R22, -UR4 ;  /* 0x8000000416c27c36 */ /* 0x000fe40008000000 */
[----:B------:R-:W-:Y:S01]  /*23f0*/  IMAD.X R9, RZ, RZ, R17, P0 ;  /* 0x000000ffff097224 */ /* 0x000fe200000e0611 */
[----:B------:R-:W2:Y:S01]  /*2400*/  LDC.64 R10, c[0x0][0xad0] ;  /* 0x0002b400ff0a7b82 */ /* 0x000ea20000000a00 */
[----:B------:R-:W-:Y:S04]  /*2410*/  STL.64 [R1+0x100], R202 ;  /* 0x000100ca01007387 */ /* 0x000fe80000100a00 */
[----:B------:R-:W-:Y:S03]  /*2420*/  STL.64 [R1+0x108], R8 ;  /* 0x0001080801007387 */ /* 0x000fe60000100a00 */
[----:B------:R-:W3:Y:S01]  /*2430*/  LDC.64 R6, c[0x0][0x448] ;  /* 0x00011200ff067b82 */ /* 0x000ee20000000a00 */
[----:B------:R-:W-:Y:S04]  /*2440*/  STL.U8 [R1+0x118], RZ ;  /* 0x000118ff01007387 */ /* 0x000fe80000100000 */
[----:B------:R4:W-:Y:S03]  /*2450*/  STL [R194+0x8], R13 ;  /* 0x0000080dc2007387 */ /* 0x0009e60000100800 */
[----:B------:R-:W5:Y:S01]  /*2460*/  LDC.64 R4, c[0x0][0xad8] ;  /* 0x0002b600ff047b82 */ /* 0x000f620000000a00 */
[----:B0-----:R0:W-:Y:S04]  /*2470*/  STL [R194+0x4], R15 ;  /* 0x0000040fc2007387 */ /* 0x0011e80000100800 */
[----:B------:R0:W-:Y:S01]  /*2480*/  STL [R194+0x14], RZ ;  /* 0x000014ffc2007387 */ /* 0x0001e20000100800 */
[----:B-1----:R-:W-:-:S02]  /*2490*/  VIADD R204, R20, 0xffffff80 ;  /* 0xffffff8014cc7836 */ /* 0x002fc40000000000 */
[----:B------:R-:W1:Y:S01]  /*24a0*/  LDC.64 R2, c[0x0][0xae0] ;  /* 0x0002b800ff027b82 */ /* 0x000e620000000a00 */
[----:B--2---:R0:W-:Y:S04]  /*24b0*/  STL [R194+0xc], R11 ;  /* 0x00000c0bc2007387 */ /* 0x0041e80000100800 */
[----:B------:R0:W-:Y:S03]  /*24c0*/  STL [R194], R204 ;  /* 0x000000ccc2007387 */ /* 0x0001e60000100800 */
[----:B------:R-:W2:Y:S01]  /*24d0*/  LDC R229, c[0x0][0x450] ;  /* 0x00011400ffe57b82 */ /* 0x000ea20000000800 */
[----:B---3--:R0:W-:Y:S04]  /*24e0*/  STL [R194+0x24], R6 ;  /* 0x00002406c2007387 */ /* 0x0081e80000100800 */
[----:B------:R0:W-:Y:S04]  /*24f0*/  STL [R194+0x28], R7 ;  /* 0x00002807c2007387 */ /* 0x0001e80000100800 */
[----:B-----5:R0:W-:Y:S04]  /*2500*/  STL [R194+0x10], R4 ;  /* 0x00001004c2007387 */ /* 0x0201e80000100800 */
[----:B------:R0:W-:Y:S04]  /*2510*/  STL [R194+0x18], R5 ;  /* 0x00001805c2007387 */ /* 0x0001e80000100800 */
[----:B-1----:R0:W-:Y:S04]  /*2520*/  STL [R194+0x1c], R2 ;  /* 0x00001c02c2007387 */ /* 0x0021e80000100800 */
[----:B------:R0:W-:Y:S04]  /*2530*/  STL [R194+0x20], R3 ;  /* 0x00002003c2007387 */ /* 0x0001e80000100800 */
[----:B--2---:R0:W-:Y:S04]  /*2540*/  STL [R194+0x2c], R229 ;  /* 0x00002ce5c2007387 */ /* 0x0041e80000100800 */
[----:B----4-:R-:W2:Y:S01]  /*2550*/  LDL R13, [R1+0x204] ;  /* 0x00020400010d7983 */ /* 0x010ea20000100800 */
[----:B------:R-:W-:Y:S01]  /*2560*/  IADD3 R8, P0, R16, 0x14c, RZ ;  /* 0x0000014c10087810 */ /* 0x000fe20007f1e0ff */
[----:B------:R-:W-:Y:S02]  /*2570*/  BSSY B0, `(.L_x_2158) ;  /* 0x000000a000007945 */ /* 0x000fe40003800000 */
[----:B------:R0:W-:Y:S02]  /*2580*/  STL [R1+0x14c], R10 ;  /* 0x00014c0a01007387 */ /* 0x0001e40000100800 */
[----:B------:R-:W-:-:S05]  /*2590*/  IMAD.X R9, RZ, RZ, R17, P0 ;  /* 0x000000ffff097224 */ /* 0x000fca00000e0611 */
[----:B------:R0:W-:Y:S01]  /*25a0*/  STL.64 [R1+0x150], R8 ;  /* 0x0001500801007387 */ /* 0x0001e20000100a00 */
[----:B--2---:R-:W-:-:S04]  /*25b0*/  LEA.HI R0, R13, R13, RZ, 0x1 ;  /* 0x0000000d0d007211 */ /* 0x004fc800078f08ff */
[----:B------:R-:W-:-:S05]  /*25c0*/  LOP3.LUT R0, R0, 0xfffffffe, RZ, 0xc0, !PT ;  /* 0xfffffffe00007812 */ /* 0x000fca00078ec0ff */
[----:B------:R-:W-:-:S05]  /*25d0*/  IMAD.IADD R0, R13, 0x1, -R0 ;  /* 0x000000010d007824 */ /* 0x000fca00078e0a00 */
[----:B------:R-:W-:-:S04]  /*25e0*/  SHF.L.U32 R0, R0, 0x1f, RZ ;  /* 0x0000001f00007819 */ /* 0x000fc800000006ff */
[----:B------:R-:W1:Y:S02]  /*25f0*/  SYNCS.PHASECHK.TRANS64.TRYWAIT P0, [UR42+0x32400], R0 ;  /* 0x03240000ff0075a7 */ /* 0x000e64000800016a */
[----:B01----:R-:W-:Y:S05]  /*2600*/  @!P0 BRA `(.L_x_2159) ;  /* 0x0000025000f88947 */ /* 0x003fea0003800000 */
.L_x_2351:
[----:B------:R-:W-:Y:S05]  /*2610*/  BSYNC B0 ;  /* 0x0000000000007941 */ /* 0x000fea0003800000 */
.L_x_2158:
[----:B------:R-:W2:Y:S04]  /*2620*/  LDL R33, [R1] ;  /* 0x0000000001217983 */ /* 0x000ea80000100800 */
[----:B------:R1:W5:Y:S01]  /*2630*/  LDL.64 R20, [R1+0x1f8] ;  /* 0x0001f80001147983 */ /* 0x0003620000100a00 */
[----:B------:R-:W-:Y:S01]  /*2640*/  IMAD.U32 R10, RZ, RZ, UR58 ;  /* 0x0000003aff0a7e24 */ /* 0x000fe2000f8e00ff */
[C---:B------:R-:W-:Y:S01]  /*2650*/  IADD3 R14, P0, R16.reuse, 0x118, RZ ;  /* 0x00000118100e7810 */ /* 0x040fe20007f1e0ff */
[----:B------:R-:W-:Y:S01]  /*2660*/  IMAD.U32 R11, RZ, RZ, UR59 ;  /* 0x0000003bff0b7e24 */ /* 0x000fe2000f8e00ff */
[C---:B0-----:R-:W-:Y:S01]  /*2670*/  IADD3 R0, P1, R16.reuse, 0x410, RZ ;  /* 0x0000041010007810 */ /* 0x041fe20007f3e0ff */
[----:B------:R-:W-:Y:S01]  /*2680*/  IMAD.MOV.U32 R8, RZ, RZ, R28 ;  /* 0x000000ffff087224 */ /* 0x000fe200078e001c */
[----:B------:R-:W-:Y:S01]  /*2690*/  STL.64 [R1+0x1f0], R24 ;  /* 0x0001f01801007387 */ /* 0x000fe20000100a00 */
[----:B------:R-:W-:Y:S01]  /*26a0*/  IMAD.MOV.U32 R9, RZ, RZ, R43 ;  /* 0x000000ffff097224 */ /* 0x000fe200078e002b */
[----:B------:R-:W-:Y:S05]  /*26b0*/  WARPSYNC.ALL ;  /* 0x0000000000007948 */ /* 0x000fea0003800000 */
[----:B------:R0:W-:Y:S01]  /*26c0*/  STL.128 [R1+0x180], R8 ;  /* 0x0001800801007387 */ /* 0x0001e20000100c00 */
[----:B------:R-:W-:Y:S01]  /*26d0*/  IMAD.X R15, RZ, RZ, R17, P0 ;  /* 0x000000ffff0f7224 */ /* 0x000fe200000e0611 */
[----:B------:R-:W-:Y:S01]  /*26e0*/  BSSY B0, `(.L_x_2160) ;  /* 0x000002f000007945 */ /* 0x000fe20003800000 */
[----:B------:R-:W-:Y:S01]  /*26f0*/  IMAD.MOV.U32 R12, RZ, RZ, R18 ;  /* 0x000000ffff0c7224 */ /* 0x000fe200078e0012 */
[----:B------:R1:W-:Y:S01]  /*2700*/  BAR.SYNC.DEFER_BLOCKING R206, 0x100 ;  /* 0x000400ce0000751d */ /* 0x0003e20000010000 */
[----:B------:R-:W-:Y:S01]  /*2710*/  IMAD.MOV.U32 R13, RZ, RZ, R39 ;  /* 0x000000ffff0d7224 */ /* 0x000fe200078e0027 */
[----:B------:R-:W-:-:S04]  /*2720*/  IADD3 R18, P0, R16, 0x150, RZ ;  /* 0x0000015010127810 */ /* 0x000fc80007f1e0ff */
[----:B------:R3:W-:Y:S01]  /*2730*/  STL.128 [R1+0x160], R12 ;  /* 0x0001600c01007387 */ /* 0x0007e20000100c00 */
[----:B0-----:R-:W-:-:S03]  /*2740*/  IMAD.MOV.U32 R10, RZ, RZ, R44 ;  /* 0x000000ffff0a7224 */ /* 0x001fc600078e002c */
[----:B------:R-:W-:Y:S01]  /*2750*/  STL.64 [R1+0x158], R208 ;  /* 0x000158d001007387 */ /* 0x000fe20000100a00 */
[----:B------:R-:W-:Y:S02]  /*2760*/  IMAD.MOV.U32 R11, RZ, RZ, R45 ;  /* 0x000000ffff0b7224 */ /* 0x000fe400078e002d */
[----:B------:R-:W-:Y:S02]  /*2770*/  IMAD.MOV.U32 R8, RZ, RZ, R216 ;  /* 0x000000ffff087224 */ /* 0x000fe400078e00d8 */
[----:B------:R-:W-:-:S05]  /*2780*/  IMAD.MOV.U32 R9, RZ, RZ, R211 ;  /* 0x000000ffff097224 */ /* 0x000fca00078e00d3 */
[----:B------:R0:W-:Y:S01]  /*2790*/  STL.128 [R1+0x190], R8 ;  /* 0x0001900801007387 */ /* 0x0001e20000100c00 */
[----:B---3--:R-:W-:Y:S02]  /*27a0*/  IMAD.X R15, RZ, RZ, R17, P0 ;  /* 0x000000ffff0f7224 */ /* 0x008fe400000e0611 */
[----:B------:R-:W-:Y:S02]  /*27b0*/  IMAD.MOV.U32 R14, RZ, RZ, R218 ;  /* 0x000000ffff0e7224 */ /* 0x000fe400078e00da */
[----:B0-----:R-:W-:Y:S02]  /*27c0*/  IMAD.MOV.U32 R8, RZ, RZ, R19 ;  /* 0x000000ffff087224 */ /* 0x001fe400078e0013 */
[----:B------:R-:W-:Y:S02]  /*27d0*/  IMAD.MOV.U32 R9, RZ, RZ, R38 ;  /* 0x000000ffff097224 */ /* 0x000fe400078e0026 */
[----:B------:R-:W-:Y:S02]  /*27e0*/  IMAD.MOV.U32 R10, RZ, RZ, R29 ;  /* 0x000000ffff0a7224 */ /* 0x000fe400078e001d */
[----:B------:R-:W-:-:S02]  /*27f0*/  IMAD.MOV.U32 R11, RZ, RZ, R42 ;  /* 0x000000ffff0b7224 */ /* 0x000fc400078e002a */
[--C-:B------:R-:W-:Y:S01]  /*2800*/  IMAD.X R19, RZ, RZ, R17.reuse, P1 ;  /* 0x000000ffff137224 */ /* 0x100fe200008e0611 */
[----:B------:R-:W-:Y:S02]  /*2810*/  IADD3 R6, P1, R16, 0x108, RZ ;  /* 0x0000010810067810 */ /* 0x000fe40007f3e0ff */
[----:B------:R0:W-:Y:S03]  /*2820*/  STL.128 [R1+0x1a0], R8 ;  /* 0x0001a00801007387 */ /* 0x0001e60000100c00 */
[----:B------:R-:W-:Y:S02]  /*2830*/  IMAD.X R13, RZ, RZ, R17, P1 ;  /* 0x000000ffff0d7224 */ /* 0x000fe400008e0611 */
[----:B------:R-:W-:Y:S02]  /*2840*/  IMAD.MOV.U32 R12, RZ, RZ, R6 ;  /* 0x000000ffff0c7224 */ /* 0x000fe400078e0006 */
[----:B0-----:R-:W-:-:S02]  /*2850*/  IMAD.MOV.U32 R8, RZ, RZ, R30 ;  /* 0x000000ffff087224 */ /* 0x001fc400078e001e */
[----:B------:R-:W-:Y:S02]  /*2860*/  IMAD.MOV.U32 R9, RZ, RZ, R31 ;  /* 0x000000ffff097224 */ /* 0x000fe400078e001f */
[----:B------:R-:W-:Y:S02]  /*2870*/  IMAD.MOV.U32 R10, RZ, RZ, R0 ;  /* 0x000000ffff0a7224 */ /* 0x000fe400078e0000 */
[----:B------:R-:W-:Y:S02]  /*2880*/  IMAD.MOV.U32 R11, RZ, RZ, R19 ;  /* 0x000000ffff0b7224 */ /* 0x000fe400078e0013 */
[----:B------:R-:W-:-:S03]  /*2890*/  IMAD.MOV.U32 R19, RZ, RZ, R40 ;  /* 0x000000ffff137224 */ /* 0x000fc600078e0028 */
[----:B------:R0:W-:Y:S02]  /*28a0*/  STL.128 [R1+0x1b0], R8 ;  /* 0x0001b00801007387 */ /* 0x0001e40000100c00 */
[----:B0-----:R-:W-:Y:S02]  /*28b0*/  IMAD.MOV.U32 R10, RZ, RZ, R32 ;  /* 0x000000ffff0a7224 */ /* 0x001fe400078e0020 */
[----:B------:R-:W-:Y:S02]  /*28c0*/  IMAD.MOV.U32 R11, RZ, RZ, R47 ;  /* 0x000000ffff0b7224 */ /* 0x000fe400078e002f */
[----:B------:R-:W-:Y:S02]  /*28d0*/  IMAD.MOV.U32 R8, RZ, RZ, R18 ;  /* 0x000000ffff087224 */ /* 0x000fe400078e0012 */
[----:B------:R-:W-:Y:S02]  /*28e0*/  IMAD.MOV.U32 R9, RZ, RZ, R15 ;  /* 0x000000ffff097224 */ /* 0x000fe400078e000f */
[----:B------:R-:W-:-:S02]  /*28f0*/  IMAD.MOV.U32 R15, RZ, RZ, R217 ;  /* 0x000000ffff0f7224 */ /* 0x000fc400078e00d9 */
[----:B------:R-:W-:Y:S01]  /*2900*/  IMAD.MOV.U32 R18, RZ, RZ, R27 ;  /* 0x000000ffff127224 */ /* 0x000fe200078e001b */
[----:B------:R0:W-:Y:S04]  /*2910*/  STL.128 [R1+0x1c0], R8 ;  /* 0x0001c00801007387 */ /* 0x0001e80000100c00 */
[----:B------:R1:W-:Y:S04]  /*2920*/  STL.128 [R1+0x1d0], R12 ;  /* 0x0001d00c01007387 */ /* 0x0003e80000100c00 */
[----:B------:R1:W-:Y:S01]  /*2930*/  STL.128 [R1+0x170], R16 ;  /* 0x0001701001007387 */ /* 0x0003e20000100c00 */
[----:B0-----:R-:W-:-:S02]  /*2940*/  IMAD.MOV.U32 R8, RZ, RZ, R26 ;  /* 0x000000ffff087224 */ /* 0x001fc400078e001a */
[----:B------:R-:W-:Y:S02]  /*2950*/  IMAD.MOV.U32 R9, RZ, RZ, R41 ;  /* 0x000000ffff097224 */ /* 0x000fe400078e0029 */
[----:B------:R-:W-:Y:S02]  /*2960*/  IMAD.MOV.U32 R10, RZ, RZ, R36 ;  /* 0x000000ffff0a7224 */ /* 0x000fe400078e0024 */
[----:B------:R-:W-:-:S05]  /*2970*/  IMAD.MOV.U32 R11, RZ, RZ, R37 ;  /* 0x000000ffff0b7224 */ /* 0x000fca00078e0025 */
[----:B------:R1:W-:Y:S01]  /*2980*/  STL.128 [R1+0x1e0], R8 ;  /* 0x0001e00801007387 */ /* 0x0003e20000100c00 */
[----:B--2---:R-:W-:-:S04]  /*2990*/  LOP3.LUT R0, R33, 0x1, RZ, 0xfc, !PT ;  /* 0x0000000121007812 */ /* 0x004fc800078efcff */
[----:B------:R-:W-:-:S13]  /*29a0*/  ISETP.NE.AND P1, PT, R0, 0x3, PT ;  /* 0x000000030000780c */ /* 0x000fda0003f25270 */
[----:B-1----:R-:W-:Y:S05]  /*29b0*/  @!P1 BRA `(.L_x_2161) ;  /* 0x0000000000049947 */ /* 0x002fea0003800000 */
[----:B------:R-:W-:Y:S01]  /*29c0*/  BPT.TRAP 0x1 ;  /* 0x000000040000795c */ /* 0x000fe20000300000 */
.L_x_2161:
[----:B------:R-:W-:Y:S05]  /*29d0*/  BSYNC B0 ;  /* 0x0000000000007941 */ /* 0x000fea0003800000 */
.L_x_2160:
[----:B------:R-:W2:Y:S01]  /*29e0*/  LDL.64 R8, [R1+0x18] ;  /* 0x0000180001087983 */ /* 0x000ea20000100a00 */
[----:B-----5:R-:W-:Y:S01]  /*29f0*/  SHF.L.U32 R21, R21, 0x1f, RZ ;  /* 0x0000001f15157819 */ /* 0x020fe200000006ff */
[----:B------:R-:W-:Y:S01]  /*2a00*/  BSSY B0, `(.L_x_2162) ;  /* 0x0000006000007945 */ /* 0x000fe20003800000 */
[----:B--2---:R-:W-:-:S05]  /*2a10*/  MOV R9, R8 ;  /* 0x0000000800097202 */ /* 0x004fca0000000f00 */
[----:B------:R-:W-:-:S04]  /*2a20*/  IMAD R20, R20, 0x8, R9 ;  /* 0x0000000814147824 */ /* 0x000fc800078e0209 */
[----:B------:R0:W1:Y:S01]  /*2a30*/  SYNCS.PHASECHK.TRANS64.TRYWAIT P0, [R20+URZ], R21 ;  /* 0x00000015140075a7 */ /* 0x000062000800017f */
[----:B------:R-:W-:Y:S05]  /*2a40*/  @!P1 BRA `(.L_x_2163) ;  /* 0x0000000000049947 */ /* 0x000fea0003800000 */
[----:B------:R-:W-:Y:S01]  /*2a50*/  BPT.TRAP 0x1 ;  /* 0x000000040000795c */ /* 0x000fe20000300000 */
.L_x_2163:
[----:B------:R-:W-:Y:S05]  /*2a60*/  BSYNC B0 ;  /* 0x0000000000007941 */ /* 0x000fea0003800000 */
.L_x_2162:
[----:B------:R-:W-:Y:S04]  /*2a70*/  BSSY B0, `(.L_x_2164) ;  /* 0x0000004000007945 */ /* 0x000fe80003800000 */
[----:B-1----:R-:W-:Y:S05]  /*2a80*/  @P0 BRA `(.L_x_2165) ;  /* 0x0000000000080947 */ /* 0x002fea0003800000 */
[----:B------:R-:W1:Y:S02]  /*2a90*/  SYNCS.PHASECHK.TRANS64.TRYWAIT P0, [R20+URZ], R21 ;  /* 0x00000015140075a7 */ /* 0x000e64000800017f */
[----:B-1----:R-:W-:Y:S05]  /*2aa0*/  @!P0 BRA `(.L_x_2166) ;  /* 0x0000024c00e88947 */ /* 0x002fea0003800000 */
.L_x_2165:
[----:B------:R-:W-:Y:S05]  /*2ab0*/  BSYNC B0 ;  /* 0x0000000000007941 */ /* 0x000fea0003800000 */
.L_x_2164:
[----:B------:R-:W2:Y:S04]  /*2ac0*/  LDL R13, [R1+0x1f8] ;  /* 0x0001f800010d7983 */ /* 0x000ea80000100800 */
[----:B------:R-:W2:Y:S01]  /*2ad0*/  LDL.64 R8, [R1+0x80] ;  /* 0x0000800001087983 */ /* 0x000ea20000100a00 */
[----:B------:R-:W-:Y:S05]  /*2ae0*/  WARPSYNC.ALL ;  /* 0x0000000000007948 */ /* 0x000fea0003800000 */
[----:B01----:R-:W3:Y:S04]  /*2af0*/  LDL.64 R20, [R1+0x78] ;  /* 0x0000780001147983 */ /* 0x003ee80000100a00 */
[----:B------:R-:W4:Y:S04]  /*2b00*/  LDL.64 R10, [R1+0x78] ;  /* 0x00007800010a7983 */ /* 0x000f280000100a00 */
[----:B------:R-:W5:Y:S01]  /*2b10*/  LDL.64 R14, [R1+0x78] ;  /* 0x00007800010e7983 */ /* 0x000f620000100a00 */
[----:B--2---:R-:W-:-:S03]  /*2b20*/  IMAD R8, R13, 0x300, R8 ;  /* 0x000003000d087824 */ /* 0x004fc600078e0208 */
[----:B------:R-:W2:Y:S01]  /*2b30*/  LDL.64 R18, [R1+0x78] ;  /* 0x0000780001127983 */ /* 0x000ea20000100a00 */
[----:B------:R-:W-:Y:S02]  /*2b40*/  R2UR UR7, R9 ;  /* 0x00000000090772ca */ /* 0x000fe400000e0000 */
[C---:B------:R-:W-:Y:S01]  /*2b50*/  R2UR UR6, R8.reuse ;  /* 0x00000000080672ca */ /* 0x040fe200000e0000 */
[----:B------:R-:W-:Y:S01]  /*2b60*/  WARPGROUP.ARRIVE ;  /* 0x00000000000079c5 */ /* 0x000fe20000000000 */
[----:B------:R-:W2:Y:S01]  /*2b70*/  LDL R6, [R1+0x204] ;  /* 0x0002040001067983 */ /* 0x000ea20000100800 */
[----:B------:R-:W-:Y:S01]  /*2b80*/  VIADD R12, R8, 0x2 ;  /* 0x00000002080c7836 */ /* 0x000fe20000000000 */
[----:B------:R-:W-:Y:S01]  /*2b90*/  BSSY B0, `(.L_x_2167) ;  /* 0x000002d000007945 */ /* 0x000fe20003800000 */
[----:B------:R-:W-:Y:S01]  /*2ba0*/  IMAD.MOV.U32 R13, RZ, RZ, R9 ;  /* 0x000000ffff0d7224 */ /* 0x000fe200078e0009 */
[----:B------:R0:W-:Y:S01]  /*2bb0*/  STL [R1+0x60], RZ ;  /* 0x000060ff01007387 */ /* 0x0001e20000100800 */
[----:B---3--:R-:W-:-:S02]  /*2bc0*/  R2UR UR4, R20 ;  /* 0x00000000140472ca */ /* 0x008fc400000e0000 */
[----:B------:R-:W-:Y:S01]  /*2bd0*/  R2UR UR5, R21 ;  /* 0x00000000150572ca */ /* 0x000fe200000e0000 */
[----:B----4-:R-:W-:Y:S02]  /*2be0*/  VIADD R10, R10, 0x2 ;  /* 0x000000020a0a7836 */ /* 0x010fe40000000000 */
[----:B-----5:R-:W-:Y:S02]  /*2bf0*/  VIADD R14, R14, 0x4 ;  /* 0x000000040e0e7836 */ /* 0x020fe40000000000 */
[----:B--2---:R-:W-:-:S08]  /*2c00*/  VIADD R18, R18, 0x6 ;  /* 0x0000000612127836 */ /* 0x004fd00000000000 */
[----:B------:R-:W-:Y:S01]  /*2c10*/  HGMMA.64x96x16.F32.BF16 R24, gdesc[UR4], RZ, !UPT, gsb0 ;  /* 0x01600000041879f0 */ /* 0x000fe2000c0018ff */
[----:B------:R-:W-:Y:S02]  /*2c20*/  R2UR UR6, R12 ;  /* 0x000000000c0672ca */ /* 0x000fe400000e0000 */
[----:B------:R-:W-:Y:S02]  /*2c30*/  R2UR UR7, R13 ;  /* 0x000000000d0772ca */ /* 0x000fe400000e0000 */
[----:B------:R-:W-:Y:S01]  /*2c40*/  R2UR UR4, R10 ;  /* 0x000000000a0472ca */ /* 0x000fe200000e0000 */
[----:B------:R-:W-:Y:S01]  /*2c50*/  VIADD R10, R8, 0x4 ;  /* 0x00000004080a7836 */ /* 0x000fe20000000000 */
[----:B------:R-:W-:Y:S01]  /*2c60*/  R2UR UR5, R11 ;  /* 0x000000000b0572ca */ /* 0x000fe200000e0000 */
[----:B------:R-:W-:Y:S01]  /*2c70*/  IMAD.MOV.U32 R11, RZ, RZ, R9 ;  /* 0x000000ffff0b7224 */ /* 0x000fe200078e0009 */
[----:B------:R-:W-:Y:S01]  /*2c80*/  LEA.HI R0, R6, R6, RZ, 0x1 ;  /* 0x0000000606007211 */ /* 0x000fe200078f08ff */
[----:B------:R-:W-:Y:S01]  /*2c90*/  VIADD R8, R8, 0x6 ;  /* 0x0000000608087836 */ /* 0x000fe20000000000 */
[----:B------:R-:W-:-:S02]  /*2ca0*/  WARPGROUP.DEPBAR.LE gsb0, 0x0 ;  /* 0x00008000000079c5 */ /* 0x000fc40000010000 */
[----:B------:R-:W-:-:S07]  /*2cb0*/  WARPGROUP.ARRIVE ;  /* 0x00000000000079c5 */ /* 0x000fce0000000000 */
[----:B------:R-:W-:Y:S01]  /*2cc0*/  HGMMA.64x96x16.F32.BF16 R24, gdesc[UR4], R24, gsb0 ;  /* 0x01600000041879f0 */ /* 0x000fe20008001818 */
[----:B------:R-:W-:Y:S02]  /*2cd0*/  R2UR UR6, R10 ;  /* 0x000000000a0672ca */ /* 0x000fe400000e0000 */
[----:B------:R-:W-:Y:S02]  /*2ce0*/  R2UR UR7, R11 ;  /* 0x000000000b0772ca */ /* 0x000fe400000e0000 */
[----:B------:R-:W-:Y:S02]  /*2cf0*/  R2UR UR4, R14 ;  /* 0x000000000e0472ca */ /* 0x000fe400000e0000 */
[----:B------:R-:W-:Y:S01]  /*2d00*/  R2UR UR5, R15 ;  /* 0x000000000f0572ca */ /* 0x000fe200000e0000 */
[----:B------:R-:W-:Y:S02]  /*2d10*/  WARPGROUP.DEPBAR.LE gsb0, 0x0 ;  /* 0x00008000000079c5 */ /* 0x000fe40000010000 */
[----:B------:R-:W-:-:S10]  /*2d20*/  WARPGROUP.ARRIVE ;  /* 0x00000000000079c5 */ /* 0x000fd40000000000 */
[----:B------:R-:W-:Y:S01]  /*2d30*/  HGMMA.64x96x16.F32.BF16 R24, gdesc[UR4], R24, gsb0 ;  /* 0x01600000041879f0 */ /* 0x000fe20008001818 */
[----:B------:R-:W-:Y:S02]  /*2d40*/  R2UR UR6, R8 ;  /* 0x00000000080672ca */ /* 0x000fe400000e0000 */
[----:B------:R-:W-:Y:S02]  /*2d50*/  R2UR UR7, R9 ;  /* 0x00000000090772ca */ /* 0x000fe400000e0000 */
[----:B------:R-:W-:Y:S02]  /*2d60*/  R2UR UR4, R18 ;  /* 0x00000000120472ca */ /* 0x000fe400000e0000 */
[----:B------:R-:W-:Y:S02]  /*2d70*/  R2UR UR5, R19 ;  /* 0x00000000130572ca */ /* 0x000fe400000e0000 */
[----:B------:R-:W-:Y:S01]  /*2d80*/  LOP3.LUT R9, R0, 0xfffffffe, RZ, 0xc0, !PT ;  /* 0xfffffffe00097812 */ /* 0x000fe200078ec0ff */
[----:B------:R-:W-:-:S04]  /*2d90*/  IMAD.MOV.U32 R0, RZ, RZ, 0x1 ;  /* 0x00000001ff007424 */ /* 0x000fc800078e00ff */
[----:B------:R-:W-:Y:S01]  /*2da0*/  IMAD.IADD R6, R6, 0x1, -R9 ;  /* 0x0000000106067824 */ /* 0x000fe200078e0a09 */
[----:B------:R0:W-:Y:S04]  /*2db0*/  STL [R1+0x60], R0 ;  /* 0x0000600001007387 */ /* 0x0001e80000100800 */
[----:B------:R-:W-:Y:S01]  /*2dc0*/  SHF.L.U32 R6, R6, 0x1f, RZ ;  /* 0x0000001f06067819 */ /* 0x000fe200000006ff */
[----:B------:R0:W-:Y:S04]  /*2dd0*/  STL [R1+0x60], R0 ;  /* 0x0000600001007387 */ /* 0x0001e80000100800 */
[----:B------:R0:W-:Y:S04]  /*2de0*/  STL [R1+0x60], R0 ;  /* 0x0000600001007387 */ /* 0x0001e80000100800 */
[----:B------:R0:W-:Y:S01]  /*2df0*/  STL [R1+0x60], R0 ;  /* 0x0000600001007387 */ /* 0x0001e20000100800 */
[----:B------:R-:W-:-:S02]  /*2e00*/  WARPGROUP.DEPBAR.LE gsb0, 0x0 ;  /* 0x00008000000079c5 */ /* 0x000fc40000010000 */
[----:B------:R-:W-:-:S06]  /*2e10*/  WARPGROUP.ARRIVE ;  /* 0x00000000000079c5 */ /* 0x000fcc0000000000 */
[----:B------:R-:W-:Y:S03]  /*2e20*/  HGMMA.64x96x16.F32.BF16 R24, gdesc[UR4], R24, gsb0 ;  /* 0x01600000041879f0 */ /* 0x000fe60008001818 */
[----:B------:R-:W-:Y:S02]  /*2e30*/  WARPGROUP.DEPBAR.LE gsb0, 0x0 ;  /* 0x00008000000079c5 */ /* 0x000fe40000010000 */
[----:B------:R-:W1:Y:S02]  /*2e40*/  SYNCS.PHASECHK.TRANS64.TRYWAIT P0, [UR42+0x32410], R6 ;  /* 0x03241006ff0075a7 */ /* 0x000e64000800016a */
[----:B01----:R-:W-:Y:S05]  /*2e50*/  @!P0 BRA `(.L_x_2168) ;  /* 0x0000024c00108947 */ /* 0x003fea0003800000 */
.L_x_2352:
[----:B------:R-:W-:Y:S05]  /*2e60*/  BSYNC B0 ;  /* 0x0000000000007941 */ /* 0x000fea0003800000 */
.L_x_2167:
[----:B0-----:R-:W2:Y:S04]  /*2e70*/  LDL R6, [R1+0x28] ;  /* 0x0000280001067983 */ /* 0x001ea80000100800 */
[----:B------:R0:W5:Y:S01]  /*2e80*/  LDL.64 R8, [R1+0x1f8] ;  /* 0x0001f80001087983 */ /* 0x0001620000100a00 */
[----:B------:R-:W-:Y:S01]  /*2e90*/  BSSY B0, `(.L_x_2169) ;  /* 0x0000005000007945 */ /* 0x000fe20003800000 */
[----:B--2---:R-:W-:-:S04]  /*2ea0*/  LOP3.LUT R6, R6, 0x1, RZ, 0xfc, !PT ;  /* 0x0000000106067812 */ /* 0x004fc800078efcff */
[----:B------:R-:W-:-:S13]  /*2eb0*/  ISETP.NE.AND P1, PT, R6, 0x3, PT ;  /* 0x000000030600780c */ /* 0x000fda0003f25270 */
[----:B0-----:R-:W-:Y:S05]  /*2ec0*/  @!P1 BRA `(.L_x_2170) ;  /* 0x0000000000049947 */ /* 0x001fea0003800000 */
[----:B------:R-:W-:Y:S01]  /*2ed0*/  BPT.TRAP 0x1 ;  /* 0x000000040000795c */ /* 0x000fe20000300000 */
.L_x_2170:
[----:B------:R-:W-:Y:S05]  /*2ee0*/  BSYNC B0 ;  /* 0x0000000000007941 */ /* 0x000fea0003800000 */
.L_x_2169:
        /* <DEDUP_REMOVED lines=8> */
.L_x_2172:
[----:B------:R-:W-:Y:S05]  /*2f70*/  BSYNC B0 ;  /* 0x0000000000007941 */ /* 0x000fea0003800000 */
.L_x_2171:
[----:B------:R-:W-:Y:S04]  /*2f80*/  BSSY B0, `(.L_x_2173) ;  /* 0x0000004000007945 */ /* 0x000fe80003800000 */
[----:B-1----:R-:W-:Y:S05]  /*2f90*/  @P0 BRA `(.L_x_2174) ;  /* 0x0000000000080947 */ /* 0x002fea0003800000 */
[----:B------:R-:W1:Y:S02]  /*2fa0*/  SYNCS.PHASECHK.TRANS64.TRYWAIT P0, [R8+URZ], R9 ;  /* 0x00000009080075a7 */ /* 0x000e64000800017f */
[----:B-1----:R-:W-:Y:S05]  /*2fb0*/  @!P0 BRA `(.L_x_2175) ;  /* 0x0000024800d08947 */ /* 0x002fea0003800000 */
.L_x_2174:
[----:B------:R-:W-:Y:S05]  /*2fc0*/  BSYNC B0 ;  /* 0x0000000000007941 */ /* 0x000fea0003800000 */
.L_x_2173:
[----:B------:R-:W2:Y:S04]  /*2fd0*/  LDL R21, [R1+0x1f8] ;  /* 0x0001f80001157983 */ /* 0x000ea80000100800 */
[----:B01----:R-:W2:Y:S04]  /*2fe0*/  LDL.64 R8, [R1+0xf8] ;  /* 0x0000f80001087983 */ /* 0x003ea80000100a00 */
[----:B------:R-:W3:Y:S04]  /*2ff0*/  LDL R6, [R1+0x70] ;  /* 0x0000700001067983 */ /* 0x000ee80000100800 */
[----:B------:R-:W4:Y:S04]  /*3000*/  LDL.64 R10, [R1+0xf0] ;  /* 0x0000f000010a7983 */ /* 0x000f280000100a00 */
[----:B------:R-:W4:Y:S04]  /*3010*/  LDL.64 R12, [R1+0xf0] ;  /* 0x0000f000010c7983 */ /* 0x000f280000100a00 */
[----:B------:R-:W4:Y:S04]  /*3020*/  LDL.64 R14, [R1+0xf0] ;  /* 0x0000f000010e7983 */ /* 0x000f280000100a00 */
[----:B------:R-:W4:Y:S01]  /*3030*/  LDL.64 R18, [R1+0xf0] ;  /* 0x0000f00001127983 */ /* 0x000f220000100a00 */
[----:B------:R-:W-:Y:S05]  /*3040*/  WARPSYNC.ALL ;  /* 0x0000000000007948 */ /* 0x000fea0003800000 */
[----:B------:R-:W-:Y:S01]  /*3050*/  WARPGROUP.ARRIVE ;  /* 0x00000000000079c5 */ /* 0x000fe20000000000 */
[----:B--2---:R-:W-:Y:S01]  /*3060*/  IMAD R8, R21, 0xc00, R8 ;  /* 0x00000c0015087824 */ /* 0x004fe200078e0208 */
[----:B------:R-:W-:Y:S01]  /*3070*/  R2UR UR7, R9 ;  /* 0x00000000090772ca */ /* 0x000fe200000e0000 */
[----:B------:R-:W2:Y:S01]  /*3080*/  LDL.64 R20, [R1+0xf0] ;  /* 0x0000f00001147983 */ /* 0x000ea20000100a00 */
[----:B---3--:R-:W-:-:S02]  /*3090*/  ISETP.NE.U32.AND P0, PT, R6, RZ, PT ;  /* 0x000000ff0600720c */ /* 0x008fc40003f05070 */
[----:B------:R-:W-:Y:S01]  /*30a0*/  R2UR UR6, R8 ;  /* 0x00000000080672ca */ /* 0x000fe200000e0000 */
[----:B------:R0:W5:Y:S01]  /*30b0*/  LDL R6, [R1+0x1f8] ;  /* 0x0001f80001067983 */ /* 0x0001620000100800 */
[----:B----4-:R-:W-:Y:S02]  /*30c0*/  R2UR UR4, R10 ;  /* 0x000000000a0472ca */ /* 0x010fe400000e0000 */
[----:B------:R-:W-:-:S07]  /*30d0*/  R2UR UR5, R11 ;  /* 0x000000000b0572ca */ /* 0x000fce00000e0000 */
[----:B------:R-:W-:-:S06]  /*30e0*/  VOTEU.ANY UP0, P0 ;  /* 0x00000000003f7886 */ /* 0x000fcc0000000100 */
[----:B------:R-:W-:Y:S01]  /*30f0*/  HGMMA.64x96x16.F32.BF16 R24, gdesc[UR4], R24, UP0, gsb0 ;  /* 0x01600000041879f0 */ /* 0x000fe2000b801818 */
[----:B------:R-:W-:Y:S02]  /*3100*/  VIADD R12, R12, 0x2 ;  /* 0x000000020c0c7836 */ /* 0x000fe40000000000 */
[----:B------:R-:W-:Y:S02]  /*3110*/  VIADD R10, R8, 0x2 ;  /* 0x00000002080a7836 */ /* 0x000fe40000000000 */
[----:B------:R-:W-:Y:S01]  /*3120*/  IMAD.MOV.U32 R11, RZ, RZ, R9 ;  /* 0x000000ffff0b7224 */ /* 0x000fe200078e0009 */
[----:B------:R-:W-:Y:S02]  /*3130*/  R2UR UR4, R12 ;  /* 0x000000000c0472ca */ /* 0x000fe400000e0000 */
[----:B------:R-:W-:Y:S02]  /*3140*/  R2UR UR6, R10 ;  /* 0x000000000a0672ca */ /* 0x000fe400000e0000 */
[----:B------:R-:W-:-:S02]  /*3150*/  R2UR UR7, R11 ;  /* 0x000000000b0772ca */ /* 0x000fc400000e0000 */
[----:B------:R-:W-:Y:S02]  /*3160*/  R2UR UR5, R13 ;  /* 0x000000000d0572ca */ /* 0x000fe400000e0000 */
[----:B------:R-:W3:Y:S01]  /*3170*/  LDL.64 R12, [R1+0xf0] ;  /* 0x0000f000010c7983 */ /* 0x000ee20000100a00 */
[----:B------:R-:W-:Y:S02]  /*3180*/  WARPGROUP.DEPBAR.LE gsb0, 0x0 ;  /* 0x00008000000079c5 */ /* 0x000fe40000010000 */
[----:B------:R-:W-:-:S08]  /*3190*/  WARPGROUP.ARRIVE ;  /* 0x00000000000079c5 */ /* 0x000fd00000000000 */
[----:B------:R-:W-:Y:S01]  /*31a0*/  HGMMA.64x96x16.F32.BF16 R24, gdesc[UR4], R24, gsb0 ;  /* 0x01600000041879f0 */ /* 0x000fe20008001818 */
[----:B------:R-:W-:Y:S02]  /*31b0*/  VIADD R14, R14, 0x4 ;  /* 0x000000040e0e7836 */ /* 0x000fe40000000000 */
[----:B------:R-:W-:Y:S02]  /*31c0*/  VIADD R10, R8, 0x4 ;  /* 0x00000004080a7836 */ /* 0x000fe40000000000 */
[----:B------:R-:W-:Y:S01]  /*31d0*/  IMAD.MOV.U32 R11, RZ, RZ, R9 ;  /* 0x000000ffff0b7224 */ /* 0x000fe200078e0009 */
[----:B------:R-:W-:Y:S02]  /*31e0*/  R2UR UR4, R14 ;  /* 0x000000000e0472ca */ /* 0x000fe400000e0000 */
[----:B------:R-:W-:Y:S02]  /*31f0*/  R2UR UR6, R10 ;  /* 0x000000000a0672ca */ /* 0x000fe400000e0000 */
[----:B------:R-:W-:-:S02]  /*3200*/  R2UR UR7, R11 ;  /* 0x000000000b0772ca */ /* 0x000fc400000e0000 */
[----:B------:R-:W-:Y:S02]  /*3210*/  R2UR UR5, R15 ;  /* 0x000000000f0572ca */ /* 0x000fe400000e0000 */
[----:B------:R-:W4:Y:S01]  /*3220*/  LDL.64 R14, [R1+0xf0] ;  /* 0x0000f000010e7983 */ /* 0x000f220000100a00 */
        /* <DEDUP_REMOVED lines=14> */
[----:B--2---:R-:W-:Y:S02]  /*3310*/  VIADD R20, R20, 0x400 ;  /* 0x0000040014147836 */ /* 0x004fe40000000000 */
[----:B------:R-:W-:Y:S02]  /*3320*/  VIADD R10, R8, 0x300 ;  /* 0x00000300080a7836 */ /* 0x000fe40000000000 */
[----:B------:R-:W-:Y:S01]  /*3330*/  IMAD.MOV.U32 R11, RZ, RZ, R9 ;  /* 0x000000ffff0b7224 */ /* 0x000fe200078e0009 */
[----:B------:R-:W-:Y:S02]  /*3340*/  R2UR UR4, R20 ;  /* 0x00000000140472ca */ /* 0x000fe400000e0000 */
[----:B------:R-:W-:Y:S02]  /*3350*/  R2UR UR6, R10 ;  /* 0x000000000a0672ca */ /* 0x000fe400000e0000 */
[----:B------:R-:W-:-:S02]  /*3360*/  R2UR UR7, R11 ;  /* 0x000000000b0772ca */ /* 0x000fc400000e0000 */
[----:B------:R-:W-:Y:S02]  /*3370*/  R2UR UR5, R21 ;  /* 0x00000000150572ca */ /* 0x000fe400000e0000 */
[----:B------:R-:W2:Y:S01]  /*3380*/  LDL.64 R20, [R1+0xf0] ;  /* 0x0000f00001147983 */ /* 0x000ea20000100a00 */
[----:B------:R-:W-:Y:S02]  /*3390*/  WARPGROUP.DEPBAR.LE gsb0, 0x0 ;  /* 0x00008000000079c5 */ /* 0x000fe40000010000 */
[----:B------:R-:W-:-:S08]  /*33a0*/  WARPGROUP.ARRIVE ;  /* 0x00000000000079c5 */ /* 0x000fd00000000000 */
[----:B------:R-:W-:Y:S01]  /*33b0*/  HGMMA.64x96x16.F32.BF16 R24, gdesc[UR4], R24, gsb0 ;  /* 0x01600000041879f0 */ /* 0x000fe20008001818 */
[----:B---3--:R-:W-:Y:S02]  /*33c0*/  VIADD R12, R12, 0x402 ;  /* 0x000004020c0c7836 */ /* 0x008fe40000000000 */
        /* <DEDUP_REMOVED lines=10> */
[----:B----4-:R-:W-:Y:S02]  /*3470*/  VIADD R14, R14, 0x404 ;  /* 0x000004040e0e7836 */ /* 0x010fe40000000000 */
        /* <DEDUP_REMOVED lines=69> */
[----:B------:R-:W-:Y:S01]  /*38d0*/  R2UR UR6, R10 ;  /* 0x000000000a0672ca */ /* 0x000fe200000e0000 */
[----:B------:R-:W2:Y:S01]  /*38e0*/  LDL R20, [R1] ;  /* 0x0000000001147983 */ /* 0x000ea20000100800 */
[----:B------:R-:W-:-:S02]  /*38f0*/  R2UR UR7, R11 ;  /* 0x000000000b0772ca */ /* 0x000fc400000e0000 */
[----:B------:R-:W-:Y:S01]  /*3900*/  R2UR UR5, R21 ;  /* 0x00000000150572ca */ /* 0x000fe200000e0000 */
[----:B---3--:R-:W-:Y:S01]  /*3910*/  VIADD R12, R12, 0xc02 ;  /* 0x00000c020c0c7836 */ /* 0x008fe20000000000 */
[----:B------:R0:W5:Y:S01]  /*3920*/  LDL R21, [R1+0xc] ;  /* 0x00000c0001157983 */ /* 0x0001620000100800 */
[----:B------:R-:W-:Y:S02]  /*3930*/  WARPGROUP.DEPBAR.LE gsb0, 0x0 ;  /* 0x00008000000079c5 */ /* 0x000fe40000010000 */
[----:B------:R-:W-:-:S08]  /*3940*/  WARPGROUP.ARRIVE ;  /* 0x00000000000079c5 */ /* 0x000fd00000000000 */
[----:B------:R-:W-:Y:S01]  /*3950*/  HGMMA.64x96x16.F32.BF16 R24, gdesc[UR4], R24, gsb0 ;  /* 0x01600000041879f0 */ /* 0x000fe20008001818 */
[----:B------:R-:W-:Y:S02]  /*3960*/  VIADD R10, R8, 0x902 ;  /* 0x00000902080a7836 */ /* 0x000fe40000000000 */
[----:B------:R-:W-:Y:S01]  /*3970*/  IMAD.MOV.U32 R11, RZ, RZ, R9 ;  /* 0x000000ffff0b7224 */ /* 0x000fe200078e0009 */
[----:B------:R-:W-:Y:S02]  /*3980*/  R2UR UR4, R12 ;  /* 0x000000000c0472ca */ /* 0x000fe400000e0000 */
[----:B------:R-:W-:Y:S02]  /*3990*/  R2UR UR6, R10 ;  /* 0x000000000a0672ca */ /* 0x000fe400000e0000 */
[----:B------:R-:W-:Y:S02]  /*39a0*/  R2UR UR7, R11 ;  /* 0x000000000b0772ca */ /* 0x000fe400000e0000 */
[----:B------:R-:W-:Y:S01]  /*39b0*/  R2UR UR5, R13 ;  /* 0x000000000d0572ca */ /* 0x000fe200000e0000 */
[----:B----4-:R-:W-:-:S02]  /*39c0*/  VIADD R14, R14, 0xc04 ;  /* 0x00000c040e0e7836 */ /* 0x010fc40000000000 */
[----:B------:R-:W-:Y:S01]  /*39d0*/  VIADD R10, R8, 0x904 ;  /* 0x00000904080a7836 */ /* 0x000fe20000000000 */
[----:B------:R-:W-:Y:S02]  /*39e0*/  WARPGROUP.DEPBAR.LE gsb0, 0x0 ;  /* 0x00008000000079c5 */ /* 0x000fe40000010000 */
[----:B------:R-:W-:-:S07]  /*39f0*/  WARPGROUP.ARRIVE ;  /* 0x00000000000079c5 */ /* 0x000fce0000000000 */
[----:B------:R-:W-:Y:S01]  /*3a00*/  HGMMA.64x96x16.F32.BF16 R24, gdesc[UR4], R24, gsb0 ;  /* 0x01600000041879f0 */ /* 0x000fe20008001818 */
[----:B------:R-:W-:Y:S01]  /*3a10*/  IMAD.MOV.U32 R11, RZ, RZ, R9 ;  /* 0x000000ffff0b7224 */ /* 0x000fe200078e0009 */
[----:B------:R-:W-:Y:S02]  /*3a20*/  R2UR UR6, R10 ;  /* 0x000000000a0672ca */ /* 0x000fe400000e0000 */
[----:B------:R-:W-:Y:S02]  /*3a30*/  R2UR UR4, R14 ;  /* 0x000000000e0472ca */ /* 0x000fe400000e0000 */
[----:B------:R-:W-:Y:S02]  /*3a40*/  R2UR UR7, R11 ;  /* 0x000000000b0772ca */ /* 0x000fe400000e0000 */
[----:B------:R-:W-:Y:S01]  /*3a50*/  R2UR UR5, R15 ;  /* 0x000000000f0572ca */ /* 0x000fe200000e0000 */
[----:B------:R-:W-:Y:S02]  /*3a60*/  VIADD R8, R8, 0x906 ;  /* 0x0000090608087836 */ /* 0x000fe40000000000 */
        /* <DEDUP_REMOVED lines=8> */
[----:B------:R0:W-:Y:S04]  /*3af0*/  STL [R1+0x70], R0 ;  /* 0x0000700001007387 */ /* 0x0001e80000100800 */
[----:B------:R0:W-:Y:S04]  /*3b00*/  STL [R1+0x70], R0 ;  /* 0x0000700001007387 */ /* 0x0001e80000100800 */
[----:B------:R0:W-:Y:S04]  /*3b10*/  STL [R1+0x70], R0 ;  /* 0x0000700001007387 */ /* 0x0001e80000100800 */
[----:B------:R0:W-:Y:S04]  /*3b20*/  STL [R1+0x70], R0 ;  /* 0x0000700001007387 */ /* 0x0001e80000100800 */
[----:B------:R0:W-:Y:S04]  /*3b30*/  STL [R1+0x70], R0 ;  /* 0x0000700001007387 */ /* 0x0001e80000100800 */
[----:B------:R0:W-:Y:S01]  /*3b40*/  STL [R1+0x70], R0 ;  /* 0x0000700001007387 */ /* 0x0001e20000100800 */
[----:B------:R-:W-:-:S02]  /*3b50*/  WARPGROUP.DEPBAR.LE gsb0, 0x0 ;  /* 0x00008000000079c5 */ /* 0x000fc40000010000 */
[----:B------:R-:W-:-:S06]  /*3b60*/  WARPGROUP.ARRIVE ;  /* 0x00000000000079c5 */ /* 0x000fcc0000000000 */
[----:B------:R-:W-:Y:S01]  /*3b70*/  HGMMA.64x96x16.F32.BF16 R24, gdesc[UR4], R24, gsb0 ;  /* 0x01600000041879f0 */ /* 0x000fe20008001818 */
[----:B------:R0:W-:Y:S04]  /*3b80*/  STL [R1+0x70], R0 ;  /* 0x0000700001007387 */ /* 0x0001e80000100800 */
[----:B------:R0:W-:Y:S04]  /*3b90*/  STL [R1+0x70], R0 ;  /* 0x0000700001007387 */ /* 0x0001e80000100800 */
[----:B------:R0:W-:Y:S04]  /*3ba0*/  STL [R1+0x70], R0 ;  /* 0x0000700001007387 */ /* 0x0001e80000100800 */
[----:B------:R0:W-:Y:S04]  /*3bb0*/  STL [R1+0x70], R0 ;  /* 0x0000700001007387 */ /* 0x0001e80000100800 */
[----:B------:R0:W-:Y:S04]  /*3bc0*/  STL [R1+0x70], R0 ;  /* 0x0000700001007387 */ /* 0x0001e80000100800 */
[----:B------:R0:W-:Y:S04]  /*3bd0*/  STL [R1+0x70], R0 ;  /* 0x0000700001007387 */ /* 0x0001e80000100800 */
[----:B------:R0:W-:Y:S01]  /*3be0*/  STL [R1+0x70], R0 ;  /* 0x0000700001007387 */ /* 0x0001e20000100800 */
[----:B--2---:R-:W-:-:S03]  /*3bf0*/  LOP3.LUT R20, R20, 0x1, RZ, 0xfc, !PT ;  /* 0x0000000114147812 */ /* 0x004fc600078efcff */
[----:B------:R0:W-:Y:S04]  /*3c00*/  STL [R1+0x70], R0 ;  /* 0x0000700001007387 */ /* 0x0001e80000100800 */
[----:B------:R0:W-:Y:S04]  /*3c10*/  STL [R1+0x70], R0 ;  /* 0x0000700001007387 */ /* 0x0001e80000100800 */
[----:B------:R0:W-:Y:S01]  /*3c20*/  STL [R1+0x70], R0 ;  /* 0x0000700001007387 */ /* 0x0001e20000100800 */
[----:B------:R-:W-:Y:S01]  /*3c30*/  ISETP.NE.AND P0, PT, R20, 0x3, PT ;  /* 0x000000031400780c */ /* 0x000fe20003f05270 */
[----:B------:R-:W-:Y:S01]  /*3c40*/  BSSY B0, `(.L_x_2176) ;  /* 0x0000005000007945 */ /* 0x000fe20003800000 */
[----:B------:R-:W-:-:S02]  /*3c50*/  WARPGROUP.DEPBAR.LE gsb0, 0x0 ;  /* 0x00008000000079c5 */ /* 0x000fc40000010000 */
[----:B------:R0:W-:Y:S09]  /*3c60*/  BAR.ARV R205, 0x100 ;  /* 0x000400cd0000751d */ /* 0x0001f20000002000 */
[----:B0-----:R-:W-:Y:S05]  /*3c70*/  @!P0 BRA `(.L_x_2177) ;  /* 0x0000000000048947 */ /* 0x001fea0003800000 */
[----:B------:R-:W-:Y:S01]  /*3c80*/  BPT.TRAP 0x1 ;  /* 0x000000040000795c */ /* 0x000fe20000300000 */
.L_x_2177:
[----:B------:R-:W-:Y:S05]  /*3c90*/  BSYNC B0 ;  /* 0x0000000000007941 */ /* 0x000fea0003800000 */
.L_x_2176:
[----:B------:R-:W2:Y:S02]  /*3ca0*/  LDL.64 R8, [R1+0x20] ;  /* 0x0000200001087983 */ /* 0x000ea40000100a00 */
[----:B--2---:R-:W-:-:S05]  /*3cb0*/  MOV R9, R8 ;  /* 0x0000000800097202 */ /* 0x004fca0000000f00 */
[----:B-----5:R-:W-:-:S05]  /*3cc0*/  IMAD R6, R6, 0x8, R9 ;  /* 0x0000000806067824 */ /* 0x020fca00078e0209 */
[----:B------:R-:W-:-:S04]  /*3cd0*/  PRMT R6, R21, 0x654, R6 ;  /* 0x0000065415067816 */ /* 0x000fc80000000006 */
[----:B------:R0:W-:Y:S01]  /*3ce0*/  SYNCS.ARRIVE.TRANS64.RED.A1T0 RZ, [R6+URZ], RZ ;  /* 0x000000ff06ff79a7 */ /* 0x0001e2000810043f */
[----:B------:R-:W2:Y:S04]  /*3cf0*/  LDL.64 R14, [R1+0x150] ;  /* 0x00015000010e7983 */ /* 0x000ea80000100a00 */
[----:B------:R-:W3:Y:S04]  /*3d00*/  LDL R18, [R194] ;  /* 0x00000000c2127983 */ /* 0x000ee80000100800 */
[----:B0-----:R-:W4:Y:S04]  /*3d10*/  LDL R6, [R194+0x24] ;  /* 0x00002400c2067983 */ /* 0x001f280000100800 */
[----:B------:R-:W3:Y:S04]  /*3d20*/  LDL R19, [R1+0x50] ;  /* 0x0000500001137983 */ /* 0x000ee80000100800 */
[----:B------:R-:W3:Y:S04]  /*3d30*/  LDL R8, [R194+0x18] ;  /* 0x00001800c2087983 */ /* 0x000ee80000100800 */
[----:B------:R-:W3:Y:S04]  /*3d40*/  LDL R9, [R194+0x4] ;  /* 0x00000400c2097983 */ /* 0x000ee80000100800 */
[----:B------:R-:W3:Y:S04]  /*3d50*/  LDL R12, [R194+0xc] ;  /* 0x00000c00c20c7983 */ /* 0x000ee80000100800 */
[----:B------:R-:W3:Y:S04]  /*3d60*/  LDL R10, [R194+0x10] ;  /* 0x00001000c20a7983 */ /* 0x000ee80000100800 */
[----:B------:R-:W3:Y:S04]  /*3d70*/  LDL R11, [R194+0x14] ;  /* 0x00001400c20b7983 */ /* 0x000ee80000100800 */
[----:B--2---:R-:W2:Y:S01]  /*3d80*/  LD.E R13, desc[UR36][R14.64] ;  /* 0x000000240e0d7980 */ /* 0x004ea2000c101900 */
[----:B----4-:R-:W-:-:S03]  /*3d90*/  ISETP.NE.AND P0, PT, R6, 0x1, PT ;  /* 0x000000010600780c */ /* 0x010fc60003f05270 */
[----:B------:R-:W4:Y:S10]  /*3da0*/  LDL R6, [R194+0x8] ;  /* 0x00000800c2067983 */ /* 0x000f340000100800 */
[----:B------:R-:W4:Y:S04]  /*3db0*/  @P0 LDL R20, [R194+0x28] ;  /* 0x00002800c2140983 */ /* 0x000f280000100800 */
[----:B------:R-:W4:Y:S01]  /*3dc0*/  @P0 LDL R21, [R194+0x2c] ;  /* 0x00002c00c2150983 */ /* 0x000f220000100800 */
[----:B------:R-:W-:Y:S01]  /*3dd0*/  UMOV UR4, 0xffffffa0 ;  /* 0xffffffa000047882 */ /* 0x000fe20000000000 */
[----:B---3--:R-:W-:Y:S01]  /*3de0*/  ISETP.GE.AND P1, PT, R8, 0x1, PT ;  /* 0x000000010800780c */ /* 0x008fe20003f26270 */
[----:B------:R-:W-:Y:S01]  /*3df0*/  UIMAD UR4, UR45, UR4, 0x60 ;  /* 0x000000602d0474a4 */ /* 0x000fe2000f8e0204 */
[----:B------:R-:W-:Y:S01]  /*3e00*/  LOP3.LUT R12, RZ, R12, RZ, 0x33, !PT ;  /* 0x0000000cff0c7212 */ /* 0x000fe200078e33ff */
[----:B------:R-:W-:Y:S01]  /*3e10*/  BSSY B0, `(.L_x_2178) ;  /* 0x00000a9000007945 */ /* 0x000fe20003800000 */
[-C--:B--2---:R-:W-:Y:S01]  /*3e20*/  FMUL.FTZ R15, R29, R13.reuse ;  /* 0x0000000d1d0f7220 */ /* 0x084fe20000410000 */
[----:B------:R-:W-:Y:S01]  /*3e30*/  SHF.R.S32.HI R29, RZ, 0x1f, R18 ;  /* 0x0000001fff1d7819 */ /* 0x000fe20000011412 */
[----:B------:R-:W-:-:S03]  /*3e40*/  FMUL.FTZ R150, R30, R13 ;  /* 0x0000000d1e967220 */ /* 0x000fc60000410000 */
[----:B------:R-:W-:Y:S01]  /*3e50*/  LEA.HI R30, R29, R18, RZ, 0x7 ;  /* 0x000000121d1e7211 */ /* 0x000fe200078f38ff */
[----:B------:R-:W-:-:S03]  /*3e60*/  FMUL.FTZ R149, R31, R13 ;  /* 0x0000000d1f957220 */ /* 0x000fc60000410000 */
[----:B------:R-:W-:Y:S01]  /*3e70*/  LOP3.LUT R31, R30, 0xffffff80, RZ, 0xc0, !PT ;  /* 0xffffff801e1f7812 */ /* 0x000fe200078ec0ff */
[----:B------:R-:W-:-:S04]  /*3e80*/  FMUL.FTZ R161, R32, R13 ;  /* 0x0000000d20a17220 */ /* 0x000fc80000410000 */
[----:B------:R-:W-:Y:S02]  /*3e90*/  IMAD.IADD R31, R18, 0x1, -R31 ;  /* 0x00000001121f7824 */ /* 0x000fe400078e0a1f */
[----:B------:R-:W-:-:S03]  /*3ea0*/  FMUL.FTZ R159, R33, R13 ;  /* 0x0000000d219f7220 */ /* 0x000fc60000410000 */
[----:B------:R-:W-:Y:S01]  /*3eb0*/  SHF.R.S32.HI R32, RZ, 0x1f, R31 ;  /* 0x0000001fff207819 */ /* 0x000fe2000001141f */
[----:B------:R-:W-:Y:S01]  /*3ec0*/  FMUL.FTZ R163, R36, R13 ;  /* 0x0000000d24a37220 */ /* 0x000fe20000410000 */
[----:B------:R-:W-:Y:S02]  /*3ed0*/  LEA.HI R36, R29, R18, RZ, 0x2 ;  /* 0x000000121d247211 */ /* 0x000fe400078f10ff */
[----:B------:R-:W-:Y:S01]  /*3ee0*/  LEA.HI R33, R32, R31, RZ, 0x2 ;  /* 0x0000001f20217211 */ /* 0x000fe200078f10ff */
[-C--:B------:R-:W-:Y:S01]  /*3ef0*/  FMUL.FTZ R164, R34, R13.reuse ;  /* 0x0000000d22a47220 */ /* 0x080fe20000410000 */
[-C--:B------:R-:W-:Y:S01]  /*3f00*/  FMUL.FTZ R173, R39, R13.reuse ;  /* 0x0000000d27ad7220 */ /* 0x080fe20000410000 */
[----:B------:R-:W-:Y:S01]  /*3f10*/  FMUL.FTZ R39, R41, R13 ;  /* 0x0000000d29277220 */ /* 0x000fe20000410000 */
[--C-:B------:R-:W-:Y:S02]  /*3f20*/  SHF.R.S32.HI R34, RZ, 0x2, R33.reuse ;  /* 0x00000002ff227819 */ /* 0x100fe40000011421 */
[----:B------:R-:W-:-:S02]  /*3f30*/  SHF.R.S32.HI R29, RZ, 0x1f, R33 ;  /* 0x0000001fff1d7819 */ /* 0x000fc40000011421 */
[----:B------:R-:W-:Y:S02]  /*3f40*/  LOP3.LUT R41, R36, 0xfffffffc, RZ, 0xc0, !PT ;  /* 0xfffffffc24297812 */ /* 0x000fe400078ec0ff */
[----:B------:R-:W-:Y:S02]  /*3f50*/  LEA.HI R36, R29, R34, RZ, 0x3 ;  /* 0x000000221d247211 */ /* 0x000fe400078f18ff */
[----:B------:R-:W-:Y:S01]  /*3f60*/  SHF.R.S32.HI R29, RZ, 0x7, R30 ;  /* 0x00000007ff1d7819 */ /* 0x000fe2000001141e */
[----:B------:R-:W-:Y:S01]  /*3f70*/  IMAD.IADD R18, R18, 0x1, -R41 ;  /* 0x0000000112127824 */ /* 0x000fe200078e0a29 */
[----:B------:R-:W-:Y:S02]  /*3f80*/  LEA.HI R32, R32, R31, RZ, 0x5 ;  /* 0x0000001f20207211 */ /* 0x000fe400078f28ff */
[----:B------:R-:W-:Y:S02]  /*3f90*/  LOP3.LUT R41, R36, 0xfffffff8, RZ, 0xc0, !PT ;  /* 0xfffffff824297812 */ /* 0x000fe400078ec0ff */
[----:B------:R-:W-:-:S02]  /*3fa0*/  LEA.HI R30, R30, R29, RZ, 0x1 ;  /* 0x0000001d1e1e7211 */ /* 0x000fc400078f08ff */
[----:B------:R-:W-:Y:S01]  /*3fb0*/  SHF.R.S32.HI R32, RZ, 0x5, R32 ;  /* 0x00000005ff207819 */ /* 0x000fe20000011420 */
[----:B------:R-:W-:Y:S01]  /*3fc0*/  IMAD.IADD R41, R34, 0x1, -R41 ;  /* 0x0000000122297824 */ /* 0x000fe200078e0a29 */
[----:B------:R-:W-:Y:S02]  /*3fd0*/  LOP3.LUT R30, R30, 0x3fffffe, RZ, 0xc0, !PT ;  /* 0x03fffffe1e1e7812 */ /* 0x000fe400078ec0ff */
[----:B------:R-:W-:Y:S01]  /*3fe0*/  LEA.HI R34, R18, R18, RZ, 0x1 ;  /* 0x0000001212227211 */ /* 0x000fe200078f08ff */
[----:B------:R-:W-:Y:S02]  /*3ff0*/  IMAD R32, R19, 0x8, R32 ;  /* 0x0000000813207824 */ /* 0x000fe400078e0220 */
[----:B------:R-:W-:Y:S01]  /*4000*/  IMAD.IADD R30, R29, 0x1, -R30 ;  /* 0x000000011d1e7824 */ /* 0x000fe200078e0a1e */
[----:B------:R-:W-:Y:S01]  /*4010*/  LOP3.LUT R19, R34, 0x1ffffffe, RZ, 0xc0, !PT ;  /* 0x1ffffffe22137812 */ /* 0x000fe200078ec0ff */
[----:B------:R-:W-:-:S04]  /*4020*/  IMAD.U32 R41, R32, 0x10, R41 ;  /* 0x0000001020297824 */ /* 0x000fc800078e0029 */
[----:B------:R-:W-:Y:S02]  /*4030*/  IMAD.IADD R19, R18, 0x1, -R19 ;  /* 0x0000000112137824 */ /* 0x000fe400078e0a13 */
[----:B------:R-:W-:-:S04]  /*4040*/  IMAD R30, R30, 0x40, R41 ;  /* 0x000000401e1e7824 */ /* 0x000fc800078e0229 */
[----:B------:R-:W-:-:S04]  /*4050*/  IMAD R41, R19, 0x8, R30 ;  /* 0x0000000813297824 */ /* 0x000fc800078e021e */
[----:B----4-:R-:W-:-:S05]  /*4060*/  @P0 IMAD.HI.U32 R20, R41, R20, RZ ;  /* 0x0000001429140227 */ /* 0x010fca00078e00ff */
[----:B------:R-:W-:Y:S01]  /*4070*/  @P0 SHF.R.U32.HI R41, RZ, R21, R20 ;  /* 0x00000015ff290219 */ /* 0x000fe20000011614 */
[----:B------:R-:W-:Y:S01]  /*4080*/  IMAD.U32 R19, RZ, RZ, UR45 ;  /* 0x0000002dff137e24 */ /* 0x000fe2000f8e00ff */
[----:B------:R-:W-:-:S03]  /*4090*/  LOP3.LUT R18, R33, 0x7ffffffc, RZ, 0xc0, !PT ;  /* 0x7ffffffc21127812 */ /* 0x000fc600078ec0ff */
[----:B------:R-:W0:Y:S01]  /*40a0*/  SHFL.IDX PT, R29, R41, RZ, 0x1c1f ;  /* 0x001c1fff291d7589 */ /* 0x000e2200000e0000 */
[----:B------:R-:W-:Y:S02]  /*40b0*/  IMAD R19, R19, -0x60, R6 ;  /* 0xffffffa013137824 */ /* 0x000fe400078e0206 */
        /* <DEDUP_REMOVED lines=39> */
[----:B------:R-:W-:-:S02]  /*4330*/  IMAD.IADD R18, R31, 0x1, -R18 ;  /* 0x000000011f127824 */ /* 0x000fc400078e0a12 */
[C---:B------:R-:W-:Y:S01]  /*4340*/  VIADD R21, R19.reuse, 0x61 ;  /* 0x0000006113157836 */ /* 0x040fe20000000000 */
[----:B------:R-:W1:Y:S03]  /*4350*/  MUFU.TANH R24, R24 ;  /* 0x0000001800187308 */ /* 0x000e660000002400 */
[----:B------:R-:W-:Y:S02]  /*4360*/  IMAD R20, R18, -0x2, R21 ;  /* 0xfffffffe12147824 */ /* 0x000fe400078e0215 */
[----:B------:R-:W-:-:S03]  /*4370*/  VIADD R19, R19, 0x60 ;  /* 0x0000006013137836 */ /* 0x000fc60000000000 */
[----:B------:R-:W2:Y:S01]  /*4380*/  MUFU.TANH R215, R215 ;  /* 0x000000d700d77308 */ /* 0x000ea20000002400 */
[----:B------:R-:W-:Y:S02]  /*4390*/  IMAD.IADD R13, R20, 0x1, -R9 ;  /* 0x00000001140d7824 */ /* 0x000fe400078e0a09 */
[----:B------:R-:W-:-:S05]  /*43a0*/  IMAD.U32 R21, RZ, RZ, UR4 ;  /* 0x00000004ff157e24 */ /* 0x000fca000f8e00ff */
[----:B------:R-:W3:Y:S01]  /*43b0*/  MUFU.TANH R152, R152 ;  /* 0x0000009800987308 */ /* 0x000ee20000002400 */
[----:B------:R-:W-:-:S07]  /*43c0*/  IMAD R20, R18, -0x2, R19 ;  /* 0xfffffffe12147824 */ /* 0x000fce00078e0213 */
[----:B------:R-:W4:Y:S01]  /*43d0*/  MUFU.TANH R151, R151 ;  /* 0x0000009700977308 */ /* 0x000f220000002400 */
        /* <DEDUP_REMOVED lines=43> */
[----:B------:R-:W1:Y:S08]  /*4690*/  MUFU.TANH R182, R182 ;  /* 0x000000b600b67308 */ /* 0x000e700000002400 */
[----:B------:R-:W1:Y:S01]  /*46a0*/  MUFU.TANH R186, R186 ;  /* 0x000000ba00ba7308 */ /* 0x000e620000002400 */
[----:B------:R-:W-:-:S02]  /*46b0*/  IMAD.IADD R30, R13, 0x1, R12 ;  /* 0x000000010d1e7824 */ /* 0x000fc400078e020c */
[----:B------:R-:W-:Y:S02]  /*46c0*/  IMAD R32, R18, -0x2, R21 ;  /* 0xfffffffe12207824 */ /* 0x000fe400078e0215 */
[----:B------:R-:W-:Y:S01]  /*46d0*/  VIADD R18, R11, UR4 ;  /* 0x000000040b127c36 */ /* 0x000fe20008000000 */
[----:B0-----:R-:W-:Y:S01]  /*46e0*/  VIADDMNMX R11, R29, R47, R20, PT ;  /* 0x0000002f1d0b7246 */ /* 0x001fe20003800114 */
[----:B------:R-:W-:Y:S01]  /*46f0*/  IMAD.IADD R10, R30, 0x1, R29 ;  /* 0x000000011e0a7824 */ /* 0x000fe200078e021d */
[----:B--234-:R-:W-:Y:S06]  /*4700*/  @!P1 BRA `(.L_x_2179) ;  /* 0x0000000000649947 */ /* 0x01cfec0003800000 */
[----:B------:R-:W-:Y:S01]  /*4710*/  IADD3 R13, -R9, R6, R29 ;  /* 0x00000006090d7210 */ /* 0x000fe20007ffe11d */
[----:B------:R-:W-:Y:S03]  /*4720*/  BSSY B1, `(.L_x_2180) ;  /* 0x0000014000017945 */ /* 0x000fe60003800000 */
[----:B------:R-:W-:-:S13]  /*4730*/  ISETP.GT.AND P0, PT, R13, -0x1, PT ;  /* 0xffffffff0d00780c */ /* 0x000fda0003f04270 */
[----:B------:R-:W-:Y:S05]  /*4740*/  @P0 BRA `(.L_x_2181) ;  /* 0x00000000002c0947 */ /* 0x000fea0003800000 */
[----:B------:R-:W-:Y:S01]  /*4750*/  ISETP.NE.AND P0, PT, R8, 0x1, PT ;  /* 0x000000010800780c */ /* 0x000fe20003f05270 */
[----:B------:R-:W-:Y:S01]  /*4760*/  BSSY B2, `(.L_x_2182) ;  /* 0x0000007000027945 */ /* 0x000fe20003800000 */
[----:B------:R-:W-:-:S11]  /*4770*/  LOP3.LUT R13, RZ, R13, RZ, 0x33, !PT ;  /* 0x0000000dff0d7212 */ /* 0x000fd600078e33ff */
[----:B------:R-:W-:Y:S05]  /*4780*/  @!P0 BRA `(.L_x_2183) ;  /* 0x0000000000108947 */ /* 0x000fea0003800000 */
[----:B------:R-:W2:Y:S04]  /*4790*/  LDL R12, [R194+0x1c] ;  /* 0x00001c00c20c7983 */ /* 0x000ea80000100800 */
[----:B------:R-:W3:Y:S01]  /*47a0*/  LDL R19, [R194+0x20] ;  /* 0x00002000c2137983 */ /* 0x000ee20000100800 */
[----:B--2---:R-:W-:-:S05]  /*47b0*/  IMAD.HI.U32 R12, R13, R12, RZ ;  /* 0x0000000c0d0c7227 */ /* 0x004fca00078e00ff */
[----:B---3--:R-:W-:-:S07]  /*47c0*/  SHF.R.U32.HI R13, RZ, R19, R12 ;  /* 0x00000013ff0d7219 */ /* 0x008fce000001160c */
.L_x_2183:
[----:B------:R-:W-:Y:S05]  /*47d0*/  BSYNC B2 ;  /* 0x0000000000027941 */ /* 0x000fea0003800000 */
.L_x_2182:
[----:B------:R-:W-:Y:S01]  /*47e0*/  LOP3.LUT R13, RZ, R13, RZ, 0x33, !PT ;  /* 0x0000000dff0d7212 */ /* 0x000fe200078e33ff */
[----:B------:R-:W-:Y:S06]  /*47f0*/  BRA `(.L_x_2184) ;  /* 0x0000000000187947 */ /* 0x000fec0003800000 */
.L_x_2181:
[----:B------:R-:W-:-:S13]  /*4800*/  ISETP.NE.AND P0, PT, R8, 0x1, PT ;  /* 0x000000010800780c */ /* 0x000fda0003f05270 */
[----:B------:R-:W-:Y:S05]  /*4810*/  @!P0 BRA `(.L_x_2184) ;  /* 0x0000000000108947 */ /* 0x000fea0003800000 */
[----:B------:R-:W2:Y:S04]  /*4820*/  LDL R12, [R194+0x1c] ;  /* 0x00001c00c20c7983 */ /* 0x000ea80000100800 */
[----:B------:R-:W3:Y:S01]  /*4830*/  LDL R34, [R194+0x20] ;  /* 0x00002000c2227983 */ /* 0x000ee20000100800 */
[----:B--2---:R-:W-:-:S05]  /*4840*/  IMAD.HI.U32 R13, R13, R12, RZ ;  /* 0x0000000c0d0d7227 */ /* 0x004fca00078e00ff */
[----:B---3--:R-:W-:-:S07]  /*4850*/  SHF.R.U32.HI R13, RZ, R34, R13 ;  /* 0x00000022ff0d7219 */ /* 0x008fce000001160d */
.L_x_2184:
[----:B------:R-:W-:Y:S05]  /*4860*/  BSYNC B1 ;  /* 0x0000000000017941 */ /* 0x000fea0003800000 */
.L_x_2180:
[----:B------:R-:W-:-:S05]  /*4870*/  IMAD R13, R8, R13, R32 ;  /* 0x0000000d080d7224 */ /* 0x000fca00078e0220 */
[----:B------:R-:W-:Y:S02]  /*4880*/  VIMNMX R10, R10, R13, !PT ;  /* 0x0000000d0a0a7248 */ /* 0x000fe40007fe0100 */
[----:B------:R-:W-:-:S07]  /*4890*/  VIADDMNMX R11, R13, R8, R11, PT ;  /* 0x000000080d0b7246 */ /* 0x000fce000380010b */
.L_x_2179:
[----:B------:R-:W-:Y:S05]  /*48a0*/  BSYNC B0 ;  /* 0x0000000000007941 */ /* 0x000fea0003800000 */
.L_x_2178:
[C---:B------:R-:W-:Y:S01]  /*48b0*/  ISETP.GE.AND P1, PT, R18.reuse, 0x9, PT ;  /* 0x000000091200780c */ /* 0x040fe20003f26270 */
[----:B------:R-:W0:Y:S01]  /*48c0*/  SHFL.IDX PT, R41, R41, 0x1, 0x1c1f ;  /* 0x003c1f0029297f89 */ /* 0x000e2200000e0000 */
[----:B------:R-:W-:Y:S01]  /*48d0*/  ISETP.GE.AND P0, PT, R18, 0x2, PT ;  /* 0x000000021200780c */ /* 0x000fe20003f06270 */
[----:B------:R-:W-:Y:S01]  /*48e0*/  BSSY B0, `(.L_x_2185) ;  /* 0x000008e000007945 */ /* 0x000fe20003800000 */
[C---:B------:R-:W-:Y:S02]  /*48f0*/  ISETP.GT.AND P2, PT, R10.reuse, 0x8, !P1 ;  /* 0x000000080a00780c */ /* 0x040fe40004f44270 */
[----:B------:R-:W-:Y:S02]  /*4900*/  ISETP.GT.AND P3, PT, R10, 0x1, !P0 ;  /* 0x000000010a00780c */ /* 0x000fe40004764270 */
[----:B------:R-:W-:Y:S02]  /*4910*/  ISETP.LT.OR P2, PT, R11, 0x9, P2 ;  /* 0x000000090b00780c */ /* 0x000fe40001741670 */
[----:B------:R-:W-:-:S02]  /*4920*/  ISETP.GE.AND P4, PT, R18, 0x11, PT ;  /* 0x000000111200780c */ /* 0x000fc40003f86270 */
[----:B------:R-:W-:Y:S02]  /*4930*/  FSEL R153, R153, -INF , !P2 ;  /* 0xff80000099997808 */ /* 0x000fe40005000000 */
[----:B------:R-:W-:Y:S02]  /*4940*/  ISETP.LT.OR P3, PT, R11, 0x2, P3 ;  /* 0x000000020b00780c */ /* 0x000fe40001f61670 */
[----:B------:R-:W-:Y:S02]  /*4950*/  ISETP.GT.AND P2, PT, R10, 0x10, !P4 ;  /* 0x000000100a00780c */ /* 0x000fe40006744270 */
[----:B------:R-:W-:Y:S02]  /*4960*/  ISETP.GE.AND P5, PT, R18, 0xa, PT ;  /* 0x0000000a1200780c */ /* 0x000fe40003fa6270 */
[----:B------:R-:W-:Y:S02]  /*4970*/  FSEL R215, R215, -INF , !P3 ;  /* 0xff800000d7d77808 */ /* 0x000fe40005800000 */
[----:B------:R-:W-:-:S02]  /*4980*/  P2R R36, PR, RZ, 0x10 ;  /* 0x00000010ff247803 */ /* 0x000fc40000000000 */
[----:B------:R-:W-:Y:S02]  /*4990*/  ISETP.LT.OR P2, PT, R11, 0x11, P2 ;  /* 0x000000110b00780c */ /* 0x000fe40001741670 */
[----:B------:R-:W-:Y:S02]  /*49a0*/  ISETP.GT.AND P3, PT, R10, 0x9, !P5 ;  /* 0x000000090a00780c */ /* 0x000fe40006f64270 */
[----:B------:R-:W-:Y:S02]  /*49b0*/  ISETP.GE.AND P4, PT, R18, 0x12, PT ;  /* 0x000000121200780c */ /* 0x000fe40003f86270 */
[----:B------:R-:W-:Y:S02]  /*49c0*/  FSEL R161, R161, -INF , !P2 ;  /* 0xff800000a1a17808 */ /* 0x000fe40005000000 */
[----:B------:R-:W-:Y:S02]  /*49d0*/  ISETP.LT.OR P3, PT, R11, 0xa, P3 ;  /* 0x0000000a0b00780c */ /* 0x000fe40001f61670 */
[----:B------:R-:W-:-:S02]  /*49e0*/  ISETP.GT.AND P2, PT, R10, 0x11, !P4 ;  /* 0x000000110a00780c */ /* 0x000fc40006744270 */
[----:B------:R-:W-:Y:S02]  /*49f0*/  FSEL R43, R15, -INF , !P3 ;  /* 0xff8000000f2b7808 */ /* 0x000fe40005800000 */
        /* <DEDUP_REMOVED lines=66> */
[----:B------:R-:W-:Y:S02]  /*4e20*/  P2R R38, PR, RZ, 0x10 ;  /* 0x00000010ff267803 */ /* 0x000fe40000000000 */
[----:B------:R-:W-:Y:S02]  /*4e30*/  FSEL R175, R60, -INF , !P2 ;  /* 0xff8000003caf7808 */ /* 0x000fe40005000000 */
[----:B------:R-:W-:Y:S02]  /*4e40*/  ISETP.GE.AND P2, PT, R18, 0x4a, PT ;  /* 0x0000004a1200780c */ /* 0x000fe40003f46270 */
[----:B------:R-:W-:Y:S02]  /*4e50*/  P2R R34, PR, RZ, 0x20 ;  /* 0x00000020ff227803 */ /* 0x000fe40000000000 */
        /* <DEDUP_REMOVED lines=16> */
[----:B------:R-:W-:Y:S02]  /*4f60*/  P2R R13, PR, RZ, 0x40 ;  /* 0x00000040ff0d7803 */ /* 0x000fe40000000000 */
[----:B------:R-:W-:-:S04]  /*4f70*/  ISETP.GT.AND P6, PT, R10, RZ, !P6 ;  /* 0x000000ff0a00720c */ /* 0x000fc800077c4270 */
[----:B------:R-:W-:-:S04]  /*4f80*/  ISETP.LT.OR P6, PT, R11, 0x1, P6 ;  /* 0x000000010b00780c */ /* 0x000fc800037c1670 */
[----:B-1----:R-:W-:Y:S02]  /*4f90*/  FSEL R147, R24, -INF , !P6 ;  /* 0xff80000018937808 */ /* 0x002fe40007000000 */
[----:B------:R-:W-:-:S04]  /*4fa0*/  ISETP.GE.AND P6, PT, R18, 0x5a, PT ;  /* 0x0000005a1200780c */ /* 0x000fc80003fc6270 */
[----:B------:R-:W-:Y:S02]  /*4fb0*/  P2R R18, PR, RZ, 0x40 ;  /* 0x00000040ff127803 */ /* 0x000fe40000000000 */
[----:B------:R-:W-:Y:S01]  /*4fc0*/  ISETP.GT.AND P6, PT, R10, 0x59, !P6 ;  /* 0x000000590a00780c */ /* 0x000fe200077c4270 */
[----:B0-----:R-:W-:-:S03]  /*4fd0*/  IMAD.IADD R10, R30, 0x1, R41 ;  /* 0x000000011e0a7824 */ /* 0x001fc600078e0229 */
[----:B------:R-:W-:Y:S02]  /*4fe0*/  ISETP.LT.OR P6, PT, R11, 0x5a, P6 ;  /* 0x0000005a0b00780c */ /* 0x000fe400037c1670 */
[----:B------:R-:W-:Y:S02]  /*4ff0*/  VIADDMNMX R11, R41, R47, R20, PT ;  /* 0x0000002f290b7246 */ /* 0x000fe40003800114 */
[----:B------:R-:W-:Y:S02]  /*5000*/  FSEL R27, R69, -INF , !P6 ;  /* 0xff800000451b7808 */ /* 0x000fe40007000000 */
[----:B------:R-:W-:-:S13]  /*5010*/  ISETP.GE.AND P6, PT, R8, 0x1, PT ;  /* 0x000000010800780c */ /* 0x000fda0003fc6270 */
[----:B------:R-:W-:Y:S05]  /*5020*/  @!P6 BRA `(.L_x_2186) ;  /* 0x000000000064e947 */ /* 0x000fea0003800000 */
        /* <DEDUP_REMOVED lines=12> */
.L_x_2190:
[----:B------:R-:W-:Y:S05]  /*50f0*/  BSYNC B2 ;  /* 0x0000000000027941 */ /* 0x000fea0003800000 */
.L_x_2189:
[----:B------:R-:W-:Y:S01]  /*5100*/  LOP3.LUT R9, RZ, R9, RZ, 0x33, !PT ;  /* 0x00000009ff097212 */ /* 0x000fe200078e33ff */
[----:B------:R-:W-:Y:S06]  /*5110*/  BRA `(.L_x_2191) ;  /* 0x0000000000187947 */ /* 0x000fec0003800000 */
.L_x_2188:
[----:B------:R-:W-:-:S13]  /*5120*/  ISETP.NE.AND P6, PT, R8, 0x1, PT ;  /* 0x000000010800780c */ /* 0x000fda0003fc5270 */
[----:B------:R-:W-:Y:S05]  /*5130*/  @!P6 BRA `(.L_x_2191) ;  /* 0x000000000010e947 */ /* 0x000fea0003800000 */
[----:B------:R-:W2:Y:S04]  /*5140*/  LDL R6, [R194+0x1c] ;  /* 0x00001c00c2067983 */ /* 0x000ea80000100800 */
[----:B------:R-:W3:Y:S01]  /*5150*/  LDL R12, [R194+0x20] ;  /* 0x00002000c20c7983 */ /* 0x000ee20000100800 */
[----:B--2---:R-:W-:-:S05]  /*5160*/  IMAD.HI.U32 R9, R9, R6, RZ ;  /* 0x0000000609097227 */ /* 0x004fca00078e00ff */
[----:B---3--:R-:W-:-:S07]  /*5170*/  SHF.R.U32.HI R9, RZ, R12, R9 ;  /* 0x0000000cff097219 */ /* 0x008fce0000011609 */
.L_x_2191:
[----:B------:R-:W-:Y:S05]  /*5180*/  BSYNC B1 ;  /* 0x0000000000017941 */ /* 0x000fea0003800000 */
.L_x_2187:
[----:B------:R-:W-:-:S05]  /*5190*/  IMAD R9, R8, R9, R32 ;  /* 0x0000000908097224 */ /* 0x000fca00078e0220 */
[----:B------:R-:W-:Y:S02]  /*51a0*/  VIADDMNMX R11, R9, R8, R11, PT ;  /* 0x00000008090b7246 */ /* 0x000fe4000380010b */
[----:B------:R-:W-:-:S07]  /*51b0*/  VIMNMX R10, R10, R9, !PT ;  /* 0x000000090a0a7248 */ /* 0x000fce0007fe0100 */
.L_x_2186:
[----:B------:R-:W-:Y:S05]  /*51c0*/  BSYNC B0 ;  /* 0x0000000000007941 */ /* 0x000fea0003800000 */
.L_x_2185:
[C---:B------:R-:W-:Y:S01]  /*51d0*/  ISETP.GT.AND P0, PT, R10.reuse, 0x1, !P0 ;  /* 0x000000010a00780c */ /* 0x040fe20004704270 */
[----:B------:R-:W2:Y:S01]  /*51e0*/  LDL R12, [R1+0x218] ;  /* 0x00021800010c7983 */ /* 0x000ea20000100800 */
[----:B------:R-:W-:Y:S02]  /*51f0*/  ISETP.GT.AND P1, PT, R10, 0x8, !P1 ;  /* 0x000000080a00780c */ /* 0x000fe40004f24270 */
[C---:B------:R-:W-:Y:S01]  /*5200*/  ISETP.LT.OR P0, PT, R11.reuse, 0x2, P0 ;  /* 0x000000020b00780c */ /* 0x040fe20000701670 */
[----:B------:R-:W3:Y:S01]  /*5210*/  LDL R158, [R1+0x214] ;  /* 0x00021400019e7983 */ /* 0x000ee20000100800 */
[----:B------:R-:W-:Y:S02]  /*5220*/  ISETP.LT.OR P1, PT, R11, 0x9, P1 ;  /* 0x000000090b00780c */ /* 0x000fe40000f21670 */
[----:B------:R-:W-:Y:S01]  /*5230*/  FSEL R151, R151, -INF , !P0 ;  /* 0xff80000097977808 */ /* 0x000fe20004000000 */
[----:B------:R-:W4:Y:S01]  /*5240*/  LDL R154, [R1+0x210] ;  /* 0x00021000019a7983 */ /* 0x000f220000100800 */
[----:B------:R-:W-:-:S02]  /*5250*/  ISETP.NE.AND P0, PT, R34, RZ, PT ;  /* 0x000000ff2200720c */ /* 0x000fc40003f05270 */
[----:B------:R-:W-:Y:S01]  /*5260*/  FSEL R150, R150, -INF , !P1 ;  /* 0xff80000096967808 */ /* 0x000fe20004800000 */
[----:B------:R-:W4:Y:S01]  /*5270*/  LDL R24, [R1+0x3f4] ;  /* 0x0003f40001187983 */ /* 0x000f220000100800 */
[----:B------:R-:W-:Y:S02]  /*5280*/  ISETP.GT.AND P0, PT, R10, 0x9, !P0 ;  /* 0x000000090a00780c */ /* 0x000fe40004704270 */
[----:B------:R-:W-:Y:S01]  /*5290*/  ISETP.NE.AND P1, PT, R38, RZ, PT ;  /* 0x000000ff2600720c */ /* 0x000fe20003f25270 */
[----:B------:R-:W4:Y:S01]  /*52a0*/  LDL R155, [R1+0x1f8] ;  /* 0x0001f800019b7983 */ /* 0x000f220000100800 */
[----:B------:R-:W-:Y:S02]  /*52b0*/  ISETP.LT.OR P0, PT, R11, 0xa, P0 ;  /* 0x0000000a0b00780c */ /* 0x000fe40000701670 */
[----:B------:R-:W-:Y:S01]  /*52c0*/  ISETP.NE.AND P6, PT, R42, RZ, PT ;  /* 0x000000ff2a00720c */ /* 0x000fe20003fc5270 */
[----:B------:R-:W4:Y:S01]  /*52d0*/  LDL R30, [R1+0x3e4] ;  /* 0x0003e400011e7983 */ /* 0x000f220000100800 */
[----:B------:R-:W-:-:S02]  /*52e0*/  FSEL R149, R149, -INF , !P0 ;  /* 0xff80000095957808 */ /* 0x000fc40004000000 */
[----:B------:R-:W-:Y:S01]  /*52f0*/  ISETP.NE.AND P0, PT, R36, RZ, PT ;  /* 0x000000ff2400720c */ /* 0x000fe20003f05270 */
[----:B------:R-:W4:Y:S01]  /*5300*/  LDL R32, [R1+0x3ec] ;  /* 0x0003ec0001207983 */ /* 0x000f220000100800 */
[----:B------:R-:W-:Y:S02]  /*5310*/  FMNMX.FTZ R6, R147, R215, !PT ;  /* 0x000000d793067209 */ /* 0x000fe40007810000 */
[----:B------:R-:W-:Y:S01]  /*5320*/  ISETP.GT.AND P0, PT, R10, 0x10, !P0 ;  /* 0x000000100a00780c */ /* 0x000fe20004704270 */
[----:B------:R-:W4:Y:S01]  /*5330*/  LDL R47, [R1+0x21c] ;  /* 0x00021c00012f7983 */ /* 0x000f220000100800 */
[----:B------:R-:W-:Y:S02]  /*5340*/  FMNMX.FTZ R6, R153, R6, !PT ;  /* 0x0000000699067209 */ /* 0x000fe40007810000 */
[----:B------:R-:W-:Y:S01]  /*5350*/  ISETP.LT.OR P0, PT, R11, 0x11, P0 ;  /* 0x000000110b00780c */ /* 0x000fe20000701670 */
[----:B------:R-:W4:Y:S01]  /*5360*/  LDL R54, [R1+0x238] ;  /* 0x0002380001367983 */ /* 0x000f220000100800 */
[----:B------:R-:W-:-:S02]  /*5370*/  FMNMX.FTZ R6, R43, R6, !PT ;  /* 0x000000062b067209 */ /* 0x000fc40007810000 */
[----:B------:R-:W-:Y:S01]  /*5380*/  FSEL R164, R164, -INF , !P0 ;  /* 0xff800000a4a47808 */ /* 0x000fe20004000000 */
[----:B------:R-:W4:Y:S01]  /*5390*/  LDL R55, [R1+0x23c] ;  /* 0x00023c0001377983 */ /* 0x000f220000100800 */
[----:B------:R-:W-:Y:S02]  /*53a0*/  ISETP.GT.AND P0, PT, R10, 0x11, !P1 ;  /* 0x000000110a00780c */ /* 0x000fe40004f04270 */
[----:B------:R-:W-:Y:S01]  /*53b0*/  ISETP.NE.AND P1, PT, R50, RZ, PT ;  /* 0x000000ff3200720c */ /* 0x000fe20003f25270 */
[----:B------:R-:W4:Y:S01]  /*53c0*/  LDL R56, [R1+0x240] ;  /* 0x0002400001387983 */ /* 0x000f220000100800 */
[----:B------:R-:W-:Y:S02]  /*53d0*/  ISETP.LT.OR P0, PT, R11, 0x12, P0 ;  /* 0x000000120b00780c */ /* 0x000fe40000701670 */
[----:B------:R-:W-:Y:S01]  /*53e0*/  FMNMX.FTZ R6, R161, R6, !PT ;  /* 0x00000006a1067209 */ /* 0x000fe20007810000 */
        /* <DEDUP_REMOVED lines=14> */
[----:B------:R-:W-:Y:S01]  /*54d0*/  FMNMX.FTZ R6, R15, R6, !PT ;  /* 0x000000060f067209 */ /* 0x000fe20007810000 */
        /* <DEDUP_REMOVED lines=16> */
[----:B------:R-:W-:Y:S02]  /*55e0*/  ISETP.NE.AND P0, PT, R26, RZ, PT ;  /* 0x000000ff1a00720c */ /* 0x000fe40003f05270 */
[----:B------:R-:W-:Y:S01]  /*55f0*/  ISETP.NE.AND P6, PT, R51, RZ, PT ;  /* 0x000000ff3300720c */ /* 0x000fe20003fc5270 */
[----:B------:R-:W4:Y:S01]  /*5600*/  LDL R67, [R1+0x26c] ;  /* 0x00026c0001437983 */ /* 0x000f220000100800 */
[----:B------:R-:W-:Y:S02]  /*5610*/  ISETP.GT.AND P0, PT, R10, 0x21, !P0 ;  /* 0x000000210a00780c */ /* 0x000fe40004704270 */
[----:B------:R-:W-:Y:S01]  /*5620*/  FMNMX.FTZ R6, R21, R6, !PT ;  /* 0x0000000615067209 */ /* 0x000fe20007810000 */
[----:B------:R-:W4:Y:S01]  /*5630*/  LDL R51, [R1+0x22c] ;  /* 0x00022c0001337983 */ /* 0x000f220000100800 */
[----:B------:R-:W-:-:S02]  /*5640*/  ISETP.LT.OR P0, PT, R11, 0x22, P0 ;  /* 0x000000220b00780c */ /* 0x000fc40000701670 */
[----:B------:R-:W-:Y:S01]  /*5650*/  FMNMX.FTZ R6, R33, R6, !PT ;  /* 0x0000000621067209 */ /* 0x000fe20007810000 */
[----:B------:R-:W4:Y:S01]  /*5660*/  LDL R68, [R1+0x270] ;  /* 0x0002700001447983 */ /* 0x000f220000100800 */
[----:B------:R-:W-:Y:S02]  /*5670*/  FSEL R189, R189, -INF , !P0 ;  /* 0xff800000bdbd7808 */ /* 0x000fe40004000000 */
[----:B------:R-:W-:Y:S01]  /*5680*/  ISETP.NE.AND P0, PT, R44, RZ, PT ;  /* 0x000000ff2c00720c */ /* 0x000fe20003f05270 */
[----:B------:R-:W4:Y:S01]  /*5690*/  LDL R69, [R1+0x274] ;  /* 0x0002740001457983 */ /* 0x000f220000100800 */
[----:B------:R-:W-:Y:S02]  /*56a0*/  FMNMX.FTZ R6, R157, R6, !PT ;  /* 0x000000069d067209 */ /* 0x000fe40007810000 */
[----:B------:R-:W-:Y:S01]  /*56b0*/  ISETP.GT.AND P0, PT, R10, 0x28, !P0 ;  /* 0x000000280a00780c */ /* 0x000fe20004704270 */
[----:B------:R-:W4:Y:S01]  /*56c0*/  LDL R70, [R1+0x278] ;  /* 0x0002780001467983 */ /* 0x000f220000100800 */
[----:B------:R-:W-:-:S02]  /*56d0*/  FMNMX.FTZ R6, R187, R6, !PT ;  /* 0x00000006bb067209 */ /* 0x000fc40007810000 */
[----:B------:R-:W-:Y:S01]  /*56e0*/  ISETP.LT.OR P0, PT, R11, 0x29, P0 ;  /* 0x000000290b00780c */ /* 0x000fe20000701670 */
[----:B------:R-:W4:Y:S01]  /*56f0*/  LDL R71, [R1+0x27c] ;  /* 0x00027c0001477983 */ /* 0x000f220000100800 */
[----:B------:R-:W-:Y:S02]  /*5700*/  FMNMX.FTZ R6, R31, R6, !PT ;  /* 0x000000061f067209 */ /* 0x000fe40007810000 */
[----:B------:R-:W-:Y:S01]  /*5710*/  FSEL R171, R171, -INF , !P0 ;  /* 0xff800000abab7808 */ /* 0x000fe20004000000 */
[----:B------:R-:W4:Y:S01]  /*5720*/  LDL R72, [R1+0x280] ;  /* 0x0002800001487983 */ /* 0x000f220000100800 */
[----:B------:R-:W-:Y:S02]  /*5730*/  ISETP.NE.AND P0, PT, R46, RZ, PT ;  /* 0x000000ff2e00720c */ /* 0x000fe40003f05270 */
[----:B------:R-:W-:Y:S01]  /*5740*/  FMNMX.FTZ R6, R175, R6, !PT ;  /* 0x00000006af067209 */ /* 0x000fe20007810000 */
[----:B------:R-:W4:Y:S01]  /*5750*/  LDL R73, [R1+0x284] ;  /* 0x0002840001497983 */ /* 0x000f220000100800 */
[----:B------:R-:W-:-:S02]  /*5760*/  ISETP.GT.AND P0, PT, R10, 0x29, !P0 ;  /* 0x000000290a00780c */ /* 0x000fc40004704270 */
[----:B------:R-:W-:Y:S01]  /*5770*/  ISETP.GT.AND P2, PT, R10, 0x49, !P2 ;  /* 0x000000490a00780c */ /* 0x000fe20005744270 */
[----:B------:R-:W4:Y:S01]  /*5780*/  LDL R74, [R1+0x288] ;  /* 0x00028800014a7983 */ /* 0x000f220000100800 */
[----:B------:R-:W-:Y:S02]  /*5790*/  ISETP.LT.OR P0, PT, R11, 0x2a, P0 ;  /* 0x0000002a0b00780c */ /* 0x000fe40000701670 */
[----:B------:R-:W-:Y:S01]  /*57a0*/  FMNMX.FTZ R6, R177, R6, !PT ;  /* 0x00000006b1067209 */ /* 0x000fe20007810000 */
[----:B------:R-:W4:Y:S01]  /*57b0*/  LDL R75, [R1+0x28c] ;  /* 0x00028c00014b7983 */ /* 0x000f220000100800 */
[----:B------:R-:W-:Y:S02]  /*57c0*/  FSEL R172, R172, -INF , !P0 ;  /* 0xff800000acac7808 */ /* 0x000fe40004000000 */
[----:B------:R-:W-:Y:S01]  /*57d0*/  ISETP.NE.AND P0, PT, R48, RZ, PT ;  /* 0x000000ff3000720c */ /* 0x000fe20003f05270 */
[----:B------:R-:W4:Y:S01]  /*57e0*/  LDL R76, [R1+0x290] ;  /* 0x00029000014c7983 */ /* 0x000f220000100800 */
[----:B------:R-:W-:-:S02]  /*57f0*/  ISETP.GT.AND P3, PT, R10, 0x50, !P3 ;  /* 0x000000500a00780c */ /* 0x000fc40005f64270 */
[----:B------:R-:W-:Y:S01]  /*5800*/  ISETP.GT.AND P0, PT, R10, 0x30, !P0 ;  /* 0x000000300a00780c */ /* 0x000fe20004704270 */
[----:B------:R-:W4:Y:S01]  /*5810*/  LDL R48, [R1+0x220] ;  /* 0x0002200001307983 */ /* 0x000f220000100800 */
[C---:B------:R-:W-:Y:S02]  /*5820*/  ISETP.LT.OR P2, PT, R11.reuse, 0x4a, P2 ;  /* 0x0000004a0b00780c */ /* 0x040fe40001741670 */
[----:B------:R-:W-:Y:S01]  /*5830*/  ISETP.LT.OR P0, PT, R11, 0x31, P0 ;  /* 0x000000310b00780c */ /* 0x000fe20000701670 */
[----:B------:R-:W4:Y:S01]  /*5840*/  LDL R77, [R1+0x294] ;  /* 0x00029400014d7983 */ /* 0x000f220000100800 */
[----:B------:R-:W-:Y:S02]  /*5850*/  FMNMX.FTZ R6, R167, R6, !PT ;  /* 0x00000006a7067209 */ /* 0x000fe40007810000 */
[----:B------:R-:W-:Y:S01]  /*5860*/  FSEL R195, R195, -INF , !P0 ;  /* 0xff800000c3c37808 */ /* 0x000fe20004000000 */
[----:B------:R-:W4:Y:S01]  /*5870*/  LDL R78, [R1+0x298] ;  /* 0x00029800014e7983 */ /* 0x000f220000100800 */
[----:B------:R-:W-:-:S02]  /*5880*/  ISETP.NE.AND P0, PT, R49, RZ, PT ;  /* 0x000000ff3100720c */ /* 0x000fc40003f05270 */
[C---:B------:R-:W-:Y:S01]  /*5890*/  ISETP.LT.OR P3, PT, R11.reuse, 0x51, P3 ;  /* 0x000000510b00780c */ /* 0x040fe20001f61670 */
[----:B------:R-:W4:Y:S01]  /*58a0*/  LDL R49, [R1+0x224] ;  /* 0x0002240001317983 */ /* 0x000f220000100800 */
[----:B------:R-:W-:Y:S02]  /*58b0*/  ISETP.GT.AND P0, PT, R10, 0x31, !P0 ;  /* 0x000000310a00780c */ /* 0x000fe40004704270 */
[----:B------:R-:W-:Y:S01]  /*58c0*/  FSEL R176, R176, -INF , !P2 ;  /* 0xff800000b0b07808 */ /* 0x000fe20005000000 */
[----:B------:R-:W4:Y:S01]  /*58d0*/  LDL R79, [R1+0x29c] ;  /* 0x00029c00014f7983 */ /* 0x000f220000100800 */
[----:B------:R-:W-:Y:S02]  /*58e0*/  ISETP.LT.OR P0, PT, R11, 0x32, P0 ;  /* 0x000000320b00780c */ /* 0x000fe40000701670 */
[----:B------:R-:W-:Y:S01]  /*58f0*/  FMNMX.FTZ R6, R29, R6, !PT ;  /* 0x000000061d067209 */ /* 0x000fe20007810000 */
[----:B------:R-:W4:Y:S01]  /*5900*/  LDL R80, [R1+0x2a0] ;  /* 0x0002a00001507983 */ /* 0x000f220000100800 */
[----:B------:R-:W-:-:S02]  /*5910*/  FSEL R212, R212, -INF , !P0 ;  /* 0xff800000d4d47808 */ /* 0x000fc40004000000 */
[----:B------:R-:W-:Y:S01]  /*5920*/  ISETP.NE.AND P0, PT, R28, RZ, PT ;  /* 0x000000ff1c00720c */ /* 0x000fe20003f05270 */
[----:B------:R-:W4:Y:S01]  /*5930*/  LDL R81, [R1+0x2a4] ;  /* 0x0002a40001517983 */ /* 0x000f220000100800 */
[----:B------:R-:W-:Y:S02]  /*5940*/  FSEL R185, R185, -INF , !P3 ;  /* 0xff800000b9b97808 */ /* 0x000fe40005800000 */
[C---:B------:R-:W-:Y:S01]  /*5950*/  ISETP.GT.AND P0, PT, R10.reuse, 0x38, !P0 ;  /* 0x000000380a00780c */ /* 0x040fe20004704270 */
[----:B------:R-:W4:Y:S01]  /*5960*/  LDL R28, [R1+0x3dc] ;  /* 0x0003dc00011c7983 */ /* 0x000f220000100800 */
[----:B------:R-:W-:Y:S02]  /*5970*/  FMNMX.FTZ R6, R169, R6, !PT ;  /* 0x00000006a9067209 */ /* 0x000fe40007810000 */
[----:B------:R-:W-:Y:S01]  /*5980*/  ISETP.LT.OR P0, PT, R11, 0x39, P0 ;  /* 0x000000390b00780c */ /* 0x000fe20000701670 */
[----:B------:R-:W4:Y:S01]  /*5990*/  LDL R82, [R1+0x2a8] ;  /* 0x0002a80001527983 */ /* 0x000f220000100800 */
[----:B------:R-:W-:-:S02]  /*59a0*/  ISETP.GT.AND P4, PT, R10, 0x51, !P4 ;  /* 0x000000510a00780c */ /* 0x000fc40006784270 */
[----:B------:R-:W-:Y:S01]  /*59b0*/  FSEL R213, R213, -INF , !P0 ;  /* 0xff800000d5d57808 */ /* 0x000fe20004000000 */
[----:B------:R-:W4:Y:S01]  /*59c0*/  LDL R83, [R1+0x2ac] ;  /* 0x0002ac0001537983 */ /* 0x000f220000100800 */
[C---:B------:R-:W-:Y:S02]  /*59d0*/  ISETP.GT.AND P0, PT, R10.reuse, 0x39, !P1 ;  /* 0x000000390a00780c */ /* 0x040fe40004f04270 */
[----:B------:R-:W-:Y:S01]  /*59e0*/  ISETP.NE.AND P1, PT, R53, RZ, PT ;  /* 0x000000ff3500720c */ /* 0x000fe20003f25270 */
[----:B------:R-:W4:Y:S01]  /*59f0*/  LDL R84, [R1+0x2b0] ;  /* 0x0002b00001547983 */ /* 0x000f220000100800 */
[----:B------:R-:W-:Y:S02]  /*5a00*/  ISETP.LT.OR P0, PT, R11, 0x3a, P0 ;  /* 0x0000003a0b00780c */ /* 0x000fe40000701670 */
[----:B------:R-:W-:Y:S01]  /*5a10*/  ISETP.GT.AND P1, PT, R10, 0x48, !P1 ;  /* 0x000000480a00780c */ /* 0x000fe20004f24270 */
[----:B------:R-:W4:Y:S01]  /*5a20*/  LDL R53, [R1+0x234] ;  /* 0x0002340001357983 */ /* 0x000f220000100800 */
[----:B------:R-:W-:-:S02]  /*5a30*/  FSEL R214, R214, -INF , !P0 ;  /* 0xff800000d6d67808 */ /* 0x000fc40004000000 */
[----:B------:R-:W-:Y:S01]  /*5a40*/  ISETP.NE.AND P0, PT, R13, RZ, PT ;  /* 0x000000ff0d00720c */ /* 0x000fe20003f05270 */
[----:B------:R-:W4:Y:S01]  /*5a50*/  LDL R85, [R1+0x2b4] ;  /* 0x0002b40001557983 */ /* 0x000f220000100800 */
[----:B------:R-:W-:Y:S02]  /*5a60*/  ISETP.LT.OR P1, PT, R11, 0x49, P1 ;  /* 0x000000490b00780c */ /* 0x000fe40000f21670 */
[C---:B------:R-:W-:Y:S01]  /*5a70*/  ISETP.GT.AND P0, PT, R10.reuse, RZ, !P0 ;  /* 0x000000ff0a00720c */ /* 0x040fe20004704270 */
[----:B------:R-:W4:Y:S01]  /*5a80*/  LDL R86, [R1+0x2b8] ;  /* 0x0002b80001567983 */ /* 0x000f220000100800 */
[----:B------:R-:W-:Y:S02]  /*5a90*/  FSEL R183, R183, -INF , !P1 ;  /* 0xff800000b7b77808 */ /* 0x000fe40004800000 */
[----:B------:R-:W-:Y:S01]  /*5aa0*/  ISETP.LT.OR P0, PT, R11, 0x1, P0 ;  /* 0x000000010b00780c */ /* 0x000fe20000701670 */
[----:B------:R-:W4:Y:S01]  /*5ab0*/  LDL R87, [R1+0x2bc] ;  /* 0x0002bc0001577983 */ /* 0x000f220000100800 */
[----:B------:R-:W-:-:S02]  /*5ac0*/  ISETP.GT.AND P5, PT, R10, 0x58, !P5 ;  /* 0x000000580a00780c */ /* 0x000fc40006fa4270 */
        /* <DEDUP_REMOVED lines=9> */
[----:B------:R-:W-:Y:S01]  /*5b60*/  FMNMX.FTZ R9, R149, R8, !PT ;  /* 0x0000000895097209 */ /* 0x000fe20007810000 */
[----:B------:R-:W4:Y:S01]  /*5b70*/  LDL R91, [R1+0x2cc] ;  /* 0x0002cc00015b7983 */ /* 0x000f220000100800 */
[----:B------:R-:W-:Y:S02]  /*5b80*/  ISETP.NE.AND P0, PT, R52, RZ, PT ;  /* 0x000000ff3400720c */ /* 0x000fe40003f05270 */
[----:B------:R-:W-:Y:S01]  /*5b90*/  FMNMX.FTZ R8, R164, R9, !PT ;  /* 0x00000009a4087209 */ /* 0x000fe20007810000 */
        /* <DEDUP_REMOVED lines=8> */
[----:B------:R-:W-:Y:S01]  /*5c20*/  FMNMX.FTZ R9, R173, R8, !PT ;  /* 0x00000008ad097209 */ /* 0x000fe20007810000 */
[----:B------:R-:W4:Y:S01]  /*5c30*/  LDL R94, [R1+0x2d8] ;  /* 0x0002d800015e7983 */ /* 0x000f220000100800 */
[----:B------:R-:W-:Y:S02]  /*5c40*/  ISETP.NE.AND P6, PT, R18, RZ, PT ;  /* 0x000000ff1200720c */ /* 0x000fe40003fc5270 */
[----:B------:R-:W-:Y:S01]  /*5c50*/  FMNMX.FTZ R8, R188, R9, !PT ;  /* 0x00000009bc087209 */ /* 0x000fe20007810000 */
[----:B------:R-:W4:Y:S01]  /*5c60*/  LDL R95, [R1+0x2dc] ;  /* 0x0002dc00015f7983 */ /* 0x000f220000100800 */
[----:B------:R-:W-:-:S02]  /*5c70*/  ISETP.GT.AND P6, PT, R10, 0x59, !P6 ;  /* 0x000000590a00780c */ /* 0x000fc400077c4270 */
[----:B------:R-:W-:Y:S01]  /*5c80*/  FMNMX.FTZ R8, R189, R8, !PT ;  /* 0x00000008bd087209 */ /* 0x000fe20007810000 */
[----:B------:R-:W4:Y:S01]  /*5c90*/  LDL R96, [R1+0x2e0] ;  /* 0x0002e00001607983 */ /* 0x000f220000100800 */
[----:B------:R-:W-:Y:S02]  /*5ca0*/  ISETP.LT.OR P4, PT, R11, 0x52, P4 ;  /* 0x000000520b00780c */ /* 0x000fe40002781670 */
[----:B------:R-:W-:Y:S01]  /*5cb0*/  FMNMX.FTZ R9, R171, R8, !PT ;  /* 0x00000008ab097209 */ /* 0x000fe20007810000 */
[----:B------:R-:W4:Y:S01]  /*5cc0*/  LDL R97, [R1+0x2e4] ;  /* 0x0002e40001617983 */ /* 0x000f220000100800 */
[C---:B------:R-:W-:Y:S02]  /*5cd0*/  ISETP.LT.OR P5, PT, R11.reuse, 0x59, P5 ;  /* 0x000000590b00780c */ /* 0x040fe40002fa1670 */
        /* <DEDUP_REMOVED lines=8> */
[----:B------:R-:W-:Y:S02]  /*5d60*/  FSEL R182, R182, -INF , !P5 ;  /* 0xff800000b6b67808 */ /* 0x000fe40006800000 */
[----:B------:R-:W-:Y:S01]  /*5d70*/  FMNMX.FTZ R9, R213, R8, !PT ;  /* 0x00000008d5097209 */ /* 0x000fe20007810000 */
[----:B------:R-:W4:Y:S01]  /*5d80*/  LDL R101, [R1+0x2f4] ;  /* 0x0002f40001657983 */ /* 0x000f220000100800 */
[----:B------:R-:W-:-:S02]  /*5d90*/  FSEL R186, R186, -INF , !P6 ;  /* 0xff800000baba7808 */ /* 0x000fc40007000000 */
[----:B------:R-:W-:Y:S01]  /*5da0*/  FMNMX.FTZ R8, R214, R9, !PT ;  /* 0x00000009d6087209 */ /* 0x000fe20007810000 */
[----:B------:R-:W4:Y:S03]  /*5db0*/  LDL R102, [R1+0x2f8] ;  /* 0x0002f80001667983 */ /* 0x000f260000100800 */
        /* <DEDUP_REMOVED lines=9> */
[----:B------:R-:W4:Y:S01]  /*5e50*/  LDL R107, [R1+0x30c] ;  /* 0x00030c00016b7983 */ /* 0x000f220000100800 */
[----:B------:R-:W-:-:S02]  /*5e60*/  FMNMX.FTZ R8, R27, R6, !PT ;  /* 0x000000061b087209 */ /* 0x000fc40007810000 */
[----:B------:R-:W-:Y:S01]  /*5e70*/  FMNMX.FTZ R9, R184, R9, !PT ;  /* 0x00000009b8097209 */ /* 0x000fe20007810000 */
[----:B------:R-:W4:Y:S03]  /*5e80*/  LDL R108, [R1+0x310] ;  /* 0x00031000016c7983 */ /* 0x000f260000100800 */
[----:B------:R-:W-:Y:S01]  /*5e90*/  FMNMX.FTZ R9, R182, R9, !PT ;  /* 0x00000009b6097209 */ /* 0x000fe20007810000 */
[----:B------:R-:W0:Y:S03]  /*5ea0*/  SHFL.BFLY PT, R11, R8, 0x2, 0x1f ;  /* 0x0c401f00080b7f89 */ /* 0x000e2600000e0000 */
[----:B------:R-:W-:Y:S01]  /*5eb0*/  FMNMX.FTZ R9, R186, R9, !PT ;  /* 0x00000009ba097209 */ /* 0x000fe20007810000 */
[----:B------:R-:W4:Y:S04]  /*5ec0*/  LDL R109, [R1+0x314] ;  /* 0x00031400016d7983 */ /* 0x000f280000100800 */
[----:B------:R1:W-:Y:S04]  /*5ed0*/  STL.64 [R1+0x420], R8 ;  /* 0x0004200801007387 */ /* 0x0003e80000100a00 */
[----:B------:R-:W2:Y:S04]  /*5ee0*/  LDL R13, [R1+0x424] ;  /* 0x00042400010d7983 */ /* 0x000ea80000100800 */
[----:B------:R-:W4:Y:S04]  /*5ef0*/  LDL R110, [R1+0x318] ;  /* 0x00031800016e7983 */ /* 0x000f280000100800 */
[----:B------:R-:W4:Y:S01]  /*5f00*/  LDL R111, [R1+0x31c] ;  /* 0x00031c00016f7983 */ /* 0x000f220000100800 */
[----:B0-----:R-:W-:-:S03]  /*5f10*/  FMNMX.FTZ R10, R8, R11, !PT ;  /* 0x0000000b080a7209 */ /* 0x001fc60007810000 */
[----:B------:R-:W4:Y:S04]  /*5f20*/  LDL R112, [R1+0x320] ;  /* 0x0003200001707983 */ /* 0x000f280000100800 */
[----:B------:R-:W0:Y:S04]  /*5f30*/  SHFL.BFLY PT, R11, R10, 0x1, 0x1f ;  /* 0x0c201f000a0b7f89 */ /* 0x000e2800000e0000 */
[----:B-1----:R-:W4:Y:S04]  /*5f40*/  LDL.64 R8, [R1+0x88] ;  /* 0x0000880001087983 */ /* 0x002f280000100a00 */
[----:B------:R-:W4:Y:S04]  /*5f50*/  LDL R113, [R1+0x324] ;  /* 0x0003240001717983 */ /* 0x000f280000100800 */
[----:B------:R-:W4:Y:S04]  /*5f60*/  LDL R114, [R1+0x328] ;  /* 0x0003280001727983 */ /* 0x000f280000100800 */
[----:B------:R-:W4:Y:S04]  /*5f70*/  LDL R115, [R1+0x32c] ;  /* 0x00032c0001737983 */ /* 0x000f280000100800 */
[----:B------:R-:W4:Y:S01]  /*5f80*/  LDL R116, [R1+0x330] ;  /* 0x0003300001747983 */ /* 0x000f220000100800 */
[----:B0-----:R-:W-:-:S03]  /*5f90*/  FMNMX.FTZ R18, R10, R11, !PT ;  /* 0x0000000b0a127209 */ /* 0x001fc60007810000 */
[----:B------:R-:W4:Y:S04]  /*5fa0*/  LDL R117, [R1+0x334] ;  /* 0x0003340001757983 */ /* 0x000f280000100800 */
[----:B------:R-:W-:Y:S04]  /*5fb0*/  STL [R1+0x420], R18 ;  /* 0x0004201201007387 */ /* 0x000fe80000100800 */
[----:B------:R-:W3:Y:S04]  /*5fc0*/  LDL R170, [R1+0x420] ;  /* 0x0004200001aa7983 */ /* 0x000ee80000100800 */
[----:B------:R-:W4:Y:S04]  /*5fd0*/  LDL R11, [R1+0x440] ;  /* 0x00044000010b7983 */ /* 0x000f280000100800 */
        /* <DEDUP_REMOVED lines=41> */
[----:B--2---:R-:W0:Y:S02]  /*6270*/  SHFL.BFLY PT, R6, R13, 0x2, 0x1f ;  /* 0x0c401f000d067f89 */ /* 0x004e2400000e0000 */
[----:B0-----:R-:W-:-:S05]  /*6280*/  FMNMX.FTZ R6, R6, R13, !PT ;  /* 0x0000000d06067209 */ /* 0x001fca0007810000 */
[----:B------:R-:W0:Y:S01]  /*6290*/  SHFL.BFLY PT, R25, R6, 0x1, 0x1f ;  /* 0x0c201f0006197f89 */ /* 0x000e2200000e0000 */
[----:B---3--:R-:W-:Y:S01]  /*62a0*/  FSETP.NEU.FTZ.AND P0, PT, R170, -INF , PT ;  /* 0xff800000aa00780b */ /* 0x008fe20003f1d000 */
[----:B----4-:R-:W-:-:S05]  /*62b0*/  FMUL.FTZ R170, R11, R170 ;  /* 0x000000aa0baa7220 */ /* 0x010fca0000410000 */
[----:B------:R-:W-:-:S05]  /*62c0*/  FSEL R170, R170, RZ, P0 ;  /* 0x000000ffaaaa7208 */ /* 0x000fca0000000000 */
[-CC-:B------:R-:W-:Y:S01]  /*62d0*/  FFMA.FTZ R156, R33, R11.reuse, -R170.reuse ;  /* 0x0000000b219c7223 */ /* 0x180fe200000108aa */
[-CC-:B------:R-:W-:Y:S01]  /*62e0*/  FFMA.FTZ R174, R31, R11.reuse, -R170.reuse ;  /* 0x0000000b1fae7223 */ /* 0x180fe200000108aa */
[-CC-:B------:R-:W-:Y:S01]  /*62f0*/  FFMA.FTZ R168, R29, R11.reuse, -R170.reuse ;  /* 0x0000000b1da87223 */ /* 0x180fe200000108aa */
[----:B------:R-:W2:Y:S04]  /*6300*/  LDL R31, [R1+0x3e8] ;  /* 0x0003e800011f7983 */ /* 0x000ea80000100800 */
[----:B------:R-:W3:Y:S04]  /*6310*/  LDL R29, [R1+0x3e0] ;  /* 0x0003e000011d7983 */ /* 0x000ee80000100800 */
[----:B------:R-:W4:Y:S01]  /*6320*/  LDL R33, [R1+0x3f0] ;  /* 0x0003f00001217983 */ /* 0x000f220000100800 */
        /* <DEDUP_REMOVED lines=21> */
[----:B0-----:R-:W-:Y:S01]  /*6480*/  FMNMX.FTZ R6, R6, R25, !PT ;  /* 0x0000001906067209 */ /* 0x001fe20007810000 */
[----:B------:R-:W4:Y:S04]  /*6490*/  LDL R45, [R1+0x3bc] ;  /* 0x0003bc00012d7983 */ /* 0x000f280000100800 */
[----:B------:R-:W4:Y:S04]  /*64a0*/  LDL R35, [R1+0x3c8] ;  /* 0x0003c80001237983 */ /* 0x000f280000100800 */
[----:B------:R-:W4:Y:S04]  /*64b0*/  LDL R37, [R1+0x3d0] ;  /* 0x0003d00001257983 */ /* 0x000f280000100800 */
[----:B------:R-:W4:Y:S04]  /*64c0*/  LDL R39, [R1+0x3d8] ;  /* 0x0003d80001277983 */ /* 0x000f280000100800 */
[----:B------:R-:W4:Y:S04]  /*64d0*/  LDL R25, [R1+0x3f8] ;  /* 0x0003f80001197983 */ /* 0x000f280000100800 */
[----:B------:R-:W4:Y:S01]  /*64e0*/  LDL R27, [R1+0x400] ;  /* 0x00040000011b7983 */ /* 0x000f220000100800 */
[----:B------:R-:W-:-:S03]  /*64f0*/  FSETP.NEU.FTZ.AND P0, PT, R6, -INF , PT ;  /* 0xff8000000600780b */ /* 0x000fc60003f1d000 */
[----:B------:R0:W-:Y:S01]  /*6500*/  STL [R1+0x218], R12 ;  /* 0x0002180c01007387 */ /* 0x0001e20000100800 */
[----:B------:R-:W-:Y:S01]  /*6510*/  MUFU.EX2 R147, R147 ;  /* 0x0000009300937308 */ /* 0x000fe20000000800 */
[----:B0-----:R-:W-:-:S07]  /*6520*/  FMUL.FTZ R12, R6, R11 ;  /* 0x0000000b060c7220 */ /* 0x001fce0000410000 */
[----:B------:R-:W0:Y:S01]  /*6530*/  MUFU.EX2 R148, R148 ;  /* 0x0000009400947308 */ /* 0x000e220000000800 */
[----:B------:R-:W-:Y:S01]  /*6540*/  FSEL R12, R12, RZ, P0 ;  /* 0x000000ff0c0c7208 */ /* 0x000fe20000000000 */
[----:B------:R1:W-:Y:S06]  /*6550*/  STL [R1+0x214], R158 ;  /* 0x0002149e01007387 */ /* 0x0003ec0000100800 */
[----:B------:R-:W0:Y:S01]  /*6560*/  MUFU.EX2 R153, R153 ;  /* 0x0000009900997308 */ /* 0x000e220000000800 */
[-CC-:B------:R-:W-:Y:S01]  /*6570*/  FFMA.FTZ R159, R151, R11.reuse, -R12.reuse ;  /* 0x0000000b979f7223 */ /* 0x180fe2000001080c */
[-CC-:B------:R-:W-:Y:S01]  /*6580*/  FFMA.FTZ R160, R150, R11.reuse, -R12.reuse ;  /* 0x0000000b96a07223 */ /* 0x180fe2000001080c */
[-CC-:B------:R-:W-:Y:S01]  /*6590*/  FFMA.FTZ R161, R149, R11.reuse, -R12.reuse ;  /* 0x0000000b95a17223 */ /* 0x180fe2000001080c */
[----:B------:R0:W-:Y:S01]  /*65a0*/  STL [R1+0x210], R154 ;  /* 0x0002109a01007387 */ /* 0x0001e20000100800 */
[----:B-1----:R-:W-:-:S03]  /*65b0*/  FFMA.FTZ R158, R152, R11, -R12 ;  /* 0x0000000b989e7223 */ /* 0x002fc6000001080c */
[----:B------:R-:W-:Y:S08]  /*65c0*/  MUFU.EX2 R159, R159 ;  /* 0x0000009f009f7308 */ /* 0x000ff00000000800 */
[----:B0-----:R-:W0:Y:S01]  /*65d0*/  MUFU.EX2 R154, R43 ;  /* 0x0000002b009a7308 */ /* 0x001e220000000800 */
[----:B------:R1:W-:Y:S07]  /*65e0*/  STL [R1+0x3f4], R24 ;  /* 0x0003f41801007387 */ /* 0x0003ee0000100800 */
[----:B------:R-:W0:Y:S08]  /*65f0*/  MUFU.EX2 R158, R158 ;  /* 0x0000009e009e7308 */ /* 0x000e300000000800 */
[----:B------:R-:W-:Y:S01]  /*6600*/  MUFU.EX2 R160, R160 ;  /* 0x000000a000a07308 */ /* 0x000fe20000000800 */
[----:B-1----:R-:W-:-:S07]  /*6610*/  FADD.FTZ R24, R147, R148 ;  /* 0x0000009493187221 */ /* 0x002fce0000010000 */
[----:B------:R-:W1:Y:S01]  /*6620*/  MUFU.EX2 R161, R161 ;  /* 0x000000a100a17308 */ /* 0x000e620000000800 */
[----:B------:R-:W-:Y:S02]  /*6630*/  IMAD R8, R155, 0xc00, R8 ;  /* 0x00000c009b087824 */ /* 0x000fe400078e0208 */
[----:B------:R-:W-:Y:S01]  /*6640*/  FADD.FTZ R215, R153, R24 ;  /* 0x0000001899d77221 */ /* 0x000fe20000010000 */
[----:B------:R1:W-:Y:S01]  /*6650*/  STL [R1+0x3dc], R28 ;  /* 0x0003dc1c01007387 */ /* 0x0003e20000100800 */
[----:B------:R-:W-:Y:S02]  /*6660*/  R2UR UR7, R9 ;  /* 0x00000000090772ca */ /* 0x000fe400000e0000 */
[----:B------:R-:W-:Y:S01]  /*6670*/  R2UR UR6, R8 ;  /* 0x00000000080672ca */ /* 0x000fe200000e0000 */
[----:B------:R1:W-:Y:S01]  /*6680*/  STL [R1+0x3e4], R30 ;  /* 0x0003e41e01007387 */ /* 0x0003e20000100800 */
[C---:B0-----:R-:W-:Y:S01]  /*6690*/  FADD.FTZ R215, R154.reuse, R215 ;  /* 0x000000d79ad77221 */ /* 0x041fe20000010000 */
[----:B------:R-:W-:-:S02]  /*66a0*/  F2FP.BF16.F32.PACK_AB R154, R154, R153 ;  /* 0x000000999a9a723e */ /* 0x000fc400000010ff */
[----:B------:R0:W-:Y:S01]  /*66b0*/  STL [R1+0x3ec], R32 ;  /* 0x0003ec2001007387 */ /* 0x0001e20000100800 */
[----:B-1----:R-:W-:Y:S01]  /*66c0*/  VIADD R28, R8, 0x80 ;  /* 0x00000080081c7836 */ /* 0x002fe20000000000 */
[----:B------:R-:W-:Y:S01]  /*66d0*/  F2FP.BF16.F32.PACK_AB R152, R148, R147 ;  /* 0x000000939498723e */ /* 0x000fe200000010ff */
[C---:B------:R-:W-:Y:S01]  /*66e0*/  VIADD R30, R8.reuse, 0x100 ;  /* 0x00000100081e7836 */ /* 0x040fe20000000000 */
[----:B------:R-:W-:Y:S01]  /*66f0*/  F2FP.BF16.F32.PACK_AB R153, R159, R158 ;  /* 0x0000009e9f99723e */ /* 0x000fe200000010ff */
[----:B0-----:R-:W-:Y:S01]  /*6700*/  VIADD R32, R8, 0x180 ;  /* 0x0000018008207836 */ /* 0x001fe20000000000 */
[----:B------:R-:W-:Y:S01]  /*6710*/  F2FP.BF16.F32.PACK_AB R155, R161, R160 ;  /* 0x000000a0a19b723e */ /* 0x000fe200000010ff */
[----:B------:R-:W-:Y:S01]  /*6720*/  STL [R1+0x21c], R47 ;  /* 0x00021c2f01007387 */ /* 0x000fe20000100800 */
[----:B------:R-:W-:Y:S02]  /*6730*/  R2UR UR10, R28 ;  /* 0x000000001c0a72ca */ /* 0x000fe400000e0000 */
[----:B------:R-:W-:Y:S01]  /*6740*/  R2UR UR14, R30 ;  /* 0x000000001e0e72ca */ /* 0x000fe200000e0000 */
[----:B------:R-:W-:Y:S01]  /*6750*/  STL [R1+0x220], R48 ;  /* 0x0002203001007387 */ /* 0x000fe20000100800 */
[----:B------:R-:W-:-:S03]  /*6760*/  R2UR UR18, R32 ;  /* 0x00000000201272ca */ /* 0x000fc600000e0000 */
[----:B------:R-:W-:Y:S04]  /*6770*/  STL [R1+0x224], R49 ;  /* 0x0002243101007387 */ /* 0x000fe80000100800 */
        /* <DEDUP_REMOVED lines=37> */
[----:B--2---:R0:W-:Y:S04]  /*69d0*/  STL [R1+0x3e8], R31 ;  /* 0x0003e81f01007387 */ /* 0x0041e80000100800 */
[----:B---3--:R1:W-:Y:S04]  /*69e0*/  STL [R1+0x3e0], R29 ;  /* 0x0003e01d01007387 */ /* 0x0083e80000100800 */
[----:B----4-:R2:W-:Y:S01]  /*69f0*/  STL [R1+0x3f0], R33 ;  /* 0x0003f02101007387 */ /* 0x0105e20000100800 */
[----:B0-----:R-:W-:-:S02]  /*6a00*/  IMAD.MOV.U32 R31, RZ, RZ, R9 ;  /* 0x000000ffff1f7224 */ /* 0x001fc400078e0009 */
[--C-:B-1----:R-:W-:Y:S02]  /*6a10*/  IMAD.MOV.U32 R29, RZ, RZ, R9.reuse ;  /* 0x000000ffff1d7224 */ /* 0x102fe400078e0009 */
[----:B--2---:R-:W-:Y:S01]  /*6a20*/  IMAD.MOV.U32 R33, RZ, RZ, R9 ;  /* 0x000000ffff217224 */ /* 0x004fe200078e0009 */
[----:B------:R-:W-:Y:S02]  /*6a30*/  STL [R1+0x2bc], R87 ;  /* 0x0002bc5701007387 */ /* 0x000fe40000100800 */
        /* <DEDUP_REMOVED lines=76> */
[----:B------:R0:W-:Y:S01]  /*6f00*/  STL [R1+0x400], R27 ;  /* 0x0004001b01007387 */ /* 0x0001e20000100800 */
[----:B------:R1:W-:Y:S06]  /*6f10*/  BAR.SYNC.DEFER_BLOCKING R206, 0x100 ;  /* 0x000400ce0000751d */ /* 0x0003ec0000010000 */
[----:B0-----:R-:W-:-:S06]  /*6f20*/  WARPGROUP.ARRIVE ;  /* 0x00000000000079c5 */ /* 0x001fcc0000000000 */
[----:B------:R-:W-:Y:S01]  /*6f30*/  HGMMA.64x256x16.F32.BF16 R24, R152, gdesc[UR4].tnspB, RZ, !UPT, gsb0 ;  /* 0x43e0000498187df0 */ /* 0x000fe2000c0018ff */
[-CC-:B------:R-:W-:Y:S01]  /*6f40*/  FFMA.FTZ R164, R164, R11.reuse, -R12.reuse ;  /* 0x0000000ba4a47223 */ /* 0x180fe2000001080c */
[-CC-:B------:R-:W-:Y:S01]  /*6f50*/  FFMA.FTZ R165, R165, R11.reuse, -R12.reuse ;  /* 0x0000000ba5a57223 */ /* 0x180fe2000001080c */
[-CC-:B------:R-:W-:Y:S01]  /*6f60*/  FFMA.FTZ R14, R14, R11.reuse, -R12.reuse ;  /* 0x0000000b0e0e7223 */ /* 0x180fe2000001080c */
[-CC-:B------:R-:W-:Y:S01]  /*6f70*/  FFMA.FTZ R173, R173, R11.reuse, -R12.reuse ;  /* 0x0000000badad7223 */ /* 0x180fe2000001080c */
[----:B------:R-:W-:Y:S08]  /*6f80*/  MUFU.EX2 R166, R166 ;  /* 0x000000a600a67308 */ /* 0x000ff00000000800 */
[----:B------:R-:W0:Y:S08]  /*6f90*/  MUFU.EX2 R162, R162 ;  /* 0x000000a200a27308 */ /* 0x000e300000000800 */
[----:B------:R-:W-:Y:S08]  /*6fa0*/  MUFU.EX2 R163, R163 ;  /* 0x000000a300a37308 */ /* 0x000ff00000000800 */
[----:B------:R-:W2:Y:S08]  /*6fb0*/  MUFU.EX2 R13, R13 ;  /* 0x0000000d000d7308 */ /* 0x000eb00000000800 */
[----:B------:R-:W-:Y:S08]  /*6fc0*/  MUFU.EX2 R164, R164 ;  /* 0x000000a400a47308 */ /* 0x000ff00000000800 */
[----:B------:R-:W3:Y:S08]  /*6fd0*/  MUFU.EX2 R165, R165 ;  /* 0x000000a500a57308 */ /* 0x000ef00000000800 */
[----:B------:R-:W-:Y:S08]  /*6fe0*/  MUFU.EX2 R14, R14 ;  /* 0x0000000e000e7308 */ /* 0x000ff00000000800 */
[----:B------:R-:W4:Y:S01]  /*6ff0*/  MUFU.EX2 R173, R173 ;  /* 0x000000ad00ad7308 */ /* 0x000f220000000800 */
[----:B------:R-:W-:Y:S04]  /*7000*/  STL [R1+0x404], R222 ;  /* 0x000404de01007387 */ /* 0x000fe80000100800 */
[----:B------:R-:W-:Y:S04]  /*7010*/  STL [R1+0x408], R223 ;  /* 0x000408df01007387 */ /* 0x000fe80000100800 */
[----:B------:R-:W-:Y:S01]  /*7020*/  STL [R1+0x40c], R224 ;  /* 0x00040ce001007387 */ /* 0x000fe20000100800 */
[-CC-:B------:R-:W-:Y:S01]  /*7030*/  FFMA.FTZ R188, R188, R11.reuse, -R12.reuse ;  /* 0x0000000bbcbc7223 */ /* 0x180fe2000001080c */
[-CC-:B------:R-:W-:Y:S01]  /*7040*/  FFMA.FTZ R189, R189, R11.reuse, -R12.reuse ;  /* 0x0000000bbdbd7223 */ /* 0x180fe2000001080c */
[-CC-:B------:R-:W-:Y:S01]  /*7050*/  FFMA.FTZ R171, R171, R11.reuse, -R12.reuse ;  /* 0x0000000babab7223 */ /* 0x180fe2000001080c */
[----:B------:R-:W-:Y:S01]  /*7060*/  FFMA.FTZ R172, R172, R11, -R12 ;  /* 0x0000000bacac7223 */ /* 0x000fe2000001080c */
[----:B------:R-:W-:Y:S08]  /*7070*/  MUFU.EX2 R15, R15 ;  /* 0x0000000f000f7308 */ /* 0x000ff00000000800 */
[----:B------:R-:W1:Y:S08]  /*7080*/  MUFU.EX2 R18, R18 ;  /* 0x0000001200127308 */ /* 0x000e700000000800 */
[----:B------:R-:W-:Y:S08]  /*7090*/  MUFU.EX2 R19, R19 ;  /* 0x0000001300137308 */ /* 0x000ff00000000800 */
[----:B------:R-:W1:Y:S08]  /*70a0*/  MUFU.EX2 R10, R10 ;  /* 0x0000000a000a7308 */ /* 0x000e700000000800 */
[----:B------:R-:W-:Y:S01]  /*70b0*/  MUFU.EX2 R188, R188 ;  /* 0x000000bc00bc7308 */ /* 0x000fe20000000800 */
[----:B------:R-:W-:-:S02]  /*70c0*/  WARPGROUP.DEPBAR.LE gsb0, 0x0 ;  /* 0x00008000000079c5 */ /* 0x000fc40000010000 */
[----:B0-----:R-:W-:Y:S02]  /*70d0*/  F2FP.BF16.F32.PACK_AB R152, R162, R166 ;  /* 0x000000a6a298723e */ /* 0x001fe400000010ff */
[----:B--2---:R-:W-:Y:S02]  /*70e0*/  F2FP.BF16.F32.PACK_AB R154, R13, R163 ;  /* 0x000000a30d9a723e */ /* 0x004fe400000010ff */
[----:B---3--:R-:W-:Y:S02]  /*70f0*/  F2FP.BF16.F32.PACK_AB R153, R165, R164 ;  /* 0x000000a4a599723e */ /* 0x008fe400000010ff */
[----:B----4-:R-:W-:Y:S01]  /*7100*/  F2FP.BF16.F32.PACK_AB R155, R173, R14 ;  /* 0x0000000ead9b723e */ /* 0x010fe200000010ff */
[----:B------:R-:W-:Y:S04]  /*7110*/  STL.128 [R1+0x210], R24 ;  /* 0x0002101801007387 */ /* 0x000fe80000100c00 */
        /* <DEDUP_REMOVED lines=30> */
[----:B------:R0:W-:Y:S02]  /*7300*/  STL.128 [R1+0x400], R148 ;  /* 0x0004009401007387 */ /* 0x0001e40000100c00 */
[----:B0-----:R-:W-:-:S06]  /*7310*/  WARPGROUP.ARRIVE ;  /* 0x00000000000079c5 */ /* 0x001fcc0000000000 */
[----:B------:R-:W-:Y:S01]  /*7320*/  HGMMA.64x256x16.F32.BF16 R24, R152, gdesc[UR8].tnspB, R24, gsb0 ;  /* 0x43e0000898187df0 */ /* 0x000fe20008001818 */
[----:B------:R-:W0:Y:S08]  /*7330*/  MUFU.EX2 R189, R189 ;  /* 0x000000bd00bd7308 */ /* 0x000e300000000800 */
[----:B------:R-:W-:Y:S08]  /*7340*/  MUFU.EX2 R171, R171 ;  /* 0x000000ab00ab7308 */ /* 0x000ff00000000800 */
[----:B------:R-:W2:Y:S01]  /*7350*/  MUFU.EX2 R172, R172 ;  /* 0x000000ac00ac7308 */ /* 0x000ea20000000800 */
[----:B------:R-:W-:Y:S01]  /*7360*/  FADD.FTZ R159, R158, R159 ;  /* 0x0000009f9e9f7221 */ /* 0x000fe20000010000 */
[-CC-:B------:R-:W-:Y:S01]  /*7370*/  FFMA.FTZ R195, R195, R11.reuse, -R12.reuse ;  /* 0x0000000bc3c37223 */ /* 0x180fe2000001080c */
[-CC-:B------:R-:W-:Y:S01]  /*7380*/  FFMA.FTZ R212, R212, R11.reuse, -R12.reuse ;  /* 0x0000000bd4d47223 */ /* 0x180fe2000001080c */
[-CC-:B------:R-:W-:Y:S01]  /*7390*/  FFMA.FTZ R158, R213, R11.reuse, -R12.reuse ;  /* 0x0000000bd59e7223 */ /* 0x180fe2000001080c */
[----:B------:R-:W-:Y:S01]  /*73a0*/  FADD.FTZ R160, R160, R159 ;  /* 0x0000009fa0a07221 */ /* 0x000fe20000010000 */
[----:B------:R-:W-:-:S02]  /*73b0*/  FFMA.FTZ R159, R214, R11, -R12 ;  /* 0x0000000bd69f7223 */ /* 0x000fc4000001080c */
[----:B------:R-:W-:Y:S08]  /*73c0*/  MUFU.EX2 R20, R20 ;  /* 0x0000001400147308 */ /* 0x000ff00000000800 */
[----:B------:R-:W3:Y:S08]  /*73d0*/  MUFU.EX2 R21, R21 ;  /* 0x0000001500157308 */ /* 0x000ef00000000800 */
[----:B------:R-:W-:Y:S08]  /*73e0*/  MUFU.EX2 R156, R156 ;  /* 0x0000009c009c7308 */ /* 0x000ff00000000800 */
[----:B------:R-:W4:Y:S08]  /*73f0*/  MUFU.EX2 R157, R157 ;  /* 0x0000009d009d7308 */ /* 0x000f300000000800 */
[----:B------:R-:W-:Y:S08]  /*7400*/  MUFU.EX2 R195, R195 ;  /* 0x000000c300c37308 */ /* 0x000ff00000000800 */
[----:B------:R-:W4:Y:S08]  /*7410*/  MUFU.EX2 R212, R212 ;  /* 0x000000d400d47308 */ /* 0x000f300000000800 */
[----:B------:R-:W-:Y:S08]  /*7420*/  MUFU.EX2 R158, R158 ;  /* 0x0000009e009e7308 */ /* 0x000ff00000000800 */
[----:B------:R-:W4:Y:S01]  /*7430*/  MUFU.EX2 R159, R159 ;  /* 0x0000009f009f7308 */ /* 0x000f220000000800 */
[----:B------:R-:W-:-:S02]  /*7440*/  WARPGROUP.DEPBAR.LE gsb0, 0x0 ;  /* 0x00008000000079c5 */ /* 0x000fc40000010000 */
[----:B-1----:R-:W-:Y:S02]  /*7450*/  F2FP.BF16.F32.PACK_AB R152, R18, R15 ;  /* 0x0000000f1298723e */ /* 0x002fe400000010ff */
[----:B------:R-:W-:Y:S02]  /*7460*/  F2FP.BF16.F32.PACK_AB R154, R10, R19 ;  /* 0x000000130a9a723e */ /* 0x000fe400000010ff */
[----:B0-----:R-:W-:Y:S02]  /*7470*/  F2FP.BF16.F32.PACK_AB R153, R189, R188 ;  /* 0x000000bcbd99723e */ /* 0x001fe400000010ff */
[----:B--2---:R-:W-:Y:S01]  /*7480*/  F2FP.BF16.F32.PACK_AB R155, R172, R171 ;  /* 0x000000abac9b723e */ /* 0x004fe200000010ff */
        /* <DEDUP_REMOVED lines=34> */
[----:B------:R-:W-:Y:S01]  /*76b0*/  FADD.FTZ R161, R161, R160 ;  /* 0x000000a0a1a17221 */ /* 0x000fe20000010000 */
[----:B------:R-:W-:-:S03]  /*76c0*/  FFMA.FTZ R160, R181, R11, -R12 ;  /* 0x0000000bb5a07223 */ /* 0x000fc6000001080c */
[----:B------:R-:W-:Y:S01]  /*76d0*/  FADD.FTZ R164, R164, R161 ;  /* 0x000000a1a4a47221 */ /* 0x000fe20000010000 */
[-CC-:B------:R-:W-:Y:S01]  /*76e0*/  FFMA.FTZ R161, R180, R11.reuse, -R12.reuse ;  /* 0x0000000bb4a17223 */ /* 0x180fe2000001080c */
[-CC-:B------:R-:W-:Y:S01]  /*76f0*/  FFMA.FTZ R183, R183, R11.reuse, -R12.reuse ;  /* 0x0000000bb7b77223 */ /* 0x180fe2000001080c */
[-CC-:B------:R-:W-:Y:S01]  /*7700*/  FFMA.FTZ R176, R176, R11.reuse, -R12.reuse ;  /* 0x0000000bb0b07223 */ /* 0x180fe2000001080c */
[-CC-:B------:R-:W-:Y:S01]  /*7710*/  FFMA.FTZ R185, R185, R11.reuse, -R12.reuse ;  /* 0x0000000bb9b97223 */ /* 0x180fe2000001080c */
[-CC-:B------:R-:W-:Y:S01]  /*7720*/  FFMA.FTZ R184, R184, R11.reuse, -R12.reuse ;  /* 0x0000000bb8b87223 */ /* 0x180fe2000001080c */
[-CC-:B------:R-:W-:Y:S01]  /*7730*/  FFMA.FTZ R182, R182, R11.reuse, -R12.reuse ;  /* 0x0000000bb6b67223 */ /* 0x180fe2000001080c */
[----:B------:R-:W-:Y:S01]  /*7740*/  FFMA.FTZ R186, R186, R11, -R12 ;  /* 0x0000000bbaba7223 */ /* 0x000fe2000001080c */
[----:B------:R-:W-:Y:S08]  /*7750*/  MUFU.EX2 R187, R187 ;  /* 0x000000bb00bb7308 */ /* 0x000ff00000000800 */
[----:B------:R-:W0:Y:S08]  /*7760*/  MUFU.EX2 R174, R174 ;  /* 0x000000ae00ae7308 */ /* 0x000e300000000800 */
[----:B------:R-:W-:Y:S08]  /*7770*/  MUFU.EX2 R175, R175 ;  /* 0x000000af00af7308 */ /* 0x000ff00000000800 */
[----:B------:R-:W1:Y:S08]  /*7780*/  MUFU.EX2 R177, R177 ;  /* 0x000000b100b17308 */ /* 0x000e700000000800 */
[----:B------:R-:W-:Y:S08]  /*7790*/  MUFU.EX2 R160, R160 ;  /* 0x000000a000a07308 */ /* 0x000ff00000000800 */
[----:B------:R-:W2:Y:S08]  /*77a0*/  MUFU.EX2 R161, R161 ;  /* 0x000000a100a17308 */ /* 0x000eb00000000800 */
[----:B------:R-:W-:Y:S08]  /*77b0*/  MUFU.EX2 R11, R183 ;  /* 0x000000b7000b7308 */ /* 0x000ff00000000800 */
[----:B------:R-:W2:Y:S01]  /*77c0*/  MUFU.EX2 R12, R176 ;  /* 0x000000b0000c7308 */ /* 0x000ea20000000800 */
[----:B------:R-:W-:-:S02]  /*77d0*/  WARPGROUP.DEPBAR.LE gsb0, 0x0 ;  /* 0x00008000000079c5 */ /* 0x000fc40000010000 */
[----:B---3--:R-:W-:Y:S02]  /*77e0*/  F2FP.BF16.F32.PACK_AB R152, R21, R20 ;  /* 0x000000141598723e */ /* 0x008fe400000010ff */
[----:B----4-:R-:W-:Y:S02]  /*77f0*/  F2FP.BF16.F32.PACK_AB R154, R157, R156 ;  /* 0x0000009c9d9a723e */ /* 0x010fe400000010ff */
[----:B------:R-:W-:Y:S02]  /*7800*/  F2FP.BF16.F32.PACK_AB R153, R212, R195 ;  /* 0x000000c3d499723e */ /* 0x000fe400000010ff */
[----:B------:R-:W-:Y:S01]  /*7810*/  F2FP.BF16.F32.PACK_AB R155, R159, R158 ;  /* 0x0000009e9f9b723e */ /* 0x000fe200000010ff */
        /* <DEDUP_REMOVED lines=32> */
[----:B---3--:R-:W-:-:S06]  /*7a20*/  WARPGROUP.ARRIVE ;  /* 0x00000000000079c5 */ /* 0x008fcc0000000000 */
[----:B------:R-:W-:Y:S01]  /*7a30*/  HGMMA.64x256x16.F32.BF16 R24, R152, gdesc[UR16].tnspB, R24, gsb0 ;  /* 0x43e0001098187df0 */ /* 0x000fe20008001818 */
[----:B------:R-:W-:-:S04]  /*7a40*/  FADD.FTZ R215, R166, R215 ;  /* 0x000000d7a6d77221 */ /* 0x000fc80000010000 */
[----:B------:R-:W-:-:S04]  /*7a50*/  FADD.FTZ R162, R162, R215 ;  /* 0x000000d7a2a27221 */ /* 0x000fc80000010000 */
[----:B------:R-:W-:Y:S01]  /*7a60*/  FADD.FTZ R162, R163, R162 ;  /* 0x000000a2a3a27221 */ /* 0x000fe20000010000 */
[----:B------:R-:W-:Y:S03]  /*7a70*/  MUFU.EX2 R167, R167 ;  /* 0x000000a700a77308 */ /* 0x000fe60000000800 */
[----:B------:R-:W-:-:S05]  /*7a80*/  FADD.FTZ R162, R13, R162 ;  /* 0x000000a20da27221 */ /* 0x000fca0000010000 */
        /* <DEDUP_REMOVED lines=8> */
[----:B------:R-:W-:Y:S02]  /*7b10*/  VIADD R152, R8, 0x200 ;  /* 0x0000020008987836 */ /* 0x000fe40000000000 */
[----:B------:R-:W-:-:S03]  /*7b20*/  IMAD.MOV.U32 R153, RZ, RZ, R9 ;  /* 0x000000ffff997224 */ /* 0x000fc600078e0009 */
[----:B------:R-:W-:Y:S02]  /*7b30*/  R2UR UR6, R152 ;  /* 0x00000000980672ca */ /* 0x000fe400000e0000 */
[----:B------:R-:W-:Y:S02]  /*7b40*/  R2UR UR7, R153 ;  /* 0x00000000990772ca */ /* 0x000fe400000e0000 */
[----:B0-----:R-:W-:Y:S02]  /*7b50*/  F2FP.BF16.F32.PACK_AB R152, R174, R187 ;  /* 0x000000bbae98723e */ /* 0x001fe400000010ff */
[----:B-1----:R-:W-:Y:S02]  /*7b60*/  F2FP.BF16.F32.PACK_AB R154, R177, R175 ;  /* 0x000000afb19a723e */ /* 0x002fe400000010ff */
[----:B--2---:R-:W-:Y:S02]  /*7b70*/  F2FP.BF16.F32.PACK_AB R153, R161, R160 ;  /* 0x000000a0a199723e */ /* 0x004fe400000010ff */
        /* <DEDUP_REMOVED lines=35> */
[----:B------:R-:W-:Y:S01]  /*7db0*/  VIADD R8, R8, 0x280 ;  /* 0x0000028008087836 */ /* 0x000fe20000000000 */
[----:B------:R-:W-:Y:S01]  /*7dc0*/  R2UR UR7, R9 ;  /* 0x00000000090772ca */ /* 0x000fe200000e0000 */
[----:B------:R-:W-:Y:S01]  /*7dd0*/  FADD.FTZ R165, R165, R164 ;  /* 0x000000a4a5a57221 */ /* 0x000fe20000010000 */
[----:B------:R-:W-:Y:S01]  /*7de0*/  FADD.FTZ R15, R15, R162 ;  /* 0x000000a20f0f7221 */ /* 0x000fe20000010000 */
[----:B------:R-:W2:Y:S01]  /*7df0*/  LDL R9, [R1+0x28] ;  /* 0x0000280001097983 */ /* 0x000ea20000100800 */
[----:B------:R-:W-:Y:S01]  /*7e00*/  R2UR UR6, R8 ;  /* 0x00000000080672ca */ /* 0x000fe200000e0000 */
[----:B------:R-:W-:Y:S01]  /*7e10*/  FADD.FTZ R14, R14, R165 ;  /* 0x000000a50e0e7221 */ /* 0x000fe20000010000 */
[----:B------:R-:W-:Y:S01]  /*7e20*/  FADD.FTZ R18, R18, R15 ;  /* 0x0000000f12127221 */ /* 0x000fe20000010000 */
[----:B------:R0:W5:Y:S02]  /*7e30*/  LDL R8, [R1+0x1f8] ;  /* 0x0001f80001087983 */ /* 0x0001640000100800 */
[----:B------:R-:W-:Y:S01]  /*7e40*/  FADD.FTZ R173, R173, R14 ;  /* 0x0000000eadad7221 */ /* 0x000fe20000010000 */
[----:B------:R-:W-:-:S03]  /*7e50*/  FADD.FTZ R19, R19, R18 ;  /* 0x0000001213137221 */ /* 0x000fc60000010000 */
[----:B------:R-:W-:Y:S01]  /*7e60*/  FADD.FTZ R162, R188, R173 ;  /* 0x000000adbca27221 */ /* 0x000fe20000010000 */
[----:B------:R-:W-:Y:S02]  /*7e70*/  WARPGROUP.DEPBAR.LE gsb0, 0x0 ;  /* 0x00008000000079c5 */ /* 0x000fe40000010000 */
        /* <DEDUP_REMOVED lines=36> */
[----:B-1----:R-:W-:-:S06]  /*80c0*/  WARPGROUP.ARRIVE ;  /* 0x00000000000079c5 */ /* 0x002fcc0000000000 */
[----:B------:R-:W-:Y:S01]  /*80d0*/  HGMMA.64x256x16.F32.BF16 R24, R152, gdesc[UR4].tnspB, R24, gsb0 ;  /* 0x43e0000498187df0 */ /* 0x000fe20008001818 */
[----:B------:R-:W-:-:S04]  /*80e0*/  FADD.FTZ R162, R189, R162 ;  /* 0x000000a2bda27221 */ /* 0x000fc80000010000 */
[----:B------:R-:W-:Y:S01]  /*80f0*/  FADD.FTZ R171, R171, R162 ;  /* 0x000000a2abab7221 */ /* 0x000fe20000010000 */
[----:B------:R-:W-:-:S03]  /*8100*/  FADD.FTZ R19, R10, R19 ;  /* 0x000000130a137221 */ /* 0x000fc60000010000 */
[----:B------:R-:W-:Y:S01]  /*8110*/  FADD.FTZ R172, R172, R171 ;  /* 0x000000abacac7221 */ /* 0x000fe20000010000 */
[----:B------:R-:W-:-:S03]  /*8120*/  FADD.FTZ R20, R20, R19 ;  /* 0x0000001314147221 */ /* 0x000fc60000010000 */
[----:B------:R-:W-:Y:S01]  /*8130*/  FADD.FTZ R195, R195, R172 ;  /* 0x000000acc3c37221 */ /* 0x000fe20000010000 */
[----:B------:R-:W-:Y:S01]  /*8140*/  FADD.FTZ R21, R21, R20 ;  /* 0x0000001415157221 */ /* 0x000fe20000010000 */
[----:B------:R-:W-:Y:S02]  /*8150*/  WARPGROUP.DEPBAR.LE gsb0, 0x0 ;  /* 0x00008000000079c5 */ /* 0x000fe40000010000 */
        /* <DEDUP_REMOVED lines=23> */
[----:B------:R1:W-:Y:S04]  /*82d0*/  STL.128 [R1+0x380], R116 ;  /* 0x0003807401007387 */ /* 0x0003e80000100c00 */
        /* <DEDUP_REMOVED lines=8> */
[----:B------:R-:W4:Y:S04]  /*8360*/  LDL R155, [R1+0x210] ;  /* 0x00021000019b7983 */ /* 0x000f280000100800 */
[----:B------:R-:W4:Y:S04]  /*8370*/  LDL R153, [R1+0x214] ;  /* 0x0002140001997983 */ /* 0x000f280000100800 */
[----:B-1----:R-:W4:Y:S04]  /*8380*/  LDL R119, [R1+0x218] ;  /* 0x0002180001777983 */ /* 0x002f280000100800 */
        /* <DEDUP_REMOVED lines=59> */
[----:B---3--:R-:W3:Y:S04]  /*8740*/  LDL R150, [R1+0x308] ;  /* 0x0003080001967983 */ /* 0x008ee80000100800 */
[----:B------:R-:W3:Y:S04]  /*8750*/  LDL R148, [R1+0x30c] ;  /* 0x00030c0001947983 */ /* 0x000ee80000100800 */
        /* <DEDUP_REMOVED lines=63> */
[----:B------:R-:W3:Y:S01]  /*8b50*/  LDL R14, [R1+0x40c] ;  /* 0x00040c00010e7983 */ /* 0x000ee20000100800 */
[----:B------:R-:W-:Y:S01]  /*8b60*/  FADD.FTZ R195, R212, R195 ;  /* 0x000000c3d4c37221 */ /* 0x000fe20000010000 */
[----:B------:R-:W-:-:S03]  /*8b70*/  FADD.FTZ R156, R156, R21 ;  /* 0x000000159c9c7221 */ /* 0x000fc60000010000 */
        /* <DEDUP_REMOVED lines=17> */
[----:B------:R0:W-:Y:S01]  /*8c90*/  STL [R1+0x68], RZ ;  /* 0x000068ff01007387 */ /* 0x0001e20000100800 */
[----:B------:R-:W-:Y:S02]  /*8ca0*/  FADD.FTZ R170, R170, R169 ;  /* 0x000000a9aaaa7221 */ /* 0x000fe40000010000 */
[----:B------:R-:W-:Y:S01]  /*8cb0*/  FADD.FTZ R171, R13, R182 ;  /* 0x000000b60dab7221 */ /* 0x000fe20000010000 */
[----:B------:R0:W-:Y:S04]  /*8cc0*/  STL [R1+0x68], R0 ;  /* 0x0000680001007387 */ /* 0x0001e80000100800 */
[----:B------:R0:W-:Y:S04]  /*8cd0*/  STL [R1+0x68], R0 ;  /* 0x0000680001007387 */ /* 0x0001e80000100800 */
[----:B------:R0:W-:Y:S01]  /*8ce0*/  STL [R1+0x68], R0 ;  /* 0x0000680001007387 */ /* 0x0001e20000100800 */
[----:B--2---:R-:W-:-:S03]  /*8cf0*/  LOP3.LUT R9, R9, 0x1, RZ, 0xfc, !PT ;  /* 0x0000000109097812 */ /* 0x004fc600078efcff */
[----:B------:R0:W-:Y:S04]  /*8d00*/  STL [R1+0x68], R0 ;  /* 0x0000680001007387 */ /* 0x0001e80000100800 */
[----:B------:R0:W-:Y:S04]  /*8d10*/  STL [R1+0x68], R0 ;  /* 0x0000680001007387 */ /* 0x0001e80000100800 */
[----:B------:R0:W-:Y:S04]  /*8d20*/  STL [R1+0x68], R0 ;  /* 0x0000680001007387 */ /* 0x0001e80000100800 */
[----:B------:R0:W-:Y:S04]  /*8d30*/  STL [R1+0x424], R6 ;  /* 0x0004240601007387 */ /* 0x0001e80000100800 */
[----:B------:R0:W-:Y:S04]  /*8d40*/  STL.64 [R1+0x430], R170 ;  /* 0x000430aa01007387 */ /* 0x0001e80000100a00 */
[----:B----4-:R0:W-:Y:S04]  /*8d50*/  STL [R1+0x210], R155 ;  /* 0x0002109b01007387 */ /* 0x0101e80000100800 */
[----:B------:R0:W-:Y:S04]  /*8d60*/  STL [R1+0x214], R153 ;  /* 0x0002149901007387 */ /* 0x0001e80000100800 */
        /* <DEDUP_REMOVED lines=60> */
[----:B---3--:R0:W-:Y:S04]  /*9130*/  STL [R1+0x308], R150 ;  /* 0x0003089601007387 */ /* 0x0081e80000100800 */
        /* <DEDUP_REMOVED lines=64> */
[----:B------:R0:W-:Y:S01]  /*9540*/  STL [R1+0x40c], R14 ;  /* 0x00040c0e01007387 */ /* 0x0001e20000100800 */
[----:B------:R-:W-:Y:S01]  /*9550*/  ISETP.NE.AND P0, PT, R9, 0x3, PT ;  /* 0x000000030900780c */ /* 0x000fe20003f05270 */
[----:B------:R-:W-:-:S12]  /*9560*/  BSSY B0, `(.L_x_2192) ;  /* 0x0000003000007945 */ /* 0x000fd80003800000 */
[----:B0-----:R-:W-:Y:S05]  /*9570*/  @!P0 BRA `(.L_x_2193) ;  /* 0x0000000000048947 */ /* 0x001fea0003800000 */
[----:B------:R-:W-:Y:S01]  /*9580*/  BPT.TRAP 0x1 ;  /* 0x000000040000795c */ /* 0x000fe20000300000 */
.L_x_2193:
[----:B------:R-:W-:Y:S05]  /*9590*/  BSYNC B0 ;  /* 0x0000000000007941 */ /* 0x000fea0003800000 */
.L_x_2192:
[----:B------:R-:W2:Y:S01]  /*95a0*/  LDL.64 R10, [R1+0x48] ;  /* 0x00004800010a7983 */ /* 0x000ea20000100a00 */
[----:B------:R-:W-:Y:S02]  /*95b0*/  UISETP.NE.AND UP1, UPT, UR39, URZ, UPT ;  /* 0x0000003f2700728c */ /* 0x000fe4000bf25270 */
[----:B------:R-:W-:Y:S01]  /*95c0*/  UISETP.NE.AND UP0, UPT, UR41, URZ, UPT ;  /* 0x0000003f2900728c */ /* 0x000fe2000bf05270 */
[----:B------:R-:W3:Y:S01]  /*95d0*/  LDL R0, [R1+0x34] ;  /* 0x0000340001007983 */ /* 0x000ee20000100800 */
[----:B--2---:R-:W-:-:S05]  /*95e0*/  MOV R9, R10 ;  /* 0x0000000a00097202 */ /* 0x004fca0000000f00 */
[----:B-----5:R-:W-:-:S05]  /*95f0*/  IMAD R9, R8, 0x8, R9 ;  /* 0x0000000808097824 */ /* 0x020fca00078e0209 */
[----:B---3--:R-:W-:-:S04]  /*9600*/  PRMT R0, R0, 0x654, R9 ;  /* 0x0000065400007816 */ /* 0x008fc80000000009 */
[----:B------:R0:W-:Y:S02]  /*9610*/  SYNCS.ARRIVE.TRANS64.RED.A1T0 RZ, [R0+URZ], RZ ;  /* 0x000000ff00ff79a7 */ /* 0x0001e4000810043f */
[----:B0-----:R-:W2:Y:S01]  /*9620*/  LDL R0, [R1+0x50] ;  /* 0x0000500001007983 */ /* 0x001ea20000100800 */
[----:B------:R-:W-:Y:S02]  /*9630*/  PLOP3.LUT P0, PT, PT, PT, UP1, 0x80, 0x0 ;  /* 0x000000000000781c */ /* 0x000fe40003f0f018 */
[----:B------:R-:W-:Y:S01]  /*9640*/  PLOP3.LUT P1, PT, PT, PT, UP1, 0x80, 0x0 ;  /* 0x000000000000781c */ /* 0x000fe20003f2f018 */
[----:B------:R-:W-:-:S06]  /*9650*/  UIADD3 UR45, UR45, -0x2, URZ ;  /* 0xfffffffe2d2d7890 */ /* 0x000fcc000fffe03f */
[----:B------:R-:W-:Y:S02]  /*9660*/  IMAD.U32 R10, RZ, RZ, UR45 ;  /* 0x0000002dff0a7e24 */ /* 0x000fe4000f8e00ff */
[----:B--2---:R-:W-:-:S04]  /*9670*/  IMAD.SHL.U32 R0, R0, 0x80, RZ ;  /* 0x0000008000007824 */ /* 0x004fc800078e00ff */
[----:B------:R-:W-:Y:S01]  /*9680*/  @P0 IMAD.HI.U32 R8, R0, R7, RZ ;  /* 0x0000000700080227 */ /* 0x000fe200078e00ff */
[----:B------:R-:W-:-:S03]  /*9690*/  PLOP3.LUT P0, PT, PT, PT, UP0, 0x40, 0x0 ;  /* 0x000000000000781c */ /* 0x000fc60003f0e808 */
[----:B------:R-:W-:Y:S01]  /*96a0*/  IMAD.MOV.U32 R6, RZ, RZ, R0 ;  /* 0x000000ffff067224 */ /* 0x000fe200078e0000 */
[----:B------:R-:W-:-:S05]  /*96b0*/  @P1 SHF.R.U32.HI R6, RZ, R229, R8 ;  /* 0x000000e5ff061219 */ /* 0x000fca0000011608 */
[----:B------:R-:W-:-:S04]  /*96c0*/  VIADD R7, R6, UR44 ;  /* 0x0000002c06077c36 */ /* 0x000fc80008000000 */
[----:B------:R-:W-:Y:S01]  /*96d0*/  IMAD.IADD R4, R7, 0x1, R4 ;  /* 0x0000000107047824 */ /* 0x000fe200078e0204 */
[----:B------:R-:W-:Y:S06]  /*96e0*/  @P0 BRA `(.L_x_2194) ;  /* 0x0000000000400947 */ /* 0x000fec0003800000 */
[C---:B------:R-:W-:Y:S01]  /*96f0*/  ISETP.GT.AND P0, PT, R7.reuse, RZ, PT ;  /* 0x000000ff0700720c */ /* 0x040fe20003f04270 */
[----:B------:R-:W-:Y:S01]  /*9700*/  BSSY B0, `(.L_x_2195) ;  /* 0x000000c000007945 */ /* 0x000fe20003800000 */
[----:B------:R-:W-:-:S11]  /*9710*/  VIADD R6, R7, 0xffffffff ;  /* 0xffffffff07067836 */ /* 0x000fd60000000000 */
[----:B------:R-:W-:Y:S05]  /*9720*/  @P0 BRA `(.L_x_2196) ;  /* 0x0000000000180947 */ /* 0x000fea0003800000 */
[----:B------:R-:W-:Y:S01]  /*9730*/  ISETP.NE.AND P0, PT, R5, 0x1, PT ;  /* 0x000000010500780c */ /* 0x000fe20003f05270 */
[----:B------:R-:W-:-:S12]  /*9740*/  IMAD.MOV R7, RZ, RZ, -R7 ;  /* 0x000000ffff077224 */ /* 0x000fd800078e0a07 */
[----:B------:R-:W-:-:S05]  /*9750*/  @P0 IMAD.HI.U32 R2, R7, R2, RZ ;  /* 0x0000000207020227 */ /* 0x000fca00078e00ff */
[----:B------:R-:W-:-:S04]  /*9760*/  @P0 SHF.R.U32.HI R7, RZ, R3, R2 ;  /* 0x00000003ff070219 */ /* 0x000fc80000011602 */
[----:B------:R-:W-:Y:S01]  /*9770*/  LOP3.LUT R6, RZ, R7, RZ, 0x33, !PT ;  /* 0x00000007ff067212 */ /* 0x000fe200078e33ff */
[----:B------:R-:W-:Y:S06]  /*9780*/  BRA `(.L_x_2197) ;  /* 0x00000000000c7947 */ /* 0x000fec0003800000 */
.L_x_2196:
[----:B------:R-:W-:-:S13]  /*9790*/  ISETP.NE.AND P0, PT, R5, 0x1, PT ;  /* 0x000000010500780c */ /* 0x000fda0003f05270 */
[----:B------:R-:W-:-:S05]  /*97a0*/  @P0 IMAD.HI.U32 R2, R6, R2, RZ ;  /* 0x0000000206020227 */ /* 0x000fca00078e00ff */
[----:B------:R-:W-:-:S07]  /*97b0*/  @P0 SHF.R.U32.HI R6, RZ, R3, R2 ;  /* 0x00000003ff060219 */ /* 0x000fce0000011602 */
.L_x_2197:
[----:B------:R-:W-:Y:S05]  /*97c0*/  BSYNC B0 ;  /* 0x0000000000007941 */ /* 0x000fea0003800000 */
.L_x_2195:
[----:B------:R-:W-:-:S05]  /*97d0*/  IMAD R5, R6, R5, R5 ;  /* 0x0000000506057224 */ /* 0x000fca00078e0205 */
[----:B------:R-:W-:-:S07]  /*97e0*/  VIMNMX R4, R4, R5, PT ;  /* 0x0000000504047248 */ /* 0x000fce0003fe0100 */
.L_x_2194:
[----:B------:R-:W-:Y:S01]  /*97f0*/  IMAD.HI R4, R4, 0x2aaaaaab, RZ ;  /* 0x2aaaaaab04047827 */ /* 0x000fe200078e02ff */
[----:B------:R-:W-:Y:S04]  /*9800*/  BSSY B1, `(.L_x_2198) ;  /* 0x0000010000017945 */ /* 0x000fe80003800000 */
[----:B------:R-:W-:-:S04]  /*9810*/  SHF.R.U32.HI R3, RZ, 0x1f, R4 ;  /* 0x0000001fff037819 */ /* 0x000fc80000011604 */
[----:B------:R-:W-:-:S04]  /*9820*/  LEA.HI.SX32 R3, R4, R3, 0x1c ;  /* 0x0000000304037211 */ /* 0x000fc800078fe2ff */
[----:B------:R-:W-:-:S04]  /*9830*/  VIMNMX R189, R3, UR40, !PT ;  /* 0x0000002803bd7c48 */ /* 0x000fc8000ffe0100 */
[----:B------:R-:W-:-:S13]  /*9840*/  ISETP.GE.AND P0, PT, R10, R189, PT ;  /* 0x000000bd0a00720c */ /* 0x000fda0003f06270 */
[----:B------:R-:W-:Y:S05]  /*9850*/  @!P0 BRA `(.L_x_2199) ;  /* 0x0000000000288947 */ /* 0x000fea0003800000 */
[----:B------:R-:W-:Y:S01]  /*9860*/  BSSY B0, `(.L_x_2200) ;  /* 0x0000007000007945 */ /* 0x000fe20003800000 */
.L_x_2201:
[----:B------:R-:W-:Y:S01]  /*9870*/  VIADD R0, R16, 0x158 ;  /* 0x0000015810007836 */ /* 0x000fe20000000000 */
[----:B------:R-:W-:-:S07]  /*9880*/  MOV R212, 0x98a0 ;  /* 0x000098a000d47802 */ /* 0x000fce0000000f00 */
[----:B------:R-:W-:Y:S05]  /*9890*/  CALL.REL.NOINC `($_ZN7cutlass13device_kernelIN5flash11enable_sm90INS1_16FlashAttnFwdSm90INS1_25CollectiveMainloopFwdSm90ILi2EN4cute5tupleIJNS5_1CILi1EEES8_S8_EEENS6_IJNS7_ILi128EEENS7_ILi96EEENS7_ILi64EEEEEELi256ENS_10bfloat16_tEfNS_4arch4Sm90ELb0ELb1ELb1ELb0ELb1ELb0ELb1ELb1ELb0ELb1ELb0ELb0EEENS1_21CollectiveEpilogueFwdINS6_IJSA_NS7_ILi256EEESB_EEES9_SE_SG_Li256ELb0ELb1ELb0ELb0EEENS1_30DynamicPersistentTileSchedulerILi256ELi128ELb0ELb1ELb1EEEEEEEEEvNT_6ParamsE$_ZZN5flash25CollectiveMainloopFwdSm90ILi2EN4cute5tupleIJNS1_1CILi1EEES4_S4_EEENS2_IJNS3_ILi128EEENS3_ILi96EEENS3_ILi64EEEEEELi256EN7cutlass10bfloat16_tEfNSA_4arch4Sm90ELb0ELb1ELb1ELb0ELb1ELb0ELb1ELb1ELb0ELb1ELb0ELb0EE3mmaINS_16FlashAttnFwdSm90ISE_NS_21CollectiveEpilogueFwdINS2_IJS6_NS3_ILi256EEES7_EEES5_SB_SD_Li256ELb0ELb1ELb0ELb0EEENS_30DynamicPersistentTileSchedulerILi256ELi128ELb0ELb1ELb1EEEE13SharedStorageENS1_6TensorINS1_11ArrayEngineIfLm128EEENS1_6LayoutINS2_IJNS2_IJNS3_ILi2EEEST_NS3_ILi32EEEEEES4_S4_EEENS2_IJNS2_IJS4_ST_NS3_ILi4EEEEEENS3_ILi0EEESZ_EEEEEEENS_7SoftmaxILi2ELi0EEEEEbRKNSE_6ParamsENSA_13PipelineAsyncILi2EEES19_RNSA_13PipelineStateILj2EEERT0_RT1_iRiRKNS_16SeqlenInfoQKNewKILb0ELb0EEENS2_IJiiiiEEERT_ENKUliT_T0_T1_E_clIZSF_ISO_S12_S14_EbS17_S19_S19_S1C_S1E_S1G_iS1H_S1L_S1M_S1O_EUlRS1P_iE1_NS3_ILb0EEENS3_ILb1EEEEEDaiS1P_S1Q_S1R_) ;  /* 0x0000021c00147944 */ /* 0x000fea0003c00000 */
[C---:B------:R-:W-:Y:S01]  /*98a0*/  ISETP.GT.AND P0, PT, R10.reuse, R189, PT ;  /* 0x000000bd0a00720c */ /* 0x040fe20003f04270 */
[----:B------:R-:W-:-:S12]  /*98b0*/  VIADD R10, R10, 0xffffffff ;  /* 0xffffffff0a0a7836 */ /* 0x000fd80000000000 */
[----:B------:R-:W-:Y:S05]  /*98c0*/  @P0 BRA `(.L_x_2201) ;  /* 0xfffffffc00e80947 */ /* 0x000fea000383ffff */
[----:B------:R-:W-:Y:S05]  /*98d0*/  BSYNC B0 ;  /* 0x0000000000007941 */ /* 0x000fea0003800000 */
.L_x_2200:
[----:B------:R-:W2:Y:S02]  /*98e0*/  LDL R0, [R1+0x50] ;  /* 0x0000500001007983 */ /* 0x000ea40000100800 */
[----:B--2---:R-:W-:-:S07]  /*98f0*/  IMAD.SHL.U32 R0, R0, 0x80, RZ ;  /* 0x0000008000007824 */ /* 0x004fce00078e00ff */
.L_x_2199:
[----:B------:R-:W-:Y:S05]  /*9900*/  BSYNC B1 ;  /* 0x0000000000017941 */ /* 0x000fea0003800000 */
.L_x_2198:
[----:B------:R-:W-:Y:S01]  /*9910*/  UISETP.NE.AND UP1, UPT, UR39, URZ, UPT ;  /* 0x0000003f2700728c */ /* 0x000fe2000bf25270 */
[----:B------:R-:W-:Y:S01]  /*9920*/  VIADD R0, R0, 0x7f ;  /* 0x0000007f00007836 */ /* 0x000fe20000000000 */
[----:B------:R-:W-:-:S04]  /*9930*/  UISETP.NE.AND UP0, UPT, UR41, URZ, UPT ;  /* 0x0000003f2900728c */ /* 0x000fc8000bf05270 */
[----:B------:R-:W-:Y:S02]  /*9940*/  PLOP3.LUT P0, PT, PT, PT, UP1, 0x80, 0x0 ;  /* 0x000000000000781c */ /* 0x000fe40003f0f018 */
[----:B------:R-:W-:-:S03]  /*9950*/  PLOP3.LUT P1, PT, PT, PT, UP1, 0x80, 0x0 ;  /* 0x000000000000781c */ /* 0x000fc60003f2f018 */
[----:B------:R-:W-:-:S08]  /*9960*/  @UP1 ULDC UR4, c[0x0][0x44c] ;  /* 0x0001130000041ab9 */ /* 0x000fd00000000800 */
[----:B------:R-:W-:Y:S01]  /*9970*/  @P0 IMAD.HI.U32 R2, R0, UR4, RZ ;  /* 0x0000000400020c27 */ /* 0x000fe2000f8e00ff */
[----:B------:R-:W-:Y:S01]  /*9980*/  PLOP3.LUT P0, PT, PT, PT, UP0, 0x40, 0x0 ;  /* 0x000000000000781c */ /* 0x000fe20003f0e808 */
[----:B------:R-:W-:-:S03]  /*9990*/  @UP1 ULDC UR4, c[0x0][0x450] ;  /* 0x0001140000041ab9 */ /* 0x000fc60000000800 */
[----:B------:R-:W-:Y:S01]  /*99a0*/  @P1 SHF.R.U32.HI R0, RZ, UR4, R2 ;  /* 0x00000004ff001c19 */ /* 0x000fe20008011602 */
[----:B------:R-:W-:-:S04]  /*99b0*/  ULDC UR4, c[0x0][0xad4] ;  /* 0x0002b50000047ab9 */ /* 0x000fc80000000800 */
[----:B------:R-:W-:-:S04]  /*99c0*/  VIADD R0, R0, UR38 ;  /* 0x0000002600007c36 */ /* 0x000fc80008000000 */
[----:B------:R-:W-:Y:S01]  /*99d0*/  VIADD R2, R0, -UR4 ;  /* 0x8000000400027c36 */ /* 0x000fe20008000000 */
[----:B------:R-:W-:Y:S06]  /*99e0*/  @P0 BRA `(.L_x_2202) ;  /* 0x0000000000540947 */ /* 0x000fec0003800000 */
[----:B------:R-:W-:Y:S01]  /*99f0*/  ISETP.GT.AND P0, PT, R0, -0x1, PT ;  /* 0xffffffff0000780c */ /* 0x000fe20003f04270 */
[----:B------:R-:W-:-:S12]  /*9a00*/  BSSY B0, `(.L_x_2203) ;  /* 0x0000011000007945 */ /* 0x000fd80003800000 */
        /* <DEDUP_REMOVED lines=10> */
.L_x_2204:
[----:B------:R-:W-:Y:S02]  /*9ab0*/  ULDC UR4, c[0x0][0xadc] ;  /* 0x0002b70000047ab9 */ /* 0x000fe40000000800 */
[----:B------:R-:W-:-:S05]  /*9ac0*/  IMAD.U32 R5, RZ, RZ, UR4 ;  /* 0x00000004ff057e24 */ /* 0x000fca000f8e00ff */
[----:B------:R-:W-:-:S13]  /*9ad0*/  ISETP.NE.AND P0, PT, R5, 0x1, PT ;  /* 0x000000010500780c */ /* 0x000fda0003f05270 */
[----:B------:R-:W0:Y:S02]  /*9ae0*/  @P0 LDC.64 R6, c[0x0][0xae0] ;  /* 0x0002b800ff060b82 */ /* 0x000e240000000a00 */
[----:B0-----:R-:W-:-:S05]  /*9af0*/  @P0 IMAD.HI.U32 R4, R0, R6, RZ ;  /* 0x0000000600040227 */ /* 0x001fca00078e00ff */
[----:B------:R-:W-:-:S07]  /*9b00*/  @P0 SHF.R.U32.HI R0, RZ, R7, R4 ;  /* 0x00000007ff000219 */ /* 0x000fce0000011604 */
.L_x_2205:
[----:B------:R-:W-:Y:S05]  /*9b10*/  BSYNC B0 ;  /* 0x0000000000007941 */ /* 0x000fea0003800000 */
.L_x_2203:
[----:B------:R-:W-:-:S05]  /*9b20*/  IMAD R3, R0, R5, RZ ;  /* 0x0000000500037224 */ /* 0x000fca00078e02ff */
[----:B------:R-:W-:-:S07]  /*9b30*/  VIMNMX R2, R2, R3, !PT ;  /* 0x0000000302027248 */ /* 0x000fce0007fe0100 */
.L_x_2202:
[----:B------:R-:W-:-:S04]  /*9b40*/  VIADD R2, R2, 0x5f ;  /* 0x0000005f02027836 */ /* 0x000fc80000000000 */
[----:B------:R-:W-:-:S05]  /*9b50*/  IMAD.HI R2, R2, 0x2aaaaaab, RZ ;  /* 0x2aaaaaab02027827 */ /* 0x000fca00078e02ff */
[----:B------:R-:W-:-:S04]  /*9b60*/  SHF.R.U32.HI R3, RZ, 0x1f, R2 ;  /* 0x0000001fff037819 */ /* 0x000fc80000011602 */
[----:B------:R-:W-:-:S04]  /*9b70*/  LEA.HI.SX32 R2, R2, R3, 0x1c ;  /* 0x0000000302027211 */ /* 0x000fc800078fe2ff */
[----:B------:R-:W-:-:S04]  /*9b80*/  VIMNMX R2, R2, UR40, !PT ;  /* 0x0000002802027c48 */ /* 0x000fc8000ffe0100 */
[----:B------:R-:W-:-:S13]  /*9b90*/  ISETP.GE.AND P0, PT, R10, R2, PT ;  /* 0x000000020a00720c */ /* 0x000fda0003f06270 */
[----:B------:R-:W-:Y:S05]  /*9ba0*/  @!P0 BRA `(.L_x_2206) ;  /* 0x0000009c00788947 */ /* 0x000fea0003800000 */
.L_x_2225:
[----:B------:R-:W2:Y:S04]  /*9bb0*/  LDL R4, [R1+0x1f8] ;  /* 0x0001f80001047983 */ /* 0x000ea80000100800 */
[----:B0-----:R-:W3:Y:S04]  /*9bc0*/  LDL R0, [R1+0x200] ;  /* 0x0002000001007983 */ /* 0x001ee80000100800 */
[----:B------:R-:W4:Y:S01]  /*9bd0*/  LDL R3, [R1] ;  /* 0x0000000001037983 */ /* 0x000f220000100800 */
[----:B--2---:R-:W-:-:S05]  /*9be0*/  VIADD R4, R4, 0x1 ;  /* 0x0000000104047836 */ /* 0x004fca0000000000 */
[----:B------:R-:W-:-:S13]  /*9bf0*/  ISETP.NE.AND P0, PT, R4, 0x2, PT ;  /* 0x000000020400780c */ /* 0x000fda0003f05270 */
[----:B------:R0:W5:Y:S04]  /*9c00*/  @P0 LDL R6, [R1+0x1fc] ;  /* 0x0001fc0001060983 */ /* 0x0001680000100800 */
[----:B------:R-:W2:Y:S01]  /*9c10*/  @!P0 LDL R5, [R1+0x1fc] ;  /* 0x0001fc0001058983 */ /* 0x000ea20000100800 */
[----:B---3--:R-:W-:Y:S01]  /*9c20*/  VIADD R0, R0, 0x1 ;  /* 0x0000000100007836 */ /* 0x008fe20000000000 */
[----:B----4-:R-:W-:Y:S02]  /*9c30*/  LOP3.LUT R3, R3, 0x1, RZ, 0xfc, !PT ;  /* 0x0000000103037812 */ /* 0x010fe400078efcff */
[----:B------:R1:W-:Y:S04]  /*9c40*/  STL [R1+0x1f8], R4 ;  /* 0x0001f80401007387 */ /* 0x0003e80000100800 */
[----:B------:R0:W-:Y:S04]  /*9c50*/  STL [R1+0x200], R0 ;  /* 0x0002000001007387 */ /* 0x0001e80000100800 */
[----:B------:R0:W-:Y:S01]  /*9c60*/  @!P0 STL [R1+0x1f8], RZ ;  /* 0x0001f8ff01008387 */ /* 0x0001e20000100800 */
[----:B------:R-:W-:Y:S01]  /*9c70*/  ISETP.NE.AND P1, PT, R3, 0x3, PT ;  /* 0x000000030300780c */ /* 0x000fe20003f25270 */
[----:B------:R-:W-:Y:S05]  /*9c80*/  YIELD ;  /* 0x0000000000007946 */ /* 0x000fea0003800000 */
[----:B------:R-:W-:Y:S01]  /*9c90*/  BSSY B0, `(.L_x_2207) ;  /* 0x0000006000007945 */ /* 0x000fe20003800000 */
[----:B-1----:R-:W-:Y:S01]  /*9ca0*/  @!P0 IMAD.MOV.U32 R4, RZ, RZ, RZ ;  /* 0x000000ffff048224 */ /* 0x002fe200078e00ff */
[----:B--2---:R-:W-:-:S05]  /*9cb0*/  @!P0 LOP3.LUT R6, R5, 0x1, RZ, 0x3c, !PT ;  /* 0x0000000105068812 */ /* 0x004fca00078e3cff */
[----:B------:R0:W-:Y:S01]  /*9cc0*/  @!P0 STL [R1+0x1fc], R6 ;  /* 0x0001fc0601008387 */ /* 0x0001e20000100800 */
[----:B------:R-:W-:Y:S05]  /*9cd0*/  @!P1 BRA `(.L_x_2208) ;  /* 0x0000000000049947 */ /* 0x000fea0003800000 */
[----:B------:R-:W-:Y:S01]  /*9ce0*/  BPT.TRAP 0x1 ;  /* 0x000000040000795c */ /* 0x000fe20000300000 */
.L_x_2208:
[----:B------:R-:W-:Y:S05]  /*9cf0*/  BSYNC B0 ;  /* 0x0000000000007941 */ /* 0x000fea0003800000 */
.L_x_2207:
[----:B------:R-:W2:Y:S01]  /*9d00*/  LDL.64 R8, [R1+0x18] ;  /* 0x0000180001087983 */ /* 0x000ea20000100a00 */
[----:B-----5:R-:W-:Y:S02]  /*9d10*/  SHF.L.U32 R5, R6, 0x1f, RZ ;  /* 0x0000001f06057819 */ /* 0x020fe400000006ff */
[----:B--2---:R-:W-:-:S05]  /*9d20*/  MOV R3, R8 ;  /* 0x0000000800037202 */ /* 0x004fca0000000f00 */
[----:B------:R-:W-:-:S04]  /*9d30*/  IMAD R4, R4, 0x8, R3 ;  /* 0x0000000804047824 */ /* 0x000fc800078e0203 */
[----:B------:R1:W2:Y:S01]  /*9d40*/  SYNCS.PHASECHK.TRANS64.TRYWAIT P0, [R4+URZ], R5 ;  /* 0x00000005040075a7 */ /* 0x0002a2000800017f */
[----:B0-----:R1:W5:Y:S01]  /*9d50*/  LDL.64 R6, [R1+0x1f8] ;  /* 0x0001f80001067983 */ /* 0x0013620000100a00 */
[----:B------:R-:W-:Y:S04]  /*9d60*/  BSSY B0, `(.L_x_2209) ;  /* 0x0000003000007945 */ /* 0x000fe80003800000 */
[----:B------:R-:W-:Y:S05]  /*9d70*/  @!P1 BRA `(.L_x_2210) ;  /* 0x0000000000049947 */ /* 0x000fea0003800000 */
[----:B------:R-:W-:Y:S01]  /*9d80*/  BPT.TRAP 0x1 ;  /* 0x000000040000795c */ /* 0x000fe20000300000 */
.L_x_2210:
[----:B------:R-:W-:Y:S05]  /*9d90*/  BSYNC B0 ;  /* 0x0000000000007941 */ /* 0x000fea0003800000 */
.L_x_2209:
[----:B------:R-:W-:Y:S04]  /*9da0*/  BSSY B0, `(.L_x_2211) ;  /* 0x0000006000007945 */ /* 0x000fe80003800000 */
[----:B--2---:R-:W-:Y:S05]  /*9db0*/  @P0 BRA `(.L_x_2212) ;  /* 0x0000000000100947 */ /* 0x004fea0003800000 */
[----:B-----5:R-:W-:Y:S01]  /*9dc0*/  IMAD R6, R6, 0x8, R3 ;  /* 0x0000000806067824 */ /* 0x020fe200078e0203 */
[----:B------:R-:W-:-:S04]  /*9dd0*/  SHF.L.U32 R7, R7, 0x1f, RZ ;  /* 0x0000001f07077819 */ /* 0x000fc800000006ff */
[----:B------:R-:W0:Y:S02]  /*9de0*/  SYNCS.PHASECHK.TRANS64.TRYWAIT P0, [R6+URZ], R7 ;  /* 0x00000007060075a7 */ /* 0x000e24000800017f */
[----:B0-----:R-:W-:Y:S05]  /*9df0*/  @!P0 BRA `(.L_x_2213) ;  /* 0x000001dc00548947 */ /* 0x001fea0003800000 */
.L_x_2212:
[----:B------:R-:W-:Y:S05]  /*9e00*/  BSYNC B0 ;  /* 0x0000000000007941 */ /* 0x000fea0003800000 */
.L_x_2211:
[----:B------:R-:W2:Y:S04]  /*9e10*/  LDL R3, [R1+0x1f8] ;  /* 0x0001f80001037983 */ /* 0x000ea80000100800 */
[----:B-1----:R-:W2:Y:S01]  /*9e20*/  LDL.64 R4, [R1+0x80] ;  /* 0x0000800001047983 */ /* 0x002ea20000100a00 */
[----:B------:R-:W-:Y:S05]  /*9e30*/  WARPSYNC.ALL ;  /* 0x0000000000007948 */ /* 0x000fea0003800000 */
[----:B------:R-:W3:Y:S04]  /*9e40*/  LDL.64 R8, [R1+0x78] ;  /* 0x0000780001087983 */ /* 0x000ee80000100a00 */
[----:B0----5:R-:W4:Y:S04]  /*9e50*/  LDL.64 R6, [R1+0x78] ;  /* 0x0000780001067983 */ /* 0x021f280000100a00 */
[----:B------:R-:W4:Y:S01]  /*9e60*/  LDL.64 R12, [R1+0x78] ;  /* 0x00007800010c7983 */ /* 0x000f220000100a00 */
[----:B--2---:R-:W-:Y:S01]  /*9e70*/  IMAD R4, R3, 0x300, R4 ;  /* 0x0000030003047824 */ /* 0x004fe200078e0204 */
[----:B------:R-:W-:Y:S01]  /*9e80*/  R2UR UR7, R5 ;  /* 0x00000000050772ca */ /* 0x000fe200000e0000 */
[----:B------:R-:W-:Y:S01]  /*9e90*/  WARPGROUP.ARRIVE ;  /* 0x00000000000079c5 */ /* 0x000fe20000000000 */
[----:B------:R-:W2:Y:S01]  /*9ea0*/  LDL.64 R14, [R1+0x78] ;  /* 0x00007800010e7983 */ /* 0x000ea20000100a00 */
[----:B------:R-:W-:Y:S01]  /*9eb0*/  IMAD.MOV.U32 R0, RZ, RZ, 0x1 ;  /* 0x00000001ff007424 */ /* 0x000fe200078e00ff */
[----:B------:R-:W-:-:S02]  /*9ec0*/  R2UR UR6, R4 ;  /* 0x00000000040672ca */ /* 0x000fc400000e0000 */
[----:B------:R0:W-:Y:S04]  /*9ed0*/  STL [R1+0x60], RZ ;  /* 0x000060ff01007387 */ /* 0x0001e80000100800 */
[----:B------:R0:W-:Y:S04]  /*9ee0*/  STL [R1+0x60], R0 ;  /* 0x0000600001007387 */ /* 0x0001e80000100800 */
[----:B------:R0:W-:Y:S04]  /*9ef0*/  STL [R1+0x60], R0 ;  /* 0x0000600001007387 */ /* 0x0001e80000100800 */
[----:B------:R0:W-:Y:S04]  /*9f00*/  STL [R1+0x60], R0 ;  /* 0x0000600001007387 */ /* 0x0001e80000100800 */
[----:B------:R0:W-:Y:S04]  /*9f10*/  STL [R1+0x60], R0 ;  /* 0x0000600001007387 */ /* 0x0001e80000100800 */
[----:B------:R0:W5:Y:S01]  /*9f20*/  LDL.64 R18, [R1+0x1f8] ;  /* 0x0001f80001127983 */ /* 0x0001620000100a00 */
[----:B---3--:R-:W-:-:S02]  /*9f30*/  R2UR UR4, R8 ;  /* 0x00000000080472ca */ /* 0x008fc400000e0000 */
[----:B------:R-:W-:-:S13]  /*9f40*/  R2UR UR5, R9 ;  /* 0x00000000090572ca */ /* 0x000fda00000e0000 */
[----:B------:R-:W-:Y:S01]  /*9f50*/  HGMMA.64x96x16.F32.BF16 R24, gdesc[UR4], RZ, !UPT, gsb0 ;  /* 0x01600000041879f0 */ /* 0x000fe2000c0018ff */
[----:B----4-:R-:W-:Y:S02]  /*9f60*/  VIADD R6, R6, 0x2 ;  /* 0x0000000206067836 */ /* 0x010fe40000000000 */
[----:B------:R-:W-:Y:S02]  /*9f70*/  VIADD R8, R4, 0x2 ;  /* 0x0000000204087836 */ /* 0x000fe40000000000 */
[----:B------:R-:W-:Y:S01]  /*9f80*/  IMAD.MOV.U32 R9, RZ, RZ, R5 ;  /* 0x000000ffff097224 */ /* 0x000fe200078e0005 */
[----:B------:R-:W-:Y:S02]  /*9f90*/  R2UR UR4, R6 ;  /* 0x00000000060472ca */ /* 0x000fe400000e0000 */
[----:B------:R-:W-:Y:S02]  /*9fa0*/  R2UR UR6, R8 ;  /* 0x00000000080672ca */ /* 0x000fe400000e0000 */
[----:B------:R-:W-:-:S02]  /*9fb0*/  R2UR UR7, R9 ;  /* 0x00000000090772ca */ /* 0x000fc400000e0000 */
[----:B------:R-:W-:Y:S01]  /*9fc0*/  R2UR UR5, R7 ;  /* 0x00000000070572ca */ /* 0x000fe200000e0000 */
[----:B------:R-:W-:Y:S02]  /*9fd0*/  WARPGROUP.DEPBAR.LE gsb0, 0x0 ;  /* 0x00008000000079c5 */ /* 0x000fe40000010000 */
[----:B------:R-:W3:Y:S01]  /*9fe0*/  LD.E R3, desc[UR36][R16.64+0x28] ;  /* 0x0000282410037980 */ /* 0x000ee2000c101900 */
[----:B------:R-:W-:-:S09]  /*9ff0*/  WARPGROUP.ARRIVE ;  /* 0x00000000000079c5 */ /* 0x000fd20000000000 */
[----:B------:R-:W-:Y:S01]  /*a000*/  HGMMA.64x96x16.F32.BF16 R24, gdesc[UR4], R24, gsb0 ;  /* 0x01600000041879f0 */ /* 0x000fe20008001818 */
[----:B------:R-:W-:Y:S02]  /*a010*/  VIADD R12, R12, 0x4 ;  /* 0x000000040c0c7836 */ /* 0x000fe40000000000 */
[----:B------:R-:W-:Y:S02]  /*a020*/  VIADD R6, R4, 0x4 ;  /* 0x0000000404067836 */ /* 0x000fe40000000000 */
[----:B------:R-:W-:Y:S01]  /*a030*/  IMAD.MOV.U32 R7, RZ, RZ, R5 ;  /* 0x000000ffff077224 */ /* 0x000fe200078e0005 */
[----:B------:R-:W-:Y:S02]  /*a040*/  R2UR UR4, R12 ;  /* 0x000000000c0472ca */ /* 0x000fe400000e0000 */
[----:B------:R-:W-:Y:S02]  /*a050*/  R2UR UR6, R6 ;  /* 0x00000000060672ca */ /* 0x000fe400000e0000 */
[----:B------:R-:W-:-:S02]  /*a060*/  R2UR UR7, R7 ;  /* 0x00000000070772ca */ /* 0x000fc400000e0000 */
[----:B------:R-:W-:Y:S01]  /*a070*/  R2UR UR5, R13 ;  /* 0x000000000d0572ca */ /* 0x000fe200000e0000 */
[----:B------:R-:W-:Y:S01]  /*a080*/  VIADD R4, R4, 0x6 ;  /* 0x0000000604047836 */ /* 0x000fe20000000000 */
[----:B------:R-:W-:Y:S02]  /*a090*/  WARPGROUP.DEPBAR.LE gsb0, 0x0 ;  /* 0x00008000000079c5 */ /* 0x000fe40000010000 */
[----:B------:R-:W-:-:S09]  /*a0a0*/  WARPGROUP.ARRIVE ;  /* 0x00000000000079c5 */ /* 0x000fd20000000000 */
[----:B------:R-:W-:Y:S01]  /*a0b0*/  HGMMA.64x96x16.F32.BF16 R24, gdesc[UR4], R24, gsb0 ;  /* 0x01600000041879f0 */ /* 0x000fe20008001818 */
[----:B--2---:R-:W-:Y:S01]  /*a0c0*/  VIADD R14, R14, 0x6 ;  /* 0x000000060e0e7836 */ /* 0x004fe20000000000 */
[----:B------:R-:W-:Y:S02]  /*a0d0*/  R2UR UR6, R4 ;  /* 0x00000000040672ca */ /* 0x000fe400000e0000 */
[----:B------:R-:W-:Y:S02]  /*a0e0*/  R2UR UR7, R5 ;  /* 0x00000000050772ca */ /* 0x000fe400000e0000 */
[----:B------:R-:W-:Y:S02]  /*a0f0*/  R2UR UR4, R14 ;  /* 0x000000000e0472ca */ /* 0x000fe400000e0000 */
[----:B------:R-:W-:Y:S01]  /*a100*/  R2UR UR5, R15 ;  /* 0x000000000f0572ca */ /* 0x000fe200000e0000 */
[----:B------:R-:W-:Y:S02]  /*a110*/  WARPGROUP.DEPBAR.LE gsb0, 0x0 ;  /* 0x00008000000079c5 */ /* 0x000fe40000010000 */
[----:B------:R-:W-:-:S10]  /*a120*/  WARPGROUP.ARRIVE ;  /* 0x00000000000079c5 */ /* 0x000fd40000000000 */
[----:B------:R-:W-:Y:S01]  /*a130*/  HGMMA.64x96x16.F32.BF16 R24, gdesc[UR4], R24, gsb0 ;  /* 0x01600000041879f0 */ /* 0x000fe20008001818 */
[----:B------:R-:W-:Y:S01]  /*a140*/  BSSY B0, `(.L_x_2214) ;  /* 0x0000006000007945 */ /* 0x000fe20003800000 */
[----:B---3--:R-:W-:-:S04]  /*a150*/  LOP3.LUT R3, R3, 0x1, RZ, 0xfc, !PT ;  /* 0x0000000103037812 */ /* 0x008fc800078efcff */
[----:B------:R-:W-:Y:S01]  /*a160*/  ISETP.NE.AND P0, PT, R3, 0x3, PT ;  /* 0x000000030300780c */ /* 0x000fe20003f05270 */
[----:B------:R-:W-:-:S12]  /*a170*/  WARPGROUP.DEPBAR.LE gsb0, 0x0 ;  /* 0x00008000000079c5 */ /* 0x000fd80000010000 */
[----:B0-----:R-:W-:Y:S05]  /*a180*/  @!P0 BRA `(.L_x_2215) ;  /* 0x0000000000048947 */ /* 0x001fea0003800000 */
[----:B------:R-:W-:Y:S01]  /*a190*/  BPT.TRAP 0x1 ;  /* 0x000000040000795c */ /* 0x000fe20000300000 */
.L_x_2215:
[----:B------:R-:W-:Y:S05]  /*a1a0*/  BSYNC B0 ;  /* 0x0000000000007941 */ /* 0x000fea0003800000 */
.L_x_2214:
[----:B------:R-:W2:Y:S01]  /*a1b0*/  LD.E.64 R4, desc[UR36][R16.64+0x40] ;  /* 0x0000402410047980 */ /* 0x000ea2000c101b00 */
[----:B-----5:R-:W-:Y:S02]  /*a1c0*/  SHF.L.U32 R19, R19, 0x1f, RZ ;  /* 0x0000001f13137819 */ /* 0x020fe400000006ff */
[----:B--2---:R-:W-:-:S05]  /*a1d0*/  MOV R3, R4 ;  /* 0x0000000400037202 */ /* 0x004fca0000000f00 */
[----:B------:R-:W-:-:S04]  /*a1e0*/  IMAD R3, R18, 0x8, R3 ;  /* 0x0000000812037824 */ /* 0x000fc800078e0203 */
[----:B------:R0:W1:Y:S01]  /*a1f0*/  SYNCS.PHASECHK.TRANS64.TRYWAIT P0, [R3+URZ], R19 ;  /* 0x00000013030075a7 */ /* 0x000062000800017f */
[----:B------:R-:W2:Y:S01]  /*a200*/  LD.E R4, desc[UR36][R16.64+0x28] ;  /* 0x0000282410047980 */ /* 0x000ea2000c101900 */
[----:B------:R-:W-:Y:S01]  /*a210*/  BSSY B0, `(.L_x_2216) ;  /* 0x0000005000007945 */ /* 0x000fe20003800000 */
[----:B--2---:R-:W-:-:S04]  /*a220*/  LOP3.LUT R4, R4, 0x1, RZ, 0xfc, !PT ;  /* 0x0000000104047812 */ /* 0x004fc800078efcff */
[----:B------:R-:W-:-:S13]  /*a230*/  ISETP.NE.AND P1, PT, R4, 0x3, PT ;  /* 0x000000030400780c */ /* 0x000fda0003f25270 */
[----:B01----:R-:W-:Y:S05]  /*a240*/  @!P1 BRA `(.L_x_2217) ;  /* 0x0000000000049947 */ /* 0x003fea0003800000 */
[----:B------:R-:W-:Y:S01]  /*a250*/  BPT.TRAP 0x1 ;  /* 0x000000040000795c */ /* 0x000fe20000300000 */
.L_x_2217:
[----:B------:R-:W-:Y:S05]  /*a260*/  BSYNC B0 ;  /* 0x0000000000007941 */ /* 0x000fea0003800000 */
.L_x_2216:
[----:B------:R-:W-:Y:S04]  /*a270*/  BSSY B0, `(.L_x_2218) ;  /* 0x0000007000007945 */ /* 0x000fe80003800000 */
[----:B------:R-:W-:Y:S05]  /*a280*/  @P0 BRA `(.L_x_2219) ;  /* 0x0000000000140947 */ /* 0x000fea0003800000 */
[----:B------:R-:W2:Y:S02]  /*a290*/  LD.E.64 R4, desc[UR36][R16.64+0x40] ;  /* 0x0000402410047980 */ /* 0x000ea4000c101b00 */
[----:B--2---:R-:W-:-:S05]  /*a2a0*/  MOV R5, R4 ;  /* 0x0000000400057202 */ /* 0x004fca0000000f00 */
[----:B------:R-:W-:-:S04]  /*a2b0*/  IMAD R18, R18, 0x8, R5 ;  /* 0x0000000812127824 */ /* 0x000fc800078e0205 */
[----:B------:R-:W0:Y:S02]  /*a2c0*/  SYNCS.PHASECHK.TRANS64.TRYWAIT P0, [R18+URZ], R19 ;  /* 0x00000013120075a7 */ /* 0x000e24000800017f */
[----:B0-----:R-:W-:Y:S05]  /*a2d0*/  @!P0 BRA `(.L_x_2220) ;  /* 0x000001d800308947 */ /* 0x001fea0003800000 */
.L_x_2219:
[----:B------:R-:W-:Y:S05]  /*a2e0*/  BSYNC B0 ;  /* 0x0000000000007941 */ /* 0x000fea0003800000 */
.L_x_2218:
[----:B------:R-:W2:Y:S04]  /*a2f0*/  LDL R11, [R1+0x1f8] ;  /* 0x0001f800010b7983 */ /* 0x000ea80000100800 */
[----:B------:R-:W2:Y:S04]  /*a300*/  LDL.64 R4, [R1+0xf8] ;  /* 0x0000f80001047983 */ /* 0x000ea80000100a00 */
[----:B------:R-:W3:Y:S04]  /*a310*/  LDL R3, [R1+0x70] ;  /* 0x0000700001037983 */ /* 0x000ee80000100800 */
[----:B------:R-:W4:Y:S04]  /*a320*/  LDL.64 R6, [R1+0xf0] ;  /* 0x0000f00001067983 */ /* 0x000f280000100a00 */
[----:B------:R-:W4:Y:S04]  /*a330*/  LDL.64 R8, [R1+0xf0] ;  /* 0x0000f00001087983 */ /* 0x000f280000100a00 */
[----:B------:R-:W4:Y:S04]  /*a340*/  LDL.64 R12, [R1+0xf0] ;  /* 0x0000f000010c7983 */ /* 0x000f280000100a00 */
[----:B------:R-:W4:Y:S01]  /*a350*/  LDL.64 R14, [R1+0xf0] ;  /* 0x0000f000010e7983 */ /* 0x000f220000100a00 */
[----:B------:R-:W-:Y:S05]  /*a360*/  WARPSYNC.ALL ;  /* 0x0000000000007948 */ /* 0x000fea0003800000 */
[----:B------:R-:W-:Y:S01]  /*a370*/  WARPGROUP.ARRIVE ;  /* 0x00000000000079c5 */ /* 0x000fe20000000000 */
[----:B0-----:R-:W4:Y:S01]  /*a380*/  LDL.64 R18, [R1+0xf0] ;  /* 0x0000f00001127983 */ /* 0x001f220000100a00 */
[----:B--2---:R-:W-:Y:S01]  /*a390*/  IMAD R4, R11, 0xc00, R4 ;  /* 0x00000c000b047824 */ /* 0x004fe200078e0204 */
[----:B------:R-:W-:-:S02]  /*a3a0*/  R2UR UR7, R5 ;  /* 0x00000000050772ca */ /* 0x000fc400000e0000 */
[----:B------:R-:W2:Y:S01]  /*a3b0*/  LDL R11, [R1] ;  /* 0x00000000010b7983 */ /* 0x000ea20000100800 */
[----:B---3--:R-:W-:Y:S02]  /*a3c0*/  ISETP.NE.U32.AND P0, PT, R3, RZ, PT ;  /* 0x000000ff0300720c */ /* 0x008fe40003f05070 */
        /* <DEDUP_REMOVED lines=156> */
[----:B--2---:R-:W-:Y:S01]  /*ad90*/  VIADD R14, R14, 0xc06 ;  /* 0x00000c060e0e7836 */ /* 0x004fe20000000000 */
        /* <DEDUP_REMOVED lines=23> */
[----:B------:R-:W-:-:S03]  /*af10*/  LOP3.LUT R11, R11, 0x1, RZ, 0xfc, !PT ;  /* 0x000000010b0b7812 */ /* 0x000fc600078efcff */
        /* <DEDUP_REMOVED lines=9> */
.L_x_2222:
[----:B------:R-:W-:Y:S05]  /*afb0*/  BSYNC B0 ;  /* 0x0000000000007941 */ /* 0x000fea0003800000 */
.L_x_2221:
[----:B------:R-:W2:Y:S02]  /*afc0*/  LDL.64 R4, [R1+0x20] ;  /* 0x0000200001047983 */ /* 0x000ea40000100a00 */
[----:B--2---:R-:W-:-:S05]  /*afd0*/  MOV R4, R4 ;  /* 0x0000000400047202 */ /* 0x004fca0000000f00 */
[----:B-----5:R-:W-:-:S05]  /*afe0*/  IMAD R3, R3, 0x8, R4 ;  /* 0x0000000803037824 */ /* 0x020fca00078e0204 */
[----:B------:R-:W-:-:S04]  /*aff0*/  PRMT R3, R18, 0x654, R3 ;  /* 0x0000065412037816 */ /* 0x000fc80000000003 */
[----:B------:R0:W-:Y:S01]  /*b000*/  SYNCS.ARRIVE.TRANS64.RED.A1T0 RZ, [R3+URZ], RZ ;  /* 0x000000ff03ff79a7 */ /* 0x0001e2000810043f */
[----:B------:R-:W2:Y:S04]  /*b010*/  LD.E.64 R6, desc[UR36][R16.64+0x150] ;  /* 0x0001502410067980 */ /* 0x000ea8000c101b00 */
[----:B------:R-:W3:Y:S04]  /*b020*/  LDL.64 R4, [R1+0x420] ;  /* 0x0004200001047983 */ /* 0x000ee80000100a00 */
[----:B--2---:R-:W0:Y:S02]  /*b030*/  LD.E R6, desc[UR36][R6.64] ;  /* 0x0000002406067980 */ /* 0x004e24000c101900 */
[-C--:B0-----:R-:W-:Y:S01]  /*b040*/  FMUL.FTZ R3, R24, R6.reuse ;  /* 0x0000000618037220 */ /* 0x081fe20000410000 */
[-C--:B------:R-:W-:Y:S01]  /*b050*/  FMUL.FTZ R8, R25, R6.reuse ;  /* 0x0000000619087220 */ /* 0x080fe20000410000 */
[----:B------:R-:W-:-:S04]  /*b060*/  FMUL.FTZ R11, R28, R6 ;  /* 0x000000061c0b7220 */ /* 0x000fc80000410000 */
[----:B------:R-:W3:Y:S01]  /*b070*/  MUFU.TANH R3, R3 ;  /* 0x0000000300037308 */ /* 0x000ee20000002400 */
[-C--:B------:R-:W-:Y:S01]  /*b080*/  FMUL.FTZ R20, R29, R6.reuse ;  /* 0x000000061d147220 */ /* 0x080fe20000410000 */
[----:B------:R-:W-:-:S06]  /*b090*/  FMUL.FTZ R12, R26, R6 ;  /* 0x000000061a0c7220 */ /* 0x000fcc0000410000 */
[----:B------:R-:W0:Y:S01]  /*b0a0*/  MUFU.TANH R8, R8 ;  /* 0x0000000800087308 */ /* 0x000e220000002400 */
[-C--:B------:R-:W-:Y:S01]  /*b0b0*/  FMUL.FTZ R26, R32, R6.reuse ;  /* 0x00000006201a7220 */ /* 0x080fe20000410000 */
[----:B------:R-:W-:-:S06]  /*b0c0*/  FMUL.FTZ R7, R49, R6 ;  /* 0x0000000631077220 */ /* 0x000fcc0000410000 */
[----:B------:R-:W1:Y:S01]  /*b0d0*/  MUFU.TANH R11, R11 ;  /* 0x0000000b000b7308 */ /* 0x000e620000002400 */
[-C--:B------:R-:W-:Y:S01]  /*b0e0*/  FMUL.FTZ R28, R33, R6.reuse ;  /* 0x00000006211c7220 */ /* 0x080fe20000410000 */
[-C--:B------:R-:W-:Y:S01]  /*b0f0*/  FMUL.FTZ R32, R37, R6.reuse ;  /* 0x0000000625207220 */ /* 0x080fe20000410000 */
[----:B------:R-:W-:-:S05]  /*b100*/  FMUL.FTZ R37, R42, R6 ;  /* 0x000000062a257220 */ /* 0x000fca0000410000 */
[----:B------:R-:W2:Y:S01]  /*b110*/  MUFU.TANH R20, R20 ;  /* 0x0000001400147308 */ /* 0x000ea20000002400 */
[-C--:B------:R-:W-:Y:S01]  /*b120*/  FMUL.FTZ R25, R30, R6.reuse ;  /* 0x000000061e197220 */ /* 0x080fe20000410000 */
[----:B------:R-:W-:-:S06]  /*b130*/  FMUL.FTZ R30, R36, R6 ;  /* 0x00000006241e7220 */ /* 0x000fcc0000410000 */
[----:B------:R-:W4:Y:S08]  /*b140*/  MUFU.TANH R26, R26 ;  /* 0x0000001a001a7308 */ /* 0x000f300000002400 */
[----:B------:R3:W-:Y:S01]  /*b150*/  MUFU.TANH R42, R7 ;  /* 0x00000007002a7308 */ /* 0x0007e20000002400 */
[----:B------:R-:W-:Y:S01]  /*b160*/  FMUL.FTZ R29, R34, R6 ;  /* 0x00000006221d7220 */ /* 0x000fe20000410000 */
[----:B---3--:R-:W-:-:S06]  /*b170*/  FMNMX.FTZ R7, R3, R4, !PT ;  /* 0x0000000403077209 */ /* 0x008fcc0007810000 */
[----:B------:R-:W3:Y:S01]  /*b180*/  MUFU.TANH R28, R28 ;  /* 0x0000001c001c7308 */ /* 0x000ee20000002400 */
[----:B0-----:R-:W-:Y:S01]  /*b190*/  FMNMX.FTZ R14, R8, R7, !PT ;  /* 0x00000007080e7209 */ /* 0x001fe20007810000 */
[----:B------:R-:W-:-:S03]  /*b1a0*/  FMUL.FTZ R34, R40, R6 ;  /* 0x0000000628227220 */ /* 0x000fc60000410000 */
[----:B-1----:R-:W-:-:S03]  /*b1b0*/  FMNMX.FTZ R7, R11, R14, !PT ;  /* 0x0000000e0b077209 */ /* 0x002fc60007810000 */
[----:B------:R-:W0:Y:S01]  /*b1c0*/  MUFU.TANH R30, R30 ;  /* 0x0000001e001e7308 */ /* 0x000e220000002400 */
[----:B------:R-:W-:Y:S01]  /*b1d0*/  FMUL.FTZ R36, R41, R6 ;  /* 0x0000000629247220 */ /* 0x000fe20000410000 */
[----:B--2---:R-:W-:-:S06]  /*b1e0*/  FMNMX.FTZ R7, R20, R7, !PT ;  /* 0x0000000714077209 */ /* 0x004fcc0007810000 */
[----:B------:R-:W1:Y:S01]  /*b1f0*/  MUFU.TANH R32, R32 ;  /* 0x0000002000207308 */ /* 0x000e620000002400 */
[-C--:B------:R-:W-:Y:S01]  /*b200*/  FMUL.FTZ R33, R38, R6.reuse ;  /* 0x0000000626217220 */ /* 0x080fe20000410000 */
[----:B----4-:R-:W-:Y:S01]  /*b210*/  FMNMX.FTZ R7, R26, R7, !PT ;  /* 0x000000071a077209 */ /* 0x010fe20007810000 */
[----:B------:R-:W-:-:S05]  /*b220*/  FMUL.FTZ R38, R44, R6 ;  /* 0x000000062c267220 */ /* 0x000fca0000410000 */
[----:B------:R-:W2:Y:S01]  /*b230*/  MUFU.TANH R34, R34 ;  /* 0x0000002200227308 */ /* 0x000ea20000002400 */
[----:B---3--:R-:W-:Y:S01]  /*b240*/  FMNMX.FTZ R7, R28, R7, !PT ;  /* 0x000000071c077209 */ /* 0x008fe20007810000 */
[----:B------:R-:W-:-:S06]  /*b250*/  FMUL.FTZ R40, R45, R6 ;  /* 0x000000062d287220 */ /* 0x000fcc0000410000 */
[----:B------:R-:W3:Y:S01]  /*b260*/  MUFU.TANH R36, R36 ;  /* 0x0000002400247308 */ /* 0x000ee20000002400 */
[----:B0-----:R-:W-:Y:S01]  /*b270*/  FMNMX.FTZ R7, R30, R7, !PT ;  /* 0x000000071e077209 */ /* 0x001fe20007810000 */
[----:B------:R-:W-:-:S06]  /*b280*/  FMUL.FTZ R48, R48, R6 ;  /* 0x0000000630307220 */ /* 0x000fcc0000410000 */
[----:B------:R-:W0:Y:S01]  /*b290*/  MUFU.TANH R38, R38 ;  /* 0x0000002600267308 */ /* 0x000e220000002400 */
[----:B-1----:R-:W-:Y:S01]  /*b2a0*/  FMNMX.FTZ R7, R32, R7, !PT ;  /* 0x0000000720077209 */ /* 0x002fe20007810000 */
[----:B------:R-:W-:-:S06]  /*b2b0*/  FMUL.FTZ R52, R52, R6 ;  /* 0x0000000634347220 */ /* 0x000fcc0000410000 */
[----:B------:R-:W1:Y:S01]  /*b2c0*/  MUFU.TANH R40, R40 ;  /* 0x0000002800287308 */ /* 0x000e620000002400 */
[----:B--2---:R-:W-:Y:S01]  /*b2d0*/  FMNMX.FTZ R7, R34, R7, !PT ;  /* 0x0000000722077209 */ /* 0x004fe20007810000 */
[----:B------:R-:W-:-:S06]  /*b2e0*/  FMUL.FTZ R9, R27, R6 ;  /* 0x000000061b097220 */ /* 0x000fcc0000410000 */
[----:B------:R-:W2:Y:S01]  /*b2f0*/  MUFU.TANH R48, R48 ;  /* 0x0000003000307308 */ /* 0x000ea20000002400 */
[----:B---3--:R-:W-:Y:S01]  /*b300*/  FMNMX.FTZ R7, R36, R7, !PT ;  /* 0x0000000724077209 */ /* 0x008fe20007810000 */
[-C--:B------:R-:W-:Y:S01]  /*b310*/  FMUL.FTZ R13, R53, R6.reuse ;  /* 0x00000006350d7220 */ /* 0x080fe20000410000 */
[----:B------:R-:W-:Y:S02]  /*b320*/  FMUL.FTZ R56, R56, R6 ;  /* 0x0000000638387220 */ /* 0x000fe40000410000 */
[----:B0-----:R-:W-:-:S03]  /*b330*/  FMNMX.FTZ R7, R38, R7, !PT ;  /* 0x0000000726077209 */ /* 0x001fc60007810000 */
[----:B------:R-:W0:Y:S01]  /*b340*/  MUFU.TANH R12, R12 ;  /* 0x0000000c000c7308 */ /* 0x000e220000002400 */
[----:B------:R-:W-:Y:S01]  /*b350*/  FMUL.FTZ R27, R31, R6 ;  /* 0x000000061f1b7220 */ /* 0x000fe20000410000 */
[----:B-1----:R-:W-:-:S06]  /*b360*/  FMNMX.FTZ R7, R40, R7, !PT ;  /* 0x0000000728077209 */ /* 0x002fcc0007810000 */
[----:B------:R-:W1:Y:S01]  /*b370*/  MUFU.TANH R52, R52 ;  /* 0x0000003400347308 */ /* 0x000e620000002400 */
[-C--:B------:R-:W-:Y:S01]  /*b380*/  FMUL.FTZ R31, R35, R6.reuse ;  /* 0x00000006231f7220 */ /* 0x080fe20000410000 */
[----:B------:R-:W-:-:S06]  /*b390*/  FMUL.FTZ R57, R57, R6 ;  /* 0x0000000639397220 */ /* 0x000fcc0000410000 */
[----:B------:R-:W3:Y:S01]  /*b3a0*/  MUFU.TANH R9, R9 ;  /* 0x0000000900097308 */ /* 0x000ee20000002400 */
[----:B------:R-:W-:Y:S01]  /*b3b0*/  FMUL.FTZ R35, R39, R6 ;  /* 0x0000000627237220 */ /* 0x000fe20000410000 */
[----:B--2---:R-:W-:-:S06]  /*b3c0*/  FMNMX.FTZ R7, R48, R7, !PT ;  /* 0x0000000730077209 */ /* 0x004fcc0007810000 */
[----:B------:R-:W2:Y:S01]  /*b3d0*/  MUFU.TANH R44, R13 ;  /* 0x0000000d002c7308 */ /* 0x000ea20000002400 */
[-C--:B------:R-:W-:Y:S01]  /*b3e0*/  FMUL.FTZ R39, R43, R6.reuse ;  /* 0x000000062b277220 */ /* 0x080fe20000410000 */
[-C--:B------:R-:W-:Y:S01]  /*b3f0*/  FMUL.FTZ R60, R60, R6.reuse ;  /* 0x000000063c3c7220 */ /* 0x080fe20000410000 */
[----:B------:R-:W-:-:S05]  /*b400*/  FMUL.FTZ R43, R46, R6 ;  /* 0x000000062e2b7220 */ /* 0x000fca0000410000 */
[----:B------:R-:W4:Y:S01]  /*b410*/  MUFU.TANH R25, R25 ;  /* 0x0000001900197308 */ /* 0x000f220000002400 */
[----:B------:R-:W-:-:S07]  /*b420*/  FMNMX.FTZ R7, R42, R7, !PT ;  /* 0x000000072a077209 */ /* 0x000fce0007810000 */
[----:B------:R-:W4:Y:S01]  /*b430*/  MUFU.TANH R56, R56 ;  /* 0x0000003800387308 */ /* 0x000f220000002400 */
[----:B------:R-:W-:Y:S01]  /*b440*/  FMUL.FTZ R61, R61, R6 ;  /* 0x000000063d3d7220 */ /* 0x000fe20000410000 */
[----:B0-----:R-:W-:-:S06]  /*b450*/  FMNMX.FTZ R14, R12, R5, !PT ;  /* 0x000000050c0e7209 */ /* 0x001fcc0007810000 */
[----:B------:R-:W0:Y:S01]  /*b460*/  MUFU.TANH R27, R27 ;  /* 0x0000001b001b7308 */ /* 0x000e220000002400 */
[----:B-1----:R-:W-:Y:S01]  /*b470*/  FMNMX.FTZ R7, R52, R7, !PT ;  /* 0x0000000734077209 */ /* 0x002fe20007810000 */
[----:B------:R-:W-:-:S06]  /*b480*/  FMUL.FTZ R45, R47, R6 ;  /* 0x000000062f2d7220 */ /* 0x000fcc0000410000 */
[----:B------:R-:W1:Y:S01]  /*b490*/  MUFU.TANH R46, R57 ;  /* 0x00000039002e7308 */ /* 0x000e620000002400 */
[-C--:B------:R-:W-:Y:S01]  /*b4a0*/  FMUL.FTZ R64, R64, R6.reuse ;  /* 0x0000000640407220 */ /* 0x080fe20000410000 */
[----:B------:R-:W-:Y:S01]  /*b4b0*/  FMUL.FTZ R47, R50, R6 ;  /* 0x00000006322f7220 */ /* 0x000fe20000410000 */
[----:B---3--:R-:W-:-:S05]  /*b4c0*/  FMNMX.FTZ R14, R9, R14, !PT ;  /* 0x0000000e090e7209 */ /* 0x008fca0007810000 */
[----:B------:R-:W3:Y:S01]  /*b4d0*/  MUFU.TANH R29, R29 ;  /* 0x0000001d001d7308 */ /* 0x000ee20000002400 */
[----:B--2---:R-:W-:-:S07]  /*b4e0*/  FMNMX.FTZ R7, R44, R7, !PT ;  /* 0x000000072c077209 */ /* 0x004fce0007810000 */
[----:B------:R-:W2:Y:S01]  /*b4f0*/  MUFU.TANH R60, R60 ;  /* 0x0000003c003c7308 */ /* 0x000ea20000002400 */
[----:B------:R-:W-:Y:S01]  /*b500*/  FMUL.FTZ R65, R65, R6 ;  /* 0x0000000641417220 */ /* 0x000fe20000410000 */
[----:B----4-:R-:W-:-:S06]  /*b510*/  FMNMX.FTZ R14, R25, R14, !PT ;  /* 0x0000000e190e7209 */ /* 0x010fcc0007810000 */
[----:B------:R-:W4:Y:S01]  /*b520*/  MUFU.TANH R31, R31 ;  /* 0x0000001f001f7308 */ /* 0x000f220000002400 */
[----:B------:R-:W-:Y:S01]  /*b530*/  FMNMX.FTZ R7, R56, R7, !PT ;  /* 0x0000000738077209 */ /* 0x000fe20007810000 */
[----:B------:R-:W-:-:S06]  /*b540*/  FMUL.FTZ R49, R51, R6 ;  /* 0x0000000633317220 */ /* 0x000fcc0000410000 */
[----:B------:R-:W4:Y:S01]  /*b550*/  MUFU.TANH R50, R61 ;  /* 0x0000003d00327308 */ /* 0x000f220000002400 */
[-C--:B------:R-:W-:Y:S01]  /*b560*/  FMUL.FTZ R68, R68, R6.reuse ;  /* 0x0000000644447220 */ /* 0x080fe20000410000 */
[----:B------:R-:W-:Y:S01]  /*b570*/  FMUL.FTZ R51, R54, R6 ;  /* 0x0000000636337220 */ /* 0x000fe20000410000 */
[----:B0-----:R-:W-:-:S05]  /*b580*/  FMNMX.FTZ R14, R27, R14, !PT ;  /* 0x0000000e1b0e7209 */ /* 0x001fca0007810000 */
[----:B------:R-:W0:Y:S01]  /*b590*/  MUFU.TANH R33, R33 ;  /* 0x0000002100217308 */ /* 0x000e220000002400 */
[----:B-1----:R-:W-:-:S07]  /*b5a0*/  FMNMX.FTZ R7, R46, R7, !PT ;  /* 0x000000072e077209 */ /* 0x002fce0007810000 */
[----:B------:R-:W1:Y:S01]  /*b5b0*/  MUFU.TANH R64, R64 ;  /* 0x0000004000407308 */ /* 0x000e620000002400 */
[----:B------:R-:W-:Y:S01]  /*b5c0*/  FMUL.FTZ R69, R69, R6 ;  /* 0x0000000645457220 */ /* 0x000fe20000410000 */
[----:B---3--:R-:W-:-:S06]  /*b5d0*/  FMNMX.FTZ R14, R29, R14, !PT ;  /* 0x0000000e1d0e7209 */ /* 0x008fcc0007810000 */
[----:B------:R-:W3:Y:S01]  /*b5e0*/  MUFU.TANH R35, R35 ;  /* 0x0000002300237308 */ /* 0x000ee20000002400 */
[----:B--2---:R-:W-:Y:S01]  /*b5f0*/  FMNMX.FTZ R7, R60, R7, !PT ;  /* 0x000000073c077209 */ /* 0x004fe20007810000 */
[----:B------:R-:W-:-:S06]  /*b600*/  FMUL.FTZ R53, R55, R6 ;  /* 0x0000000637357220 */ /* 0x000fcc0000410000 */
[----:B------:R-:W2:Y:S01]  /*b610*/  MUFU.TANH R54, R65 ;  /* 0x0000004100367308 */ /* 0x000ea20000002400 */
[----:B------:R-:W-:Y:S01]  /*b620*/  FMUL.FTZ R55, R58, R6 ;  /* 0x000000063a377220 */ /* 0x000fe20000410000 */
[----:B----4-:R-:W-:-:S06]  /*b630*/  FMNMX.FTZ R14, R31, R14, !PT ;  /* 0x0000000e1f0e7209 */ /* 0x010fcc0007810000 */
[----:B------:R-:W4:Y:S01]  /*b640*/  MUFU.TANH R37, R37 ;  /* 0x0000002500257308 */ /* 0x000f220000002400 */
[----:B------:R-:W-:-:S07]  /*b650*/  FMNMX.FTZ R7, R50, R7, !PT ;  /* 0x0000000732077209 */ /* 0x000fce0007810000 */
[----:B------:R-:W4:Y:S01]  /*b660*/  MUFU.TANH R68, R68 ;  /* 0x0000004400447308 */ /* 0x000f220000002400 */
[----:B0-----:R-:W-:-:S07]  /*b670*/  FMNMX.FTZ R14, R33, R14, !PT ;  /* 0x0000000e210e7209 */ /* 0x001fce0007810000 */
[----:B------:R-:W0:Y:S01]  /*b680*/  MUFU.TANH R39, R39 ;  /* 0x0000002700277308 */ /* 0x000e220000002400 */
[----:B-1----:R-:W-:-:S07]  /*b690*/  FMNMX.FTZ R7, R64, R7, !PT ;  /* 0x0000000740077209 */ /* 0x002fce0007810000 */
[----:B------:R-:W1:Y:S01]  /*b6a0*/  MUFU.TANH R58, R69 ;  /* 0x00000045003a7308 */ /* 0x000e620000002400 */
[----:B---3--:R-:W-:Y:S02]  /*b6b0*/  FMNMX.FTZ R14, R35, R14, !PT ;  /* 0x0000000e230e7209 */ /* 0x008fe40007810000 */
[----:B--2---:R-:W-:-:S05]  /*b6c0*/  FMNMX.FTZ R7, R54, R7, !PT ;  /* 0x0000000736077209 */ /* 0x004fca0007810000 */
[----:B------:R-:W2:Y:S01]  /*b6d0*/  MUFU.TANH R43, R43 ;  /* 0x0000002b002b7308 */ /* 0x000ea20000002400 */
[----:B----4-:R-:W-:Y:S02]  /*b6e0*/  FMNMX.FTZ R14, R37, R14, !PT ;  /* 0x0000000e250e7209 */ /* 0x010fe40007810000 */
[----:B------:R-:W-:-:S05]  /*b6f0*/  FMNMX.FTZ R7, R68, R7, !PT ;  /* 0x0000000744077209 */ /* 0x000fca0007810000 */
[----:B------:R-:W3:Y:S01]  /*b700*/  MUFU.TANH R45, R45 ;  /* 0x0000002d002d7308 */ /* 0x000ee20000002400 */
[----:B0-----:R-:W-:Y:S02]  /*b710*/  FMNMX.FTZ R18, R39, R14, !PT ;  /* 0x0000000e27127209 */ /* 0x001fe40007810000 */
[----:B-1----:R-:W-:-:S05]  /*b720*/  FMNMX.FTZ R14, R58, R7, !PT ;  /* 0x000000073a0e7209 */ /* 0x002fca0007810000 */
[----:B------:R-:W0:Y:S01]  /*b730*/  MUFU.TANH R47, R47 ;  /* 0x0000002f002f7308 */ /* 0x000e220000002400 */
[----:B--2---:R-:W-:Y:S01]  /*b740*/  FMNMX.FTZ R18, R43, R18, !PT ;  /* 0x000000122b127209 */ /* 0x004fe20007810000 */
[----:B------:R-:W1:Y:S06]  /*b750*/  SHFL.BFLY PT, R7, R14, 0x2, 0x1f ;  /* 0x0c401f000e077f89 */ /* 0x000e6c00000e0000 */
[----:B------:R-:W2:Y:S01]  /*b760*/  MUFU.TANH R49, R49 ;  /* 0x0000003100317308 */ /* 0x000ea20000002400 */
[----:B---3--:R-:W-:Y:S01]  /*b770*/  FMNMX.FTZ R18, R45, R18, !PT ;  /* 0x000000122d127209 */ /* 0x008fe20007810000 */
[----:B------:R-:W-:-:S06]  /*b780*/  FMUL.FTZ R57, R59, R6 ;  /* 0x000000063b397220 */ /* 0x000fcc0000410000 */
[----:B------:R-:W3:Y:S01]  /*b790*/  MUFU.TANH R51, R51 ;  /* 0x0000003300337308 */ /* 0x000ee20000002400 */
[----:B0-----:R-:W-:Y:S01]  /*b7a0*/  FMNMX.FTZ R18, R47, R18, !PT ;  /* 0x000000122f127209 */ /* 0x001fe20007810000 */
[----:B------:R-:W-:-:S06]  /*b7b0*/  FMUL.FTZ R59, R62, R6 ;  /* 0x000000063e3b7220 */ /* 0x000fcc0000410000 */
[----:B------:R-:W0:Y:S01]  /*b7c0*/  MUFU.TANH R53, R53 ;  /* 0x0000003500357308 */ /* 0x000e220000002400 */
[----:B--2---:R-:W-:Y:S01]  /*b7d0*/  FMNMX.FTZ R18, R49, R18, !PT ;  /* 0x0000001231127209 */ /* 0x004fe20007810000 */
[----:B------:R-:W-:-:S06]  /*b7e0*/  FMUL.FTZ R61, R63, R6 ;  /* 0x000000063f3d7220 */ /* 0x000fcc0000410000 */
        /* <DEDUP_REMOVED lines=8> */
[----:B------:R-:W-:Y:S01]  /*b870*/  FMUL.FTZ R67, R70, R6 ;  /* 0x0000000646437220 */ /* 0x000fe20000410000 */
[----:B-1----:R-:W-:-:S05]  /*b880*/  FMNMX.FTZ R7, R14, R7, !PT ;  /* 0x000000070e077209 */ /* 0x002fca0007810000 */
[----:B------:R-:W1:Y:S01]  /*b890*/  MUFU.TANH R61, R61 ;  /* 0x0000003d003d7308 */ /* 0x000e620000002400 */
[----:B---3--:R-:W-:Y:S01]  /*b8a0*/  FMNMX.FTZ R18, R57, R18, !PT ;  /* 0x0000001239127209 */ /* 0x008fe20007810000 */
[----:B------:R-:W2:Y:S06]  /*b8b0*/  SHFL.BFLY PT, R24, R7, 0x1, 0x1f ;  /* 0x0c201f0007187f89 */ /* 0x000eac00000e0000 */
[----:B------:R-:W3:Y:S01]  /*b8c0*/  MUFU.TANH R63, R63 ;  /* 0x0000003f003f7308 */ /* 0x000ee20000002400 */
[----:B------:R-:W-:Y:S01]  /*b8d0*/  FMUL.FTZ R69, R71, R6 ;  /* 0x0000000647457220 */ /* 0x000fe20000410000 */
[----:B0-----:R-:W-:-:S06]  /*b8e0*/  FMNMX.FTZ R18, R59, R18, !PT ;  /* 0x000000123b127209 */ /* 0x001fcc0007810000 */
[----:B------:R-:W0:Y:S01]  /*b8f0*/  MUFU.TANH R65, R65 ;  /* 0x0000004100417308 */ /* 0x000e220000002400 */
[----:B-1----:R-:W-:-:S07]  /*b900*/  FMNMX.FTZ R18, R61, R18, !PT ;  /* 0x000000123d127209 */ /* 0x002fce0007810000 */
[----:B------:R-:W1:Y:S01]  /*b910*/  MUFU.TANH R67, R67 ;  /* 0x0000004300437308 */ /* 0x000e620000002400 */
[----:B---3--:R-:W-:-:S07]  /*b920*/  FMNMX.FTZ R18, R63, R18, !PT ;  /* 0x000000123f127209 */ /* 0x008fce0007810000 */
[----:B------:R-:W3:Y:S01]  /*b930*/  MUFU.TANH R69, R69 ;  /* 0x0000004500457308 */ /* 0x000ee20000002400 */
[----:B0-----:R-:W-:-:S04]  /*b940*/  FMNMX.FTZ R18, R65, R18, !PT ;  /* 0x0000001241127209 */ /* 0x001fc80007810000 */
[----:B-1----:R-:W-:-:S04]  /*b950*/  FMNMX.FTZ R18, R67, R18, !PT ;  /* 0x0000001243127209 */ /* 0x002fc80007810000 */
[----:B---3--:R-:W-:Y:S02]  /*b960*/  FMNMX.FTZ R15, R69, R18, !PT ;  /* 0x00000012450f7209 */ /* 0x008fe40007810000 */
[----:B--2---:R-:W-:Y:S02]  /*b970*/  FMNMX.FTZ R18, R7, R24, !PT ;  /* 0x0000001807127209 */ /* 0x004fe40007810000 */
[----:B------:R-:W2:Y:S04]  /*b980*/  LDL R24, [R1+0x440] ;  /* 0x0004400001187983 */ /* 0x000ea80000100800 */
[----:B------:R-:W-:Y:S04]  /*b990*/  STL.64 [R1+0x420], R14 ;  /* 0x0004200e01007387 */ /* 0x000fe80000100a00 */
[----:B------:R-:W-:Y:S04]  /*b9a0*/  STL [R1+0x420], R18 ;  /* 0x0004201201007387 */ /* 0x000fe80000100800 */
[----:B------:R-:W3:Y:S04]  /*b9b0*/  LDL R21, [R1+0x420] ;  /* 0x0004200001157983 */ /* 0x000ee80000100800 */
[----:B------:R-:W4:Y:S04]  /*b9c0*/  LDL R19, [R1+0x424] ;  /* 0x0004240001137983 */ /* 0x000f280000100800 */
[----:B------:R-:W4:Y:S01]  /*b9d0*/  LDL.64 R6, [R1+0x430] ;  /* 0x0004300001067983 */ /* 0x000f220000100a00 */
[----:B---3--:R-:W-:Y:S01]  /*b9e0*/  FADD.FTZ R13, R4, -R21 ;  /* 0x80000015040d7221 */ /* 0x008fe20000010000 */
[----:B--2---:R-:W-:-:S04]  /*b9f0*/  FMUL.FTZ R21, R24, R21 ;  /* 0x0000001518157220 */ /* 0x004fc80000410000 */
[-CC-:B------:R-:W-:Y:S02]  /*ba00*/  FFMA.FTZ R152, R8, R24.reuse, -R21.reuse ;  /* 0x0000001808987223 */ /* 0x180fe40000010815 */
[----:B----4-:R-:W0:Y:S01]  /*ba10*/  SHFL.BFLY PT, R8, R19, 0x2, 0x1f ;  /* 0x0c401f0013087f89 */ /* 0x010e2200000e0000 */
[----:B------:R-:W-:Y:S01]  /*ba20*/  FFMA.FTZ R154, R11, R24, -R21 ;  /* 0x000000180b9a7223 */ /* 0x000fe20000010815 */
[----:B0-----:R-:W-:-:S05]  /*ba30*/  FMNMX.FTZ R8, R8, R19, !PT ;  /* 0x0000001308087209 */ /* 0x001fca0007810000 */
[----:B------:R-:W0:Y:S01]  /*ba40*/  SHFL.BFLY PT, R11, R8, 0x1, 0x1f ;  /* 0x0c201f00080b7f89 */ /* 0x000e2200000e0000 */
[-CC-:B------:R-:W-:Y:S01]  /*ba50*/  FFMA.FTZ R183, R26, R24.reuse, -R21.reuse ;  /* 0x000000181ab77223 */ /* 0x180fe20000010815 */
[-CC-:B------:R-:W-:Y:S01]  /*ba60*/  FFMA.FTZ R184, R28, R24.reuse, -R21.reuse ;  /* 0x000000181cb87223 */ /* 0x180fe20000010815 */
[-C--:B------:R-:W-:Y:S01]  /*ba70*/  FMUL.FTZ R4, R13, R24.reuse ;  /* 0x000000180d047220 */ /* 0x080fe20000410000 */
[----:B------:R-:W-:Y:S01]  /*ba80*/  FFMA.FTZ R3, R3, R24, -R21 ;  /* 0x0000001803037223 */ /* 0x000fe20000010815 */
[----:B0-----:R-:W-:-:S05]  /*ba90*/  FMNMX.FTZ R26, R8, R11, !PT ;  /* 0x0000000b081a7209 */ /* 0x001fca0007810000 */
[----:B------:R-:W-:Y:S01]  /*baa0*/  FMUL.FTZ R28, R26, R24 ;  /* 0x000000181a1c7220 */ /* 0x000fe20000410000 */
[----:B------:R-:W-:-:S03]  /*bab0*/  FADD.FTZ R5, R5, -R26 ;  /* 0x8000001a05057221 */ /* 0x000fc60000010000 */
[-CC-:B------:R-:W-:Y:S01]  /*bac0*/  FFMA.FTZ R212, R12, R24.reuse, -R28.reuse ;  /* 0x000000180cd47223 */ /* 0x180fe2000001081c */
[----:B------:R-:W-:Y:S01]  /*bad0*/  FMUL.FTZ R5, R24, R5 ;  /* 0x0000000518057220 */ /* 0x000fe20000410000 */
[-CC-:B------:R-:W-:Y:S01]  /*bae0*/  FFMA.FTZ R153, R9, R24.reuse, -R28.reuse ;  /* 0x0000001809997223 */ /* 0x180fe2000001081c */
[----:B------:R-:W-:Y:S01]  /*baf0*/  MUFU.EX2 R4, R4 ;  /* 0x0000000400047308 */ /* 0x000fe20000000800 */
[-CC-:B------:R-:W-:Y:S01]  /*bb00*/  FFMA.FTZ R187, R25, R24.reuse, -R28.reuse ;  /* 0x0000001819bb7223 */ /* 0x180fe2000001081c */
[----:B------:R-:W-:-:S06]  /*bb10*/  FFMA.FTZ R188, R27, R24, -R28 ;  /* 0x000000181bbc7223 */ /* 0x000fcc000001081c */
[----:B------:R-:W-:Y:S01]  /*bb20*/  MUFU.EX2 R41, R5 ;  /* 0x0000000500297308 */ /* 0x000fe20000000800 */
[----:B------:R-:W-:-:S07]  /*bb30*/  FFMA.FTZ R155, R20, R24, -R21 ;  /* 0x00000018149b7223 */ /* 0x000fce0000010815 */
[----:B------:R-:W0:Y:S08]  /*bb40*/  MUFU.EX2 R212, R212 ;  /* 0x000000d400d47308 */ /* 0x000e300000000800 */
[----:B------:R-:W1:Y:S01]  /*bb50*/  MUFU.EX2 R3, R3 ;  /* 0x0000000300037308 */ /* 0x000e620000000800 */
[----:B------:R-:W-:-:S07]  /*bb60*/  FFMA.FTZ R185, R29, R24, -R28 ;  /* 0x000000181db97223 */ /* 0x000fce000001081c */
[----:B------:R-:W2:Y:S08]  /*bb70*/  MUFU.EX2 R153, R153 ;  /* 0x0000009900997308 */ /* 0x000eb00000000800 */
[----:B------:R-:W3:Y:S01]  /*bb80*/  MUFU.EX2 R152, R152 ;  /* 0x0000009800987308 */ /* 0x000ee20000000800 */
[----:B------:R-:W-:-:S07]  /*bb90*/  FFMA.FTZ R186, R31, R24, -R28 ;  /* 0x000000181fba7223 */ /* 0x000fce000001081c */
[----:B------:R-:W4:Y:S08]  /*bba0*/  MUFU.EX2 R187, R187 ;  /* 0x000000bb00bb7308 */ /* 0x000f300000000800 */
[----:B------:R-:W4:Y:S01]  /*bbb0*/  MUFU.EX2 R154, R154 ;  /* 0x0000009a009a7308 */ /* 0x000f220000000800 */
[----:B0-----:R-:W-:Y:S01]  /*bbc0*/  FFMA.FTZ R12, R7, R41, R212 ;  /* 0x00000029070c7223 */ /* 0x001fe200000100d4 */
[----:B------:R-:W-:-:S06]  /*bbd0*/  FFMA.FTZ R181, R33, R24, -R28 ;  /* 0x0000001821b57223 */ /* 0x000fcc000001081c */
[----:B------:R-:W0:Y:S01]  /*bbe0*/  MUFU.EX2 R188, R188 ;  /* 0x000000bc00bc7308 */ /* 0x000e220000000800 */
[----:B-1----:R-:W-:Y:S01]  /*bbf0*/  FFMA.FTZ R5, R4, R6, R3 ;  /* 0x0000000604057223 */ /* 0x002fe20000010003 */
[----:B------:R-:W-:-:S06]  /*bc00*/  FFMA.FTZ R180, R30, R24, -R21 ;  /* 0x000000181eb47223 */ /* 0x000fcc0000010815 */
[----:B------:R-:W1:Y:S01]  /*bc10*/  MUFU.EX2 R155, R155 ;  /* 0x0000009b009b7308 */ /* 0x000e620000000800 */
[----:B--2---:R-:W-:Y:S01]  /*bc20*/  FADD.FTZ R12, R153, R12 ;  /* 0x0000000c990c7221 */ /* 0x004fe20000010000 */
[----:B------:R-:W-:-:S06]  /*bc30*/  FFMA.FTZ R182, R35, R24, -R28 ;  /* 0x0000001823b67223 */ /* 0x000fcc000001081c */
[----:B------:R-:W2:Y:S01]  /*bc40*/  MUFU.EX2 R185, R185 ;  /* 0x000000b900b97308 */ /* 0x000ea20000000800 */
[----:B---3--:R-:W-:Y:S01]  /*bc50*/  FADD.FTZ R5, R152, R5 ;  /* 0x0000000598057221 */ /* 0x008fe20000010000 */
[----:B------:R-:W-:-:S06]  /*bc60*/  FFMA.FTZ R177, R32, R24, -R21 ;  /* 0x0000001820b17223 */ /* 0x000fcc0000010815 */
[----:B------:R-:W3:Y:S01]  /*bc70*/  MUFU.EX2 R183, R183 ;  /* 0x000000b700b77308 */ /* 0x000ee20000000800 */
[----:B----4-:R-:W-:Y:S01]  /*bc80*/  FADD.FTZ R7, R187, R12 ;  /* 0x0000000cbb077221 */ /* 0x010fe20000010000 */
[----:B------:R-:W-:-:S06]  /*bc90*/  FFMA.FTZ R175, R37, R24, -R28 ;  /* 0x0000001825af7223 */ /* 0x000fcc000001081c */
[----:B------:R-:W4:Y:S01]  /*bca0*/  MUFU.EX2 R186, R186 ;  /* 0x000000ba00ba7308 */ /* 0x000f220000000800 */
[----:B------:R-:W-:Y:S01]  /*bcb0*/  FADD.FTZ R6, R154, R5 ;  /* 0x000000059a067221 */ /* 0x000fe20000010000 */
[----:B------:R-:W-:-:S06]  /*bcc0*/  FFMA.FTZ R174, R34, R24, -R21 ;  /* 0x0000001822ae7223 */ /* 0x000fcc0000010815 */
[----:B------:R-:W4:Y:S01]  /*bcd0*/  MUFU.EX2 R184, R184 ;  /* 0x000000b800b87308 */ /* 0x000f220000000800 */
[----:B0-----:R-:W-:Y:S01]  /*bce0*/  FADD.FTZ R12, R188, R7 ;  /* 0x00000007bc0c7221 */ /* 0x001fe20000010000 */
[----:B------:R-:W-:-:S06]  /*bcf0*/  FFMA.FTZ R176, R39, R24, -R28 ;  /* 0x0000001827b07223 */ /* 0x000fcc000001081c */
[----:B------:R-:W0:Y:S01]  /*bd00*/  MUFU.EX2 R181, R181 ;  /* 0x000000b500b57308 */ /* 0x000e220000000800 */
[----:B-1----:R-:W-:Y:S01]  /*bd10*/  FADD.FTZ R6, R155, R6 ;  /* 0x000000069b067221 */ /* 0x002fe20000010000 */
        /* <DEDUP_REMOVED lines=33> */
[----:B-1----:R-:W-:-:S06]  /*bf30*/  FADD.FTZ R6, R173, R6 ;  /* 0x00000006ad067221 */ /* 0x002fcc0000010000 */
[----:B------:R-:W0:Y:S01]  /*bf40*/  MUFU.EX2 R167, R167 ;  /* 0x000000a700a77308 */ /* 0x000e220000000800 */
[-C--:B------:R-:W-:Y:S01]  /*bf50*/  FFMA.FTZ R161, R44, R24.reuse, -R21 ;  /* 0x000000182ca17223 */ /* 0x080fe20000010815 */
[----:B------:R-:W-:-:S06]  /*bf60*/  FFMA.FTZ R164, R53, R24, -R28 ;  /* 0x0000001835a47223 */ /* 0x000fcc000001081c */
[----:B------:R-:W1:Y:S01]  /*bf70*/  MUFU.EX2 R165, R165 ;  /* 0x000000a500a57308 */ /* 0x000e620000000800 */
[----:B--2---:R-:W-:Y:S01]  /*bf80*/  FADD.FTZ R7, R171, R12 ;  /* 0x0000000cab077221 */ /* 0x004fe20000010000 */
[----:B---3--:R-:W-:-:S06]  /*bf90*/  FADD.FTZ R5, R169, R6 ;  /* 0x00000006a9057221 */ /* 0x008fcc0000010000 */
[----:B------:R-:W2:Y:S01]  /*bfa0*/  MUFU.EX2 R168, R168 ;  /* 0x000000a800a87308 */ /* 0x000ea20000000800 */
[-C--:B------:R-:W-:Y:S01]  /*bfb0*/  FFMA.FTZ R158, R56, R24.reuse, -R21 ;  /* 0x00000018389e7223 */ /* 0x080fe20000010815 */
[----:B------:R-:W-:-:S06]  /*bfc0*/  FFMA.FTZ R159, R55, R24, -R28 ;  /* 0x00000018379f7223 */ /* 0x000fcc000001081c */
[----:B------:R-:W3:Y:S01]  /*bfd0*/  MUFU.EX2 R166, R166 ;  /* 0x000000a600a67308 */ /* 0x000ee20000000800 */
[----:B----4-:R-:W-:Y:S01]  /*bfe0*/  FADD.FTZ R12, R172, R7 ;  /* 0x00000007ac0c7221 */ /* 0x010fe20000010000 */
[----:B------:R-:W-:-:S06]  /*bff0*/  FADD.FTZ R6, R170, R5 ;  /* 0x00000005aa067221 */ /* 0x000fcc0000010000 */
[----:B------:R-:W4:Y:S01]  /*c000*/  MUFU.EX2 R163, R163 ;  /* 0x000000a300a37308 */ /* 0x000f220000000800 */
[-C--:B------:R-:W-:Y:S01]  /*c010*/  FFMA.FTZ R157, R46, R24.reuse, -R21 ;  /* 0x000000182e9d7223 */ /* 0x080fe20000010815 */
[----:B------:R-:W-:-:S06]  /*c020*/  FFMA.FTZ R160, R57, R24, -R28 ;  /* 0x0000001839a07223 */ /* 0x000fcc000001081c */
[----:B------:R-:W4:Y:S01]  /*c030*/  MUFU.EX2 R162, R162 ;  /* 0x000000a200a27308 */ /* 0x000f220000000800 */
[----:B0-----:R-:W-:Y:S01]  /*c040*/  FADD.FTZ R7, R167, R12 ;  /* 0x0000000ca7077221 */ /* 0x001fe20000010000 */
[-CC-:B------:R-:W-:Y:S01]  /*c050*/  FFMA.FTZ R19, R60, R24.reuse, -R21.reuse ;  /* 0x000000183c137223 */ /* 0x180fe20000010815 */
[----:B------:R-:W-:-:S05]  /*c060*/  FFMA.FTZ R20, R50, R24, -R21 ;  /* 0x0000001832147223 */ /* 0x000fca0000010815 */
[----:B------:R-:W-:Y:S01]  /*c070*/  MUFU.EX2 R161, R161 ;  /* 0x000000a100a17308 */ /* 0x000fe20000000800 */
[-CC-:B------:R-:W-:Y:S01]  /*c080*/  FFMA.FTZ R13, R64, R24.reuse, -R21.reuse ;  /* 0x00000018400d7223 */ /* 0x180fe20000010815 */
[-CC-:B------:R-:W-:Y:S01]  /*c090*/  FFMA.FTZ R14, R54, R24.reuse, -R21.reuse ;  /* 0x00000018360e7223 */ /* 0x180fe20000010815 */
[----:B------:R-:W-:-:S05]  /*c0a0*/  FFMA.FTZ R68, R68, R24, -R21 ;  /* 0x0000001844447223 */ /* 0x000fca0000010815 */
[----:B------:R-:W0:Y:S01]  /*c0b0*/  MUFU.EX2 R164, R164 ;  /* 0x000000a400a47308 */ /* 0x000e220000000800 */
[-C--:B------:R-:W-:Y:S01]  /*c0c0*/  FFMA.FTZ R11, R58, R24.reuse, -R21 ;  /* 0x000000183a0b7223 */ /* 0x080fe20000010815 */
[----:B-1----:R-:W-:Y:S01]  /*c0d0*/  FADD.FTZ R5, R165, R6 ;  /* 0x00000006a5057221 */ /* 0x002fe20000010000 */
[----:B------:R-:W-:Y:S01]  /*c0e0*/  FFMA.FTZ R21, R59, R24, -R28 ;  /* 0x000000183b157223 */ /* 0x000fe2000001081c */
[----:B--2---:R-:W-:-:S04]  /*c0f0*/  FADD.FTZ R6, R168, R7 ;  /* 0x00000007a8067221 */ /* 0x004fc80000010000 */
[----:B------:R-:W-:Y:S01]  /*c100*/  MUFU.EX2 R158, R158 ;  /* 0x0000009e009e7308 */ /* 0x000fe20000000800 */
[----:B---3--:R-:W-:Y:S01]  /*c110*/  FADD.FTZ R5, R166, R5 ;  /* 0x00000005a6057221 */ /* 0x008fe20000010000 */
[----:B------:R-:W-:-:S06]  /*c120*/  FFMA.FTZ R156, R61, R24, -R28 ;  /* 0x000000183d9c7223 */ /* 0x000fcc000001081c */
[----:B------:R-:W1:Y:S01]  /*c130*/  MUFU.EX2 R159, R159 ;  /* 0x0000009f009f7308 */ /* 0x000e620000000800 */
[----:B----4-:R-:W-:Y:S01]  /*c140*/  FADD.FTZ R7, R163, R6 ;  /* 0x00000006a3077221 */ /* 0x010fe20000010000 */
[----:B------:R-:W-:-:S06]  /*c150*/  FADD.FTZ R6, R162, R5 ;  /* 0x00000005a2067221 */ /* 0x000fcc0000010000 */
[----:B------:R-:W-:Y:S01]  /*c160*/  MUFU.EX2 R157, R157 ;  /* 0x0000009d009d7308 */ /* 0x000fe20000000800 */
[----:B------:R-:W-:-:S07]  /*c170*/  FFMA.FTZ R15, R63, R24, -R28 ;  /* 0x000000183f0f7223 */ /* 0x000fce000001081c */
[----:B------:R-:W2:Y:S01]  /*c180*/  MUFU.EX2 R160, R160 ;  /* 0x000000a000a07308 */ /* 0x000ea20000000800 */
[----:B0-----:R-:W-:Y:S01]  /*c190*/  FADD.FTZ R12, R164, R7 ;  /* 0x00000007a40c7221 */ /* 0x001fe20000010000 */
[----:B------:R-:W-:-:S06]  /*c1a0*/  FADD.FTZ R5, R161, R6 ;  /* 0x00000006a1057221 */ /* 0x000fcc0000010000 */
[----:B------:R-:W-:Y:S01]  /*c1b0*/  MUFU.EX2 R19, R19 ;  /* 0x0000001300137308 */ /* 0x000fe20000000800 */
[----:B------:R-:W-:-:S07]  /*c1c0*/  FFMA.FTZ R18, R65, R24, -R28 ;  /* 0x0000001841127223 */ /* 0x000fce000001081c */
[----:B------:R-:W0:Y:S01]  /*c1d0*/  MUFU.EX2 R21, R21 ;  /* 0x0000001500157308 */ /* 0x000e220000000800 */
[----:B-1----:R-:W-:Y:S01]  /*c1e0*/  FADD.FTZ R7, R159, R12 ;  /* 0x0000000c9f077221 */ /* 0x002fe20000010000 */
[----:B------:R-:W-:-:S06]  /*c1f0*/  FADD.FTZ R6, R158, R5 ;  /* 0x000000059e067221 */ /* 0x000fcc0000010000 */
[----:B------:R-:W-:Y:S01]  /*c200*/  MUFU.EX2 R20, R20 ;  /* 0x0000001400147308 */ /* 0x000fe20000000800 */
[----:B------:R-:W-:-:S07]  /*c210*/  FFMA.FTZ R9, R67, R24, -R28 ;  /* 0x0000001843097223 */ /* 0x000fce000001081c */
[----:B------:R-:W1:Y:S01]  /*c220*/  MUFU.EX2 R156, R156 ;  /* 0x0000009c009c7308 */ /* 0x000e620000000800 */
[----:B--2---:R-:W-:Y:S01]  /*c230*/  FADD.FTZ R30, R160, R7 ;  /* 0x00000007a01e7221 */ /* 0x004fe20000010000 */
[----:B------:R-:W-:-:S06]  /*c240*/  FADD.FTZ R6, R157, R6 ;  /* 0x000000069d067221 */ /* 0x000fcc0000010000 */
[----:B------:R-:W-:Y:S01]  /*c250*/  MUFU.EX2 R13, R13 ;  /* 0x0000000d000d7308 */ /* 0x000fe20000000800 */
[----:B------:R-:W-:-:S07]  /*c260*/  FFMA.FTZ R12, R69, R24, -R28 ;  /* 0x00000018450c7223 */ /* 0x000fce000001081c */
[----:B------:R-:W2:Y:S01]  /*c270*/  MUFU.EX2 R15, R15 ;  /* 0x0000000f000f7308 */ /* 0x000ea20000000800 */
[----:B0-----:R-:W-:Y:S01]  /*c280*/  FADD.FTZ R7, R21, R30 ;  /* 0x0000001e15077221 */ /* 0x001fe20000010000 */
[----:B------:R-:W-:-:S06]  /*c290*/  FADD.FTZ R5, R19, R6 ;  /* 0x0000000613057221 */ /* 0x000fcc0000010000 */
[----:B------:R-:W-:Y:S08]  /*c2a0*/  MUFU.EX2 R14, R14 ;  /* 0x0000000e000e7308 */ /* 0x000ff00000000800 */
[----:B------:R-:W0:Y:S01]  /*c2b0*/  MUFU.EX2 R18, R18 ;  /* 0x0000001200127308 */ /* 0x000e220000000800 */
[----:B-1----:R-:W-:Y:S01]  /*c2c0*/  FADD.FTZ R24, R156, R7 ;  /* 0x000000079c187221 */ /* 0x002fe20000010000 */
[----:B------:R-:W-:-:S06]  /*c2d0*/  FADD.FTZ R6, R20, R5 ;  /* 0x0000000514067221 */ /* 0x000fcc0000010000 */
[----:B------:R-:W-:Y:S08]  /*c2e0*/  MUFU.EX2 R8, R68 ;  /* 0x0000004400087308 */ /* 0x000ff00000000800 */
[----:B------:R-:W1:Y:S01]  /*c2f0*/  MUFU.EX2 R9, R9 ;  /* 0x0000000900097308 */ /* 0x000e620000000800 */
[----:B--2---:R-:W-:Y:S01]  /*c300*/  FADD.FTZ R7, R15, R24 ;  /* 0x000000180f077221 */ /* 0x004fe20000010000 */
[----:B------:R-:W-:-:S06]  /*c310*/  FADD.FTZ R5, R13, R6 ;  /* 0x000000060d057221 */ /* 0x000fcc0000010000 */
[----:B------:R-:W2:Y:S08]  /*c320*/  MUFU.EX2 R11, R11 ;  /* 0x0000000b000b7308 */ /* 0x000eb00000000800 */
[----:B------:R-:W3:Y:S01]  /*c330*/  MUFU.EX2 R12, R12 ;  /* 0x0000000c000c7308 */ /* 0x000ee20000000800 */
[----:B0-----:R-:W-:Y:S01]  /*c340*/  FADD.FTZ R6, R18, R7 ;  /* 0x0000000712067221 */ /* 0x001fe20000010000 */
[----:B------:R-:W-:-:S03]  /*c350*/  FADD.FTZ R5, R14, R5 ;  /* 0x000000050e057221 */ /* 0x000fc60000010000 */
[----:B-1----:R-:W-:Y:S01]  /*c360*/  FADD.FTZ R29, R9, R6 ;  /* 0x00000006091d7221 */ /* 0x002fe20000010000 */
[----:B------:R-:W-:-:S04]  /*c370*/  FADD.FTZ R28, R8, R5 ;  /* 0x00000005081c7221 */ /* 0x000fc80000010000 */
[----:B--2---:R-:W-:Y:S01]  /*c380*/  FADD.FTZ R28, R11, R28 ;  /* 0x0000001c0b1c7221 */ /* 0x004fe20000010000 */
[----:B------:R-:W-:Y:S01]  /*c390*/  STL [R1+0x424], R26 ;  /* 0x0004241a01007387 */ /* 0x000fe20000100800 */
[----:B---3--:R-:W-:-:S05]  /*c3a0*/  FADD.FTZ R29, R12, R29 ;  /* 0x0000001d0c1d7221 */ /* 0x008fca0000010000 */
[----:B------:R0:W-:Y:S04]  /*c3b0*/  STL.64 [R1+0x430], R28 ;  /* 0x0004301c01007387 */ /* 0x0001e80000100a00 */
[----:B------:R-:W2:Y:S04]  /*c3c0*/  LD.E R25, desc[UR36][R16.64+0x234] ;  /* 0x0002342410197980 */ /* 0x000ea8000c101900 */
[----:B------:R-:W3:Y:S04]  /*c3d0*/  LD.E R7, desc[UR36][R16.64+0x240] ;  /* 0x0002402410077980 */ /* 0x000ee8000c101900 */
[----:B------:R-:W4:Y:S04]  /*c3e0*/  LD.E R5, desc[UR36][R16.64+0x244] ;  /* 0x0002442410057980 */ /* 0x000f28000c101900 */
[----:B------:R-:W4:Y:S04]  /*c3f0*/  LD.E R31, desc[UR36][R16.64+0x210] ;  /* 0x00021024101f7980 */ /* 0x000f28000c101900 */
[----:B------:R-:W4:Y:S04]  /*c400*/  LD.E R33, desc[UR36][R16.64+0x214] ;  /* 0x0002142410217980 */ /* 0x000f28000c101900 */
[----:B------:R-:W4:Y:S04]  /*c410*/  LD.E R35, desc[UR36][R16.64+0x220] ;  /* 0x0002202410237980 */ /* 0x000f28000c101900 */
[----:B------:R-:W4:Y:S04]  /*c420*/  LD.E R37, desc[UR36][R16.64+0x224] ;  /* 0x0002242410257980 */ /* 0x000f28000c101900 */
[----:B------:R-:W4:Y:S04]  /*c430*/  LD.E R27, desc[UR36][R16.64+0x230] ;  /* 0x00023024101b7980 */ /* 0x000f28000c101900 */
[----:B0-----:R-:W4:Y:S04]  /*c440*/  LD.E R29, desc[UR36][R16.64+0x400] ;  /* 0x00040024101d7980 */ /* 0x001f28000c101900 */
[----:B------:R-:W4:Y:S04]  /*c450*/  LD.E R148, desc[UR36][R16.64+0x218] ;  /* 0x0002182410947980 */ /* 0x000f28000c101900 */
        /* <DEDUP_REMOVED lines=117> */
[----:B------:R-:W4:Y:S01]  /*cbb0*/  LD.E R26, desc[UR36][R16.64+0x408] ;  /* 0x00040824101a7980 */ /* 0x000f22000c101900 */
[C---:B--2---:R-:W-:Y:S01]  /*cbc0*/  FMUL.FTZ R25, R4.reuse, R25 ;  /* 0x0000001904197220 */ /* 0x044fe20000410000 */
[C---:B---3--:R-:W-:Y:S01]  /*cbd0*/  FMUL.FTZ R7, R4.reuse, R7 ;  /* 0x0000000704077220 */ /* 0x048fe20000410000 */
[C---:B----4-:R-:W-:Y:S01]  /*cbe0*/  FMUL.FTZ R5, R4.reuse, R5 ;  /* 0x0000000504057220 */ /* 0x050fe20000410000 */
[C---:B------:R-:W-:Y:S01]  /*cbf0*/  FMUL.FTZ R31, R4.reuse, R31 ;  /* 0x0000001f041f7220 */ /* 0x040fe20000410000 */
[C---:B------:R-:W-:Y:S01]  /*cc00*/  FMUL.FTZ R33, R4.reuse, R33 ;  /* 0x0000002104217220 */ /* 0x040fe20000410000 */
[----:B------:R0:W-:Y:S01]  /*cc10*/  ST.E desc[UR36][R16.64+0x234], R25 ;  /* 0x0002341910007985 */ /* 0x0001e2000c101924 */
[C---:B------:R-:W-:Y:S01]  /*cc20*/  FMUL.FTZ R35, R4.reuse, R35 ;  /* 0x0000002304237220 */ /* 0x040fe20000410000 */
[C---:B------:R-:W-:Y:S01]  /*cc30*/  FMUL.FTZ R37, R4.reuse, R37 ;  /* 0x0000002504257220 */ /* 0x040fe20000410000 */
[C---:B------:R-:W-:Y:S01]  /*cc40*/  FMUL.FTZ R27, R4.reuse, R27 ;  /* 0x0000001b041b7220 */ /* 0x040fe20000410000 */
[----:B------:R1:W-:Y:S01]  /*cc50*/  ST.E desc[UR36][R16.64+0x240], R7 ;  /* 0x0002400710007985 */ /* 0x0003e2000c101924 */
[----:B------:R-:W-:-:S03]  /*cc60*/  FMUL.FTZ R29, R4, R29 ;  /* 0x0000001d041d7220 */ /* 0x000fc60000410000 */
[----:B------:R2:W-:Y:S01]  /*cc70*/  ST.E desc[UR36][R16.64+0x244], R5 ;  /* 0x0002440510007985 */ /* 0x0005e2000c101924 */
[C---:B0-----:R-:W-:Y:S01]  /*cc80*/  FMUL.FTZ R25, R41.reuse, R144 ;  /* 0x0000009029197220 */ /* 0x041fe20000410000 */
[C---:B-1----:R-:W-:Y:S01]  /*cc90*/  FMUL.FTZ R7, R41.reuse, R146 ;  /* 0x0000009229077220 */ /* 0x042fe20000410000 */
[----:B--2---:R-:W-:Y:S01]  /*cca0*/  FMUL.FTZ R5, R41, R148 ;  /* 0x0000009429057220 */ /* 0x004fe20000410000 */
[----:B------:R0:W-:Y:S01]  /*ccb0*/  ST.E desc[UR36][R16.64+0x210], R31 ;  /* 0x0002101f10007985 */ /* 0x0001e2000c101924 */
[----:B------:R-:W-:-:S03]  /*ccc0*/  FMUL.FTZ R39, R4, R39 ;  /* 0x0000002704277220 */ /* 0x000fc60000410000 */
[----:B------:R1:W-:Y:S04]  /*ccd0*/  ST.E desc[UR36][R16.64+0x214], R33 ;  /* 0x0002142110007985 */ /* 0x0003e8000c101924 */
[----:B------:R2:W-:Y:S04]  /*cce0*/  ST.E desc[UR36][R16.64+0x220], R35 ;  /* 0x0002202310007985 */ /* 0x0005e8000c101924 */
[----:B------:R3:W-:Y:S01]  /*ccf0*/  ST.E desc[UR36][R16.64+0x224], R37 ;  /* 0x0002242510007985 */ /* 0x0007e2000c101924 */
[----:B0-----:R-:W-:-:S03]  /*cd00*/  FMUL.FTZ R31, R41, R134 ;  /* 0x00000086291f7220 */ /* 0x001fc60000410000 */
[----:B------:R0:W-:Y:S01]  /*cd10*/  ST.E desc[UR36][R16.64+0x230], R27 ;  /* 0x0002301b10007985 */ /* 0x0001e2000c101924 */
[----:B-1----:R-:W-:-:S03]  /*cd20*/  FMUL.FTZ R33, R41, R140 ;  /* 0x0000008c29217220 */ /* 0x002fc60000410000 */
[----:B------:R1:W-:Y:S01]  /*cd30*/  ST.E desc[UR36][R16.64+0x400], R29 ;  /* 0x0004001d10007985 */ /* 0x0003e2000c101924 */
[----:B--2---:R-:W-:-:S03]  /*cd40*/  FMUL.FTZ R35, R41, R138 ;  /* 0x0000008a29237220 */ /* 0x004fc60000410000 */
[----:B------:R2:W-:Y:S01]  /*cd50*/  ST.E desc[UR36][R16.64+0x218], R5 ;  /* 0x0002180510007985 */ /* 0x0005e2000c101924 */
[----:B---3--:R-:W-:-:S03]  /*cd60*/  FMUL.FTZ R37, R41, R136 ;  /* 0x0000008829257220 */ /* 0x008fc60000410000 */
[----:B------:R3:W-:Y:S01]  /*cd70*/  ST.E desc[UR36][R16.64+0x21c], R7 ;  /* 0x00021c0710007985 */ /* 0x0007e2000c101924 */
[----:B0-----:R-:W-:-:S03]  /*cd80*/  FMUL.FTZ R27, R41, R142 ;  /* 0x0000008e291b7220 */ /* 0x001fc60000410000 */
[----:B------:R0:W-:Y:S01]  /*cd90*/  ST.E desc[UR36][R16.64+0x228], R25 ;  /* 0x0002281910007985 */ /* 0x0001e2000c101924 */
[C---:B-1----:R-:W-:Y:S01]  /*cda0*/  FMUL.FTZ R29, R41.reuse, R128 ;  /* 0x00000080291d7220 */ /* 0x042fe20000410000 */
[C---:B--2---:R-:W-:Y:S01]  /*cdb0*/  FMUL.FTZ R5, R41.reuse, R132 ;  /* 0x0000008429057220 */ /* 0x044fe20000410000 */
[C---:B---3--:R-:W-:Y:S01]  /*cdc0*/  FMUL.FTZ R7, R41.reuse, R124 ;  /* 0x0000007c29077220 */ /* 0x048fe20000410000 */
[C---:B0-----:R-:W-:Y:S01]  /*cdd0*/  FMUL.FTZ R25, R41.reuse, R130 ;  /* 0x0000008229197220 */ /* 0x041fe20000410000 */
[----:B------:R0:W-:Y:S04]  /*cde0*/  ST.E desc[UR36][R16.64+0x404], R39 ;  /* 0x0004042710007985 */ /* 0x0001e8000c101924 */
        /* <DEDUP_REMOVED lines=13> */
[----:B-1----:R-:W-:-:S03]  /*cec0*/  FMUL.FTZ R37, R41, R116 ;  /* 0x0000007429257220 */ /* 0x002fc60000410000 */
[----:B------:R1:W-:Y:S01]  /*ced0*/  ST.E desc[UR36][R16.64+0x26c], R29 ;  /* 0x00026c1d10007985 */ /* 0x0003e2000c101924 */
[C---:B--2---:R-:W-:Y:S01]  /*cee0*/  FMUL.FTZ R5, R41.reuse, R112 ;  /* 0x0000007029057220 */ /* 0x044fe20000410000 */
[C---:B---3--:R-:W-:Y:S01]  /*cef0*/  FMUL.FTZ R7, R41.reuse, R104 ;  /* 0x0000006829077220 */ /* 0x048fe20000410000 */
[C---:B0-----:R-:W-:Y:S01]  /*cf00*/  FMUL.FTZ R25, R41.reuse, R110 ;  /* 0x0000006e29197220 */ /* 0x041fe20000410000 */
[C---:B-1----:R-:W-:Y:S01]  /*cf10*/  FMUL.FTZ R29, R41.reuse, R108 ;  /* 0x0000006c291d7220 */ /* 0x042fe20000410000 */
        /* <DEDUP_REMOVED lines=60> */
[----:B------:R0:W-:Y:S01]  /*d2e0*/  ST.E desc[UR36][R16.64+0x368], R39 ;  /* 0x0003682710007985 */ /* 0x0001e2000c101924 */
[----:B------:R-:W-:Y:S01]  /*d2f0*/  FMUL.FTZ R151, R41, R6 ;  /* 0x0000000629977220 */ /* 0x000fe20000410000 */
[C---:B------:R-:W-:Y:S02]  /*d300*/  FMUL.FTZ R149, R4.reuse, R149 ;  /* 0x0000009504957220 */ /* 0x040fe40000410000 */
[----:B------:R1:W-:Y:S01]  /*d310*/  ST.E desc[UR36][R16.64+0x36c], R27 ;  /* 0x00036c1b10007985 */ /* 0x0003e2000c101924 */
[C---:B------:R-:W-:Y:S01]  /*d320*/  FMUL.FTZ R145, R4.reuse, R145 ;  /* 0x0000009104917220 */ /* 0x040fe20000410000 */
[----:B------:R-:W-:-:S02]  /*d330*/  FMUL.FTZ R147, R4, R147 ;  /* 0x0000009304937220 */ /* 0x000fc40000410000 */
[----:B------:R2:W-:Y:S01]  /*d340*/  ST.E desc[UR36][R16.64+0x378], R31 ;  /* 0x0003781f10007985 */ /* 0x0005e2000c101924 */
[C---:B------:R-:W-:Y:S01]  /*d350*/  FMUL.FTZ R143, R4.reuse, R143 ;  /* 0x0000008f048f7220 */ /* 0x040fe20000410000 */
[C---:B------:R-:W-:Y:S02]  /*d360*/  FMUL.FTZ R135, R4.reuse, R135 ;  /* 0x0000008704877220 */ /* 0x040fe40000410000 */
[----:B------:R3:W-:Y:S01]  /*d370*/  ST.E desc[UR36][R16.64+0x37c], R33 ;  /* 0x00037c2110007985 */ /* 0x0007e2000c101924 */
[C---:B0-----:R-:W-:Y:S01]  /*d380*/  FMUL.FTZ R39, R41.reuse, R46 ;  /* 0x0000002e29277220 */ /* 0x041fe20000410000 */
[C---:B------:R-:W-:Y:S02]  /*d390*/  FMUL.FTZ R141, R4.reuse, R141 ;  /* 0x0000008d048d7220 */ /* 0x040fe40000410000 */
[----:B------:R0:W-:Y:S01]  /*d3a0*/  ST.E desc[UR36][R16.64+0x388], R35 ;  /* 0x0003882310007985 */ /* 0x0001e2000c101924 */
[----:B-1----:R-:W-:Y:S01]  /*d3b0*/  FMUL.FTZ R27, R41, R42 ;  /* 0x0000002a291b7220 */ /* 0x002fe20000410000 */
[----:B------:R-:W-:-:S02]  /*d3c0*/  FMUL.FTZ R139, R4, R139 ;  /* 0x0000008b048b7220 */ /* 0x000fc40000410000 */
[----:B------:R1:W-:Y:S01]  /*d3d0*/  ST.E desc[UR36][R16.64+0x38c], R37 ;  /* 0x00038c2510007985 */ /* 0x0003e2000c101924 */
[C---:B--2---:R-:W-:Y:S01]  /*d3e0*/  FMUL.FTZ R31, R41.reuse, R34 ;  /* 0x00000022291f7220 */ /* 0x044fe20000410000 */
[C---:B------:R-:W-:Y:S02]  /*d3f0*/  FMUL.FTZ R137, R4.reuse, R137 ;  /* 0x0000008904897220 */ /* 0x040fe40000410000 */
[----:B------:R2:W-:Y:S01]  /*d400*/  ST.E desc[UR36][R16.64+0x398], R5 ;  /* 0x0003980510007985 */ /* 0x0005e2000c101924 */
[C---:B---3--:R-:W-:Y:S01]  /*d410*/  FMUL.FTZ R33, R41.reuse, R40 ;  /* 0x0000002829217220 */ /* 0x048fe20000410000 */
[C---:B------:R-:W-:Y:S02]  /*d420*/  FMUL.FTZ R133, R4.reuse, R133 ;  /* 0x0000008504857220 */ /* 0x040fe40000410000 */
[----:B------:R3:W-:Y:S01]  /*d430*/  ST.E desc[UR36][R16.64+0x39c], R7 ;  /* 0x00039c0710007985 */ /* 0x0007e2000c101924 */
[----:B0-----:R-:W-:Y:S01]  /*d440*/  FMUL.FTZ R35, R41, R38 ;  /* 0x0000002629237220 */ /* 0x001fe20000410000 */
[----:B------:R-:W-:-:S02]  /*d450*/  FMUL.FTZ R125, R4, R125 ;  /* 0x0000007d047d7220 */ /* 0x000fc40000410000 */
[----:B------:R0:W-:Y:S01]  /*d460*/  ST.E desc[UR36][R16.64+0x3a8], R25 ;  /* 0x0003a81910007985 */ /* 0x0001e2000c101924 */
[C---:B-1----:R-:W-:Y:S01]  /*d470*/  FMUL.FTZ R37, R41.reuse, R36 ;  /* 0x0000002429257220 */ /* 0x042fe20000410000 */
[C---:B------:R-:W-:Y:S02]  /*d480*/  FMUL.FTZ R131, R4.reuse, R131 ;  /* 0x0000008304837220 */ /* 0x040fe40000410000 */
[----:B------:R1:W-:Y:S01]  /*d490*/  ST.E desc[UR36][R16.64+0x3ac], R29 ;  /* 0x0003ac1d10007985 */ /* 0x0003e2000c101924 */
[C---:B--2---:R-:W-:Y:S01]  /*d4a0*/  FMUL.FTZ R5, R41.reuse, R32 ;  /* 0x0000002029057220 */ /* 0x044fe20000410000 */
[C---:B------:R-:W-:Y:S01]  /*d4b0*/  FMUL.FTZ R129, R4.reuse, R129 ;  /* 0x0000008104817220 */ /* 0x040fe20000410000 */
[C---:B------:R-:W-:Y:S01]  /*d4c0*/  FMUL.FTZ R127, R4.reuse, R127 ;  /* 0x0000007f047f7220 */ /* 0x040fe20000410000 */
[C---:B---3--:R-:W-:Y:S01]  /*d4d0*/  FMUL.FTZ R7, R41.reuse, R24 ;  /* 0x0000001829077220 */ /* 0x048fe20000410000 */
[C---:B------:R-:W-:Y:S01]  /*d4e0*/  FMUL.FTZ R123, R4.reuse, R123 ;  /* 0x0000007b047b7220 */ /* 0x040fe20000410000 */
[C---:B------:R-:W-:Y:S01]  /*d4f0*/  FMUL.FTZ R115, R4.reuse, R115 ;  /* 0x0000007304737220 */ /* 0x040fe20000410000 */
[C---:B------:R-:W-:Y:S01]  /*d500*/  FMUL.FTZ R121, R4.reuse, R121 ;  /* 0x0000007904797220 */ /* 0x040fe20000410000 */
[C---:B0-----:R-:W-:Y:S01]  /*d510*/  FMUL.FTZ R25, R41.reuse, R30 ;  /* 0x0000001e29197220 */ /* 0x041fe20000410000 */
[C---:B------:R-:W-:Y:S01]  /*d520*/  FMUL.FTZ R119, R4.reuse, R119 ;  /* 0x0000007704777220 */ /* 0x040fe20000410000 */
[C---:B------:R-:W-:Y:S01]  /*d530*/  FMUL.FTZ R117, R4.reuse, R117 ;  /* 0x0000007504757220 */ /* 0x040fe20000410000 */
[C---:B------:R-:W-:Y:S01]  /*d540*/  FMUL.FTZ R113, R4.reuse, R113 ;  /* 0x0000007104717220 */ /* 0x040fe20000410000 */
[C---:B-1----:R-:W-:Y:S01]  /*d550*/  FMUL.FTZ R29, R41.reuse, R28 ;  /* 0x0000001c291d7220 */ /* 0x042fe20000410000 */
[C---:B------:R-:W-:Y:S01]  /*d560*/  FMUL.FTZ R105, R4.reuse, R105 ;  /* 0x0000006904697220 */ /* 0x040fe20000410000 */
        /* <DEDUP_REMOVED lines=33> */
[----:B------:R-:W-:Y:S01]  /*d780*/  FMUL.FTZ R43, R4, R43 ;  /* 0x0000002b042b7220 */ /* 0x000fe20000410000 */
[----:B------:R-:W-:Y:S01]  /*d790*/  FMUL.FTZ R41, R41, R26 ;  /* 0x0000001a29297220 */ /* 0x000fe20000410000 */
[----:B------:R-:W-:Y:S04]  /*d7a0*/  ST.E desc[UR36][R16.64+0x40c], R151 ;  /* 0x00040c9710007985 */ /* 0x000fe8000c101924 */
        /* <DEDUP_REMOVED lines=61> */
[----:B------:R0:W-:Y:S04]  /*db80*/  ST.E desc[UR36][R16.64+0x3ec], R7 ;  /* 0x0003ec0710007985 */ /* 0x0001e8000c101924 */
[----:B------:R1:W-:Y:S04]  /*db90*/  ST.E desc[UR36][R16.64+0x3f8], R25 ;  /* 0x0003f81910007985 */ /* 0x0003e8000c101924 */
[----:B------:R2:W-:Y:S04]  /*dba0*/  ST.E desc[UR36][R16.64+0x3fc], R29 ;  /* 0x0003fc1d10007985 */ /* 0x0005e8000c101924 */
[----:B------:R3:W-:Y:S01]  /*dbb0*/  ST.E desc[UR36][R16.64+0x408], R41 ;  /* 0x0004082910007985 */ /* 0x0007e2000c101924 */
[----:B------:R4:W-:Y:S06]  /*dbc0*/  BAR.SYNC.DEFER_BLOCKING R206, 0x100 ;  /* 0x000400ce0000751d */ /* 0x0009ec0000010000 */
[----:B0-----:R-:W4:Y:S04]  /*dbd0*/  LDL R7, [R1+0x1f8] ;  /* 0x0001f80001077983 */ /* 0x001f280000100800 */
[----:B------:R-:W4:Y:S04]  /*dbe0*/  LD.E R27, desc[UR36][R16.64+0x210] ;  /* 0x00021024101b7980 */ /* 0x000f28000c101900 */
[----:B------:R-:W4:Y:S04]  /*dbf0*/  LD.E R31, desc[UR36][R16.64+0x214] ;  /* 0x00021424101f7980 */ /* 0x000f28000c101900 */
[----:B------:R-:W4:Y:S04]  /*dc00*/  LD.E R33, desc[UR36][R16.64+0x218] ;  /* 0x0002182410217980 */ /* 0x000f28000c101900 */
[----:B------:R-:W4:Y:S04]  /*dc10*/  LD.E R35, desc[UR36][R16.64+0x21c] ;  /* 0x00021c2410237980 */ /* 0x000f28000c101900 */
[----:B------:R-:W4:Y:S04]  /*dc20*/  LD.E R37, desc[UR36][R16.64+0x220] ;  /* 0x0002202410257980 */ /* 0x000f28000c101900 */
[----:B------:R-:W4:Y:S04]  /*dc30*/  LD.E R5, desc[UR36][R16.64+0x224] ;  /* 0x0002242410057980 */ /* 0x000f28000c101900 */
[----:B------:R-:W4:Y:S04]  /*dc40*/  LD.E R39, desc[UR36][R16.64+0x228] ;  /* 0x0002282410277980 */ /* 0x000f28000c101900 */
[----:B-1----:R-:W4:Y:S04]  /*dc50*/  LD.E R25, desc[UR36][R16.64+0x22c] ;  /* 0x00022c2410197980 */ /* 0x002f28000c101900 */
[----:B--2---:R-:W2:Y:S04]  /*dc60*/  LD.E R29, desc[UR36][R16.64+0x230] ;  /* 0x00023024101d7980 */ /* 0x004ea8000c101900 */
[----:B---3--:R-:W3:Y:S04]  /*dc70*/  LD.E R41, desc[UR36][R16.64+0x234] ;  /* 0x0002342410297980 */ /* 0x008ee8000c101900 */
[----:B------:R-:W3:Y:S04]  /*dc80*/  LD.E R43, desc[UR36][R16.64+0x238] ;  /* 0x00023824102b7980 */ /* 0x000ee8000c101900 */
        /* <DEDUP_REMOVED lines=117> */
[----:B----4-:R-:W-:Y:S04]  /*e3e0*/  ST.E desc[UR36][R16.64+0x210], R27 ;  /* 0x0002101b10007985 */ /* 0x010fe8000c101924 */
[----:B------:R-:W-:Y:S04]  /*e3f0*/  ST.E desc[UR36][R16.64+0x214], R31 ;  /* 0x0002141f10007985 */ /* 0x000fe8000c101924 */
[----:B------:R-:W-:Y:S04]  /*e400*/  ST.E desc[UR36][R16.64+0x218], R33 ;  /* 0x0002182110007985 */ /* 0x000fe8000c101924 */
[----:B------:R-:W-:Y:S04]  /*e410*/  ST.E desc[UR36][R16.64+0x21c], R35 ;  /* 0x00021c2310007985 */ /* 0x000fe8000c101924 */
[----:B------:R-:W-:Y:S04]  /*e420*/  ST.E desc[UR36][R16.64+0x220], R37 ;  /* 0x0002202510007985 */ /* 0x000fe8000c101924 */
[----:B------:R-:W-:Y:S04]  /*e430*/  ST.E desc[UR36][R16.64+0x224], R5 ;  /* 0x0002240510007985 */ /* 0x000fe8000c101924 */
[----:B------:R-:W-:Y:S04]  /*e440*/  ST.E desc[UR36][R16.64+0x228], R39 ;  /* 0x0002282710007985 */ /* 0x000fe8000c101924 */
[----:B------:R-:W-:Y:S04]  /*e450*/  ST.E desc[UR36][R16.64+0x22c], R25 ;  /* 0x00022c1910007985 */ /* 0x000fe8000c101924 */
[----:B--2---:R-:W-:Y:S04]  /*e460*/  ST.E desc[UR36][R16.64+0x230], R29 ;  /* 0x0002301d10007985 */ /* 0x004fe8000c101924 */
[----:B---3--:R-:W-:Y:S04]  /*e470*/  ST.E desc[UR36][R16.64+0x234], R41 ;  /* 0x0002342910007985 */ /* 0x008fe8000c101924 */
        /* <DEDUP_REMOVED lines=118> */
[----:B0-----:R-:W4:Y:S04]  /*ebe0*/  LD.E.64 R4, desc[UR36][R16.64+0x88] ;  /* 0x0000882410047980 */ /* 0x001f28000c101b00 */
[----:B-1----:R-:W4:Y:S04]  /*ebf0*/  LDL R6, [R1+0x68] ;  /* 0x0000680001067983 */ /* 0x002f280000100800 */
[----:B--2---:R-:W2:Y:S04]  /*ec00*/  LD.E R24, desc[UR36][R16.64+0x210] ;  /* 0x0002102410187980 */ /* 0x004ea8000c101900 */
[----:B------:R-:W2:Y:S04]  /*ec10*/  LD.E R25, desc[UR36][R16.64+0x214] ;  /* 0x0002142410197980 */ /* 0x000ea8000c101900 */
[----:B---3--:R-:W2:Y:S04]  /*ec20*/  LD.E R26, desc[UR36][R16.64+0x218] ;  /* 0x00021824101a7980 */ /* 0x008ea8000c101900 */
[----:B------:R-:W2:Y:S04]  /*ec30*/  LD.E R27, desc[UR36][R16.64+0x21c] ;  /* 0x00021c24101b7980 */ /* 0x000ea8000c101900 */
[----:B----4-:R-:W2:Y:S04]  /*ec40*/  LD.E R28, desc[UR36][R16.64+0x220] ;  /* 0x00022024101c7980 */ /* 0x010ea8000c101900 */
[----:B------:R-:W2:Y:S04]  /*ec50*/  LD.E R29, desc[UR36][R16.64+0x224] ;  /* 0x00022424101d7980 */ /* 0x000ea8000c101900 */
        /* <DEDUP_REMOVED lines=121> */
[----:B------:R-:W2:Y:S01]  /*f3f0*/  LD.E R151, desc[UR36][R16.64+0x40c] ;  /* 0x00040c2410977980 */ /* 0x000ea2000c101900 */
[----:B------:R-:W-:Y:S01]  /*f400*/  IMAD R4, R7, 0xc00, R4 ;  /* 0x00000c0007047824 */ /* 0x000fe200078e0204 */
[----:B------:R-:W-:-:S02]  /*f410*/  ISETP.NE.U32.AND P0, PT, R6, RZ, PT ;  /* 0x000000ff0600720c */ /* 0x000fc40003f05070 */
[----:B------:R-:W-:Y:S02]  /*f420*/  R2UR UR7, R5 ;  /* 0x00000000050772ca */ /* 0x000fe400000e0000 */
[----:B------:R-:W-:Y:S02]  /*f430*/  R2UR UR6, R4 ;  /* 0x00000000040672ca */ /* 0x000fe400000e0000 */
[----:B------:R-:W-:Y:S02]  /*f440*/  F2FP.BF16.F32.PACK_AB R154, R155, R154 ;  /* 0x0000009a9b9a723e */ /* 0x000fe400000010ff */
[----:B------:R-:W-:Y:S02]  /*f450*/  F2FP.BF16.F32.PACK_AB R152, R152, R3 ;  /* 0x000000039898723e */ /* 0x000fe400000010ff */
[----:B------:R-:W-:Y:S02]  /*f460*/  F2FP.BF16.F32.PACK_AB R153, R153, R212 ;  /* 0x000000d49999723e */ /* 0x000fe400000010ff */
[----:B------:R-:W-:Y:S01]  /*f470*/  F2FP.BF16.F32.PACK_AB R155, R188, R187 ;  /* 0x000000bbbc9b723e */ /* 0x000fe200000010ff */
[----:B------:R-:W-:Y:S01]  /*f480*/  VOTEU.ANY UP0, P0 ;  /* 0x00000000003f7886 */ /* 0x000fe20000000100 */
[----:B------:R-:W-:-:S02]  /*f490*/  VIADD R6, R4, 0x80 ;  /* 0x0000008004067836 */ /* 0x000fc40000000000 */
[----:B------:R-:W-:Y:S01]  /*f4a0*/  IMAD.MOV.U32 R7, RZ, RZ, R5 ;  /* 0x000000ffff077224 */ /* 0x000fe200078e0005 */
[----:B--2---:R-:W-:-:S06]  /*f4b0*/  WARPGROUP.ARRIVE ;  /* 0x00000000000079c5 */ /* 0x004fcc0000000000 */
[----:B------:R-:W-:Y:S01]  /*f4c0*/  HGMMA.64x256x16.F32.BF16 R24, R152, gdesc[UR4].tnspB, R24, UP0, gsb0 ;  /* 0x43e0000498187df0 */ /* 0x000fe2000b801818 */
[----:B------:R-:W-:Y:S02]  /*f4d0*/  R2UR UR6, R6 ;  /* 0x00000000060672ca */ /* 0x000fe400000e0000 */
[----:B------:R-:W-:Y:S01]  /*f4e0*/  R2UR UR7, R7 ;  /* 0x00000000070772ca */ /* 0x000fe200000e0000 */
[----:B------:R-:W-:Y:S02]  /*f4f0*/  VIADD R6, R4, 0x100 ;  /* 0x0000010004067836 */ /* 0x000fe40000000000 */
[----:B------:R-:W-:Y:S01]  /*f500*/  IMAD.MOV.U32 R7, RZ, RZ, R5 ;  /* 0x000000ffff077224 */ /* 0x000fe200078e0005 */
[----:B------:R-:W-:Y:S02]  /*f510*/  WARPGROUP.DEPBAR.LE gsb0, 0x0 ;  /* 0x00008000000079c5 */ /* 0x000fe40000010000 */
[----:B------:R-:W-:Y:S02]  /*f520*/  F2FP.BF16.F32.PACK_AB R152, R184, R183 ;  /* 0x000000b7b898723e */ /* 0x000fe400000010ff */
[----:B------:R-:W-:-:S02]  /*f530*/  F2FP.BF16.F32.PACK_AB R153, R186, R185 ;  /* 0x000000b9ba99723e */ /* 0x000fc400000010ff */
[----:B------:R-:W-:Y:S02]  /*f540*/  F2FP.BF16.F32.PACK_AB R154, R177, R180 ;  /* 0x000000b4b19a723e */ /* 0x000fe400000010ff */
[----:B------:R-:W-:Y:S01]  /*f550*/  F2FP.BF16.F32.PACK_AB R155, R182, R181 ;  /* 0x000000b5b69b723e */ /* 0x000fe200000010ff */
        /* <DEDUP_REMOVED lines=127> */
[----:B------:R0:W-:Y:S02]  /*fd50*/  ST.E desc[UR36][R16.64+0x40c], R151 ;  /* 0x00040c9710007985 */ /* 0x0001e4000c101924 */
[----:B0-----:R-:W-:-:S06]  /*fd60*/  WARPGROUP.ARRIVE ;  /* 0x00000000000079c5 */ /* 0x001fcc0000000000 */
[----:B------:R-:W-:Y:S01]  /*fd70*/  HGMMA.64x256x16.F32.BF16 R24, R152, gdesc[UR4].tnspB, R24, gsb0 ;  /* 0x43e0000498187df0 */ /* 0x000fe20008001818 */
[----:B------:R-:W-:Y:S02]  /*fd80*/  R2UR UR6, R6 ;  /* 0x00000000060672ca */ /* 0x000fe400000e0000 */
[----:B------:R-:W-:Y:S01]  /*fd90*/  R2UR UR7, R7 ;  /* 0x00000000070772ca */ /* 0x000fe200000e0000 */
[----:B------:R-:W-:Y:S01]  /*fda0*/  STL [R1+0x68], R0 ;  /* 0x0000680001007387 */ /* 0x000fe20000100800 */
[----:B------:R-:W-:Y:S02]  /*fdb0*/  VIADD R6, R4, 0x180 ;  /* 0x0000018004067836 */ /* 0x000fe40000000000 */
[----:B------:R-:W-:Y:S01]  /*fdc0*/  IMAD.MOV.U32 R7, RZ, RZ, R5 ;  /* 0x000000ffff077224 */ /* 0x000fe200078e0005 */
[----:B------:R-:W-:Y:S02]  /*fdd0*/  WARPGROUP.DEPBAR.LE gsb0, 0x0 ;  /* 0x00008000000079c5 */ /* 0x000fe40000010000 */
[----:B------:R-:W-:-:S02]  /*fde0*/  F2FP.BF16.F32.PACK_AB R152, R173, R174 ;  /* 0x000000aead98723e */ /* 0x000fc400000010ff */
[----:B------:R-:W-:Y:S02]  /*fdf0*/  F2FP.BF16.F32.PACK_AB R153, R176, R175 ;  /* 0x000000afb099723e */ /* 0x000fe400000010ff */
        /* <DEDUP_REMOVED lines=275> */
[----:B------:R-:W-:Y:S01]  /*10f30*/  VIADD R4, R4, 0x280 ;  /* 0x0000028004047836 */ /* 0x000fe20000000000 */
        /* <DEDUP_REMOVED lines=138> */
[----:B------:R-:W-:Y:S02]  /*117e0*/  WARPGROUP.DEPBAR.LE gsb0, 0x0 ;  /* 0x00008000000079c5 */ /* 0x000fe40000010000 */
[----:B------:R-:W-:Y:S02]  /*117f0*/  F2FP.BF16.F32.PACK_AB R152, R14, R13 ;  /* 0x0000000d0e98723e */ /* 0x000fe400000010ff */
[----:B------:R-:W-:Y:S02]  /*11800*/  F2FP.BF16.F32.PACK_AB R153, R18, R15 ;  /* 0x0000000f1299723e */ /* 0x000fe400000010ff */
[----:B------:R-:W-:-:S02]  /*11810*/  F2FP.BF16.F32.PACK_AB R154, R11, R8 ;  /* 0x000000080b9a723e */ /* 0x000fc400000010ff */
        /* <DEDUP_REMOVED lines=131> */
[----:B------:R-:W-:Y:S02]  /*12050*/  STL [R1+0x68], R0 ;  /* 0x0000680001007387 */ /* 0x000fe40000100800 */
[----:B------:R-:W-:Y:S02]  /*12060*/  WARPGROUP.DEPBAR.LE gsb0, 0x0 ;  /* 0x00008000000079c5 */ /* 0x000fe40000010000 */
        /* <DEDUP_REMOVED lines=128> */
[----:B------:R0:W-:Y:S04]  /*12870*/  STL [R1+0x68], R0 ;  /* 0x0000680001007387 */ /* 0x0001e80000100800 */
[----:B------:R-:W2:Y:S04]  /*12880*/  LD.E R3, desc[UR36][R16.64+0x210] ;  /* 0x0002102410037980 */ /* 0x000ea8000c101900 */
[----:B------:R-:W3:Y:S04]  /*12890*/  LD.E R5, desc[UR36][R16.64+0x214] ;  /* 0x0002142410057980 */ /* 0x000ee8000c101900 */
[----:B0-----:R-:W4:Y:S04]  /*128a0*/  LD.E R0, desc[UR36][R16.64+0x390] ;  /* 0x0003902410007980 */ /* 0x001f28000c101900 */
        /* <DEDUP_REMOVED lines=125> */
[----:B----4-:R0:W-:Y:S04]  /*13080*/  ST.E desc[UR36][R16.64+0x390], R0 ;  /* 0x0003900010007985 */ /* 0x0101e8000c101924 */
[----:B0-----:R-:W4:Y:S04]  /*13090*/  LD.E R0, desc[UR36][R16.64+0x28] ;  /* 0x0000282410007980 */ /* 0x001f28000c101900 */
[----:B--2---:R0:W-:Y:S04]  /*130a0*/  ST.E desc[UR36][R16.64+0x210], R3 ;  /* 0x0002100310007985 */ /* 0x0041e8000c101924 */
[----:B---3--:R1:W-:Y:S04]  /*130b0*/  ST.E desc[UR36][R16.64+0x214], R5 ;  /* 0x0002140510007985 */ /* 0x0083e8000c101924 */
        /* <DEDUP_REMOVED lines=125> */
[----:B0-----:R1:W5:Y:S01]  /*13890*/  LDL R3, [R1+0x1f8] ;  /* 0x0001f80001037983 */ /* 0x0013620000100800 */
[----:B----4-:R-:W-:-:S04]  /*138a0*/  LOP3.LUT R0, R0, 0x1, RZ, 0xfc, !PT ;  /* 0x0000000100007812 */ /* 0x010fc800078efcff */
[----:B------:R-:W-:Y:S01]  /*138b0*/  ISETP.NE.AND P0, PT, R0, 0x3, PT ;  /* 0x000000030000780c */ /* 0x000fe20003f05270 */
[----:B------:R-:W-:-:S12]  /*138c0*/  BSSY B0, `(.L_x_2223) ;  /* 0x0000003000007945 */ /* 0x000fd80003800000 */
[----:B-1----:R-:W-:Y:S05]  /*138d0*/  @!P0 BRA `(.L_x_2224) ;  /* 0x0000000000048947 */ /* 0x002fea0003800000 */
[----:B------:R-:W-:Y:S01]  /*138e0*/  BPT.TRAP 0x1 ;  /* 0x000000040000795c */ /* 0x000fe20000300000 */
.L_x_2224:
[----:B------:R-:W-:Y:S05]  /*138f0*/  BSYNC B0 ;  /* 0x0000000000007941 */ /* 0x000fea0003800000 */
.L_x_2223:
[----:B------:R-:W2:Y:S04]  /*13900*/  LD.E.64 R4, desc[UR36][R16.64+0x48] ;  /* 0x0000482410047980 */ /* 0x000ea8000c101b00 */
[----:B------:R-:W3:Y:S01]  /*13910*/  LD.E R0, desc[UR36][R16.64+0x34] ;  /* 0x0000342410007980 */ /* 0x000ee2000c101900 */
[C---:B------:R-:W-:Y:S01]  /*13920*/  ISETP.GT.AND P0, PT, R10.reuse, R2, PT ;  /* 0x000000020a00720c */ /* 0x040fe20003f04270 */
[----:B------:R-:W-:Y:S01]  /*13930*/  VIADD R10, R10, 0xffffffff ;  /* 0xffffffff0a0a7836 */ /* 0x000fe20000000000 */
[----:B--2---:R-:W-:-:S05]  /*13940*/  MOV R4, R4 ;  /* 0x0000000400047202 */ /* 0x004fca0000000f00 */
[----:B-----5:R-:W-:-:S05]  /*13950*/  IMAD R3, R3, 0x8, R4 ;  /* 0x0000000803037824 */ /* 0x020fca00078e0204 */
[----:B---3--:R-:W-:-:S04]  /*13960*/  PRMT R0, R0, 0x654, R3 ;  /* 0x0000065400007816 */ /* 0x008fc80000000003 */
[----:B------:R0:W-:Y:S01]  /*13970*/  SYNCS.ARRIVE.TRANS64.RED.A1T0 RZ, [R0+URZ], RZ ;  /* 0x000000ff00ff79a7 */ /* 0x0001e2000810043f */
[----:B------:R-:W-:Y:S05]  /*13980*/  @P0 BRA `(.L_x_2225) ;  /* 0xffffff6000880947 */ /* 0x000fea000383ffff */
.L_x_2206:
[----:B------:R-:W-:-:S13]  /*13990*/  ISETP.GE.AND P0, PT, R10, UR40, PT ;  /* 0x000000280a007c0c */ /* 0x000fda000bf06270 */
[----:B------:R-:W-:Y:S05]  /*139a0*/  @!P0 BRA `(.L_x_2226) ;  /* 0x000000b000b88947 */ /* 0x000fea0003800000 */
[----:B------:R1:W5:Y:S01]  /*139b0*/  LDL.64 R2, [R1+0x158] ;  /* 0x0001580001027983 */ /* 0x0003620000100a00 */
[----:B------:R-:W-:-:S05]  /*139c0*/  IADD3 R4, P0, R16, 0x28, RZ ;  /* 0x0000002810047810 */ /* 0x000fca0007f1e0ff */
[----:B------:R-:W-:-:S08]  /*139d0*/  IMAD.X R5, RZ, RZ, R17, P0 ;  /* 0x000000ffff057224 */ /* 0x000fd000000e0611 */
.L_x_2259:
[----:B--2--5:R-:W2:Y:S04]  /*139e0*/  LD.E R7, desc[UR36][R2.64] ;  /* 0x0000002402077980 */ /* 0x024ea8000c101900 */
[----:B0-----:R-:W3:Y:S01]  /*139f0*/  LD.E R0, desc[UR36][R2.64+0x8] ;  /* 0x0000082402007980 */ /* 0x001ee2000c101900 */
[----:B--2---:R-:W-:-:S05]  /*13a00*/  VIADD R7, R7, 0x1 ;  /* 0x0000000107077836 */ /* 0x004fca0000000000 */
[----:B------:R-:W-:-:S13]  /*13a10*/  ISETP.NE.AND P0, PT, R7, 0x2, PT ;  /* 0x000000020700780c */ /* 0x000fda0003f05270 */
[----:B------:R0:W5:Y:S04]  /*13a20*/  @P0 LD.E R11, desc[UR36][R2.64+0x4] ;  /* 0x00000424020b0980 */ /* 0x000168000c101900 */
[----:B------:R-:W2:Y:S01]  /*13a30*/  @!P0 LD.E R6, desc[UR36][R2.64+0x4] ;  /* 0x0000042402068980 */ /* 0x000ea2000c101900 */
[----:B---3--:R-:W-:-:S03]  /*13a40*/  VIADD R9, R0, 0x1 ;  /* 0x0000000100097836 */ /* 0x008fc60000000000 */
[----:B------:R3:W-:Y:S04]  /*13a50*/  ST.E desc[UR36][R2.64], R7 ;  /* 0x0000000702007985 */ /* 0x0007e8000c101924 */
[----:B------:R0:W-:Y:S04]  /*13a60*/  ST.E desc[UR36][R2.64+0x8], R9 ;  /* 0x0000080902007985 */ /* 0x0001e8000c101924 */
[----:B------:R0:W-:Y:S01]  /*13a70*/  @!P0 ST.E desc[UR36][R2.64], RZ ;  /* 0x000000ff02008985 */ /* 0x0001e2000c101924 */
[----:B--2---:R-:W-:-:S05]  /*13a80*/  @!P0 LOP3.LUT R11, R6, 0x1, RZ, 0x3c, !PT ;  /* 0x00000001060b8812 */ /* 0x004fca00078e3cff */
[----:B------:R0:W-:Y:S04]  /*13a90*/  @!P0 ST.E desc[UR36][R2.64+0x4], R11 ;  /* 0x0000040b02008985 */ /* 0x0001e8000c101924 */
[----:B------:R-:W2:Y:S01]  /*13aa0*/  LDL R0, [R1] ;  /* 0x0000000001007983 */ /* 0x000ea20000100800 */
[----:B------:R-:W-:Y:S05]  /*13ab0*/  YIELD ;  /* 0x0000000000007946 */ /* 0x000fea0003800000 */
[----:B------:R-:W-:Y:S01]  /*13ac0*/  BSSY B0, `(.L_x_2227) ;  /* 0x0000006000007945 */ /* 0x000fe20003800000 */
[----:B---3--:R-:W-:Y:S01]  /*13ad0*/  @!P0 IMAD.MOV.U32 R7, RZ, RZ, RZ ;  /* 0x000000ffff078224 */ /* 0x008fe200078e00ff */
[----:B--2---:R-:W-:-:S04]  /*13ae0*/  LOP3.LUT R0, R0, 0x1, RZ, 0xfc, !PT ;  /* 0x0000000100007812 */ /* 0x004fc800078efcff */
[----:B------:R-:W-:-:S13]  /*13af0*/  ISETP.NE.AND P1, PT, R0, 0x3, PT ;  /* 0x000000030000780c */ /* 0x000fda0003f25270 */
[----:B0-----:R-:W-:Y:S05]  /*13b00*/  @!P1 BRA `(.L_x_2228) ;  /* 0x0000000000049947 */ /* 0x001fea0003800000 */
[----:B------:R-:W-:Y:S01]  /*13b10*/  BPT.TRAP 0x1 ;  /* 0x000000040000795c */ /* 0x000fe20000300000 */
.L_x_2228:
[----:B------:R-:W-:Y:S05]  /*13b20*/  BSYNC B0 ;  /* 0x0000000000007941 */ /* 0x000fea0003800000 */
.L_x_2227:
[----:B------:R-:W2:Y:S01]  /*13b30*/  LDL.64 R8, [R1+0x18] ;  /* 0x0000180001087983 */ /* 0x000ea20000100a00 */
[----:B-----5:R-:W-:Y:S02]  /*13b40*/  SHF.L.U32 R12, R11, 0x1f, RZ ;  /* 0x0000001f0b0c7819 */ /* 0x020fe400000006ff */
[----:B--2---:R-:W-:-:S05]  /*13b50*/  MOV R8, R8 ;  /* 0x0000000800087202 */ /* 0x004fca0000000f00 */
[----:B------:R-:W-:-:S04]  /*13b60*/  IMAD R7, R7, 0x8, R8 ;  /* 0x0000000807077824 */ /* 0x000fc800078e0208 */
[----:B------:R0:W2:Y:S01]  /*13b70*/  SYNCS.PHASECHK.TRANS64.TRYWAIT P0, [R7+URZ], R12 ;  /* 0x0000000c070075a7 */ /* 0x0000a2000800017f */
[----:B------:R0:W5:Y:S04]  /*13b80*/  LD.E R0, desc[UR36][R2.64] ;  /* 0x0000002402007980 */ /* 0x000168000c101900 */
[----:B------:R0:W5:Y:S01]  /*13b90*/  LD.E R6, desc[UR36][R2.64+0x4] ;  /* 0x0000042402067980 */ /* 0x000162000c101900 */
[----:B------:R-:W-:Y:S04]  /*13ba0*/  BSSY B0, `(.L_x_2229) ;  /* 0x0000003000007945 */ /* 0x000fe80003800000 */
[----:B------:R-:W-:Y:S05]  /*13bb0*/  @!P1 BRA `(.L_x_2230) ;  /* 0x0000000000049947 */ /* 0x000fea0003800000 */
[----:B------:R-:W-:Y:S01]  /*13bc0*/  BPT.TRAP 0x1 ;  /* 0x000000040000795c */ /* 0x000fe20000300000 */
.L_x_2230:
[----:B------:R-:W-:Y:S05]  /*13bd0*/  BSYNC B0 ;  /* 0x0000000000007941 */ /* 0x000fea0003800000 */
.L_x_2229:
[----:B------:R-:W-:Y:S04]  /*13be0*/  BSSY B0, `(.L_x_2231) ;  /* 0x0000006000007945 */ /* 0x000fe80003800000 */
[----:B--2---:R-:W-:Y:S05]  /*13bf0*/  @P0 BRA `(.L_x_2232) ;  /* 0x0000000000100947 */ /* 0x004fea0003800000 */
[----:B-----5:R-:W-:Y:S01]  /*13c00*/  IMAD R0, R0, 0x8, R8 ;  /* 0x0000000800007824 */ /* 0x020fe200078e0208 */
[----:B0-----:R-:W-:-:S04]  /*13c10*/  SHF.L.U32 R7, R6, 0x1f, RZ ;  /* 0x0000001f06077819 */ /* 0x001fc800000006ff */
[----:B------:R-:W0:Y:S02]  /*13c20*/  SYNCS.PHASECHK.TRANS64.TRYWAIT P0, [R0+URZ], R7 ;  /* 0x00000007000075a7 */ /* 0x000e24000800017f */
[----:B0-----:R-:W-:Y:S05]  /*13c30*/  @!P0 BRA `(.L_x_2233) ;  /* 0x0000013c00ec8947 */ /* 0x001fea0003800000 */
.L_x_2232:
[----:B------:R-:W-:Y:S05]  /*13c40*/  BSYNC B0 ;  /* 0x0000000000007941 */ /* 0x000fea0003800000 */
.L_x_2231:
[----:B0-----:R-:W2:Y:S04]  /*13c50*/  LD.E R7, desc[UR36][R2.64] ;  /* 0x0000002402077980 */ /* 0x001ea8000c101900 */
[----:B------:R-:W2:Y:S01]  /*13c60*/  LDL.64 R12, [R1+0x80] ;  /* 0x00008000010c7983 */ /* 0x000ea20000100a00 */
[----:B------:R-:W-:Y:S05]  /*13c70*/  WARPSYNC.ALL ;  /* 0x0000000000007948 */ /* 0x000fea0003800000 */
[----:B------:R-:W3:Y:S04]  /*13c80*/  LDL.64 R20, [R1+0x78] ;  /* 0x0000780001147983 */ /* 0x000ee80000100a00 */
[----:B------:R-:W4:Y:S04]  /*13c90*/  LDL.64 R8, [R1+0x78] ;  /* 0x0000780001087983 */ /* 0x000f280000100a00 */
[----:B------:R-:W4:Y:S01]  /*13ca0*/  LDL.64 R14, [R1+0x78] ;  /* 0x00007800010e7983 */ /* 0x000f220000100a00 */
[----:B--2--5:R-:W-:-:S02]  /*13cb0*/  IMAD R6, R7, 0x300, R12 ;  /* 0x0000030007067824 */ /* 0x024fc400078e020c */
[----:B------:R-:W-:Y:S01]  /*13cc0*/  IMAD.MOV.U32 R7, RZ, RZ, R13 ;  /* 0x000000ffff077224 */ /* 0x000fe200078e000d */
[----:B------:R-:W2:Y:S01]  /*13cd0*/  LDL.64 R18, [R1+0x78] ;  /* 0x0000780001127983 */ /* 0x000ea20000100a00 */
[----:B------:R-:W-:Y:S01]  /*13ce0*/  WARPGROUP.ARRIVE ;  /* 0x00000000000079c5 */ /* 0x000fe20000000000 */
[C---:B------:R-:W-:Y:S01]  /*13cf0*/  R2UR UR6, R6.reuse ;  /* 0x00000000060672ca */ /* 0x040fe200000e0000 */
[----:B------:R-:W-:Y:S01]  /*13d00*/  IMAD.MOV.U32 R0, RZ, RZ, 0x1 ;  /* 0x00000001ff007424 */ /* 0x000fe200078e00ff */
[----:B------:R-:W-:Y:S01]  /*13d10*/  R2UR UR7, R7 ;  /* 0x00000000070772ca */ /* 0x000fe200000e0000 */
[----:B------:R0:W-:Y:S04]  /*13d20*/  STL [R1+0x60], RZ ;  /* 0x000060ff01007387 */ /* 0x0001e80000100800 */
[----:B------:R0:W-:Y:S04]  /*13d30*/  STL [R1+0x60], R0 ;  /* 0x0000600001007387 */ /* 0x0001e80000100800 */
[----:B------:R0:W-:Y:S04]  /*13d40*/  STL [R1+0x60], R0 ;  /* 0x0000600001007387 */ /* 0x0001e80000100800 */
[----:B------:R0:W-:Y:S04]  /*13d50*/  STL [R1+0x60], R0 ;  /* 0x0000600001007387 */ /* 0x0001e80000100800 */
[----:B------:R0:W-:Y:S01]  /*13d60*/  STL [R1+0x60], R0 ;  /* 0x0000600001007387 */ /* 0x0001e20000100800 */
[----:B------:R-:W-:Y:S01]  /*13d70*/  VIADD R12, R6, 0x2 ;  /* 0x00000002060c7836 */ /* 0x000fe20000000000 */
[----:B---3--:R-:W-:-:S02]  /*13d80*/  R2UR UR4, R20 ;  /* 0x00000000140472ca */ /* 0x008fc400000e0000 */
[----:B------:R-:W-:-:S13]  /*13d90*/  R2UR UR5, R21 ;  /* 0x00000000150572ca */ /* 0x000fda00000e0000 */
[----:B------:R-:W-:Y:S01]  /*13da0*/  HGMMA.64x96x16.F32.BF16 R24, gdesc[UR4], RZ, !UPT, gsb0 ;  /* 0x01600000041879f0 */ /* 0x000fe2000c0018ff */
[----:B----4-:R-:W-:Y:S01]  /*13db0*/  VIADD R8, R8, 0x2 ;  /* 0x0000000208087836 */ /* 0x010fe20000000000 */
[----:B------:R-:W-:Y:S02]  /*13dc0*/  R2UR UR6, R12 ;  /* 0x000000000c0672ca */ /* 0x000fe400000e0000 */
[----:B------:R-:W-:Y:S02]  /*13dd0*/  R2UR UR7, R13 ;  /* 0x000000000d0772ca */ /* 0x000fe400000e0000 */
[----:B------:R-:W-:Y:S02]  /*13de0*/  R2UR UR4, R8 ;  /* 0x00000000080472ca */ /* 0x000fe400000e0000 */
[----:B------:R-:W-:Y:S01]  /*13df0*/  R2UR UR5, R9 ;  /* 0x00000000090572ca */ /* 0x000fe200000e0000 */
[----:B------:R-:W-:Y:S02]  /*13e00*/  WARPGROUP.DEPBAR.LE gsb0, 0x0 ;  /* 0x00008000000079c5 */ /* 0x000fe40000010000 */
[----:B------:R-:W3:Y:S04]  /*13e10*/  LD.E R20, desc[UR36][R4.64] ;  /* 0x0000002404147980 */ /* 0x000ee8000c101900 */
[----:B------:R0:W5:Y:S04]  /*13e20*/  LD.E R7, desc[UR36][R2.64] ;  /* 0x0000002402077980 */ /* 0x000168000c101900 */
[----:B------:R0:W5:Y:S01]  /*13e30*/  LD.E R11, desc[UR36][R2.64+0x4] ;  /* 0x00000424020b7980 */ /* 0x000162000c101900 */
[----:B------:R-:W-:Y:S01]  /*13e40*/  WARPGROUP.ARRIVE ;  /* 0x00000000000079c5 */ /* 0x000fe20000000000 */
[----:B------:R-:W-:Y:S01]  /*13e50*/  VIADD R14, R14, 0x4 ;  /* 0x000000040e0e7836 */ /* 0x000fe20000000000 */
[----:B------:R-:W-:Y:S01]  /*13e60*/  BSSY B0, `(.L_x_2234) ;  /* 0x000001a000007945 */ /* 0x000fe20003800000 */
[----:B------:R-:W-:-:S02]  /*13e70*/  VIADD R8, R6, 0x4 ;  /* 0x0000000406087836 */ /* 0x000fc40000000000 */
[--C-:B------:R-:W-:Y:S01]  /*13e80*/  IMAD.MOV.U32 R9, RZ, RZ, R13.reuse ;  /* 0x000000ffff097224 */ /* 0x100fe200078e000d */
[----:B------:R-:W-:Y:S01]  /*13e90*/  HGMMA.64x96x16.F32.BF16 R24, gdesc[UR4], R24, gsb0 ;  /* 0x01600000041879f0 */ /* 0x000fe20008001818 */
[----:B------:R-:W-:Y:S01]  /*13ea0*/  R2UR UR4, R14 ;  /* 0x000000000e0472ca */ /* 0x000fe200000e0000 */
[----:B--2---:R-:W-:Y:S01]  /*13eb0*/  VIADD R18, R18, 0x6 ;  /* 0x0000000612127836 */ /* 0x004fe20000000000 */
[----:B------:R-:W-:Y:S01]  /*13ec0*/  R2UR UR6, R8 ;  /* 0x00000000080672ca */ /* 0x000fe200000e0000 */
[----:B------:R-:W-:Y:S01]  /*13ed0*/  VIADD R8, R6, 0x6 ;  /* 0x0000000606087836 */ /* 0x000fe20000000000 */
[----:B------:R-:W-:Y:S01]  /*13ee0*/  R2UR UR7, R9 ;  /* 0x00000000090772ca */ /* 0x000fe200000e0000 */
[----:B------:R-:W-:Y:S01]  /*13ef0*/  IMAD.MOV.U32 R9, RZ, RZ, R13 ;  /* 0x000000ffff097224 */ /* 0x000fe200078e000d */
[----:B------:R-:W-:Y:S01]  /*13f00*/  R2UR UR5, R15 ;  /* 0x000000000f0572ca */ /* 0x000fe200000e0000 */
[----:B------:R-:W-:Y:S02]  /*13f10*/  WARPGROUP.DEPBAR.LE gsb0, 0x0 ;  /* 0x00008000000079c5 */ /* 0x000fe40000010000 */
[----:B------:R-:W-:-:S10]  /*13f20*/  WARPGROUP.ARRIVE ;  /* 0x00000000000079c5 */ /* 0x000fd40000000000 */
        /* <DEDUP_REMOVED lines=8> */
[----:B---3--:R-:W-:-:S04]  /*13fb0*/  LOP3.LUT R20, R20, 0x1, RZ, 0xfc, !PT ;  /* 0x0000000114147812 */ /* 0x008fc800078efcff */
[----:B------:R-:W-:Y:S01]  /*13fc0*/  ISETP.NE.AND P0, PT, R20, 0x3, PT ;  /* 0x000000031400780c */ /* 0x000fe20003f05270 */
[----:B------:R-:W-:-:S12]  /*13fd0*/  WARPGROUP.DEPBAR.LE gsb0, 0x0 ;  /* 0x00008000000079c5 */ /* 0x000fd80000010000 */
[----:B0-----:R-:W-:Y:S05]  /*13fe0*/  @!P0 BRA `(.L_x_2235) ;  /* 0x0000000000048947 */ /* 0x001fea0003800000 */
[----:B------:R-:W-:Y:S01]  /*13ff0*/  BPT.TRAP 0x1 ;  /* 0x000000040000795c */ /* 0x000fe20000300000 */
.L_x_2235:
[----:B------:R-:W-:Y:S05]  /*14000*/  BSYNC B0 ;  /* 0x0000000000007941 */ /* 0x000fea0003800000 */
.L_x_2234:
[----:B------:R-:W2:Y:S01]  /*14010*/  LD.E.64 R8, desc[UR36][R4.64+0x18] ;  /* 0x0000182404087980 */ /* 0x000ea2000c101b00 */
[----:B-----5:R-:W-:Y:S02]  /*14020*/  SHF.L.U32 R12, R11, 0x1f, RZ ;  /* 0x0000001f0b0c7819 */ /* 0x020fe400000006ff */
[----:B--2---:R-:W-:-:S05]  /*14030*/  MOV R8, R8 ;  /* 0x0000000800087202 */ /* 0x004fca0000000f00 */
[----:B------:R-:W-:-:S04]  /*14040*/  IMAD R7, R7, 0x8, R8 ;  /* 0x0000000807077824 */ /* 0x000fc800078e0208 */
[----:B------:R0:W2:Y:S01]  /*14050*/  SYNCS.PHASECHK.TRANS64.TRYWAIT P0, [R7+URZ], R12 ;  /* 0x0000000c070075a7 */ /* 0x0000a2000800017f */
[----:B------:R-:W3:Y:S04]  /*14060*/  LD.E R9, desc[UR36][R4.64] ;  /* 0x0000002404097980 */ /* 0x000ee8000c101900 */
[----:B------:R0:W5:Y:S04]  /*14070*/  LD.E R6, desc[UR36][R2.64] ;  /* 0x0000002402067980 */ /* 0x000168000c101900 */
[----:B------:R0:W5:Y:S01]  /*14080*/  LD.E R8, desc[UR36][R2.64+0x4] ;  /* 0x0000042402087980 */ /* 0x000162000c101900 */
[----:B------:R-:W-:Y:S01]  /*14090*/  BSSY B0, `(.L_x_2236) ;  /* 0x0000005000007945 */ /* 0x000fe20003800000 */
[----:B---3--:R-:W-:-:S04]  /*140a0*/  LOP3.LUT R9, R9, 0x1, RZ, 0xfc, !PT ;  /* 0x0000000109097812 */ /* 0x008fc800078efcff */
[----:B------:R-:W-:-:S13]  /*140b0*/  ISETP.NE.AND P1, PT, R9, 0x3, PT ;  /* 0x000000030900780c */ /* 0x000fda0003f25270 */
[----:B0-2---:R-:W-:Y:S05]  /*140c0*/  @!P1 BRA `(.L_x_2237) ;  /* 0x0000000000049947 */ /* 0x005fea0003800000 */
[----:B------:R-:W-:Y:S01]  /*140d0*/  BPT.TRAP 0x1 ;  /* 0x000000040000795c */ /* 0x000fe20000300000 */
.L_x_2237:
[----:B------:R-:W-:Y:S05]  /*140e0*/  BSYNC B0 ;  /* 0x0000000000007941 */ /* 0x000fea0003800000 */
.L_x_2236:
[----:B------:R-:W-:Y:S04]  /*140f0*/  BSSY B0, `(.L_x_2238) ;  /* 0x0000008000007945 */ /* 0x000fe80003800000 */
[----:B------:R-:W-:Y:S05]  /*14100*/  @P0 BRA `(.L_x_2239) ;  /* 0x0000000000180947 */ /* 0x000fea0003800000 */
[----:B------:R-:W2:Y:S01]  /*14110*/  LD.E.64 R4, desc[UR36][R4.64+0x18] ;  /* 0x0000182404047980 */ /* 0x000ea2000c101b00 */
[----:B-----5:R-:W-:Y:S02]  /*14120*/  SHF.L.U32 R8, R8, 0x1f, RZ ;  /* 0x0000001f08087819 */ /* 0x020fe400000006ff */
[----:B--2---:R-:W-:-:S05]  /*14130*/  MOV R7, R4 ;  /* 0x0000000400077202 */ /* 0x004fca0000000f00 */
[----:B------:R-:W-:-:S04]  /*14140*/  IMAD R7, R6, 0x8, R7 ;  /* 0x0000000806077824 */ /* 0x000fc800078e0207 */
[----:B------:R-:W0:Y:S02]  /*14150*/  SYNCS.PHASECHK.TRANS64.TRYWAIT P0, [R7+URZ], R8 ;  /* 0x00000008070075a7 */ /* 0x000e24000800017f */
[----:B0-----:R-:W-:Y:S05]  /*14160*/  @!P0 BRA `(.L_x_2240) ;  /* 0x0000013800b48947 */ /* 0x001fea0003800000 */
.L_x_2239:
[----:B------:R-:W-:Y:S05]  /*14170*/  BSYNC B0 ;  /* 0x0000000000007941 */ /* 0x000fea0003800000 */
.L_x_2238:
[----:B0-----:R-:W2:Y:S04]  /*14180*/  LDL R7, [R1+0x70] ;  /* 0x0000700001077983 */ /* 0x001ea80000100800 */
[----:B------:R-:W3:Y:S04]  /*14190*/  LD.E R11, desc[UR36][R2.64] ;  /* 0x00000024020b7980 */ /* 0x000ee8000c101900 */
[----:B------:R-:W3:Y:S04]  /*141a0*/  LDL.64 R20, [R1+0xf8] ;  /* 0x0000f80001147983 */ /* 0x000ee80000100a00 */
[----:B------:R-:W4:Y:S04]  /*141b0*/  LDL.64 R4, [R1+0xf0] ;  /* 0x0000f00001047983 */ /* 0x000f280000100a00 */
[----:B-----5:R-:W4:Y:S04]  /*141c0*/  LDL.64 R8, [R1+0xf0] ;  /* 0x0000f00001087983 */ /* 0x020f280000100a00 */
[----:B------:R-:W4:Y:S04]  /*141d0*/  LDL.64 R12, [R1+0xf0] ;  /* 0x0000f000010c7983 */ /* 0x000f280000100a00 */
[----:B------:R-:W4:Y:S01]  /*141e0*/  LDL.64 R14, [R1+0xf0] ;  /* 0x0000f000010e7983 */ /* 0x000f220000100a00 */
[----:B------:R-:W-:Y:S05]  /*141f0*/  WARPSYNC.ALL ;  /* 0x0000000000007948 */ /* 0x000fea0003800000 */
[----:B------:R-:W-:Y:S01]  /*14200*/  WARPGROUP.ARRIVE ;  /* 0x00000000000079c5 */ /* 0x000fe20000000000 */
[----:B------:R-:W4:Y:S01]  /*14210*/  LDL.64 R18, [R1+0xf0] ;  /* 0x0000f00001127983 */ /* 0x000f220000100a00 */
[----:B--2---:R-:W-:Y:S01]  /*14220*/  ISETP.NE.U32.AND P0, PT, R7, RZ, PT ;  /* 0x000000ff0700720c */ /* 0x004fe20003f05070 */
[----:B---3--:R-:W-:-:S02]  /*14230*/  IMAD R6, R11, 0xc00, R20 ;  /* 0x00000c000b067824 */ /* 0x008fc400078e0214 */
[----:B------:R-:W-:Y:S01]  /*14240*/  IMAD.MOV.U32 R7, RZ, RZ, R21 ;  /* 0x000000ffff077224 */ /* 0x000fe200078e0015 */
[----:B----4-:R-:W-:Y:S02]  /*14250*/  R2UR UR4, R4 ;  /* 0x00000000040472ca */ /* 0x010fe400000e0000 */
[----:B------:R-:W-:Y:S02]  /*14260*/  R2UR UR6, R6 ;  /* 0x00000000060672ca */ /* 0x000fe400000e0000 */
[----:B------:R-:W-:Y:S02]  /*14270*/  R2UR UR7, R7 ;  /* 0x00000000070772ca */ /* 0x000fe400000e0000 */
[----:B------:R-:W-:-:S03]  /*14280*/  R2UR UR5, R5 ;  /* 0x00000000050572ca */ /* 0x000fc600000e0000 */
[----:B------:R-:W-:Y:S01]  /*14290*/  VOTEU.ANY UP0, P0 ;  /* 0x00000000003f7886 */ /* 0x000fe20000000100 */
[----:B------:R-:W-:Y:S01]  /*142a0*/  VIADD R8, R8, 0x2 ;  /* 0x0000000208087836 */ /* 0x000fe20000000000 */
[----:B------:R0:W-:Y:S01]  /*142b0*/  STL [R1+0x70], R0 ;  /* 0x0000700001007387 */ /* 0x0001e20000100800 */
[----:B------:R-:W-:Y:S02]  /*142c0*/  VIADD R4, R6, 0x2 ;  /* 0x0000000206047836 */ /* 0x000fe40000000000 */
[----:B------:R-:W-:Y:S01]  /*142d0*/  VIADD R12, R12, 0x4 ;  /* 0x000000040c0c7836 */ /* 0x000fe20000000000 */
[----:B------:R0:W5:Y:S04]  /*142e0*/  LDL R7, [R1+0xc] ;  /* 0x00000c0001077983 */ /* 0x0001680000100800 */
[----:B------:R-:W-:Y:S01]  /*142f0*/  HGMMA.64x96x16.F32.BF16 R24, gdesc[UR4], R24, UP0, gsb0 ;  /* 0x01600000041879f0 */ /* 0x000fe2000b801818 */
[----:B------:R-:W-:Y:S01]  /*14300*/  IMAD.MOV.U32 R5, RZ, RZ, R21 ;  /* 0x000000ffff057224 */ /* 0x000fe200078e0015 */
[----:B------:R-:W-:-:S02]  /*14310*/  R2UR UR6, R4 ;  /* 0x00000000040672ca */ /* 0x000fc400000e0000 */
[----:B------:R-:W-:Y:S02]  /*14320*/  R2UR UR4, R8 ;  /* 0x00000000080472ca */ /* 0x000fe400000e0000 */
[----:B------:R-:W-:Y:S02]  /*14330*/  R2UR UR7, R5 ;  /* 0x00000000050772ca */ /* 0x000fe400000e0000 */
[----:B------:R-:W-:Y:S02]  /*14340*/  R2UR UR5, R9 ;  /* 0x00000000090572ca */ /* 0x000fe400000e0000 */
[----:B------:R-:W2:Y:S01]  /*14350*/  LDL.64 R8, [R1+0xf0] ;  /* 0x0000f00001087983 */ /* 0x000ea20000100a00 */
[----:B------:R-:W-:Y:S02]  /*14360*/  VIADD R4, R6, 0x4 ;  /* 0x0000000406047836 */ /* 0x000fe40000000000 */
[----:B------:R-:W-:Y:S01]  /*14370*/  IMAD.MOV.U32 R5, RZ, RZ, R21 ;  /* 0x000000ffff057224 */ /* 0x000fe200078e0015 */
[----:B------:R-:W-:-:S02]  /*14380*/  WARPGROUP.DEPBAR.LE gsb0, 0x0 ;  /* 0x00008000000079c5 */ /* 0x000fc40000010000 */
[----:B------:R-:W-:-:S06]  /*14390*/  WARPGROUP.ARRIVE ;  /* 0x00000000000079c5 */ /* 0x000fcc0000000000 */
[----:B------:R-:W-:Y:S01]  /*143a0*/  HGMMA.64x96x16.F32.BF16 R24, gdesc[UR4], R24, gsb0 ;  /* 0x01600000041879f0 */ /* 0x000fe20008001818 */
[----:B------:R-:W-:Y:S02]  /*143b0*/  R2UR UR6, R4 ;  /* 0x00000000040672ca */ /* 0x000fe400000e0000 */
[----:B------:R-:W-:Y:S02]  /*143c0*/  R2UR UR7, R5 ;  /* 0x00000000050772ca */ /* 0x000fe400000e0000 */
[----:B------:R-:W-:Y:S02]  /*143d0*/  R2UR UR4, R12 ;  /* 0x000000000c0472ca */ /* 0x000fe400000e0000 */
[----:B------:R-:W-:Y:S02]  /*143e0*/  R2UR UR5, R13 ;  /* 0x000000000d0572ca */ /* 0x000fe400000e0000 */
[----:B------:R-:W3:Y:S01]  /*143f0*/  LDL.64 R12, [R1+0xf0] ;  /* 0x0000f000010c7983 */ /* 0x000ee20000100a00 */
[----:B------:R-:W-:-:S02]  /*14400*/  VIADD R14, R14, 0x6 ;  /* 0x000000060e0e7836 */ /* 0x000fc40000000000 */
[----:B------:R-:W-:Y:S02]  /*14410*/  VIADD R4, R6, 0x6 ;  /* 0x0000000606047836 */ /* 0x000fe40000000000 */
[----:B------:R-:W-:Y:S01]  /*14420*/  IMAD.MOV.U32 R5, RZ, RZ, R21 ;  /* 0x000000ffff057224 */ /* 0x000fe200078e0015 */
[----:B------:R-:W-:Y:S02]  /*14430*/  WARPGROUP.DEPBAR.LE gsb0, 0x0 ;  /* 0x00008000000079c5 */ /* 0x000fe40000010000 */
[----:B------:R-:W-:-:S06]  /*14440*/  WARPGROUP.ARRIVE ;  /* 0x00000000000079c5 */ /* 0x000fcc0000000000 */
[----:B------:R-:W-:Y:S01]  /*14450*/  HGMMA.64x96x16.F32.BF16 R24, gdesc[UR4], R24, gsb0 ;  /* 0x01600000041879f0 */ /* 0x000fe20008001818 */
[----:B------:R-:W-:Y:S02]  /*14460*/  R2UR UR6, R4 ;  /* 0x00000000040672ca */ /* 0x000fe400000e0000 */
[----:B------:R-:W-:Y:S02]  /*14470*/  R2UR UR7, R5 ;  /* 0x00000000050772ca */ /* 0x000fe400000e0000 */
[----:B------:R-:W-:Y:S02]  /*14480*/  R2UR UR4, R14 ;  /* 0x000000000e0472ca */ /* 0x000fe400000e0000 */
[----:B------:R-:W-:Y:S02]  /*14490*/  R2UR UR5, R15 ;  /* 0x000000000f0572ca */ /* 0x000fe400000e0000 */
[----:B------:R-:W4:Y:S01]  /*144a0*/  LDL.64 R14, [R1+0xf0] ;  /* 0x0000f000010e7983 */ /* 0x000f220000100a00 */
        /* <DEDUP_REMOVED lines=11> */
[----:B--2---:R-:W-:-:S02]  /*14560*/  VIADD R8, R8, 0x402 ;  /* 0x0000040208087836 */ /* 0x004fc40000000000 */
        /* <DEDUP_REMOVED lines=9> */
[----:B------:R-:W2:Y:S01]  /*14600*/  LDL.64 R8, [R1+0xf0] ;  /* 0x0000f00001087983 */ /* 0x000ea20000100a00 */
[----:B---3--:R-:W-:-:S02]  /*14610*/  VIADD R12, R12, 0x404 ;  /* 0x000004040c0c7836 */ /* 0x008fc40000000000 */
        /* <DEDUP_REMOVED lines=9> */
[----:B------:R-:W3:Y:S01]  /*146b0*/  LDL.64 R12, [R1+0xf0] ;  /* 0x0000f000010c7983 */ /* 0x000ee20000100a00 */
[----:B----4-:R-:W-:-:S02]  /*146c0*/  VIADD R14, R14, 0x406 ;  /* 0x000004060e0e7836 */ /* 0x010fc40000000000 */
        /* <DEDUP_REMOVED lines=63> */
[----:B------:R-:W-:Y:S01]  /*14ac0*/  R2UR UR5, R19 ;  /* 0x00000000130572ca */ /* 0x000fe200000e0000 */
[----:B--2---:R-:W-:Y:S02]  /*14ad0*/  VIADD R8, R8, 0xc02 ;  /* 0x00000c0208087836 */ /* 0x004fe40000000000 */
[----:B------:R-:W-:-:S02]  /*14ae0*/  VIADD R4, R6, 0x902 ;  /* 0x0000090206047836 */ /* 0x000fc40000000000 */
[----:B------:R-:W-:Y:S01]  /*14af0*/  IMAD.MOV.U32 R5, RZ, RZ, R21 ;  /* 0x000000ffff057224 */ /* 0x000fe200078e0015 */
[----:B------:R-:W-:Y:S02]  /*14b00*/  WARPGROUP.DEPBAR.LE gsb0, 0x0 ;  /* 0x00008000000079c5 */ /* 0x000fe40000010000 */
[----:B------:R-:W-:-:S06]  /*14b10*/  WARPGROUP.ARRIVE ;  /* 0x00000000000079c5 */ /* 0x000fcc0000000000 */
[----:B------:R-:W-:Y:S01]  /*14b20*/  HGMMA.64x96x16.F32.BF16 R24, gdesc[UR4], R24, gsb0 ;  /* 0x01600000041879f0 */ /* 0x000fe20008001818 */
[----:B------:R-:W-:Y:S02]  /*14b30*/  R2UR UR6, R4 ;  /* 0x00000000040672ca */ /* 0x000fe400000e0000 */
[----:B------:R-:W-:Y:S02]  /*14b40*/  R2UR UR7, R5 ;  /* 0x00000000050772ca */ /* 0x000fe400000e0000 */
[----:B------:R-:W-:Y:S01]  /*14b50*/  R2UR UR4, R8 ;  /* 0x00000000080472ca */ /* 0x000fe200000e0000 */
[----:B---3--:R-:W-:Y:S01]  /*14b60*/  VIADD R12, R12, 0xc04 ;  /* 0x00000c040c0c7836 */ /* 0x008fe20000000000 */
[----:B------:R-:W-:Y:S01]  /*14b70*/  R2UR UR5, R9 ;  /* 0x00000000090572ca */ /* 0x000fe200000e0000 */
[----:B------:R-:W-:Y:S01]  /*14b80*/  VIADD R20, R6, 0x904 ;  /* 0x0000090406147836 */ /* 0x000fe20000000000 */
[----:B------:R-:W2:Y:S01]  /*14b90*/  LDL R5, [R1] ;  /* 0x0000000001057983 */ /* 0x000ea20000100800 */
[----:B------:R-:W-:-:S02]  /*14ba0*/  WARPGROUP.DEPBAR.LE gsb0, 0x0 ;  /* 0x00008000000079c5 */ /* 0x000fc40000010000 */
[----:B------:R-:W-:-:S08]  /*14bb0*/  WARPGROUP.ARRIVE ;  /* 0x00000000000079c5 */ /* 0x000fd00000000000 */
[----:B------:R-:W-:Y:S01]  /*14bc0*/  HGMMA.64x96x16.F32.BF16 R24, gdesc[UR4], R24, gsb0 ;  /* 0x01600000041879f0 */ /* 0x000fe20008001818 */
[----:B------:R-:W-:Y:S02]  /*14bd0*/  R2UR UR6, R20 ;  /* 0x00000000140672ca */ /* 0x000fe400000e0000 */
[----:B------:R-:W-:Y:S02]  /*14be0*/  R2UR UR7, R21 ;  /* 0x00000000150772ca */ /* 0x000fe400000e0000 */
[----:B------:R-:W-:Y:S02]  /*14bf0*/  R2UR UR4, R12 ;  /* 0x000000000c0472ca */ /* 0x000fe400000e0000 */
[----:B------:R-:W-:Y:S01]  /*14c00*/  R2UR UR5, R13 ;  /* 0x000000000d0572ca */ /* 0x000fe200000e0000 */
[----:B----4-:R-:W-:Y:S02]  /*14c10*/  VIADD R14, R14, 0xc06 ;  /* 0x00000c060e0e7836 */ /* 0x010fe40000000000 */
        /* <DEDUP_REMOVED lines=26> */
[----:B------:R-:W-:-:S02]  /*14dc0*/  WARPGROUP.DEPBAR.LE gsb0, 0x0 ;  /* 0x00008000000079c5 */ /* 0x000fc40000010000 */
[----:B------:R0:W-:Y:S06]  /*14dd0*/  BAR.ARV R205, 0x100 ;  /* 0x000400cd0000751d */ /* 0x0001ec0000002000 */
[----:B------:R0:W5:Y:S01]  /*14de0*/  LD.E R4, desc[UR36][R2.64] ;  /* 0x0000002402047980 */ /* 0x000162000c101900 */
[----:B--2---:R-:W-:-:S04]  /*14df0*/  LOP3.LUT R5, R5, 0x1, RZ, 0xfc, !PT ;  /* 0x0000000105057812 */ /* 0x004fc800078efcff */
[----:B------:R-:W-:Y:S01]  /*14e00*/  ISETP.NE.AND P0, PT, R5, 0x3, PT ;  /* 0x000000030500780c */ /* 0x000fe20003f05270 */
[----:B------:R-:W-:-:S12]  /*14e10*/  BSSY B0, `(.L_x_2241) ;  /* 0x0000003000007945 */ /* 0x000fd80003800000 */
[----:B0-----:R-:W-:Y:S05]  /*14e20*/  @!P0 BRA `(.L_x_2242) ;  /* 0x0000000000048947 */ /* 0x001fea0003800000 */
[----:B------:R-:W-:Y:S01]  /*14e30*/  BPT.TRAP 0x1 ;  /* 0x000000040000795c */ /* 0x000fe20000300000 */
.L_x_2242:
[----:B------:R-:W-:Y:S05]  /*14e40*/  BSYNC B0 ;  /* 0x0000000000007941 */ /* 0x000fea0003800000 */
.L_x_2241:
[----:B------:R-:W2:Y:S02]  /*14e50*/  LDL.64 R8, [R1+0x20] ;  /* 0x0000200001087983 */ /* 0x000ea40000100a00 */
[----:B--2---:R-:W-:-:S05]  /*14e60*/  MOV R5, R8 ;  /* 0x0000000800057202 */ /* 0x004fca0000000f00 */
[----:B-----5:R-:W-:-:S05]  /*14e70*/  IMAD R4, R4, 0x8, R5 ;  /* 0x0000000804047824 */ /* 0x020fca00078e0205 */
[----:B------:R-:W-:-:S04]  /*14e80*/  PRMT R4, R7, 0x654, R4 ;  /* 0x0000065407047816 */ /* 0x000fc80000000004 */
[----:B------:R0:W-:Y:S01]  /*14e90*/  SYNCS.ARRIVE.TRANS64.RED.A1T0 RZ, [R4+URZ], RZ ;  /* 0x000000ff04ff79a7 */ /* 0x0001e2000810043f */
[----:B------:R-:W2:Y:S04]  /*14ea0*/  LD.E.64 R12, desc[UR36][R16.64+0x150] ;  /* 0x00015024100c7980 */ /* 0x000ea8000c101b00 */
        /* <DEDUP_REMOVED lines=13> */
[----:B---3--:R-:W-:Y:S01]  /*14f80*/  ISETP.GE.AND P1, PT, R6, 0x1, PT ;  /* 0x000000010600780c */ /* 0x008fe20003f26270 */
[----:B------:R-:W-:Y:S01]  /*14f90*/  BSSY B0, `(.L_x_2243) ;  /* 0x00000a6000007945 */ /* 0x000fe20003800000 */
[-C--:B--2---:R-:W-:Y:S01]  /*14fa0*/  FMUL.FTZ R21, R31, R11.reuse ;  /* 0x0000000b1f157220 */ /* 0x084fe20000410000 */
[-C--:B------:R-:W-:Y:S01]  /*14fb0*/  FMUL.FTZ R13, R27, R11.reuse ;  /* 0x0000000b1b0d7220 */ /* 0x080fe20000410000 */
[----:B------:R-:W-:Y:S01]  /*14fc0*/  SHF.R.S32.HI R31, RZ, 0x1f, R14 ;  /* 0x0000001fff1f7819 */ /* 0x000fe2000001140e */
[-C--:B------:R-:W-:Y:S01]  /*14fd0*/  FMUL.FTZ R27, R38, R11.reuse ;  /* 0x0000000b261b7220 */ /* 0x080fe20000410000 */
[-C--:B------:R-:W-:Y:S01]  /*14fe0*/  FMUL.FTZ R38, R40, R11.reuse ;  /* 0x0000000b28267220 */ /* 0x080fe20000410000 */
[-C--:B------:R-:W-:Y:S01]  /*14ff0*/  FMUL.FTZ R72, R25, R11.reuse ;  /* 0x0000000b19487220 */ /* 0x080fe20000410000 */
[-C--:B------:R-:W-:Y:S01]  /*15000*/  FMUL.FTZ R40, R41, R11.reuse ;  /* 0x0000000b29287220 */ /* 0x080fe20000410000 */
[-C--:B------:R-:W-:Y:S01]  /*15010*/  FMUL.FTZ R25, R34, R11.reuse ;  /* 0x0000000b22197220 */ /* 0x080fe20000410000 */
[----:B------:R-:W-:Y:S01]  /*15020*/  LEA.HI R41, R31, R14, RZ, 0x7 ;  /* 0x0000000e1f297211 */ /* 0x000fe200078f38ff */
[-C--:B------:R-:W-:Y:S01]  /*15030*/  FMUL.FTZ R34, R36, R11.reuse ;  /* 0x0000000b24227220 */ /* 0x080fe20000410000 */
[-C--:B------:R-:W-:Y:S01]  /*15040*/  FMUL.FTZ R36, R37, R11.reuse ;  /* 0x0000000b25247220 */ /* 0x080fe20000410000 */
[-C--:B------:R-:W-:Y:S01]  /*15050*/  FMUL.FTZ R37, R43, R11.reuse ;  /* 0x0000000b2b257220 */ /* 0x080fe20000410000 */
[----:B------:R-:W-:Y:S01]  /*15060*/  LOP3.LUT R43, R41, 0xffffff80, RZ, 0xc0, !PT ;  /* 0xffffff80292b7812 */ /* 0x000fe200078ec0ff */
[-C--:B------:R-:W-:Y:S01]  /*15070*/  FMUL.FTZ R73, R28, R11.reuse ;  /* 0x0000000b1c497220 */ /* 0x080fe20000410000 */
[----:B------:R-:W-:-:S03]  /*15080*/  FMUL.FTZ R48, R48, R11 ;  /* 0x0000000b30307220 */ /* 0x000fc60000410000 */
[----:B------:R-:W-:Y:S02]  /*15090*/  IMAD.IADD R43, R14, 0x1, -R43 ;  /* 0x000000010e2b7824 */ /* 0x000fe400078e0a2b */
[-C--:B------:R-:W-:Y:S01]  /*150a0*/  FMUL.FTZ R28, R39, R11.reuse ;  /* 0x0000000b271c7220 */ /* 0x080fe20000410000 */
[-C--:B------:R-:W-:Y:S01]  /*150b0*/  FMUL.FTZ R39, R42, R11.reuse ;  /* 0x0000000b2a277220 */ /* 0x080fe20000410000 */
[-C--:B------:R-:W-:Y:S01]  /*150c0*/  FMUL.FTZ R44, R44, R11.reuse ;  /* 0x0000000b2c2c7220 */ /* 0x080fe20000410000 */
[----:B------:R0:W2:Y:S01]  /*150d0*/  MUFU.TANH R81, R48 ;  /* 0x0000003000517308 */ /* 0x0000a20000002400 */
[----:B------:R-:W-:Y:S01]  /*150e0*/  SHF.R.S32.HI R42, RZ, 0x1f, R43 ;  /* 0x0000001fff2a7819 */ /* 0x000fe2000001142b */
[-C--:B------:R-:W-:Y:S01]  /*150f0*/  FMUL.FTZ R76, R33, R11.reuse ;  /* 0x0000000b214c7220 */ /* 0x080fe20000410000 */
[-C--:B------:R-:W-:Y:S01]  /*15100*/  FMUL.FTZ R45, R45, R11.reuse ;  /* 0x0000000b2d2d7220 */ /* 0x080fe20000410000 */
[-C--:B------:R-:W-:Y:S01]  /*15110*/  FMUL.FTZ R33, R47, R11.reuse ;  /* 0x0000000b2f217220 */ /* 0x080fe20000410000 */
[-C--:B------:R-:W-:Y:S01]  /*15120*/  FMUL.FTZ R12, R26, R11.reuse ;  /* 0x0000000b1a0c7220 */ /* 0x080fe20000410000 */
[----:B------:R-:W-:-:S02]  /*15130*/  FMUL.FTZ R47, R51, R11 ;  /* 0x0000000b332f7220 */ /* 0x000fc40000410000 */
[----:B------:R3:W1:Y:S01]  /*15140*/  MUFU.TANH R77, R44 ;  /* 0x0000002c004d7308 */ /* 0x0006620000002400 */
[----:B0-----:R-:W-:Y:S01]  /*15150*/  LEA.HI R48, R31, R14, RZ, 0x2 ;  /* 0x0000000e1f307211 */ /* 0x001fe200078f10ff */
[-C--:B------:R-:W-:Y:S01]  /*15160*/  FMUL.FTZ R26, R35, R11.reuse ;  /* 0x0000000b231a7220 */ /* 0x080fe20000410000 */
[----:B------:R-:W-:Y:S02]  /*15170*/  FMUL.FTZ R35, R46, R11 ;  /* 0x0000000b2e237220 */ /* 0x000fe40000410000 */
[----:B------:R-:W-:Y:S02]  /*15180*/  LOP3.LUT R51, R48, 0xfffffffc, RZ, 0xc0, !PT ;  /* 0xfffffffc30337812 */ /* 0x000fe400078ec0ff */
[----:B---3--:R-:W-:Y:S01]  /*15190*/  LEA.HI R44, R42, R43, RZ, 0x2 ;  /* 0x0000002b2a2c7211 */ /* 0x008fe200078f10ff */
[----:B------:R0:W3:Y:S03]  /*151a0*/  MUFU.TANH R79, R45 ;  /* 0x0000002d004f7308 */ /* 0x0000e60000002400 */
[----:B------:R-:W-:Y:S01]  /*151b0*/  SHF.R.S32.HI R46, RZ, 0x1f, R44 ;  /* 0x0000001fff2e7819 */ /* 0x000fe2000001142c */
[----:B------:R-:W-:Y:S01]  /*151c0*/  IMAD.IADD R51, R14, 0x1, -R51 ;  /* 0x000000010e337824 */ /* 0x000fe200078e0a33 */
[----:B------:R-:W-:-:S02]  /*151d0*/  SHF.R.S32.HI R14, RZ, 0x7, R41 ;  /* 0x00000007ff0e7819 */ /* 0x000fc40000011429 */
[----:B0-----:R-:W-:Y:S02]  /*151e0*/  SHF.R.S32.HI R45, RZ, 0x2, R44 ;  /* 0x00000002ff2d7819 */ /* 0x001fe4000001142c */
[----:B------:R-:W-:Y:S02]  /*151f0*/  LEA.HI R42, R42, R43, RZ, 0x5 ;  /* 0x0000002b2a2a7211 */ /* 0x000fe400078f28ff */
[----:B------:R-:W-:Y:S02]  /*15200*/  LEA.HI R46, R46, R45, RZ, 0x3 ;  /* 0x0000002d2e2e7211 */ /* 0x000fe400078f18ff */
[----:B------:R-:W-:Y:S02]  /*15210*/  LEA.HI R41, R41, R14, RZ, 0x1 ;  /* 0x0000000e29297211 */ /* 0x000fe400078f08ff */
[----:B------:R-:W-:Y:S02]  /*15220*/  LOP3.LUT R46, R46, 0xfffffff8, RZ, 0xc0, !PT ;  /* 0xfffffff82e2e7812 */ /* 0x000fe400078ec0ff */
[----:B------:R-:W-:-:S02]  /*15230*/  SHF.R.S32.HI R42, RZ, 0x5, R42 ;  /* 0x00000005ff2a7819 */ /* 0x000fc4000001142a */
[----:B------:R-:W-:Y:S01]  /*15240*/  LOP3.LUT R41, R41, 0x3fffffe, RZ, 0xc0, !PT ;  /* 0x03fffffe29297812 */ /* 0x000fe200078ec0ff */
[----:B------:R-:W-:Y:S01]  /*15250*/  IMAD.IADD R46, R45, 0x1, -R46 ;  /* 0x000000012d2e7824 */ /* 0x000fe200078e0a2e */
        /* <DEDUP_REMOVED lines=8> */
[----:B----4-:R-:W-:-:S04]  /*152e0*/  @P0 IMAD.HI.U32 R18, R41, R18, RZ ;  /* 0x0000001229120227 */ /* 0x010fc800078e00ff */
[----:B------:R-:W-:Y:S01]  /*152f0*/  FMUL.FTZ R74, R29, R11 ;  /* 0x0000000b1d4a7220 */ /* 0x000fe20000410000 */
[----:B------:R-:W-:Y:S01]  /*15300*/  @P0 SHF.R.U32.HI R41, RZ, R19, R18 ;  /* 0x00000013ff290219 */ /* 0x000fe20000011612 */
[-C--:B------:R-:W-:Y:S01]  /*15310*/  FMUL.FTZ R29, R49, R11.reuse ;  /* 0x0000000b311d7220 */ /* 0x080fe20000410000 */
[-C--:B------:R-:W-:Y:S01]  /*15320*/  FMUL.FTZ R52, R52, R11.reuse ;  /* 0x0000000b34347220 */ /* 0x080fe20000410000 */
[----:B------:R-:W-:Y:S02]  /*15330*/  LOP3.LUT R44, R44, 0x7ffffffc, RZ, 0xc0, !PT ;  /* 0x7ffffffc2c2c7812 */ /* 0x000fe400078ec0ff */
[----:B------:R-:W0:Y:S01]  /*15340*/  SHFL.IDX PT, R18, R41, RZ, 0x1c1f ;  /* 0x001c1fff29127589 */ /* 0x000e2200000e0000 */
[----:B------:R-:W-:Y:S02]  /*15350*/  IMAD.MOV.U32 R19, RZ, RZ, -0x60 ;  /* 0xffffffa0ff137424 */ /* 0x000fe400078e00ff */
[-C--:B------:R-:W-:Y:S01]  /*15360*/  FMUL.FTZ R75, R32, R11.reuse ;  /* 0x0000000b204b7220 */ /* 0x080fe20000410000 */
[-C--:B------:R-:W-:Y:S01]  /*15370*/  FMUL.FTZ R20, R30, R11.reuse ;  /* 0x0000000b1e147220 */ /* 0x080fe20000410000 */
[----:B------:R4:W0:Y:S01]  /*15380*/  MUFU.TANH R83, R29 ;  /* 0x0000001d00537308 */ /* 0x0008220000002400 */
[-C--:B------:R-:W-:Y:S01]  /*15390*/  FMUL.FTZ R32, R50, R11.reuse ;  /* 0x0000000b32207220 */ /* 0x080fe20000410000 */
[-C--:B------:R-:W-:Y:S01]  /*153a0*/  FMUL.FTZ R24, R24, R11.reuse ;  /* 0x0000000b18187220 */ /* 0x080fe20000410000 */
[-C--:B------:R-:W-:Y:S01]  /*153b0*/  FMUL.FTZ R53, R53, R11.reuse ;  /* 0x0000000b35357220 */ /* 0x080fe20000410000 */
[-C--:B------:R-:W-:Y:S01]  /*153c0*/  FMUL.FTZ R49, R54, R11.reuse ;  /* 0x0000000b36317220 */ /* 0x080fe20000410000 */
[-C--:B------:R-:W-:Y:S01]  /*153d0*/  FMUL.FTZ R50, R55, R11.reuse ;  /* 0x0000000b37327220 */ /* 0x080fe20000410000 */
[-C--:B------:R-:W-:Y:S01]  /*153e0*/  FMUL.FTZ R56, R56, R11.reuse ;  /* 0x0000000b38387220 */ /* 0x080fe20000410000 */
[-C--:B------:R-:W-:Y:S01]  /*153f0*/  FMUL.FTZ R57, R57, R11.reuse ;  /* 0x0000000b39397220 */ /* 0x080fe20000410000 */
[----:B------:R2:W0:Y:S01]  /*15400*/  MUFU.TANH R84, R52 ;  /* 0x0000003400547308 */ /* 0x0004220000002400 */
[-C--:B----4-:R-:W-:Y:S01]  /*15410*/  FMUL.FTZ R29, R59, R11.reuse ;  /* 0x0000000b3b1d7220 */ /* 0x090fe20000410000 */
[-C--:B------:R-:W-:Y:S01]  /*15420*/  FMUL.FTZ R60, R60, R11.reuse ;  /* 0x0000000b3c3c7220 */ /* 0x080fe20000410000 */
[-C--:B------:R-:W-:Y:S01]  /*15430*/  FMUL.FTZ R61, R61, R11.reuse ;  /* 0x0000000b3d3d7220 */ /* 0x080fe20000410000 */
[-C--:B------:R-:W-:Y:S01]  /*15440*/  FMUL.FTZ R30, R62, R11.reuse ;  /* 0x0000000b3e1e7220 */ /* 0x080fe20000410000 */
[-C--:B------:R-:W-:Y:S01]  /*15450*/  FMUL.FTZ R31, R63, R11.reuse ;  /* 0x0000000b3f1f7220 */ /* 0x080fe20000410000 */
[-C--:B------:R-:W-:Y:S01]  /*15460*/  FMUL.FTZ R64, R64, R11.reuse ;  /* 0x0000000b40407220 */ /* 0x080fe20000410000 */
[-C--:B------:R-:W-:Y:S01]  /*15470*/  FMUL.FTZ R65, R65, R11.reuse ;  /* 0x0000000b41417220 */ /* 0x080fe20000410000 */
[-C--:B------:R-:W-:Y:S01]  /*15480*/  FMUL.FTZ R15, R66, R11.reuse ;  /* 0x0000000b420f7220 */ /* 0x080fe20000410000 */
[-C--:B--2---:R-:W-:Y:S01]  /*15490*/  FMUL.FTZ R52, R58, R11.reuse ;  /* 0x0000000b3a347220 */ /* 0x084fe20000410000 */
[-C--:B------:R-:W-:Y:S01]  /*154a0*/  FMUL.FTZ R48, R67, R11.reuse ;  /* 0x0000000b43307220 */ /* 0x080fe20000410000 */
[-C--:B------:R-:W-:Y:S01]  /*154b0*/  FMUL.FTZ R68, R68, R11.reuse ;  /* 0x0000000b44447220 */ /* 0x080fe20000410000 */
[-C--:B------:R-:W-:Y:S01]  /*154c0*/  FMUL.FTZ R69, R69, R11.reuse ;  /* 0x0000000b45457220 */ /* 0x080fe20000410000 */
[----:B------:R-:W-:Y:S01]  /*154d0*/  FMUL.FTZ R51, R70, R11 ;  /* 0x0000000b46337220 */ /* 0x000fe20000410000 */
[----:B------:R-:W-:-:S02]  /*154e0*/  IMAD.IADD R44, R43, 0x1, -R44 ;  /* 0x000000012b2c7824 */ /* 0x000fc400078e0a2c */
[----:B------:R-:W-:Y:S01]  /*154f0*/  FMUL.FTZ R11, R71, R11 ;  /* 0x0000000b470b7220 */ /* 0x000fe20000410000 */
[----:B------:R-:W-:Y:S01]  /*15500*/  IMAD R19, R10, R19, 0x1 ;  /* 0x000000010a137424 */ /* 0x000fe200078e0213 */
[----:B------:R2:W4:Y:S03]  /*15510*/  MUFU.TANH R54, R57 ;  /* 0x0000003900367308 */ /* 0x0005260000002400 */
[----:B------:R-:W-:Y:S01]  /*15520*/  IMAD R19, R44, -0x2, R19 ;  /* 0xfffffffe2c137824 */ /* 0x000fe200078e0213 */
[----:B------:R-:W-:-:S04]  /*15530*/  LOP3.LUT R43, RZ, R8, RZ, 0x33, !PT ;  /* 0x00000008ff2b7212 */ /* 0x000fc800078e33ff */
[----:B------:R-:W0:Y:S01]  /*15540*/  MUFU.TANH R24, R24 ;  /* 0x0000001800187308 */ /* 0x000e220000002400 */
[----:B------:R-:W-:-:S07]  /*15550*/  IADD3 R14, -R5, R19, R4 ;  /* 0x00000013050e7210 */ /* 0x000fce0007ffe104 */
        /* <DEDUP_REMOVED lines=29> */
[----:B------:R2:W0:Y:S08]  /*15730*/  MUFU.TANH R55, R60 ;  /* 0x0000003c00377308 */ /* 0x0004300000002400 */
        /* <DEDUP_REMOVED lines=10> */
[----:B------:R-:W1:Y:S01]  /*157e0*/  MUFU.TANH R11, R11 ;  /* 0x0000000b000b7308 */ /* 0x000e620000002400 */
[----:B------:R-:W-:-:S02]  /*157f0*/  IMAD.IADD R44, R14, 0x1, R7 ;  /* 0x000000010e2c7824 */ /* 0x000fc400078e0207 */
[----:B------:R-:W-:Y:S02]  /*15800*/  IMAD.IADD R43, R14, 0x1, R43 ;  /* 0x000000010e2b7824 */ /* 0x000fe400078e022b */
[----:B------:R-:W-:Y:S02]  /*15810*/  IMAD R45, R10, -0x60, R9 ;  /* 0xffffffa00a2d7824 */ /* 0x000fe400078e0209 */
[----:B------:R-:W-:Y:S02]  /*15820*/  VIADD R19, R19, 0xffffffff ;  /* 0xffffffff13137836 */ /* 0x000fe40000000000 */
[--C-:B0-----:R-:W-:Y:S02]  /*15830*/  IMAD.IADD R7, R44, 0x1, R18.reuse ;  /* 0x000000012c077824 */ /* 0x101fe400078e0212 */
        /* <DEDUP_REMOVED lines=14> */
.L_x_2248:
[----:B------:R-:W-:Y:S05]  /*15920*/  BSYNC B2 ;  /* 0x0000000000027941 */ /* 0x000fea0003800000 */
.L_x_2247:
[----:B------:R-:W-:Y:S01]  /*15930*/  LOP3.LUT R9, RZ, R9, RZ, 0x33, !PT ;  /* 0x00000009ff097212 */ /* 0x000fe200078e33ff */
[----:B------:R-:W-:Y:S06]  /*15940*/  BRA `(.L_x_2249) ;  /* 0x0000000000187947 */ /* 0x000fec0003800000 */
.L_x_2246:
[----:B------:R-:W-:-:S13]  /*15950*/  ISETP.NE.AND P0, PT, R6, 0x1, PT ;  /* 0x000000010600780c */ /* 0x000fda0003f05270 */
[----:B------:R-:W-:Y:S05]  /*15960*/  @!P0 BRA `(.L_x_2249) ;  /* 0x0000000000108947 */ /* 0x000fea0003800000 */
[----:B------:R-:W2:Y:S04]  /*15970*/  LDL R14, [R194+0x1c] ;  /* 0x00001c00c20e7983 */ /* 0x000ea80000100800 */
[----:B------:R-:W3:Y:S01]  /*15980*/  LDL R18, [R194+0x20] ;  /* 0x00002000c2127983 */ /* 0x000ee20000100800 */
[----:B--2---:R-:W-:-:S05]  /*15990*/  IMAD.HI.U32 R9, R9, R14, RZ ;  /* 0x0000000e09097227 */ /* 0x004fca00078e00ff */
[----:B---3--:R-:W-:-:S07]  /*159a0*/  SHF.R.U32.HI R9, RZ, R18, R9 ;  /* 0x00000012ff097219 */ /* 0x008fce0000011609 */
.L_x_2249:
[----:B------:R-:W-:Y:S05]  /*159b0*/  BSYNC B1 ;  /* 0x0000000000017941 */ /* 0x000fea0003800000 */
.L_x_2245:
[----:B------:R-:W-:-:S05]  /*159c0*/  IMAD R9, R6, R9, R19 ;  /* 0x0000000906097224 */ /* 0x000fca00078e0213 */
[----:B------:R-:W-:Y:S02]  /*159d0*/  VIMNMX R8, R8, R9, !PT ;  /* 0x0000000908087248 */ /* 0x000fe40007fe0100 */
[----:B------:R-:W-:-:S07]  /*159e0*/  VIADDMNMX R7, R9, R6, R7, PT ;  /* 0x0000000609077246 */ /* 0x000fce0003800107 */
.L_x_2244:
[----:B------:R-:W-:Y:S05]  /*159f0*/  BSYNC B0 ;  /* 0x0000000000007941 */ /* 0x000fea0003800000 */
.L_x_2243:
        /* <DEDUP_REMOVED lines=14> */
[----:B------:R-:W-:Y:S01]  /*15ae0*/  ISETP.LT.OR P2, PT, R7, 0x11, P2 ;  /* 0x000000110700780c */ /* 0x000fe20001741670 */
[----:B0-----:R-:W-:Y:S01]  /*15af0*/  IMAD.IADD R9, R43, 0x1, R41 ;  /* 0x000000012b097824 */ /* 0x001fe200078e0229 */
[C---:B------:R-:W-:Y:S02]  /*15b00*/  ISETP.GT.AND P3, PT, R8.reuse, 0x9, !P5 ;  /* 0x000000090800780c */ /* 0x040fe40006f64270 */
        /* <DEDUP_REMOVED lines=32> */
[----:B-1----:R-:W-:Y:S02]  /*15d10*/  FSEL R68, R77, -INF , !P2 ;  /* 0xff8000004d447808 */ /* 0x002fe40005000000 */
        /* <DEDUP_REMOVED lines=61> */
[----:B------:R-:W-:Y:S02]  /*160f0*/  FSEL R84, R24, -INF , !P6 ;  /* 0xff80000018547808 */ /* 0x000fe40007000000 */
[----:B------:R-:W-:-:S04]  /*16100*/  ISETP.GE.AND P6, PT, R45, 0x5a, PT ;  /* 0x0000005a2d00780c */ /* 0x000fc80003fc6270 */
[----:B------:R-:W-:Y:S02]  /*16110*/  P2R R55, PR, RZ, 0x40 ;  /* 0x00000040ff377803 */ /* 0x000fe40000000000 */
[----:B------:R-:W-:-:S04]  /*16120*/  ISETP.GT.AND P6, PT, R8, 0x59, !P6 ;  /* 0x000000590800780c */ /* 0x000fc800077c4270 */
[----:B------:R-:W-:Y:S01]  /*16130*/  ISETP.LT.OR P6, PT, R7, 0x5a, P6 ;  /* 0x0000005a0700780c */ /* 0x000fe200037c1670 */
[----:B------:R-:W-:-:S03]  /*16140*/  IMAD.IADD R7, R44, 0x1, R41 ;  /* 0x000000012c077824 */ /* 0x000fc600078e0229 */
        /* <DEDUP_REMOVED lines=15> */
.L_x_2255:
[----:B------:R-:W-:Y:S05]  /*16240*/  BSYNC B2 ;  /* 0x0000000000027941 */ /* 0x000fea0003800000 */
.L_x_2254:
[----:B------:R-:W-:Y:S01]  /*16250*/  LOP3.LUT R5, RZ, R5, RZ, 0x33, !PT ;  /* 0x00000005ff057212 */ /* 0x000fe200078e33ff */
[----:B------:R-:W-:Y:S06]  /*16260*/  BRA `(.L_x_2256) ;  /* 0x0000000000187947 */ /* 0x000fec0003800000 */
.L_x_2253:
[----:B------:R-:W-:-:S13]  /*16270*/  ISETP.NE.AND P6, PT, R6, 0x1, PT ;  /* 0x000000010600780c */ /* 0x000fda0003fc5270 */
[----:B------:R-:W-:Y:S05]  /*16280*/  @!P6 BRA `(.L_x_2256) ;  /* 0x000000000010e947 */ /* 0x000fea0003800000 */
[----:B------:R-:W2:Y:S04]  /*16290*/  LDL R4, [R194+0x1c] ;  /* 0x00001c00c2047983 */ /* 0x000ea80000100800 */
[----:B------:R-:W3:Y:S01]  /*162a0*/  LDL R8, [R194+0x20] ;  /* 0x00002000c2087983 */ /* 0x000ee20000100800 */
[----:B--2---:R-:W-:-:S05]  /*162b0*/  IMAD.HI.U32 R5, R5, R4, RZ ;  /* 0x0000000405057227 */ /* 0x004fca00078e00ff */
[----:B---3--:R-:W-:-:S07]  /*162c0*/  SHF.R.U32.HI R5, RZ, R8, R5 ;  /* 0x00000008ff057219 */ /* 0x008fce0000011605 */
.L_x_2256:
[----:B------:R-:W-:Y:S05]  /*162d0*/  BSYNC B1 ;  /* 0x0000000000017941 */ /* 0x000fea0003800000 */
.L_x_2252:
[----:B------:R-:W-:-:S05]  /*162e0*/  IMAD R4, R6, R5, R19 ;  /* 0x0000000506047224 */ /* 0x000fca00078e0213 */
[----:B------:R-:W-:Y:S02]  /*162f0*/  VIADDMNMX R7, R4, R6, R7, PT ;  /* 0x0000000604077246 */ /* 0x000fe40003800107 */
[----:B------:R-:W-:-:S07]  /*16300*/  VIMNMX R9, R9, R4, !PT ;  /* 0x0000000409097248 */ /* 0x000fce0007fe0100 */
.L_x_2251:
[----:B------:R-:W-:Y:S05]  /*16310*/  BSYNC B0 ;  /* 0x0000000000007941 */ /* 0x000fea0003800000 */
.L_x_2250:
[C---:B------:R-:W-:Y:S02]  /*16320*/  ISETP.GT.AND P0, PT, R9.reuse, 0x1, !P0 ;  /* 0x000000010900780c */ /* 0x040fe40004704270 */
        /* <DEDUP_REMOVED lines=11> */
[----:B------:R-:W2:Y:S01]  /*163e0*/  LDL.64 R20, [R1+0x420] ;  /* 0x0004200001147983 */ /* 0x000ea20000100a00 */
[----:B------:R-:W-:-:S04]  /*163f0*/  ISETP.NE.AND P0, PT, R59, RZ, PT ;  /* 0x000000ff3b00720c */ /* 0x000fc80003f05270 */
[----:B------:R-:W-:-:S04]  /*16400*/  ISETP.GT.AND P0, PT, R9, 0x10, !P0 ;  /* 0x000000100900780c */ /* 0x000fc80004704270 */
[----:B------:R-:W-:-:S04]  /*16410*/  ISETP.LT.OR P0, PT, R7, 0x11, P0 ;  /* 0x000000110700780c */ /* 0x000fc80000701670 */
[----:B------:R-:W-:Y:S02]  /*16420*/  FSEL R43, R25, -INF , !P0 ;  /* 0xff800000192b7808 */ /* 0x000fe40004000000 */
[----:B------:R-:W-:Y:S02]  /*16430*/  ISETP.GT.AND P0, PT, R9, 0x11, !P1 ;  /* 0x000000110900780c */ /* 0x000fe40004f04270 */
[----:B------:R-:W-:Y:S02]  /*16440*/  ISETP.NE.AND P1, PT, R53, RZ, PT ;  /* 0x000000ff3500720c */ /* 0x000fe40003f25270 */
[----:B------:R-:W-:-:S04]  /*16450*/  ISETP.LT.OR P0, PT, R7, 0x12, P0 ;  /* 0x000000120700780c */ /* 0x000fc80000701670 */
[----:B------:R-:W-:Y:S02]  /*16460*/  FSEL R42, R26, -INF , !P0 ;  /* 0xff8000001a2a7808 */ /* 0x000fe40004000000 */
[----:B------:R-:W-:Y:S02]  /*16470*/  ISETP.GT.AND P0, PT, R9, 0x18, !P6 ;  /* 0x000000180900780c */ /* 0x000fe40007704270 */
[----:B------:R-:W-:Y:S02]  /*16480*/  ISETP.NE.AND P6, PT, R40, RZ, PT ;  /* 0x000000ff2800720c */ /* 0x000fe40003fc5270 */
[----:B------:R-:W-:-:S04]  /*16490*/  ISETP.LT.OR P0, PT, R7, 0x19, P0 ;  /* 0x000000190700780c */ /* 0x000fc80000701670 */
[----:B------:R-:W-:Y:S02]  /*164a0*/  FSEL R40, R27, -INF , !P0 ;  /* 0xff8000001b287808 */ /* 0x000fe40004000000 */
[----:B------:R-:W-:-:S04]  /*164b0*/  ISETP.NE.AND P0, PT, R71, RZ, PT ;  /* 0x000000ff4700720c */ /* 0x000fc80003f05270 */
[----:B------:R-:W-:-:S04]  /*164c0*/  ISETP.GT.AND P0, PT, R9, 0x19, !P0 ;  /* 0x000000190900780c */ /* 0x000fc80004704270 */
        /* <DEDUP_REMOVED lines=38> */
[C---:B------:R-:W-:Y:S01]  /*16730*/  ISETP.GT.AND P0, PT, R9.reuse, RZ, !P6 ;  /* 0x000000ff0900720c */ /* 0x040fe20007704270 */
[----:B------:R-:W3:Y:S01]  /*16740*/  LDL R52, [R1+0x440] ;  /* 0x0004400001347983 */ /* 0x000ee20000100800 */
[----:B------:R-:W-:Y:S02]  /*16750*/  ISETP.GT.AND P1, PT, R9, 0x48, !P1 ;  /* 0x000000480900780c */ /* 0x000fe40004f24270 */
[----:B------:R-:W-:Y:S02]  /*16760*/  ISETP.LT.OR P0, PT, R7, 0x1, P0 ;  /* 0x000000010700780c */ /* 0x000fe40000701670 */
[----:B------:R-:W-:Y:S02]  /*16770*/  ISETP.GT.AND P2, PT, R9, 0x49, !P2 ;  /* 0x000000490900780c */ /* 0x000fe40005744270 */
[----:B------:R-:W-:-:S02]  /*16780*/  FSEL R53, R12, -INF , !P0 ;  /* 0xff8000000c357808 */ /* 0x000fc40004000000 */
[----:B------:R-:W-:Y:S02]  /*16790*/  ISETP.NE.AND P0, PT, R87, RZ, PT ;  /* 0x000000ff5700720c */ /* 0x000fe40003f05270 */
[C---:B------:R-:W-:Y:S02]  /*167a0*/  ISETP.GT.AND P3, PT, R9.reuse, 0x50, !P3 ;  /* 0x000000500900780c */ /* 0x040fe40005f64270 */
[C---:B------:R-:W-:Y:S02]  /*167b0*/  ISETP.GT.AND P0, PT, R9.reuse, 0x41, !P0 ;  /* 0x000000410900780c */ /* 0x040fe40004704270 */
[----:B------:R-:W-:Y:S02]  /*167c0*/  ISETP.GT.AND P4, PT, R9, 0x51, !P4 ;  /* 0x000000510900780c */ /* 0x000fe40006784270 */
[----:B--2---:R-:W-:Y:S02]  /*167d0*/  FMNMX.FTZ R4, R84, R20, !PT ;  /* 0x0000001454047209 */ /* 0x004fe40007810000 */
[----:B------:R-:W-:-:S02]  /*167e0*/  ISETP.NE.AND P6, PT, R55, RZ, PT ;  /* 0x000000ff3700720c */ /* 0x000fc40003fc5270 */
[----:B------:R-:W-:-:S04]  /*167f0*/  FMNMX.FTZ R4, R152, R4, !PT ;  /* 0x0000000498047209 */ /* 0x000fc80007810000 */
        /* <DEDUP_REMOVED lines=10> */
[----:B------:R-:W-:Y:S02]  /*168a0*/  FMNMX.FTZ R5, R64, R5, !PT ;  /* 0x0000000540057209 */ /* 0x000fe40007810000 */
[----:B------:R-:W-:Y:S02]  /*168b0*/  FMNMX.FTZ R4, R53, R21, !PT ;  /* 0x0000001535047209 */ /* 0x000fe40007810000 */
[----:B------:R-:W-:-:S04]  /*168c0*/  FMNMX.FTZ R5, R62, R5, !PT ;  /* 0x000000053e057209 */ /* 0x000fc80007810000 */
[----:B------:R-:W-:Y:S02]  /*168d0*/  FMNMX.FTZ R13, R60, R5, !PT ;  /* 0x000000053c0d7209 */ /* 0x000fe40007810000 */
        /* <DEDUP_REMOVED lines=13> */
[----:B------:R-:W-:Y:S02]  /*169b0*/  FMNMX.FTZ R5, R27, R4, !PT ;  /* 0x000000041b057209 */ /* 0x000fe40007810000 */
[----:B------:R-:W-:Y:S02]  /*169c0*/  FMNMX.FTZ R13, R56, R13, !PT ;  /* 0x0000000d380d7209 */ /* 0x000fe40007810000 */
[----:B------:R-:W-:Y:S02]  /*169d0*/  FMNMX.FTZ R4, R26, R5, !PT ;  /* 0x000000051a047209 */ /* 0x000fe40007810000 */
[----:B------:R-:W-:-:S02]  /*169e0*/  ISETP.LT.OR P0, PT, R7, 0x42, P0 ;  /* 0x000000420700780c */ /* 0x000fc40000701670 */
[----:B------:R-:W-:Y:S02]  /*169f0*/  FMNMX.FTZ R4, R25, R4, !PT ;  /* 0x0000000419047209 */ /* 0x000fe40007810000 */
[----:B------:R-:W-:Y:S02]  /*16a00*/  FMNMX.FTZ R13, R54, R13, !PT ;  /* 0x0000000d360d7209 */ /* 0x000fe40007810000 */
[----:B------:R-:W-:Y:S02]  /*16a10*/  ISETP.LT.OR P1, PT, R7, 0x49, P1 ;  /* 0x000000490700780c */ /* 0x000fe40000f21670 */
[----:B------:R-:W-:Y:S02]  /*16a20*/  FSEL R29, R29, -INF , !P0 ;  /* 0xff8000001d1d7808 */ /* 0x000fe40004000000 */
[----:B------:R-:W-:Y:S02]  /*16a30*/  FMNMX.FTZ R4, R19, R4, !PT ;  /* 0x0000000413047209 */ /* 0x000fe40007810000 */
[----:B------:R-:W-:-:S02]  /*16a40*/  FMNMX.FTZ R13, R38, R13, !PT ;  /* 0x0000000d260d7209 */ /* 0x000fc40007810000 */
[----:B------:R-:W-:Y:S02]  /*16a50*/  ISETP.LT.OR P2, PT, R7, 0x4a, P2 ;  /* 0x0000004a0700780c */ /* 0x000fe40001741670 */
[----:B------:R-:W-:Y:S02]  /*16a60*/  FSEL R47, R30, -INF , !P1 ;  /* 0xff8000001e2f7808 */ /* 0x000fe40004800000 */
[----:B------:R-:W-:Y:S02]  /*16a70*/  FMNMX.FTZ R4, R29, R4, !PT ;  /* 0x000000041d047209 */ /* 0x000fe40007810000 */
[----:B------:R-:W-:Y:S02]  /*16a80*/  FMNMX.FTZ R13, R36, R13, !PT ;  /* 0x0000000d240d7209 */ /* 0x000fe40007810000 */
[----:B------:R-:W-:Y:S02]  /*16a90*/  ISETP.LT.OR P3, PT, R7, 0x51, P3 ;  /* 0x000000510700780c */ /* 0x000fe40001f61670 */
[----:B------:R-:W-:-:S02]  /*16aa0*/  FSEL R31, R31, -INF , !P2 ;  /* 0xff8000001f1f7808 */ /* 0x000fc40005000000 */
[----:B------:R-:W-:Y:S02]  /*16ab0*/  FMNMX.FTZ R4, R47, R4, !PT ;  /* 0x000000042f047209 */ /* 0x000fe40007810000 */
[----:B------:R-:W-:Y:S02]  /*16ac0*/  FMNMX.FTZ R13, R34, R13, !PT ;  /* 0x0000000d220d7209 */ /* 0x000fe40007810000 */
[----:B------:R-:W-:Y:S02]  /*16ad0*/  ISETP.GT.AND P5, PT, R9, 0x58, !P5 ;  /* 0x000000580900780c */ /* 0x000fe40006fa4270 */
[----:B------:R-:W-:Y:S02]  /*16ae0*/  ISETP.LT.OR P4, PT, R7, 0x52, P4 ;  /* 0x000000520700780c */ /* 0x000fe40002781670 */
[----:B------:R-:W-:Y:S02]  /*16af0*/  FSEL R30, R15, -INF , !P3 ;  /* 0xff8000000f1e7808 */ /* 0x000fe40005800000 */
[----:B------:R-:W-:-:S02]  /*16b00*/  FMNMX.FTZ R5, R31, R4, !PT ;  /* 0x000000041f057209 */ /* 0x000fc40007810000 */
[----:B------:R-:W-:Y:S02]  /*16b10*/  FMNMX.FTZ R13, R18, R13, !PT ;  /* 0x0000000d120d7209 */ /* 0x000fe40007810000 */
[----:B------:R-:W-:Y:S02]  /*16b20*/  ISETP.GT.AND P0, PT, R9, 0x59, !P6 ;  /* 0x000000590900780c */ /* 0x000fe40007704270 */
        /* <DEDUP_REMOVED lines=8> */
[----:B------:R-:W-:Y:S02]  /*16bb0*/  FSEL R50, R11, -INF , !P0 ;  /* 0xff8000000b327808 */ /* 0x000fe40004000000 */
[----:B------:R-:W-:Y:S01]  /*16bc0*/  FMNMX.FTZ R9, R49, R4, !PT ;  /* 0x0000000431097209 */ /* 0x000fe20007810000 */
[----:B------:R-:W0:Y:S03]  /*16bd0*/  SHFL.BFLY PT, R13, R8, 0x2, 0x1f ;  /* 0x0c401f00080d7f89 */ /* 0x000e2600000e0000 */
[----:B------:R-:W-:Y:S01]  /*16be0*/  FMNMX.FTZ R9, R50, R9, !PT ;  /* 0x0000000932097209 */ /* 0x000fe20007810000 */
[----:B------:R-:W2:Y:S04]  /*16bf0*/  LDL.64 R4, [R1+0x430] ;  /* 0x0004300001047983 */ /* 0x000ea80000100a00 */
[----:B------:R-:W-:Y:S04]  /*16c00*/  STL.64 [R1+0x420], R8 ;  /* 0x0004200801007387 */ /* 0x000fe80000100a00 */
[----:B------:R-:W4:Y:S01]  /*16c10*/  LDL R12, [R1+0x424] ;  /* 0x00042400010c7983 */ /* 0x000f220000100800 */
[----:B0-----:R-:W-:-:S05]  /*16c20*/  FMNMX.FTZ R13, R8, R13, !PT ;  /* 0x0000000d080d7209 */ /* 0x001fca0007810000 */
[----:B------:R-:W0:Y:S02]  /*16c30*/  SHFL.BFLY PT, R6, R13, 0x1, 0x1f ;  /* 0x0c201f000d067f89 */ /* 0x000e2400000e0000 */
[----:B0-----:R-:W-:-:S05]  /*16c40*/  FMNMX.FTZ R6, R13, R6, !PT ;  /* 0x000000060d067209 */ /* 0x001fca0007810000 */
[----:B------:R-:W-:Y:S04]  /*16c50*/  STL [R1+0x420], R6 ;  /* 0x0004200601007387 */ /* 0x000fe80000100800 */
[----:B------:R-:W3:Y:S04]  /*16c60*/  LDL R13, [R1+0x420] ;  /* 0x00042000010d7983 */ /* 0x000ee80000100800 */
[----:B----4-:R-:W0:Y:S02]  /*16c70*/  SHFL.BFLY PT, R9, R12, 0x2, 0x1f ;  /* 0x0c401f000c097f89 */ /* 0x010e2400000e0000 */
[----:B0-----:R-:W-:-:S05]  /*16c80*/  FMNMX.FTZ R9, R9, R12, !PT ;  /* 0x0000000c09097209 */ /* 0x001fca0007810000 */
[----:B------:R-:W0:Y:S01]  /*16c90*/  SHFL.BFLY PT, R28, R9, 0x1, 0x1f ;  /* 0x0c201f00091c7f89 */ /* 0x000e2200000e0000 */
[----:B---3--:R-:W-:Y:S01]  /*16ca0*/  FMUL.FTZ R7, R52, R13 ;  /* 0x0000000d34077220 */ /* 0x008fe20000410000 */
[----:B------:R-:W-:Y:S02]  /*16cb0*/  FSETP.NEU.FTZ.AND P0, PT, R13, -INF , PT ;  /* 0xff8000000d00780b */ /* 0x000fe40003f1d000 */
[----:B0-----:R-:W-:Y:S02]  /*16cc0*/  FMNMX.FTZ R28, R9, R28, !PT ;  /* 0x0000001c091c7209 */ /* 0x001fe40007810000 */
[----:B------:R-:W-:Y:S02]  /*16cd0*/  FSEL R11, R7, RZ, P0 ;  /* 0x000000ff070b7208 */ /* 0x000fe40000000000 */
[----:B------:R-:W-:Y:S01]  /*16ce0*/  FSEL R13, R13, RZ, P0 ;  /* 0x000000ff0d0d7208 */ /* 0x000fe20000000000 */
[C---:B------:R-:W-:Y:S01]  /*16cf0*/  FMUL.FTZ R6, R28.reuse, R52 ;  /* 0x000000341c067220 */ /* 0x040fe20000410000 */
[----:B------:R-:W-:-:S04]  /*16d00*/  FSETP.NEU.FTZ.AND P0, PT, R28, -INF , PT ;  /* 0xff8000001c00780b */ /* 0x000fc80003f1d000 */
[----:B------:R-:W-:Y:S02]  /*16d10*/  FSEL R8, R28, RZ, P0 ;  /* 0x000000ff1c087208 */ /* 0x000fe40000000000 */
[----:B------:R-:W-:Y:S01]  /*16d20*/  FSEL R51, R6, RZ, P0 ;  /* 0x000000ff06337208 */ /* 0x000fe20000000000 */
[----:B------:R-:W-:Y:S01]  /*16d30*/  FADD.FTZ R9, R20, -R13 ;  /* 0x8000000d14097221 */ /* 0x000fe20000010000 */
[-C--:B------:R-:W-:Y:S01]  /*16d40*/  FFMA.FTZ R7, R84, R52.reuse, -R11 ;  /* 0x0000003454077223 */ /* 0x080fe2000001080b */
[----:B------:R-:W-:Y:S02]  /*16d50*/  FADD.FTZ R21, R21, -R8 ;  /* 0x8000000815157221 */ /* 0x000fe40000010000 */
[-C--:B------:R-:W-:Y:S01]  /*16d60*/  FFMA.FTZ R188, R53, R52.reuse, -R51 ;  /* 0x0000003435bc7223 */ /* 0x080fe20000010833 */
[-C--:B------:R-:W-:Y:S01]  /*16d70*/  FMUL.FTZ R9, R9, R52.reuse ;  /* 0x0000003409097220 */ /* 0x080fe20000410000 */
[----:B------:R-:W-:Y:S01]  /*16d80*/  FMUL.FTZ R21, R52, R21 ;  /* 0x0000001534157220 */ /* 0x000fe20000410000 */
[-CC-:B------:R-:W-:Y:S01]  /*16d90*/  FFMA.FTZ R152, R152, R52.reuse, -R11.reuse ;  /* 0x0000003498987223 */ /* 0x180fe2000001080b */
[-C--:B------:R-:W-:Y:S01]  /*16da0*/  FFMA.FTZ R158, R36, R52.reuse, -R11 ;  /* 0x00000034249e7223 */ /* 0x080fe2000001080b */
[-CC-:B------:R-:W-:Y:S01]  /*16db0*/  FFMA.FTZ R153, R45, R52.reuse, -R51.reuse ;  /* 0x000000342d997223 */ /* 0x180fe20000010833 */
[----:B------:R-:W-:Y:S01]  /*16dc0*/  MUFU.EX2 R7, R7 ;  /* 0x0000000700077308 */ /* 0x000fe20000000800 */
[-C--:B------:R-:W-:Y:S01]  /*16dd0*/  FFMA.FTZ R169, R35, R52.reuse, -R51 ;  /* 0x0000003423a97223 */ /* 0x080fe20000010833 */
[-C--:B------:R-:W-:Y:S01]  /*16de0*/  FFMA.FTZ R154, R154, R52.reuse, -R11 ;  /* 0x000000349a9a7223 */ /* 0x080fe2000001080b */
[----:B------:R-:W-:-:S05]  /*16df0*/  FFMA.FTZ R155, R44, R52, -R51 ;  /* 0x000000342c9b7223 */ /* 0x000fca0000010833 */
[----:B------:R-:W2:Y:S01]  /*16e00*/  MUFU.EX2 R36, R9 ;  /* 0x0000000900247308 */ /* 0x000ea20000000800 */
[-C--:B------:R-:W-:Y:S01]  /*16e10*/  FFMA.FTZ R187, R82, R52.reuse, -R11 ;  /* 0x0000003452bb7223 */ /* 0x080fe2000001080b */
[----:B------:R-:W-:-:S06]  /*16e20*/  FFMA.FTZ R6, R46, R52, -R51 ;  /* 0x000000342e067223 */ /* 0x000fcc0000010833 */
[----:B------:R-:W-:Y:S08]  /*16e30*/  MUFU.EX2 R188, R188 ;  /* 0x000000bc00bc7308 */ /* 0x000ff00000000800 */
[----:B------:R-:W0:Y:S01]  /*16e40*/  MUFU.EX2 R35, R21 ;  /* 0x0000001500237308 */ /* 0x000e220000000800 */
[-C--:B------:R-:W-:Y:S01]  /*16e50*/  FFMA.FTZ R186, R80, R52.reuse, -R11 ;  /* 0x0000003450ba7223 */ /* 0x080fe2000001080b */
[----:B------:R-:W-:-:S06]  /*16e60*/  FFMA.FTZ R181, R43, R52, -R51 ;  /* 0x000000342bb57223 */ /* 0x000fcc0000010833 */
[----:B------:R-:W1:Y:S08]  /*16e70*/  MUFU.EX2 R152, R152 ;  /* 0x0000009800987308 */ /* 0x000e700000000800 */
[----:B------:R-:W3:Y:S01]  /*16e80*/  MUFU.EX2 R153, R153 ;  /* 0x0000009900997308 */ /* 0x000ee20000000800 */
[-C--:B------:R-:W-:Y:S01]  /*16e90*/  FFMA.FTZ R185, R78, R52.reuse, -R11 ;  /* 0x000000344eb97223 */ /* 0x080fe2000001080b */
[----:B------:R-:W-:-:S06]  /*16ea0*/  FFMA.FTZ R182, R42, R52, -R51 ;  /* 0x000000342ab67223 */ /* 0x000fcc0000010833 */
[----:B------:R-:W4:Y:S08]  /*16eb0*/  MUFU.EX2 R154, R154 ;  /* 0x0000009a009a7308 */ /* 0x000f300000000800 */
[----:B------:R-:W4:Y:S01]  /*16ec0*/  MUFU.EX2 R155, R155 ;  /* 0x0000009b009b7308 */ /* 0x000f220000000800 */
[----:B--2---:R-:W-:Y:S01]  /*16ed0*/  FFMA.FTZ R9, R36, R4, R7 ;  /* 0x0000000424097223 */ /* 0x004fe20000010007 */
[----:B0-----:R-:W-:-:S06]  /*16ee0*/  FFMA.FTZ R4, R5, R35, R188 ;  /* 0x0000002305047223 */ /* 0x001fcc00000100bc */
[----:B------:R-:W0:Y:S01]  /*16ef0*/  MUFU.EX2 R187, R187 ;  /* 0x000000bb00bb7308 */ /* 0x000e220000000800 */
[-C--:B------:R-:W-:Y:S01]  /*16f00*/  FFMA.FTZ R184, R76, R52.reuse, -R11 ;  /* 0x000000344cb87223 */ /* 0x080fe2000001080b */
[----:B------:R-:W-:-:S06]  /*16f10*/  FFMA.FTZ R177, R40, R52, -R51 ;  /* 0x0000003428b17223 */ /* 0x000fcc0000010833 */
[----:B------:R-:W2:Y:S01]  /*16f20*/  MUFU.EX2 R6, R6 ;  /* 0x0000000600067308 */ /* 0x000ea20000000800 */
[----:B-1----:R-:W-:Y:S01]  /*16f30*/  FADD.FTZ R9, R152, R9 ;  /* 0x0000000998097221 */ /* 0x002fe20000010000 */
[----:B---3--:R-:W-:-:S06]  /*16f40*/  FADD.FTZ R4, R153, R4 ;  /* 0x0000000499047221 */ /* 0x008fcc0000010000 */
[----:B------:R-:W1:Y:S01]  /*16f50*/  MUFU.EX2 R186, R186 ;  /* 0x000000ba00ba7308 */ /* 0x000e620000000800 */
        /* <DEDUP_REMOVED lines=10> */
[----:B--2---:R-:W-:-:S06]  /*17000*/  FADD.FTZ R4, R6, R5 ;  /* 0x0000000506047221 */ /* 0x004fcc0000010000 */
[----:B------:R-:W0:Y:S01]  /*17010*/  MUFU.EX2 R184, R184 ;  /* 0x000000b800b87308 */ /* 0x000e220000000800 */
[-C--:B------:R-:W-:Y:S01]  /*17020*/  FFMA.FTZ R175, R70, R52.reuse, -R11 ;  /* 0x0000003446af7223 */ /* 0x080fe2000001080b */
[----:B------:R-:W-:-:S06]  /*17030*/  FFMA.FTZ R172, R37, R52, -R51 ;  /* 0x0000003425ac7223 */ /* 0x000fcc0000010833 */
[----:B------:R-:W2:Y:S01]  /*17040*/  MUFU.EX2 R177, R177 ;  /* 0x000000b100b17308 */ /* 0x000ea20000000800 */
[----:B-1----:R-:W-:Y:S01]  /*17050*/  FADD.FTZ R8, R186, R9 ;  /* 0x00000009ba087221 */ /* 0x002fe20000010000 */
[----:B---3--:R-:W-:-:S06]  /*17060*/  FADD.FTZ R5, R181, R4 ;  /* 0x00000004b5057221 */ /* 0x008fcc0000010000 */
[----:B------:R-:W1:Y:S01]  /*17070*/  MUFU.EX2 R183, R183 ;  /* 0x000000b700b77308 */ /* 0x000e620000000800 */
[----:B------:R-:W-:-:S07]  /*17080*/  FFMA.FTZ R174, R68, R52, -R11 ;  /* 0x0000003444ae7223 */ /* 0x000fce000001080b */
        /* <DEDUP_REMOVED lines=54> */
[-CC-:B------:R-:W-:Y:S01]  /*173f0*/  FFMA.FTZ R15, R34, R52.reuse, -R11.reuse ;  /* 0x00000034220f7223 */ /* 0x180fe2000001080b */
[-CC-:B------:R-:W-:Y:S01]  /*17400*/  FFMA.FTZ R18, R18, R52.reuse, -R11.reuse ;  /* 0x0000003412127223 */ /* 0x180fe2000001080b */
[----:B------:R-:W-:-:S05]  /*17410*/  FFMA.FTZ R14, R14, R52, -R11 ;  /* 0x000000340e0e7223 */ /* 0x000fca000001080b */
[----:B------:R-:W3:Y:S01]  /*17420*/  MUFU.EX2 R160, R160 ;  /* 0x000000a000a07308 */ /* 0x000ee20000000800 */
[----:B------:R-:W-:Y:S01]  /*17430*/  FFMA.FTZ R13, R24, R52, -R11 ;  /* 0x00000034180d7223 */ /* 0x000fe2000001080b */
[----:B----4-:R-:W-:Y:S01]  /*17440*/  FADD.FTZ R5, R165, R4 ;  /* 0x00000004a5057221 */ /* 0x010fe20000010000 */
[----:B------:R-:W-:-:S05]  /*17450*/  FADD.FTZ R9, R161, R8 ;  /* 0x00000008a1097221 */ /* 0x000fca0000010000 */
[----:B------:R-:W4:Y:S01]  /*17460*/  MUFU.EX2 R156, R156 ;  /* 0x0000009c009c7308 */ /* 0x000f220000000800 */
[----:B------:R-:W-:Y:S01]  /*17470*/  FFMA.FTZ R11, R30, R52, -R51 ;  /* 0x000000341e0b7223 */ /* 0x000fe20000010833 */
[----:B0-----:R-:W-:Y:S01]  /*17480*/  FADD.FTZ R4, R166, R5 ;  /* 0x00000005a6047221 */ /* 0x001fe20000010000 */
[----:B--2---:R-:W-:-:S05]  /*17490*/  FADD.FTZ R24, R162, R9 ;  /* 0x00000009a2187221 */ /* 0x004fca0000010000 */
[----:B------:R-:W0:Y:S01]  /*174a0*/  MUFU.EX2 R157, R157 ;  /* 0x0000009d009d7308 */ /* 0x000e220000000800 */
[----:B------:R-:W-:-:S07]  /*174b0*/  FFMA.FTZ R12, R48, R52, -R51 ;  /* 0x00000034300c7223 */ /* 0x000fce0000010833 */
[----:B------:R-:W2:Y:S01]  /*174c0*/  MUFU.EX2 R19, R19 ;  /* 0x0000001300137308 */ /* 0x000ea20000000800 */
[----:B-1----:R-:W-:Y:S01]  /*174d0*/  FADD.FTZ R5, R159, R4 ;  /* 0x000000049f057221 */ /* 0x002fe20000010000 */
[----:B---3--:R-:W-:-:S06]  /*174e0*/  FADD.FTZ R9, R21, R24 ;  /* 0x0000001815097221 */ /* 0x008fcc0000010000 */
[----:B------:R-:W1:Y:S01]  /*174f0*/  MUFU.EX2 R158, R158 ;  /* 0x0000009e009e7308 */ /* 0x000e620000000800 */
[----:B------:R-:W-:-:S07]  /*17500*/  FFMA.FTZ R8, R49, R52, -R51 ;  /* 0x0000003431087223 */ /* 0x000fce0000010833 */
[----:B------:R-:W3:Y:S01]  /*17510*/  MUFU.EX2 R20, R20 ;  /* 0x0000001400147308 */ /* 0x000ee20000000800 */
[----:B------:R-:W-:Y:S01]  /*17520*/  FADD.FTZ R4, R160, R5 ;  /* 0x00000005a0047221 */ /* 0x000fe20000010000 */
[----:B----4-:R-:W-:-:S06]  /*17530*/  FADD.FTZ R24, R156, R9 ;  /* 0x000000099c187221 */ /* 0x010fcc0000010000 */
[----:B------:R-:W4:Y:S01]  /*17540*/  MUFU.EX2 R15, R15 ;  /* 0x0000000f000f7308 */ /* 0x000f220000000800 */
[----:B------:R-:W-:-:S07]  /*17550*/  FFMA.FTZ R9, R50, R52, -R51 ;  /* 0x0000003432097223 */ /* 0x000fce0000010833 */
[----:B------:R-:W4:Y:S01]  /*17560*/  MUFU.EX2 R11, R11 ;  /* 0x0000000b000b7308 */ /* 0x000f220000000800 */
[----:B0-----:R-:W-:Y:S01]  /*17570*/  FADD.FTZ R5, R157, R4 ;  /* 0x000000049d057221 */ /* 0x001fe20000010000 */
[----:B--2---:R-:W-:-:S06]  /*17580*/  FADD.FTZ R25, R19, R24 ;  /* 0x0000001813197221 */ /* 0x004fcc0000010000 */
[----:B------:R-:W0:Y:S08]  /*17590*/  MUFU.EX2 R18, R18 ;  /* 0x0000001200127308 */ /* 0x000e300000000800 */
[----:B------:R-:W2:Y:S01]  /*175a0*/  MUFU.EX2 R12, R12 ;  /* 0x0000000c000c7308 */ /* 0x000ea20000000800 */
[----:B-1----:R-:W-:Y:S01]  /*175b0*/  FADD.FTZ R4, R158, R5 ;  /* 0x000000059e047221 */ /* 0x002fe20000010000 */
[----:B---3--:R-:W-:-:S06]  /*175c0*/  FADD.FTZ R24, R20, R25 ;  /* 0x0000001914187221 */ /* 0x008fcc0000010000 */
[----:B------:R-:W1:Y:S08]  /*175d0*/  MUFU.EX2 R14, R14 ;  /* 0x0000000e000e7308 */ /* 0x000e700000000800 */
[----:B------:R-:W3:Y:S01]  /*175e0*/  MUFU.EX2 R8, R8 ;  /* 0x0000000800087308 */ /* 0x000ee20000000800 */
[----:B----4-:R-:W-:Y:S01]  /*175f0*/  FADD.FTZ R5, R15, R4 ;  /* 0x000000040f057221 */ /* 0x010fe20000010000 */
[----:B------:R-:W-:-:S06]  /*17600*/  FADD.FTZ R25, R11, R24 ;  /* 0x000000180b197221 */ /* 0x000fcc0000010000 */
[----:B------:R-:W4:Y:S08]  /*17610*/  MUFU.EX2 R13, R13 ;  /* 0x0000000d000d7308 */ /* 0x000f300000000800 */
[----:B------:R-:W4:Y:S01]  /*17620*/  MUFU.EX2 R9, R9 ;  /* 0x0000000900097308 */ /* 0x000f220000000800 */
[----:B0-----:R-:W-:Y:S01]  /*17630*/  FADD.FTZ R5, R18, R5 ;  /* 0x0000000512057221 */ /* 0x001fe20000010000 */
[----:B--2---:R-:W-:-:S03]  /*17640*/  FADD.FTZ R25, R12, R25 ;  /* 0x000000190c197221 */ /* 0x004fc60000010000 */
[----:B-1----:R-:W-:Y:S01]  /*17650*/  FADD.FTZ R30, R14, R5 ;  /* 0x000000050e1e7221 */ /* 0x002fe20000010000 */
[----:B---3--:R-:W-:-:S03]  /*17660*/  FADD.FTZ R4, R8, R25 ;  /* 0x0000001908047221 */ /* 0x008fc60000010000 */
[----:B----4-:R-:W-:Y:S01]  /*17670*/  FADD.FTZ R30, R13, R30 ;  /* 0x0000001e0d1e7221 */ /* 0x010fe20000010000 */
[----:B------:R-:W-:Y:S01]  /*17680*/  STL [R1+0x424], R28 ;  /* 0x0004241c01007387 */ /* 0x000fe20000100800 */
[----:B------:R-:W-:-:S05]  /*17690*/  FADD.FTZ R31, R9, R4 ;  /* 0x00000004091f7221 */ /* 0x000fca0000010000 */
        /* <DEDUP_REMOVED lines=139> */
[C---:B------:R-:W-:Y:S01]  /*17f50*/  FMUL.FTZ R41, R36.reuse, R41 ;  /* 0x0000002924297220 */ /* 0x040fe20000410000 */
[----:B------:R-:W-:-:S02]  /*17f60*/  FMUL.FTZ R31, R36, R31 ;  /* 0x0000001f241f7220 */ /* 0x000fc40000410000 */
        /* <DEDUP_REMOVED lines=134> */
[----:B------:R2:W-:Y:S01]  /*187d0*/  ST.E desc[UR36][R16.64+0x404], R147 ;  /* 0x0004049310007985 */ /* 0x0005e2000c101924 */
[C---:B---3--:R-:W-:Y:S01]  /*187e0*/  FMUL.FTZ R25, R35.reuse, R28 ;  /* 0x0000001c23197220 */ /* 0x048fe20000410000 */
        /* <DEDUP_REMOVED lines=10> */
[C---:B--2---:R-:W-:Y:S01]  /*18890*/  FMUL.FTZ R147, R36.reuse, R24 ;  /* 0x0000001824937220 */ /* 0x044fe20000410000 */
        /* <DEDUP_REMOVED lines=91> */
[----:B------:R-:W-:Y:S04]  /*18e50*/  ST.E desc[UR36][R16.64+0x3dc], R43 ;  /* 0x0003dc2b10007985 */ /* 0x000fe8000c101924 */
[----:B------:R4:W-:Y:S04]  /*18e60*/  ST.E desc[UR36][R16.64+0x3e8], R5 ;  /* 0x0003e80510007985 */ /* 0x0009e8000c101924 */
[----:B------:R4:W-:Y:S04]  /*18e70*/  ST.E desc[UR36][R16.64+0x3ec], R25 ;  /* 0x0003ec1910007985 */ /* 0x0009e8000c101924 */
[----:B------:R4:W-:Y:S04]  /*18e80*/  ST.E desc[UR36][R16.64+0x3f8], R27 ;  /* 0x0003f81b10007985 */ /* 0x0009e8000c101924 */
[----:B------:R4:W-:Y:S04]  /*18e90*/  ST.E desc[UR36][R16.64+0x3fc], R31 ;  /* 0x0003fc1f10007985 */ /* 0x0009e8000c101924 */
[----:B------:R4:W-:Y:S01]  /*18ea0*/  ST.E desc[UR36][R16.64+0x408], R35 ;  /* 0x0004082310007985 */ /* 0x0009e2000c101924 */
[----:B------:R2:W-:Y:S06]  /*18eb0*/  BAR.SYNC.DEFER_BLOCKING R206, 0x100 ;  /* 0x000400ce0000751d */ /* 0x0005ec0000010000 */
[----:B0-----:R-:W4:Y:S04]  /*18ec0*/  LD.E R29, desc[UR36][R16.64+0x210] ;  /* 0x00021024101d7980 */ /* 0x001f28000c101900 */
[----:B-1----:R-:W4:Y:S04]  /*18ed0*/  LD.E R33, desc[UR36][R16.64+0x214] ;  /* 0x0002142410217980 */ /* 0x002f28000c101900 */
[----:B------:R-:W4:Y:S04]  /*18ee0*/  LD.E R37, desc[UR36][R16.64+0x218] ;  /* 0x0002182410257980 */ /* 0x000f28000c101900 */
[----:B--2---:R-:W2:Y:S04]  /*18ef0*/  LD.E R39, desc[UR36][R16.64+0x21c] ;  /* 0x00021c2410277980 */ /* 0x004ea8000c101900 */
[----:B---3--:R-:W3:Y:S04]  /*18f00*/  LD.E R41, desc[UR36][R16.64+0x220] ;  /* 0x0002202410297980 */ /* 0x008ee8000c101900 */
[----:B----4-:R-:W4:Y:S04]  /*18f10*/  LD.E R5, desc[UR36][R16.64+0x224] ;  /* 0x0002242410057980 */ /* 0x010f28000c101900 */
        /* <DEDUP_REMOVED lines=123> */
[----:B------:R-:W-:Y:S04]  /*196d0*/  ST.E desc[UR36][R16.64+0x210], R29 ;  /* 0x0002101d10007985 */ /* 0x000fe8000c101924 */
[----:B------:R-:W-:Y:S04]  /*196e0*/  ST.E desc[UR36][R16.64+0x214], R33 ;  /* 0x0002142110007985 */ /* 0x000fe8000c101924 */
[----:B------:R-:W-:Y:S04]  /*196f0*/  ST.E desc[UR36][R16.64+0x218], R37 ;  /* 0x0002182510007985 */ /* 0x000fe8000c101924 */
[----:B--2---:R-:W-:Y:S04]  /*19700*/  ST.E desc[UR36][R16.64+0x21c], R39 ;  /* 0x00021c2710007985 */ /* 0x004fe8000c101924 */
[----:B---3--:R-:W-:Y:S04]  /*19710*/  ST.E desc[UR36][R16.64+0x220], R41 ;  /* 0x0002202910007985 */ /* 0x008fe8000c101924 */
        /* <DEDUP_REMOVED lines=124> */
[----:B------:R-:W4:Y:S04]  /*19ee0*/  LDL R195, [R1+0x68] ;  /* 0x0000680001c37983 */ /* 0x000f280000100800 */
[----:B-1----:R-:W4:Y:S04]  /*19ef0*/  LD.E R24, desc[UR36][R16.64+0x210] ;  /* 0x0002102410187980 */ /* 0x002f28000c101900 */
[----:B------:R-:W4:Y:S04]  /*19f00*/  LD.E R25, desc[UR36][R16.64+0x214] ;  /* 0x0002142410197980 */ /* 0x000f28000c101900 */
        /* <DEDUP_REMOVED lines=838> */
[----:B------:R0:W-:Y:S04]  /*1d370*/  ST.E desc[UR36][R16.64+0x214], R25 ;  /* 0x0002141910007985 */ /* 0x0001e8000c101924 */
        /* <DEDUP_REMOVED lines=126> */
[----:B------:R4:W-:Y:S04]  /*1db60*/  STL [R1+0x68], R0 ;  /* 0x0000680001007387 */ /* 0x0009e80000100800 */
        /* <DEDUP_REMOVED lines=9> */
[----:B-1----:R-:W4:Y:S04]  /*1dc00*/  LD.E R27, desc[UR36][R16.64+0x234] ;  /* 0x00023424101b7980 */ /* 0x002f28000c101900 */
        /* <DEDUP_REMOVED lines=246> */
[----:B0-----:R-:W1:Y:S04]  /*1eb70*/  LDL.64 R4, [R1+0x198] ;  /* 0x0001980001047983 */ /* 0x001e680000100a00 */
[----:B------:R2:W5:Y:S04]  /*1eb80*/  LD.E R0, desc[UR36][R2.64] ;  /* 0x0000002402007980 */ /* 0x000568000c101900 */
[----:B-1----:R-:W3:Y:S01]  /*1eb90*/  LD.E R6, desc[UR36][R4.64] ;  /* 0x0000002404067980 */ /* 0x002ee2000c101900 */
[----:B------:R-:W-:Y:S01]  /*1eba0*/  BSSY B0, `(.L_x_2257) ;  /* 0x0000005000007945 */ /* 0x000fe20003800000 */
[----:B---3--:R-:W-:-:S04]  /*1ebb0*/  LOP3.LUT R6, R6, 0x1, RZ, 0xfc, !PT ;  /* 0x0000000106067812 */ /* 0x008fc800078efcff */
[----:B------:R-:W-:-:S13]  /*1ebc0*/  ISETP.NE.AND P0, PT, R6, 0x3, PT ;  /* 0x000000030600780c */ /* 0x000fda0003f05270 */
[----:B--2---:R-:W-:Y:S05]  /*1ebd0*/  @!P0 BRA `(.L_x_2258) ;  /* 0x0000000000048947 */ /* 0x004fea0003800000 */
[----:B------:R-:W-:Y:S01]  /*1ebe0*/  BPT.TRAP 0x1 ;  /* 0x000000040000795c */ /* 0x000fe20000300000 */
.L_x_2258:
[----:B------:R-:W-:Y:S05]  /*1ebf0*/  BSYNC B0 ;  /* 0x0000000000007941 */ /* 0x000fea0003800000 */
.L_x_2257:
[----:B------:R-:W2:Y:S04]  /*1ec00*/  LD.E.64 R6, desc[UR36][R4.64+0x20] ;  /* 0x0000202404067980 */ /* 0x000ea8000c101b00 */
[----:B------:R-:W3:Y:S01]  /*1ec10*/  LD.E R8, desc[UR36][R4.64+0xc] ;  /* 0x00000c2404087980 */ /* 0x000ee2000c101900 */
[C---:B------:R-:W-:Y:S01]  /*1ec20*/  ISETP.GT.AND P0, PT, R10.reuse, UR40, PT ;  /* 0x000000280a007c0c */ /* 0x040fe2000bf04270 */
[----:B------:R-:W-:Y:S01]  /*1ec30*/  VIADD R10, R10, 0xffffffff ;  /* 0xffffffff0a0a7836 */ /* 0x000fe20000000000 */
[----:B--2---:R-:W-:-:S05]  /*1ec40*/  MOV R7, R6 ;  /* 0x0000000600077202 */ /* 0x004fca0000000f00 */
[----:B-----5:R-:W-:-:S05]  /*1ec50*/  IMAD R7, R0, 0x8, R7 ;  /* 0x0000000800077824 */ /* 0x020fca00078e0207 */
[----:B---3--:R-:W-:-:S04]  /*1ec60*/  PRMT R7, R8, 0x654, R7 ;  /* 0x0000065408077816 */ /* 0x008fc80000000007 */
[----:B------:R2:W-:Y:S01]  /*1ec70*/  SYNCS.ARRIVE.TRANS64.RED.A1T0 RZ, [R7+URZ], RZ ;  /* 0x000000ff07ff79a7 */ /* 0x0005e2000810043f */
[----:B------:R-:W-:Y:S05]  /*1ec80*/  @P0 BRA `(.L_x_2259) ;  /* 0xffffff4c00540947 */ /* 0x000fea000383ffff */
.L_x_2226:
[----:B------:R-:W-:Y:S05]  /*1ec90*/  WARPSYNC.ALL ;  /* 0x0000000000007948 */ /* 0x000fea0003800000 */
[----:B------:R-:W0:Y:S04]  /*1eca0*/  LDL R5, [R1+0x430] ;  /* 0x0004300001057983 */ /* 0x000e280000100800 */
[----:B------:R-:W3:Y:S04]  /*1ecb0*/  LDL R6, [R1+0x434] ;  /* 0x0004340001067983 */ /* 0x000ee80000100800 */
[----:B------:R-:W4:Y:S04]  /*1ecc0*/  LDL R136, [R1+0x1f8] ;  /* 0x0001f80001887983 */ /* 0x000f280000100800 */
[----:B------:R-:W5:Y:S04]  /*1ecd0*/  LDL.64 R12, [R1+0x3b8] ;  /* 0x0003b800010c7983 */ /* 0x000f680000100a00 */
        /* <DEDUP_REMOVED lines=60> */
[----:B------:R-:W5:Y:S04]  /*1f0a0*/  LDL R135, [R1+0x200] ;  /* 0x0002000001877983 */ /* 0x000f680000100800 */
[----:B0-----:R-:W0:Y:S02]  /*1f0b0*/  SHFL.BFLY PT, R0, R5, 0x2, 0x1f ;  /* 0x0c401f0005007f89 */ /* 0x001e2400000e0000 */
[----:B0-----:R-:W-:-:S05]  /*1f0c0*/  FADD.FTZ R0, R5, R0 ;  /* 0x0000000005007221 */ /* 0x001fca0000010000 */
[----:B------:R-:W0:Y:S02]  /*1f0d0*/  SHFL.BFLY PT, R3, R0, 0x1, 0x1f ;  /* 0x0c201f0000037f89 */ /* 0x000e2400000e0000 */
[----:B0-----:R-:W-:Y:S01]  /*1f0e0*/  FADD.FTZ R2, R0, R3 ;  /* 0x0000000300027221 */ /* 0x001fe20000010000 */
[----:B----4-:R-:W-:Y:S01]  /*1f0f0*/  VIADD R136, R136, 0x1 ;  /* 0x0000000188887836 */ /* 0x010fe20000000000 */
[----:B------:R-:W4:Y:S04]  /*1f100*/  LDL R0, [R1+0x204] ;  /* 0x0002040001007983 */ /* 0x000f280000100800 */
[----:B------:R-:W-:Y:S04]  /*1f110*/  STL [R1+0x430], R2 ;  /* 0x0004300201007387 */ /* 0x000fe80000100800 */
[----:B------:R-:W5:Y:S04]  /*1f120*/  LDL R147, [R1+0x430] ;  /* 0x0004300001937983 */ /* 0x000f680000100800 */
[----:B---3--:R-:W0:Y:S02]  /*1f130*/  SHFL.BFLY PT, R3, R6, 0x2, 0x1f ;  /* 0x0c401f0006037f89 */ /* 0x008e2400000e0000 */
[----:B0-----:R-:W-:Y:S01]  /*1f140*/  FADD.FTZ R3, R3, R6 ;  /* 0x0000000603037221 */ /* 0x001fe20000010000 */
[----:B------:R-:W-:Y:S01]  /*1f150*/  ISETP.NE.AND P2, PT, R136, 0x2, PT ;  /* 0x000000028800780c */ /* 0x000fe20003f45270 */
[----:B--2---:R-:W2:Y:S04]  /*1f160*/  LDL.64 R6, [R1+0x3f8] ;  /* 0x0003f80001067983 */ /* 0x004ea80000100a00 */
[----:B------:R-:W0:Y:S08]  /*1f170*/  SHFL.BFLY PT, R4, R3, 0x1, 0x1f ;  /* 0x0c201f0003047f89 */ /* 0x000e3000000e0000 */
[----:B------:R-:W3:Y:S01]  /*1f180*/  @!P2 LDL R134, [R1+0x1fc] ;  /* 0x0001fc000186a983 */ /* 0x000ee20000100800 */
[----:B0-----:R-:W-:-:S03]  /*1f190*/  FADD.FTZ R140, R3, R4 ;  /* 0x00000004038c7221 */ /* 0x001fc60000010000 */
[----:B------:R-:W2:Y:S02]  /*1f1a0*/  LDL.64 R4, [R1+0x3e8] ;  /* 0x0003e80001047983 */ /* 0x000ea40000100a00 */
[----:B------:R-:W-:Y:S02]  /*1f1b0*/  FSETP.NE.FTZ.AND P1, PT, R140, RZ, PT ;  /* 0x000000ff8c00720b */ /* 0x000fe40003f35000 */
[----:B------:R-:W2:Y:S11]  /*1f1c0*/  LDL.64 R2, [R1+0x408] ;  /* 0x0004080001027983 */ /* 0x000eb60000100a00 */
[----:B------:R-:W2:Y:S04]  /*1f1d0*/  @P1 LDL R143, [R1+0x440] ;  /* 0x00044000018f1983 */ /* 0x000ea80000100800 */
[----:B------:R-:W2:Y:S01]  /*1f1e0*/  @P1 LDL R145, [R1+0x424] ;  /* 0x0004240001911983 */ /* 0x000ea20000100800 */
[----:B------:R-:W-:-:S02]  /*1f1f0*/  IMAD.MOV.U32 R142, RZ, RZ, -0x800000 ;  /* 0xff800000ff8e7424 */ /* 0x000fc400078e00ff */
[----:B------:R-:W-:Y:S02]  /*1f200*/  IMAD.MOV.U32 R137, RZ, RZ, RZ ;  /* 0x000000ffff897224 */ /* 0x000fe400078e00ff */
[----:B------:R-:W-:Y:S01]  /*1f210*/  IMAD.MOV.U32 R144, RZ, RZ, -0x800000 ;  /* 0xff800000ff907424 */ /* 0x000fe200078e00ff */
[----:B------:R0:W-:Y:S08]  /*1f220*/  BAR.ARV R205, 0x100 ;  /* 0x000400cd0000751d */ /* 0x0001f00000002000 */
[----:B------:R-:W-:Y:S06]  /*1f230*/  BAR.ARV 0x8, 0x180 ;  /* 0x0206000000007b1d */ /* 0x000fec0000002000 */
[----:B-----5:R-:W-:-:S13]  /*1f240*/  FSETP.NE.FTZ.AND P0, PT, R147, RZ, PT ;  /* 0x000000ff9300720b */ /* 0x020fda0003f15000 */
[----:B------:R-:W5:Y:S04]  /*1f250*/  @P0 LDL R138, [R1+0x440] ;  /* 0x00044000018a0983 */ /* 0x000f680000100800 */
[----:B------:R-:W2:Y:S01]  /*1f260*/  @P0 LDL R139, [R1+0x420] ;  /* 0x00042000018b0983 */ /* 0x000ea20000100800 */
[----:B------:R-:W1:Y:S02]  /*1f270*/  @P0 MUFU.LG2 R141, R147 ;  /* 0x00000093008d0308 */ /* 0x000e640000000c00 */
[----:B-1----:R-:W-:-:S06]  /*1f280*/  @P0 FMUL.FTZ R141, R141, 0.69314718246459960938 ;  /* 0x3f3172188d8d0820 */ /* 0x002fcc0000410000 */
[----:B------:R-:W-:Y:S08]  /*1f290*/  @P1 MUFU.LG2 R146, R140 ;  /* 0x0000008c00921308 */ /* 0x000ff00000000c00 */
[----:B------:R-:W1:Y:S01]  /*1f2a0*/  @P0 MUFU.RCP R137, R147 ;  /* 0x0000009300890308 */ /* 0x000e620000001000 */
[----:B---3--:R-:W-:Y:S01]  /*1f2b0*/  @!P2 LOP3.LUT R134, R134, 0x1, RZ, 0x3c, !PT ;  /* 0x000000018686a812 */ /* 0x008fe200078e3cff */
[----:B----4-:R-:W-:Y:S01]  /*1f2c0*/  VIADD R0, R0, 0x1 ;  /* 0x0000000100007836 */ /* 0x010fe20000000000 */
[----:B------:R-:W-:Y:S04]  /*1f2d0*/  STL [R1+0x434], R140 ;  /* 0x0004348c01007387 */ /* 0x000fe80000100800 */
[----:B------:R-:W-:Y:S04]  /*1f2e0*/  STL [R1+0x1f8], R136 ;  /* 0x0001f88801007387 */ /* 0x000fe80000100800 */
[----:B------:R-:W-:Y:S01]  /*1f2f0*/  @!P2 STL [R1+0x1fc], R134 ;  /* 0x0001fc860100a387 */ /* 0x000fe20000100800 */
        /* <DEDUP_REMOVED lines=64> */
[----:B------:R-:W-:Y:S04]  /*1f700*/  STL.64 [R1+0x210], R132 ;  /* 0x0002108401007387 */ /* 0x000fe80000100a00 */
        /* <DEDUP_REMOVED lines=31> */
[----:B------:R-:W-:Y:S04]  /*1f900*/  STL [R1+0x204], R0 ;  /* 0x0002040001007387 */ /* 0x000fe80000100800 */
[----:B------:R-:W-:Y:S01]  /*1f910*/  @!P2 STL [R1+0x1f8], RZ ;  /* 0x0001f8ff0100a387 */ /* 0x000fe20000100800 */
[----:B-----5:R-:W-:-:S04]  /*1f920*/  @P0 FMUL.FTZ R138, R138, 0.69314718246459960938 ;  /* 0x3f3172188a8a0820 */ /* 0x020fc80000410000 */
[----:B--2---:R-:W-:Y:S01]  /*1f930*/  @P0 FFMA.FTZ R142, R138, R139, R141 ;  /* 0x0000008b8a8e0223 */ /* 0x004fe2000001008d */
[----:B------:R-:W-:-:S06]  /*1f940*/  IMAD.MOV.U32 R138, RZ, RZ, RZ ;  /* 0x000000ffff8a7224 */ /* 0x000fcc00078e00ff */
[----:B------:R-:W1:Y:S01]  /*1f950*/  @P1 MUFU.RCP R138, R140 ;  /* 0x0000008c008a1308 */ /* 0x000e620000001000 */
[----:B------:R-:W-:Y:S01]  /*1f960*/  @P1 FMUL.FTZ R139, R146, 0.69314718246459960938 ;  /* 0x3f317218928b1820 */ /* 0x000fe20000410000 */
[----:B------:R-:W-:-:S04]  /*1f970*/  @P1 FMUL.FTZ R146, R143, 0.69314718246459960938 ;  /* 0x3f3172188f921820 */ /* 0x000fc80000410000 */
[----:B------:R-:W-:Y:S01]  /*1f980*/  @P1 FFMA.FTZ R144, R146, R145, R139 ;  /* 0x0000009192901223 */ /* 0x000fe2000001008b */
[-C--:B-1----:R-:W-:Y:S01]  /*1f990*/  FMUL.FTZ R13, R13, R138.reuse ;  /* 0x0000008a0d0d7220 */ /* 0x082fe20000410000 */
[-C--:B------:R-:W-:Y:S01]  /*1f9a0*/  FMUL.FTZ R12, R12, R138.reuse ;  /* 0x0000008a0c0c7220 */ /* 0x080fe20000410000 */
[-C--:B------:R-:W-:Y:S01]  /*1f9b0*/  FMUL.FTZ R69, R69, R138.reuse ;  /* 0x0000008a45457220 */ /* 0x080fe20000410000 */
[-C--:B------:R-:W-:Y:S01]  /*1f9c0*/  FMUL.FTZ R68, R68, R138.reuse ;  /* 0x0000008a44447220 */ /* 0x080fe20000410000 */
[-C--:B------:R-:W-:Y:S01]  /*1f9d0*/  FMUL.FTZ R67, R67, R138.reuse ;  /* 0x0000008a43437220 */ /* 0x080fe20000410000 */
[-C--:B------:R-:W-:Y:S01]  /*1f9e0*/  FMUL.FTZ R66, R66, R138.reuse ;  /* 0x0000008a42427220 */ /* 0x080fe20000410000 */
[----:B------:R1:W-:Y:S01]  /*1f9f0*/  STL.64 [R1+0x3b8], R12 ;  /* 0x0003b80c01007387 */ /* 0x0003e20000100a00 */
        /* <DEDUP_REMOVED lines=58> */
[----:B-1----:R-:W-:Y:S01]  /*1fda0*/  VIADD R12, R135, 0x1 ;  /* 0x00000001870c7836 */ /* 0x002fe20000000000 */
[----:B------:R0:W-:Y:S04]  /*1fdb0*/  STL [R1+0x430], R142 ;  /* 0x0004308e01007387 */ /* 0x0001e80000100800 */
[----:B------:R0:W-:Y:S04]  /*1fdc0*/  STL [R1+0x434], R144 ;  /* 0x0004349001007387 */ /* 0x0001e80000100800 */
[----:B------:R0:W-:Y:S04]  /*1fdd0*/  STL.64 [R1+0x218], R68 ;  /* 0x0002184401007387 */ /* 0x0001e80000100a00 */
        /* <DEDUP_REMOVED lines=30> */
[----:B------:R0:W-:Y:S01]  /*1ffc0*/  STL [R1+0x200], R12 ;  /* 0x0002000c01007387 */ /* 0x0001e20000100800 */
[----:B------:R-:W-:-:S13]  /*1ffd0*/  PLOP3.LUT P0, PT, PT, PT, PT, 0x8, 0x0 ;  /* 0x000000000000781c */ /* 0x000fda0003f0e170 */
.L_x_2156:
[----:B------:R-:W1:Y:S08]  /*1ffe0*/  S2UR UR9, SR_CgaCtaId ;  /* 0x00000000000979c3 */ /* 0x000e700000008800 */
[----:B------:R-:W-:Y:S06]  /*1fff0*/  BAR.SYNC.DEFER_BLOCKING 0x5, 0x180 ;  /* 0x0146000000007b1d */ /* 0x000fec0000010000 */
[----:B------:R-:W-:Y:S01]  /*20000*/  UMOV UR42, 0x400 ;  /* 0x00000400002a7882 */ /* 0x000fe20000000000 */
[----:B------:R-:W-:Y:S01]  /*20010*/  BSSY B0, `(.L_x_2260) ;  /* 0x0000292000007945 */ /* 0x000fe20003800000 */
[----:B-1----:R-:W-:-:S09]  /*20020*/  ULEA UR42, UR9, UR42, 0x18 ;  /* 0x0000002a092a7291 */ /* 0x002fd2000f8ec03f */
[----:B------:R-:W1:Y:S02]  /*20030*/  LDS R0, [UR42+0x324d0] ;  /* 0x0324d02aff007984 */ /* 0x000e640008000800 */
[----:B-1----:R-:W-:Y:S01]  /*20040*/  R2UR UR4, R0 ;  /* 0x00000000000472ca */ /* 0x002fe200000e0000 */
[----:B------:R-:W-:Y:S06]  /*20050*/  BAR.ARV 0x4, 0x180 ;  /* 0x0106000000007b1d */ /* 0x000fec0000002000 */
[----:B------:R-:W-:Y:S08]  /*20060*/  @P0 BRA `(.L_x_2261) ;  /* 0x0000001c00500947 */ /* 0x000ff00003800000 */
[----:B------:R-:W2:Y:S01]  /*20070*/  LDL.128 R96, [R1+0x2b0] ;  /* 0x0002b00001607983 */ /* 0x000ea20000100c00 */
[----:B0-----:R-:W0:Y:S01]  /*20080*/  LDC R20, c[0x0][0xce8] ;  /* 0x00033a00ff147b82 */ /* 0x001e220000000800 */
[----:B------:R-:W-:Y:S01]  /*20090*/  ULDC UR5, c[0x0][0xb88] ;  /* 0x0002e20000057ab9 */ /* 0x000fe20000000800 */
[----:B------:R-:W-:Y:S01]  /*200a0*/  R2UR UR14, R200 ;  /* 0x00000000c80e72ca */ /* 0x000fe200000e0000 */
[----:B------:R-:W3:Y:S04]  /*200b0*/  LDL.128 R92, [R1+0x2c0] ;  /* 0x0002c000015c7983 */ /* 0x000ee80000100c00 */
[----:B------:R-:W4:Y:S04]  /*200c0*/  LDL.128 R136, [R1+0x210] ;  /* 0x0002100001887983 */ /* 0x000f280000100c00 */
        /* <DEDUP_REMOVED lines=28> */
[----:B------:R-:W4:Y:S01]  /*20290*/  LDL.128 R8, [R1+0x400] ;  /* 0x0004000001087983 */ /* 0x000f220000100c00 */
[----:B------:R-:W-:Y:S01]  /*202a0*/  VIADD R158, R202, UR61 ;  /* 0x0000003dca9e7c36 */ /* 0x000fe20008000000 */
[----:B------:R-:W-:Y:S01]  /*202b0*/  LOP3.LUT P0, RZ, R210, 0x3, RZ, 0xc0, !PT ;  /* 0x00000003d2ff7812 */ /* 0x000fe2000780c0ff */
[----:B0-----:R-:W-:Y:S01]  /*202c0*/  IMAD R0, R20, UR5, RZ ;  /* 0x0000000514007c24 */ /* 0x001fe2000f8e02ff */
[----:B------:R-:W-:Y:S01]  /*202d0*/  IADD3 R142, P1, R178, 0x8020, RZ ;  /* 0x00008020b28e7810 */ /* 0x000fe20007f3e0ff */
[----:B------:R-:W-:-:S03]  /*202e0*/  ULDC.64 UR10, c[0x0][0xc90] ;  /* 0x00032400000a7ab9 */ /* 0x000fc60000000a00 */
[----:B------:R-:W-:-:S13]  /*202f0*/  ISETP.GE.OR P2, PT, R158, R0, P0 ;  /* 0x000000009e00720c */ /* 0x000fda0000746670 */
[----:B------:R-:W4:Y:S01]  /*20300*/  @!P2 LDL R21, [R1+0x430] ;  /* 0x000430000115a983 */ /* 0x000f220000100800 */
[----:B------:R-:W-:-:S04]  /*20310*/  LOP3.LUT R143, R142, 0x380, RZ, 0xc0, !PT ;  /* 0x000003808e8f7812 */ /* 0x000fc800078ec0ff */
[----:B------:R-:W-:-:S04]  /*20320*/  SHF.R.U64 R143, R143, 0x3, RZ ;  /* 0x000000038f8f7819 */ /* 0x000fc800000012ff */
[----:B------:R-:W-:Y:S01]  /*20330*/  LOP3.LUT R142, R143, R142, RZ, 0x3c, !PT ;  /* 0x0000008e8f8e7212 */ /* 0x000fe200078e3cff */
[----:B------:R-:W-:Y:S01]  /*20340*/  IMAD.X R143, RZ, RZ, R179, P1 ;  /* 0x000000ffff8f7224 */ /* 0x000fe200008e06b3 */
[----:B------:R-:W-:-:S04]  /*20350*/  IADD3 R155, P1, R178, 0xc040, RZ ;  /* 0x0000c040b29b7810 */ /* 0x000fc80007f3e0ff */
[----:B------:R-:W-:Y:S02]  /*20360*/  LOP3.LUT R154, R155, 0x380, RZ, 0xc0, !PT ;  /* 0x000003809b9a7812 */ /* 0x000fe400078ec0ff */
[----:B------:R-:W-:Y:S02]  /*20370*/  IADD3 R3, P4, R178, 0x4040, RZ ;  /* 0x00004040b2037810 */ /* 0x000fe40007f9e0ff */
[----:B------:R-:W-:Y:S02]  /*20380*/  SHF.R.U64 R154, R154, 0x3, RZ ;  /* 0x000000039a9a7819 */ /* 0x000fe400000012ff */
[----:B------:R-:W-:Y:S02]  /*20390*/  LOP3.LUT R2, R3, 0x380, RZ, 0xc0, !PT ;  /* 0x0000038003027812 */ /* 0x000fe400078ec0ff */
[----:B------:R-:W-:Y:S01]  /*203a0*/  LOP3.LUT R154, R154, R155, RZ, 0x3c, !PT ;  /* 0x0000009b9a9a7212 */ /* 0x000fe200078e3cff */
[----:B------:R-:W-:Y:S01]  /*203b0*/  IMAD.X R155, RZ, RZ, R179, P1 ;  /* 0x000000ffff9b7224 */ /* 0x000fe200008e06b3 */
[----:B------:R-:W-:-:S02]  /*203c0*/  ISETP.NE.AND P1, PT, R20, 0x1, PT ;  /* 0x000000011400780c */ /* 0x000fc40003f25270 */
[----:B------:R-:W-:-:S04]  /*203d0*/  SHF.R.U64 R2, R2, 0x3, RZ ;  /* 0x0000000302027819 */ /* 0x000fc800000012ff */
[----:B------:R-:W-:Y:S01]  /*203e0*/  LOP3.LUT R2, R2, R3, RZ, 0x3c, !PT ;  /* 0x0000000302027212 */ /* 0x000fe200078e3cff */
[----:B------:R-:W-:Y:S01]  /*203f0*/  IMAD.X R3, RZ, RZ, R179, P4 ;  /* 0x000000ffff037224 */ /* 0x000fe200020e06b3 */
[----:B------:R-:W-:-:S04]  /*20400*/  LOP3.LUT R149, R178, 0x380, RZ, 0xc0, !PT ;  /* 0x00000380b2957812 */ /* 0x000fc800078ec0ff */
[----:B------:R-:W-:Y:S02]  /*20410*/  MOV R2, R2 ;  /* 0x0000000200027202 */ /* 0x000fe40000000f00 */
[----:B------:R-:W0:Y:S01]  /*20420*/  @P1 LDC R3, c[0x0][0xcec] ;  /* 0x00033b00ff031b82 */ /* 0x000e220000000800 */
[----:B------:R-:W-:-:S04]  /*20430*/  SHF.R.U64 R149, R149, 0x3, RZ ;  /* 0x0000000395957819 */ /* 0x000fc800000012ff */
[----:B------:R-:W-:Y:S01]  /*20440*/  LOP3.LUT R148, R149, R178, RZ, 0x3c, !PT ;  /* 0x000000b295947212 */ /* 0x000fe200078e3cff */
[----:B------:R-:W-:Y:S01]  /*20450*/  IMAD.MOV.U32 R149, RZ, RZ, R179 ;  /* 0x000000ffff957224 */ /* 0x000fe200078e00b3 */
[C---:B------:R-:W-:Y:S02]  /*20460*/  IADD3 R145, P3, R178.reuse, 0x8040, RZ ;  /* 0x00008040b2917810 */ /* 0x040fe40007f7e0ff */
[----:B------:R-:W-:Y:S02]  /*20470*/  IADD3 R19, P5, R178, 0x4060, RZ ;  /* 0x00004060b2137810 */ /* 0x000fe40007fbe0ff */
[----:B------:R-:W-:Y:S02]  /*20480*/  MOV R148, R148 ;  /* 0x0000009400947202 */ /* 0x000fe40000000f00 */
[----:B------:R-:W-:Y:S01]  /*20490*/  LOP3.LUT R144, R145, 0x380, RZ, 0xc0, !PT ;  /* 0x0000038091907812 */ /* 0x000fe200078ec0ff */
[----:B------:R-:W-:Y:S01]  /*204a0*/  USHF.R.S32.HI UR12, URZ, 0x1f, UR14 ;  /* 0x0000001f3f0c7899 */ /* 0x000fe2000801140e */
[----:B------:R-:W-:-:S02]  /*204b0*/  LOP3.LUT R18, R19, 0x380, RZ, 0xc0, !PT ;  /* 0x0000038013127812 */ /* 0x000fc400078ec0ff */
[----:B------:R-:W-:Y:S01]  /*204c0*/  SHF.R.U64 R144, R144, 0x3, RZ ;  /* 0x0000000390907819 */ /* 0x000fe200000012ff */
[----:B------:R-:W-:Y:S01]  /*204d0*/  UIMAD UR5, UR12, UR10, URZ ;  /* 0x0000000a0c0572a4 */ /* 0x000fe2000f8e023f */
[----:B------:R-:W-:Y:S01]  /*204e0*/  SHF.R.U64 R18, R18, 0x3, RZ ;  /* 0x0000000312127819 */ /* 0x000fe200000012ff */
[----:B------:R-:W-:Y:S01]  /*204f0*/  USHF.R.S32.HI UR13, URZ, 0x1f, UR60 ;  /* 0x0000001f3f0d7899 */ /* 0x000fe2000801143c */
[----:B------:R-:W-:Y:S01]  /*20500*/  LOP3.LUT R144, R144, R145, RZ, 0x3c, !PT ;  /* 0x0000009190907212 */ /* 0x000fe200078e3cff */
[--C-:B------:R-:W-:Y:S01]  /*20510*/  IMAD.X R145, RZ, RZ, R179.reuse, P3 ;  /* 0x000000ffff917224 */ /* 0x100fe200018e06b3 */
[----:B------:R-:W-:Y:S01]  /*20520*/  IADD3 R140, P6, R178, 0x8000, RZ ;  /* 0x00008000b28c7810 */ /* 0x000fe20007fde0ff */
[----:B------:R-:W-:Y:S01]  /*20530*/  UIMAD.WIDE.U32 UR6, UR14, UR10, URZ ;  /* 0x0000000a0e0672a5 */ /* 0x000fe2000f8e003f */
[----:B------:R-:W-:Y:S01]  /*20540*/  LOP3.LUT R18, R18, R19, RZ, 0x3c, !PT ;  /* 0x0000001312127212 */ /* 0x000fe200078e3cff */
[----:B------:R-:W-:Y:S01]  /*20550*/  UIMAD UR5, UR14, UR11, UR5 ;  /* 0x0000000b0e0572a4 */ /* 0x000fe2000f8e0205 */
[----:B------:R-:W-:Y:S01]  /*20560*/  IADD3 R157, P3, R178, 0xc060, RZ ;  /* 0x0000c060b29d7810 */ /* 0x000fe20007f7e0ff */
[----:B------:R-:W-:Y:S01]  /*20570*/  IMAD.X R19, RZ, RZ, R179, P5 ;  /* 0x000000ffff137224 */ /* 0x000fe200028e06b3 */
[----:B------:R-:W-:Y:S01]  /*20580*/  ULDC.64 UR10, c[0x0][0xc98] ;  /* 0x00032600000a7ab9 */ /* 0x000fe20000000a00 */
[----:B------:R-:W-:Y:S01]  /*20590*/  LOP3.LUT R141, R140, 0x380, RZ, 0xc0, !PT ;  /* 0x000003808c8d7812 */ /* 0x000fe200078ec0ff */
[----:B------:R-:W-:Y:S01]  /*205a0*/  UIMAD UR8, UR13, UR10, URZ ;  /* 0x0000000a0d0872a4 */ /* 0x000fe2000f8e023f */
[----:B------:R-:W-:Y:S01]  /*205b0*/  LOP3.LUT R156, R157, 0x380, RZ, 0xc0, !PT ;  /* 0x000003809d9c7812 */ /* 0x000fe200078ec0ff */
[----:B------:R-:W-:Y:S01]  /*205c0*/  UIADD3 UR7, UR7, UR5, URZ ;  /* 0x0000000507077290 */ /* 0x000fe2000fffe03f */
[----:B------:R-:W-:Y:S01]  /*205d0*/  MOV R18, R18 ;  /* 0x0000001200127202 */ /* 0x000fe20000000f00 */
[----:B------:R-:W-:Y:S01]  /*205e0*/  UIMAD UR8, UR60, UR11, UR8 ;  /* 0x0000000b3c0872a4 */ /* 0x000fe2000f8e0208 */
[----:B------:R-:W-:Y:S01]  /*205f0*/  SHF.R.U64 R141, R141, 0x3, RZ ;  /* 0x000000038d8d7819 */ /* 0x000fe200000012ff */
[----:B------:R-:W-:Y:S01]  /*20600*/  UIMAD.WIDE.U32 UR6, UR60, UR10, UR6 ;  /* 0x0000000a3c0672a5 */ /* 0x000fe2000f8e0006 */
[----:B------:R-:W-:-:S02]  /*20610*/  SHF.R.U64 R156, R156, 0x3, RZ ;  /* 0x000000039c9c7819 */ /* 0x000fc400000012ff */
[C---:B------:R-:W-:Y:S01]  /*20620*/  IADD3 R147, P4, R178.reuse, 0x8060, RZ ;  /* 0x00008060b2937810 */ /* 0x040fe20007f9e0ff */
[----:B------:R-:W-:Y:S01]  /*20630*/  ULDC.64 UR10, c[0x0][0xbe8] ;  /* 0x0002fa00000a7ab9 */ /* 0x000fe20000000a00 */
[----:B------:R-:W-:Y:S01]  /*20640*/  LOP3.LUT R140, R141, R140, RZ, 0x3c, !PT ;  /* 0x0000008c8d8c7212 */ /* 0x000fe200078e3cff */
[--C-:B------:R-:W-:Y:S01]  /*20650*/  IMAD.X R141, RZ, RZ, R179.reuse, P6 ;  /* 0x000000ffff8d7224 */ /* 0x100fe200030e06b3 */
[----:B------:R-:W-:Y:S02]  /*20660*/  IADD3 R151, P5, R178, 0xc000, RZ ;  /* 0x0000c000b2977810 */ /* 0x000fe40007fbe0ff */
[----:B------:R-:W-:Y:S01]  /*20670*/  LOP3.LUT R156, R156, R157, RZ, 0x3c, !PT ;  /* 0x0000009d9c9c7212 */ /* 0x000fe200078e3cff */
[----:B------:R-:W-:Y:S01]  /*20680*/  IMAD.X R157, RZ, RZ, R179, P3 ;  /* 0x000000ffff9d7224 */ /* 0x000fe200018e06b3 */
[----:B------:R-:W-:Y:S02]  /*20690*/  IADD3 R153, P6, R178, 0xc020, RZ ;  /* 0x0000c020b2997810 */ /* 0x000fe40007fde0ff */
[----:B------:R-:W-:-:S02]  /*206a0*/  LOP3.LUT R146, R147, 0x380, RZ, 0xc0, !PT ;  /* 0x0000038093927812 */ /* 0x000fc400078ec0ff */
[----:B------:R-:W-:Y:S02]  /*206b0*/  LOP3.LUT R150, R151, 0x380, RZ, 0xc0, !PT ;  /* 0x0000038097967812 */ /* 0x000fe400078ec0ff */
[----:B------:R-:W-:Y:S02]  /*206c0*/  LOP3.LUT R152, R153, 0x380, RZ, 0xc0, !PT ;  /* 0x0000038099987812 */ /* 0x000fe400078ec0ff */
[----:B------:R-:W-:Y:S02]  /*206d0*/  SHF.R.U64 R146, R146, 0x3, RZ ;  /* 0x0000000392927819 */ /* 0x000fe400000012ff */
[----:B------:R-:W-:Y:S02]  /*206e0*/  SHF.R.U64 R150, R150, 0x3, RZ ;  /* 0x0000000396967819 */ /* 0x000fe400000012ff */
[----:B------:R-:W-:Y:S02]  /*206f0*/  SHF.R.U64 R152, R152, 0x3, RZ ;  /* 0x0000000398987819 */ /* 0x000fe400000012ff */
[----:B------:R-:W-:Y:S01]  /*20700*/  LOP3.LUT R146, R146, R147, RZ, 0x3c, !PT ;  /* 0x0000009392927212 */ /* 0x000fe200078e3cff */
[--C-:B------:R-:W-:Y:S01]  /*20710*/  IMAD.X R147, RZ, RZ, R179.reuse, P4 ;  /* 0x000000ffff937224 */ /* 0x100fe200020e06b3 */
[----:B------:R-:W-:Y:S01]  /*20720*/  LOP3.LUT R150, R150, R151, RZ, 0x3c, !PT ;  /* 0x0000009796967212 */ /* 0x000fe200078e3cff */
[----:B------:R-:W-:Y:S01]  /*20730*/  IMAD.X R151, RZ, RZ, R179, P5 ;  /* 0x000000ffff977224 */ /* 0x000fe200028e06b3 */
[----:B------:R-:W-:-:S02]  /*20740*/  LOP3.LUT R152, R152, R153, RZ, 0x3c, !PT ;  /* 0x0000009998987212 */ /* 0x000fc400078e3cff */
[----:B--2---:R-:W-:Y:S02]  /*20750*/  F2FP.BF16.F32.PACK_AB R96, R97, R96 ;  /* 0x000000606160723e */ /* 0x004fe400000010ff */
[----:B------:R-:W-:Y:S02]  /*20760*/  F2FP.BF16.F32.PACK_AB R97, R99, R98 ;  /* 0x000000626361723e */ /* 0x000fe400000010ff */
[----:B---3--:R-:W-:Y:S02]  /*20770*/  F2FP.BF16.F32.PACK_AB R98, R93, R92 ;  /* 0x0000005c5d62723e */ /* 0x008fe400000010ff */
[----:B------:R-:W1:Y:S01]  /*20780*/  @P1 LDC R92, c[0x0][0xcf0] ;  /* 0x00033c00ff5c1b82 */ /* 0x000e620000000800 */
[----:B----4-:R-:W-:Y:S02]  /*20790*/  F2FP.BF16.F32.PACK_AB R136, R137, R136 ;  /* 0x000000888988723e */ /* 0x010fe400000010ff */
[----:B------:R-:W-:Y:S02]  /*207a0*/  F2FP.BF16.F32.PACK_AB R137, R139, R138 ;  /* 0x0000008a8b89723e */ /* 0x000fe400000010ff */
[----:B------:R-:W-:-:S02]  /*207b0*/  F2FP.BF16.F32.PACK_AB R128, R129, R128 ;  /* 0x000000808180723e */ /* 0x000fc400000010ff */
[----:B------:R-:W-:Y:S02]  /*207c0*/  F2FP.BF16.F32.PACK_AB R129, R131, R130 ;  /* 0x000000828381723e */ /* 0x000fe400000010ff */
[----:B------:R-:W-:Y:S02]  /*207d0*/  F2FP.BF16.F32.PACK_AB R138, R133, R132 ;  /* 0x00000084858a723e */ /* 0x000fe400000010ff */
[----:B------:R-:W-:Y:S01]  /*207e0*/  F2FP.BF16.F32.PACK_AB R139, R135, R134 ;  /* 0x00000086878b723e */ /* 0x000fe200000010ff */
[----:B------:R-:W-:Y:S01]  /*207f0*/  BAR.SYNC.DEFER_BLOCKING 0x1, 0x100 ;  /* 0x0044000000007b1d */ /* 0x000fe20000010000 */
        /* <DEDUP_REMOVED lines=15> */
[----:B------:R-:W-:Y:S01]  /*208f0*/  VIADD R84, R228, UR61 ;  /* 0x0000003de4547c36 */ /* 0x000fe20008000000 */
[----:B------:R-:W-:Y:S01]  /*20900*/  STSM.16.M88.4 [R148], R136 ;  /* 0x0000008894007844 */ /* 0x000fe20000000200 */
[----:B------:R-:W-:-:S02]  /*20910*/  F2FP.BF16.F32.PACK_AB R99, R95, R94 ;  /* 0x0000005e5f63723e */ /* 0x000fc400000010ff */
[----:B------:R-:W-:Y:S02]  /*20920*/  F2FP.BF16.F32.PACK_AB R106, R101, R100 ;  /* 0x00000064656a723e */ /* 0x000fe400000010ff */
[----:B------:R-:W-:Y:S01]  /*20930*/  F2FP.BF16.F32.PACK_AB R107, R103, R102 ;  /* 0x00000066676b723e */ /* 0x000fe200000010ff */
[----:B------:R-:W-:Y:S01]  /*20940*/  STSM.16.M88.4 [R227], R128 ;  /* 0x00000080e3007844 */ /* 0x000fe20000000200 */
[----:B------:R-:W-:Y:S01]  /*20950*/  F2FP.BF16.F32.PACK_AB R91, R87, R86 ;  /* 0x00000056575b723e */ /* 0x000fe200000010ff */
[----:B0-----:R-:W-:Y:S02]  /*20960*/  @P1 IMAD.HI.U32 R3, R84, R3, RZ ;  /* 0x0000000354031227 */ /* 0x001fe400078e00ff */
[----:B------:R-:W-:Y:S04]  /*20970*/  STSM.16.M88.4 [R226], R120 ;  /* 0x00000078e2007844 */ /* 0x000fe80000000200 */
[----:B------:R-:W-:Y:S04]  /*20980*/  STSM.16.M88.4 [R225], R112 ;  /* 0x00000070e1007844 */ /* 0x000fe80000000200 */
[----:B------:R-:W-:Y:S04]  /*20990*/  STSM.16.M88.4 [R221], R104 ;  /* 0x00000068dd007844 */ /* 0x000fe80000000200 */
[----:B------:R-:W-:Y:S04]  /*209a0*/  STSM.16.M88.4 [R220], R96 ;  /* 0x00000060dc007844 */ /* 0x000fe80000000200 */
[----:B------:R0:W-:Y:S01]  /*209b0*/  STSM.16.M88.4 [R2], R88 ;  /* 0x0000005802007844 */ /* 0x0001e20000000200 */
[----:B------:R-:W-:-:S02]  /*209c0*/  F2FP.BF16.F32.PACK_AB R80, R81, R80 ;  /* 0x000000505150723e */ /* 0x000fc400000010ff */
[----:B------:R-:W-:Y:S02]  /*209d0*/  F2FP.BF16.F32.PACK_AB R81, R83, R82 ;  /* 0x000000525351723e */ /* 0x000fe400000010ff */
[----:B------:R-:W-:Y:S02]  /*209e0*/  F2FP.BF16.F32.PACK_AB R82, R77, R76 ;  /* 0x0000004c4d52723e */ /* 0x000fe400000010ff */
[----:B------:R-:W-:Y:S01]  /*209f0*/  F2FP.BF16.F32.PACK_AB R83, R79, R78 ;  /* 0x0000004e4f53723e */ /* 0x000fe200000010ff */
[----:B0-----:R-:W-:Y:S01]  /*20a00*/  IMAD.MOV.U32 R2, RZ, RZ, R84 ;  /* 0x000000ffff027224 */ /* 0x001fe200078e0054 */
[----:B-1----:R-:W-:Y:S02]  /*20a10*/  @P1 SHF.R.U32.HI R2, RZ, R92, R3 ;  /* 0x0000005cff021219 */ /* 0x002fe40000011603 */
[----:B------:R-:W-:-:S03]  /*20a20*/  F2FP.BF16.F32.PACK_AB R72, R73, R72 ;  /* 0x000000484948723e */ /* 0x000fc600000010ff */
[----:B------:R-:W-:Y:S01]  /*20a30*/  IMAD.MOV R19, RZ, RZ, -R2 ;  /* 0x000000ffff137224 */ /* 0x000fe200078e0a02 */
[----:B------:R-:W-:Y:S02]  /*20a40*/  F2FP.BF16.F32.PACK_AB R73, R75, R74 ;  /* 0x0000004a4b49723e */ /* 0x000fe400000010ff */
[----:B------:R-:W-:Y:S01]  /*20a50*/  F2FP.BF16.F32.PACK_AB R74, R57, R56 ;  /* 0x00000038394a723e */ /* 0x000fe200000010ff */
[----:B------:R-:W-:Y:S01]  /*20a60*/  IMAD R19, R20, R19, R84 ;  /* 0x0000001314137224 */ /* 0x000fe200078e0254 */
[----:B------:R-:W-:Y:S01]  /*20a70*/  SHF.R.S32.HI R3, RZ, 0x1f, R2 ;  /* 0x0000001fff037819 */ /* 0x000fe20000011402 */
[----:B------:R-:W-:Y:S01]  /*20a80*/  IMAD.U32 R56, RZ, RZ, UR8 ;  /* 0x00000008ff387e24 */ /* 0x000fe2000f8e00ff */
[----:B------:R-:W-:Y:S01]  /*20a90*/  IADD3 R2, P3, R2, UR6, RZ ;  /* 0x0000000602027c10 */ /* 0x000fe2000ff7e0ff */
[----:B------:R0:W-:Y:S03]  /*20aa0*/  STSM.16.M88.4 [R18], R80 ;  /* 0x0000005012007844 */ /* 0x0001e60000000200 */
[----:B------:R-:W-:Y:S01]  /*20ab0*/  IADD3.X R3, R3, UR7, R56, P3, !PT ;  /* 0x0000000703037c10 */ /* 0x000fe20009ffe438 */
[----:B------:R-:W-:Y:S01]  /*20ac0*/  ULDC.64 UR6, c[0x0][0xc88] ;  /* 0x0003220000067ab9 */ /* 0x000fe20000000a00 */
[----:B------:R-:W-:Y:S01]  /*20ad0*/  F2FP.BF16.F32.PACK_AB R52, R53, R52 ;  /* 0x000000343534723e */ /* 0x000fe200000010ff */
[----:B------:R-:W-:-:S02]  /*20ae0*/  IMAD.X R153, RZ, RZ, R179, P6 ;  /* 0x000000ffff997224 */ /* 0x000fc400030e06b3 */
[----:B------:R-:W-:Y:S01]  /*20af0*/  IMAD.WIDE.U32 R2, R19, UR6, R2 ;  /* 0x0000000613027c25 */ /* 0x000fe2000f8e0002 */
[----:B0-----:R-:W-:-:S05]  /*20b00*/  SHF.R.S32.HI R18, RZ, 0x1f, R19 ;  /* 0x0000001fff127819 */ /* 0x001fca0000011413 */
[----:B------:R-:W-:Y:S01]  /*20b10*/  IMAD R18, R18, UR6, RZ ;  /* 0x0000000612127c24 */ /* 0x000fe2000f8e02ff */
[----:B------:R-:W-:Y:S02]  /*20b20*/  MOV R140, R140 ;  /* 0x0000008c008c7202 */ /* 0x000fe40000000f00 */
[----:B------:R-:W-:Y:S01]  /*20b30*/  F2FP.BF16.F32.PACK_AB R75, R59, R58 ;  /* 0x0000003a3b4b723e */ /* 0x000fe200000010ff */
[----:B------:R-:W-:Y:S01]  /*20b40*/  IMAD R19, R19, UR7, R18 ;  /* 0x0000000713137c24 */ /* 0x000fe2000f8e0212 */
[----:B------:R-:W-:Y:S01]  /*20b50*/  F2FP.BF16.F32.PACK_AB R53, R55, R54 ;  /* 0x000000363735723e */ /* 0x000fe200000010ff */
[----:B------:R-:W-:Y:S01]  /*20b60*/  ULDC.64 UR6, c[0x0][0xc50] ;  /* 0x0003140000067ab9 */ /* 0x000fe20000000a00 */
[----:B------:R-:W-:Y:S02]  /*20b70*/  F2FP.BF16.F32.PACK_AB R64, R65, R64 ;  /* 0x000000404140723e */ /* 0x000fe400000010ff */
[----:B------:R-:W-:Y:S02]  /*20b80*/  MOV R142, R142 ;  /* 0x0000008e008e7202 */ /* 0x000fe40000000f00 */
[----:B------:R-:W-:-:S02]  /*20b90*/  F2FP.BF16.F32.PACK_AB R54, R69, R68 ;  /* 0x000000444536723e */ /* 0x000fc400000010ff */
[----:B------:R-:W-:Y:S02]  /*20ba0*/  F2FP.BF16.F32.PACK_AB R55, R71, R70 ;  /* 0x000000464737723e */ /* 0x000fe400000010ff */
[----:B------:R-:W-:Y:S02]  /*20bb0*/  F2FP.BF16.F32.PACK_AB R65, R67, R66 ;  /* 0x000000424341723e */ /* 0x000fe400000010ff */
[----:B------:R-:W-:Y:S01]  /*20bc0*/  F2FP.BF16.F32.PACK_AB R48, R49, R48 ;  /* 0x000000303130723e */ /* 0x000fe200000010ff */
[----:B------:R-:W-:Y:S01]  /*20bd0*/  IMAD.IADD R3, R3, 0x1, R19 ;  /* 0x0000000103037824 */ /* 0x000fe200078e0213 */
[----:B------:R-:W-:Y:S02]  /*20be0*/  MOV R144, R144 ;  /* 0x0000009000907202 */ /* 0x000fe40000000f00 */
[----:B------:R-:W-:Y:S02]  /*20bf0*/  F2FP.BF16.F32.PACK_AB R66, R61, R60 ;  /* 0x0000003c3d42723e */ /* 0x000fe400000010ff */
[----:B------:R-:W-:-:S02]  /*20c00*/  F2FP.BF16.F32.PACK_AB R67, R63, R62 ;  /* 0x0000003e3f43723e */ /* 0x000fc400000010ff */
[----:B------:R-:W-:Y:S02]  /*20c10*/  F2FP.BF16.F32.PACK_AB R49, R51, R50 ;  /* 0x000000323331723e */ /* 0x000fe400000010ff */
[----:B------:R-:W-:Y:S02]  /*20c20*/  MOV R146, R146 ;  /* 0x0000009200927202 */ /* 0x000fe40000000f00 */
[----:B------:R-:W-:Y:S02]  /*20c30*/  F2FP.BF16.F32.PACK_AB R50, R45, R44 ;  /* 0x0000002c2d32723e */ /* 0x000fe400000010ff */
[----:B------:R-:W-:Y:S02]  /*20c40*/  F2FP.BF16.F32.PACK_AB R51, R47, R46 ;  /* 0x0000002e2f33723e */ /* 0x000fe400000010ff */
[----:B------:R-:W-:Y:S01]  /*20c50*/  F2FP.BF16.F32.PACK_AB R36, R37, R36 ;  /* 0x000000242524723e */ /* 0x000fe200000010ff */
[----:B------:R-:W-:Y:S01]  /*20c60*/  STSM.16.M88.4 [R140], R72 ;  /* 0x000000488c007844 */ /* 0x000fe20000000200 */
[----:B------:R-:W-:-:S02]  /*20c70*/  MOV R150, R150 ;  /* 0x0000009600967202 */ /* 0x000fc40000000f00 */
[----:B------:R-:W-:Y:S02]  /*20c80*/  LEA R58, P3, R2, UR6, 0x2 ;  /* 0x00000006023a7c11 */ /* 0x000fe4000f8610ff */
[----:B------:R-:W-:Y:S02]  /*20c90*/  F2FP.BF16.F32.PACK_AB R44, R5, R4 ;  /* 0x00000004052c723e */ /* 0x000fe400000010ff */
[----:B------:R-:W-:Y:S02]  /*20ca0*/  F2FP.BF16.F32.PACK_AB R45, R7, R6 ;  /* 0x00000006072d723e */ /* 0x000fe400000010ff */
[----:B------:R-:W-:Y:S02]  /*20cb0*/  F2FP.BF16.F32.PACK_AB R46, R41, R40 ;  /* 0x00000028292e723e */ /* 0x000fe400000010ff */
[----:B------:R-:W-:Y:S02]  /*20cc0*/  F2FP.BF16.F32.PACK_AB R47, R43, R42 ;  /* 0x0000002a2b2f723e */ /* 0x000fe400000010ff */
[----:B------:R-:W-:-:S02]  /*20cd0*/  F2FP.BF16.F32.PACK_AB R37, R39, R38 ;  /* 0x000000262725723e */ /* 0x000fc400000010ff */
[----:B------:R-:W-:Y:S01]  /*20ce0*/  F2FP.BF16.F32.PACK_AB R28, R29, R28 ;  /* 0x0000001c1d1c723e */ /* 0x000fe200000010ff */
[----:B------:R-:W-:Y:S01]  /*20cf0*/  STSM.16.M88.4 [R142], R52 ;  /* 0x000000348e007844 */ /* 0x000fe20000000200 */
[----:B------:R-:W-:Y:S02]  /*20d00*/  MOV R152, R152 ;  /* 0x0000009800987202 */ /* 0x000fe40000000f00 */
[----:B------:R-:W-:Y:S02]  /*20d10*/  F2FP.BF16.F32.PACK_AB R38, R33, R32 ;  /* 0x000000202126723e */ /* 0x000fe400000010ff */
[----:B------:R-:W-:Y:S02]  /*20d20*/  F2FP.BF16.F32.PACK_AB R39, R35, R34 ;  /* 0x000000222327723e */ /* 0x000fe400000010ff */
[----:B------:R-:W-:Y:S02]  /*20d30*/  F2FP.BF16.F32.PACK_AB R29, R31, R30 ;  /* 0x0000001e1f1d723e */ /* 0x000fe400000010ff */
[----:B------:R-:W-:Y:S01]  /*20d40*/  F2FP.BF16.F32.PACK_AB R12, R13, R12 ;  /* 0x0000000c0d0c723e */ /* 0x000fe200000010ff */
[----:B------:R-:W-:Y:S01]  /*20d50*/  STSM.16.M88.4 [R144], R64 ;  /* 0x0000004090007844 */ /* 0x000fe20000000200 */
[----:B------:R-:W-:-:S02]  /*20d60*/  MOV R154, R154 ;  /* 0x0000009a009a7202 */ /* 0x000fc40000000f00 */
[----:B------:R-:W-:Y:S02]  /*20d70*/  F2FP.BF16.F32.PACK_AB R30, R25, R24 ;  /* 0x00000018191e723e */ /* 0x000fe400000010ff */
[----:B------:R-:W-:Y:S02]  /*20d80*/  F2FP.BF16.F32.PACK_AB R31, R27, R26 ;  /* 0x0000001a1b1f723e */ /* 0x000fe400000010ff */
[----:B------:R-:W-:Y:S01]  /*20d90*/  F2FP.BF16.F32.PACK_AB R13, R15, R14 ;  /* 0x0000000e0f0d723e */ /* 0x000fe200000010ff */
[----:B------:R-:W-:Y:S01]  /*20da0*/  STSM.16.M88.4 [R146], R48 ;  /* 0x0000003092007844 */ /* 0x000fe20000000200 */
[----:B------:R-:W-:Y:S02]  /*20db0*/  MOV R156, R156 ;  /* 0x0000009c009c7202 */ /* 0x000fe40000000f00 */
[----:B------:R-:W-:Y:S02]  /*20dc0*/  F2FP.BF16.F32.PACK_AB R14, R9, R8 ;  /* 0x00000008090e723e */ /* 0x000fe400000010ff */
[----:B------:R-:W-:Y:S01]  /*20dd0*/  F2FP.BF16.F32.PACK_AB R15, R11, R10 ;  /* 0x0000000a0b0f723e */ /* 0x000fe200000010ff */
[----:B------:R-:W-:Y:S01]  /*20de0*/  STSM.16.M88.4 [R150], R44 ;  /* 0x0000002c96007844 */ /* 0x000fe20000000200 */
[----:B------:R-:W-:-:S03]  /*20df0*/  LEA.HI.X R59, R2, UR7, R3, 0x2, P3 ;  /* 0x00000007023b7c11 */ /* 0x000fc600098f1403 */
[----:B------:R-:W-:Y:S04]  /*20e00*/  STSM.16.M88.4 [R152], R36 ;  /* 0x0000002498007844 */ /* 0x000fe80000000200 */
[----:B------:R-:W-:Y:S04]  /*20e10*/  STSM.16.M88.4 [R154], R28 ;  /* 0x0000001c9a007844 */ /* 0x000fe80000000200 */
[----:B------:R-:W-:Y:S04]  /*20e20*/  STSM.16.M88.4 [R156], R12 ;  /* 0x0000000c9c007844 */ /* 0x000fe80000000200 */
[----:B------:R-:W-:Y:S04]  /*20e30*/  SHFL.IDX PT, R18, R58, RZ, 0x1c1f ;  /* 0x001c1fff3a127589 */ /* 0x000fe800000e0000 */
[----:B------:R-:W0:Y:S01]  /*20e40*/  SHFL.IDX PT, R19, R59, RZ, 0x1c1f ;  /* 0x001c1fff3b137589 */ /* 0x000e2200000e0000 */
[----:B------:R-:W-:Y:S01]  /*20e50*/  BAR.SYNC.DEFER_BLOCKING 0x1, 0x100 ;  /* 0x0044000000007b1d */ /* 0x000fe20000010000 */
[----:B------:R-:W-:-:S05]  /*20e60*/  VIADD R3, R158, 0x8 ;  /* 0x000000089e037836 */ /* 0x000fca0000000000 */
[----:B------:R-:W-:Y:S01]  /*20e70*/  ISETP.GE.OR P0, PT, R3, R0, P0 ;  /* 0x000000000300720c */ /* 0x000fe20000706670 */
[----:B0-----:R0:W-:-:S12]  /*20e80*/  @!P2 ST.E desc[UR36][R18.64], R21 ;  /* 0x000000151200a985 */ /* 0x0011d8000c101924 */
[----:B------:R-:W2:Y:S01]  /*20e90*/  @!P0 LDL R55, [R1+0x434] ;  /* 0x0004340001378983 */ /* 0x000ea20000100800 */
[----:B------:R-:W-:Y:S02]  /*20ea0*/  IMAD R2, R201, 0x40, R190 ;  /* 0x00000040c9027824 */ /* 0x000fe400078e02be */
[----:B------:R-:W-:-:S04]  /*20eb0*/  IMAD.MOV.U32 R3, RZ, RZ, 0x2 ;  /* 0x00000002ff037424 */ /* 0x000fc800078e00ff */
[----:B------:R-:W-:Y:S01]  /*20ec0*/  IMAD.WIDE R2, R2, R3, UR58 ;  /* 0x0000003a02027e25 */ /* 0x000fe2000f8e0203 */
[----:B0-----:R-:W0:Y:S02]  /*20ed0*/  @P1 LDC R21, c[0x0][0xcf0] ;  /* 0x00033c00ff151b82 */ /* 0x001e240000000800 */
[C---:B------:R-:W-:Y:S02]  /*20ee0*/  IADD3 R7, P2, R2.reuse, 0x1000, RZ ;  /* 0x0000100002077810 */ /* 0x040fe40007f5e0ff */
[C---:B------:R-:W-:Y:S02]  /*20ef0*/  IADD3 R25, P4, R2.reuse, 0x3000, RZ ;  /* 0x0000300002197810 */ /* 0x040fe40007f9e0ff */
[----:B------:R-:W-:Y:S02]  /*20f00*/  IADD3 R29, P5, R2, 0x4000, RZ ;  /* 0x00004000021d7810 */ /* 0x000fe40007fbe0ff */
[----:B------:R-:W-:Y:S02]  /*20f10*/  LOP3.LUT R6, R7, 0x380, RZ, 0xc0, !PT ;  /* 0x0000038007067812 */ /* 0x000fe400078ec0ff */
[----:B------:R-:W-:-:S02]  /*20f20*/  LOP3.LUT R24, R25, 0x380, RZ, 0xc0, !PT ;  /* 0x0000038019187812 */ /* 0x000fc400078ec0ff */
[----:B------:R-:W-:Y:S02]  /*20f30*/  LOP3.LUT R28, R29, 0x380, RZ, 0xc0, !PT ;  /* 0x000003801d1c7812 */ /* 0x000fe400078ec0ff */
[C---:B------:R-:W-:Y:S02]  /*20f40*/  IADD3 R33, P6, R2.reuse, 0x5000, RZ ;  /* 0x0000500002217810 */ /* 0x040fe40007fde0ff */
[----:B------:R-:W-:Y:S02]  /*20f50*/  IADD3 R5, P3, R2, 0x2000, RZ ;  /* 0x0000200002057810 */ /* 0x000fe40007f7e0ff */
[----:B------:R-:W-:Y:S02]  /*20f60*/  SHF.R.U64 R6, R6, 0x3, RZ ;  /* 0x0000000306067819 */ /* 0x000fe400000012ff */
[----:B------:R-:W-:Y:S02]  /*20f70*/  SHF.R.U64 R24, R24, 0x3, RZ ;  /* 0x0000000318187819 */ /* 0x000fe400000012ff */
[----:B------:R-:W-:-:S02]  /*20f80*/  SHF.R.U64 R28, R28, 0x3, RZ ;  /* 0x000000031c1c7819 */ /* 0x000fc400000012ff */
[----:B------:R-:W-:Y:S01]  /*20f90*/  LOP3.LUT R32, R33, 0x380, RZ, 0xc0, !PT ;  /* 0x0000038021207812 */ /* 0x000fe200078ec0ff */
        /* <DEDUP_REMOVED lines=9> */
[C---:B------:R-:W-:Y:S02]  /*21030*/  IADD3 R45, P4, R2.reuse, 0x8000, RZ ;  /* 0x00008000022d7810 */ /* 0x040fe40007f9e0ff */
[----:B------:R-:W-:Y:S01]  /*21040*/  IADD3 R49, P5, R2, 0x9000, RZ ;  /* 0x0000900002317810 */ /* 0x000fe20007fbe0ff */
[----:B------:R-:W-:Y:S01]  /*21050*/  SHFL.IDX PT, R18, R58, 0x1, 0x1c1f ;  /* 0x003c1f003a127f89 */ /* 0x000fe200000e0000 */
[----:B------:R-:W-:-:S03]  /*21060*/  SHF.R.U64 R32, R32, 0x3, RZ ;  /* 0x0000000320207819 */ /* 0x000fc600000012ff */
[----:B------:R-:W2:Y:S01]  /*21070*/  SHFL.IDX PT, R19, R59, 0x1, 0x1c1f ;  /* 0x003c1f003b137f89 */ /* 0x000ea200000e0000 */
[----:B------:R-:W-:Y:S02]  /*21080*/  LOP3.LUT R36, R37, 0x380, RZ, 0xc0, !PT ;  /* 0x0000038025247812 */ /* 0x000fe400078ec0ff */
[----:B------:R-:W-:Y:S02]  /*21090*/  LOP3.LUT R40, R41, 0x380, RZ, 0xc0, !PT ;  /* 0x0000038029287812 */ /* 0x000fe400078ec0ff */
[----:B------:R-:W-:Y:S02]  /*210a0*/  LOP3.LUT R44, R45, 0x380, RZ, 0xc0, !PT ;  /* 0x000003802d2c7812 */ /* 0x000fe400078ec0ff */
[----:B------:R-:W-:Y:S02]  /*210b0*/  LOP3.LUT R48, R49, 0x380, RZ, 0xc0, !PT ;  /* 0x0000038031307812 */ /* 0x000fe400078ec0ff */
[----:B------:R-:W-:Y:S01]  /*210c0*/  LOP3.LUT R32, R32, R33, RZ, 0x3c, !PT ;  /* 0x0000002120207212 */ /* 0x000fe200078e3cff */
[----:B------:R-:W-:Y:S01]  /*210d0*/  IMAD.X R33, RZ, RZ, R3, P6 ;  /* 0x000000ffff217224 */ /* 0x000fe200030e0603 */
[----:B------:R-:W-:-:S02]  /*210e0*/  IADD3 R53, P6, R2, 0xa000, RZ ;  /* 0x0000a00002357810 */ /* 0x000fc40007fde0ff */
[----:B------:R-:W-:Y:S02]  /*210f0*/  SHF.R.U64 R36, R36, 0x3, RZ ;  /* 0x0000000324247819 */ /* 0x000fe400000012ff */
[----:B------:R-:W-:Y:S02]  /*21100*/  SHF.R.U64 R40, R40, 0x3, RZ ;  /* 0x0000000328287819 */ /* 0x000fe400000012ff */
[----:B------:R-:W-:Y:S02]  /*21110*/  SHF.R.U64 R44, R44, 0x3, RZ ;  /* 0x000000032c2c7819 */ /* 0x000fe400000012ff */
[----:B------:R-:W-:Y:S02]  /*21120*/  SHF.R.U64 R48, R48, 0x3, RZ ;  /* 0x0000000330307819 */ /* 0x000fe400000012ff */
[----:B------:R-:W-:Y:S02]  /*21130*/  LOP3.LUT R52, R53, 0x380, RZ, 0xc0, !PT ;  /* 0x0000038035347812 */ /* 0x000fe400078ec0ff */
[----:B------:R-:W-:-:S02]  /*21140*/  LOP3.LUT R4, R5, 0x380, RZ, 0xc0, !PT ;  /* 0x0000038005047812 */ /* 0x000fc400078ec0ff */
        /* <DEDUP_REMOVED lines=11> */
[C---:B------:R-:W-:Y:S02]  /*21200*/  IADD3 R69, P5, R2.reuse, 0xe000, RZ ;  /* 0x0000e00002457810 */ /* 0x040fe40007fbe0ff */
[----:B------:R-:W-:Y:S02]  /*21210*/  LOP3.LUT R9, R2, 0x380, RZ, 0xc0, !PT ;  /* 0x0000038002097812 */ /* 0x000fe400078ec0ff */
[----:B------:R-:W-:Y:S02]  /*21220*/  SHF.R.U64 R52, R52, 0x3, RZ ;  /* 0x0000000334347819 */ /* 0x000fe400000012ff */
[----:B------:R-:W-:Y:S02]  /*21230*/  SHF.R.U64 R4, R4, 0x3, RZ ;  /* 0x0000000304047819 */ /* 0x000fe400000012ff */
[----:B------:R-:W-:-:S02]  /*21240*/  LOP3.LUT R56, R57, 0x380, RZ, 0xc0, !PT ;  /* 0x0000038039387812 */ /* 0x000fc400078ec0ff */
[----:B------:R-:W-:Y:S02]  /*21250*/  LOP3.LUT R60, R61, 0x380, RZ, 0xc0, !PT ;  /* 0x000003803d3c7812 */ /* 0x000fe400078ec0ff */
[----:B------:R-:W-:Y:S02]  /*21260*/  LOP3.LUT R64, R65, 0x380, RZ, 0xc0, !PT ;  /* 0x0000038041407812 */ /* 0x000fe400078ec0ff */
[----:B------:R-:W-:Y:S02]  /*21270*/  LOP3.LUT R68, R69, 0x380, RZ, 0xc0, !PT ;  /* 0x0000038045447812 */ /* 0x000fe400078ec0ff */
[----:B------:R-:W-:Y:S02]  /*21280*/  SHF.R.U64 R9, R9, 0x3, RZ ;  /* 0x0000000309097819 */ /* 0x000fe400000012ff */
[----:B------:R-:W-:Y:S01]  /*21290*/  LOP3.LUT R52, R52, R53, RZ, 0x3c, !PT ;  /* 0x0000003534347212 */ /* 0x000fe200078e3cff */
[----:B------:R-:W-:Y:S01]  /*212a0*/  IMAD.X R53, RZ, RZ, R3, P6 ;  /* 0x000000ffff357224 */ /* 0x000fe200030e0603 */
[----:B------:R-:W-:-:S02]  /*212b0*/  LOP3.LUT R12, R4, R5, RZ, 0x3c, !PT ;  /* 0x00000005040c7212 */ /* 0x000fc400078e3cff */
[----:B------:R-:W-:Y:S02]  /*212c0*/  IADD3 R5, P6, R2, 0xf000, RZ ;  /* 0x0000f00002057810 */ /* 0x000fe40007fde0ff */
[----:B------:R-:W-:Y:S02]  /*212d0*/  SHF.R.U64 R56, R56, 0x3, RZ ;  /* 0x0000000338387819 */ /* 0x000fe400000012ff */
[----:B------:R-:W-:Y:S02]  /*212e0*/  SHF.R.U64 R60, R60, 0x3, RZ ;  /* 0x000000033c3c7819 */ /* 0x000fe400000012ff */
[----:B------:R-:W-:Y:S02]  /*212f0*/  SHF.R.U64 R64, R64, 0x3, RZ ;  /* 0x0000000340407819 */ /* 0x000fe400000012ff */
        /* <DEDUP_REMOVED lines=11> */
[----:B------:R-:W-:-:S02]  /*213b0*/  UIMAD UR5, UR12, UR10, URZ ;  /* 0x0000000a0c0572a4 */ /* 0x000fc4000f8e023f */
[----:B------:R-:W-:Y:S02]  /*213c0*/  UIMAD.WIDE.U32 UR6, UR14, UR10, URZ ;  /* 0x0000000a0e0672a5 */ /* 0x000fe4000f8e003f */
[----:B------:R-:W-:-:S03]  /*213d0*/  UIMAD UR5, UR14, UR11, UR5 ;  /* 0x0000000b0e0572a4 */ /* 0x000fc6000f8e0205 */
[----:B------:R-:W-:Y:S01]  /*213e0*/  ULDC.64 UR10, c[0x0][0xbf0] ;  /* 0x0002fc00000a7ab9 */ /* 0x000fe20000000a00 */
[----:B------:R-:W-:Y:S01]  /*213f0*/  UIADD3 UR7, UR7, UR5, URZ ;  /* 0x0000000507077290 */ /* 0x000fe2000fffe03f */
[----:B------:R-:W-:Y:S01]  /*21400*/  LOP3.LUT R4, R5, 0x380, RZ, 0xc0, !PT ;  /* 0x0000038005047812 */ /* 0x000fe200078ec0ff */
[----:B------:R-:W-:Y:S02]  /*21410*/  UIMAD UR8, UR13, UR10, URZ ;  /* 0x0000000a0d0872a4 */ /* 0x000fe4000f8e023f */
[----:B------:R-:W-:Y:S01]  /*21420*/  UIMAD.WIDE.U32 UR6, UR60, UR10, UR6 ;  /* 0x0000000a3c0672a5 */ /* 0x000fe2000f8e0006 */
[----:B------:R-:W-:Y:S01]  /*21430*/  SHF.R.U64 R4, R4, 0x3, RZ ;  /* 0x0000000304047819 */ /* 0x000fe200000012ff */
[----:B------:R-:W-:-:S03]  /*21440*/  UIMAD UR5, UR60, UR11, UR8 ;  /* 0x0000000b3c0572a4 */ /* 0x000fc6000f8e0208 */
[----:B------:R-:W-:Y:S01]  /*21450*/  LOP3.LUT R72, R4, R5, RZ, 0x3c, !PT ;  /* 0x0000000504487212 */ /* 0x000fe200078e3cff */
[----:B------:R-:W-:Y:S01]  /*21460*/  UIADD3 UR5, UR7, UR5, URZ ;  /* 0x0000000507057290 */ /* 0x000fe2000fffe03f */
[----:B------:R-:W-:Y:S01]  /*21470*/  ULDC.64 UR10, c[0x0][0xbe0] ;  /* 0x0002f800000a7ab9 */ /* 0x000fe20000000a00 */
[----:B------:R-:W-:-:S05]  /*21480*/  VIADD R81, R201, UR61 ;  /* 0x0000003dc9517c36 */ /* 0x000fca0008000000 */
[----:B------:R-:W-:Y:S01]  /*21490*/  ISETP.GE.AND P2, PT, R81, R0, PT ;  /* 0x000000005100720c */ /* 0x000fe20003f46270 */
[----:B------:R-:W-:Y:S01]  /*214a0*/  BSSY B1, `(.L_x_2262) ;  /* 0x000004c000017945 */ /* 0x000fe20003800000 */
[----:B--2---:R1:W-:Y:S04]  /*214b0*/  @!P0 ST.E desc[UR36][R18.64], R55 ;  /* 0x0000003712008985 */ /* 0x0043e8000c101924 */
[----:B------:R2:W5:Y:S04]  /*214c0*/  LD.E.128 R8, desc[UR36][R2.64] ;  /* 0x0000002402087980 */ /* 0x000568000c101d00 */
[----:B------:R-:W5:Y:S04]  /*214d0*/  LD.E.128 R4, desc[UR36][R6.64] ;  /* 0x0000002406047980 */ /* 0x000f68000c101d00 */
[----:B------:R-:W5:Y:S01]  /*214e0*/  LD.E.128 R12, desc[UR36][R12.64] ;  /* 0x000000240c0c7980 */ /* 0x000f62000c101d00 */
[----:B--2---:R-:W2:Y:S01]  /*214f0*/  @P1 LDC R3, c[0x0][0xcec] ;  /* 0x00033b00ff031b82 */ /* 0x004ea20000000800 */
[----:B------:R-:W-:-:S02]  /*21500*/  IMAD R2, R207, 0x20, R201 ;  /* 0x00000020cf027824 */ /* 0x000fc400078e02c9 */
[----:B------:R-:W5:Y:S02]  /*21510*/  LD.E.128 R24, desc[UR36][R24.64] ;  /* 0x0000002418187980 */ /* 0x000f64000c101d00 */
[----:B------:R-:W-:Y:S02]  /*21520*/  VIADD R76, R2, UR61 ;  /* 0x0000003d024c7c36 */ /* 0x000fe40008000000 */
[----:B------:R-:W5:Y:S02]  /*21530*/  LD.E.128 R28, desc[UR36][R28.64] ;  /* 0x000000241c1c7980 */ /* 0x000f64000c101d00 */
[----:B-1----:R-:W-:Y:S02]  /*21540*/  IMAD.MOV.U32 R19, RZ, RZ, R76 ;  /* 0x000000ffff137224 */ /* 0x002fe400078e004c */
[----:B------:R-:W5:Y:S04]  /*21550*/  LD.E.128 R32, desc[UR36][R32.64] ;  /* 0x0000002420207980 */ /* 0x000f68000c101d00 */
[----:B------:R-:W5:Y:S04]  /*21560*/  LD.E.128 R36, desc[UR36][R36.64] ;  /* 0x0000002424247980 */ /* 0x000f68000c101d00 */
[----:B------:R-:W5:Y:S04]  /*21570*/  LD.E.128 R40, desc[UR36][R40.64] ;  /* 0x0000002428287980 */ /* 0x000f68000c101d00 */
[----:B------:R-:W5:Y:S01]  /*21580*/  LD.E.128 R44, desc[UR36][R44.64] ;  /* 0x000000242c2c7980 */ /* 0x000f62000c101d00 */
[----:B--2---:R-:W-:-:S03]  /*21590*/  @P1 IMAD.HI.U32 R2, R76, R3, RZ ;  /* 0x000000034c021227 */ /* 0x004fc600078e00ff */
[----:B------:R-:W5:Y:S02]  /*215a0*/  LD.E.128 R48, desc[UR36][R48.64] ;  /* 0x0000002430307980 */ /* 0x000f64000c101d00 */
[----:B0-----:R-:W-:Y:S02]  /*215b0*/  @P1 SHF.R.U32.HI R19, RZ, R21, R2 ;  /* 0x00000015ff131219 */ /* 0x001fe40000011602 */
[----:B------:R-:W5:Y:S02]  /*215c0*/  LD.E.128 R52, desc[UR36][R52.64] ;  /* 0x0000002434347980 */ /* 0x000f64000c101d00 */
[--C-:B------:R-:W-:Y:S01]  /*215d0*/  SHF.R.S32.HI R18, RZ, 0x1f, R19.reuse ;  /* 0x0000001fff127819 */ /* 0x100fe20000011413 */
[----:B------:R-:W-:Y:S01]  /*215e0*/  IMAD.MOV R21, RZ, RZ, -R19 ;  /* 0x000000ffff157224 */ /* 0x000fe200078e0a13 */
[----:B------:R-:W5:Y:S01]  /*215f0*/  LD.E.128 R56, desc[UR36][R56.64] ;  /* 0x0000002438387980 */ /* 0x000f62000c101d00 */
[----:B------:R-:W-:Y:S02]  /*21600*/  IMAD.U32 R3, RZ, RZ, UR7 ;  /* 0x00000007ff037e24 */ /* 0x000fe4000f8e00ff */
[----:B------:R-:W-:Y:S01]  /*21610*/  IMAD R18, R18, UR10, RZ ;  /* 0x0000000a12127c24 */ /* 0x000fe2000f8e02ff */
[----:B------:R-:W5:Y:S01]  /*21620*/  LD.E.128 R60, desc[UR36][R60.64] ;  /* 0x000000243c3c7980 */ /* 0x000f62000c101d00 */
[----:B------:R-:W-:-:S02]  /*21630*/  IMAD R21, R20, R21, R76 ;  /* 0x0000001514157224 */ /* 0x000fc400078e024c */
[----:B------:R-:W-:Y:S01]  /*21640*/  IMAD.U32 R2, RZ, RZ, UR6 ;  /* 0x00000006ff027e24 */ /* 0x000fe2000f8e00ff */
[----:B------:R-:W5:Y:S01]  /*21650*/  LD.E.128 R64, desc[UR36][R64.64] ;  /* 0x0000002440407980 */ /* 0x000f62000c101d00 */
[----:B------:R-:W-:Y:S01]  /*21660*/  IMAD.U32 R3, RZ, RZ, UR5 ;  /* 0x00000005ff037e24 */ /* 0x000fe2000f8e00ff */
[----:B------:R-:W-:Y:S01]  /*21670*/  ULDC.64 UR6, c[0x0][0xbd8] ;  /* 0x0002f60000067ab9 */ /* 0x000fe20000000a00 */
[----:B------:R-:W-:Y:S01]  /*21680*/  IMAD R77, R19, UR11, R18 ;  /* 0x0000000b134d7c24 */ /* 0x000fe2000f8e0212 */
[----:B------:R-:W5:Y:S01]  /*21690*/  LD.E.128 R68, desc[UR36][R68.64] ;  /* 0x0000002444447980 */ /* 0x000f62000c101d00 */
[----:B------:R-:W-:-:S03]  /*216a0*/  SHF.R.S32.HI R18, RZ, 0x1f, R21 ;  /* 0x0000001fff127819 */ /* 0x000fc60000011415 */
[----:B------:R-:W5:Y:S01]  /*216b0*/  LD.E.128 R72, desc[UR36][R72.64] ;  /* 0x0000002448487980 */ /* 0x000f62000c101d00 */
[----:B------:R-:W-:Y:S01]  /*216c0*/  IMAD.WIDE.U32 R2, R19, UR10, R2 ;  /* 0x0000000a13027c25 */ /* 0x000fe2000f8e0002 */
[----:B------:R-:W-:Y:S01]  /*216d0*/  @!PT LDS RZ, [RZ] ;  /* 0x00000000fffff984 */ /* 0x000fe20000000800 */
[----:B------:R-:W-:Y:S01]  /*216e0*/  @!PT LDS RZ, [RZ] ;  /* 0x00000000fffff984 */ /* 0x000fe20000000800 */
[----:B------:R-:W-:Y:S01]  /*216f0*/  @!PT LDS RZ, [RZ] ;  /* 0x00000000fffff984 */ /* 0x000fe20000000800 */
[----:B------:R-:W-:Y:S01]  /*21700*/  @!PT LDS RZ, [RZ] ;  /* 0x00000000fffff984 */ /* 0x000fe20000000800 */
[----:B------:R0:W-:Y:S06]  /*21710*/  MEMBAR.ALL.CTA ;  /* 0x0000000000007992 */ /* 0x0001ec0000008000 */
[----:B0-----:R-:W0:Y:S01]  /*21720*/  FENCE.VIEW.ASYNC.S ;  /* 0x00000000000073c6 */ /* 0x001e220000000000 */
[----:B------:R-:W-:Y:S02]  /*21730*/  IMAD.IADD R3, R3, 0x1, R77 ;  /* 0x0000000103037824 */ /* 0x000fe400078e024d */
[----:B------:R-:W-:Y:S01]  /*21740*/  IMAD R18, R18, UR6, RZ ;  /* 0x0000000612127c24 */ /* 0x000fe2000f8e02ff */
[----:B------:R-:W-:Y:S01]  /*21750*/  UIADD3 UR5, UR42, 0x32420, URZ ;  /* 0x000324202a057890 */ /* 0x000fe2000fffe03f */
[----:B------:R-:W-:-:S04]  /*21760*/  IMAD.WIDE.U32 R2, R21, UR6, R2 ;  /* 0x0000000615027c25 */ /* 0x000fc8000f8e0002 */
[----:B------:R-:W-:Y:S01]  /*21770*/  IMAD R77, R21, UR7, R18 ;  /* 0x00000007154d7c24 */ /* 0x000fe2000f8e0212 */
[----:B------:R-:W-:Y:S01]  /*21780*/  ULDC.64 UR6, c[0x0][0xb80] ;  /* 0x0002e00000067ab9 */ /* 0x000fe20000000a00 */
[----:B------:R-:W-:Y:S01]  /*21790*/  UPRMT UR5, URZ, 0x654, UR5 ;  /* 0x000006543f057896 */ /* 0x000fe20008000005 */
[----:B------:R-:W-:Y:S01]  /*217a0*/  LEA R78, P3, R2, UR6, 0x1 ;  /* 0x00000006024e7c11 */ /* 0x000fe2000f8608ff */
[----:B------:R-:W-:Y:S02]  /*217b0*/  IMAD.IADD R3, R3, 0x1, R77 ;  /* 0x0000000103037824 */ /* 0x000fe400078e024d */
[----:B------:R-:W-:-:S03]  /*217c0*/  VIADD R19, R81, 0x20 ;  /* 0x0000002051137836 */ /* 0x000fc60000000000 */
[----:B------:R-:W-:Y:S02]  /*217d0*/  LEA.HI.X R79, R2, UR7, R3, 0x1, P3 ;  /* 0x00000007024f7c11 */ /* 0x000fe400098f0c03 */
[-C--:B------:R-:W-:Y:S01]  /*217e0*/  ISETP.GE.AND P1, PT, R19, R0.reuse, PT ;  /* 0x000000001300720c */ /* 0x080fe20003f26270 */
[----:B------:R-:W-:Y:S01]  /*217f0*/  VIADD R19, R81, 0x40 ;  /* 0x0000004051137836 */ /* 0x000fe20000000000 */
[----:B0-----:R0:W1:Y:S01]  /*21800*/  SHFL.IDX PT, R76, R78, RZ, 0x181f ;  /* 0x00181fff4e4c7589 */ /* 0x00106200000e0000 */
[----:B------:R-:W-:Y:S03]  /*21810*/  SYNCS.ARRIVE.TRANS64.RED.A1T0 RZ, [UR5], RZ ;  /* 0x000000ffffff79a7 */ /* 0x000fe60008100405 */
[----:B------:R0:W2:Y:S01]  /*21820*/  SHFL.IDX PT, R77, R79, RZ, 0x181f ;  /* 0x00181fff4f4d7589 */ /* 0x0000a200000e0000 */
        /* <DEDUP_REMOVED lines=19> */
.L_x_2263:
[----:B------:R-:W-:Y:S05]  /*21960*/  BSYNC B1 ;  /* 0x0000000000017941 */ /* 0x000fea0003800000 */
.L_x_2262:
[----:B---3--:R3:W4:Y:S01]  /*21970*/  SHFL.IDX PT, R19, R79, 0x1, 0x181f ;  /* 0x00381f004f137f89 */ /* 0x00872200000e0000 */
        /* <DEDUP_REMOVED lines=9> */
[-C--:B-----5:R-:W-:Y:S02]  /*21a10*/  @!P3 LEA R8, P5, R192, R18.reuse, 0x1 ;  /* 0x00000012c008b211 */ /* 0x0a0fe400078a08ff */
[-C--:B----4-:R-:W-:Y:S02]  /*21a20*/  @!P4 LEA.HI.X R3, R190, R19.reuse, R199, 0x1, P6 ;  /* 0x00000013be03c211 */ /* 0x090fe400030f0cc7 */
[-C--:B------:R-:W-:Y:S02]  /*21a30*/  @!P2 LEA R10, P6, R191, R18.reuse, 0x1 ;  /* 0x00000012bf0aa211 */ /* 0x080fe400078c08ff */
        /* <DEDUP_REMOVED lines=8> */
.L_x_2265:
[----:B------:R-:W-:Y:S05]  /*21ac0*/  BSYNC B1 ;  /* 0x0000000000017941 */ /* 0x000fea0003800000 */
.L_x_2264:
[----:B0----5:R0:W0:Y:S01]  /*21ad0*/  SHFL.IDX PT, R9, R79, 0x2, 0x181f ;  /* 0x00581f004f097f89 */ /* 0x02102200000e0000 */
        /* <DEDUP_REMOVED lines=9> */
[-C--:B------:R-:W-:Y:S02]  /*21b70*/  @!P2 LEA R4, P5, R192, R8.reuse, 0x1 ;  /* 0x00000008c004a211 */ /* 0x080fe400078a08ff */
[-C--:B------:R-:W-:Y:S02]  /*21b80*/  @!P1 LEA R6, P4, R191, R8.reuse, 0x1 ;  /* 0x00000008bf069211 */ /* 0x080fe400078808ff */
[-C--:B------:R-:W-:Y:S02]  /*21b90*/  @!P3 LEA.HI.X R3, R190, R9.reuse, R199, 0x1, P6 ;  /* 0x00000009be03b211 */ /* 0x080fe400030f0cc7 */
        /* <DEDUP_REMOVED lines=8> */
.L_x_2267:
[----:B------:R-:W-:Y:S05]  /*21c20*/  BSYNC B1 ;  /* 0x0000000000017941 */ /* 0x000fea0003800000 */
.L_x_2266:
[----:B0-----:R-:W-:Y:S01]  /*21c30*/  VIADD R3, R81, 0x60 ;  /* 0x0000006051037836 */ /* 0x001fe20000000000 */
[----:B---3--:R-:W0:Y:S04]  /*21c40*/  SHFL.IDX PT, R79, R79, 0x3, 0x181f ;  /* 0x00781f004f4f7f89 */ /* 0x008e2800000e0000 */
[----:B------:R-:W-:Y:S01]  /*21c50*/  ISETP.GE.AND P0, PT, R3, R0, PT ;  /* 0x000000000300720c */ /* 0x000fe20003f06270 */
[----:B------:R-:W3:-:S12]  /*21c60*/  SHFL.IDX PT, R78, R78, 0x3, 0x181f ;  /* 0x00781f004e4e7f89 */ /* 0x000ed800000e0000 */
[----:B------:R-:W-:Y:S05]  /*21c70*/  @P0 BRA `(.L_x_2268) ;  /* 0x0000000c002c0947 */ /* 0x000fea0003800000 */
[----:B------:R-:W-:Y:S02]  /*21c80*/  ULDC UR5, c[0x0][0xbc8] ;  /* 0x0002f20000057ab9 */ /* 0x000fe40000000800 */
[----:B------:R-:W-:Y:S02]  /*21c90*/  ISETP.GE.AND P3, PT, R190, UR5, PT ;  /* 0x00000005be007c0c */ /* 0x000fe4000bf66270 */
[----:B------:R-:W-:Y:S02]  /*21ca0*/  ISETP.GE.AND P4, PT, R192, UR5, PT ;  /* 0x00000005c0007c0c */ /* 0x000fe4000bf86270 */
[----:B------:R-:W-:-:S09]  /*21cb0*/  ISETP.GE.AND P5, PT, R191, UR5, PT ;  /* 0x00000005bf007c0c */ /* 0x000fd2000bfa6270 */
[-C--:B---3--:R-:W-:Y:S02]  /*21cc0*/  @!P3 LEA R2, P0, R190, R78.reuse, 0x1 ;  /* 0x0000004ebe02b211 */ /* 0x088fe400078008ff */
[-C--:B------:R-:W-:Y:S02]  /*21cd0*/  @!P4 LEA R4, P1, R192, R78.reuse, 0x1 ;  /* 0x0000004ec004c211 */ /* 0x080fe400078208ff */
[C---:B------:R-:W-:Y:S02]  /*21ce0*/  @!P5 LEA R6, P2, R191.reuse, R78, 0x1 ;  /* 0x0000004ebf06d211 */ /* 0x040fe400078408ff */
        /* <DEDUP_REMOVED lines=12> */
.L_x_2261:
[----:B0-----:R-:W0:Y:S01]  /*21db0*/  LDC R8, c[0x0][0xce8] ;  /* 0x00033a00ff087b82 */ /* 0x001e220000000800 */
[----:B------:R-:W-:Y:S01]  /*21dc0*/  R2UR UR5, R200 ;  /* 0x00000000c80572ca */ /* 0x000fe200000e0000 */
[----:B------:R-:W-:Y:S01]  /*21dd0*/  USHF.R.S32.HI UR10, URZ, 0x1f, UR60 ;  /* 0x0000001f3f0a7899 */ /* 0x000fe2000801143c */
[----:B------:R-:W-:Y:S01]  /*21de0*/  ISETP.GE.AND P0, PT, R204, 0x80, PT ;  /* 0x00000080cc00780c */ /* 0x000fe20003f06270 */
[----:B------:R-:W-:Y:S01]  /*21df0*/  BSSY B1, `(.L_x_2269) ;  /* 0x0000030000017945 */ /* 0x000fe20003800000 */
[----:B------:R-:W-:-:S09]  /*21e00*/  IMAD R6, R207, 0x20, R201 ;  /* 0x00000020cf067824 */ /* 0x000fd200078e02c9 */
[----:B------:R-:W-:Y:S01]  /*21e10*/  USHF.R.S32.HI UR8, URZ, 0x1f, UR5 ;  /* 0x0000001f3f087899 */ /* 0x000fe20008011405 */
        /* <DEDUP_REMOVED lines=14> */
[----:B------:R-:W-:Y:S01]  /*21f00*/  R2UR UR11, R200 ;  /* 0x00000000c80b72ca */ /* 0x000fe200000e0000 */
[----:B------:R-:W-:Y:S01]  /*21f10*/  UIMAD UR5, UR8, UR12, URZ ;  /* 0x0000000c080572a4 */ /* 0x000fe2000f8e023f */
[----:B------:R-:W-:-:S09]  /*21f20*/  IMAD.MOV.U32 R2, RZ, RZ, R4 ;  /* 0x000000ffff027224 */ /* 0x000fd200078e0004 */
[----:B------:R-:W2:Y:S02]  /*21f30*/  @P0 LDC R5, c[0x0][0xcec] ;  /* 0x00033b00ff050b82 */ /* 0x000ea40000000800 */
[----:B------:R-:W-:Y:S02]  /*21f40*/  UIMAD.WIDE.U32 UR6, UR11, UR12, URZ ;  /* 0x0000000c0b0672a5 */ /* 0x000fe4000f8e003f */
[----:B------:R-:W-:-:S03]  /*21f50*/  UIMAD UR5, UR11, UR13, UR5 ;  /* 0x0000000d0b0572a4 */ /* 0x000fc6000f8e0205 */
[----:B------:R-:W-:Y:S01]  /*21f60*/  ULDC.64 UR12, c[0x0][0xc98] ;  /* 0x00032600000c7ab9 */ /* 0x000fe20000000a00 */
[----:B------:R-:W3:Y:S01]  /*21f70*/  @P0 LDC R7, c[0x0][0xcf0] ;  /* 0x00033c00ff070b82 */ /* 0x000ee20000000800 */
[----:B------:R-:W-:Y:S02]  /*21f80*/  UIADD3 UR7, UR7, UR5, URZ ;  /* 0x0000000507077290 */ /* 0x000fe4000fffe03f */
[----:B------:R-:W-:Y:S02]  /*21f90*/  UIMAD UR5, UR10, UR12, URZ ;  /* 0x0000000c0a0572a4 */ /* 0x000fe4000f8e023f */
[----:B------:R-:W-:Y:S02]  /*21fa0*/  UIMAD.WIDE.U32 UR6, UR60, UR12, UR6 ;  /* 0x0000000c3c0672a5 */ /* 0x000fe4000f8e0006 */
[----:B------:R-:W-:-:S03]  /*21fb0*/  UIMAD UR5, UR60, UR13, UR5 ;  /* 0x0000000d3c0572a4 */ /* 0x000fc6000f8e0205 */
        /* <DEDUP_REMOVED lines=19> */
.L_x_2270:
[----:B------:R-:W-:Y:S05]  /*220f0*/  BSYNC B1 ;  /* 0x0000000000017941 */ /* 0x000fea0003800000 */
.L_x_2269:
[----:B------:R-:W-:Y:S01]  /*22100*/  R2UR UR11, R200 ;  /* 0x00000000c80b72ca */ /* 0x000fe200000e0000 */
[----:B------:R-:W-:Y:S01]  /*22110*/  ULDC.64 UR12, c[0x0][0xbe8] ;  /* 0x0002fa00000c7ab9 */ /* 0x000fe20000000a00 */
[----:B------:R-:W-:Y:S01]  /*22120*/  VIADD R6, R6, UR61 ;  /* 0x0000003d06067c36 */ /* 0x000fe20008000000 */
[----:B------:R-:W-:Y:S01]  /*22130*/  UIMAD UR5, UR8, UR12, URZ ;  /* 0x0000000c080572a4 */ /* 0x000fe2000f8e023f */
[----:B------:R-:W-:Y:S02]  /*22140*/  BSSY B1, `(.L_x_2271) ;  /* 0x000003c000017945 */ /* 0x000fe40003800000 */
[----:B0-----:R-:W-:-:S04]  /*22150*/  @P1 IMAD.HI.U32 R0, R6, R9, RZ ;  /* 0x0000000906001227 */ /* 0x001fc800078e00ff */
[----:B--2---:R-:W-:Y:S01]  /*22160*/  IMAD.MOV.U32 R5, RZ, RZ, R6 ;  /* 0x000000ffff057224 */ /* 0x004fe200078e0006 */
[----:B-1----:R-:W-:Y:S02]  /*22170*/  @P1 SHF.R.U32.HI R5, RZ, R11, R0 ;  /* 0x0000000bff051219 */ /* 0x002fe40000011600 */
[----:B------:R-:W-:Y:S02]  /*22180*/  UIMAD.WIDE.U32 UR6, UR11, UR12, URZ ;  /* 0x0000000c0b0672a5 */ /* 0x000fe4000f8e003f */
[----:B------:R-:W-:Y:S01]  /*22190*/  UIMAD UR5, UR11, UR13, UR5 ;  /* 0x0000000d0b0572a4 */ /* 0x000fe2000f8e0205 */
[--C-:B------:R-:W-:Y:S01]  /*221a0*/  SHF.R.S32.HI R0, RZ, 0x1f, R5.reuse ;  /* 0x0000001fff007819 */ /* 0x100fe20000011405 */
[----:B------:R-:W-:Y:S01]  /*221b0*/  IMAD.MOV R7, RZ, RZ, -R5 ;  /* 0x000000ffff077224 */ /* 0x000fe200078e0a05 */
[----:B------:R-:W-:Y:S01]  /*221c0*/  ULDC.64 UR12, c[0x0][0xbf0] ;  /* 0x0002fc00000c7ab9 */ /* 0x000fe20000000a00 */
[----:B------:R-:W-:Y:S02]  /*221d0*/  UIADD3 UR7, UR7, UR5, URZ ;  /* 0x0000000507077290 */ /* 0x000fe4000fffe03f */
[----:B------:R-:W-:Y:S01]  /*221e0*/  UIMAD UR5, UR10, UR12, URZ ;  /* 0x0000000c0a0572a4 */ /* 0x000fe2000f8e023f */
[----:B------:R-:W-:Y:S01]  /*221f0*/  IMAD R7, R8, R7, R6 ;  /* 0x0000000708077224 */ /* 0x000fe200078e0206 */
[----:B------:R-:W-:Y:S01]  /*22200*/  UIMAD.WIDE.U32 UR6, UR60, UR12, UR6 ;  /* 0x0000000c3c0672a5 */ /* 0x000fe2000f8e0006 */
[----:B------:R-:W-:Y:S01]  /*22210*/  VIADD R6, R201, UR61 ;  /* 0x0000003dc9067c36 */ /* 0x000fe20008000000 */
[----:B------:R-:W-:Y:S01]  /*22220*/  UIMAD UR5, UR60, UR13, UR5 ;  /* 0x0000000d3c0572a4 */ /* 0x000fe2000f8e0205 */
[----:B------:R-:W-:-:S03]  /*22230*/  ULDC.64 UR10, c[0x0][0xbe0] ;  /* 0x0002f800000a7ab9 */ /* 0x000fc60000000a00 */
[----:B------:R-:W-:Y:S01]  /*22240*/  UIADD3 UR5, UR7, UR5, URZ ;  /* 0x0000000507057290 */ /* 0x000fe2000fffe03f */
[----:B------:R-:W-:Y:S02]  /*22250*/  IMAD R0, R0, UR10, RZ ;  /* 0x0000000a00007c24 */ /* 0x000fe4000f8e02ff */
[----:B------:R-:W-:Y:S02]  /*22260*/  IMAD.U32 R3, RZ, RZ, UR7 ;  /* 0x00000007ff037e24 */ /* 0x000fe4000f8e00ff */
[----:B------:R-:W-:Y:S01]  /*22270*/  IMAD.U32 R2, RZ, RZ, UR6 ;  /* 0x00000006ff027e24 */ /* 0x000fe2000f8e00ff */
[----:B------:R-:W-:Y:S01]  /*22280*/  ULDC.64 UR6, c[0x0][0xbd8] ;  /* 0x0002f60000067ab9 */ /* 0x000fe20000000a00 */
[----:B------:R-:W-:Y:S01]  /*22290*/  IMAD.U32 R3, RZ, RZ, UR5 ;  /* 0x00000005ff037e24 */ /* 0x000fe2000f8e00ff */
[----:B------:R-:W-:Y:S01]  /*222a0*/  ULDC UR5, c[0x0][0xb88] ;  /* 0x0002e20000057ab9 */ /* 0x000fe20000000800 */
[C---:B------:R-:W-:Y:S01]  /*222b0*/  IMAD R9, R5.reuse, UR11, R0 ;  /* 0x0000000b05097c24 */ /* 0x040fe2000f8e0200 */
[----:B------:R-:W-:Y:S01]  /*222c0*/  SHF.R.S32.HI R0, RZ, 0x1f, R7 ;  /* 0x0000001fff007819 */ /* 0x000fe20000011407 */
[----:B------:R-:W-:-:S04]  /*222d0*/  IMAD.WIDE.U32 R2, R5, UR10, R2 ;  /* 0x0000000a05027c25 */ /* 0x000fc8000f8e0002 */
[----:B------:R-:W-:Y:S02]  /*222e0*/  IMAD.IADD R3, R3, 0x1, R9 ;  /* 0x0000000103037824 */ /* 0x000fe400078e0209 */
[----:B------:R-:W-:Y:S02]  /*222f0*/  IMAD R4, R0, UR6, RZ ;  /* 0x0000000600047c24 */ /* 0x000fe4000f8e02ff */
        /* <DEDUP_REMOVED lines=32> */
.L_x_2272:
[----:B------:R-:W-:Y:S05]  /*22500*/  BSYNC B1 ;  /* 0x0000000000017941 */ /* 0x000fea0003800000 */
.L_x_2271:
        /* <DEDUP_REMOVED lines=21> */
.L_x_2274:
[----:B------:R-:W-:Y:S05]  /*22660*/  BSYNC B1 ;  /* 0x0000000000017941 */ /* 0x000fea0003800000 */
.L_x_2273:
        /* <DEDUP_REMOVED lines=21> */
.L_x_2276:
[----:B------:R-:W-:Y:S05]  /*227c0*/  BSYNC B1 ;  /* 0x0000000000017941 */ /* 0x000fea0003800000 */
.L_x_2275:
        /* <DEDUP_REMOVED lines=22> */
.L_x_2268:
[----:B------:R-:W-:Y:S05]  /*22930*/  BSYNC B0 ;  /* 0x0000000000007941 */ /* 0x000fea0003800000 */
.L_x_2260:
[----:B------:R-:W-:Y:S02]  /*22940*/  ULDC UR5, c[0x0][0xd38] ;  /* 0x00034e0000057ab9 */ /* 0x000fe40000000800 */
[----:B------:R-:W-:-:S06]  /*22950*/  UISETP.GE.AND UP0, UPT, UR4, UR5, UPT ;  /* 0x000000050400728c */ /* 0x000fcc000bf06270 */
[----:B------:R-:W-:-:S13]  /*22960*/  PLOP3.LUT P0, PT, PT, PT, UP0, 0x80, 0x0 ;  /* 0x000000000000781c */ /* 0x000fda0003f0f008 */
[----:B------:R-:W-:Y:S05]  /*22970*/  @!P0 BRA `(.L_x_2277) ;  /* 0xfffffde400d48947 */ /* 0x000fea000383ffff */
[----:B------:R-:W-:Y:S05]  /*22980*/  EXIT ;  /* 0x000000000000794d */ /* 0x000fea0003800000 */
.L_x_2146:
[----:B------:R-:W-:-:S08]  /*22990*/  NOP ;  /* 0x0000000000007918 */ /* 0x000fd00000000000 */
[----:B-1----:R-:W0:-:S00]  /*229a0*/  USETMAXREG.DEALLOC.CTAPOOL 0x28 ;  /* 0x00000028000079c8 */ /* 0x002e0000080e0500 */
[----:B0-----:R-:W-:-:S06]  /*229b0*/  LOP3.LUT R0, R0, 0x3, RZ, 0xc0, !PT ;  /* 0x0000000300007812 */ /* 0x001fcc00078ec0ff */
[----:B------:R-:W0:Y:S01]  /*229c0*/  S2UR UR10, SR_CTAID.X ;  /* 0x00000000000a79c3 */ /* 0x000e220000002500 */
[----:B------:R-:W-:Y:S01]  /*229d0*/  LOP3.LUT R16, R16, 0xffdfffff, RZ, 0xc0, !PT ;  /* 0xffdfffff10107812 */ /* 0x000fe200078ec0ff */
[----:B------:R-:W-:Y:S01]  /*229e0*/  STL [R1+0x454], RZ ;  /* 0x000454ff01007387 */ /* 0x000fe20000100800 */
        /* <DEDUP_REMOVED lines=9> */
[----:B------:R-:W2:Y:S01]  /*22a80*/  LDL R3, [R1+0x45c] ;  /* 0x00045c0001037983 */ /* 0x000ea20000100800 */
[----:B------:R-:W-:Y:S01]  /*22a90*/  ULDC UR9, c[0x0][0x3b8] ;  /* 0x0000ee0000097ab9 */ /* 0x000fe20000000800 */
[----:B------:R-:W-:Y:S01]  /*22aa0*/  ULDC UR7, c[0x0][0x320] ;  /* 0x0000c80000077ab9 */ /* 0x000fe20000000800 */
[----:B------:R-:W-:Y:S01]  /*22ab0*/  LOP3.LUT R16, R16, 0xffffffef, RZ, 0xc0, !PT ;  /* 0xffffffef10107812 */ /* 0x000fe200078ec0ff */
[----:B------:R-:W0:Y:S01]  /*22ac0*/  S2R R8, SR_TID.X ;  /* 0x0000000000087919 */ /* 0x000e220000002100 */
[----:B------:R-:W1:Y:S01]  /*22ad0*/  S2UR UR6, SR_CgaCtaId ;  /* 0x00000000000679c3 */ /* 0x000e620000008800 */
[----:B------:R-:W-:Y:S01]  /*22ae0*/  ULDC.64 UR42, c[0x0][0x2f0] ;  /* 0x0000bc00002a7ab9 */ /* 0x000fe20000000a00 */
[----:B------:R-:W-:Y:S01]  /*22af0*/  LOP3.LUT R16, R16, 0xfffbffff, RZ, 0xc0, !PT ;  /* 0xfffbffff10107812 */ /* 0x000fe200078ec0ff */
[----:B------:R-:W-:Y:S01]  /*22b00*/  ULDC.64 UR4, c[0x0][0x418] ;  /* 0x0001060000047ab9 */ /* 0x000fe20000000a00 */
[----:B------:R3:W-:Y:S01]  /*22b10*/  STL [R1+0x454], RZ ;  /* 0x000454ff01007387 */ /* 0x0007e20000100800 */
[----:B------:R-:W-:Y:S01]  /*22b20*/  UISETP.NE.U32.AND UP0, UPT, UR4, URZ, UPT ;  /* 0x0000003f0400728c */ /* 0x000fe2000bf05070 */
[----:B------:R-:W-:Y:S01]  /*22b30*/  IMAD.U32 R32, RZ, RZ, UR10 ;  /* 0x0000000aff207e24 */ /* 0x000fe2000f8e00ff */
[----:B------:R-:W-:Y:S01]  /*22b40*/  ULDC UR40, c[0x0][0x288] ;  /* 0x0000a20000287ab9 */ /* 0x000fe20000000800 */
[----:B------:R-:W-:Y:S01]  /*22b50*/  ULDC UR4, c[0x0][0x424] ;  /* 0x0001090000047ab9 */ /* 0x000fe20000000800 */
[----:B------:R-:W-:Y:S01]  /*22b60*/  UISETP.NE.AND.EX UP0, UPT, UR5, URZ, UPT, UP0 ;  /* 0x0000003f0500728c */ /* 0x000fe2000bf05300 */
[----:B------:R-:W-:Y:S01]  /*22b70*/  IMAD.MOV.U32 R26, RZ, RZ, 0x1 ;  /* 0x00000001ff1a7424 */ /* 0x000fe200078e00ff */
[----:B------:R-:W-:Y:S01]  /*22b80*/  ULDC UR41, c[0x0][0x448] ;  /* 0x0001120000297ab9 */ /* 0x000fe20000000800 */
[----:B------:R-:W-:Y:S01]  /*22b90*/  UMOV UR5, 0x400 ;  /* 0x0000040000057882 */ /* 0x000fe20000000000 */
[----:B------:R-:W-:Y:S01]  /*22ba0*/  USEL UR4, UR4, 0x1, UP0 ;  /* 0x0000000104047887 */ /* 0x000fe20008000000 */
[----:B------:R-:W-:Y:S01]  /*22bb0*/  IMAD.MOV.U32 R18, RZ, RZ, RZ ;  /* 0x000000ffff127224 */ /* 0x000fe200078e00ff */
[----:B------:R-:W-:-:S02]  /*22bc0*/  UIMAD UR41, UR41, UR40, URZ ;  /* 0x00000028292972a4 */ /* 0x000fc4000f8e023f */
[----:B------:R-:W-:Y:S01]  /*22bd0*/  UIMAD UR42, UR4, UR42, URZ ;  /* 0x0000002a042a72a4 */ /* 0x000fe2000f8e023f */
[----:B------:R-:W-:-:S03]  /*22be0*/  ULDC UR49, c[0x0][0xc] ;  /* 0x0000030000317ab9 */ /* 0x000fc60000000800 */
[----:B------:R-:W-:Y:S02]  /*22bf0*/  UIADD3 UR4, UR42, 0x5f, URZ ;  /* 0x0000005f2a047890 */ /* 0x000fe4000fffe03f */
[----:B------:R-:W-:Y:S02]  /*22c00*/  UIADD3 UR47, UR42, 0x1, -UR40 ;  /* 0x000000012a2f7890 */ /* 0x000fe4000fffe828 */
[----:B-1----:R-:W-:Y:S02]  /*22c10*/  ULEA UR6, UR6, UR5, 0x18 ;  /* 0x0000000506067291 */ /* 0x002fe4000f8ec03f */
[----:B------:R-:W-:Y:S02]  /*22c20*/  UIMAD.WIDE UR4, UR4, 0x2aaaaaab, URZ ;  /* 0x2aaaaaab040478a5 */ /* 0x000fe4000f8e023f */
[----:B------:R-:W-:Y:S01]  /*22c30*/  UIADD3 UR40, UR42, -UR40, URZ ;  /* 0x800000282a287290 */ /* 0x000fe2000fffe03f */
[C---:B0-----:R-:W-:Y:S01]  /*22c40*/  IMAD.SHL.U32 R29, R8.reuse, 0x8, RZ ;  /* 0x00000008081d7824 */ /* 0x041fe200078e00ff */
[----:B------:R-:W-:Y:S01]  /*22c50*/  LOP3.LUT R7, R8, 0x7f, RZ, 0xc0, !PT ;  /* 0x0000007f08077812 */ /* 0x000fe200078ec0ff */
[----:B------:R-:W-:Y:S01]  /*22c60*/  IMAD.U32 R17, RZ, RZ, UR6 ;  /* 0x00000006ff117e24 */ /* 0x000fe2000f8e00ff */
[----:B------:R-:W-:-:S02]  /*22c70*/  USHF.R.U32.HI UR39, URZ, 0x1f, UR5 ;  /* 0x0000001f3f277899 */ /* 0x000fc40008011605 */
[C---:B------:R-:W-:Y:S02]  /*22c80*/  LOP3.LUT R5, R29.reuse, 0x38, RZ, 0xc0, !PT ;  /* 0x000000381d057812 */ /* 0x040fe400078ec0ff */
[----:B------:R-:W-:Y:S01]  /*22c90*/  LOP3.LUT R0, R29, 0x1f8, RZ, 0xc0, !PT ;  /* 0x000001f81d007812 */ /* 0x000fe200078ec0ff */
[----:B------:R-:W-:Y:S01]  /*22ca0*/  ULEA.HI.SX32 UR39, UR5, UR39, 0x1c ;  /* 0x0000002705277291 */ /* 0x000fe2000f8fe23f */
[C---:B------:R-:W-:Y:S02]  /*22cb0*/  LOP3.LUT R2, R5.reuse, 0x40, RZ, 0xfc, !PT ;  /* 0x0000004005027812 */ /* 0x040fe400078efcff */
[----:B------:R-:W-:Y:S02]  /*22cc0*/  ISETP.GE.AND P0, PT, R5, UR7, PT ;  /* 0x0000000705007c0c */ /* 0x000fe4000bf06270 */
[C---:B------:R-:W-:Y:S02]  /*22cd0*/  ISETP.GE.AND P2, PT, R2.reuse, UR9, PT ;  /* 0x0000000902007c0c */ /* 0x040fe4000bf46270 */
[----:B------:R-:W-:-:S02]  /*22ce0*/  ISETP.GE.AND P1, PT, R2, UR7, PT ;  /* 0x0000000702007c0c */ /* 0x000fc4000bf26270 */
[----:B------:R-:W-:Y:S02]  /*22cf0*/  LOP3.LUT R0, R0, 0x38, R8, 0x78, !PT ;  /* 0x0000003800007812 */ /* 0x000fe400078e7808 */
[----:B------:R-:W-:Y:S02]  /*22d00*/  LOP3.LUT R4, R5, 0x80, RZ, 0xfc, !PT ;  /* 0x0000008005047812 */ /* 0x000fe400078efcff */
[----:B------:R-:W-:Y:S02]  /*22d10*/  LOP3.LUT R29, R0, 0x200, R29, 0xf8, !PT ;  /* 0x00000200001d7812 */ /* 0x000fe400078ef81d */
[----:B------:R-:W-:Y:S02]  /*22d20*/  SEL R0, RZ, 0x1, P0 ;  /* 0x00000001ff007807 */ /* 0x000fe40000000000 */
[----:B------:R-:W-:Y:S01]  /*22d30*/  SEL R2, RZ, 0xffffffff, P1 ;  /* 0xffffffffff027807 */ /* 0x000fe20000800000 */
[----:B------:R-:W-:Y:S01]  /*22d40*/  IMAD R22, R29, 0x2, R17 ;  /* 0x000000021d167824 */ /* 0x000fe200078e0211 */
[----:B------:R-:W-:-:S02]  /*22d50*/  @P2 LOP3.LUT R16, R16, 0x40000, RZ, 0xfc, !PT ;  /* 0x0004000010102812 */ /* 0x000fc400078efcff */
[----:B------:R-:W-:Y:S02]  /*22d60*/  SHF.R.U32.HI R35, RZ, 0x3, R7 ;  /* 0x00000003ff237819 */ /* 0x000fe40000011607 */
[----:B------:R-:W-:-:S04]  /*22d70*/  @P1 LOP3.LUT R16, R16, 0x10, RZ, 0xfc, !PT ;  /* 0x0000001010101812 */ /* 0x000fc800078efcff */
[----:B------:R-:W-:-:S04]  /*22d80*/  LOP3.LUT R16, R16, 0xffffffdf, RZ, 0xc0, !PT ;  /* 0xffffffdf10107812 */ /* 0x000fc800078ec0ff */
[----:B------:R-:W-:Y:S02]  /*22d90*/  @P0 LOP3.LUT R16, R16, 0x20, RZ, 0xfc, !PT ;  /* 0x0000002010100812 */ /* 0x000fe400078efcff */
[----:B------:R-:W-:Y:S02]  /*22da0*/  ISETP.GE.AND P0, PT, R4, UR7, PT ;  /* 0x0000000704007c0c */ /* 0x000fe4000bf06270 */
[----:B------:R-:W-:-:S11]  /*22db0*/  LOP3.LUT R16, R16, 0xfffffff7, RZ, 0xc0, !PT ;  /* 0xfffffff710107812 */ /* 0x000fd600078ec0ff */
[----:B------:R-:W-:-:S04]  /*22dc0*/  @P0 LOP3.LUT R16, R16, 0x8, RZ, 0xfc, !PT ;  /* 0x0000000810100812 */ /* 0x000fc800078efcff */
[----:B------:R-:W-:Y:S02]  /*22dd0*/  LOP3.LUT R16, R16, 0xfffdffff, RZ, 0xc0, !PT ;  /* 0xfffdffff10107812 */ /* 0x000fe400078ec0ff */
[----:B--2---:R-:W-:Y:S01]  /*22de0*/  R2UR UR8, R3 ;  /* 0x00000000030872ca */ /* 0x004fe200000e0000 */
[----:B------:R-:W-:Y:S01]  /*22df0*/  IMAD.SHL.U32 R3, R2, 0x2, RZ ;  /* 0x0000000202037824 */ /* 0x000fe200078e00ff */
[----:B------:R-:W-:-:S04]  /*22e00*/  LOP3.LUT R2, R5, 0xc0, RZ, 0xfc, !PT ;  /* 0x000000c005027812 */ /* 0x000fc800078efcff */
[----:B------:R-:W-:Y:S02]  /*22e10*/  LOP3.LUT R0, R3, 0x2, R0, 0xe2, !PT ;  /* 0x0000000203007812 */ /* 0x000fe400078ee200 */
[----:B------:R-:W-:Y:S02]  /*22e20*/  SEL R3, RZ, 0x4, P0 ;  /* 0x00000004ff037807 */ /* 0x000fe40000000000 */
[----:B------:R-:W-:Y:S02]  /*22e30*/  ISETP.GE.AND P0, PT, R4, UR9, PT ;  /* 0x0000000904007c0c */ /* 0x000fe4000bf06270 */
[----:B------:R-:W-:Y:S01]  /*22e40*/  ISETP.GE.AND P1, PT, R2, UR9, PT ;  /* 0x0000000902007c0c */ /* 0x000fe2000bf26270 */
[----:B------:R-:W-:Y:S01]  /*22e50*/  ULOP3.LUT UR48, UR8, 0x2, URZ, 0xfc, !UPT ;  /* 0x0000000208307892 */ /* 0x000fe2000f8efc3f */
[----:B------:R-:W-:Y:S01]  /*22e60*/  LOP3.LUT R6, R0, R3, RZ, 0xfc, !PT ;  /* 0x0000000300067212 */ /* 0x000fe200078efcff */
[----:B------:R-:W-:Y:S01]  /*22e70*/  IMAD.SHL.U32 R0, R8, 0x10, RZ ;  /* 0x0000001008007824 */ /* 0x000fe200078e00ff */
[----:B------:R-:W-:-:S03]  /*22e80*/  ULDC UR8, c[0x0][0x2b8] ;  /* 0x0000ae0000087ab9 */ /* 0x000fc60000000800 */
[----:B------:R3:W-:Y:S01]  /*22e90*/  STL [R1+0x458], R6 ;  /* 0x0004580601007387 */ /* 0x0007e20000100800 */
[----:B------:R-:W-:-:S03]  /*22ea0*/  LOP3.LUT R0, R35, 0x70, R0, 0xf8, !PT ;  /* 0x0000007023007812 */ /* 0x000fc600078ef800 */
[----:B------:R-:W-:Y:S02]  /*22eb0*/  @P0 LOP3.LUT R16, R16, 0x20000, RZ, 0xfc, !PT ;  /* 0x0002000010100812 */ /* 0x000fe400078efcff */
[----:B------:R-:W-:Y:S02]  /*22ec0*/  ISETP.GE.AND P0, PT, R2, UR7, PT ;  /* 0x0000000702007c0c */ /* 0x000fe4000bf06270 */
[----:B------:R-:W-:Y:S02]  /*22ed0*/  LOP3.LUT R16, R16, 0xfffffffb, RZ, 0xc0, !PT ;  /* 0xfffffffb10107812 */ /* 0x000fe400078ec0ff */
[----:B------:R-:W-:-:S04]  /*22ee0*/  SEL R36, RZ, 0x8, P0 ;  /* 0x00000008ff247807 */ /* 0x000fc80000000000 */
[----:B------:R-:W-:-:S05]  /*22ef0*/  LOP3.LUT R36, R6, R36, RZ, 0xfc, !PT ;  /* 0x0000002406247212 */ /* 0x000fca00078efcff */
[----:B------:R-:W-:Y:S02]  /*22f00*/  @P0 LOP3.LUT R16, R16, 0x4, RZ, 0xfc, !PT ;  /* 0x0000000410100812 */ /* 0x000fe400078efcff */
[----:B------:R-:W-:Y:S02]  /*22f10*/  ISETP.GE.AND P0, PT, R5, UR43, PT ;  /* 0x0000002b05007c0c */ /* 0x000fe4000bf06270 */
[----:B------:R-:W-:-:S04]  /*22f20*/  LOP3.LUT R16, R16, 0xfffffffe, RZ, 0xc0, !PT ;  /* 0xfffffffe10107812 */ /* 0x000fc800078ec0ff */
[----:B------:R-:W-:-:S04]  /*22f30*/  LOP3.LUT R16, R16, 0xfffeffff, RZ, 0xc0, !PT ;  /* 0xfffeffff10107812 */ /* 0x000fc800078ec0ff */
[----:B------:R-:W-:Y:S02]  /*22f40*/  @P1 LOP3.LUT R16, R16, 0x10000, RZ, 0xfc, !PT ;  /* 0x0001000010101812 */ /* 0x000fe400078efcff */
[C---:B------:R-:W-:Y:S02]  /*22f50*/  ISETP.GE.AND P1, PT, R5.reuse, UR8, PT ;  /* 0x0000000805007c0c */ /* 0x040fe4000bf26270 */
[----:B------:R-:W-:Y:S02]  /*22f60*/  @P0 LOP3.LUT R16, R16, 0x1, RZ, 0xfc, !PT ;  /* 0x0000000110100812 */ /* 0x000fe400078efcff */
[----:B------:R-:W-:Y:S02]  /*22f70*/  ISETP.GE.AND P0, PT, R5, UR9, PT ;  /* 0x0000000905007c0c */ /* 0x000fe4000bf06270 */
[----:B------:R-:W-:-:S04]  /*22f80*/  LOP3.LUT R16, R16, 0xfff7ffff, RZ, 0xc0, !PT ;  /* 0xfff7ffff10107812 */ /* 0x000fc800078ec0ff */
[----:B------:R-:W-:-:S04]  /*22f90*/  LOP3.LUT R16, R16, 0xffefffff, RZ, 0xc0, !PT ;  /* 0xffefffff10107812 */ /* 0x000fc800078ec0ff */
[----:B------:R-:W-:-:S04]  /*22fa0*/  @P1 LOP3.LUT R16, R16, 0x100000, RZ, 0xfc, !PT ;  /* 0x0010000010101812 */ /* 0x000fc800078efcff */
[----:B---3--:R-:W-:-:S07]  /*22fb0*/  @P0 LOP3.LUT R16, R16, 0x80000, RZ, 0xfc, !PT ;  /* 0x0008000010100812 */ /* 0x008fce00078efcff */
.L_x_2337:
        /* <DEDUP_REMOVED lines=13> */
[----:B0123-5:R-:W-:Y:S05]  /*23090*/  @P0 BRA `(.L_x_2279) ;  /* 0x0000000000200947 */ /* 0x02ffea0003800000 */
        /* <DEDUP_REMOVED lines=8> */
.L_x_2279:
[----:B------:R-:W-:Y:S01]  /*23120*/  ULDC UR8, c[0x0][0xd54] ;  /* 0x0003550000087ab9 */ /* 0x000fe20000000800 */
[----:B------:R-:W-:Y:S01]  /*23130*/  UMOV UR6, UR7 ;  /* 0x0000000700067c82 */ /* 0x000fe20008000000 */
[----:B------:R-:W-:-:S11]  /*23140*/  UISETP.NE.AND UP0, UPT, UR8, 0x1, UPT ;  /* 0x000000010800788c */ /* 0x000fd6000bf05270 */
[----:B------:R-:W-:Y:S02]  /*23150*/  @UP0 ULDC.64 UR10, c[0x0][0xd58] ;  /* 0x00035600000a0ab9 */ /* 0x000fe40000000a00 */
[----:B------:R-:W-:-:S04]  /*23160*/  UIMAD.WIDE.U32 UR4, UR7, UR10, URZ ;  /* 0x0000000a070472a5 */ /* 0x000fc8000f8e003f */
[----:B------:R-:W-:-:S04]  /*23170*/  @UP0 USHF.R.U32.HI UR6, URZ, UR11, UR5 ;  /* 0x0000000b3f060299 */ /* 0x000fc80008011605 */
[----:B------:R-:W-:-:S12]  /*23180*/  UIMAD UR4, UR6, UR8, URZ ;  /* 0x00000008060472a4 */ /* 0x000fd8000f8e023f */
.L_x_2280:
        /* <DEDUP_REMOVED lines=48> */
.L_x_2282:
[----:B------:R-:W-:-:S11]  /*23490*/  UISETP.NE.AND UP1, UPT, UR5, 0x1, UPT ;  /* 0x000000010500788c */ /* 0x000fd6000bf25270 */
[----:B------:R-:W-:Y:S02]  /*234a0*/  @UP1 ULDC.64 UR10, c[0x0][0xae0] ;  /* 0x0002b800000a1ab9 */ /* 0x000fe40000000a00 */
[----:B------:R-:W-:-:S04]  /*234b0*/  UIMAD.WIDE.U32 UR6, UR8, UR10, URZ ;  /* 0x0000000a080672a5 */ /* 0x000fc8000f8e003f */
[----:B------:R-:W-:-:S12]  /*234c0*/  @UP1 USHF.R.U32.HI UR8, URZ, UR11, UR7 ;  /* 0x0000000b3f081299 */ /* 0x000fd80008011607 */
.L_x_2283:
[----:B------:R-:W-:-:S04]  /*234d0*/  UIMAD UR8, UR8, UR5, UR5 ;  /* 0x00000005080872a4 */ /* 0x000fc8000f8e0205 */
[----:B------:R-:W-:-:S04]  /*234e0*/  UISETP.LT.AND UP1, UPT, UR4, UR8, UPT ;  /* 0x000000080400728c */ /* 0x000fc8000bf21270 */
[----:B------:R-:W-:-:S12]  /*234f0*/  USEL UR4, UR4, UR8, UP1 ;  /* 0x0000000804047287 */ /* 0x000fd80008800000 */
.L_x_2281:
        /* <DEDUP_REMOVED lines=28> */
.L_x_2285:
[----:B------:R-:W-:-:S11]  /*236c0*/  UISETP.NE.AND UP0, UPT, UR5, 0x1, UPT ;  /* 0x000000010500788c */ /* 0x000fd6000bf05270 */
[----:B------:R-:W-:Y:S02]  /*236d0*/  @UP0 ULDC.64 UR10, c[0x0][0xae0] ;  /* 0x0002b800000a0ab9 */ /* 0x000fe40000000a00 */
[----:B------:R-:W-:-:S04]  /*236e0*/  UIMAD.WIDE.U32 UR6, UR4, UR10, URZ ;  /* 0x0000000a040672a5 */ /* 0x000fc8000f8e003f */
[----:B------:R-:W-:-:S12]  /*236f0*/  @UP0 USHF.R.U32.HI UR4, URZ, UR11, UR7 ;  /* 0x0000000b3f040299 */ /* 0x000fd80008011607 */
.L_x_2286:
[----:B------:R-:W-:-:S04]  /*23700*/  UIMAD UR4, UR4, UR5, URZ ;  /* 0x00000005040472a4 */ /* 0x000fc8000f8e023f */
[----:B------:R-:W-:-:S04]  /*23710*/  UISETP.LT.AND UP0, UPT, UR8, UR4, UPT ;  /* 0x000000040800728c */ /* 0x000fc8000bf01270 */
[----:B------:R-:W-:-:S12]  /*23720*/  USEL UR8, UR8, UR4, !UP0 ;  /* 0x0000000408087287 */ /* 0x000fd8000c000000 */
.L_x_2284:
        /* <DEDUP_REMOVED lines=26> */
.L_x_2288:
        /* <DEDUP_REMOVED lines=20> */
.L_x_2291:
[----:B------:R-:W-:Y:S05]  /*23a10*/  BSYNC B6 ;  /* 0x0000000000067941 */ /* 0x000fea0003800000 */
.L_x_2290:
        /* <DEDUP_REMOVED lines=20> */
.L_x_2294:
        /* <DEDUP_REMOVED lines=15> */
.L_x_2293:
[----:B------:R-:W-:Y:S05]  /*23c50*/  BSYNC B6 ;  /* 0x0000000000067941 */ /* 0x000fea0003800000 */
.L_x_2292:
        /* <DEDUP_REMOVED lines=17> */
.L_x_2354:
[----:B-1----:R-:W1:Y:S01]  /*23d70*/  S2R R2, SR_TID.X ;  /* 0x0000000000027919 */ /* 0x002e620000002100 */
[----:B0-----:R-:W-:Y:S01]  /*23d80*/  ISETP.NE.AND P1, PT, R10, 0x1, PT ;  /* 0x000000010a00780c */ /* 0x001fe20003f25270 */
[----:B------:R-:W-:Y:S01]  /*23d90*/  IMAD.MOV.U32 R25, RZ, RZ, RZ ;  /* 0x000000ffff197224 */ /* 0x000fe200078e00ff */
[----:B-----5:R-:W-:Y:S02]  /*23da0*/  SHF.R.S32.HI R30, RZ, 0x1f, R28 ;  /* 0x0000001fff1e7819 */ /* 0x020fe4000001141c */
[----:B------:R-:W-:-:S09]  /*23db0*/  LOP3.LUT R16, R16, 0xffff7fff, RZ, 0xc0, !PT ;  /* 0xffff7fff10107812 */ /* 0x000fd200078ec0ff */
[----:B------:R-:W0:Y:S01]  /*23dc0*/  @P1 LDC R3, c[0x0][0x438] ;  /* 0x00010e00ff031b82 */ /* 0x000e220000000800 */
[----:B------:R-:W-:Y:S01]  /*23dd0*/  @P1 LOP3.LUT R16, R16, 0x8000, RZ, 0xfc, !PT ;  /* 0x0000800010101812 */ /* 0x000fe200078efcff */
[----:B-1----:R-:W-:-:S06]  /*23de0*/  IMAD.SHL.U32 R8, R2, 0x10, RZ ;  /* 0x0000001002087824 */ /* 0x002fcc00078e00ff */
[----:B------:R-:W1:Y:S01]  /*23df0*/  @P1 LDC R2, c[0x0][0x434] ;  /* 0x00010d00ff021b82 */ /* 0x000e620000000800 */
[----:B------:R-:W-:-:S05]  /*23e00*/  LOP3.LUT R8, R35, 0x70, R8, 0xf8, !PT ;  /* 0x0000007023087812 */ /* 0x000fca00078ef808 */
[----:B------:R-:W-:-:S04]  /*23e10*/  IMAD R4, R0, 0x60, R8 ;  /* 0x0000006000047824 */ /* 0x000fc800078e0208 */
[C---:B------:R-:W-:Y:S01]  /*23e20*/  IMAD.IADD R33, R4.reuse, 0x1, R31 ;  /* 0x0000000104217824 */ /* 0x040fe200078e021f */
[----:B------:R-:W-:-:S03]  /*23e30*/  ISETP.GE.AND P0, PT, R4, UR42, PT ;  /* 0x0000002a04007c0c */ /* 0x000fc6000bf06270 */
[----:B------:R-:W-:Y:S01]  /*23e40*/  IMAD.MOV.U32 R9, RZ, RZ, R33 ;  /* 0x000000ffff097224 */ /* 0x000fe200078e0021 */
[----:B------:R-:W-:Y:S01]  /*23e50*/  ISETP.GT.U32.OR P0, PT, R8, 0x5f, P0 ;  /* 0x0000005f0800780c */ /* 0x000fe20000704470 */
[----:B-1----:R-:W-:-:S05]  /*23e60*/  @P1 IMAD.HI.U32 R2, R33, R2, RZ ;  /* 0x0000000221021227 */ /* 0x002fca00078e00ff */
[----:B0-----:R-:W-:-:S07]  /*23e70*/  @P1 SHF.R.U32.HI R9, RZ, R3, R2 ;  /* 0x00000003ff091219 */ /* 0x001fce0000011602 */
        /* <DEDUP_REMOVED lines=9> */
[----:B------:R-:W-:Y:S01]  /*23f10*/  @!P0 LEA.HI.X R5, R2, R5, R3, 0x2, P1 ;  /* 0x0000000502058211 */ /* 0x000fe200008f1403 */
[----:B------:R-:W-:-:S04]  /*23f20*/  IMAD.MOV R2, RZ, RZ, -R9 ;  /* 0x000000ffff027224 */ /* 0x000fc800078e0a09 */
[----:B------:R-:W-:Y:S01]  /*23f30*/  IMAD R33, R10, R2, R33 ;  /* 0x000000020a217224 */ /* 0x000fe200078e0221 */
[----:B------:R0:W5:Y:S01]  /*23f40*/  @!P0 LDG.E R25, desc[UR36][R4.64] ;  /* 0x0000002404198981 */ /* 0x000162000c1e1900 */
[----:B------:R-:W-:Y:S01]  /*23f50*/  IMAD R2, RZ, RZ, -UR38 ;  /* 0x80000026ff027e24 */ /* 0x000fe2000f8e02ff */
[----:B------:R-:W-:Y:S02]  /*23f60*/  ISETP.GT.U32.AND P0, PT, R8, 0x5f, PT ;  /* 0x0000005f0800780c */ /* 0x000fe40003f04070 */
[----:B------:R-:W-:Y:S01]  /*23f70*/  LOP3.LUT R16, R16, 0xffffdfff, RZ, 0xc0, !PT ;  /* 0xffffdfff10107812 */ /* 0x000fe200078ec0ff */
[----:B------:R-:W-:Y:S02]  /*23f80*/  IMAD R19, R19, R2, UR46 ;  /* 0x0000002e13137e24 */ /* 0x000fe4000f8e0202 */
[----:B------:R-:W-:-:S03]  /*23f90*/  IMAD.U32 R2, RZ, RZ, UR48 ;  /* 0x00000030ff027e24 */ /* 0x000fc6000f8e00ff */
[----:B------:R-:W-:Y:S02]  /*23fa0*/  SHF.R.S32.HI R27, RZ, 0x1f, R19 ;  /* 0x0000001fff1b7819 */ /* 0x000fe40000011413 */
[----:B------:R-:W-:-:S13]  /*23fb0*/  ISETP.NE.AND P2, PT, R2, 0x3, PT ;  /* 0x000000030200780c */ /* 0x000fda0003f45270 */
[----:B------:R-:W-:-:S04]  /*23fc0*/  @P2 LOP3.LUT R16, R16, 0x2000, RZ, 0xfc, !PT ;  /* 0x0000200010102812 */ /* 0x000fc800078efcff */
[----:B------:R-:W-:-:S04]  /*23fd0*/  LOP3.LUT R16, R16, 0xfffffffd, RZ, 0xc0, !PT ;  /* 0xfffffffd10107812 */ /* 0x000fc800078ec0ff */
[----:B------:R-:W-:Y:S01]  /*23fe0*/  @P0 LOP3.LUT R16, R16, 0x2, RZ, 0xfc, !PT ;  /* 0x0000000210100812 */ /* 0x000fe200078efcff */
[----:B0-----:R-:W-:Y:S06]  /*23ff0*/  @!P2 BRA `(.L_x_2296) ;  /* 0x000000000004a947 */ /* 0x001fec0003800000 */
[----:B------:R-:W-:Y:S01]  /*24000*/  BPT.TRAP 0x1 ;  /* 0x000000040000795c */ /* 0x000fe20000300000 */
.L_x_2296:
[----:B------:R-:W-:Y:S01]  /*24010*/  IMAD R24, R18, 0x8, R17 ;  /* 0x0000000812187824 */ /* 0x000fe200078e0211 */
[----:B------:R-:W-:Y:S01]  /*24020*/  SHF.L.U32 R3, R26, 0x1f, RZ ;  /* 0x0000001f1a037819 */ /* 0x000fe200000006ff */
[----:B------:R-:W-:Y:S03]  /*24030*/  BSSY B0, `(.L_x_2297) ;  /* 0x0000003000007945 */ /* 0x000fe60003800000 */
[----:B------:R-:W0:Y:S02]  /*24040*/  SYNCS.PHASECHK.TRANS64.TRYWAIT P0, [R24+URZ+0x32440], R3 ;  /* 0x03244003180075a7 */ /* 0x000e24000800017f */
[----:B0-----:R-:W-:Y:S05]  /*24050*/  @!P0 BRA `(.L_x_2298) ;  /* 0x0000003c00388947 */ /* 0x001fea0003800000 */
.L_x_2355:
[----:B------:R-:W-:Y:S05]  /*24060*/  BSYNC B0 ;  /* 0x0000000000007941 */ /* 0x000fea0003800000 */
.L_x_2297:
[----:B------:R-:W-:Y:S01]  /*24070*/  SHF.R.S32.HI R37, RZ, 0x1f, R33 ;  /* 0x0000001fff257819 */ /* 0x000fe20000011421 */
[----:B------:R-:W-:Y:S01]  /*24080*/  ULDC.64 UR4, c[0x0][0x300] ;  /* 0x0000c00000047ab9 */ /* 0x000fe20000000a00 */
[----:B------:R-:W1:Y:S01]  /*24090*/  S2R R6, SR_TID.X ;  /* 0x0000000000067919 */ /* 0x000e620000002100 */
[----:B-----5:R-:W-:Y:S02]  /*240a0*/  SHF.R.S32.HI R4, RZ, 0x1f, R25 ;  /* 0x0000001fff047819 */ /* 0x020fe40000011419 */
[----:B------:R-:W-:Y:S01]  /*240b0*/  IMAD R2, R37, UR4, RZ ;  /* 0x0000000425027c24 */ /* 0x000fe2000f8e02ff */
[----:B------:R-:W-:Y:S02]  /*240c0*/  LOP3.LUT P2, RZ, R16, 0x1, RZ, 0xc0, !PT ;  /* 0x0000000110ff7812 */ /* 0x000fe4000784c0ff */
[----:B------:R2:W-:Y:S01]  /*240d0*/  STL [R1+0x450], R4 ;  /* 0x0004500401007387 */ /* 0x0005e20000100800 */
[C---:B------:R-:W-:Y:S02]  /*240e0*/  IMAD R5, R33.reuse, UR5, R2 ;  /* 0x0000000521057c24 */ /* 0x040fe4000f8e0202 */
[----:B0-----:R-:W-:Y:S01]  /*240f0*/  IMAD.WIDE.U32 R2, R33, UR4, RZ ;  /* 0x0000000421027c25 */ /* 0x001fe2000f8e00ff */
[----:B------:R-:W-:-:S03]  /*24100*/  ULDC.64 UR4, c[0x0][0x310] ;  /* 0x0000c40000047ab9 */ /* 0x000fc60000000a00 */
[----:B------:R-:W-:Y:S02]  /*24110*/  IMAD.IADD R3, R3, 0x1, R5 ;  /* 0x0000000103037824 */ /* 0x000fe400078e0205 */
[----:B--2---:R-:W-:Y:S02]  /*24120*/  IMAD R4, R4, UR4, RZ ;  /* 0x0000000404047c24 */ /* 0x004fe4000f8e02ff */
        /* <DEDUP_REMOVED lines=57> */
.L_x_2369:
        /* <DEDUP_REMOVED lines=10> */
.L_x_2300:
        /* <DEDUP_REMOVED lines=10> */
.L_x_2301:
[----:B------:R1:W-:Y:S02]  /*24600*/  SYNCS.ARRIVE.TRANS64.A1T0 RZ, [R24+URZ+0x32430], RZ ;  /* 0x032430ff18ff79a7 */ /* 0x0003e4000810003f */
[----:B------:R-:W-:Y:S05]  /*24610*/  WARPSYNC.ALL ;  /* 0x0000000000007948 */ /* 0x000fea0003800000 */
[----:B------:R-:W-:Y:S01]  /*24620*/  VIADD R0, R17, 0x18400 ;  /* 0x0001840011007836 */ /* 0x000fe20000000000 */
[----:B------:R-:W-:Y:S01]  /*24630*/  BAR.SYNC.DEFER_BLOCKING 0x8, 0x180 ;  /* 0x0206000000007b1d */ /* 0x000fe20000010000 */
[----:B------:R-:W-:-:S03]  /*24640*/  USHF.R.S32.HI UR51, URZ, 0x1f, UR38 ;  /* 0x0000001f3f337899 */ /* 0x000fc60008011426 */
[----:B------:R-:W-:Y:S02]  /*24650*/  LOP3.LUT P0, RZ, R0, 0x3ff, RZ, 0xc0, !PT ;  /* 0x000003ff00ff7812 */ /* 0x000fe4000780c0ff */
[----:B------:R-:W-:Y:S11]  /*24660*/  BSSY B6, `(.L_x_2302) ;  /* 0x0000012000067945 */ /* 0x000ff60003800000 */
        /* <DEDUP_REMOVED lines=17> */
.L_x_2303:
[----:B------:R-:W-:Y:S05]  /*24780*/  BSYNC B6 ;  /* 0x0000000000067941 */ /* 0x000fea0003800000 */
.L_x_2302:
[----:B------:R-:W2:Y:S01]  /*24790*/  S2R R20, SR_TID.X ;  /* 0x0000000000147919 */ /* 0x000ea20000002100 */
[----:B------:R-:W-:Y:S01]  /*247a0*/  UISETP.NE.AND UP0, UPT, UR50, URZ, UPT ;  /* 0x0000003f3200728c */ /* 0x000fe2000bf05270 */
[----:B------:R-:W-:Y:S01]  /*247b0*/  R2UR UR6, R27 ;  /* 0x000000001b0672ca */ /* 0x000fe200000e0000 */
[----:B------:R-:W-:Y:S01]  /*247c0*/  ULDC.64 UR8, c[0x0][0x2d8] ;  /* 0x0000b60000087ab9 */ /* 0x000fe20000000a00 */
[----:B------:R-:W-:Y:S02]  /*247d0*/  R2UR UR7, R19 ;  /* 0x00000000130772ca */ /* 0x000fe400000e0000 */
[----:B------:R-:W-:Y:S02]  /*247e0*/  LOP3.LUT P5, RZ, R16, 0x100000, RZ, 0xc0, !PT ;  /* 0x0010000010ff7812 */ /* 0x000fe400078ac0ff */
[----:B------:R-:W-:-:S04]  /*247f0*/  PLOP3.LUT P0, PT, PT, PT, UP0, 0x80, 0x0 ;  /* 0x000000000000781c */ /* 0x000fc80003f0f008 */
[----:B------:R-:W-:-:S03]  /*24800*/  @UP0 ULDC UR4, c[0x0][0x44c] ;  /* 0x0001130000040ab9 */ /* 0x000fc60000000800 */
[----:B------:R-:W-:-:S04]  /*24810*/  UIMAD UR6, UR6, UR8, URZ ;  /* 0x00000008060672a4 */ /* 0x000fc8000f8e023f */
[----:B------:R-:W-:Y:S01]  /*24820*/  UIMAD UR6, UR7, UR9, UR6 ;  /* 0x00000009070672a4 */ /* 0x000fe2000f8e0206 */
[----:B--2---:R-:W-:-:S05]  /*24830*/  IMAD.SHL.U32 R20, R20, 0x10, RZ ;  /* 0x0000001014147824 */ /* 0x004fca00078e00ff */
[----:B------:R-:W-:-:S05]  /*24840*/  LOP3.LUT R20, R35, 0x70, R20, 0xf8, !PT ;  /* 0x0000007023147812 */ /* 0x000fca00078ef814 */
[----:B------:R-:W-:-:S04]  /*24850*/  VIADD R34, R20, UR43 ;  /* 0x0000002b14227c36 */ /* 0x000fc80008000000 */
[----:B------:R-:W-:Y:S01]  /*24860*/  @P0 IMAD.HI.U32 R0, R34, UR4, RZ ;  /* 0x0000000422000c27 */ /* 0x000fe2000f8e00ff */
[----:B------:R-:W-:Y:S01]  /*24870*/  PLOP3.LUT P0, PT, PT, PT, UP0, 0x80, 0x0 ;  /* 0x000000000000781c */ /* 0x000fe20003f0f008 */
[----:B------:R-:W-:Y:S02]  /*24880*/  @UP0 ULDC UR4, c[0x0][0x450] ;  /* 0x0001140000040ab9 */ /* 0x000fe40000000800 */
[----:B------:R-:W-:-:S10]  /*24890*/  IMAD.MOV.U32 R7, RZ, RZ, R34 ;  /* 0x000000ffff077224 */ /* 0x000fd400078e0022 */
[----:B------:R-:W-:Y:S02]  /*248a0*/  @P0 SHF.R.U32.HI R7, RZ, UR4, R0 ;  /* 0x00000004ff070c19 */ /* 0x000fe40008011600 */
[----:B------:R-:W-:Y:S02]  /*248b0*/  R2UR UR4, R19 ;  /* 0x00000000130472ca */ /* 0x000fe400000e0000 */
[----:B------:R-:W-:-:S11]  /*248c0*/  SHF.R.S32.HI R0, RZ, 0x1f, R7 ;  /* 0x0000001fff007819 */ /* 0x000fd60000011407 */
[----:B------:R-:W-:-:S03]  /*248d0*/  UIMAD.WIDE.U32 UR4, UR4, UR8, URZ ;  /* 0x00000008040472a5 */ /* 0x000fc6000f8e003f */
[----:B------:R-:W-:Y:S01]  /*248e0*/  ULDC.64 UR8, c[0x0][0x2e0] ;  /* 0x0000b80000087ab9 */ /* 0x000fe20000000a00 */
[----:B------:R-:W-:Y:S02]  /*248f0*/  UIADD3 UR5, UR5, UR6, URZ ;  /* 0x0000000605057290 */ /* 0x000fe4000fffe03f */
[----:B------:R-:W-:Y:S02]  /*24900*/  UIMAD UR6, UR51, UR8, URZ ;  /* 0x00000008330672a4 */ /* 0x000fe4000f8e023f */
[----:B------:R-:W-:Y:S02]  /*24910*/  UIMAD.WIDE.U32 UR4, UR38, UR8, UR4 ;  /* 0x00000008260472a5 */ /* 0x000fe4000f8e0004 */
[----:B------:R-:W-:-:S04]  /*24920*/  UIMAD UR6, UR38, UR9, UR6 ;  /* 0x00000009260672a4 */ /* 0x000fc8000f8e0206 */
[----:B------:R-:W-:Y:S02]  /*24930*/  UIADD3 UR6, UR5, UR6, URZ ;  /* 0x0000000605067290 */ /* 0x000fe4000fffe03f */
[----:B0-----:R-:W-:Y:S02]  /*24940*/  IMAD.U32 R5, RZ, RZ, UR5 ;  /* 0x00000005ff057e24 */ /* 0x001fe4000f8e00ff */
[----:B------:R-:W-:Y:S02]  /*24950*/  IMAD.MOV R5, RZ, RZ, -R7 ;  /* 0x000000ffff057224 */ /* 0x000fe400078e0a07 */
[----:B------:R-:W-:Y:S01]  /*24960*/  IMAD.U32 R4, RZ, RZ, UR4 ;  /* 0x00000004ff047e24 */ /* 0x000fe2000f8e00ff */
[----:B------:R-:W-:Y:S01]  /*24970*/  ULDC.64 UR4, c[0x0][0x2d0] ;  /* 0x0000b40000047ab9 */ /* 0x000fe20000000a00 */
[----:B------:R-:W-:Y:S01]  /*24980*/  IMAD.U32 R3, RZ, RZ, UR6 ;  /* 0x00000006ff037e24 */ /* 0x000fe2000f8e00ff */
[----:B------:R-:W-:Y:S01]  /*24990*/  ULDC UR6, c[0x0][0x448] ;  /* 0x0001120000067ab9 */ /* 0x000fe20000000800 */
[----:B------:R-:W-:-:S02]  /*249a0*/  IMAD R0, R0, UR4, RZ ;  /* 0x0000000400007c24 */ /* 0x000fc4000f8e02ff */
[----:B------:R-:W-:Y:S02]  /*249b0*/  IMAD R5, R5, UR6, R34 ;  /* 0x0000000605057c24 */ /* 0x000fe4000f8e0222 */
[----:B------:R-:W-:Y:S02]  /*249c0*/  IMAD.MOV.U32 R2, RZ, RZ, R4 ;  /* 0x000000ffff027224 */ /* 0x000fe400078e0004 */
[C---:B------:R-:W-:Y:S01]  /*249d0*/  IMAD R9, R7.reuse, UR5, R0 ;  /* 0x0000000507097c24 */ /* 0x040fe2000f8e0200 */
[----:B------:R-:W-:Y:S01]  /*249e0*/  SHF.R.S32.HI R0, RZ, 0x1f, R5 ;  /* 0x0000001fff007819 */ /* 0x000fe20000011405 */
        /* <DEDUP_REMOVED lines=12> */
[----:B------:R-:W0:Y:S01]  /*24ab0*/  S2R R2, SR_TID.X ;  /* 0x0000000000027919 */ /* 0x000e220000002100 */
[----:B------:R-:W-:Y:S01]  /*24ac0*/  VIADD R4, R35, UR43 ;  /* 0x0000002b23047c36 */ /* 0x000fe20008000000 */
[----:B------:R-:W-:Y:S01]  /*24ad0*/  LOP3.LUT R16, R16, 0xffffefff, RZ, 0xc0, !PT ;  /* 0xffffefff10107812 */ /* 0x000fe200078ec0ff */
[----:B------:R-:W2:Y:S02]  /*24ae0*/  SHFL.IDX PT, R14, R0, RZ, 0x181f ;  /* 0x00181fff000e7589 */ /* 0x000ea400000e0000 */
[C---:B------:R-:W-:Y:S01]  /*24af0*/  VIADD R6, R4.reuse, 0x10 ;  /* 0x0000001004067836 */ /* 0x040fe20000000000 */
[C---:B------:R-:W-:Y:S01]  /*24b00*/  ISETP.GE.AND P1, PT, R4.reuse, UR41, PT ;  /* 0x0000002904007c0c */ /* 0x040fe2000bf26270 */
[----:B------:R-:W-:Y:S01]  /*24b10*/  VIADD R13, R4, 0x40 ;  /* 0x00000040040d7836 */ /* 0x000fe20000000000 */
[----:B------:R-:W3:Y:S04]  /*24b20*/  SHFL.IDX PT, R3, R5, RZ, 0x181f ;  /* 0x00181fff05037589 */ /* 0x000ee800000e0000 */
[----:B------:R-:W-:Y:S01]  /*24b30*/  SHFL.IDX PT, R9, R0, 0x2, 0x181f ;  /* 0x00581f0000097f89 */ /* 0x000fe200000e0000 */
[----:B------:R-:W-:-:S03]  /*24b40*/  ISETP.GE.AND P3, PT, R13, UR41, PT ;  /* 0x000000290d007c0c */ /* 0x000fc6000bf66270 */
[----:B------:R-:W-:Y:S03]  /*24b50*/  SHFL.IDX PT, R8, R5, 0x2, 0x181f ;  /* 0x00581f0005087f89 */ /* 0x000fe600000e0000 */
[----:B------:R-:W-:Y:S01]  /*24b60*/  @P1 LOP3.LUT R16, R16, 0x1000, RZ, 0xfc, !PT ;  /* 0x0000100010101812 */ /* 0x000fe200078efcff */
[----:B------:R-:W-:Y:S03]  /*24b70*/  SHFL.IDX PT, R7, R0, 0x3, 0x181f ;  /* 0x00781f0000077f89 */ /* 0x000fe600000e0000 */
[----:B------:R-:W-:Y:S01]  /*24b80*/  LOP3.LUT R16, R16, 0xfffff7ff, RZ, 0xc0, !PT ;  /* 0xfffff7ff10107812 */ /* 0x000fe200078ec0ff */
[----:B------:R-:W-:Y:S04]  /*24b90*/  SHFL.IDX PT, R21, R0, 0x5, 0x181f ;  /* 0x00b81f0000157f89 */ /* 0x000fe800000e0000 */
[----:B------:R-:W-:Y:S01]  /*24ba0*/  SHFL.IDX PT, R15, R0, 0x6, 0x181f ;  /* 0x00d81f00000f7f89 */ /* 0x000fe200000e0000 */
[----:B0-----:R-:W-:-:S03]  /*24bb0*/  IMAD.SHL.U32 R35, R2, 0x8, RZ ;  /* 0x0000000802237824 */ /* 0x001fc600078e00ff */
[----:B------:R-:W-:Y:S02]  /*24bc0*/  SHFL.IDX PT, R2, R5, 0x1, 0x181f ;  /* 0x00381f0005027f89 */ /* 0x000fe400000e0000 */
[----:B------:R-:W-:-:S04]  /*24bd0*/  LOP3.LUT R35, R35, 0x38, RZ, 0xc0, !PT ;  /* 0x0000003823237812 */ /* 0x000fc800078ec0ff */
[----:B--2---:R-:W-:Y:S02]  /*24be0*/  @!P1 LEA R12, P0, R35, R14, 0x1 ;  /* 0x0000000e230c9211 */ /* 0x004fe400078008ff */
[----:B------:R-:W0:Y:S03]  /*24bf0*/  SHFL.IDX PT, R14, R0, 0x1, 0x181f ;  /* 0x00381f00000e7f89 */ /* 0x000e2600000e0000 */
[----:B---3--:R-:W-:Y:S01]  /*24c00*/  @!P1 IMAD.X R3, RZ, RZ, R3, P0 ;  /* 0x000000ffff039224 */ /* 0x008fe200000e0603 */
[----:B------:R-:W-:Y:S02]  /*24c10*/  ISETP.GE.AND P1, PT, R6, UR41, PT ;  /* 0x0000002906007c0c */ /* 0x000fe4000bf26270 */
[----:B------:R-:W2:Y:S11]  /*24c20*/  SHFL.IDX PT, R6, R5, 0x3, 0x181f ;  /* 0x00781f0005067f89 */ /* 0x000eb600000e0000 */
[----:B------:R-:W-:-:S04]  /*24c30*/  @P1 LOP3.LUT R16, R16, 0x800, RZ, 0xfc, !PT ;  /* 0x0000080010101812 */ /* 0x000fc800078efcff */
[----:B------:R-:W-:Y:S02]  /*24c40*/  LOP3.LUT R16, R16, 0xfffffbff, RZ, 0xc0, !PT ;  /* 0xfffffbff10107812 */ /* 0x000fe400078ec0ff */
[----:B0-----:R-:W-:Y:S02]  /*24c50*/  @!P1 LEA R10, P0, R35, R14, 0x1 ;  /* 0x0000000e230a9211 */ /* 0x001fe400078008ff */
[----:B------:R-:W0:Y:S03]  /*24c60*/  SHFL.IDX PT, R14, R0, 0x4, 0x181f ;  /* 0x00981f00000e7f89 */ /* 0x000e2600000e0000 */
[----:B------:R-:W-:Y:S02]  /*24c70*/  @!P1 IMAD.X R11, RZ, RZ, R2, P0 ;  /* 0x000000ffff0b9224 */ /* 0x000fe400000e0602 */
[----:B------:R-:W-:-:S05]  /*24c80*/  VIADD R2, R4, 0x20 ;  /* 0x0000002004027836 */ /* 0x000fca0000000000 */
[----:B------:R-:W-:Y:S01]  /*24c90*/  ISETP.GE.AND P6, PT, R2, UR41, PT ;  /* 0x0000002902007c0c */ /* 0x000fe2000bfc6270 */
[----:B------:R-:W-:-:S05]  /*24ca0*/  VIADD R2, R4, 0x30 ;  /* 0x0000003004027836 */ /* 0x000fca0000000000 */
[----:B------:R-:W-:Y:S02]  /*24cb0*/  ISETP.GE.AND P4, PT, R2, UR41, PT ;  /* 0x0000002902007c0c */ /* 0x000fe4000bf86270 */
[----:B------:R-:W3:Y:S05]  /*24cc0*/  SHFL.IDX PT, R2, R5, 0x4, 0x181f ;  /* 0x00981f0005027f89 */ /* 0x000eea00000e0000 */
[----:B------:R-:W-:Y:S02]  /*24cd0*/  @!P6 LEA R9, P0, R35, R9, 0x1 ;  /* 0x000000092309e211 */ /* 0x000fe400078008ff */
[----:B------:R-:W-:-:S03]  /*24ce0*/  @P6 LOP3.LUT R16, R16, 0x400, RZ, 0xfc, !PT ;  /* 0x0000040010106812 */ /* 0x000fc600078efcff */
[----:B------:R-:W-:Y:S01]  /*24cf0*/  @!P6 IMAD.X R8, RZ, RZ, R8, P0 ;  /* 0x000000ffff08e224 */ /* 0x000fe200000e0608 */
[----:B------:R-:W-:Y:S02]  /*24d00*/  @!P4 LEA R7, P0, R35, R7, 0x1 ;  /* 0x000000072307c211 */ /* 0x000fe400078008ff */
[----:B------:R-:W-:-:S03]  /*24d10*/  LOP3.LUT R16, R16, 0xffbfffff, RZ, 0xc0, !PT ;  /* 0xffbfffff10107812 */ /* 0x000fc600078ec0ff */
[----:B--2---:R-:W-:Y:S01]  /*24d20*/  @!P4 IMAD.X R6, RZ, RZ, R6, P0 ;  /* 0x000000ffff06c224 */ /* 0x004fe200000e0606 */
[----:B0-----:R-:W-:Y:S02]  /*24d30*/  @!P3 LEA R14, P0, R35, R14, 0x1 ;  /* 0x0000000e230eb211 */ /* 0x001fe400078008ff */
[----:B------:R-:W-:-:S04]  /*24d40*/  @P6 LOP3.LUT R16, R16, 0x400000, RZ, 0xfc, !PT ;  /* 0x0040000010106812 */ /* 0x000fc800078efcff */
[C---:B------:R-:W-:Y:S01]  /*24d50*/  LOP3.LUT P6, RZ, R16.reuse, 0x1000, RZ, 0xc0, !PT ;  /* 0x0000100010ff7812 */ /* 0x040fe200078cc0ff */
[----:B---3--:R-:W-:Y:S01]  /*24d60*/  @!P3 IMAD.X R13, RZ, RZ, R2, P0 ;  /* 0x000000ffff0db224 */ /* 0x008fe200000e0602 */
[----:B------:R-:W-:Y:S01]  /*24d70*/  LOP3.LUT R16, R16, 0xfffffdff, RZ, 0xc0, !PT ;  /* 0xfffffdff10107812 */ /* 0x000fe200078ec0ff */
[----:B------:R-:W-:-:S03]  /*24d80*/  VIADD R2, R4, 0x50 ;  /* 0x0000005004027836 */ /* 0x000fc60000000000 */
[----:B------:R-:W-:Y:S02]  /*24d90*/  @P4 LOP3.LUT R16, R16, 0x200, RZ, 0xfc, !PT ;  /* 0x0000020010104812 */ /* 0x000fe400078efcff */
[----:B------:R-:W-:Y:S01]  /*24da0*/  ISETP.GE.AND P2, PT, R2, UR41, PT ;  /* 0x0000002902007c0c */ /* 0x000fe2000bf46270 */
[----:B------:R-:W-:Y:S01]  /*24db0*/  VIADD R2, R4, 0x60 ;  /* 0x0000006004027836 */ /* 0x000fe20000000000 */
[----:B------:R-:W-:-:S04]  /*24dc0*/  LOP3.LUT R16, R16, 0xfffffeff, RZ, 0xc0, !PT ;  /* 0xfffffeff10107812 */ /* 0x000fc800078ec0ff */
[----:B------:R-:W-:Y:S02]  /*24dd0*/  ISETP.GE.AND P1, PT, R2, UR41, PT ;  /* 0x0000002902007c0c */ /* 0x000fe4000bf26270 */
[----:B------:R-:W0:Y:S01]  /*24de0*/  SHFL.IDX PT, R2, R5, 0x5, 0x181f ;  /* 0x00b81f0005027f89 */ /* 0x000e2200000e0000 */
[----:B------:R-:W-:-:S04]  /*24df0*/  @P3 LOP3.LUT R16, R16, 0x100, RZ, 0xfc, !PT ;  /* 0x0000010010103812 */ /* 0x000fc800078efcff */
[----:B------:R-:W-:Y:S02]  /*24e00*/  @!P2 LEA R21, P0, R35, R21, 0x1 ;  /* 0x000000152315a211 */ /* 0x000fe400078008ff */
[----:B------:R-:W-:-:S04]  /*24e10*/  LOP3.LUT R16, R16, 0xffffff7f, RZ, 0xc0, !PT ;  /* 0xffffff7f10107812 */ /* 0x000fc800078ec0ff */
[----:B------:R-:W-:-:S04]  /*24e20*/  @P2 LOP3.LUT R16, R16, 0x80, RZ, 0xfc, !PT ;  /* 0x0000008010102812 */ /* 0x000fc800078efcff */
[----:B------:R-:W-:-:S04]  /*24e30*/  LOP3.LUT R16, R16, 0xffffffbf, RZ, 0xc0, !PT ;  /* 0xffffffbf10107812 */ /* 0x000fc800078ec0ff */
[----:B------:R-:W-:Y:S01]  /*24e40*/  @P1 LOP3.LUT R16, R16, 0x40, RZ, 0xfc, !PT ;  /* 0x0000004010101812 */ /* 0x000fe200078efcff */
[----:B0-----:R-:W-:Y:S01]  /*24e50*/  @!P2 IMAD.X R20, RZ, RZ, R2, P0 ;  /* 0x000000ffff14a224 */ /* 0x001fe200000e0602 */
[----:B------:R-:W-:Y:S01]  /*24e60*/  @!P1 LEA R35, P0, R35, R15, 0x1 ;  /* 0x0000000f23239211 */ /* 0x000fe200078008ff */
[----:B------:R-:W0:Y:S04]  /*24e70*/  SHFL.IDX PT, R2, R5, 0x6, 0x181f ;  /* 0x00d81f0005027f89 */ /* 0x000e2800000e0000 */
[----:B------:R-:W2:Y:S01]  /*24e80*/  SHFL.IDX PT, R5, R5, 0x7, 0x181f ;  /* 0x00f81f0005057f89 */ /* 0x000ea200000e0000 */
[----:B0-----:R-:W-:Y:S01]  /*24e90*/  @!P1 IMAD.X R15, RZ, RZ, R2, P0 ;  /* 0x000000ffff0f9224 */ /* 0x001fe200000e0602 */
[----:B------:R-:W-:Y:S01]  /*24ea0*/  LOP3.LUT P0, RZ, R16, 0x800, RZ, 0xc0, !PT ;  /* 0x0000080010ff7812 */ /* 0x000fe2000780c0ff */
[----:B------:R-:W-:-:S05]  /*24eb0*/  @!P6 IMAD.MOV.U32 R2, RZ, RZ, R12 ;  /* 0x000000ffff02e224 */ /* 0x000fca00078e000c */
[----:B------:R0:W-:Y:S01]  /*24ec0*/  @!P6 LDGSTS.E.BYPASS.LTC128B.128 [R22+0x18400], desc[UR36][R2.64], !P5 ;  /* 0x184000000216efae */ /* 0x0001e2000e901d64 */
[----:B------:R-:W-:-:S06]  /*24ed0*/  LOP3.LUT P6, RZ, R16, 0x400000, RZ, 0xc0, !PT ;  /* 0x0040000010ff7812 */ /* 0x000fcc00078cc0ff */
[----:B0-----:R-:W-:Y:S02]  /*24ee0*/  @!P0 IMAD.MOV.U32 R2, RZ, RZ, R10 ;  /* 0x000000ffff028224 */ /* 0x001fe400078e000a */
        /* <DEDUP_REMOVED lines=8> */
[----:B0-----:R-:W-:Y:S02]  /*24f70*/  @!P3 IMAD.MOV.U32 R2, RZ, RZ, R14 ;  /* 0x000000ffff02b224 */ /* 0x001fe400078e000e */
[----:B------:R-:W-:Y:S01]  /*24f80*/  @!P3 IMAD.MOV.U32 R3, RZ, RZ, R13 ;  /* 0x000000ffff03b224 */ /* 0x000fe200078e000d */
[----:B------:R0:W3:Y:S04]  /*24f90*/  SHFL.IDX PT, R14, R0, 0x7, 0x181f ;  /* 0x00f81f00000e7f89 */ /* 0x0000e800000e0000 */
[----:B------:R4:W-:Y:S02]  /*24fa0*/  @!P3 LDGSTS.E.BYPASS.LTC128B.128 [R22+0x1a400], desc[UR36][R2.64], !P5 ;  /* 0x1a4000000216bfae */ /* 0x0009e4000e901d64 */
[----:B----4-:R-:W-:-:S02]  /*24fb0*/  @!P2 IMAD.MOV.U32 R2, RZ, RZ, R21 ;  /* 0x000000ffff02a224 */ /* 0x010fc400078e0015 */
[----:B------:R-:W-:-:S05]  /*24fc0*/  @!P2 IMAD.MOV.U32 R3, RZ, RZ, R20 ;  /* 0x000000ffff03a224 */ /* 0x000fca00078e0014 */
[----:B------:R4:W-:Y:S02]  /*24fd0*/  @!P2 LDGSTS.E.BYPASS.LTC128B.128 [R22+0x1ac00], desc[UR36][R2.64], !P5 ;  /* 0x1ac000000216afae */ /* 0x0009e4000e901d64 */
[----:B----4-:R-:W-:Y:S02]  /*24fe0*/  @!P1 IMAD.MOV.U32 R2, RZ, RZ, R35 ;  /* 0x000000ffff029224 */ /* 0x010fe400078e0023 */
[----:B------:R-:W4:Y:S01]  /*24ff0*/  S2R R35, SR_TID.X ;  /* 0x0000000000237919 */ /* 0x000f220000002100 */
[----:B------:R-:W-:-:S05]  /*25000*/  @!P1 IMAD.MOV.U32 R3, RZ, RZ, R15 ;  /* 0x000000ffff039224 */ /* 0x000fca00078e000f */
[----:B------:R0:W-:Y:S01]  /*25010*/  @!P1 LDGSTS.E.BYPASS.LTC128B.128 [R22+0x1b400], desc[UR36][R2.64], !P5 ;  /* 0x1b40000002169fae */ /* 0x0001e2000e901d64 */
[----:B----4-:R-:W-:-:S04]  /*25020*/  LOP3.LUT R35, R35, 0x7f, RZ, 0xc0, !PT ;  /* 0x0000007f23237812 */ /* 0x010fc800078ec0ff */
[----:B0-23--:R-:W-:-:S07]  /*25030*/  SHF.R.U32.HI R35, RZ, 0x3, R35 ;  /* 0x00000003ff237819 */ /* 0x00dfce0000011623 */
.L_x_2386:
[----:B------:R-:W0:Y:S01]  /*25040*/  S2R R0, SR_TID.X ;  /* 0x0000000000007919 */ /* 0x000e220000002100 */
[----:B------:R-:W-:Y:S01]  /*25050*/  VIADD R4, R4, 0x70 ;  /* 0x0000007004047836 */ /* 0x000fe20000000000 */
[----:B------:R-:W-:-:S04]  /*25060*/  LOP3.LUT R16, R16, 0xffffbfff, RZ, 0xc0, !PT ;  /* 0xffffbfff10107812 */ /* 0x000fc800078ec0ff */
[----:B------:R-:W-:-:S13]  /*25070*/  ISETP.GE.AND P1, PT, R4, UR41, PT ;  /* 0x0000002904007c0c */ /* 0x000fda000bf26270 */
[----:B------:R-:W-:Y:S01]  /*25080*/  @P1 LOP3.LUT R16, R16, 0x4000, RZ, 0xfc, !PT ;  /* 0x0000400010101812 */ /* 0x000fe200078efcff */
[----:B0-----:R-:W-:-:S05]  /*25090*/  IMAD.SHL.U32 R0, R0, 0x8, RZ ;  /* 0x0000000800007824 */ /* 0x001fca00078e00ff */
[----:B------:R-:W-:-:S04]  /*250a0*/  LOP3.LUT R0, R0, 0x38, RZ, 0xc0, !PT ;  /* 0x0000003800007812 */ /* 0x000fc800078ec0ff */
[----:B------:R-:W-:-:S05]  /*250b0*/  @!P1 LEA R2, P0, R0, R14, 0x1 ;  /* 0x0000000e00029211 */ /* 0x000fca00078008ff */
[----:B------:R-:W-:Y:S01]  /*250c0*/  @!P1 IMAD.X R3, RZ, RZ, R5, P0 ;  /* 0x000000ffff039224 */ /* 0x000fe200000e0605 */
[----:B------:R-:W-:-:S04]  /*250d0*/  PLOP3.LUT P0, PT, PT, PT, PT, 0x80, 0x0 ;  /* 0x000000000000781c */ /* 0x000fc80003f0f070 */
[----:B------:R-:W-:Y:S01]  /*250e0*/  @!PT LDS RZ, [RZ] ;  /* 0x00000000fffff984 */ /* 0x000fe20000000800 */
[----:B------:R-:W-:Y:S01]  /*250f0*/  @!PT LDS RZ, [RZ] ;  /* 0x00000000fffff984 */ /* 0x000fe20000000800 */
[----:B------:R-:W-:Y:S01]  /*25100*/  @!PT LDS RZ, [RZ] ;  /* 0x00000000fffff984 */ /* 0x000fe20000000800 */
[----:B------:R0:W-:Y:S01]  /*25110*/  @!P1 LDGSTS.E.BYPASS.LTC128B.128 [R22+0x1bc00], desc[UR36][R2.64], !P5 ;  /* 0x1bc0000002169fae */ /* 0x0001e2000e901d64 */
[----:B------:R-:W-:-:S08]  /*25120*/  NOP ;  /* 0x0000000000007918 */ /* 0x000fd00000000000 */
.L_x_2305:
        /* <DEDUP_REMOVED lines=11> */
[----:B--2---:R-:W-:Y:S05]  /*251e0*/  @!P0 BRA `(.L_x_2307) ;  /* 0x0000000000408947 */ /* 0x004fea0003800000 */
        /* <DEDUP_REMOVED lines=16> */
.L_x_2307:
[----:B------:R-:W-:Y:S05]  /*252f0*/  BSYNC B6 ;  /* 0x0000000000067941 */ /* 0x000fea0003800000 */
.L_x_2306:
[----:B------:R-:W-:Y:S01]  /*25300*/  UISETP.NE.AND UP0, UPT, UR50, URZ, UPT ;  /* 0x0000003f3200728c */ /* 0x000fe2000bf05270 */
[----:B------:R-:W-:Y:S01]  /*25310*/  R2UR UR6, R27 ;  /* 0x000000001b0672ca */ /* 0x000fe200000e0000 */
[----:B0-----:R-:W-:Y:S01]  /*25320*/  IMAD.MOV.U32 R2, RZ, RZ, R34 ;  /* 0x000000ffff027224 */ /* 0x001fe200078e0022 */
[----:B------:R-:W-:Y:S01]  /*25330*/  R2UR UR7, R19 ;  /* 0x00000000130772ca */ /* 0x000fe200000e0000 */
[----:B------:R-:W-:Y:S01]  /*25340*/  ULDC.64 UR8, c[0x0][0x3d8] ;  /* 0x0000f60000087ab9 */ /* 0x000fe20000000a00 */
[----:B------:R-:W0:Y:S01]  /*25350*/  S2R R20, SR_TID.X ;  /* 0x0000000000147919 */ /* 0x000e220000002100 */
[----:B------:R-:W-:Y:S02]  /*25360*/  PLOP3.LUT P0, PT, PT, PT, UP0, 0x80, 0x0 ;  /* 0x000000000000781c */ /* 0x000fe40003f0f008 */
[C---:B------:R-:W-:Y:S02]  /*25370*/  LOP3.LUT P2, RZ, R16.reuse, 0x80000, RZ, 0xc0, !PT ;  /* 0x0008000010ff7812 */ /* 0x040fe4000784c0ff */
[C---:B------:R-:W-:Y:S01]  /*25380*/  LOP3.LUT P3, RZ, R16.reuse, 0x40000, RZ, 0xc0, !PT ;  /* 0x0004000010ff7812 */ /* 0x040fe2000786c0ff */
[----:B------:R-:W-:Y:S01]  /*25390*/  @UP0 ULDC UR4, c[0x0][0x44c] ;  /* 0x0001130000040ab9 */ /* 0x000fe20000000800 */
[----:B------:R-:W-:-:S02]  /*253a0*/  LOP3.LUT P4, RZ, R16, 0x20000, RZ, 0xc0, !PT ;  /* 0x0002000010ff7812 */ /* 0x000fc4000788c0ff */
[----:B------:R-:W-:Y:S01]  /*253b0*/  UIMAD UR6, UR6, UR8, URZ ;  /* 0x00000008060672a4 */ /* 0x000fe2000f8e023f */
[----:B------:R-:W-:-:S03]  /*253c0*/  LOP3.LUT P5, RZ, R16, 0x10000, RZ, 0xc0, !PT ;  /* 0x0001000010ff7812 */ /* 0x000fc600078ac0ff */
[----:B------:R-:W-:Y:S01]  /*253d0*/  UIMAD UR6, UR7, UR9, UR6 ;  /* 0x00000009070672a4 */ /* 0x000fe2000f8e0206 */
[----:B------:R-:W-:Y:S01]  /*253e0*/  @P0 IMAD.HI.U32 R0, R34, UR4, RZ ;  /* 0x0000000422000c27 */ /* 0x000fe2000f8e00ff */
[----:B------:R-:W-:Y:S01]  /*253f0*/  PLOP3.LUT P0, PT, PT, PT, UP0, 0x80, 0x0 ;  /* 0x000000000000781c */ /* 0x000fe20003f0f008 */
[----:B------:R-:W-:Y:S01]  /*25400*/  @UP0 ULDC UR4, c[0x0][0x450] ;  /* 0x0001140000040ab9 */ /* 0x000fe20000000800 */
[----:B------:R-:W-:-:S11]  /*25410*/  ULDC UR7, c[0x0][0x448] ;  /* 0x0001120000077ab9 */ /* 0x000fd60000000800 */
[----:B------:R-:W-:Y:S02]  /*25420*/  @P0 SHF.R.U32.HI R2, RZ, UR4, R0 ;  /* 0x00000004ff020c19 */ /* 0x000fe40008011600 */
[----:B------:R-:W-:Y:S02]  /*25430*/  R2UR UR4, R19 ;  /* 0x00000000130472ca */ /* 0x000fe400000e0000 */
[--C-:B------:R-:W-:Y:S01]  /*25440*/  SHF.R.S32.HI R0, RZ, 0x1f, R2.reuse ;  /* 0x0000001fff007819 */ /* 0x100fe20000011402 */
[----:B------:R-:W-:Y:S02]  /*25450*/  IMAD.MOV R5, RZ, RZ, -R2 ;  /* 0x000000ffff057224 */ /* 0x000fe400078e0a02 */
[----:B0-----:R-:W-:Y:S02]  /*25460*/  IMAD.SHL.U32 R20, R20, 0x8, RZ ;  /* 0x0000000814147824 */ /* 0x001fe400078e00ff */
[----:B------:R-:W-:-:S03]  /*25470*/  IMAD R5, R5, UR7, R34 ;  /* 0x0000000705057c24 */ /* 0x000fc6000f8e0222 */
[----:B------:R-:W-:-:S03]  /*25480*/  LOP3.LUT R20, R20, 0x38, RZ, 0xc0, !PT ;  /* 0x0000003814147812 */ /* 0x000fc600078ec0ff */
[----:B------:R-:W-:-:S03]  /*25490*/  UIMAD.WIDE.U32 UR4, UR4, UR8, URZ ;  /* 0x00000008040472a5 */ /* 0x000fc6000f8e003f */
[----:B------:R-:W-:Y:S01]  /*254a0*/  ULDC.64 UR8, c[0x0][0x3e0] ;  /* 0x0000f80000087ab9 */ /* 0x000fe20000000a00 */
[----:B------:R-:W-:Y:S02]  /*254b0*/  UIADD3 UR5, UR5, UR6, URZ ;  /* 0x0000000605057290 */ /* 0x000fe4000fffe03f */
[----:B------:R-:W-:Y:S02]  /*254c0*/  UIMAD UR6, UR51, UR8, URZ ;  /* 0x00000008330672a4 */ /* 0x000fe4000f8e023f */
[----:B------:R-:W-:Y:S02]  /*254d0*/  UIMAD.WIDE.U32 UR4, UR38, UR8, UR4 ;  /* 0x00000008260472a5 */ /* 0x000fe4000f8e0004 */
[----:B------:R-:W-:-:S03]  /*254e0*/  UIMAD UR6, UR38, UR9, UR6 ;  /* 0x00000009260672a4 */ /* 0x000fc6000f8e0206 */
[----:B------:R-:W-:Y:S01]  /*254f0*/  ULDC.64 UR8, c[0x0][0x3d0] ;  /* 0x0000f40000087ab9 */ /* 0x000fe20000000a00 */
[----:B------:R-:W-:Y:S01]  /*25500*/  UIADD3 UR5, UR5, UR6, URZ ;  /* 0x0000000605057290 */ /* 0x000fe2000fffe03f */
[----:B------:R-:W-:Y:S01]  /*25510*/  IMAD R3, R0, UR8, RZ ;  /* 0x0000000800037c24 */ /* 0x000fe2000f8e02ff */
[----:B------:R-:W-:Y:S01]  /*25520*/  SHF.R.S32.HI R0, RZ, 0x1f, R5 ;  /* 0x0000001fff007819 */ /* 0x000fe20000011405 */
[----:B------:R-:W-:Y:S02]  /*25530*/  IMAD.U32 R9, RZ, RZ, UR8 ;  /* 0x00000008ff097e24 */ /* 0x000fe4000f8e00ff */
        /* <DEDUP_REMOVED lines=16> */
[----:B------:R-:W2:Y:S04]  /*25640*/  SHFL.IDX PT, R2, R4, RZ, 0x181f ;  /* 0x00181fff04027589 */ /* 0x000ea800000e0000 */
[----:B------:R-:W-:Y:S06]  /*25650*/  SHFL.IDX PT, R5, R4, 0x1, 0x181f ;  /* 0x00381f0004057f89 */ /* 0x000fec00000e0000 */
[----:B0-----:R-:W-:-:S05]  /*25660*/  @!P6 LEA R14, P0, R20, R14, 0x1 ;  /* 0x0000000e140ee211 */ /* 0x001fca00078008ff */
[----:B--2---:R-:W-:Y:S02]  /*25670*/  @!P6 IMAD.X R3, RZ, RZ, R2, P0 ;  /* 0x000000ffff03e224 */ /* 0x004fe400000e0602 */
        /* <DEDUP_REMOVED lines=11> */
[----:B--2---:R-:W-:Y:S02]  /*25730*/  @!P1 IMAD.MOV.U32 R2, RZ, RZ, R14 ;  /* 0x000000ffff029224 */ /* 0x004fe400078e000e */
[----:B------:R-:W-:Y:S01]  /*25740*/  @!P1 IMAD.MOV.U32 R3, RZ, RZ, R5 ;  /* 0x000000ffff039224 */ /* 0x000fe200078e0005 */
[----:B------:R-:W0:Y:S04]  /*25750*/  SHFL.IDX PT, R14, R0, 0x2, 0x181f ;  /* 0x00581f00000e7f89 */ /* 0x000e2800000e0000 */
[----:B------:R-:W-:Y:S04]  /*25760*/  @!P1 LDGSTS.E.BYPASS.LTC128B.128 [R22+0x22c00], desc[UR36][R2.64], !P2 ;  /* 0x22c0000002169fae */ /* 0x000fe8000d101d64 */
[----:B------:R-:W-:Y:S04]  /*25770*/  @!P1 LDGSTS.E.BYPASS.LTC128B.128 [R22+0x26c00], desc[UR36][R2.64+0x80], !P3 ;  /* 0x26c0008002169fae */ /* 0x000fe8000d901d64 */
[----:B------:R-:W-:Y:S04]  /*25780*/  @!P1 LDGSTS.E.BYPASS.LTC128B.128 [R22+0x2ac00], desc[UR36][R2.64+0x100], !P4 ;  /* 0x2ac0010002169fae */ /* 0x000fe8000e101d64 */
[----:B------:R2:W-:Y:S01]  /*25790*/  @!P1 LDGSTS.E.BYPASS.LTC128B.128 [R22+0x2ec00], desc[UR36][R2.64+0x180], !P5 ;  /* 0x2ec0018002169fae */ /* 0x0005e2000e901d64 */
[----:B------:R-:W-:-:S03]  /*257a0*/  LOP3.LUT P1, RZ, R16, 0x40, RZ, 0xc0, !PT ;  /* 0x0000004010ff7812 */ /* 0x000fc6000782c0ff */
[----:B------:R-:W3:Y:S01]  /*257b0*/  SHFL.IDX PT, R5, R4, 0x2, 0x181f ;  /* 0x00581f0004057f89 */ /* 0x000ee200000e0000 */
[----:B------:R-:W-:Y:S02]  /*257c0*/  P2R R6, PR, RZ, 0x2 ;  /* 0x00000002ff067803 */ /* 0x000fe40000000000 */
[----:B------:R-:W-:-:S04]  /*257d0*/  LOP3.LUT P1, RZ, R16, 0x100, RZ, 0xc0, !PT ;  /* 0x0000010010ff7812 */ /* 0x000fc8000782c0ff */
[----:B------:R-:W-:Y:S02]  /*257e0*/  P2R R8, PR, RZ, 0x2 ;  /* 0x00000002ff087803 */ /* 0x000fe40000000000 */
[----:B------:R-:W-:-:S13]  /*257f0*/  LOP3.LUT P1, RZ, R16, 0x400, RZ, 0xc0, !PT ;  /* 0x0000040010ff7812 */ /* 0x000fda000782c0ff */
[----:B0-----:R-:W-:-:S05]  /*25800*/  @!P1 LEA R14, P0, R20, R14, 0x1 ;  /* 0x0000000e140e9211 */ /* 0x001fca00078008ff */
[----:B---3--:R-:W-:Y:S02]  /*25810*/  @!P1 IMAD.X R5, RZ, RZ, R5, P0 ;  /* 0x000000ffff059224 */ /* 0x008fe400000e0605 */
[----:B--2---:R-:W-:Y:S02]  /*25820*/  @!P1 IMAD.MOV.U32 R2, RZ, RZ, R14 ;  /* 0x000000ffff029224 */ /* 0x004fe400078e000e */
[----:B------:R-:W0:Y:S01]  /*25830*/  SHFL.IDX PT, R14, R0, 0x3, 0x181f ;  /* 0x00781f00000e7f89 */ /* 0x000e2200000e0000 */
[----:B------:R-:W-:-:S03]  /*25840*/  @!P1 IMAD.MOV.U32 R3, RZ, RZ, R5 ;  /* 0x000000ffff039224 */ /* 0x000fc600078e0005 */
[----:B------:R-:W2:Y:S04]  /*25850*/  SHFL.IDX PT, R5, R4, 0x3, 0x181f ;  /* 0x00781f0004057f89 */ /* 0x000ea800000e0000 */
[----:B------:R-:W-:Y:S04]  /*25860*/  @!P1 LDGSTS.E.BYPASS.LTC128B.128 [R22+0x23400], desc[UR36][R2.64], !P2 ;  /* 0x2340000002169fae */ /* 0x000fe8000d101d64 */
[----:B------:R-:W-:Y:S04]  /*25870*/  @!P1 LDGSTS.E.BYPASS.LTC128B.128 [R22+0x27400], desc[UR36][R2.64+0x80], !P3 ;  /* 0x2740008002169fae */ /* 0x000fe8000d901d64 */
[----:B------:R-:W-:Y:S04]  /*25880*/  @!P1 LDGSTS.E.BYPASS.LTC128B.128 [R22+0x2b400], desc[UR36][R2.64+0x100], !P4 ;  /* 0x2b40010002169fae */ /* 0x000fe8000e101d64 */
[----:B------:R3:W-:Y:S01]  /*25890*/  @!P1 LDGSTS.E.BYPASS.LTC128B.128 [R22+0x2f400], desc[UR36][R2.64+0x180], !P5 ;  /* 0x2f40018002169fae */ /* 0x0007e2000e901d64 */
[----:B------:R-:W-:-:S02]  /*258a0*/  ISETP.NE.AND P1, PT, R8, RZ, PT ;  /* 0x000000ff0800720c */ /* 0x000fc40003f25270 */
[----:B0-----:R-:W-:-:S05]  /*258b0*/  @!P6 LEA R14, P0, R20, R14, 0x1 ;  /* 0x0000000e140ee211 */ /* 0x001fca00078008ff */
[----:B--2---:R-:W-:Y:S02]  /*258c0*/  @!P6 IMAD.X R5, RZ, RZ, R5, P0 ;  /* 0x000000ffff05e224 */ /* 0x004fe400000e0605 */
[----:B---3--:R-:W-:Y:S02]  /*258d0*/  @!P6 IMAD.MOV.U32 R2, RZ, RZ, R14 ;  /* 0x000000ffff02e224 */ /* 0x008fe400078e000e */
        /* <DEDUP_REMOVED lines=29> */
[----:B0-----:R-:W-:-:S05]  /*25ab0*/  @!P1 LEA R14, P0, R20, R14, 0x1 ;  /* 0x0000000e140e9211 */ /* 0x001fca00078008ff */
[----:B--2---:R-:W-:Y:S02]  /*25ac0*/  @!P1 IMAD.X R5, RZ, RZ, R5, P0 ;  /* 0x000000ffff059224 */ /* 0x004fe400000e0605 */
[----:B---3--:R-:W-:Y:S02]  /*25ad0*/  @!P1 IMAD.MOV.U32 R2, RZ, RZ, R14 ;  /* 0x000000ffff029224 */ /* 0x008fe400078e000e */
[----:B------:R-:W-:Y:S01]  /*25ae0*/  @!P1 IMAD.MOV.U32 R3, RZ, RZ, R5 ;  /* 0x000000ffff039224 */ /* 0x000fe200078e0005 */
[----:B------:R0:W2:Y:S04]  /*25af0*/  SHFL.IDX PT, R14, R0, 0x7, 0x181f ;  /* 0x00f81f00000e7f89 */ /* 0x0000a800000e0000 */
[----:B------:R0:W-:Y:S04]  /*25b00*/  @!P1 LDGSTS.E.BYPASS.LTC128B.128 [R22+0x25400], desc[UR36][R2.64], !P2 ;  /* 0x2540000002169fae */ /* 0x0001e8000d101d64 */
[----:B------:R0:W-:Y:S04]  /*25b10*/  @!P1 LDGSTS.E.BYPASS.LTC128B.128 [R22+0x29400], desc[UR36][R2.64+0x80], !P3 ;  /* 0x2940008002169fae */ /* 0x0001e8000d901d64 */
[----:B------:R0:W-:Y:S04]  /*25b20*/  @!P1 LDGSTS.E.BYPASS.LTC128B.128 [R22+0x2d400], desc[UR36][R2.64+0x100], !P4 ;  /* 0x2d40010002169fae */ /* 0x0001e8000e101d64 */
[----:B------:R0:W-:Y:S04]  /*25b30*/  @!P1 LDGSTS.E.BYPASS.LTC128B.128 [R22+0x31400], desc[UR36][R2.64+0x180], !P5 ;  /* 0x3140018002169fae */ /* 0x0001e8000e901d64 */
[----:B------:R0:W3:Y:S02]  /*25b40*/  SHFL.IDX PT, R5, R4, 0x7, 0x181f ;  /* 0x00f81f0004057f89 */ /* 0x0000e400000e0000 */
.L_x_2404:
[----:B------:R-:W-:-:S13]  /*25b50*/  LOP3.LUT P1, RZ, R16, 0x4000, RZ, 0xc0, !PT ;  /* 0x0000400010ff7812 */ /* 0x000fda000782c0ff */
[----:B0-2---:R-:W-:-:S05]  /*25b60*/  @!P1 LEA R2, P0, R20, R14, 0x1 ;  /* 0x0000000e14029211 */ /* 0x005fca00078008ff */
[----:B---3--:R-:W-:Y:S01]  /*25b70*/  @!P1 IMAD.X R3, RZ, RZ, R5, P0 ;  /* 0x000000ffff039224 */ /* 0x008fe200000e0605 */
[----:B------:R-:W-:-:S04]  /*25b80*/  PLOP3.LUT P0, PT, PT, PT, PT, 0x80, 0x0 ;  /* 0x000000000000781c */ /* 0x000fc80003f0f070 */
        /* <DEDUP_REMOVED lines=8> */
.L_x_2309:
        /* <DEDUP_REMOVED lines=18> */
.L_x_2405:
[----:B------:R-:W-:Y:S05]  /*25d30*/  BSYNC B0 ;  /* 0x0000000000007941 */ /* 0x000fea0003800000 */
.L_x_2310:
[----:B------:R-:W-:-:S13]  /*25d40*/  LOP3.LUT P0, RZ, R16, 0x2000, RZ, 0xc0, !PT ;  /* 0x0000200010ff7812 */ /* 0x000fda000780c0ff */
[----:B------:R-:W-:Y:S05]  /*25d50*/  @!P0 BRA `(.L_x_2312) ;  /* 0x0000000000048947 */ /* 0x000fea0003800000 */
[----:B------:R-:W-:Y:S01]  /*25d60*/  BPT.TRAP 0x1 ;  /* 0x000000040000795c */ /* 0x000fe20000300000 */
.L_x_2312:
[----:B------:R-:W-:Y:S01]  /*25d70*/  SHF.L.U32 R3, R26, 0x1f, RZ ;  /* 0x0000001f1a037819 */ /* 0x000fe200000006ff */
[----:B------:R-:W-:Y:S03]  /*25d80*/  BSSY B0, `(.L_x_2313) ;  /* 0x0000003000007945 */ /* 0x000fe60003800000 */
[----:B------:R-:W2:Y:S02]  /*25d90*/  SYNCS.PHASECHK.TRANS64.TRYWAIT P0, [R24+URZ+0x32460], R3 ;  /* 0x03246003180075a7 */ /* 0x000ea4000800017f */
[----:B--2---:R-:W-:Y:S05]  /*25da0*/  @!P0 BRA `(.L_x_2314) ;  /* 0x0000003c002c8947 */ /* 0x004fea0003800000 */
.L_x_2406:
[----:B------:R-:W-:Y:S05]  /*25db0*/  BSYNC B0 ;  /* 0x0000000000007941 */ /* 0x000fea0003800000 */
.L_x_2313:
[----:B------:R-:W3:Y:S01]  /*25dc0*/  LDL.LU R4, [R1+0x450] ;  /* 0x0004500001047983 */ /* 0x000ee20000300800 */
[----:B------:R-:W-:Y:S01]  /*25dd0*/  ULDC.64 UR4, c[0x0][0x328] ;  /* 0x0000ca0000047ab9 */ /* 0x000fe20000000a00 */
[----:B------:R-:W-:Y:S01]  /*25de0*/  LOP3.LUT P4, RZ, R36, 0x8, RZ, 0xc0, !PT ;  /* 0x0000000824ff7812 */ /* 0x000fe2000788c0ff */
[----:B0-----:R-:W-:Y:S02]  /*25df0*/  IMAD R0, R37, UR4, RZ ;  /* 0x0000000425007c24 */ /* 0x001fe4000f8e02ff */
[----:B--2---:R-:W-:-:S04]  /*25e00*/  IMAD.WIDE.U32 R2, R33, UR4, RZ ;  /* 0x0000000421027c25 */ /* 0x004fc8000f8e00ff */
[----:B------:R-:W-:Y:S01]  /*25e10*/  IMAD R5, R33, UR5, R0 ;  /* 0x0000000521057c24 */ /* 0x000fe2000f8e0200 */
[----:B------:R-:W-:-:S03]  /*25e20*/  ULDC.64 UR4, c[0x0][0x338] ;  /* 0x0000ce0000047ab9 */ /* 0x000fc60000000a00 */
[----:B------:R-:W-:Y:S02]  /*25e30*/  IMAD.IADD R3, R3, 0x1, R5 ;  /* 0x0000000103037824 */ /* 0x000fe400078e0205 */
[----:B------:R-:W-:-:S04]  /*25e40*/  IMAD.WIDE.U32 R2, R25, UR4, R2 ;  /* 0x0000000419027c25 */ /* 0x000fc8000f8e0002 */
[----:B---3--:R-:W-:Y:S02]  /*25e50*/  IMAD R0, R4, UR4, RZ ;  /* 0x0000000404007c24 */ /* 0x008fe4000f8e02ff */
[----:B------:R-:W-:Y:S02]  /*25e60*/  IMAD R4, R18, 0x6000, R29 ;  /* 0x0000600012047824 */ /* 0x000fe400078e021d */
[----:B------:R-:W-:Y:S01]  /*25e70*/  IMAD R5, R25, UR5, R0 ;  /* 0x0000000519057c24 */ /* 0x000fe2000f8e0200 */
[----:B------:R-:W-:Y:S02]  /*25e80*/  ULDC.64 UR4, c[0x0][0x330] ;  /* 0x0000cc0000047ab9 */ /* 0x000fe40000000a00 */
[----:B------:R-:W-:Y:S02]  /*25e90*/  IMAD R0, R27, UR4, RZ ;  /* 0x000000041b007c24 */ /* 0x000fe4000f8e02ff */
[----:B------:R-:W-:Y:S02]  /*25ea0*/  IMAD.IADD R3, R3, 0x1, R5 ;  /* 0x0000000103037824 */ /* 0x000fe400078e0205 */
[----:B------:R-:W-:-:S02]  /*25eb0*/  IMAD R5, R19, UR5, R0 ;  /* 0x0000000513057c24 */ /* 0x000fc4000f8e0200 */
        /* <DEDUP_REMOVED lines=29> */
[----:B------:R0:W-:Y:S04]  /*26090*/  LDGSTS.E.BYPASS.LTC128B.128 [R4+0x9400], desc[UR36][R2.64+0x180], !P3 ;  /* 0x0940018002047fae */ /* 0x0001e8000d901d64 */
[----:B0-----:R-:W0:Y:S01]  /*260a0*/  SHFL.IDX PT, R3, R6, 0x1, 0x181f ;  /* 0x00381f0006037f89 */ /* 0x001e2200000e0000 */
        /* <DEDUP_REMOVED lines=10> */
[----:B------:R0:W-:Y:S01]  /*26150*/  LDGSTS.E.BYPASS.LTC128B.128 [R4+0x9c00], desc[UR36][R2.64+0x180], !P3 ;  /* 0x09c0018002047fae */ /* 0x0001e2000d901d64 */
[----:B--2---:R-:W-:-:S03]  /*26160*/  IADD3 R8, P3, R14, R0, RZ ;  /* 0x000000000e087210 */ /* 0x004fc60007f7e0ff */
        /* <DEDUP_REMOVED lines=36> */
.L_x_2420:
        /* <DEDUP_REMOVED lines=15> */
.L_x_2316:
        /* <DEDUP_REMOVED lines=10> */
.L_x_2317:
[----:B------:R-:W-:Y:S01]  /*26540*/  UIADD3 UR4, UR44, -0x2, URZ ;  /* 0xfffffffe2c047890 */ /* 0x000fe2000fffe03f */
[----:B------:R2:W-:Y:S03]  /*26550*/  SYNCS.ARRIVE.TRANS64.A1T0 RZ, [R24+URZ+0x32450], RZ ;  /* 0x032450ff18ff79a7 */ /* 0x0005e6000810003f */
[----:B------:R-:W-:-:S06]  /*26560*/  UISETP.GE.AND UP0, UPT, UR4, UR45, UPT ;  /* 0x0000002d0400728c */ /* 0x000fcc000bf06270 */
[----:B------:R-:W-:-:S13]  /*26570*/  PLOP3.LUT P0, PT, PT, PT, UP0, 0x40, 0x0 ;  /* 0x000000000000781c */ /* 0x000fda0003f0e808 */
[----:B--2---:R-:W-:Y:S05]  /*26580*/  @P0 BRA `(.L_x_2318) ;  /* 0x0000000c00640947 */ /* 0x004fea0003800000 */
[----:B------:R-:W-:Y:S01]  /*26590*/  BSSY B0, `(.L_x_2318) ;  /* 0x00000d8000007945 */ /* 0x000fe20003800000 */
[----:B------:R-:W-:-:S07]  /*265a0*/  IMAD.U32 R20, RZ, RZ, UR4 ;  /* 0x00000004ff147e24 */ /* 0x000fce000f8e00ff */
.L_x_2331:
[----:B0-----:R-:W0:Y:S01]  /*265b0*/  S2R R2, SR_TID.X ;  /* 0x0000000000027919 */ /* 0x001e220000002100 */
[----:B--2---:R-:W2:Y:S01]  /*265c0*/  LDC R3, c[0x0][0x430] ;  /* 0x00010c00ff037b82 */ /* 0x004ea20000000800 */
[----:B------:R-:W-:Y:S01]  /*265d0*/  IMAD R8, R20, 0x60, R31 ;  /* 0x0000006014087824 */ /* 0x000fe200078e021f */
[----:B------:R-:W-:Y:S01]  /*265e0*/  LOP3.LUT P1, RZ, R16, 0x2000, RZ, 0xc0, !PT ;  /* 0x0000200010ff7812 */ /* 0x000fe2000782c0ff */
        /* <DEDUP_REMOVED lines=18> */
[----:B------:R-:W-:Y:S01]  /*26710*/  @!P2 IMAD.IADD R3, R5, 0x1, R3 ;  /* 0x000000010503a824 */ /* 0x000fe200078e0203 */
[----:B------:R-:W-:Y:S05]  /*26720*/  YIELD ;  /* 0x0000000000007946 */ /* 0x000fea0003800000 */
[C---:B0-----:R-:W-:Y:S01]  /*26730*/  @!P2 LEA R6, P0, R2.reuse, R6, 0x2 ;  /* 0x000000060206a211 */ /* 0x041fe200078010ff */
[----:B------:R-:W-:Y:S01]  /*26740*/  IMAD.MOV.U32 R4, RZ, RZ, RZ ;  /* 0x000000ffff047224 */ /* 0x000fe200078e00ff */
[----:B------:R-:W-:Y:S02]  /*26750*/  ULDC UR4, c[0x0][0x430] ;  /* 0x00010c0000047ab9 */ /* 0x000fe40000000800 */
[----:B------:R-:W-:Y:S01]  /*26760*/  @!P2 LEA.HI.X R7, R2, R7, R3, 0x2, P0 ;  /* 0x000000070207a211 */ /* 0x000fe200000f1403 */
[----:B------:R-:W-:Y:S01]  /*26770*/  IMAD.MOV R5, RZ, RZ, -R9 ;  /* 0x000000ffff057224 */ /* 0x000fe200078e0a09 */
[----:B------:R-:W-:Y:S01]  /*26780*/  ISETP.NE.AND P0, PT, R18, 0x2, PT ;  /* 0x000000021200780c */ /* 0x000fe20003f05270 */
[----:B------:R-:W-:-:S02]  /*26790*/  IMAD.MOV.U32 R2, RZ, RZ, R20 ;  /* 0x000000ffff027224 */ /* 0x000fc400078e0014 */
[----:B------:R-:W-:Y:S01]  /*267a0*/  IMAD R5, R5, UR4, R8 ;  /* 0x0000000405057c24 */ /* 0x000fe2000f8e0208 */
[----:B------:R-:W-:Y:S01]  /*267b0*/  SEL R3, RZ, 0x1, P0 ;  /* 0x00000001ff037807 */ /* 0x000fe20000000000 */
[----:B------:R0:W5:Y:S01]  /*267c0*/  @!P2 LDG.E R4, desc[UR36][R6.64] ;  /* 0x000000240604a981 */ /* 0x000162000c1e1900 */
[----:B------:R-:W-:Y:S01]  /*267d0*/  SEL R18, R18, RZ, P0 ;  /* 0x000000ff12127207 */ /* 0x000fe20000000000 */
[----:B------:R-:W-:Y:S01]  /*267e0*/  VIADD R20, R20, 0xffffffff ;  /* 0xffffffff14147836 */ /* 0x000fe20000000000 */
[----:B------:R-:W-:Y:S02]  /*267f0*/  LOP3.LUT R26, R26, R3, RZ, 0x3c, !PT ;  /* 0x000000031a1a7212 */ /* 0x000fe400078e3cff */
[----:B------:R-:W-:Y:S01]  /*26800*/  ISETP.GT.AND P2, PT, R2, UR45, PT ;  /* 0x0000002d02007c0c */ /* 0x000fe2000bf44270 */
[----:B-1----:R-:W-:-:S12]  /*26810*/  @!P1 BRA `(.L_x_2319) ;  /* 0x0000000000049947 */ /* 0x002fd80003800000 */
[----:B------:R-:W-:Y:S01]  /*26820*/  BPT.TRAP 0x1 ;  /* 0x000000040000795c */ /* 0x000fe20000300000 */
.L_x_2319:
[----:B------:R-:W-:Y:S01]  /*26830*/  IMAD R10, R18, 0x8, R17 ;  /* 0x00000008120a7824 */ /* 0x000fe200078e0211 */
[----:B------:R-:W-:Y:S01]  /*26840*/  SHF.L.U32 R25, R26, 0x1f, RZ ;  /* 0x0000001f1a197819 */ /* 0x000fe200000006ff */
[----:B------:R-:W-:Y:S01]  /*26850*/  BSSY B1, `(.L_x_2320) ;  /* 0x0000004000017945 */ /* 0x000fe20003800000 */
[----:B------:R-:W-:Y:S02]  /*26860*/  SHF.R.S32.HI R23, RZ, 0x1f, R5 ;  /* 0x0000001fff177819 */ /* 0x000fe40000011405 */
[----:B------:R-:W2:Y:S02]  /*26870*/  SYNCS.PHASECHK.TRANS64.TRYWAIT P0, [R10+URZ+0x32440], R25 ;  /* 0x032440190a0075a7 */ /* 0x000ea4000800017f */
[----:B--2---:R-:W-:Y:S05]  /*26880*/  @!P0 BRA `(.L_x_2321) ;  /* 0x0000003800cc8947 */ /* 0x004fea0003800000 */
.L_x_2421:
[----:B------:R-:W-:Y:S05]  /*26890*/  BSYNC B1 ;  /* 0x0000000000017941 */ /* 0x000fea0003800000 */
.L_x_2320:
[----:B------:R-:W-:Y:S01]  /*268a0*/  ULDC.64 UR4, c[0x0][0x300] ;  /* 0x0000c00000047ab9 */ /* 0x000fe20000000a00 */
[----:B-1---5:R-:W-:Y:S01]  /*268b0*/  SHF.R.S32.HI R24, RZ, 0x1f, R4 ;  /* 0x0000001fff187819 */ /* 0x022fe20000011404 */
[----:B------:R-:W-:Y:S01]  /*268c0*/  IMAD R2, R23, UR4, RZ ;  /* 0x0000000417027c24 */ /* 0x000fe2000f8e02ff */
[----:B------:R-:W-:Y:S01]  /*268d0*/  LOP3.LUT P1, RZ, R16, 0x1, RZ, 0xc0, !PT ;  /* 0x0000000110ff7812 */ /* 0x000fe2000782c0ff */
[----:B------:R-:W-:Y:S02]  /*268e0*/  IMAD R8, R18, 0x1800, R29 ;  /* 0x0000180012087824 */ /* 0x000fe400078e021d */
[C---:B0-----:R-:W-:Y:S02]  /*268f0*/  IMAD R7, R5.reuse, UR5, R2 ;  /* 0x0000000505077c24 */ /* 0x041fe4000f8e0202 */
        /* <DEDUP_REMOVED lines=20> */
[----:B------:R-:W3:Y:S04]  /*26a40*/  SHFL.IDX PT, R6, R9, 0x1, 0x181f ;  /* 0x00381f0009067f89 */ /* 0x000ee800000e0000 */
[----:B------:R-:W4:Y:S01]  /*26a50*/  SHFL.IDX PT, R7, R21, 0x1, 0x181f ;  /* 0x00381f0015077f89 */ /* 0x000f2200000e0000 */
[----:B0-----:R-:W-:-:S03]  /*26a60*/  IADD3 R2, P0, R14, R0, RZ ;  /* 0x000000000e027210 */ /* 0x001fc60007f1e0ff */
[----:B------:R-:W0:Y:S02]  /*26a70*/  SHFL.IDX PT, R14, R9, 0x2, 0x181f ;  /* 0x00581f00090e7f89 */ /* 0x000e2400000e0000 */
[----:B-1----:R-:W-:Y:S01]  /*26a80*/  IMAD.X R3, RZ, RZ, R3, P0 ;  /* 0x000000ffff037224 */ /* 0x002fe200000e0603 */
[----:B---3--:R-:W-:-:S04]  /*26a90*/  IADD3 R6, P0, R6, R0, RZ ;  /* 0x0000000006067210 */ /* 0x008fc80007f1e0ff */
[----:B------:R1:W-:Y:S01]  /*26aa0*/  LDGSTS.E.BYPASS.LTC128B.128 [R8+0x1c400], desc[UR36][R2.64], !P1 ;  /* 0x1c40000002087fae */ /* 0x0003e2000c901d64 */
[----:B----4-:R-:W-:-:S05]  /*26ab0*/  IMAD.X R7, RZ, RZ, R7, P0 ;  /* 0x000000ffff077224 */ /* 0x010fca00000e0607 */
[----:B------:R3:W-:Y:S04]  /*26ac0*/  LDGSTS.E.BYPASS.LTC128B.128 [R8+0x1cc00], desc[UR36][R6.64], !P1 ;  /* 0x1cc0000006087fae */ /* 0x0007e8000c901d64 */
[----:B-1----:R-:W1:Y:S01]  /*26ad0*/  SHFL.IDX PT, R3, R21, 0x2, 0x181f ;  /* 0x00581f0015037f89 */ /* 0x002e6200000e0000 */
[----:B0-----:R-:W-:-:S03]  /*26ae0*/  IADD3 R2, P0, R14, R0, RZ ;  /* 0x000000000e027210 */ /* 0x001fc60007f1e0ff */
[----:B------:R-:W0:Y:S04]  /*26af0*/  SHFL.IDX PT, R14, R9, 0x3, 0x181f ;  /* 0x00781f00090e7f89 */ /* 0x000e2800000e0000 */
[----:B---3--:R-:W3:Y:S01]  /*26b00*/  SHFL.IDX PT, R7, R21, 0x3, 0x181f ;  /* 0x00781f0015077f89 */ /* 0x008ee200000e0000 */
[----:B-1----:R-:W-:-:S05]  /*26b10*/  IMAD.X R3, RZ, RZ, R3, P0 ;  /* 0x000000ffff037224 */ /* 0x002fca00000e0603 */
[----:B------:R1:W-:Y:S01]  /*26b20*/  LDGSTS.E.BYPASS.LTC128B.128 [R8+0x1d400], desc[UR36][R2.64], !P1 ;  /* 0x1d40000002087fae */ /* 0x0003e2000c901d64 */
[----:B0-----:R-:W-:-:S03]  /*26b30*/  IADD3 R6, P0, R14, R0, RZ ;  /* 0x000000000e067210 */ /* 0x001fc60007f1e0ff */
[----:B------:R-:W0:Y:S02]  /*26b40*/  SHFL.IDX PT, R14, R9, 0x4, 0x181f ;  /* 0x00981f00090e7f89 */ /* 0x000e2400000e0000 */
[----:B---3--:R-:W-:-:S05]  /*26b50*/  IMAD.X R7, RZ, RZ, R7, P0 ;  /* 0x000000ffff077224 */ /* 0x008fca00000e0607 */
[----:B------:R3:W-:Y:S04]  /*26b60*/  LDGSTS.E.BYPASS.LTC128B.128 [R8+0x1dc00], desc[UR36][R6.64], !P1 ;  /* 0x1dc0000006087fae */ /* 0x0007e8000c901d64 */
[----:B-1----:R-:W1:Y:S04]  /*26b70*/  SHFL.IDX PT, R3, R21, 0x4, 0x181f ;  /* 0x00981f0015037f89 */ /* 0x002e6800000e0000 */
[----:B------:R-:W4:Y:S01]  /*26b80*/  SHFL.IDX PT, R21, R21, 0x5, 0x181f ;  /* 0x00b81f0015157f89 */ /* 0x000f2200000e0000 */
[----:B0-----:R-:W-:-:S03]  /*26b90*/  IADD3 R2, P0, R14, R0, RZ ;  /* 0x000000000e027210 */ /* 0x001fc60007f1e0ff */
[----:B------:R3:W0:Y:S02]  /*26ba0*/  SHFL.IDX PT, R14, R9, 0x5, 0x181f ;  /* 0x00b81f00090e7f89 */ /* 0x00062400000e0000 */
[----:B-1----:R-:W-:-:S05]  /*26bb0*/  IMAD.X R3, RZ, RZ, R3, P0 ;  /* 0x000000ffff037224 */ /* 0x002fca00000e0603 */
[----:B----4-:R3:W-:Y:S03]  /*26bc0*/  LDGSTS.E.BYPASS.LTC128B.128 [R8+0x1e400], desc[UR36][R2.64], !P1 ;  /* 0x1e40000002087fae */ /* 0x0107e6000c901d64 */
.L_x_2435:
[----:B0--3--:R-:W-:-:S05]  /*26bd0*/  IADD3 R2, P0, R14, R0, RZ ;  /* 0x000000000e027210 */ /* 0x009fca0007f1e0ff */
[----:B------:R-:W-:Y:S01]  /*26be0*/  IMAD.X R3, RZ, RZ, R21, P0 ;  /* 0x000000ffff037224 */ /* 0x000fe200000e0615 */
[----:B------:R-:W-:-:S04]  /*26bf0*/  PLOP3.LUT P0, PT, PT, PT, PT, 0x80, 0x0 ;  /* 0x000000000000781c */ /* 0x000fc80003f0f070 */
[----:B------:R-:W-:Y:S01]  /*26c00*/  @!PT LDS RZ, [RZ] ;  /* 0x00000000fffff984 */ /* 0x000fe20000000800 */
[----:B------:R-:W-:Y:S01]  /*26c10*/  @!PT LDS RZ, [RZ] ;  /* 0x00000000fffff984 */ /* 0x000fe20000000800 */
[----:B------:R-:W-:Y:S01]  /*26c20*/  @!PT LDS RZ, [RZ] ;  /* 0x00000000fffff984 */ /* 0x000fe20000000800 */
[----:B------:R0:W-:Y:S01]  /*26c30*/  LDGSTS.E.BYPASS.LTC128B.128 [R8+0x1ec00], desc[UR36][R2.64], !P1 ;  /* 0x1ec0000002087fae */ /* 0x0001e2000c901d64 */
[----:B------:R-:W-:-:S08]  /*26c40*/  NOP ;  /* 0x0000000000007918 */ /* 0x000fd00000000000 */
.L_x_2323:
        /* <DEDUP_REMOVED lines=10> */
.L_x_2324:
[----:B------:R1:W-:Y:S01]  /*26cf0*/  SYNCS.ARRIVE.TRANS64.A1T0 RZ, [R10+URZ+0x32430], RZ ;  /* 0x032430ff0aff79a7 */ /* 0x0003e2000810003f */
[----:B------:R-:W-:Y:S05]  /*26d00*/  @!P3 BRA `(.L_x_2325) ;  /* 0x000000000004b947 */ /* 0x000fea0003800000 */
[----:B------:R-:W-:Y:S01]  /*26d10*/  BPT.TRAP 0x1 ;  /* 0x000000040000795c */ /* 0x000fe20000300000 */
.L_x_2325:
[----:B------:R-:W3:Y:S01]  /*26d20*/  SYNCS.PHASECHK.TRANS64.TRYWAIT P0, [R10+URZ+0x32460], R25 ;  /* 0x032460190a0075a7 */ /* 0x000ee2000800017f */
[----:B------:R-:W-:Y:S04]  /*26d30*/  BSSY B1, `(.L_x_2326) ;  /* 0x0000002000017945 */ /* 0x000fe80003800000 */
[----:B---3--:R-:W-:Y:S05]  /*26d40*/  @!P0 BRA `(.L_x_2327) ;  /* 0x0000003c00408947 */ /* 0x008fea0003800000 */
.L_x_2436:
[----:B------:R-:W-:Y:S05]  /*26d50*/  BSYNC B1 ;  /* 0x0000000000017941 */ /* 0x000fea0003800000 */
.L_x_2326:
[----:B------:R-:W-:Y:S01]  /*26d60*/  ULDC.64 UR4, c[0x0][0x328] ;  /* 0x0000ca0000047ab9 */ /* 0x000fe20000000a00 */
[C---:B------:R-:W-:Y:S01]  /*26d70*/  LOP3.LUT P5, RZ, R16.reuse, 0x20, RZ, 0xc0, !PT ;  /* 0x0000002010ff7812 */ /* 0x040fe200078ac0ff */
[----:B0-----:R-:W-:Y:S01]  /*26d80*/  IMAD R2, R23, UR4, RZ ;  /* 0x0000000417027c24 */ /* 0x001fe2000f8e02ff */
[----:B------:R-:W-:Y:S01]  /*26d90*/  LOP3.LUT P4, RZ, R16, 0x10, RZ, 0xc0, !PT ;  /* 0x0000001010ff7812 */ /* 0x000fe2000788c0ff */
        /* <DEDUP_REMOVED lines=23> */
[----:B------:R-:W4:Y:S04]  /*26f10*/  SHFL.IDX PT, R3, R24, RZ, 0x181f ;  /* 0x00181fff18037589 */ /* 0x000f2800000e0000 */
[----:B------:R-:W-:Y:S04]  /*26f20*/  SHFL.IDX PT, R4, R24, 0x1, 0x181f ;  /* 0x00381f0018047f89 */ /* 0x000fe800000e0000 */
[----:B------:R-:W-:Y:S04]  /*26f30*/  SHFL.IDX PT, R5, R24, 0x3, 0x181f ;  /* 0x00781f0018057f89 */ /* 0x000fe800000e0000 */
[----:B--23--:R-:W-:Y:S01]  /*26f40*/  SHFL.IDX PT, R25, R24, 0x4, 0x181f ;  /* 0x00981f0018197f89 */ /* 0x00cfe200000e0000 */
[----:B0-----:R-:W-:-:S03]  /*26f50*/  IADD3 R2, P0, R14, R0, RZ ;  /* 0x000000000e027210 */ /* 0x001fc60007f1e0ff */
        /* <DEDUP_REMOVED lines=36> */
.L_x_2450:
        /* <DEDUP_REMOVED lines=11> */
.L_x_2329:
        /* <DEDUP_REMOVED lines=10> */
.L_x_2330:
[----:B------:R2:W-:Y:S01]  /*272f0*/  SYNCS.ARRIVE.TRANS64.A1T0 RZ, [R10+URZ+0x32450], RZ ;  /* 0x032450ff0aff79a7 */ /* 0x0005e2000810003f */
[----:B------:R-:W-:Y:S05]  /*27300*/  @P2 BRA `(.L_x_2331) ;  /* 0xfffffff000a82947 */ /* 0x000fea000383ffff */
[----:B------:R-:W-:Y:S05]  /*27310*/  BSYNC B0 ;  /* 0x0000000000007941 */ /* 0x000fea0003800000 */
.L_x_2318:
[----:B------:R-:W3:Y:S01]  /*27320*/  S2R R0, SR_TID.X ;  /* 0x0000000000007919 */ /* 0x000ee20000002100 */
[----:B------:R-:W-:Y:S01]  /*27330*/  VIADD R18, R18, 0x1 ;  /* 0x0000000112127836 */ /* 0x000fe20000000000 */
[----:B------:R-:W-:Y:S04]  /*27340*/  BSSY B0, `(.L_x_2332) ;  /* 0x0000013000007945 */ /* 0x000fe80003800000 */
[----:B------:R-:W-:-:S04]  /*27350*/  ISETP.NE.AND P0, PT, R18, 0x2, PT ;  /* 0x000000021200780c */ /* 0x000fc80003f05270 */
[----:B------:R-:W-:Y:S02]  /*27360*/  SEL R18, R18, RZ, P0 ;  /* 0x000000ff12127207 */ /* 0x000fe40000000000 */
[----:B------:R-:W-:Y:S02]  /*27370*/  SEL R5, RZ, 0x1, P0 ;  /* 0x00000001ff057807 */ /* 0x000fe40000000000 */
[----:B---3--:R-:W-:-:S04]  /*27380*/  LOP3.LUT R0, R0, 0x7f, RZ, 0xc0, !PT ;  /* 0x0000007f00007812 */ /* 0x008fc800078ec0ff */
[----:B------:R-:W-:-:S13]  /*27390*/  ISETP.NE.AND P0, PT, R0, RZ, PT ;  /* 0x000000ff0000720c */ /* 0x000fda0003f05270 */
[----:B------:R-:W-:Y:S05]  /*273a0*/  @P0 BRA `(.L_x_2333) ;  /* 0x0000000000300947 */ /* 0x000fea0003800000 */
[----:B------:R-:W3:Y:S01]  /*273b0*/  S2R R9, SR_LANEID ;  /* 0x0000000000097919 */ /* 0x000ee20000000000 */
[----:B------:R-:W-:Y:S01]  /*273c0*/  VOTEU.ANY UR4, UPT, PT ;  /* 0x0000000000047886 */ /* 0x000fe200038e0100 */
[----:B0-----:R-:W0:Y:S01]  /*273d0*/  LDC.64 R2, c[0x0][0xd80] ;  /* 0x00036000ff027b82 */ /* 0x001e220000000a00 */
[----:B------:R-:W3:Y:S08]  /*273e0*/  FLO.U32 R0, UR4 ;  /* 0x0000000400007d00 */ /* 0x000ef000080e0000 */
[----:B------:R-:W0:Y:S01]  /*273f0*/  POPC R7, UR4 ;  /* 0x0000000400077d09 */ /* 0x000e220008000000 */
[----:B---3--:R-:W-:-:S13]  /*27400*/  ISETP.EQ.U32.AND P1, PT, R0, R9, PT ;  /* 0x000000090000720c */ /* 0x008fda0003f22070 */
[----:B0-----:R-:W3:Y:S01]  /*27410*/  @P1 ATOMG.E.ADD.STRONG.GPU PT, R3, desc[UR36][R2.64], R7 ;  /* 0x00000007020319a8 */ /* 0x001ee200081ee1e4 */
[----:B------:R-:W0:Y:S02]  /*27420*/  S2R R4, SR_LTMASK ;  /* 0x0000000000047919 */ /* 0x000e240000003900 */
[----:B0-----:R-:W-:-:S04]  /*27430*/  LOP3.LUT R4, R4, UR4, RZ, 0xc0, !PT ;  /* 0x0000000404047c12 */ /* 0x001fc8000f8ec0ff */
[----:B------:R-:W0:Y:S01]  /*27440*/  POPC R9, R4 ;  /* 0x0000000400097309 */ /* 0x000e220000000000 */
[----:B---3--:R-:W0:Y:S02]  /*27450*/  SHFL.IDX PT, R0, R3, R0, 0x1f ;  /* 0x00001f0003007589 */ /* 0x008e2400000e0000 */
[----:B0-----:R-:W-:-:S07]  /*27460*/  IADD3 R32, R0, UR49, R9 ;  /* 0x0000003100207c10 */ /* 0x001fce000fffe009 */
.L_x_2333:
[----:B------:R-:W-:Y:S05]  /*27470*/  BSYNC B0 ;  /* 0x0000000000007941 */ /* 0x000fea0003800000 */
.L_x_2332:
[----:B------:R-:W-:-:S07]  /*27480*/  LOP3.LUT R26, R26, R5, RZ, 0x3c, !PT ;  /* 0x000000051a1a7212 */ /* 0x000fce00078e3cff */
.L_x_2289:
[----:B------:R-:W-:Y:S05]  /*27490*/  BSYNC B7 ;  /* 0x0000000000077941 */ /* 0x000fea0003800000 */
.L_x_2287:
        /* <DEDUP_REMOVED lines=8> */
[----:B------:R3:W4:Y:S01]  /*27520*/  LDS R32, [R17+0x324d0] ;  /* 0x0324d00011207984 */ /* 0x0007220000000800 */
[----:B------:R-:W-:Y:S06]  /*27530*/  BAR.ARV 0x4, 0x180 ;  /* 0x0106000000007b1d */ /* 0x000fec0000002000 */
[----:B------:R-:W-:Y:S05]  /*27540*/  BRA `(.L_x_2335) ;  /* 0x00000000002c7947 */ /* 0x000fea0003800000 */
.L_x_2334:
[----:B------:R-:W-:-:S03]  /*27550*/  UMOV UR4, 0xffffffff ;  /* 0xffffffff00047882 */ /* 0x000fc60000000000 */
[----:B------:R-:W-:Y:S05]  /*27560*/  BRA.DIV UR4, `(.L_x_2336) ;  /* 0x0000003e04147947 */ /* 0x000fea000b800000 */
[----:B------:R3:W4:Y:S02]  /*27570*/  SHFL.IDX PT, R14, R32, RZ, 0x1f ;  /* 0x00001fff200e7589 */ /* 0x00072400000e0000 */
.L_x_2453:
[----:B0-----:R-:W0:Y:S01]  /*27580*/  @!P0 S2R R3, SR_CgaCtaId ;  /* 0x0000000000038919 */ /* 0x001e220000008800 */
[----:B------:R-:W-:Y:S05]  /*27590*/  WARPSYNC.ALL ;  /* 0x0000000000007948 */ /* 0x000fea0003800000 */
[----:B------:R-:W-:Y:S01]  /*275a0*/  BAR.SYNC.DEFER_BLOCKING 0x4, 0x180 ;  /* 0x0106000000007b1d */ /* 0x000fe20000010000 */
[----:B------:R-:W-:-:S04]  /*275b0*/  @!P0 MOV R0, 0x400 ;  /* 0x0000040000008802 */ /* 0x000fc80000000f00 */
[----:B0-----:R-:W-:-:S05]  /*275c0*/  @!P0 LEA R17, R3, R0, 0x18 ;  /* 0x0000000003118211 */ /* 0x001fca00078ec0ff */
[----:B------:R3:W-:Y:S02]  /*275d0*/  @!P0 STS [R17+0x324d0], R32 ;  /* 0x0324d02011008388 */ /* 0x0007e40000000800 */
[----:B---34-:R-:W-:Y:S01]  /*275e0*/  IMAD.MOV.U32 R32, RZ, RZ, R14 ;  /* 0x000000ffff207224 */ /* 0x018fe200078e000e */
[----:B------:R-:W-:Y:S06]  /*275f0*/  BAR.ARV 0x5, 0x180 ;  /* 0x0146000000007b1d */ /* 0x000fec0000002000 */
.L_x_2335:
[----:B------:R-:W-:Y:S02]  /*27600*/  ULDC UR4, c[0x0][0xd38] ;  /* 0x00034e0000047ab9 */ /* 0x000fe40000000800 */
[----:B----4-:R-:W-:-:S13]  /*27610*/  ISETP.GE.AND P0, PT, R32, UR4, PT ;  /* 0x0000000420007c0c */ /* 0x010fda000bf06270 */
[----:B------:R-:W-:Y:S05]  /*27620*/  @!P0 BRA `(.L_x_2337) ;  /* 0xffffffb800648947 */ /* 0x000fea000383ffff */
.L_x_2278:
[----:B------:R-:W4:Y:S01]  /*27630*/  LDL.LU R0, [R1+0x454] ;  /* 0x0004540001007983 */ /* 0x000f220000300800 */
[----:B------:R-:W-:Y:S01]  /*27640*/  BSSY B0, `(.L_x_2338) ;  /* 0x000000b000007945 */ /* 0x000fe20003800000 */
[----:B------:R-:W1:Y:S01]  /*27650*/  S2R R5, SR_CgaCtaId ;  /* 0x0000000000057919 */ /* 0x000e620000008800 */
[----:B----4-:R-:W-:-:S05]  /*27660*/  VIADD R0, R0, 0x1 ;  /* 0x0000000100007836 */ /* 0x010fca0000000000 */
[----:B0-----:R-:W-:-:S04]  /*27670*/  LEA.HI R2, R0, R0, RZ, 0x1 ;  /* 0x0000000000027211 */ /* 0x001fc800078f08ff */
[----:B------:R-:W-:Y:S02]  /*27680*/  LOP3.LUT R3, R2, 0xfffffffe, RZ, 0xc0, !PT ;  /* 0xfffffffe02037812 */ /* 0x000fe400078ec0ff */
[----:B------:R-:W-:-:S03]  /*27690*/  MOV R2, 0x400 ;  /* 0x0000040000027802 */ /* 0x000fc60000000f00 */
[----:B------:R-:W-:Y:S01]  /*276a0*/  IMAD.IADD R0, R0, 0x1, -R3 ;  /* 0x0000000100007824 */ /* 0x000fe200078e0a03 */
[----:B-1----:R-:W-:-:S04]  /*276b0*/  LEA R7, R5, R2, 0x18 ;  /* 0x0000000205077211 */ /* 0x002fc800078ec0ff */
[----:B------:R-:W-:-:S04]  /*276c0*/  SHF.L.U32 R0, R0, 0x1f, RZ ;  /* 0x0000001f00007819 */ /* 0x000fc800000006ff */
[----:B------:R-:W0:Y:S02]  /*276d0*/  SYNCS.PHASECHK.TRANS64.TRYWAIT P0, [R7+URZ+0x32420], R0 ;  /* 0x03242000070075a7 */ /* 0x000e24000800017f */
[----:B0-----:R-:W-:Y:S05]  /*276e0*/  @!P0 BRA `(.L_x_2339) ;  /* 0x0000003800dc8947 */ /* 0x001fea0003800000 */
.L_x_2454:
[----:B------:R-:W-:Y:S05]  /*276f0*/  BSYNC B0 ;  /* 0x0000000000007941 */ /* 0x000fea0003800000 */
.L_x_2338:
[----:B------:R-:W-:-:S03]  /*27700*/  UMOV UR4, 0xffffffff ;  /* 0xffffffff00047882 */ /* 0x000fc60000000000 */
[----:B------:R-:W-:Y:S05]  /*27710*/  BRA.DIV UR4, `(.L_x_2340) ;  /* 0x0000003a04e47947 */ /* 0x000fea000b800000 */
[----:B0-----:R-:W0:Y:S02]  /*27720*/  S2R R0, SR_TID.X ;  /* 0x0000000000007919 */ /* 0x001e240000002100 */
[----:B0-----:R-:W-:-:S04]  /*27730*/  SHF.R.U32.HI R0, RZ, 0x5, R0 ;  /* 0x00000005ff007819 */ /* 0x001fc80000011600 */
[----:B------:R-:W-:-:S05]  /*27740*/  LOP3.LUT R0, R0, 0x3, RZ, 0xc0, !PT ;  /* 0x0000000300007812 */ /* 0x000fca00078ec0ff */
[----:B------:R0:W1:Y:S02]  /*27750*/  SHFL.IDX PT, R14, R0, RZ, 0x1f ;  /* 0x00001fff000e7589 */ /* 0x00006400000e0000 */
.L_x_2457:
[----:B-1----:R-:W-:Y:S01]  /*27760*/  ISETP.NE.AND P0, PT, R14, RZ, PT ;  /* 0x000000ff0e00720c */ /* 0x002fe20003f05270 */
[----:B------:R-:W-:-:S12]  /*27770*/  BSSY B0, `(.L_x_2341) ;  /* 0x0000026000007945 */ /* 0x000fd80003800000 */
[----:B------:R-:W-:Y:S05]  /*27780*/  @P0 BRA `(.L_x_2342) ;  /* 0x0000000000900947 */ /* 0x000fea0003800000 */
[----:B------:R-:W-:-:S03]  /*27790*/  UMOV UR4, 0xffffffff ;  /* 0xffffffff00047882 */ /* 0x000fc60000000000 */
[----:B------:R-:W-:Y:S05]  /*277a0*/  BRA.DIV UR4, `(.L_x_2343) ;  /* 0x0000003a04f47947 */ /* 0x000fea000b800000 */
[----:B------:R-:W-:-:S13]  /*277b0*/  ELECT P6, URZ, PT ;  /* 0x00000000003f782f */ /* 0x000fda00038c0000 */
.L_x_2460:
        /* <DEDUP_REMOVED lines=8> */
.L_x_2344:
[----:B------:R-:W-:Y:S01]  /*27840*/  IMAD R5, R18, 0x8, R7 ;  /* 0x0000000812057824 */ /* 0x000fe200078e0207 */
[----:B------:R-:W-:Y:S01]  /*27850*/  SHF.L.U32 R0, R26, 0x1f, RZ ;  /* 0x0000001f1a007819 */ /* 0x000fe200000006ff */
[----:B------:R-:W-:-:S03]  /*27860*/  VIADD R18, R18, 0x1 ;  /* 0x0000000112127836 */ /* 0x000fc60000000000 */
[----:B------:R-:W0:Y:S02]  /*27870*/  SYNCS.PHASECHK.TRANS64.TRYWAIT P1, [R5+URZ+0x32440], R0 ;  /* 0x03244000050075a7 */ /* 0x000e24000802017f */
[----:B------:R-:W-:-:S04]  /*27880*/  ISETP.NE.AND P2, PT, R18, 0x2, PT ;  /* 0x000000021200780c */ /* 0x000fc80003f45270 */
[----:B------:R-:W-:Y:S01]  /*27890*/  SEL R3, RZ, 0x1, P2 ;  /* 0x00000001ff037807 */ /* 0x000fe20001000000 */
[----:B0-----:R-:W-:Y:S08]  /*278a0*/  @!P1 BRA `(.L_x_2345) ;  /* 0x0000003800d49947 */ /* 0x001ff00003800000 */
.L_x_2461:
[----:B------:R-:W-:Y:S02]  /*278b0*/  SEL R18, R18, RZ, P2 ;  /* 0x000000ff12127207 */ /* 0x000fe40001000000 */
[----:B------:R-:W-:Y:S01]  /*278c0*/  LOP3.LUT R2, R26, R3, RZ, 0x3c, !PT ;  /* 0x000000031a027212 */ /* 0x000fe200078e3cff */
[----:B------:R-:W-:Y:S06]  /*278d0*/  @!P0 BRA `(.L_x_2346) ;  /* 0x0000000000048947 */ /* 0x000fec0003800000 */
[----:B------:R-:W-:Y:S01]  /*278e0*/  BPT.TRAP 0x1 ;  /* 0x000000040000795c */ /* 0x000fe20000300000 */
.L_x_2346:
[----:B------:R-:W-:Y:S01]  /*278f0*/  IMAD R3, R18, 0x8, R7 ;  /* 0x0000000812037824 */ /* 0x000fe200078e0207 */
[----:B------:R-:W-:-:S04]  /*27900*/  SHF.L.U32 R2, R2, 0x1f, RZ ;  /* 0x0000001f02027819 */ /* 0x000fc800000006ff */
[----:B------:R-:W1:Y:S02]  /*27910*/  SYNCS.PHASECHK.TRANS64.TRYWAIT P1, [R3+URZ+0x32440], R2 ;  /* 0x03244002030075a7 */ /* 0x000e64000802017f */
[----:B-1----:R-:W-:Y:S05]  /*27920*/  @!P1 BRA `(.L_x_2347) ;  /* 0x0000003800c89947 */ /* 0x002fea0003800000 */
.L_x_2462:
[----:B------:R-:W-:Y:S05]  /*27930*/  @!P0 BRA `(.L_x_2348) ;  /* 0x0000000000048947 */ /* 0x000fea0003800000 */
[----:B------:R-:W-:Y:S01]  /*27940*/  BPT.TRAP 0x1 ;  /* 0x000000040000795c */ /* 0x000fe20000300000 */
.L_x_2348:
[----:B------:R-:W4:Y:S02]  /*27950*/  SYNCS.PHASECHK.TRANS64.TRYWAIT P1, [R5+URZ+0x32460], R0 ;  /* 0x03246000050075a7 */ /* 0x000f24000802017f */
[----:B----4-:R-:W-:Y:S05]  /*27960*/  @!P1 BRA `(.L_x_2349) ;  /* 0x0000003800cc9947 */ /* 0x010fea0003800000 */
.L_x_2463:
[----:B------:R-:W-:Y:S05]  /*27970*/  @!P0 BRA `(.L_x_2350) ;  /* 0x0000000000048947 */ /* 0x000fea0003800000 */
[----:B------:R-:W-:Y:S01]  /*27980*/  BPT.TRAP 0x1 ;  /* 0x000000040000795c */ /* 0x000fe20000300000 */
.L_x_2350:
[----:B------:R0:W0:Y:S02]  /*27990*/  SYNCS.PHASECHK.TRANS64.TRYWAIT P0, [R3+URZ+0x32460], R2 ;  /* 0x03246002030075a7 */ /* 0x000024000800017f */
[----:B0-----:R-:W-:Y:S05]  /*279a0*/  @!P0 NANOSLEEP.SYNCS 0x989680 ;  /* 0x009896800000895d */ /* 0x001fea0003900000 */
[----:B------:R-:W0:Y:S02]  /*279b0*/  @!P0 SYNCS.PHASECHK.TRANS64 P0, [R3+URZ+0x32460], R2 ;  /* 0x03246002030085a7 */ /* 0x000e24000800007f */
[----:B0-----:R-:W-:Y:S05]  /*279c0*/  @!P0 BRA `(.L_x_2350) ;  /* 0xfffffffc00f08947 */ /* 0x001fea000383ffff */
.L_x_2342:
[----:B------:R-:W-:Y:S05]  /*279d0*/  BSYNC B0 ;  /* 0x0000000000007941 */ /* 0x000fea0003800000 */
.L_x_2341:
[----:B------:R-:W-:Y:S05]  /*279e0*/  EXIT ;  /* 0x000000000000794d */ /* 0x000fea0003800000 */
.L_x_2159:
[----:B0-----:R-:W-:-:S04]  /*279f0*/  IMAD.U32 R9, RZ, RZ, UR42 ;  /* 0x0000002aff097e24 */ /* 0x001fc8000f8e00ff */
[----:B------:R0:W1:Y:S03]  /*27a00*/  SYNCS.PHASECHK.TRANS64.TRYWAIT P0, [R9+URZ+0x32400], R0 ;  /* 0x03240000090075a7 */ /* 0x000066000800017f */
[----:B-1----:R-:W-:Y:S05]  /*27a10*/  @!P0 NANOSLEEP.SYNCS 0x989680 ;  /* 0x009896800000895d */ /* 0x002fea0003900000 */
[----:B------:R-:W1:Y:S02]  /*27a20*/  @!P0 SYNCS.PHASECHK.TRANS64 P0, [R9+URZ+0x32400], R0 ;  /* 0x03240000090085a7 */ /* 0x000e64000800007f */
[----:B-1----:R-:W-:Y:S05]  /*27a30*/  @!P0 BRA `(.L_x_2159) ;  /* 0xfffffffc00ec8947 */ /* 0x002fea000383ffff */
[----:B------:R-:W-:Y:S05]  /*27a40*/  BRA `(.L_x_2351) ;  /* 0xfffffda800f07947 */ /* 0x000fea000383ffff */
.L_x_2166:
[----:B-1----:R1:W2:Y:S02]  /*27a50*/  SYNCS.PHASECHK.TRANS64.TRYWAIT P0, [R20+URZ], R21 ;  /* 0x00000015140075a7 */ /* 0x0022a4000800017f */
[----:B--2---:R-:W-:Y:S05]  /*27a60*/  @!P0 NANOSLEEP.SYNCS 0x989680 ;  /* 0x009896800000895d */ /* 0x004fea0003900000 */
[----:B------:R-:W2:Y:S02]  /*27a70*/  @!P0 SYNCS.PHASECHK.TRANS64 P0, [R20+URZ], R21 ;  /* 0x00000015140085a7 */ /* 0x000ea4000800007f */
[----:B--2---:R-:W-:Y:S05]  /*27a80*/  @!P0 BRA `(.L_x_2166) ;  /* 0xfffffffc00f08947 */ /* 0x004fea000383ffff */
[----:B------:R-:W-:Y:S05]  /*27a90*/  BRA `(.L_x_2165) ;  /* 0xfffffdb000047947 */ /* 0x000fea000383ffff */
.L_x_2168:
[----:B0-----:R-:W-:-:S04]  /*27aa0*/  IMAD.U32 R9, RZ, RZ, UR42 ;  /* 0x0000002aff097e24 */ /* 0x001fc8000f8e00ff */
[----:B------:R0:W1:Y:S03]  /*27ab0*/  SYNCS.PHASECHK.TRANS64.TRYWAIT P0, [R9+URZ+0x32410], R6 ;  /* 0x03241006090075a7 */ /* 0x000066000800017f */
[----:B-1----:R-:W-:Y:S05]  /*27ac0*/  @!P0 NANOSLEEP.SYNCS 0x989680 ;  /* 0x009896800000895d */ /* 0x002fea0003900000 */
[----:B------:R-:W1:Y:S02]  /*27ad0*/  @!P0 SYNCS.PHASECHK.TRANS64 P0, [R9+URZ+0x32410], R6 ;  /* 0x03241006090085a7 */ /* 0x000e64000800007f */
[----:B-1----:R-:W-:Y:S05]  /*27ae0*/  @!P0 BRA `(.L_x_2168) ;  /* 0xfffffffc00ec8947 */ /* 0x002fea000383ffff */
[----:B------:R-:W-:Y:S05]  /*27af0*/  BRA `(.L_x_2352) ;  /* 0xfffffdb000d87947 */ /* 0x000fea000383ffff */
.L_x_2175:
[----:B-1----:R1:W2:Y:S02]  /*27b00*/  SYNCS.PHASECHK.TRANS64.TRYWAIT P0, [R8+URZ], R9 ;  /* 0x00000009080075a7 */ /* 0x0022a4000800017f */
[----:B--2---:R-:W-:Y:S05]  /*27b10*/  @!P0 NANOSLEEP.SYNCS 0x989680 ;  /* 0x009896800000895d */ /* 0x004fea0003900000 */
[----:B------:R-:W2:Y:S02]  /*27b20*/  @!P0 SYNCS.PHASECHK.TRANS64 P0, [R8+URZ], R9 ;  /* 0x00000009080085a7 */ /* 0x000ea4000800007f */
[----:B--2---:R-:W-:Y:S05]  /*27b30*/  @!P0 BRA `(.L_x_2175) ;  /* 0xfffffffc00f08947 */ /* 0x004fea000383ffff */
[----:B------:R-:W-:Y:S05]  /*27b40*/  BRA `(.L_x_2174) ;  /* 0xfffffdb4001c7947 */ /* 0x000fea000383ffff */
.L_x_2213:
[----:B0-----:R0:W2:Y:S02]  /*27b50*/  SYNCS.PHASECHK.TRANS64.TRYWAIT P0, [R6+URZ], R7 ;  /* 0x00000007060075a7 */ /* 0x0010a4000800017f */
[----:B--2---:R-:W-:Y:S05]  /*27b60*/  @!P0 NANOSLEEP.SYNCS 0x989680 ;  /* 0x009896800000895d */ /* 0x004fea0003900000 */
[----:B------:R-:W2:Y:S02]  /*27b70*/  @!P0 SYNCS.PHASECHK.TRANS64 P0, [R6+URZ], R7 ;  /* 0x00000007060085a7 */ /* 0x000ea4000800007f */
[----:B--2---:R-:W-:Y:S05]  /*27b80*/  @!P0 BRA `(.L_x_2213) ;  /* 0xfffffffc00f08947 */ /* 0x004fea000383ffff */
[----:B------:R-:W-:Y:S05]  /*27b90*/  BRA `(.L_x_2212) ;  /* 0xfffffe2000987947 */ /* 0x000fea000383ffff */
.L_x_2220:
[----:B0-----:R0:W1:Y:S02]  /*27ba0*/  SYNCS.PHASECHK.TRANS64.TRYWAIT P0, [R18+URZ], R19 ;  /* 0x00000013120075a7 */ /* 0x001064000800017f */
[----:B-1----:R-:W-:Y:S05]  /*27bb0*/  @!P0 NANOSLEEP.SYNCS 0x989680 ;  /* 0x009896800000895d */ /* 0x002fea0003900000 */
[----:B------:R-:W1:Y:S02]  /*27bc0*/  @!P0 SYNCS.PHASECHK.TRANS64 P0, [R18+URZ], R19 ;  /* 0x00000013120085a7 */ /* 0x000e64000800007f */
[----:B-1----:R-:W-:Y:S05]  /*27bd0*/  @!P0 BRA `(.L_x_2220) ;  /* 0xfffffffc00f08947 */ /* 0x002fea000383ffff */
[----:B------:R-:W-:Y:S05]  /*27be0*/  BRA `(.L_x_2219) ;  /* 0xfffffe2400bc7947 */ /* 0x000fea000383ffff */
.L_x_2233:
[----:B0-----:R0:W2:Y:S02]  /*27bf0*/  SYNCS.PHASECHK.TRANS64.TRYWAIT P0, [R0+URZ], R7 ;  /* 0x00000007000075a7 */ /* 0x0010a4000800017f */
[----:B--2---:R-:W-:Y:S05]  /*27c00*/  @!P0 NANOSLEEP.SYNCS 0x989680 ;  /* 0x009896800000895d */ /* 0x004fea0003900000 */
[----:B------:R-:W2:Y:S02]  /*27c10*/  @!P0 SYNCS.PHASECHK.TRANS64 P0, [R0+URZ], R7 ;  /* 0x00000007000085a7 */ /* 0x000ea4000800007f */
[----:B--2---:R-:W-:Y:S05]  /*27c20*/  @!P0 BRA `(.L_x_2233) ;  /* 0xfffffffc00f08947 */ /* 0x004fea000383ffff */
[----:B------:R-:W-:Y:S05]  /*27c30*/  BRA `(.L_x_2232) ;  /* 0xfffffec000007947 */ /* 0x000fea000383ffff */
.L_x_2240:
[----:B0-----:R0:W2:Y:S02]  /*27c40*/  SYNCS.PHASECHK.TRANS64.TRYWAIT P0, [R7+URZ], R8 ;  /* 0x00000008070075a7 */ /* 0x0010a4000800017f */
[----:B--2---:R-:W-:Y:S05]  /*27c50*/  @!P0 NANOSLEEP.SYNCS 0x989680 ;  /* 0x009896800000895d */ /* 0x004fea0003900000 */
[----:B------:R-:W2:Y:S02]  /*27c60*/  @!P0 SYNCS.PHASECHK.TRANS64 P0, [R7+URZ], R8 ;  /* 0x00000008070085a7 */ /* 0x000ea4000800007f */
[----:B--2---:R-:W-:Y:S05]  /*27c70*/  @!P0 BRA `(.L_x_2240) ;  /* 0xfffffffc00f08947 */ /* 0x004fea000383ffff */
[----:B------:R-:W-:Y:S05]  /*27c80*/  BRA `(.L_x_2239) ;  /* 0xfffffec400387947 */ /* 0x000fea000383ffff */
.L_x_2295:
        /* <DEDUP_REMOVED lines=10> */
.L_x_2353:
[----:B------:R-:W-:Y:S05]  /*27d30*/  BRA `(.L_x_2354) ;  /* 0xffffffc0000c7947 */ /* 0x000fea000383ffff */
.L_x_2298:
[----:B0-----:R0:W1:Y:S02]  /*27d40*/  SYNCS.PHASECHK.TRANS64.TRYWAIT P0, [R24+URZ+0x32440], R3 ;  /* 0x03244003180075a7 */ /* 0x001064000800017f */
[----:B-1----:R-:W-:Y:S05]  /*27d50*/  @!P0 NANOSLEEP.SYNCS 0x989680 ;  /* 0x009896800000895d */ /* 0x002fea0003900000 */
[----:B------:R-:W1:Y:S02]  /*27d60*/  @!P0 SYNCS.PHASECHK.TRANS64 P0, [R24+URZ+0x32440], R3 ;  /* 0x03244003180085a7 */ /* 0x000e64000800007f */
[----:B-1----:R-:W-:Y:S05]  /*27d70*/  @!P0 BRA `(.L_x_2298) ;  /* 0xfffffffc00f08947 */ /* 0x002fea000383ffff */
[----:B------:R-:W-:Y:S05]  /*27d80*/  BRA `(.L_x_2355) ;  /* 0xffffffc000b47947 */ /* 0x000fea000383ffff */
.L_x_2299:
        /* <DEDUP_REMOVED lines=8> */
.L_x_2357:
[----:B------:R-:W-:Y:S05]  /*27e10*/  BSYNC B0 ;  /* 0x0000000000007941 */ /* 0x000fea0003800000 */
.L_x_2356:
        /* <DEDUP_REMOVED lines=9> */
.L_x_2358:
        /* <DEDUP_REMOVED lines=8> */
.L_x_2359:
        /* <DEDUP_REMOVED lines=11> */
.L_x_2360:
[----:B------:R-:W-:Y:S02]  /*27fe0*/  IMAD.MOV.U32 R13, RZ, RZ, R5 ;  /* 0x000000ffff0d7224 */ /* 0x000fe400078e0005 */
[----:B------:R-:W-:Y:S01]  /*27ff0*/  IMAD.MOV.U32 R12, RZ, RZ, 0x2 ;  /* 0x00000002ff0c7424 */ /* 0x000fe200078e00ff */
[----:B------:R-:W-:-:S13]  /*28000*/  @P0 LEA R2, P1, R8, R14, 0x1 ;  /* 0x0000000e08020211 */ /* 0x000fda00078208ff */
[----:B------:R-:W-:Y:S05]  /*28010*/  WARPSYNC.COLLECTIVE R15, `(.L_x_2361) ;  /* 0x000000000f087348 */ /* 0x000fea0003c00000 */
[----:B------:R0:W1:Y:S02]  /*28020*/  SHFL.IDX P6, R14, R13, R12, R11 ;  /* 0x0000000c0d0e7389 */ /* 0x00006400000c000b */
[----:B01----:R-:W-:Y:S01]  /*28030*/  ENDCOLLECTIVE ;  /* 0x000000000000791b */ /* 0x003fe20003800000 */
.L_x_2361:
        /* <DEDUP_REMOVED lines=12> */
.L_x_2362:
[----:B------:R-:W-:Y:S02]  /*28100*/  IMAD.MOV.U32 R13, RZ, RZ, R5 ;  /* 0x000000ffff0d7224 */ /* 0x000fe400078e0005 */
[----:B------:R-:W-:Y:S01]  /*28110*/  IMAD.MOV.U32 R12, RZ, RZ, 0x3 ;  /* 0x00000003ff0c7424 */ /* 0x000fe200078e00ff */
[----:B------:R-:W-:-:S13]  /*28120*/  @P0 LEA R2, P1, R8, R14, 0x1 ;  /* 0x0000000e08020211 */ /* 0x000fda00078208ff */
[----:B------:R-:W-:Y:S05]  /*28130*/  WARPSYNC.COLLECTIVE R15, `(.L_x_2363) ;  /* 0x000000000f087348 */ /* 0x000fea0003c00000 */
[----:B------:R0:W1:Y:S02]  /*28140*/  SHFL.IDX P6, R14, R13, R12, R11 ;  /* 0x0000000c0d0e7389 */ /* 0x00006400000c000b */
[----:B01----:R-:W-:Y:S01]  /*28150*/  ENDCOLLECTIVE ;  /* 0x000000000000791b */ /* 0x003fe20003800000 */
.L_x_2363:
        /* <DEDUP_REMOVED lines=12> */
.L_x_2364:
[----:B------:R-:W-:Y:S02]  /*28220*/  IMAD.MOV.U32 R13, RZ, RZ, R5 ;  /* 0x000000ffff0d7224 */ /* 0x000fe400078e0005 */
[----:B------:R-:W-:Y:S01]  /*28230*/  IMAD.MOV.U32 R12, RZ, RZ, 0x4 ;  /* 0x00000004ff0c7424 */ /* 0x000fe200078e00ff */
[----:B------:R-:W-:-:S13]  /*28240*/  @P0 LEA R2, P1, R8, R14, 0x1 ;  /* 0x0000000e08020211 */ /* 0x000fda00078208ff */
[----:B------:R-:W-:Y:S05]  /*28250*/  WARPSYNC.COLLECTIVE R15, `(.L_x_2365) ;  /* 0x000000000f087348 */ /* 0x000fea0003c00000 */
[----:B------:R0:W1:Y:S02]  /*28260*/  SHFL.IDX P6, R14, R13, R12, R11 ;  /* 0x0000000c0d0e7389 */ /* 0x00006400000c000b */
[----:B01----:R-:W-:Y:S01]  /*28270*/  ENDCOLLECTIVE ;  /* 0x000000000000791b */ /* 0x003fe20003800000 */
.L_x_2365:
        /* <DEDUP_REMOVED lines=12> */
.L_x_2366:
[----:B------:R-:W-:Y:S02]  /*28340*/  IMAD.MOV.U32 R13, RZ, RZ, R5 ;  /* 0x000000ffff0d7224 */ /* 0x000fe400078e0005 */
[----:B------:R-:W-:Y:S01]  /*28350*/  IMAD.MOV.U32 R12, RZ, RZ, 0x5 ;  /* 0x00000005ff0c7424 */ /* 0x000fe200078e00ff */
[----:B------:R-:W-:-:S13]  /*28360*/  @P0 LEA R2, P1, R8, R14, 0x1 ;  /* 0x0000000e08020211 */ /* 0x000fda00078208ff */
[----:B------:R-:W-:Y:S05]  /*28370*/  WARPSYNC.COLLECTIVE R15, `(.L_x_2367) ;  /* 0x000000000f087348 */ /* 0x000fea0003c00000 */
[----:B------:R0:W1:Y:S02]  /*28380*/  SHFL.IDX P6, R14, R13, R12, R11 ;  /* 0x0000000c0d0e7389 */ /* 0x00006400000c000b */
[----:B01----:R-:W-:Y:S01]  /*28390*/  ENDCOLLECTIVE ;  /* 0x000000000000791b */ /* 0x003fe20003800000 */
.L_x_2367:
        /* <DEDUP_REMOVED lines=10> */
.L_x_2368:
[----:B------:R-:W-:Y:S05]  /*28440*/  BRA `(.L_x_2369) ;  /* 0xffffffc0001c7947 */ /* 0x000fea000383ffff */
.L_x_2304:
[----:B------:R-:W-:Y:S01]  /*28450*/  IMAD.MOV.U32 R13, RZ, RZ, R5 ;  /* 0x000000ffff0d7224 */ /* 0x000fe200078e0005 */
[----:B------:R-:W0:Y:S01]  /*28460*/  S2R R20, SR_TID.X ;  /* 0x0000000000147919 */ /* 0x000e220000002100 */
[----:B------:R-:W-:Y:S01]  /*28470*/  IMAD.MOV.U32 R12, RZ, RZ, RZ ;  /* 0x000000ffff0c7224 */ /* 0x000fe200078e00ff */
[----:B------:R-:W-:Y:S01]  /*28480*/  LOP3.LUT R16, R16, 0xffffefff, RZ, 0xc0, !PT ;  /* 0xffffefff10107812 */ /* 0x000fe200078ec0ff */
[----:B------:R-:W-:Y:S02]  /*28490*/  IMAD.MOV.U32 R11, RZ, RZ, 0x181f ;  /* 0x0000181fff0b7424 */ /* 0x000fe400078e00ff */
[----:B------:R-:W-:Y:S02]  /*284a0*/  IMAD.MOV.U32 R15, RZ, RZ, -0x1 ;  /* 0xffffffffff0f7424 */ /* 0x000fe400078e00ff */
[----:B------:R-:W-:-:S07]  /*284b0*/  VIADD R4, R35, UR43 ;  /* 0x0000002b23047c36 */ /* 0x000fce0008000000 */
[----:B01----:R-:W-:Y:S05]  /*284c0*/  WARPSYNC.COLLECTIVE R15, `(.L_x_2370) ;  /* 0x000000000f087348 */ /* 0x003fea0003c00000 */
[----:B------:R2:W3:Y:S02]  /*284d0*/  SHFL.IDX P6, R14, R13, R12, R11 ;  /* 0x0000000c0d0e7389 */ /* 0x0004e400000c000b */
[----:B0123--:R-:W-:Y:S01]  /*284e0*/  ENDCOLLECTIVE ;  /* 0x000000000000791b */ /* 0x00ffe20003800000 */
.L_x_2370:
[C---:B------:R-:W-:Y:S01]  /*284f0*/  VIADD R6, R4.reuse, 0x10 ;  /* 0x0000001004067836 */ /* 0x040fe20000000000 */
[----:B------:R-:W-:Y:S01]  /*28500*/  ISETP.GE.AND P1, PT, R4, UR41, PT ;  /* 0x0000002904007c0c */ /* 0x000fe2000bf26270 */
[----:B------:R-:W-:-:S12]  /*28510*/  IMAD.MOV.U32 R13, RZ, RZ, R0 ;  /* 0x000000ffff0d7224 */ /* 0x000fd800078e0000 */
[----:B------:R-:W-:-:S04]  /*28520*/  @P1 LOP3.LUT R16, R16, 0x1000, RZ, 0xfc, !PT ;  /* 0x0000100010101812 */ /* 0x000fc800078efcff */
[----:B------:R-:W-:Y:S01]  /*28530*/  LOP3.LUT R16, R16, 0xfffff7ff, RZ, 0xc0, !PT ;  /* 0xfffff7ff10107812 */ /* 0x000fe200078ec0ff */
[----:B------:R-:W-:Y:S02]  /*28540*/  IMAD.SHL.U32 R8, R20, 0x8, RZ ;  /* 0x0000000814087824 */ /* 0x000fe400078e00ff */
[----:B------:R-:W-:-:S07]  /*28550*/  IMAD.MOV.U32 R3, RZ, RZ, R14 ;  /* 0x000000ffff037224 */ /* 0x000fce00078e000e */
[----:B------:R-:W-:Y:S05]  /*28560*/  WARPSYNC.COLLECTIVE R15, `(.L_x_2371) ;  /* 0x000000000f087348 */ /* 0x000fea0003c00000 */
[----:B------:R0:W1:Y:S02]  /*28570*/  SHFL.IDX P6, R14, R13, R12, R11 ;  /* 0x0000000c0d0e7389 */ /* 0x00006400000c000b */
[----:B01----:R-:W-:Y:S01]  /*28580*/  ENDCOLLECTIVE ;  /* 0x000000000000791b */ /* 0x003fe20003800000 */
.L_x_2371:
[----:B------:R-:W-:Y:S01]  /*28590*/  LOP3.LUT R8, R8, 0x38, RZ, 0xc0, !PT ;  /* 0x0000003808087812 */ /* 0x000fe200078ec0ff */
[----:B------:R-:W-:-:S03]  /*285a0*/  IMAD.MOV.U32 R13, RZ, RZ, R5 ;  /* 0x000000ffff0d7224 */ /* 0x000fc600078e0005 */
[----:B------:R-:W-:-:S05]  /*285b0*/  @!P1 LEA R12, P0, R8, R14, 0x1 ;  /* 0x0000000e080c9211 */ /* 0x000fca00078008ff */
[----:B------:R-:W-:Y:S02]  /*285c0*/  @!P1 IMAD.MOV.U32 R2, RZ, RZ, R12 ;  /* 0x000000ffff029224 */ /* 0x000fe400078e000c */
[----:B------:R-:W-:Y:S02]  /*285d0*/  IMAD.MOV.U32 R12, RZ, RZ, 0x1 ;  /* 0x00000001ff0c7424 */ /* 0x000fe400078e00ff */
[----:B------:R-:W-:-:S07]  /*285e0*/  @!P1 IMAD.X R3, RZ, RZ, R3, P0 ;  /* 0x000000ffff039224 */ /* 0x000fce00000e0603 */
[----:B------:R-:W-:Y:S05]  /*285f0*/  WARPSYNC.COLLECTIVE R15, `(.L_x_2372) ;  /* 0x000000000f087348 */ /* 0x000fea0003c00000 */
[----:B------:R0:W1:Y:S02]  /*28600*/  SHFL.IDX P6, R14, R13, R12, R11 ;  /* 0x0000000c0d0e7389 */ /* 0x00006400000c000b */
[----:B01----:R-:W-:Y:S01]  /*28610*/  ENDCOLLECTIVE ;  /* 0x000000000000791b */ /* 0x003fe20003800000 */
.L_x_2372:
        /* <DEDUP_REMOVED lines=13> */
.L_x_2373:
[----:B------:R-:W-:Y:S02]  /*286f0*/  IMAD.MOV.U32 R13, RZ, RZ, R5 ;  /* 0x000000ffff0d7224 */ /* 0x000fe400078e0005 */
[----:B------:R-:W-:Y:S01]  /*28700*/  IMAD.MOV.U32 R12, RZ, RZ, 0x2 ;  /* 0x00000002ff0c7424 */ /* 0x000fe200078e00ff */
[----:B------:R-:W-:-:S05]  /*28710*/  @!P1 LEA R10, P0, R8, R14, 0x1 ;  /* 0x0000000e080a9211 */ /* 0x000fca00078008ff */
[----:B------:R-:W-:Y:S02]  /*28720*/  @!P1 IMAD.X R11, RZ, RZ, R2, P0 ;  /* 0x000000ffff0b9224 */ /* 0x000fe400000e0602 */
[----:B------:R-:W-:Y:S02]  /*28730*/  @!P1 IMAD.MOV.U32 R2, RZ, RZ, R10 ;  /* 0x000000ffff029224 */ /* 0x000fe400078e000a */
[----:B------:R-:W-:Y:S02]  /*28740*/  @!P1 IMAD.MOV.U32 R3, RZ, RZ, R11 ;  /* 0x000000ffff039224 */ /* 0x000fe400078e000b */
[----:B------:R-:W-:Y:S02]  /*28750*/  IMAD.MOV.U32 R11, RZ, RZ, 0x181f ;  /* 0x0000181fff0b7424 */ /* 0x000fe400078e00ff */
[----:B------:R-:W-:Y:S01]  /*28760*/  IMAD.SHL.U32 R10, R20, 0x8, RZ ;  /* 0x00000008140a7824 */ /* 0x000fe200078e00ff */
        /* <DEDUP_REMOVED lines=9> */
.L_x_2374:
[----:B------:R-:W-:Y:S02]  /*28800*/  LOP3.LUT R10, R10, 0x38, RZ, 0xc0, !PT ;  /* 0x000000380a0a7812 */ /* 0x000fe400078ec0ff */
[----:B------:R-:W-:Y:S01]  /*28810*/  @P1 LOP3.LUT R16, R16, 0x400, RZ, 0xfc, !PT ;  /* 0x0000040010101812 */ /* 0x000fe200078efcff */
[----:B------:R-:W-:-:S03]  /*28820*/  IMAD.MOV.U32 R13, RZ, RZ, R0 ;  /* 0x000000ffff0d7224 */ /* 0x000fc600078e0000 */
[----:B------:R-:W-:Y:S01]  /*28830*/  LOP3.LUT R16, R16, 0xfffffdff, RZ, 0xc0, !PT ;  /* 0xfffffdff10107812 */ /* 0x000fe200078ec0ff */
[----:B------:R-:W-:-:S07]  /*28840*/  IMAD.MOV.U32 R8, RZ, RZ, R14 ;  /* 0x000000ffff087224 */ /* 0x000fce00078e000e */
[----:B------:R-:W-:Y:S05]  /*28850*/  WARPSYNC.COLLECTIVE R15, `(.L_x_2375) ;  /* 0x000000000f087348 */ /* 0x000fea0003c00000 */
[----:B------:R0:W1:Y:S02]  /*28860*/  SHFL.IDX P6, R14, R13, R12, R11 ;  /* 0x0000000c0d0e7389 */ /* 0x00006400000c000b */
[----:B01----:R-:W-:Y:S01]  /*28870*/  ENDCOLLECTIVE ;  /* 0x000000000000791b */ /* 0x003fe20003800000 */
.L_x_2375:
[----:B------:R-:W-:Y:S02]  /*28880*/  IMAD.MOV.U32 R13, RZ, RZ, R5 ;  /* 0x000000ffff0d7224 */ /* 0x000fe400078e0005 */
[----:B------:R-:W-:Y:S02]  /*28890*/  IMAD.MOV.U32 R12, RZ, RZ, 0x3 ;  /* 0x00000003ff0c7424 */ /* 0x000fe400078e00ff */
[----:B------:R-:W-:-:S07]  /*288a0*/  IMAD.MOV.U32 R9, RZ, RZ, R14 ;  /* 0x000000ffff097224 */ /* 0x000fce00078e000e */
[----:B------:R-:W-:Y:S05]  /*288b0*/  WARPSYNC.COLLECTIVE R15, `(.L_x_2376) ;  /* 0x000000000f087348 */ /* 0x000fea0003c00000 */
[----:B------:R0:W1:Y:S02]  /*288c0*/  SHFL.IDX P6, R14, R13, R12, R11 ;  /* 0x0000000c0d0e7389 */ /* 0x00006400000c000b */
[----:B01----:R-:W-:Y:S01]  /*288d0*/  ENDCOLLECTIVE ;  /* 0x000000000000791b */ /* 0x003fe20003800000 */
.L_x_2376:
[----:B------:R-:W-:-:S05]  /*288e0*/  @!P1 LEA R9, P0, R10, R9, 0x1 ;  /* 0x000000090a099211 */ /* 0x000fca00078008ff */
[----:B------:R-:W-:Y:S02]  /*288f0*/  @!P1 IMAD.X R8, RZ, RZ, R8, P0 ;  /* 0x000000ffff089224 */ /* 0x000fe400000e0608 */
[----:B------:R-:W-:Y:S02]  /*28900*/  @!P1 IMAD.MOV.U32 R2, RZ, RZ, R9 ;  /* 0x000000ffff029224 */ /* 0x000fe400078e0009 */
[----:B------:R-:W-:Y:S02]  /*28910*/  @!P1 IMAD.MOV.U32 R3, RZ, RZ, R8 ;  /* 0x000000ffff039224 */ /* 0x000fe400078e0008 */
[----:B------:R-:W-:-:S03]  /*28920*/  IMAD.MOV.U32 R13, RZ, RZ, R0 ;  /* 0x000000ffff0d7224 */ /* 0x000fc600078e0000 */
[----:B------:R-:W-:Y:S01]  /*28930*/  @!PT LDS RZ, [RZ] ;  /* 0x00000000fffff984 */ /* 0x000fe20000000800 */
[----:B------:R-:W-:Y:S01]  /*28940*/  @!PT LDS RZ, [RZ] ;  /* 0x00000000fffff984 */ /* 0x000fe20000000800 */
[----:B------:R-:W-:Y:S01]  /*28950*/  @!PT LDS RZ, [RZ] ;  /* 0x00000000fffff984 */ /* 0x000fe20000000800 */
[----:B------:R0:W-:Y:S01]  /*28960*/  @!P1 LDGSTS.E.BYPASS.LTC128B.128 [R22+0x19400], desc[UR36][R2.64], !P5 ;  /* 0x1940000002169fae */ /* 0x0001e2000e901d64 */
[----:B------:R-:W-:Y:S01]  /*28970*/  ISETP.GE.AND P1, PT, R6, UR41, PT ;  /* 0x0000002906007c0c */ /* 0x000fe2000bf26270 */
[----:B------:R-:W-:-:S12]  /*28980*/  IMAD.MOV.U32 R6, RZ, RZ, R14 ;  /* 0x000000ffff067224 */ /* 0x000fd800078e000e */
[----:B0-----:R-:W-:Y:S05]  /*28990*/  WARPSYNC.COLLECTIVE R15, `(.L_x_2377) ;  /* 0x000000000f087348 */ /* 0x001fea0003c00000 */
[----:B------:R1:W2:Y:S02]  /*289a0*/  SHFL.IDX P6, R14, R13, R12, R11 ;  /* 0x0000000c0d0e7389 */ /* 0x0002a400000c000b */
[----:B012---:R-:W-:Y:S01]  /*289b0*/  ENDCOLLECTIVE ;  /* 0x000000000000791b */ /* 0x007fe20003800000 */
.L_x_2377:
[----:B------:R-:W-:-:S04]  /*289c0*/  @P1 LOP3.LUT R16, R16, 0x200, RZ, 0xfc, !PT ;  /* 0x0000020010101812 */ /* 0x000fc800078efcff */
[----:B------:R-:W-:Y:S01]  /*289d0*/  LOP3.LUT R16, R16, 0xfffffeff, RZ, 0xc0, !PT ;  /* 0xfffffeff10107812 */ /* 0x000fe200078ec0ff */
[----:B------:R-:W-:Y:S02]  /*289e0*/  IMAD.MOV.U32 R13, RZ, RZ, R5 ;  /* 0x000000ffff0d7224 */ /* 0x000fe400078e0005 */
[----:B------:R-:W-:Y:S02]  /*289f0*/  IMAD.MOV.U32 R12, RZ, RZ, 0x4 ;  /* 0x00000004ff0c7424 */ /* 0x000fe400078e00ff */
[----:B------:R-:W-:-:S07]  /*28a00*/  IMAD.MOV.U32 R7, RZ, RZ, R14 ;  /* 0x000000ffff077224 */ /* 0x000fce00078e000e */
[----:B------:R-:W-:Y:S05]  /*28a10*/  WARPSYNC.COLLECTIVE R15, `(.L_x_2378) ;  /* 0x000000000f087348 */ /* 0x000fea0003c00000 */
[----:B------:R0:W1:Y:S02]  /*28a20*/  SHFL.IDX P6, R14, R13, R12, R11 ;  /* 0x0000000c0d0e7389 */ /* 0x00006400000c000b */
[----:B01----:R-:W-:Y:S01]  /*28a30*/  ENDCOLLECTIVE ;  /* 0x000000000000791b */ /* 0x003fe20003800000 */
.L_x_2378:
[----:B------:R-:W-:-:S05]  /*28a40*/  @!P1 LEA R7, P0, R10, R7, 0x1 ;  /* 0x000000070a079211 */ /* 0x000fca00078008ff */
[----:B------:R-:W-:Y:S02]  /*28a50*/  @!P1 IMAD.X R6, RZ, RZ, R6, P0 ;  /* 0x000000ffff069224 */ /* 0x000fe400000e0606 */
[----:B------:R-:W-:Y:S02]  /*28a60*/  @!P1 IMAD.MOV.U32 R2, RZ, RZ, R7 ;  /* 0x000000ffff029224 */ /* 0x000fe400078e0007 */
[----:B------:R-:W-:Y:S02]  /*28a70*/  @!P1 IMAD.MOV.U32 R3, RZ, RZ, R6 ;  /* 0x000000ffff039224 */ /* 0x000fe400078e0006 */
[----:B------:R-:W-:Y:S02]  /*28a80*/  IMAD.MOV.U32 R13, RZ, RZ, R0 ;  /* 0x000000ffff0d7224 */ /* 0x000fe400078e0000 */
[----:B------:R-:W-:Y:S01]  /*28a90*/  VIADD R6, R4, 0x40 ;  /* 0x0000004004067836 */ /* 0x000fe20000000000 */
[----:B------:R-:W-:Y:S01]  /*28aa0*/  @!PT LDS RZ, [RZ] ;  /* 0x00000000fffff984 */ /* 0x000fe20000000800 */
[----:B------:R-:W-:Y:S01]  /*28ab0*/  @!PT LDS RZ, [RZ] ;  /* 0x00000000fffff984 */ /* 0x000fe20000000800 */
[----:B------:R-:W-:Y:S01]  /*28ac0*/  @!PT LDS RZ, [RZ] ;  /* 0x00000000fffff984 */ /* 0x000fe20000000800 */
[----:B------:R0:W-:Y:S04]  /*28ad0*/  @!P1 LDGSTS.E.BYPASS.LTC128B.128 [R22+0x19c00], desc[UR36][R2.64], !P5 ;  /* 0x19c0000002169fae */ /* 0x0001e8000e901d64 */
[----:B------:R-:W-:Y:S01]  /*28ae0*/  ISETP.GE.AND P1, PT, R6, UR41, PT ;  /* 0x0000002906007c0c */ /* 0x000fe2000bf26270 */
[----:B------:R-:W-:-:S02]  /*28af0*/  VIADD R6, R4, 0x50 ;  /* 0x0000005004067836 */ /* 0x000fc40000000000 */
[----:B0-----:R-:W-:-:S10]  /*28b00*/  IMAD.MOV.U32 R2, RZ, RZ, R14 ;  /* 0x000000ffff027224 */ /* 0x001fd400078e000e */
[----:B------:R-:W-:Y:S05]  /*28b10*/  WARPSYNC.COLLECTIVE R15, `(.L_x_2379) ;  /* 0x000000000f087348 */ /* 0x000fea0003c00000 */
[----:B------:R0:W1:Y:S02]  /*28b20*/  SHFL.IDX P6, R14, R13, R12, R11 ;  /* 0x0000000c0d0e7389 */ /* 0x00006400000c000b */
[----:B01----:R-:W-:Y:S01]  /*28b30*/  ENDCOLLECTIVE ;  /* 0x000000000000791b */ /* 0x003fe20003800000 */
.L_x_2379:
[----:B------:R-:W-:-:S04]  /*28b40*/  @P1 LOP3.LUT R16, R16, 0x100, RZ, 0xfc, !PT ;  /* 0x0000010010101812 */ /* 0x000fc800078efcff */
[----:B------:R-:W-:Y:S01]  /*28b50*/  LOP3.LUT R16, R16, 0xffffff7f, RZ, 0xc0, !PT ;  /* 0xffffff7f10107812 */ /* 0x000fe200078ec0ff */
[----:B------:R-:W-:Y:S01]  /*28b60*/  IMAD.MOV.U32 R12, RZ, RZ, 0x5 ;  /* 0x00000005ff0c7424 */ /* 0x000fe200078e00ff */
        /* <DEDUP_REMOVED lines=13> */
.L_x_2380:
[----:B------:R-:W-:Y:S01]  /*28c40*/  @P1 LOP3.LUT R16, R16, 0x80, RZ, 0xfc, !PT ;  /* 0x0000008010101812 */ /* 0x000fe200078efcff */
[----:B------:R-:W-:-:S03]  /*28c50*/  IMAD.MOV.U32 R13, RZ, RZ, R0 ;  /* 0x000000ffff0d7224 */ /* 0x000fc600078e0000 */
[----:B------:R-:W-:Y:S01]  /*28c60*/  LOP3.LUT R16, R16, 0xffffffbf, RZ, 0xc0, !PT ;  /* 0xffffffbf10107812 */ /* 0x000fe200078ec0ff */
[----:B------:R-:W-:-:S07]  /*28c70*/  IMAD.MOV.U32 R2, RZ, RZ, R14 ;  /* 0x000000ffff027224 */ /* 0x000fce00078e000e */
[----:B------:R-:W-:Y:S05]  /*28c80*/  WARPSYNC.COLLECTIVE R15, `(.L_x_2381) ;  /* 0x000000000f087348 */ /* 0x000fea0003c00000 */
[----:B------:R0:W1:Y:S02]  /*28c90*/  SHFL.IDX P6, R14, R13, R12, R11 ;  /* 0x0000000c0d0e7389 */ /* 0x00006400000c000b */
[----:B01----:R-:W-:Y:S01]  /*28ca0*/  ENDCOLLECTIVE ;  /* 0x000000000000791b */ /* 0x003fe20003800000 */
.L_x_2381:
[----:B------:R-:W-:Y:S02]  /*28cb0*/  IMAD.MOV.U32 R13, RZ, RZ, R5 ;  /* 0x000000ffff0d7224 */ /* 0x000fe400078e0005 */
[----:B------:R-:W-:Y:S02]  /*28cc0*/  IMAD.MOV.U32 R12, RZ, RZ, 0x6 ;  /* 0x00000006ff0c7424 */ /* 0x000fe400078e00ff */
[----:B------:R-:W-:-:S07]  /*28cd0*/  IMAD.MOV.U32 R21, RZ, RZ, R14 ;  /* 0x000000ffff157224 */ /* 0x000fce00078e000e */
[----:B------:R-:W-:Y:S05]  /*28ce0*/  WARPSYNC.COLLECTIVE R15, `(.L_x_2382) ;  /* 0x000000000f087348 */ /* 0x000fea0003c00000 */
[----:B------:R0:W1:Y:S02]  /*28cf0*/  SHFL.IDX P6, R14, R13, R12, R11 ;  /* 0x0000000c0d0e7389 */ /* 0x00006400000c000b */
[----:B01----:R-:W-:Y:S01]  /*28d00*/  ENDCOLLECTIVE ;  /* 0x000000000000791b */ /* 0x003fe20003800000 */
.L_x_2382:
        /* <DEDUP_REMOVED lines=13> */
.L_x_2383:
[----:B------:R-:W-:-:S05]  /*28de0*/  VIADD R3, R4, 0x60 ;  /* 0x0000006004037836 */ /* 0x000fca0000000000 */
[----:B------:R-:W-:Y:S01]  /*28df0*/  ISETP.GE.AND P1, PT, R3, UR41, PT ;  /* 0x0000002903007c0c */ /* 0x000fe2000bf26270 */
[----:B------:R-:W-:Y:S02]  /*28e00*/  IMAD.MOV.U32 R13, RZ, RZ, R5 ;  /* 0x000000ffff0d7224 */ /* 0x000fe400078e0005 */
[----:B------:R-:W-:-:S10]  /*28e10*/  IMAD.MOV.U32 R12, RZ, RZ, 0x7 ;  /* 0x00000007ff0c7424 */ /* 0x000fd400078e00ff */
[----:B------:R-:W-:Y:S01]  /*28e20*/  @P1 LOP3.LUT R16, R16, 0x40, RZ, 0xfc, !PT ;  /* 0x0000004010101812 */ /* 0x000fe200078efcff */
[----:B------:R-:W-:-:S05]  /*28e30*/  IMAD.MOV.U32 R15, RZ, RZ, R14 ;  /* 0x000000ffff0f7224 */ /* 0x000fca00078e000e */
[----:B------:R-:W-:-:S05]  /*28e40*/  @!P1 LEA R6, P0, R10, R15, 0x1 ;  /* 0x0000000f0a069211 */ /* 0x000fca00078008ff */
[----:B------:R-:W-:Y:S02]  /*28e50*/  @!P1 IMAD.X R15, RZ, RZ, R2, P0 ;  /* 0x000000ffff0f9224 */ /* 0x000fe400000e0602 */
[----:B------:R-:W-:Y:S02]  /*28e60*/  @!P1 IMAD.MOV.U32 R2, RZ, RZ, R6 ;  /* 0x000000ffff029224 */ /* 0x000fe400078e0006 */
[----:B------:R-:W-:Y:S02]  /*28e70*/  @!P1 IMAD.MOV.U32 R3, RZ, RZ, R15 ;  /* 0x000000ffff039224 */ /* 0x000fe400078e000f */
[----:B------:R-:W-:-:S03]  /*28e80*/  IMAD.MOV.U32 R15, RZ, RZ, -0x1 ;  /* 0xffffffffff0f7424 */ /* 0x000fc600078e00ff */
[----:B------:R-:W-:Y:S01]  /*28e90*/  @!PT LDS RZ, [RZ] ;  /* 0x00000000fffff984 */ /* 0x000fe20000000800 */
[----:B------:R-:W-:Y:S01]  /*28ea0*/  @!PT LDS RZ, [RZ] ;  /* 0x00000000fffff984 */ /* 0x000fe20000000800 */
[----:B------:R-:W-:Y:S01]  /*28eb0*/  @!PT LDS RZ, [RZ] ;  /* 0x00000000fffff984 */ /* 0x000fe20000000800 */
[----:B------:R0:W-:Y:S04]  /*28ec0*/  @!P1 LDGSTS.E.BYPASS.LTC128B.128 [R22+0x1b400], desc[UR36][R2.64], !P5 ;  /* 0x1b40000002169fae */ /* 0x0001e8000e901d64 */
[----:B0-----:R-:W-:Y:S05]  /*28ed0*/  WARPSYNC.COLLECTIVE R15, `(.L_x_2384) ;  /* 0x000000000f087348 */ /* 0x001fea0003c00000 */
[----:B------:R1:W2:Y:S02]  /*28ee0*/  SHFL.IDX P6, R14, R13, R12, R11 ;  /* 0x0000000c0d0e7389 */ /* 0x0002a400000c000b */
[----:B012---:R-:W-:Y:S01]  /*28ef0*/  ENDCOLLECTIVE ;  /* 0x000000000000791b */ /* 0x007fe20003800000 */
.L_x_2384:
[----:B------:R-:W-:Y:S02]  /*28f00*/  IMAD.MOV.U32 R13, RZ, RZ, R0 ;  /* 0x000000ffff0d7224 */ /* 0x000fe400078e0000 */
[----:B------:R-:W-:-:S07]  /*28f10*/  IMAD.MOV.U32 R5, RZ, RZ, R14 ;  /* 0x000000ffff057224 */ /* 0x000fce00078e000e */
[----:B------:R-:W-:Y:S05]  /*28f20*/  WARPSYNC.COLLECTIVE R15, `(.L_x_2385) ;  /* 0x000000000f087348 */ /* 0x000fea0003c00000 */
[----:B------:R0:W1:Y:S02]  /*28f30*/  SHFL.IDX P6, R14, R13, R12, R11 ;  /* 0x0000000c0d0e7389 */ /* 0x00006400000c000b */
[----:B01----:R-:W-:Y:S01]  /*28f40*/  ENDCOLLECTIVE ;  /* 0x000000000000791b */ /* 0x003fe20003800000 */
.L_x_2385:
[----:B------:R-:W-:Y:S05]  /*28f50*/  BRA `(.L_x_2386) ;  /* 0xffffffc000387947 */ /* 0x000fea000383ffff */
.L_x_2308:
        /* <DEDUP_REMOVED lines=8> */
.L_x_2388:
[----:B------:R-:W-:Y:S05]  /*28fe0*/  BSYNC B0 ;  /* 0x0000000000007941 */ /* 0x000fea0003800000 */
.L_x_2387:
[----:B------:R-:W-:Y:S01]  /*28ff0*/  IMAD.MOV.U32 R13, RZ, RZ, R0 ;  /* 0x000000ffff0d7224 */ /* 0x000fe200078e0000 */
[----:B------:R-:W-:Y:S01]  /*29000*/  LOP3.LUT P1, RZ, R16, 0x1000, RZ, 0xc0, !PT ;  /* 0x0000100010ff7812 */ /* 0x000fe2000782c0ff */
[----:B------:R-:W-:Y:S02]  /*29010*/  IMAD.MOV.U32 R12, RZ, RZ, RZ ;  /* 0x000000ffff0c7224 */ /* 0x000fe400078e00ff */
[----:B------:R-:W-:Y:S02]  /*29020*/  IMAD.MOV.U32 R11, RZ, RZ, 0x181f ;  /* 0x0000181fff0b7424 */ /* 0x000fe400078e00ff */
[----:B------:R-:W-:Y:S02]  /*29030*/  IMAD.MOV.U32 R15, RZ, RZ, -0x1 ;  /* 0xffffffffff0f7424 */ /* 0x000fe400078e00ff */
[----:B------:R-:W-:-:S07]  /*29040*/  IMAD.MOV.U32 R2, RZ, RZ, R14 ;  /* 0x000000ffff027224 */ /* 0x000fce00078e000e */
[----:B------:R-:W-:Y:S05]  /*29050*/  WARPSYNC.COLLECTIVE R15, `(.L_x_2389) ;  /* 0x000000000f087348 */ /* 0x000fea0003c00000 */
[----:B------:R0:W1:Y:S02]  /*29060*/  SHFL.IDX P6, R14, R13, R12, R11 ;  /* 0x0000000c0d0e7389 */ /* 0x00006400000c000b */
[----:B01----:R-:W-:Y:S01]  /*29070*/  ENDCOLLECTIVE ;  /* 0x000000000000791b */ /* 0x003fe20003800000 */
.L_x_2389:
        /* <DEDUP_REMOVED lines=8> */
.L_x_2390:
        /* <DEDUP_REMOVED lines=13> */
.L_x_2391:
[----:B------:R-:W-:Y:S02]  /*291d0*/  IMAD.MOV.U32 R13, RZ, RZ, R4 ;  /* 0x000000ffff0d7224 */ /* 0x000fe400078e0004 */
        /* <DEDUP_REMOVED lines=16> */
.L_x_2392:
[----:B------:R-:W-:Y:S02]  /*292e0*/  IMAD.MOV.U32 R13, RZ, RZ, R0 ;  /* 0x000000ffff0d7224 */ /* 0x000fe400078e0000 */
[----:B------:R-:W-:-:S07]  /*292f0*/  IMAD.MOV.U32 R5, RZ, RZ, R14 ;  /* 0x000000ffff057224 */ /* 0x000fce00078e000e */
[----:B------:R-:W-:Y:S05]  /*29300*/  WARPSYNC.COLLECTIVE R15, `(.L_x_2393) ;  /* 0x000000000f087348 */ /* 0x000fea0003c00000 */
[----:B------:R0:W1:Y:S02]  /*29310*/  SHFL.IDX P6, R14, R13, R12, R11 ;  /* 0x0000000c0d0e7389 */ /* 0x00006400000c000b */
[----:B01----:R-:W-:Y:S01]  /*29320*/  ENDCOLLECTIVE ;  /* 0x000000000000791b */ /* 0x003fe20003800000 */
.L_x_2393:
[----:B------:R-:W-:Y:S02]  /*29330*/  IMAD.MOV.U32 R13, RZ, RZ, R4 ;  /* 0x000000ffff0d7224 */ /* 0x000fe400078e0004 */
[----:B------:R-:W-:Y:S01]  /*29340*/  IMAD.MOV.U32 R12, RZ, RZ, 0x3 ;  /* 0x00000003ff0c7424 */ /* 0x000fe200078e00ff */
[----:B------:R-:W-:-:S05]  /*29350*/  @!P1 LEA R14, P0, R20, R14, 0x1 ;  /* 0x0000000e140e9211 */ /* 0x000fca00078008ff */
[----:B------:R-:W-:-:S08]  /*29360*/  @!P1 IMAD.MOV.U32 R2, RZ, RZ, R14 ;  /* 0x000000ffff029224 */ /* 0x000fd000078e000e */
[----:B------:R-:W-:Y:S05]  /*29370*/  WARPSYNC.COLLECTIVE R15, `(.L_x_2394) ;  /* 0x000000000f087348 */ /* 0x000fea0003c00000 */
[----:B------:R0:W1:Y:S02]  /*29380*/  SHFL.IDX P6, R14, R13, R12, R11 ;  /* 0x0000000c0d0e7389 */ /* 0x00006400000c000b */
[----:B01----:R-:W-:Y:S01]  /*29390*/  ENDCOLLECTIVE ;  /* 0x000000000000791b */ /* 0x003fe20003800000 */
.L_x_2394:
        /* <DEDUP_REMOVED lines=15> */
.L_x_2395:
        /* <DEDUP_REMOVED lines=17> */
.L_x_2396:
[----:B------:R-:W-:Y:S02]  /*295a0*/  IMAD.MOV.U32 R13, RZ, RZ, R0 ;  /* 0x000000ffff0d7224 */ /* 0x000fe400078e0000 */
[----:B------:R-:W-:-:S07]  /*295b0*/  IMAD.MOV.U32 R5, RZ, RZ, R14 ;  /* 0x000000ffff057224 */ /* 0x000fce00078e000e */
[----:B------:R-:W-:Y:S05]  /*295c0*/  WARPSYNC.COLLECTIVE R15, `(.L_x_2397) ;  /* 0x000000000f087348 */ /* 0x000fea0003c00000 */
[----:B------:R0:W1:Y:S02]  /*295d0*/  SHFL.IDX P6, R14, R13, R12, R11 ;  /* 0x0000000c0d0e7389 */ /* 0x00006400000c000b */
[----:B01----:R-:W-:Y:S01]  /*295e0*/  ENDCOLLECTIVE ;  /* 0x000000000000791b */ /* 0x003fe20003800000 */
.L_x_2397:
[----:B------:R-:W-:Y:S02]  /*295f0*/  IMAD.MOV.U32 R13, RZ, RZ, R4 ;  /* 0x000000ffff0d7224 */ /* 0x000fe400078e0004 */
[----:B------:R-:W-:Y:S01]  /*29600*/  IMAD.MOV.U32 R12, RZ, RZ, 0x5 ;  /* 0x00000005ff0c7424 */ /* 0x000fe200078e00ff */
[----:B------:R-:W-:-:S05]  /*29610*/  @!P1 LEA R14, P0, R20, R14, 0x1 ;  /* 0x0000000e140e9211 */ /* 0x000fca00078008ff */
[----:B------:R-:W-:-:S08]  /*29620*/  @!P1 IMAD.MOV.U32 R2, RZ, RZ, R14 ;  /* 0x000000ffff029224 */ /* 0x000fd000078e000e */
[----:B------:R-:W-:Y:S05]  /*29630*/  WARPSYNC.COLLECTIVE R15, `(.L_x_2398) ;  /* 0x000000000f087348 */ /* 0x000fea0003c00000 */
[----:B------:R0:W1:Y:S02]  /*29640*/  SHFL.IDX P6, R14, R13, R12, R11 ;  /* 0x0000000c0d0e7389 */ /* 0x00006400000c000b */
[----:B01----:R-:W-:Y:S01]  /*29650*/  ENDCOLLECTIVE ;  /* 0x000000000000791b */ /* 0x003fe20003800000 */
.L_x_2398:
        /* <DEDUP_REMOVED lines=15> */
.L_x_2399:
        /* <DEDUP_REMOVED lines=17> */
.L_x_2400:
[----:B------:R-:W-:Y:S02]  /*29860*/  IMAD.MOV.U32 R13, RZ, RZ, R0 ;  /* 0x000000ffff0d7224 */ /* 0x000fe400078e0000 */
[----:B------:R-:W-:-:S07]  /*29870*/  IMAD.MOV.U32 R5, RZ, RZ, R14 ;  /* 0x000000ffff057224 */ /* 0x000fce00078e000e */
[----:B------:R-:W-:Y:S05]  /*29880*/  WARPSYNC.COLLECTIVE R15, `(.L_x_2401) ;  /* 0x000000000f087348 */ /* 0x000fea0003c00000 */
[----:B------:R0:W1:Y:S02]  /*29890*/  SHFL.IDX P6, R14, R13, R12, R11 ;  /* 0x0000000c0d0e7389 */ /* 0x00006400000c000b */
[----:B01----:R-:W-:Y:S01]  /*298a0*/  ENDCOLLECTIVE ;  /* 0x000000000000791b */ /* 0x003fe20003800000 */
.L_x_2401:
[----:B------:R-:W-:Y:S02]  /*298b0*/  IMAD.MOV.U32 R13, RZ, RZ, R4 ;  /* 0x000000ffff0d7224 */ /* 0x000fe400078e0004 */
[----:B------:R-:W-:Y:S01]  /*298c0*/  IMAD.MOV.U32 R12, RZ, RZ, 0x7 ;  /* 0x00000007ff0c7424 */ /* 0x000fe200078e00ff */
[----:B------:R-:W-:-:S05]  /*298d0*/  @!P1 LEA R14, P0, R20, R14, 0x1 ;  /* 0x0000000e140e9211 */ /* 0x000fca00078008ff */
[----:B------:R-:W-:-:S08]  /*298e0*/  @!P1 IMAD.MOV.U32 R2, RZ, RZ, R14 ;  /* 0x000000ffff029224 */ /* 0x000fd000078e000e */
[----:B------:R-:W-:Y:S05]  /*298f0*/  WARPSYNC.COLLECTIVE R15, `(.L_x_2402) ;  /* 0x000000000f087348 */ /* 0x000fea0003c00000 */
[----:B------:R0:W1:Y:S02]  /*29900*/  SHFL.IDX P6, R14, R13, R12, R11 ;  /* 0x0000000c0d0e7389 */ /* 0x00006400000c000b */
[----:B01----:R-:W-:Y:S01]  /*29910*/  ENDCOLLECTIVE ;  /* 0x000000000000791b */ /* 0x003fe20003800000 */
.L_x_2402:
        /* <DEDUP_REMOVED lines=14> */
.L_x_2403:
[----:B------:R-:W-:Y:S05]  /*29a00*/  BRA `(.L_x_2404) ;  /* 0xffffffc000507947 */ /* 0x000fea000383ffff */
.L_x_2311:
[----:B0-----:R0:W2:Y:S02]  /*29a10*/  SYNCS.PHASECHK.TRANS64.TRYWAIT P0, [R17+URZ+0x32420], R0 ;  /* 0x03242000110075a7 */ /* 0x0010a4000800017f */
[----:B--2---:R-:W-:Y:S05]  /*29a20*/  @!P0 NANOSLEEP.SYNCS 0x989680 ;  /* 0x009896800000895d */ /* 0x004fea0003900000 */
[----:B------:R-:W2:Y:S02]  /*29a30*/  @!P0 SYNCS.PHASECHK.TRANS64 P0, [R17+URZ+0x32420], R0 ;  /* 0x03242000110085a7 */ /* 0x000ea4000800007f */
[----:B--2---:R-:W-:Y:S05]  /*29a40*/  @!P0 BRA `(.L_x_2311) ;  /* 0xfffffffc00f08947 */ /* 0x004fea000383ffff */
[----:B------:R-:W-:Y:S05]  /*29a50*/  BRA `(.L_x_2405) ;  /* 0xffffffc000b47947 */ /* 0x000fea000383ffff */
.L_x_2314:
[----:B--2---:R2:W3:Y:S02]  /*29a60*/  SYNCS.PHASECHK.TRANS64.TRYWAIT P0, [R24+URZ+0x32460], R3 ;  /* 0x03246003180075a7 */ /* 0x0044e4000800017f */
[----:B---3--:R-:W-:Y:S05]  /*29a70*/  @!P0 NANOSLEEP.SYNCS 0x989680 ;  /* 0x009896800000895d */ /* 0x008fea0003900000 */
[----:B------:R-:W3:Y:S02]  /*29a80*/  @!P0 SYNCS.PHASECHK.TRANS64 P0, [R24+URZ+0x32460], R3 ;  /* 0x03246003180085a7 */ /* 0x000ee4000800007f */
[----:B---3--:R-:W-:Y:S05]  /*29a90*/  @!P0 BRA `(.L_x_2314) ;  /* 0xfffffffc00f08947 */ /* 0x008fea000383ffff */
[----:B------:R-:W-:Y:S05]  /*29aa0*/  BRA `(.L_x_2406) ;  /* 0xffffffc000c07947 */ /* 0x000fea000383ffff */
.L_x_2315:
        /* <DEDUP_REMOVED lines=8> */
.L_x_2408:
[----:B------:R-:W-:Y:S05]  /*29b30*/  BSYNC B0 ;  /* 0x0000000000007941 */ /* 0x000fea0003800000 */
.L_x_2407:
        /* <DEDUP_REMOVED lines=12> */
.L_x_2409:
        /* <DEDUP_REMOVED lines=9> */
.L_x_2410:
        /* <DEDUP_REMOVED lines=19> */
.L_x_2411:
[----:B------:R-:W-:Y:S02]  /*29dc0*/  IMAD.MOV.U32 R13, RZ, RZ, R6 ;  /* 0x000000ffff0d7224 */ /* 0x000fe400078e0006 */
[----:B------:R-:W-:Y:S01]  /*29dd0*/  IMAD.MOV.U32 R12, RZ, RZ, 0x2 ;  /* 0x00000002ff0c7424 */ /* 0x000fe200078e00ff */
[----:B------:R-:W-:-:S13]  /*29de0*/  IADD3 R2, P3, R14, R0, RZ ;  /* 0x000000000e027210 */ /* 0x000fda0007f7e0ff */
[----:B------:R-:W-:Y:S05]  /*29df0*/  WARPSYNC.COLLECTIVE R15, `(.L_x_2412) ;  /* 0x000000000f087348 */ /* 0x000fea0003c00000 */
[----:B------:R0:W1:Y:S02]  /*29e00*/  SHFL.IDX P6, R14, R13, R12, R11 ;  /* 0x0000000c0d0e7389 */ /* 0x00006400000c000b */
[----:B01----:R-:W-:Y:S01]  /*29e10*/  ENDCOLLECTIVE ;  /* 0x000000000000791b */ /* 0x003fe20003800000 */
.L_x_2412:
        /* <DEDUP_REMOVED lines=17> */
.L_x_2413:
[----:B------:R-:W-:Y:S02]  /*29f30*/  IMAD.MOV.U32 R13, RZ, RZ, R6 ;  /* 0x000000ffff0d7224 */ /* 0x000fe400078e0006 */
[----:B------:R-:W-:Y:S01]  /*29f40*/  IMAD.MOV.U32 R12, RZ, RZ, 0x3 ;  /* 0x00000003ff0c7424 */ /* 0x000fe200078e00ff */
[----:B------:R-:W-:-:S13]  /*29f50*/  IADD3 R2, P3, R14, R0, RZ ;  /* 0x000000000e027210 */ /* 0x000fda0007f7e0ff */
[----:B------:R-:W-:Y:S05]  /*29f60*/  WARPSYNC.COLLECTIVE R15, `(.L_x_2414) ;  /* 0x000000000f087348 */ /* 0x000fea0003c00000 */
[----:B------:R0:W1:Y:S02]  /*29f70*/  SHFL.IDX P6, R14, R13, R12, R11 ;  /* 0x0000000c0d0e7389 */ /* 0x00006400000c000b */
[----:B01----:R-:W-:Y:S01]  /*29f80*/  ENDCOLLECTIVE ;  /* 0x000000000000791b */ /* 0x003fe20003800000 */
.L_x_2414:
        /* <DEDUP_REMOVED lines=17> */
.L_x_2415:
[----:B------:R-:W-:Y:S02]  /*2a0a0*/  IMAD.MOV.U32 R13, RZ, RZ, R6 ;  /* 0x000000ffff0d7224 */ /* 0x000fe400078e0006 */
[----:B------:R-:W-:Y:S01]  /*2a0b0*/  IMAD.MOV.U32 R12, RZ, RZ, 0x4 ;  /* 0x00000004ff0c7424 */ /* 0x000fe200078e00ff */
[----:B------:R-:W-:-:S13]  /*2a0c0*/  IADD3 R2, P3, R14, R0, RZ ;  /* 0x000000000e027210 */ /* 0x000fda0007f7e0ff */
[----:B------:R-:W-:Y:S05]  /*2a0d0*/  WARPSYNC.COLLECTIVE R15, `(.L_x_2416) ;  /* 0x000000000f087348 */ /* 0x000fea0003c00000 */
[----:B------:R0:W1:Y:S02]  /*2a0e0*/  SHFL.IDX P6, R14, R13, R12, R11 ;  /* 0x0000000c0d0e7389 */ /* 0x00006400000c000b */
[----:B01----:R-:W-:Y:S01]  /*2a0f0*/  ENDCOLLECTIVE ;  /* 0x000000000000791b */ /* 0x003fe20003800000 */
.L_x_2416:
        /* <DEDUP_REMOVED lines=17> */
.L_x_2417:
[----:B------:R-:W-:Y:S02]  /*2a210*/  IMAD.MOV.U32 R13, RZ, RZ, R6 ;  /* 0x000000ffff0d7224 */ /* 0x000fe400078e0006 */
[----:B------:R-:W-:Y:S01]  /*2a220*/  IMAD.MOV.U32 R12, RZ, RZ, 0x5 ;  /* 0x00000005ff0c7424 */ /* 0x000fe200078e00ff */
[----:B------:R-:W-:-:S13]  /*2a230*/  IADD3 R2, P3, R14, R0, RZ ;  /* 0x000000000e027210 */ /* 0x000fda0007f7e0ff */
[----:B------:R-:W-:Y:S05]  /*2a240*/  WARPSYNC.COLLECTIVE R15, `(.L_x_2418) ;  /* 0x000000000f087348 */ /* 0x000fea0003c00000 */
[----:B------:R0:W1:Y:S02]  /*2a250*/  SHFL.IDX P6, R14, R13, R12, R11 ;  /* 0x0000000c0d0e7389 */ /* 0x00006400000c000b */
[----:B01----:R-:W-:Y:S01]  /*2a260*/  ENDCOLLECTIVE ;  /* 0x000000000000791b */ /* 0x003fe20003800000 */
.L_x_2418:
        /* <DEDUP_REMOVED lines=12> */
.L_x_2419:
        /* <DEDUP_REMOVED lines=9> */
.L_x_2321:
[----:B--2---:R2:W3:Y:S02]  /*2a3c0*/  SYNCS.PHASECHK.TRANS64.TRYWAIT P0, [R10+URZ+0x32440], R25 ;  /* 0x032440190a0075a7 */ /* 0x0044e4000800017f */
[----:B---3--:R-:W-:Y:S05]  /*2a3d0*/  @!P0 NANOSLEEP.SYNCS 0x989680 ;  /* 0x009896800000895d */ /* 0x008fea0003900000 */
[----:B------:R-:W3:Y:S02]  /*2a3e0*/  @!P0 SYNCS.PHASECHK.TRANS64 P0, [R10+URZ+0x32440], R25 ;  /* 0x032440190a0085a7 */ /* 0x000ee4000800007f */
[----:B---3--:R-:W-:Y:S05]  /*2a3f0*/  @!P0 BRA `(.L_x_2321) ;  /* 0xfffffffc00f08947 */ /* 0x008fea000383ffff */
[----:B------:R-:W-:Y:S05]  /*2a400*/  BRA `(.L_x_2421) ;  /* 0xffffffc400207947 */ /* 0x000fea000383ffff */
.L_x_2322:
[----:B------:R-:W-:Y:S01]  /*2a410*/  BSSY B1, `(.L_x_2422) ;  /* 0x0000008000017945 */ /* 0x000fe20003800000 */
[----:B------:R-:W-:Y:S02]  /*2a420*/  IMAD.MOV.U32 R13, RZ, RZ, R21 ;  /* 0x000000ffff0d7224 */ /* 0x000fe400078e0015 */
[----:B------:R-:W-:Y:S02]  /*2a430*/  IMAD.MOV.U32 R12, RZ, RZ, RZ ;  /* 0x000000ffff0c7224 */ /* 0x000fe400078e00ff */
[----:B------:R-:W-:Y:S02]  /*2a440*/  IMAD.MOV.U32 R11, RZ, RZ, 0x181f ;  /* 0x0000181fff0b7424 */ /* 0x000fe400078e00ff */
[----:B------:R-:W-:-:S07]  /*2a450*/  IMAD.MOV.U32 R15, RZ, RZ, -0x1 ;  /* 0xffffffffff0f7424 */ /* 0x000fce00078e00ff */
[----:B--2---:R-:W-:Y:S05]  /*2a460*/  WARPSYNC.COLLECTIVE R15, `(.L_x_2423) ;  /* 0x000000000f087348 */ /* 0x004fea0003c00000 */
[----:B------:R0:W1:Y:S02]  /*2a470*/  SHFL.IDX P6, R14, R13, R12, R11 ;  /* 0x0000000c0d0e7389 */ /* 0x00006400000c000b */
[----:B012---:R-:W-:Y:S01]  /*2a480*/  ENDCOLLECTIVE ;  /* 0x000000000000791b */ /* 0x007fe20003800000 */
.L_x_2423:
[----:B------:R-:W-:Y:S05]  /*2a490*/  BSYNC B1 ;  /* 0x0000000000017941 */ /* 0x000fea0003800000 */
.L_x_2422:
        /* <DEDUP_REMOVED lines=9> */
.L_x_2424:
[----:B------:R-:W-:Y:S02]  /*2a530*/  IMAD.MOV.U32 R13, RZ, RZ, R21 ;  /* 0x000000ffff0d7224 */ /* 0x000fe400078e0015 */
[----:B------:R-:W-:Y:S01]  /*2a540*/  IMAD.MOV.U32 R12, RZ, RZ, 0x1 ;  /* 0x00000001ff0c7424 */ /* 0x000fe200078e00ff */
[----:B------:R-:W-:-:S13]  /*2a550*/  IADD3 R2, P0, R14, R0, RZ ;  /* 0x000000000e027210 */ /* 0x000fda0007f1e0ff */
[----:B------:R-:W-:Y:S05]  /*2a560*/  WARPSYNC.COLLECTIVE R15, `(.L_x_2425) ;  /* 0x000000000f087348 */ /* 0x000fea0003c00000 */
[----:B------:R0:W1:Y:S02]  /*2a570*/  SHFL.IDX P6, R14, R13, R12, R11 ;  /* 0x0000000c0d0e7389 */ /* 0x00006400000c000b */
[----:B01----:R-:W-:Y:S01]  /*2a580*/  ENDCOLLECTIVE ;  /* 0x000000000000791b */ /* 0x003fe20003800000 */
.L_x_2425:
        /* <DEDUP_REMOVED lines=10> */
.L_x_2426:
[----:B------:R-:W-:Y:S02]  /*2a630*/  IMAD.MOV.U32 R13, RZ, RZ, R21 ;  /* 0x000000ffff0d7224 */ /* 0x000fe400078e0015 */
[----:B------:R-:W-:Y:S02]  /*2a640*/  IMAD.MOV.U32 R12, RZ, RZ, 0x2 ;  /* 0x00000002ff0c7424 */ /* 0x000fe400078e00ff */
[----:B------:R-:W-:-:S07]  /*2a650*/  IMAD.MOV.U32 R6, RZ, RZ, R14 ;  /* 0x000000ffff067224 */ /* 0x000fce00078e000e */
[----:B------:R-:W-:Y:S05]  /*2a660*/  WARPSYNC.COLLECTIVE R15, `(.L_x_2427) ;  /* 0x000000000f087348 */ /* 0x000fea0003c00000 */
[----:B------:R0:W1:Y:S02]  /*2a670*/  SHFL.IDX P6, R14, R13, R12, R11 ;  /* 0x0000000c0d0e7389 */ /* 0x00006400000c000b */
[----:B01----:R-:W-:Y:S01]  /*2a680*/  ENDCOLLECTIVE ;  /* 0x000000000000791b */ /* 0x003fe20003800000 */
.L_x_2427:
        /* <DEDUP_REMOVED lines=11> */
.L_x_2428:
[----:B------:R-:W-:Y:S02]  /*2a740*/  IMAD.MOV.U32 R13, RZ, RZ, R21 ;  /* 0x000000ffff0d7224 */ /* 0x000fe400078e0015 */
[----:B------:R-:W-:Y:S01]  /*2a750*/  IMAD.MOV.U32 R12, RZ, RZ, 0x3 ;  /* 0x00000003ff0c7424 */ /* 0x000fe200078e00ff */
[----:B------:R-:W-:-:S13]  /*2a760*/  IADD3 R2, P0, R14, R0, RZ ;  /* 0x000000000e027210 */ /* 0x000fda0007f1e0ff */
[----:B------:R-:W-:Y:S05]  /*2a770*/  WARPSYNC.COLLECTIVE R15, `(.L_x_2429) ;  /* 0x000000000f087348 */ /* 0x000fea0003c00000 */
[----:B------:R0:W1:Y:S02]  /*2a780*/  SHFL.IDX P6, R14, R13, R12, R11 ;  /* 0x0000000c0d0e7389 */ /* 0x00006400000c000b */
[----:B01----:R-:W-:Y:S01]  /*2a790*/  ENDCOLLECTIVE ;  /* 0x000000000000791b */ /* 0x003fe20003800000 */
.L_x_2429:
        /* <DEDUP_REMOVED lines=10> */
.L_x_2430:
[----:B------:R-:W-:Y:S02]  /*2a840*/  IMAD.MOV.U32 R13, RZ, RZ, R21 ;  /* 0x000000ffff0d7224 */ /* 0x000fe400078e0015 */
[----:B------:R-:W-:Y:S01]  /*2a850*/  IMAD.MOV.U32 R12, RZ, RZ, 0x4 ;  /* 0x00000004ff0c7424 */ /* 0x000fe200078e00ff */
[----:B------:R-:W-:-:S13]  /*2a860*/  IADD3 R2, P0, R14, R0, RZ ;  /* 0x000000000e027210 */ /* 0x000fda0007f1e0ff */
[----:B------:R-:W-:Y:S05]  /*2a870*/  WARPSYNC.COLLECTIVE R15, `(.L_x_2431) ;  /* 0x000000000f087348 */ /* 0x000fea0003c00000 */
[----:B------:R0:W1:Y:S02]  /*2a880*/  SHFL.IDX P6, R14, R13, R12, R11 ;  /* 0x0000000c0d0e7389 */ /* 0x00006400000c000b */
[----:B01----:R-:W-:Y:S01]  /*2a890*/  ENDCOLLECTIVE ;  /* 0x000000000000791b */ /* 0x003fe20003800000 */
.L_x_2431:
        /* <DEDUP_REMOVED lines=10> */
.L_x_2432:
[----:B------:R-:W-:Y:S02]  /*2a940*/  IMAD.MOV.U32 R13, RZ, RZ, R21 ;  /* 0x000000ffff0d7224 */ /* 0x000fe400078e0015 */
[----:B------:R-:W-:Y:S01]  /*2a950*/  IMAD.MOV.U32 R12, RZ, RZ, 0x5 ;  /* 0x00000005ff0c7424 */ /* 0x000fe200078e00ff */
[----:B------:R-:W-:-:S13]  /*2a960*/  IADD3 R2, P0, R14, R0, RZ ;  /* 0x000000000e027210 */ /* 0x000fda0007f1e0ff */
[----:B------:R-:W-:Y:S05]  /*2a970*/  WARPSYNC.COLLECTIVE R15, `(.L_x_2433) ;  /* 0x000000000f087348 */ /* 0x000fea0003c00000 */
[----:B------:R0:W1:Y:S02]  /*2a980*/  SHFL.IDX P6, R14, R13, R12, R11 ;  /* 0x0000000c0d0e7389 */ /* 0x00006400000c000b */
[----:B01----:R-:W-:Y:S01]  /*2a990*/  ENDCOLLECTIVE ;  /* 0x000000000000791b */ /* 0x003fe20003800000 */
.L_x_2433:
        /* <DEDUP_REMOVED lines=10> */
.L_x_2434:
[----:B------:R-:W-:Y:S05]  /*2aa40*/  BRA `(.L_x_2435) ;  /* 0xffffffc000607947 */ /* 0x000fea000383ffff */
.L_x_2327:
[----:B---3--:R3:W4:Y:S02]  /*2aa50*/  SYNCS.PHASECHK.TRANS64.TRYWAIT P0, [R10+URZ+0x32460], R25 ;  /* 0x032460190a0075a7 */ /* 0x008724000800017f */
[----:B----4-:R-:W-:Y:S05]  /*2aa60*/  @!P0 NANOSLEEP.SYNCS 0x989680 ;  /* 0x009896800000895d */ /* 0x010fea0003900000 */
[----:B------:R-:W4:Y:S02]  /*2aa70*/  @!P0 SYNCS.PHASECHK.TRANS64 P0, [R10+URZ+0x32460], R25 ;  /* 0x032460190a0085a7 */ /* 0x000f24000800007f */
[----:B----4-:R-:W-:Y:S05]  /*2aa80*/  @!P0 BRA `(.L_x_2327) ;  /* 0xfffffffc00f08947 */ /* 0x010fea000383ffff */
[----:B------:R-:W-:Y:S05]  /*2aa90*/  BRA `(.L_x_2436) ;  /* 0xffffffc000ac7947 */ /* 0x000fea000383ffff */
.L_x_2328:
[----:B------:R-:W-:Y:S01]  /*2aaa0*/  BSSY B1, `(.L_x_2437) ;  /* 0x0000008000017945 */ /* 0x000fe20003800000 */
[----:B------:R-:W-:Y:S02]  /*2aab0*/  IMAD.MOV.U32 R13, RZ, RZ, R24 ;  /* 0x000000ffff0d7224 */ /* 0x000fe400078e0018 */
[----:B------:R-:W-:Y:S02]  /*2aac0*/  IMAD.MOV.U32 R12, RZ, RZ, RZ ;  /* 0x000000ffff0c7224 */ /* 0x000fe400078e00ff */
[----:B------:R-:W-:Y:S02]  /*2aad0*/  IMAD.MOV.U32 R11, RZ, RZ, 0x181f ;  /* 0x0000181fff0b7424 */ /* 0x000fe400078e00ff */
[----:B------:R-:W-:-:S07]  /*2aae0*/  IMAD.MOV.U32 R15, RZ, RZ, -0x1 ;  /* 0xffffffffff0f7424 */ /* 0x000fce00078e00ff */
[----:B-123--:R-:W-:Y:S05]  /*2aaf0*/  WARPSYNC.COLLECTIVE R15, `(.L_x_2438) ;  /* 0x000000000f087348 */ /* 0x00efea0003c00000 */
[----:B------:R0:W4:Y:S02]  /*2ab00*/  SHFL.IDX P6, R14, R13, R12, R11 ;  /* 0x0000000c0d0e7389 */ /* 0x00012400000c000b */
[----:B01234-:R-:W-:Y:S01]  /*2ab10*/  ENDCOLLECTIVE ;  /* 0x000000000000791b */ /* 0x01ffe20003800000 */
.L_x_2438:
[----:B------:R-:W-:Y:S05]  /*2ab20*/  BSYNC B1 ;  /* 0x0000000000017941 */ /* 0x000fea0003800000 */
.L_x_2437:
        /* <DEDUP_REMOVED lines=9> */
.L_x_2439:
[----:B------:R-:W-:Y:S02]  /*2abc0*/  IMAD.MOV.U32 R13, RZ, RZ, R24 ;  /* 0x000000ffff0d7224 */ /* 0x000fe400078e0018 */
[----:B------:R-:W-:Y:S01]  /*2abd0*/  IMAD.MOV.U32 R12, RZ, RZ, 0x1 ;  /* 0x00000001ff0c7424 */ /* 0x000fe200078e00ff */
[----:B------:R-:W-:-:S13]  /*2abe0*/  IADD3 R2, P0, R14, R0, RZ ;  /* 0x000000000e027210 */ /* 0x000fda0007f1e0ff */
[----:B------:R-:W-:Y:S05]  /*2abf0*/  WARPSYNC.COLLECTIVE R15, `(.L_x_2440) ;  /* 0x000000000f087348 */ /* 0x000fea0003c00000 */
[----:B------:R0:W1:Y:S02]  /*2ac00*/  SHFL.IDX P6, R14, R13, R12, R11 ;  /* 0x0000000c0d0e7389 */ /* 0x00006400000c000b */
[----:B01----:R-:W-:Y:S01]  /*2ac10*/  ENDCOLLECTIVE ;  /* 0x000000000000791b */ /* 0x003fe20003800000 */
.L_x_2440:
        /* <DEDUP_REMOVED lines=13> */
.L_x_2441:
[----:B------:R-:W-:Y:S02]  /*2acf0*/  IMAD.MOV.U32 R13, RZ, RZ, R24 ;  /* 0x000000ffff0d7224 */ /* 0x000fe400078e0018 */
[----:B------:R-:W-:Y:S01]  /*2ad00*/  IMAD.MOV.U32 R12, RZ, RZ, 0x2 ;  /* 0x00000002ff0c7424 */ /* 0x000fe200078e00ff */
[----:B------:R-:W-:-:S13]  /*2ad10*/  IADD3 R2, P0, R14, R0, RZ ;  /* 0x000000000e027210 */ /* 0x000fda0007f1e0ff */
[----:B------:R-:W-:Y:S05]  /*2ad20*/  WARPSYNC.COLLECTIVE R15, `(.L_x_2442) ;  /* 0x000000000f087348 */ /* 0x000fea0003c00000 */
[----:B------:R0:W1:Y:S02]  /*2ad30*/  SHFL.IDX P6, R14, R13, R12, R11 ;  /* 0x0000000c0d0e7389 */ /* 0x00006400000c000b */
[----:B01----:R-:W-:Y:S01]  /*2ad40*/  ENDCOLLECTIVE ;  /* 0x000000000000791b */ /* 0x003fe20003800000 */
.L_x_2442:
        /* <DEDUP_REMOVED lines=13> */
.L_x_2443:
[----:B------:R-:W-:Y:S02]  /*2ae20*/  IMAD.MOV.U32 R13, RZ, RZ, R24 ;  /* 0x000000ffff0d7224 */ /* 0x000fe400078e0018 */
[----:B------:R-:W-:Y:S01]  /*2ae30*/  IMAD.MOV.U32 R12, RZ, RZ, 0x3 ;  /* 0x00000003ff0c7424 */ /* 0x000fe200078e00ff */
[----:B------:R-:W-:-:S13]  /*2ae40*/  IADD3 R2, P0, R14, R0, RZ ;  /* 0x000000000e027210 */ /* 0x000fda0007f1e0ff */
[----:B------:R-:W-:Y:S05]  /*2ae50*/  WARPSYNC.COLLECTIVE R15, `(.L_x_2444) ;  /* 0x000000000f087348 */ /* 0x000fea0003c00000 */
[----:B------:R0:W1:Y:S02]  /*2ae60*/  SHFL.IDX P6, R14, R13, R12, R11 ;  /* 0x0000000c0d0e7389 */ /* 0x00006400000c000b */
[----:B01----:R-:W-:Y:S01]  /*2ae70*/  ENDCOLLECTIVE ;  /* 0x000000000000791b */ /* 0x003fe20003800000 */
.L_x_2444:
        /* <DEDUP_REMOVED lines=13> */
.L_x_2445:
[----:B------:R-:W-:Y:S02]  /*2af50*/  IMAD.MOV.U32 R13, RZ, RZ, R24 ;  /* 0x000000ffff0d7224 */ /* 0x000fe400078e0018 */
[----:B------:R-:W-:Y:S01]  /*2af60*/  IMAD.MOV.U32 R12, RZ, RZ, 0x4 ;  /* 0x00000004ff0c7424 */ /* 0x000fe200078e00ff */
[----:B------:R-:W-:-:S13]  /*2af70*/  IADD3 R2, P0, R14, R0, RZ ;  /* 0x000000000e027210 */ /* 0x000fda0007f1e0ff */
[----:B------:R-:W-:Y:S05]  /*2af80*/  WARPSYNC.COLLECTIVE R15, `(.L_x_2446) ;  /* 0x000000000f087348 */ /* 0x000fea0003c00000 */
[----:B------:R0:W1:Y:S02]  /*2af90*/  SHFL.IDX P6, R14, R13, R12, R11 ;  /* 0x0000000c0d0e7389 */ /* 0x00006400000c000b */
[----:B01----:R-:W-:Y:S01]  /*2afa0*/  ENDCOLLECTIVE ;  /* 0x000000000000791b */ /* 0x003fe20003800000 */
.L_x_2446:
        /* <DEDUP_REMOVED lines=13> */
.L_x_2447:
[----:B------:R-:W-:Y:S02]  /*2b080*/  IMAD.MOV.U32 R13, RZ, RZ, R24 ;  /* 0x000000ffff0d7224 */ /* 0x000fe400078e0018 */
[----:B------:R-:W-:Y:S01]  /*2b090*/  IMAD.MOV.U32 R12, RZ, RZ, 0x5 ;  /* 0x00000005ff0c7424 */ /* 0x000fe200078e00ff */
[----:B------:R-:W-:-:S13]  /*2b0a0*/  IADD3 R2, P0, R14, R0, RZ ;  /* 0x000000000e027210 */ /* 0x000fda0007f1e0ff */
[----:B------:R-:W-:Y:S05]  /*2b0b0*/  WARPSYNC.COLLECTIVE R15, `(.L_x_2448) ;  /* 0x000000000f087348 */ /* 0x000fea0003c00000 */
[----:B------:R0:W1:Y:S02]  /*2b0c0*/  SHFL.IDX P6, R14, R13, R12, R11 ;  /* 0x0000000c0d0e7389 */ /* 0x00006400000c000b */
[----:B01----:R-:W-:Y:S01]  /*2b0d0*/  ENDCOLLECTIVE ;  /* 0x000000000000791b */ /* 0x003fe20003800000 */
.L_x_2448:
        /* <DEDUP_REMOVED lines=13> */
.L_x_2449:
[----:B------:R-:W-:Y:S05]  /*2b1b0*/  BRA `(.L_x_2450) ;  /* 0xffffffbc00f87947 */ /* 0x000fea000383ffff */
.L_x_2336:
[----:B------:R-:W-:Y:S01]  /*2b1c0*/  BSSY B0, `(.L_x_2451) ;  /* 0x0000008000007945 */ /* 0x000fe20003800000 */
[----:B------:R-:W-:Y:S02]  /*2b1d0*/  IMAD.MOV.U32 R13, RZ, RZ, R32 ;  /* 0x000000ffff0d7224 */ /* 0x000fe400078e0020 */
[----:B------:R-:W-:Y:S02]  /*2b1e0*/  IMAD.MOV.U32 R12, RZ, RZ, RZ ;  /* 0x000000ffff0c7224 */ /* 0x000fe400078e00ff */
[----:B------:R-:W-:Y:S02]  /*2b1f0*/  IMAD.MOV.U32 R11, RZ, RZ, 0x1f ;  /* 0x0000001fff0b7424 */ /* 0x000fe400078e00ff */
[----:B------:R-:W-:-:S07]  /*2b200*/  IMAD.MOV.U32 R15, RZ, RZ, -0x1 ;  /* 0xffffffffff0f7424 */ /* 0x000fce00078e00ff */
[----:B012--5:R-:W-:Y:S05]  /*2b210*/  WARPSYNC.COLLECTIVE R15, `(.L_x_2452) ;  /* 0x000000000f087348 */ /* 0x027fea0003c00000 */
[----:B------:R3:W4:Y:S02]  /*2b220*/  SHFL.IDX P6, R14, R13, R12, R11 ;  /* 0x0000000c0d0e7389 */ /* 0x00072400000c000b */
[----:B012345:R-:W-:Y:S01]  /*2b230*/  ENDCOLLECTIVE ;  /* 0x000000000000791b */ /* 0x03ffe20003800000 */
.L_x_2452:
[----:B------:R-:W-:Y:S05]  /*2b240*/  BSYNC B0 ;  /* 0x0000000000007941 */ /* 0x000fea0003800000 */
.L_x_2451:
[----:B------:R-:W-:Y:S05]  /*2b250*/  BRA `(.L_x_2453) ;  /* 0xffffffc000c87947 */ /* 0x000fea000383ffff */
.L_x_2339:
[----:B0-----:R0:W1:Y:S02]  /*2b260*/  SYNCS.PHASECHK.TRANS64.TRYWAIT P0, [R7+URZ+0x32420], R0 ;  /* 0x03242000070075a7 */ /* 0x001064000800017f */
[----:B-1----:R-:W-:Y:S05]  /*2b270*/  @!P0 NANOSLEEP.SYNCS 0x989680 ;  /* 0x009896800000895d */ /* 0x002fea0003900000 */
[----:B------:R-:W1:Y:S02]  /*2b280*/  @!P0 SYNCS.PHASECHK.TRANS64 P0, [R7+URZ+0x32420], R0 ;  /* 0x03242000070085a7 */ /* 0x000e64000800007f */
[----:B-1----:R-:W-:Y:S05]  /*2b290*/  @!P0 BRA `(.L_x_2339) ;  /* 0xfffffffc00f08947 */ /* 0x002fea000383ffff */
[----:B------:R-:W-:Y:S05]  /*2b2a0*/  BRA `(.L_x_2454) ;  /* 0xffffffc400107947 */ /* 0x000fea000383ffff */
.L_x_2340:
        /* <DEDUP_REMOVED lines=8> */
[----:B0-23-5:R-:W-:Y:S05]  /*2b330*/  WARPSYNC.COLLECTIVE R15, `(.L_x_2456) ;  /* 0x000000000f087348 */ /* 0x02dfea0003c00000 */
[----:B------:R1:W4:Y:S02]  /*2b340*/  SHFL.IDX P6, R14, R13, R12, R11 ;  /* 0x0000000c0d0e7389 */ /* 0x00032400000c000b */
[----:B012345:R-:W-:Y:S01]  /*2b350*/  ENDCOLLECTIVE ;  /* 0x000000000000791b */ /* 0x03ffe20003800000 */
.L_x_2456:
[----:B------:R-:W-:Y:S05]  /*2b360*/  BSYNC B0 ;  /* 0x0000000000007941 */ /* 0x000fea0003800000 */
.L_x_2455:
[----:B------:R-:W-:Y:S05]  /*2b370*/  BRA `(.L_x_2457) ;  /* 0xffffffc000f87947 */ /* 0x000fea000383ffff */
.L_x_2343:
[----:B------:R-:W-:Y:S01]  /*2b380*/  BSSY B1, `(.L_x_2458) ;  /* 0x0000006000017945 */ /* 0x000fe20003800000 */
[----:B------:R-:W-:-:S07]  /*2b390*/  IMAD.MOV.U32 R15, RZ, RZ, -0x1 ;  /* 0xffffffffff0f7424 */ /* 0x000fce00078e00ff */
[----:B0-23-5:R-:W-:Y:S05]  /*2b3a0*/  WARPSYNC.COLLECTIVE R15, `(.L_x_2459) ;  /* 0x000000000f0c7348 */ /* 0x02dfea0003c00000 */
[----:B------:R-:W-:Y:S02]  /*2b3b0*/  ELECT P6, UR62, PT ;  /* 0x00000000003e782f */ /* 0x000fe400038c0000 */
[----:B------:R-:W-:Y:S01]  /*2b3c0*/  MOV R14, UR62 ;  /* 0x0000003e000e7c02 */ /* 0x000fe20008000f00 */
[----:B0-23-5:R-:W-:Y:S10]  /*2b3d0*/  ENDCOLLECTIVE ;  /* 0x000000000000791b */ /* 0x02dff40003800000 */
.L_x_2459:
[----:B------:R-:W-:Y:S05]  /*2b3e0*/  BSYNC B1 ;  /* 0x0000000000017941 */ /* 0x000fea0003800000 */
.L_x_2458:
[----:B------:R-:W-:Y:S05]  /*2b3f0*/  BRA `(.L_x_2460) ;  /* 0xffffffc000f07947 */ /* 0x000fea000383ffff */
.L_x_2345:
[----:B0-----:R0:W1:Y:S02]  /*2b400*/  SYNCS.PHASECHK.TRANS64.TRYWAIT P1, [R5+URZ+0x32440], R0 ;  /* 0x03244000050075a7 */ /* 0x001064000802017f */
[----:B-1----:R-:W-:Y:S05]  /*2b410*/  @!P1 NANOSLEEP.SYNCS 0x989680 ;  /* 0x009896800000995d */ /* 0x002fea0003900000 */
[----:B------:R-:W1:Y:S02]  /*2b420*/  @!P1 SYNCS.PHASECHK.TRANS64 P1, [R5+URZ+0x32440], R0 ;  /* 0x03244000050095a7 */ /* 0x000e64000802007f */
[----:B-1----:R-:W-:Y:S05]  /*2b430*/  @!P1 BRA `(.L_x_2345) ;  /* 0xfffffffc00f09947 */ /* 0x002fea000383ffff */
[----:B------:R-:W-:Y:S05]  /*2b440*/  BRA `(.L_x_2461) ;  /* 0xffffffc400187947 */ /* 0x000fea000383ffff */
.L_x_2347:
[----:B-1----:R1:W4:Y:S02]  /*2b450*/  SYNCS.PHASECHK.TRANS64.TRYWAIT P1, [R3+URZ+0x32440], R2 ;  /* 0x03244002030075a7 */ /* 0x002324000802017f */
[----:B----4-:R-:W-:Y:S05]  /*2b460*/  @!P1 NANOSLEEP.SYNCS 0x989680 ;  /* 0x009896800000995d */ /* 0x010fea0003900000 */
[----:B------:R-:W4:Y:S02]  /*2b470*/  @!P1 SYNCS.PHASECHK.TRANS64 P1, [R3+URZ+0x32440], R2 ;  /* 0x03244002030095a7 */ /* 0x000f24000802007f */
[----:B----4-:R-:W-:Y:S05]  /*2b480*/  @!P1 BRA `(.L_x_2347) ;  /* 0xfffffffc00f09947 */ /* 0x010fea000383ffff */
[----:B------:R-:W-:Y:S05]  /*2b490*/  BRA `(.L_x_2462) ;  /* 0xffffffc400247947 */ /* 0x000fea000383ffff */
.L_x_2349:
[----:B----4-:R4:W0:Y:S02]  /*2b4a0*/  SYNCS.PHASECHK.TRANS64.TRYWAIT P1, [R5+URZ+0x32460], R0 ;  /* 0x03246000050075a7 */ /* 0x010824000802017f */
[----:B0-----:R-:W-:Y:S05]  /*2b4b0*/  @!P1 NANOSLEEP.SYNCS 0x989680 ;  /* 0x009896800000995d */ /* 0x001fea0003900000 */
[----:B------:R-:W0:Y:S02]  /*2b4c0*/  @!P1 SYNCS.PHASECHK.TRANS64 P1, [R5+URZ+0x32460], R0 ;  /* 0x03246000050095a7 */ /* 0x000e24000802007f */
[----:B0-----:R-:W-:Y:S05]  /*2b4d0*/  @!P1 BRA `(.L_x_2349) ;  /* 0xfffffffc00f09947 */ /* 0x001fea000383ffff */
[----:B------:R-:W-:Y:S05]  /*2b4e0*/  BRA `(.L_x_2463) ;  /* 0xffffffc400207947 */ /* 0x000fea000383ffff */
        .type           $_ZN7cutlass13device_kernelIN5flash11enable_sm90INS1_16FlashAttnFwdSm90INS1_25CollectiveMainloopFwdSm90ILi2EN4cute5tupleIJNS5_1CILi1EEES8_S8_EEENS6_IJNS7_ILi128EEENS7_ILi96EEENS7_ILi64EEEEEELi256ENS_10bfloat16_tEfNS_4arch4Sm90ELb0ELb1ELb1ELb0ELb1ELb0ELb1ELb1ELb0ELb1ELb0ELb0EEENS1_21CollectiveEpilogueFwdINS6_IJSA_NS7_ILi256EEESB_EEES9_SE_SG_Li256ELb0ELb1ELb0ELb0EEENS1_30DynamicPersistentTileSchedulerILi256ELi128ELb0ELb1ELb1EEEEEEEEEvNT_6ParamsE$_ZZN5flash25CollectiveMainloopFwdSm90ILi2EN4cute5tupleIJNS1_1CILi1EEES4_S4_EEENS2_IJNS3_ILi128EEENS3_ILi96EEENS3_ILi64EEEEEELi256EN7cutlass10bfloat16_tEfNSA_4arch4Sm90ELb0ELb1ELb1ELb0ELb1ELb0ELb1ELb1ELb0ELb1ELb0ELb0EE3mmaINS_16FlashAttnFwdSm90ISE_NS_21CollectiveEpilogueFwdINS2_IJS6_NS3_ILi256EEES7_EEES5_SB_SD_Li256ELb0ELb1ELb0ELb0EEENS_30DynamicPersistentTileSchedulerILi256ELi128ELb0ELb1ELb1EEEE13SharedStorageENS1_6TensorINS1_11ArrayEngineIfLm128EEENS1_6LayoutINS2_IJNS2_IJNS3_ILi2EEEST_NS3_ILi32EEEEEES4_S4_EEENS2_IJNS2_IJS4_ST_NS3_ILi4EEEEEENS3_ILi0EEESZ_EEEEEEENS_7SoftmaxILi2ELi0EEEEEbRKNSE_6ParamsENSA_13PipelineAsyncILi2EEES19_RNSA_13PipelineStateILj2EEERT0_RT1_iRiRKNS_16SeqlenInfoQKNewKILb0ELb0EEENS2_IJiiiiEEERT_ENKUliT_T0_T1_E_clIZSF_ISO_S12_S14_EbS17_S19_S19_S1C_S1E_S1G_iS1H_S1L_S1M_S1O_EUlRS1P_iE1_NS3_ILb0EEENS3_ILb1EEEEEDaiS1P_S1Q_S1R_,@function
        .size           $_ZN7cutlass13device_kernelIN5flash11enable_sm90INS1_16FlashAttnFwdSm90INS1_25CollectiveMainloopFwdSm90ILi2EN4cute5tupleIJNS5_1CILi1EEES8_S8_EEENS6_IJNS7_ILi128EEENS7_ILi96EEENS7_ILi64EEEEEELi256ENS_10bfloat16_tEfNS_4arch4Sm90ELb0ELb1ELb1ELb0ELb1ELb0ELb1ELb1ELb0ELb1ELb0ELb0EEENS1_21CollectiveEpilogueFwdINS6_IJSA_NS7_ILi256EEESB_EEES9_SE_SG_Li256ELb0ELb1ELb0ELb0EEENS1_30DynamicPersistentTileSchedulerILi256ELi128ELb0ELb1ELb1EEEEEEEEEvNT_6ParamsE$_ZZN5flash25CollectiveMainloopFwdSm90ILi2EN4cute5tupleIJNS1_1CILi1EEES4_S4_EEENS2_IJNS3_ILi128EEENS3_ILi96EEENS3_ILi64EEEEEELi256EN7cutlass10bfloat16_tEfNSA_4arch4Sm90ELb0ELb1ELb1ELb0ELb1ELb0ELb1ELb1ELb0ELb1ELb0ELb0EE3mmaINS_16FlashAttnFwdSm90ISE_NS_21CollectiveEpilogueFwdINS2_IJS6_NS3_ILi256EEES7_EEES5_SB_SD_Li256ELb0ELb1ELb0ELb0EEENS_30DynamicPersistentTileSchedulerILi256ELi128ELb0ELb1ELb1EEEE13SharedStorageENS1_6TensorINS1_11ArrayEngineIfLm128EEENS1_6LayoutINS2_IJNS2_IJNS3_ILi2EEEST_NS3_ILi32EEEEEES4_S4_EEENS2_IJNS2_IJS4_ST_NS3_ILi4EEEEEENS3_ILi0EEESZ_EEEEEEENS_7SoftmaxILi2ELi0EEEEEbRKNSE_6ParamsENSA_13PipelineAsyncILi2EEES19_RNSA_13PipelineStateILj2EEERT0_RT1_iRiRKNS_16SeqlenInfoQKNewKILb0ELb0EEENS2_IJiiiiEEERT_ENKUliT_T0_T1_E_clIZSF_ISO_S12_S14_EbS17_S19_S19_S1C_S1E_S1G_iS1H_S1L_S1M_S1O_EUlRS1P_iE1_NS3_ILb0EEENS3_ILb1EEEEEDaiS1P_S1Q_S1R_,(.L_x_6455 - $_ZN7cutlass13device_kernelIN5flash11enable_sm90INS1_16FlashAttnFwdSm90INS1_25CollectiveMainloopFwdSm90ILi2EN4cute5tupleIJNS5_1CILi1EEES8_S8_EEENS6_IJNS7_ILi128EEENS7_ILi96EEENS7_ILi64EEEEEELi256ENS_10bfloat16_tEfNS_4arch4Sm90ELb0ELb1ELb1ELb0ELb1ELb0ELb1ELb1ELb0ELb1ELb0ELb0EEENS1_21CollectiveEpilogueFwdINS6_IJSA_NS7_ILi256EEESB_EEES9_SE_SG_Li256ELb0ELb1ELb0ELb0EEENS1_30DynamicPersistentTileSchedulerILi256ELi128ELb0ELb1ELb1EEEEEEEEEvNT_6ParamsE$_ZZN5flash25CollectiveMainloopFwdSm90ILi2EN4cute5tupleIJNS1_1CILi1EEES4_S4_EEENS2_IJNS3_ILi128EEENS3_ILi96EEENS3_ILi64EEEEEELi256EN7cutlass10bfloat16_tEfNSA_4arch4Sm90ELb0ELb1ELb1ELb0ELb1ELb0ELb1ELb1ELb0ELb1ELb0ELb0EE3mmaINS_16FlashAttnFwdSm90ISE_NS_21CollectiveEpilogueFwdINS2_IJS6_NS3_ILi256EEES7_EEES5_SB_SD_Li256ELb0ELb1ELb0ELb0EEENS_30DynamicPersistentTileSchedulerILi256ELi128ELb0ELb1ELb1EEEE13SharedStorageENS1_6TensorINS1_11ArrayEngineIfLm128EEENS1_6LayoutINS2_IJNS2_IJNS3_ILi2EEEST_NS3_ILi32EEEEEES4_S4_EEENS2_IJNS2_IJS4_ST_NS3_ILi4EEEEEENS3_ILi0EEESZ_EEEEEEENS_7SoftmaxILi2ELi0EEEEEbRKNSE_6ParamsENSA_13PipelineAsyncILi2EEES19_RNSA_13PipelineStateILj2EEERT0_RT1_iRiRKNS_16SeqlenInfoQKNewKILb0ELb0EEENS2_IJiiiiEEERT_ENKUliT_T0_T1_E_clIZSF_ISO_S12_S14_EbS17_S19_S19_S1C_S1E_S1G_iS1H_S1L_S1M_S1O_EUlRS1P_iE1_NS3_ILb0EEENS3_ILb1EEEEEDaiS1P_S1Q_S1R_)
$_ZN7cutlass13device_kernelIN5flash11enable_sm90INS1_16FlashAttnFwdSm90INS1_25CollectiveMainloopFwdSm90ILi2EN4cute5tupleIJNS5_1CILi1EEES8_S8_EEENS6_IJNS7_ILi128EEENS7_ILi96EEENS7_ILi64EEEEEELi256ENS_10bfloat16_tEfNS_4arch4Sm90ELb0ELb1ELb1ELb0ELb1ELb0ELb1ELb1ELb0ELb1ELb0ELb0EEENS1_21CollectiveEpilogueFwdINS6_IJSA_NS7_ILi256EEESB_EEES9_SE_SG_Li256ELb0ELb1ELb0ELb0EEENS1_30DynamicPersistentTileSchedulerILi256ELi128ELb0ELb1ELb1EEEEEEEEEvNT_6ParamsE$_ZZN5flash25CollectiveMainloopFwdSm90ILi2EN4cute5tupleIJNS1_1CILi1EEES4_S4_EEENS2_IJNS3_ILi128EEENS3_ILi96EEENS3_ILi64EEEEEELi256EN7cutlass10bfloat16_tEfNSA_4arch4Sm90ELb0ELb1ELb1ELb0ELb1ELb0ELb1ELb1ELb0ELb1ELb0ELb0EE3mmaINS_16FlashAttnFwdSm90ISE_NS_21CollectiveEpilogueFwdINS2_IJS6_NS3_ILi256EEES7_EEES5_SB_SD_Li256ELb0ELb1ELb0ELb0EEENS_30DynamicPersistentTileSchedulerILi256ELi128ELb0ELb1ELb1EEEE13SharedStorageENS1_6TensorINS1_11ArrayEngineIfLm128EEENS1_6LayoutINS2_IJNS2_IJNS3_ILi2EEEST_NS3_ILi32EEEEEES4_S4_EEENS2_IJNS2_IJS4_ST_NS3_ILi4EEEEEENS3_ILi0EEESZ_EEEEEEENS_7SoftmaxILi2ELi0EEEEEbRKNSE_6ParamsENSA_13PipelineAsyncILi2EEES19_RNSA_13PipelineStateILj2EEERT0_RT1_iRiRKNS_16SeqlenInfoQKNewKILb0ELb0EEENS2_IJiiiiEEERT_ENKUliT_T0_T1_E_clIZSF_ISO_S12_S14_EbS17_S19_S19_S1C_S1E_S1G_iS1H_S1L_S1M_S1O_EUlRS1P_iE1_NS3_ILb0EEENS3_ILb1EEEEEDaiS1P_S1Q_S1R_:
[----:B------:R-:W-:Y:S05]  /*2b4f0*/  YIELD ;  /* 0x0000000000007946 */ /* 0x000fea0003800000 */
[----:B------:R-:W-:Y:S02]  /*2b500*/  ULDC UR4, c[0x0][0x20] ;  /* 0x0000080000047ab9 */ /* 0x000fe40000000800 */
[----:B------:R-:W-:-:S05]  /*2b510*/  VIADD R0, R0, -UR4 ;  /* 0x8000000400007c36 */ /* 0x000fca0008000000 */
[----:B------:R-:W2:Y:S01]  /*2b520*/  LDL.64 R2, [R0] ;  /* 0x0000000000027983 */ /* 0x000ea20000100a00 */
[----:B------:R-:W0:Y:S02]  /*2b530*/  LDC.64 R4, c[0x0][0x208] ;  /* 0x00008200ff047b82 */ /* 0x000e240000000a00 */
[----:B0-----:R-:W-:Y:S02]  /*2b540*/  R2UR UR4, R4 ;  /* 0x00000000040472ca */ /* 0x001fe400000e0000 */
[----:B------:R-:W-:-:S13]  /*2b550*/  R2UR UR5, R5 ;  /* 0x00000000050572ca */ /* 0x000fda00000e0000 */
[----:B--2---:R-:W2:Y:S01]  /*2b560*/  LD.E R6, desc[UR4][R2.64] ;  /* 0x0000000402067980 */ /* 0x004ea2000c101900 */
[----:B------:R-:W-:Y:S02]  /*2b570*/  R2UR UR4, R4 ;  /* 0x00000000040472ca */ /* 0x000fe400000e0000 */
[----:B------:R-:W-:Y:S01]  /*2b580*/  R2UR UR5, R5 ;  /* 0x00000000050572ca */ /* 0x000fe200000e0000 */
[----:B--2---:R-:W-:-:S12]  /*2b590*/  VIADD R11, R6, 0x1 ;  /* 0x00000001060b7836 */ /* 0x004fd80000000000 */
[----:B------:R-:W2:Y:S01]  /*2b5a0*/  LD.E R6, desc[UR4][R2.64+0x8] ;  /* 0x0000080402067980 */ /* 0x000ea2000c101900 */
[----:B------:R-:W-:-:S13]  /*2b5b0*/  ISETP.NE.AND P0, PT, R11, 0x2, PT ;  /* 0x000000020b00780c */ /* 0x000fda0003f05270 */
[----:B------:R-:W-:Y:S02]  /*2b5c0*/  @!P0 R2UR UR6, R4 ;  /* 0x00000000040682ca */ /* 0x000fe400000e0000 */
[----:B------:R-:W-:-:S13]  /*2b5d0*/  @!P0 R2UR UR7, R5 ;  /* 0x00000000050782ca */ /* 0x000fda00000e0000 */
[----:B------:R-:W3:Y:S01]  /*2b5e0*/  @!P0 LD.E R7, desc[UR6][R2.64+0x4] ;  /* 0x0000040602078980 */ /* 0x000ee2000c101900 */
[C---:B------:R-:W-:Y:S02]  /*2b5f0*/  R2UR UR4, R4.reuse ;  /* 0x00000000040472ca */ /* 0x040fe400000e0000 */
[C---:B------:R-:W-:Y:S02]  /*2b600*/  R2UR UR5, R5.reuse ;  /* 0x00000000050572ca */ /* 0x040fe400000e0000 */
[C---:B------:R-:W-:Y:S02]  /*2b610*/  R2UR UR6, R4.reuse ;  /* 0x00000000040672ca */ /* 0x040fe400000e0000 */
[C---:B------:R-:W-:Y:S02]  /*2b620*/  R2UR UR7, R5.reuse ;  /* 0x00000000050772ca */ /* 0x040fe400000e0000 */
[----:B------:R-:W-:Y:S02]  /*2b630*/  @!P0 R2UR UR8, R4 ;  /* 0x00000000040882ca */ /* 0x000fe400000e0000 */
[----:B------:R-:W-:-:S02]  /*2b640*/  @!P0 R2UR UR9, R5 ;  /* 0x00000000050982ca */ /* 0x000fc400000e0000 */
[----:B------:R-:W-:Y:S02]  /*2b650*/  @!P0 R2UR UR10, R4 ;  /* 0x00000000040a82ca */ /* 0x000fe400000e0000 */
[----:B------:R-:W-:Y:S01]  /*2b660*/  @!P0 R2UR UR11, R5 ;  /* 0x00000000050b82ca */ /* 0x000fe200000e0000 */
[----:B------:R0:W-:Y:S08]  /*2b670*/  ST.E desc[UR4][R2.64], R11 ;  /* 0x0000000b02007985 */ /* 0x0001f0000c101904 */
[----:B------:R1:W-:Y:S01]  /*2b680*/  @!P0 ST.E desc[UR8][R2.64], RZ ;  /* 0x000000ff02008985 */ /* 0x0003e2000c101908 */
[----:B--2---:R-:W-:-:S05]  /*2b690*/  VIADD R13, R6, 0x1 ;  /* 0x00000001060d7836 */ /* 0x004fca0000000000 */
[----:B------:R1:W-:Y:S01]  /*2b6a0*/  ST.E desc[UR6][R2.64+0x8], R13 ;  /* 0x0000080d02007985 */ /* 0x0003e2000c101906 */
[----:B---3--:R-:W-:-:S05]  /*2b6b0*/  @!P0 LOP3.LUT R15, R7, 0x1, RZ, 0x3c, !PT ;  /* 0x00000001070f8812 */ /* 0x008fca00078e3cff */
[----:B------:R1:W-:Y:S04]  /*2b6c0*/  @!P0 ST.E desc[UR10][R2.64+0x4], R15 ;  /* 0x0000040f02008985 */ /* 0x0003e8000c10190a */
[----:B------:R-:W2:Y:S01]  /*2b6d0*/  LDL.64 R8, [R0+0x18] ;  /* 0x0000180000087983 */ /* 0x000ea20000100a00 */
[----:B------:R-:W-:Y:S02]  /*2b6e0*/  R2UR UR4, R4 ;  /* 0x00000000040472ca */ /* 0x000fe400000e0000 */
[----:B------:R-:W-:Y:S01]  /*2b6f0*/  R2UR UR5, R5 ;  /* 0x00000000050572ca */ /* 0x000fe200000e0000 */
[----:B------:R-:W3:-:S12]  /*2b700*/  LDL.64 R6, [R0] ;  /* 0x0000000000067983 */ /* 0x000ed80000100a00 */
[----:B--2---:R-:W2:Y:S01]  /*2b710*/  LD.E R14, desc[UR4][R8.64] ;  /* 0x00000004080e7980 */ /* 0x004ea2000c101900 */
[C---:B------:R-:W-:Y:S02]  /*2b720*/  R2UR UR4, R4.reuse ;  /* 0x00000000040472ca */ /* 0x040fe400000e0000 */
[C---:B------:R-:W-:Y:S02]  /*2b730*/  R2UR UR5, R5.reuse ;  /* 0x00000000050572ca */ /* 0x040fe400000e0000 */
[----:B------:R-:W-:Y:S02]  /*2b740*/  R2UR UR6, R4 ;  /* 0x00000000040672ca */ /* 0x000fe400000e0000 */
[----:B------:R-:W-:Y:S01]  /*2b750*/  R2UR UR7, R5 ;  /* 0x00000000050772ca */ /* 0x000fe200000e0000 */
[----:B------:R-:W-:Y:S08]  /*2b760*/  BSSY B2, `(.L_x_2464) ;  /* 0x0000007000027945 */ /* 0x000ff00003800000 */
[----:B---3--:R1:W5:Y:S04]  /*2b770*/  LD.E R12, desc[UR4][R6.64] ;  /* 0x00000004060c7980 */ /* 0x008368000c101900 */
[----:B0-----:R1:W5:Y:S01]  /*2b780*/  LD.E R11, desc[UR6][R6.64+0x4] ;  /* 0x00000406060b7980 */ /* 0x001362000c101900 */
[----:B--2---:R-:W-:-:S04]  /*2b790*/  LOP3.LUT R14, R14, 0x1, RZ, 0xfc, !PT ;  /* 0x000000010e0e7812 */ /* 0x004fc800078efcff */
[----:B------:R-:W-:-:S13]  /*2b7a0*/  ISETP.NE.AND P0, PT, R14, 0x3, PT ;  /* 0x000000030e00780c */ /* 0x000fda0003f05270 */
[----:B-1----:R-:W-:Y:S05]  /*2b7b0*/  @!P0 BRA `(.L_x_2465) ;  /* 0x0000000000048947 */ /* 0x002fea0003800000 */
[----:B------:R-:W-:Y:S01]  /*2b7c0*/  BPT.TRAP 0x1 ;  /* 0x000000040000795c */ /* 0x000fe20000300000 */
.L_x_2465:
[----:B------:R-:W-:Y:S05]  /*2b7d0*/  BSYNC B2 ;  /* 0x0000000000027941 */ /* 0x000fea0003800000 */
.L_x_2464:
[----:B------:R-:W-:Y:S02]  /*2b7e0*/  R2UR UR4, R4 ;  /* 0x00000000040472ca */ /* 0x000fe400000e0000 */
[----:B------:R-:W-:-:S13]  /*2b7f0*/  R2UR UR5, R5 ;  /* 0x00000000050572ca */ /* 0x000fda00000e0000 */
[----:B------:R-:W2:Y:S01]  /*2b800*/  LD.E.64 R2, desc[UR4][R8.64+0x18] ;  /* 0x0000180408027980 */ /* 0x000ea2000c101b00 */
[----:B-----5:R-:W-:Y:S02]  /*2b810*/  SHF.L.U32 R13, R11, 0x1f, RZ ;  /* 0x0000001f0b0d7819 */ /* 0x020fe400000006ff */
[----:B--2---:R-:W-:-:S05]  /*2b820*/  MOV R3, R2 ;  /* 0x0000000200037202 */ /* 0x004fca0000000f00 */
[----:B------:R-:W-:-:S04]  /*2b830*/  IMAD R12, R12, 0x8, R3 ;  /* 0x000000080c0c7824 */ /* 0x000fc800078e0203 */
[----:B------:R0:W1:Y:S01]  /*2b840*/  SYNCS.PHASECHK.TRANS64.TRYWAIT P0, [R12+URZ], R13 ;  /* 0x0000000d0c0075a7 */ /* 0x000062000800017f */
[----:B------:R-:W2:Y:S01]  /*2b850*/  LD.E R11, desc[UR4][R8.64] ;  /* 0x00000004080b7980 */ /* 0x000ea2000c101900 */
[----:B------:R-:W-:Y:S02]  /*2b860*/  R2UR UR6, R4 ;  /* 0x00000000040672ca */ /* 0x000fe400000e0000 */
[----:B------:R-:W-:Y:S01]  /*2b870*/  R2UR UR7, R5 ;  /* 0x00000000050772ca */ /* 0x000fe200000e0000 */
[----:B------:R0:W5:Y:S01]  /*2b880*/  LD.E R2, desc[UR4][R6.64] ;  /* 0x0000000406027980 */ /* 0x000162000c101900 */
[----:B------:R-:W-:Y:S11]  /*2b890*/  BSSY B2, `(.L_x_2466) ;  /* 0x0000006000027945 */ /* 0x000ff60003800000 */
[----:B------:R0:W5:Y:S01]  /*2b8a0*/  LD.E R3, desc[UR6][R6.64+0x4] ;  /* 0x0000040606037980 */ /* 0x000162000c101900 */
[----:B--2---:R-:W-:-:S04]  /*2b8b0*/  LOP3.LUT R11, R11, 0x1, RZ, 0xfc, !PT ;  /* 0x000000010b0b7812 */ /* 0x004fc800078efcff */
[----:B------:R-:W-:-:S13]  /*2b8c0*/  ISETP.NE.AND P1, PT, R11, 0x3, PT ;  /* 0x000000030b00780c */ /* 0x000fda0003f25270 */
[----:B01----:R-:W-:Y:S05]  /*2b8d0*/  @!P1 BRA `(.L_x_2467) ;  /* 0x0000000000049947 */ /* 0x003fea0003800000 */
[----:B------:R-:W-:Y:S01]  /*2b8e0*/  BPT.TRAP 0x1 ;  /* 0x000000040000795c */ /* 0x000fe20000300000 */
.L_x_2467:
[----:B------:R-:W-:Y:S05]  /*2b8f0*/  BSYNC B2 ;  /* 0x0000000000027941 */ /* 0x000fea0003800000 */
.L_x_2466:
[----:B------:R-:W-:Y:S04]  /*2b900*/  BSSY B2, `(.L_x_2468) ;  /* 0x000000a000027945 */ /* 0x000fe80003800000 */
[----:B------:R-:W-:Y:S05]  /*2b910*/  @P0 BRA `(.L_x_2469) ;  /* 0x0000000000200947 */ /* 0x000fea0003800000 */
[----:B------:R-:W-:Y:S02]  /*2b920*/  R2UR UR4, R4 ;  /* 0x00000000040472ca */ /* 0x000fe400000e0000 */
[----:B------:R-:W-:-:S13]  /*2b930*/  R2UR UR5, R5 ;  /* 0x00000000050572ca */ /* 0x000fda00000e0000 */
[----:B------:R-:W2:Y:S01]  /*2b940*/  LD.E.64 R8, desc[UR4][R8.64+0x18] ;  /* 0x0000180408087980 */ /* 0x000ea2000c101b00 */
[----:B-----5:R-:W-:Y:S02]  /*2b950*/  SHF.L.U32 R3, R3, 0x1f, RZ ;  /* 0x0000001f03037819 */ /* 0x020fe400000006ff */
[----:B--2---:R-:W-:-:S05]  /*2b960*/  MOV R7, R8 ;  /* 0x0000000800077202 */ /* 0x004fca0000000f00 */
[----:B------:R-:W-:-:S04]  /*2b970*/  IMAD R2, R2, 0x8, R7 ;  /* 0x0000000802027824 */ /* 0x000fc800078e0207 */
[----:B------:R-:W0:Y:S02]  /*2b980*/  SYNCS.PHASECHK.TRANS64.TRYWAIT P0, [R2+URZ], R3 ;  /* 0x00000003020075a7 */ /* 0x000e24000800017f */
[----:B0-----:R-:W-:Y:S05]  /*2b990*/  @!P0 BRA `(.L_x_2470) ;  /* 0x000001b8000c8947 */ /* 0x001fea0003800000 */
.L_x_2469:
[----:B------:R-:W-:Y:S05]  /*2b9a0*/  BSYNC B2 ;  /* 0x0000000000027941 */ /* 0x000fea0003800000 */
.L_x_2468:
[----:B------:R-:W2:Y:S04]  /*2b9b0*/  LDL.64 R8, [R0] ;  /* 0x0000000000087983 */ /* 0x000ea80000100a00 */
[----:B------:R-:W3:Y:S01]  /*2b9c0*/  LDL.64 R6, [R0+0x28] ;  /* 0x0000280000067983 */ /* 0x000ee20000100a00 */
[C---:B------:R-:W-:Y:S02]  /*2b9d0*/  R2UR UR6, R4.reuse ;  /* 0x00000000040672ca */ /* 0x040fe400000e0000 */
[C---:B------:R-:W-:Y:S01]  /*2b9e0*/  R2UR UR7, R5.reuse ;  /* 0x00000000050772ca */ /* 0x040fe200000e0000 */
[----:B0----5:R-:W4:Y:S01]  /*2b9f0*/  LDL.64 R2, [R0+0x20] ;  /* 0x0000200000027983 */ /* 0x021f220000100a00 */
[C---:B------:R-:W-:Y:S02]  /*2ba00*/  R2UR UR4, R4.reuse ;  /* 0x00000000040472ca */ /* 0x040fe400000e0000 */
[----:B------:R-:W-:Y:S01]  /*2ba10*/  R2UR UR5, R5 ;  /* 0x00000000050572ca */ /* 0x000fe200000e0000 */
[----:B------:R-:W4:Y:S08]  /*2ba20*/  LDL.64 R12, [R0+0x8] ;  /* 0x00000800000c7983 */ /* 0x000f300000100a00 */
[----:B--2---:R-:W2:Y:S04]  /*2ba30*/  LD.E R9, desc[UR6][R8.64] ;  /* 0x0000000608097980 */ /* 0x004ea8000c101900 */
[----:B---3--:R-:W2:Y:S01]  /*2ba40*/  LD.E.64 R14, desc[UR4][R6.64] ;  /* 0x00000004060e7980 */ /* 0x008ea2000c101b00 */
[----:B------:R-:W-:Y:S05]  /*2ba50*/  WARPSYNC.ALL ;  /* 0x0000000000007948 */ /* 0x000fea0003800000 */
[----:B------:R-:W-:-:S02]  /*2ba60*/  R2UR UR4, R4 ;  /* 0x00000000040472ca */ /* 0x000fc400000e0000 */
[C---:B------:R-:W-:Y:S02]  /*2ba70*/  R2UR UR5, R5.reuse ;  /* 0x00000000050572ca */ /* 0x040fe400000e0000 */
[----:B------:R-:W-:Y:S02]  /*2ba80*/  R2UR UR6, R4 ;  /* 0x00000000040672ca */ /* 0x000fe400000e0000 */
[----:B------:R-:W-:-:S09]  /*2ba90*/  R2UR UR7, R5 ;  /* 0x00000000050772ca */ /* 0x000fd200000e0000 */
[----:B----4-:R0:W-:Y:S04]  /*2baa0*/  ST.E desc[UR4][R12.64], RZ ;  /* 0x000000ff0c007985 */ /* 0x0101e8000c101904 */
[----:B------:R-:W3:Y:S01]  /*2bab0*/  LD.E.64 R6, desc[UR6][R2.64] ;  /* 0x0000000602067980 */ /* 0x000ee2000c101b00 */
[----:B--2---:R-:W-:Y:S01]  /*2bac0*/  IMAD R8, R9, 0x300, R14 ;  /* 0x0000030009087824 */ /* 0x004fe200078e020e */
[----:B------:R-:W-:Y:S01]  /*2bad0*/  WARPGROUP.ARRIVE ;  /* 0x00000000000079c5 */ /* 0x000fe20000000000 */
[----:B------:R-:W-:Y:S01]  /*2bae0*/  IMAD.MOV.U32 R9, RZ, RZ, R15 ;  /* 0x000000ffff097224 */ /* 0x000fe200078e000f */
[----:B------:R-:W-:Y:S01]  /*2baf0*/  R2UR UR8, R4 ;  /* 0x00000000040872ca */ /* 0x000fe200000e0000 */
[----:B------:R-:W-:Y:S01]  /*2bb00*/  IMAD.MOV.U32 R195, RZ, RZ, 0x1 ;  /* 0x00000001ffc37424 */ /* 0x000fe200078e00ff */
[----:B------:R-:W-:-:S02]  /*2bb10*/  R2UR UR6, R8 ;  /* 0x00000000080672ca */ /* 0x000fc400000e0000 */
[----:B------:R-:W-:Y:S02]  /*2bb20*/  R2UR UR7, R9 ;  /* 0x00000000090772ca */ /* 0x000fe400000e0000 */
[C---:B------:R-:W-:Y:S02]  /*2bb30*/  R2UR UR9, R5.reuse ;  /* 0x00000000050972ca */ /* 0x040fe400000e0000 */
[----:B------:R-:W-:Y:S02]  /*2bb40*/  R2UR UR10, R4 ;  /* 0x00000000040a72ca */ /* 0x000fe400000e0000 */
[----:B------:R-:W-:Y:S02]  /*2bb50*/  R2UR UR11, R5 ;  /* 0x00000000050b72ca */ /* 0x000fe400000e0000 */
[----:B---3--:R-:W-:Y:S02]  /*2bb60*/  R2UR UR4, R6 ;  /* 0x00000000060472ca */ /* 0x008fe400000e0000 */
[----:B------:R-:W-:-:S13]  /*2bb70*/  R2UR UR5, R7 ;  /* 0x00000000070572ca */ /* 0x000fda00000e0000 */
[----:B------:R-:W-:Y:S03]  /*2bb80*/  HGMMA.64x96x16.F32.BF16 R24, gdesc[UR4], RZ, !UPT, gsb0 ;  /* 0x01600000041879f0 */ /* 0x000fe6000c0018ff */
[----:B------:R-:W-:Y:S02]  /*2bb90*/  WARPGROUP.DEPBAR.LE gsb0, 0x0 ;  /* 0x00008000000079c5 */ /* 0x000fe40000010000 */
[----:B------:R0:W-:Y:S04]  /*2bba0*/  ST.E desc[UR8][R12.64], R195 ;  /* 0x000000c30c007985 */ /* 0x0001e8000c101908 */
[----:B------:R-:W2:Y:S01]  /*2bbb0*/  LD.E.64 R6, desc[UR10][R2.64] ;  /* 0x0000000a02067980 */ /* 0x000ea2000c101b00 */
[----:B------:R-:W-:Y:S01]  /*2bbc0*/  VIADD R14, R8, 0x2 ;  /* 0x00000002080e7836 */ /* 0x000fe20000000000 */
[----:B------:R-:W-:Y:S01]  /*2bbd0*/  R2UR UR7, R15 ;  /* 0x000000000f0772ca */ /* 0x000fe200000e0000 */
[----:B------:R-:W-:Y:S01]  /*2bbe0*/  WARPGROUP.ARRIVE ;  /* 0x00000000000079c5 */ /* 0x000fe20000000000 */
[----:B------:R-:W-:-:S02]  /*2bbf0*/  R2UR UR8, R4 ;  /* 0x00000000040872ca */ /* 0x000fc400000e0000 */
[----:B------:R-:W-:Y:S02]  /*2bc00*/  R2UR UR6, R14 ;  /* 0x000000000e0672ca */ /* 0x000fe400000e0000 */
[C---:B------:R-:W-:Y:S02]  /*2bc10*/  R2UR UR9, R5.reuse ;  /* 0x00000000050972ca */ /* 0x040fe400000e0000 */
[----:B------:R-:W-:Y:S02]  /*2bc20*/  R2UR UR10, R4 ;  /* 0x00000000040a72ca */ /* 0x000fe400000e0000 */
[----:B------:R-:W-:Y:S01]  /*2bc30*/  R2UR UR11, R5 ;  /* 0x00000000050b72ca */ /* 0x000fe200000e0000 */
[----:B--2---:R-:W-:Y:S01]  /*2bc40*/  VIADD R6, R6, 0x2 ;  /* 0x0000000206067836 */ /* 0x004fe20000000000 */
[----:B------:R-:W-:-:S04]  /*2bc50*/  R2UR UR5, R7 ;  /* 0x00000000070572ca */ /* 0x000fc800000e0000 */
[----:B------:R-:W-:-:S13]  /*2bc60*/  R2UR UR4, R6 ;  /* 0x00000000060472ca */ /* 0x000fda00000e0000 */
[----:B------:R-:W-:Y:S03]  /*2bc70*/  HGMMA.64x96x16.F32.BF16 R24, gdesc[UR4], R24, gsb0 ;  /* 0x01600000041879f0 */ /* 0x000fe60008001818 */
        /* <DEDUP_REMOVED lines=19> */
[----:B------:R-:W-:Y:S01]  /*2bdb0*/  WARPGROUP.ARRIVE ;  /* 0x00000000000079c5 */ /* 0x000fe20000000000 */
[----:B------:R-:W-:Y:S01]  /*2bdc0*/  IMAD.MOV.U32 R9, RZ, RZ, R15 ;  /* 0x000000ffff097224 */ /* 0x000fe200078e000f */
[----:B------:R-:W-:-:S02]  /*2bdd0*/  R2UR UR8, R4 ;  /* 0x00000000040872ca */ /* 0x000fc400000e0000 */
[----:B------:R-:W-:Y:S02]  /*2bde0*/  R2UR UR6, R8 ;  /* 0x00000000080672ca */ /* 0x000fe400000e0000 */
        /* <DEDUP_REMOVED lines=8> */
[----:B------:R-:W2:Y:S01]  /*2be70*/  LDL.64 R6, [R0+0x40] ;  /* 0x0000400000067983 */ /* 0x000ea20000100a00 */
[----:B------:R-:W-:-:S02]  /*2be80*/  R2UR UR4, R4 ;  /* 0x00000000040472ca */ /* 0x000fc400000e0000 */
        /* <DEDUP_REMOVED lines=9> */
[----:B------:R0:W5:Y:S01]  /*2bf20*/  LD.E R14, desc[UR6][R2.64+0x4] ;  /* 0x00000406020e7980 */ /* 0x000162000c101900 */
[----:B--2---:R-:W-:-:S04]  /*2bf30*/  LOP3.LUT R8, R8, 0x1, RZ, 0xfc, !PT ;  /* 0x0000000108087812 */ /* 0x004fc800078efcff */
[----:B------:R-:W-:-:S13]  /*2bf40*/  ISETP.NE.AND P0, PT, R8, 0x3, PT ;  /* 0x000000030800780c */ /* 0x000fda0003f05270 */
[----:B0-----:R-:W-:Y:S05]  /*2bf50*/  @!P0 BRA `(.L_x_2472) ;  /* 0x0000000000048947 */ /* 0x001fea0003800000 */
[----:B------:R-:W-:Y:S01]  /*2bf60*/  BPT.TRAP 0x1 ;  /* 0x000000040000795c */ /* 0x000fe20000300000 */
.L_x_2472:
[----:B------:R-:W-:Y:S05]  /*2bf70*/  BSYNC B2 ;  /* 0x0000000000027941 */ /* 0x000fea0003800000 */
.L_x_2471:
        /* <DEDUP_REMOVED lines=17> */
.L_x_2474:
[----:B------:R-:W-:Y:S05]  /*2c090*/  BSYNC B2 ;  /* 0x0000000000027941 */ /* 0x000fea0003800000 */
.L_x_2473:
        /* <DEDUP_REMOVED lines=10> */
.L_x_2476:
[----:B------:R-:W-:Y:S05]  /*2c140*/  BSYNC B2 ;  /* 0x0000000000027941 */ /* 0x000fea0003800000 */
.L_x_2475:
[----:B------:R-:W2:Y:S04]  /*2c150*/  LDL.64 R14, [R0] ;  /* 0x00000000000e7983 */ /* 0x000ea80000100a00 */
[----:B------:R-:W3:Y:S04]  /*2c160*/  LDL.64 R12, [R0+0x58] ;  /* 0x00005800000c7983 */ /* 0x000ee80000100a00 */
[----:B------:R-:W4:Y:S04]  /*2c170*/  LDL.64 R2, [R0+0x48] ;  /* 0x0000480000027983 */ /* 0x000f280000100a00 */
[----:B0----5:R-:W4:Y:S01]  /*2c180*/  LDL.64 R8, [R0+0x50] ;  /* 0x0000500000087983 */ /* 0x021f220000100a00 */
[----:B------:R-:W-:-:S02]  /*2c190*/  R2UR UR6, R4 ;  /* 0x00000000040672ca */ /* 0x000fc400000e0000 */
[C---:B------:R-:W-:Y:S02]  /*2c1a0*/  R2UR UR7, R5.reuse ;  /* 0x00000000050772ca */ /* 0x040fe400000e0000 */
[----:B------:R-:W-:Y:S02]  /*2c1b0*/  R2UR UR4, R4 ;  /* 0x00000000040472ca */ /* 0x000fe400000e0000 */
[----:B------:R-:W-:-:S09]  /*2c1c0*/  R2UR UR5, R5 ;  /* 0x00000000050572ca */ /* 0x000fd200000e0000 */
[----:B--2---:R-:W2:Y:S04]  /*2c1d0*/  LD.E R15, desc[UR6][R14.64] ;  /* 0x000000060e0f7980 */ /* 0x004ea8000c101900 */
[----:B---3--:R-:W2:Y:S01]  /*2c1e0*/  LD.E.64 R6, desc[UR4][R12.64] ;  /* 0x000000040c067980 */ /* 0x008ea2000c101b00 */
[----:B------:R-:W-:Y:S05]  /*2c1f0*/  WARPSYNC.ALL ;  /* 0x0000000000007948 */ /* 0x000fea0003800000 */
[----:B------:R-:W-:-:S02]  /*2c200*/  R2UR UR6, R4 ;  /* 0x00000000040672ca */ /* 0x000fc400000e0000 */
[C---:B------:R-:W-:Y:S02]  /*2c210*/  R2UR UR7, R5.reuse ;  /* 0x00000000050772ca */ /* 0x040fe400000e0000 */
[----:B------:R-:W-:Y:S02]  /*2c220*/  R2UR UR4, R4 ;  /* 0x00000000040472ca */ /* 0x000fe400000e0000 */
[----:B------:R-:W-:-:S09]  /*2c230*/  R2UR UR5, R5 ;  /* 0x00000000050572ca */ /* 0x000fd200000e0000 */
[----:B----4-:R-:W3:Y:S04]  /*2c240*/  LD.E R11, desc[UR6][R2.64] ;  /* 0x00000006020b7980 */ /* 0x010ee8000c101900 */
[----:B------:R-:W4:Y:S01]  /*2c250*/  LD.E.64 R18, desc[UR4][R8.64] ;  /* 0x0000000408127980 */ /* 0x000f22000c101b00 */
[----:B------:R-:W-:Y:S01]  /*2c260*/  WARPGROUP.ARRIVE ;  /* 0x00000000000079c5 */ /* 0x000fe20000000000 */
[C---:B------:R-:W-:Y:S02]  /*2c270*/  R2UR UR8, R4.reuse ;  /* 0x00000000040872ca */ /* 0x040fe400000e0000 */
[----:B------:R-:W-:Y:S02]  /*2c280*/  R2UR UR9, R5 ;  /* 0x00000000050972ca */ /* 0x000fe400000e0000 */
[----:B------:R-:W-:-:S02]  /*2c290*/  R2UR UR10, R4 ;  /* 0x00000000040a72ca */ /* 0x000fc400000e0000 */
[----:B------:R-:W-:Y:S01]  /*2c2a0*/  R2UR UR11, R5 ;  /* 0x00000000050b72ca */ /* 0x000fe200000e0000 */
[----:B--2---:R-:W-:Y:S01]  /*2c2b0*/  IMAD R6, R15, 0xc00, R6 ;  /* 0x00000c000f067824 */ /* 0x004fe200078e0206 */
[----:B------:R-:W-:-:S04]  /*2c2c0*/  R2UR UR7, R7 ;  /* 0x00000000070772ca */ /* 0x000fc800000e0000 */
[----:B------:R-:W-:Y:S02]  /*2c2d0*/  R2UR UR6, R6 ;  /* 0x00000000060672ca */ /* 0x000fe400000e0000 */
[----:B---3--:R-:W-:Y:S02]  /*2c2e0*/  ISETP.NE.U32.AND P0, PT, R11, RZ, PT ;  /* 0x000000ff0b00720c */ /* 0x008fe40003f05070 */
[----:B----4-:R-:W-:Y:S02]  /*2c2f0*/  R2UR UR4, R18 ;  /* 0x00000000120472ca */ /* 0x010fe400000e0000 */
[----:B------:R-:W-:-:S09]  /*2c300*/  R2UR UR5, R19 ;  /* 0x00000000130572ca */ /* 0x000fd200000e0000 */
[----:B------:R-:W-:-:S05]  /*2c310*/  VOTEU.ANY UP0, P0 ;  /* 0x00000000003f7886 */ /* 0x000fca0000000100 */
[----:B------:R-:W-:Y:S03]  /*2c320*/  HGMMA.64x96x16.F32.BF16 R24, gdesc[UR4], R24, UP0, gsb0 ;  /* 0x01600000041879f0 */ /* 0x000fe6000b801818 */
        /* <DEDUP_REMOVED lines=234> */
[----:B--2---:R-:W-:Y:S02]  /*2d1d0*/  VIADD R6, R8, 0xc06 ;  /* 0x00000c0608067836 */ /* 0x004fe40000000000 */
[----:B------:R-:W-:-:S03]  /*2d1e0*/  IMAD.MOV.U32 R7, RZ, RZ, R9 ;  /* 0x000000ffff077224 */ /* 0x000fc600078e0009 */
[----:B------:R-:W-:Y:S02]  /*2d1f0*/  R2UR UR4, R6 ;  /* 0x00000000060472ca */ /* 0x000fe400000e0000 */
[----:B------:R-:W-:-:S13]  /*2d200*/  R2UR UR5, R7 ;  /* 0x00000000070572ca */ /* 0x000fda00000e0000 */
[----:B------:R-:W-:Y:S03]  /*2d210*/  HGMMA.64x96x16.F32.BF16 R24, gdesc[UR4], R24, gsb0 ;  /* 0x01600000041879f0 */ /* 0x000fe60008001818 */
[----:B------:R-:W-:Y:S02]  /*2d220*/  WARPGROUP.DEPBAR.LE gsb0, 0x0 ;  /* 0x00008000000079c5 */ /* 0x000fe40000010000 */
[----:B------:R0:W-:Y:S04]  /*2d230*/  ST.E desc[UR8][R2.64], R195 ;  /* 0x000000c302007985 */ /* 0x0001e8000c101908 */
[----:B------:R-:W2:Y:S01]  /*2d240*/  LDL.64 R12, [R0+0x18] ;  /* 0x00001800000c7983 */ /* 0x000ea20000100a00 */
[----:B------:R-:W1:Y:S01]  /*2d250*/  S2R R6, SR_TID.X ;  /* 0x0000000000067919 */ /* 0x000e620000002100 */
[----:B------:R-:W-:-:S02]  /*2d260*/  R2UR UR4, R4 ;  /* 0x00000000040472ca */ /* 0x000fc400000e0000 */
[----:B------:R-:W-:Y:S01]  /*2d270*/  R2UR UR5, R5 ;  /* 0x00000000050572ca */ /* 0x000fe200000e0000 */
[----:B------:R-:W3:Y:S01]  /*2d280*/  LDL.64 R8, [R0] ;  /* 0x0000000000087983 */ /* 0x000ee20000100a00 */
[----:B-1----:R-:W-:-:S04]  /*2d290*/  SHF.R.U32.HI R7, RZ, 0x7, R6 ;  /* 0x00000007ff077819 */ /* 0x002fc80000011606 */
[----:B------:R-:W-:-:S05]  /*2d2a0*/  IADD3 R7, -R7, 0xb, RZ ;  /* 0x0000000b07077810 */ /* 0x000fca0007ffe1ff */
[----:B------:R0:W-:Y:S06]  /*2d2b0*/  BAR.ARV R7, 0x100 ;  /* 0x000400070000751d */ /* 0x0001ec0000002000 */
[----:B--2---:R-:W2:Y:S01]  /*2d2c0*/  LD.E R11, desc[UR4][R12.64] ;  /* 0x000000040c0b7980 */ /* 0x004ea2000c101900 */
[----:B------:R-:W-:Y:S02]  /*2d2d0*/  R2UR UR4, R4 ;  /* 0x00000000040472ca */ /* 0x000fe400000e0000 */
[----:B------:R-:W-:Y:S01]  /*2d2e0*/  R2UR UR5, R5 ;  /* 0x00000000050572ca */ /* 0x000fe200000e0000 */
[----:B------:R-:W-:-:S12]  /*2d2f0*/  BSSY B2, `(.L_x_2478) ;  /* 0x0000006000027945 */ /* 0x000fd80003800000 */
[----:B---3--:R0:W5:Y:S01]  /*2d300*/  LD.E R8, desc[UR4][R8.64] ;  /* 0x0000000408087980 */ /* 0x008162000c101900 */
[----:B--2---:R-:W-:-:S04]  /*2d310*/  LOP3.LUT R11, R11, 0x1, RZ, 0xfc, !PT ;  /* 0x000000010b0b7812 */ /* 0x004fc800078efcff */
[----:B------:R-:W-:-:S13]  /*2d320*/  ISETP.NE.AND P0, PT, R11, 0x3, PT ;  /* 0x000000030b00780c */ /* 0x000fda0003f05270 */
[----:B0-----:R-:W-:Y:S05]  /*2d330*/  @!P0 BRA `(.L_x_2479) ;  /* 0x0000000000048947 */ /* 0x001fea0003800000 */
[----:B------:R-:W-:Y:S01]  /*2d340*/  BPT.TRAP 0x1 ;  /* 0x000000040000795c */ /* 0x000fe20000300000 */
.L_x_2479:
[----:B------:R-:W-:Y:S05]  /*2d350*/  BSYNC B2 ;  /* 0x0000000000027941 */ /* 0x000fea0003800000 */
.L_x_2478:
[C---:B------:R-:W-:Y:S01]  /*2d360*/  R2UR UR6, R4.reuse ;  /* 0x00000000040672ca */ /* 0x040fe200000e0000 */
[----:B------:R-:W2:Y:S01]  /*2d370*/  LDL R11, [R1+0x450] ;  /* 0x00045000010b7983 */ /* 0x000ea20000100800 */
[C---:B------:R-:W-:Y:S02]  /*2d380*/  R2UR UR7, R5.reuse ;  /* 0x00000000050772ca */ /* 0x040fe400000e0000 */
[----:B------:R-:W-:Y:S01]  /*2d390*/  R2UR UR4, R4 ;  /* 0x00000000040472ca */ /* 0x000fe200000e0000 */
[----:B------:R-:W3:Y:S01]  /*2d3a0*/  LDL R9, [R1+0x454] ;  /* 0x0004540001097983 */ /* 0x000ee20000100800 */
[----:B------:R-:W-:-:S09]  /*2d3b0*/  R2UR UR5, R5 ;  /* 0x00000000050572ca */ /* 0x000fd200000e0000 */
[----:B------:R-:W4:Y:S04]  /*2d3c0*/  LD.E.64 R2, desc[UR6][R12.64+0x20] ;  /* 0x000020060c027980 */ /* 0x000f28000c101b00 */
[----:B------:R-:W2:Y:S01]  /*2d3d0*/  LD.E R7, desc[UR4][R12.64+0xc] ;  /* 0x00000c040c077980 */ /* 0x000ea2000c101900 */
[----:B----4-:R-:W-:-:S05]  /*2d3e0*/  MOV R3, R2 ;  /* 0x0000000200037202 */ /* 0x010fca0000000f00 */
[----:B-----5:R-:W-:-:S05]  /*2d3f0*/  IMAD R8, R8, 0x8, R3 ;  /* 0x0000000808087824 */ /* 0x020fca00078e0203 */
[----:B--2---:R-:W-:-:S04]  /*2d400*/  PRMT R7, R7, 0x654, R8 ;  /* 0x0000065407077816 */ /* 0x004fc80000000008 */
[----:B------:R0:W-:Y:S01]  /*2d410*/  SYNCS.ARRIVE.TRANS64.RED.A1T0 RZ, [R7+URZ], RZ ;  /* 0x000000ff07ff79a7 */ /* 0x0001e2000810043f */
[----:B------:R-:W2:Y:S04]  /*2d420*/  LDL.64 R2, [R0+0x68] ;  /* 0x0000680000027983 */ /* 0x000ea80000100a00 */
[----:B------:R-:W4:Y:S04]  /*2d430*/  LD.E R79, desc[UR4][R22.64] ;  /* 0x00000004164f7980 */ /* 0x000f28000c101900 */
[----:B0-----:R-:W3:Y:S04]  /*2d440*/  LD.E R7, desc[UR4][R22.64+0x24] ;  /* 0x0000240416077980 */ /* 0x001ee8000c101900 */
[----:B--2---:R-:W2:Y:S01]  /*2d450*/  LD.E.64 R2, desc[UR4][R2.64] ;  /* 0x0000000402027980 */ /* 0x004ea2000c101b00 */
[----:B---3--:R-:W-:-:S13]  /*2d460*/  ISETP.NE.AND P0, PT, R7, 0x1, PT ;  /* 0x000000010700780c */ /* 0x008fda0003f05270 */
[C---:B------:R-:W-:Y:S02]  /*2d470*/  @P0 R2UR UR6, R4.reuse ;  /* 0x00000000040602ca */ /* 0x040fe400000e0000 */
[C---:B------:R-:W-:Y:S02]  /*2d480*/  @P0 R2UR UR7, R5.reuse ;  /* 0x00000000050702ca */ /* 0x040fe400000e0000 */
[C---:B------:R-:W-:Y:S02]  /*2d490*/  R2UR UR14, R4.reuse ;  /* 0x00000000040e72ca */ /* 0x040fe400000e0000 */
[----:B------:R-:W-:Y:S02]  /*2d4a0*/  R2UR UR15, R5 ;  /* 0x00000000050f72ca */ /* 0x000fe400000e0000 */
[----:B------:R-:W-:-:S07]  /*2d4b0*/  R2UR UR10, R4 ;  /* 0x00000000040a72ca */ /* 0x000fce00000e0000 */
[----:B------:R-:W3:Y:S01]  /*2d4c0*/  @P0 LD.E R82, desc[UR6][R22.64+0x2c] ;  /* 0x00002c0616520980 */ /* 0x000ee2000c101900 */
[C---:B------:R-:W-:Y:S02]  /*2d4d0*/  R2UR UR6, R4.reuse ;  /* 0x00000000040672ca */ /* 0x040fe400000e0000 */
[C---:B------:R-:W-:Y:S01]  /*2d4e0*/  R2UR UR7, R5.reuse ;  /* 0x00000000050772ca */ /* 0x040fe200000e0000 */
[----:B------:R-:W4:Y:S01]  /*2d4f0*/  LD.E R7, desc[UR14][R22.64+0x18] ;  /* 0x0000180e16077980 */ /* 0x000f22000c101900 */
[C---:B------:R-:W-:Y:S02]  /*2d500*/  R2UR UR11, R5.reuse ;  /* 0x00000000050b72ca */ /* 0x040fe400000e0000 */
[C---:B------:R-:W-:Y:S02]  /*2d510*/  R2UR UR8, R4.reuse ;  /* 0x00000000040872ca */ /* 0x040fe400000e0000 */
[----:B------:R-:W-:Y:S02]  /*2d520*/  R2UR UR9, R5 ;  /* 0x00000000050972ca */ /* 0x000fe400000e0000 */
[----:B------:R-:W-:-:S02]  /*2d530*/  R2UR UR12, R4 ;  /* 0x00000000040c72ca */ /* 0x000fc400000e0000 */
[----:B------:R-:W-:-:S03]  /*2d540*/  R2UR UR13, R5 ;  /* 0x00000000050d72ca */ /* 0x000fc600000e0000 */
[----:B------:R-:W3:Y:S04]  /*2d550*/  LD.E R8, desc[UR6][R22.64+0x4] ;  /* 0x0000040616087980 */ /* 0x000ee8000c101900 */
[----:B------:R-:W3:Y:S04]  /*2d560*/  LD.E R20, desc[UR10][R22.64+0xc] ;  /* 0x00000c0a16147980 */ /* 0x000ee8000c101900 */
[----:B------:R-:W3:Y:S04]  /*2d570*/  LD.E R19, desc[UR8][R22.64+0x10] ;  /* 0x0000100816137980 */ /* 0x000ee8000c101900 */
[----:B------:R-:W3:Y:S04]  /*2d580*/  LD.E R21, desc[UR12][R22.64+0x14] ;  /* 0x0000140c16157980 */ /* 0x000ee8000c101900 */
[----:B--2---:R0:W2:Y:S02]  /*2d590*/  LD.E R18, desc[UR4][R2.64] ;  /* 0x0000000402127980 */ /* 0x0040a4000c101900 */
[----:B0-----:R-:W-:-:S02]  /*2d5a0*/  IMAD.MOV.U32 R2, RZ, RZ, R9 ;  /* 0x000000ffff027224 */ /* 0x001fc400078e0009 */
[----:B------:R-:W-:-:S05]  /*2d5b0*/  IMAD.MOV.U32 R3, RZ, RZ, R11 ;  /* 0x000000ffff037224 */ /* 0x000fca00078e000b */
[----:B------:R0:W3:Y:S01]  /*2d5c0*/  LD.E R80, desc[UR4][R2.64] ;  /* 0x0000000402507980 */ /* 0x0000e2000c101900 */
[----:B------:R-:W-:Y:S02]  /*2d5d0*/  @P0 R2UR UR4, R4 ;  /* 0x00000000040402ca */ /* 0x000fe400000e0000 */
[----:B------:R-:W-:-:S13]  /*2d5e0*/  @P0 R2UR UR5, R5 ;  /* 0x00000000050502ca */ /* 0x000fda00000e0000 */
[----:B------:R-:W3:Y:S01]  /*2d5f0*/  @P0 LD.E R81, desc[UR4][R22.64+0x28] ;  /* 0x0000280416510980 */ /* 0x000ee2000c101900 */
[----:B------:R-:W-:Y:S02]  /*2d600*/  R2UR UR4, R4 ;  /* 0x00000000040472ca */ /* 0x000fe400000e0000 */
[----:B------:R-:W-:-:S13]  /*2d610*/  R2UR UR5, R5 ;  /* 0x00000000050572ca */ /* 0x000fda00000e0000 */
[----:B------:R-:W3:Y:S01]  /*2d620*/  LD.E R3, desc[UR4][R22.64+0x8] ;  /* 0x0000080416037980 */ /* 0x000ee2000c101900 */
[----:B----4-:R-:W-:Y:S01]  /*2d630*/  ISETP.GE.AND P1, PT, R7, 0x1, PT ;  /* 0x000000010700780c */ /* 0x010fe20003f26270 */
[----:B------:R-:W-:Y:S01]  /*2d640*/  BSSY B2, `(.L_x_2480) ;  /* 0x00000ae000027945 */ /* 0x000fe20003800000 */
[-C--:B--2---:R-:W-:Y:S01]  /*2d650*/  FMUL.FTZ R14, R34, R18.reuse ;  /* 0x00000012220e7220 */ /* 0x084fe20000410000 */
[----:B------:R-:W-:Y:S01]  /*2d660*/  SHF.R.S32.HI R34, RZ, 0x1f, R79 ;  /* 0x0000001fff227819 */ /* 0x000fe2000001144f */
        /* <DEDUP_REMOVED lines=14> */
[----:B------:R-:W-:Y:S01]  /*2d750*/  SHF.R.S32.HI R41, RZ, 0x1f, R40 ;  /* 0x0000001fff297819 */ /* 0x000fe20000011428 */
[-C--:B------:R-:W-:Y:S01]  /*2d760*/  FMUL.FTZ R30, R46, R18.reuse ;  /* 0x000000122e1e7220 */ /* 0x080fe20000410000 */
[-C--:B------:R-:W-:Y:S01]  /*2d770*/  FMUL.FTZ R31, R47, R18.reuse ;  /* 0x000000122f1f7220 */ /* 0x080fe20000410000 */
[----:B------:R-:W-:Y:S01]  /*2d780*/  LEA.HI R46, R34, R79, RZ, 0x2 ;  /* 0x0000004f222e7211 */ /* 0x000fe200078f10ff */
[----:B0-----:R-:W-:Y:S01]  /*2d790*/  FMUL.FTZ R2, R26, R18 ;  /* 0x000000121a027220 */ /* 0x001fe20000410000 */
[----:B------:R-:W-:Y:S01]  /*2d7a0*/  LEA.HI R47, R41, R40, RZ, 0x2 ;  /* 0x00000028292f7211 */ /* 0x000fe200078f10ff */
[-C--:B------:R-:W-:Y:S01]  /*2d7b0*/  FMUL.FTZ R11, R27, R18.reuse ;  /* 0x000000121b0b7220 */ /* 0x080fe20000410000 */
[-C--:B------:R-:W-:Y:S01]  /*2d7c0*/  FMUL.FTZ R26, R42, R18.reuse ;  /* 0x000000122a1a7220 */ /* 0x080fe20000410000 */
[-C--:B------:R-:W-:Y:S01]  /*2d7d0*/  FMUL.FTZ R27, R43, R18.reuse ;  /* 0x000000122b1b7220 */ /* 0x080fe20000410000 */
[-C--:B------:R-:W-:Y:S01]  /*2d7e0*/  FMUL.FTZ R43, R48, R18.reuse ;  /* 0x00000012302b7220 */ /* 0x080fe20000410000 */
[----:B------:R-:W-:Y:S01]  /*2d7f0*/  FMUL.FTZ R42, R49, R18 ;  /* 0x00000012312a7220 */ /* 0x000fe20000410000 */
[----:B------:R-:W-:-:S02]  /*2d800*/  LOP3.LUT R46, R46, 0xfffffffc, RZ, 0xc0, !PT ;  /* 0xfffffffc2e2e7812 */ /* 0x000fc400078ec0ff */
[--C-:B------:R-:W-:Y:S02]  /*2d810*/  SHF.R.S32.HI R48, RZ, 0x2, R47.reuse ;  /* 0x00000002ff307819 */ /* 0x100fe4000001142f */
[----:B------:R-:W-:Y:S01]  /*2d820*/  SHF.R.S32.HI R49, RZ, 0x1f, R47 ;  /* 0x0000001fff317819 */ /* 0x000fe2000001142f */
[----:B------:R-:W-:Y:S01]  /*2d830*/  IMAD.IADD R79, R79, 0x1, -R46 ;  /* 0x000000014f4f7824 */ /* 0x000fe200078e0a2e */
[----:B------:R-:W-:Y:S02]  /*2d840*/  SHF.R.S32.HI R46, RZ, 0x7, R39 ;  /* 0x00000007ff2e7819 */ /* 0x000fe40000011427 */
[----:B------:R-:W-:Y:S02]  /*2d850*/  LEA.HI R49, R49, R48, RZ, 0x3 ;  /* 0x0000003031317211 */ /* 0x000fe400078f18ff */
[----:B------:R-:W-:Y:S02]  /*2d860*/  LEA.HI R41, R41, R40, RZ, 0x5 ;  /* 0x0000002829297211 */ /* 0x000fe400078f28ff */
[----:B------:R-:W-:-:S02]  /*2d870*/  LOP3.LUT R49, R49, 0xfffffff8, RZ, 0xc0, !PT ;  /* 0xfffffff831317812 */ /* 0x000fc400078ec0ff */
[----:B------:R-:W-:Y:S02]  /*2d880*/  LEA.HI R39, R39, R46, RZ, 0x1 ;  /* 0x0000002e27277211 */ /* 0x000fe400078f08ff */
[----:B------:R-:W-:Y:S01]  /*2d890*/  SHF.R.S32.HI R41, RZ, 0x5, R41 ;  /* 0x00000005ff297819 */ /* 0x000fe20000011429 */
[----:B------:R-:W-:Y:S01]  /*2d8a0*/  IMAD.IADD R49, R48, 0x1, -R49 ;  /* 0x0000000130317824 */ /* 0x000fe200078e0a31 */
[----:B------:R-:W-:Y:S02]  /*2d8b0*/  LOP3.LUT R39, R39, 0x3fffffe, RZ, 0xc0, !PT ;  /* 0x03fffffe27277812 */ /* 0x000fe400078ec0ff */
[----:B------:R-:W-:Y:S01]  /*2d8c0*/  LEA.HI R48, R79, R79, RZ, 0x1 ;  /* 0x0000004f4f307211 */ /* 0x000fe200078f08ff */
[----:B---3--:R-:W-:Y:S02]  /*2d8d0*/  IMAD R80, R80, 0x8, R41 ;  /* 0x0000000850507824 */ /* 0x008fe400078e0229 */
[----:B------:R-:W-:Y:S01]  /*2d8e0*/  IMAD.IADD R39, R46, 0x1, -R39 ;  /* 0x000000012e277824 */ /* 0x000fe200078e0a27 */
[----:B------:R-:W-:Y:S01]  /*2d8f0*/  LOP3.LUT R48, R48, 0x1ffffffe, RZ, 0xc0, !PT ;  /* 0x1ffffffe30307812 */ /* 0x000fe200078ec0ff */
[----:B------:R-:W-:-:S02]  /*2d900*/  IMAD.U32 R46, R80, 0x10, R49 ;  /* 0x00000010502e7824 */ /* 0x000fc400078e0031 */
[----:B------:R-:W-:Y:S02]  /*2d910*/  FMUL.FTZ R52, R52, R18 ;  /* 0x0000001234347220 */ /* 0x000fe40000410000 */
[----:B------:R-:W-:Y:S02]  /*2d920*/  IMAD.IADD R48, R79, 0x1, -R48 ;  /* 0x000000014f307824 */ /* 0x000fe400078e0a30 */
[----:B------:R-:W-:Y:S01]  /*2d930*/  IMAD R39, R39, 0x40, R46 ;  /* 0x0000004027277824 */ /* 0x000fe200078e022e */
[----:B------:R0:W1:Y:S03]  /*2d940*/  MUFU.TANH R83, R52 ;  /* 0x0000003400537308 */ /* 0x0000660000002400 */
[----:B0-----:R-:W-:-:S04]  /*2d950*/  IMAD R52, R48, 0x8, R39 ;  /* 0x0000000830347824 */ /* 0x001fc800078e0227 */
[----:B------:R-:W-:-:S05]  /*2d960*/  @P0 IMAD.HI.U32 R81, R52, R81, RZ ;  /* 0x0000005134510227 */ /* 0x000fca00078e00ff */
[----:B------:R-:W-:Y:S01]  /*2d970*/  @P0 SHF.R.U32.HI R52, RZ, R82, R81 ;  /* 0x00000052ff340219 */ /* 0x000fe20000011651 */
[-C--:B------:R-:W-:Y:S01]  /*2d980*/  FMUL.FTZ R61, R61, R18.reuse ;  /* 0x000000123d3d7220 */ /* 0x080fe20000410000 */
[----:B------:R-:W-:Y:S01]  /*2d990*/  LOP3.LUT R47, R47, 0x7ffffffc, RZ, 0xc0, !PT ;  /* 0x7ffffffc2f2f7812 */ /* 0x000fe200078ec0ff */
[-C--:B------:R-:W-:Y:S02]  /*2d9a0*/  FMUL.FTZ R64, R64, R18.reuse ;  /* 0x0000001240407220 */ /* 0x080fe40000410000 */
[----:B------:R-:W0:Y:S01]  /*2d9b0*/  SHFL.IDX PT, R46, R52, RZ, 0x1c1f ;  /* 0x001c1fff342e7589 */ /* 0x000e2200000e0000 */
[----:B------:R-:W-:Y:S02]  /*2d9c0*/  IMAD.MOV.U32 R39, RZ, RZ, -0x60 ;  /* 0xffffffa0ff277424 */ /* 0x000fe400078e00ff */
[-C--:B------:R-:W-:Y:S01]  /*2d9d0*/  FMUL.FTZ R75, R33, R18.reuse ;  /* 0x00000012214b7220 */ /* 0x080fe20000410000 */
[-C--:B------:R-:W-:Y:S01]  /*2d9e0*/  FMUL.FTZ R77, R55, R18.reuse ;  /* 0x00000012374d7220 */ /* 0x080fe20000410000 */
[-C--:B------:R-:W-:Y:S01]  /*2d9f0*/  FMUL.FTZ R78, R58, R18.reuse ;  /* 0x000000123a4e7220 */ /* 0x080fe20000410000 */
[-C--:B------:R-:W-:Y:S01]  /*2da00*/  FMUL.FTZ R74, R32, R18.reuse ;  /* 0x00000012204a7220 */ /* 0x080fe20000410000 */
[----:B------:R2:W3:Y:S01]  /*2da10*/  MUFU.TANH R55, R61 ;  /* 0x0000003d00377308 */ /* 0x0004e20000002400 */
[-C--:B------:R-:W-:Y:S01]  /*2da20*/  FMUL.FTZ R33, R62, R18.reuse ;  /* 0x000000123e217220 */ /* 0x080fe20000410000 */
[----:B------:R-:W-:Y:S01]  /*2da30*/  FMUL.FTZ R34, R63, R18 ;  /* 0x000000123f227220 */ /* 0x000fe20000410000 */
[----:B------:R-:W-:-:S02]  /*2da40*/  IMAD.IADD R47, R40, 0x1, -R47 ;  /* 0x00000001282f7824 */ /* 0x000fc400078e0a2f */
[-C--:B------:R-:W-:Y:S01]  /*2da50*/  FMUL.FTZ R28, R28, R18.reuse ;  /* 0x000000121c1c7220 */ /* 0x080fe20000410000 */
[-C--:B------:R-:W-:Y:S01]  /*2da60*/  FMUL.FTZ R29, R29, R18.reuse ;  /* 0x000000121d1d7220 */ /* 0x080fe20000410000 */
        /* <DEDUP_REMOVED lines=16> */
[----:B------:R-:W-:-:S02]  /*2db70*/  IMAD R40, R10, R39, 0x1 ;  /* 0x000000010a287424 */ /* 0x000fc400078e0227 */
[-C--:B----4-:R-:W-:Y:S01]  /*2db80*/  FMUL.FTZ R64, R71, R18.reuse ;  /* 0x0000001247407220 */ /* 0x090fe20000410000 */
[----:B------:R-:W2:Y:S01]  /*2db90*/  MUFU.TANH R9, R9 ;  /* 0x0000000900097308 */ /* 0x000ea20000002400 */
[----:B------:R-:W-:Y:S02]  /*2dba0*/  IMAD R40, R47, -0x2, R40 ;  /* 0xfffffffe2f287824 */ /* 0x000fe400078e0228 */
[----:B------:R-:W-:Y:S01]  /*2dbb0*/  FMUL.FTZ R53, R53, R18 ;  /* 0x0000001235357220 */ /* 0x000fe20000410000 */
[----:B------:R-:W-:-:S04]  /*2dbc0*/  LOP3.LUT R39, RZ, R20, RZ, 0x33, !PT ;  /* 0x00000014ff277212 */ /* 0x000fc800078e33ff */
[----:B------:R-:W4:Y:S01]  /*2dbd0*/  MUFU.TANH R72, R72 ;  /* 0x0000004800487308 */ /* 0x000f220000002400 */
        /* <DEDUP_REMOVED lines=42> */
[----:B------:R-:W1:Y:S01]  /*2de80*/  MUFU.TANH R64, R64 ;  /* 0x0000004000407308 */ /* 0x000e620000002400 */
[----:B------:R-:W-:-:S02]  /*2de90*/  IMAD.IADD R59, R18, 0x1, R19 ;  /* 0x00000001123b7824 */ /* 0x000fc400078e0213 */
[----:B------:R-:W-:Y:S02]  /*2dea0*/  IMAD.IADD R67, R18, 0x1, R39 ;  /* 0x0000000112437824 */ /* 0x000fe400078e0227 */
[----:B------:R-:W-:Y:S02]  /*2deb0*/  IMAD R70, R10, -0x60, R21 ;  /* 0xffffffa00a467824 */ /* 0x000fe400078e0215 */
[----:B------:R-:W-:Y:S01]  /*2dec0*/  VIADD R71, R40, 0xffffffff ;  /* 0xffffffff28477836 */ /* 0x000fe20000000000 */
[----:B------:R3:W1:Y:S01]  /*2ded0*/  MUFU.TANH R84, R53 ;  /* 0x0000003500547308 */ /* 0x0006620000002400 */
[--C-:B0-----:R-:W-:Y:S02]  /*2dee0*/  IMAD.IADD R54, R59, 0x1, R46.reuse ;  /* 0x000000013b367824 */ /* 0x101fe400078e022e */
[----:B---3--:R-:W-:Y:S01]  /*2def0*/  IMAD.IADD R53, R67, 0x1, R46 ;  /* 0x0000000143357824 */ /* 0x008fe200078e022e */
[----:B--2-4-:R-:W-:Y:S06]  /*2df00*/  @!P1 BRA `(.L_x_2481) ;  /* 0x0000000000849947 */ /* 0x014fec0003800000 */
        /* <DEDUP_REMOVED lines=8> */
[C---:B------:R-:W-:Y:S02]  /*2df90*/  R2UR UR4, R4.reuse ;  /* 0x00000000040472ca */ /* 0x040fe400000e0000 */
[C---:B------:R-:W-:Y:S02]  /*2dfa0*/  R2UR UR5, R5.reuse ;  /* 0x00000000050572ca */ /* 0x040fe400000e0000 */
[----:B------:R-:W-:Y:S02]  /*2dfb0*/  R2UR UR6, R4 ;  /* 0x00000000040672ca */ /* 0x000fe400000e0000 */
[----:B------:R-:W-:-:S09]  /*2dfc0*/  R2UR UR7, R5 ;  /* 0x00000000050772ca */ /* 0x000fd200000e0000 */
[----:B------:R-:W2:Y:S04]  /*2dfd0*/  LD.E R19, desc[UR4][R22.64+0x1c] ;  /* 0x00001c0416137980 */ /* 0x000ea8000c101900 */
[----:B------:R-:W3:Y:S01]  /*2dfe0*/  LD.E R21, desc[UR6][R22.64+0x20] ;  /* 0x0000200616157980 */ /* 0x000ee2000c101900 */
[----:B--2---:R-:W-:-:S05]  /*2dff0*/  IMAD.HI.U32 R18, R18, R19, RZ ;  /* 0x0000001312127227 */ /* 0x004fca00078e00ff */
[----:B---3--:R-:W-:-:S07]  /*2e000*/  SHF.R.U32.HI R18, RZ, R21, R18 ;  /* 0x00000015ff127219 */ /* 0x008fce0000011612 */
.L_x_2485:
[----:B------:R-:W-:Y:S05]  /*2e010*/  BSYNC B4 ;  /* 0x0000000000047941 */ /* 0x000fea0003800000 */
.L_x_2484:
[----:B------:R-:W-:Y:S01]  /*2e020*/  LOP3.LUT R18, RZ, R18, RZ, 0x33, !PT ;  /* 0x00000012ff127212 */ /* 0x000fe200078e33ff */
[----:B------:R-:W-:Y:S06]  /*2e030*/  BRA `(.L_x_2486) ;  /* 0x0000000000287947 */ /* 0x000fec0003800000 */
.L_x_2483:
[----:B------:R-:W-:-:S13]  /*2e040*/  ISETP.NE.AND P0, PT, R7, 0x1, PT ;  /* 0x000000010700780c */ /* 0x000fda0003f05270 */
        /* <DEDUP_REMOVED lines=9> */
.L_x_2486:
[----:B------:R-:W-:Y:S05]  /*2e0e0*/  BSYNC B3 ;  /* 0x0000000000037941 */ /* 0x000fea0003800000 */
.L_x_2482:
[----:B------:R-:W-:-:S05]  /*2e0f0*/  IMAD R18, R7, R18, R71 ;  /* 0x0000001207127224 */ /* 0x000fca00078e0247 */
[----:B------:R-:W-:Y:S02]  /*2e100*/  VIMNMX R53, R53, R18, !PT ;  /* 0x0000001235357248 */ /* 0x000fe40007fe0100 */
[----:B------:R-:W-:-:S07]  /*2e110*/  VIADDMNMX R54, R18, R7, R54, PT ;  /* 0x0000000712367246 */ /* 0x000fce0003800136 */
.L_x_2481:
[----:B------:R-:W-:Y:S05]  /*2e120*/  BSYNC B2 ;  /* 0x0000000000027941 */ /* 0x000fea0003800000 */
.L_x_2480:
        /* <DEDUP_REMOVED lines=68> */
[----:B-1----:R-:W-:Y:S02]  /*2e570*/  FSEL R41, R83, -INF , !P2 ;  /* 0xff80000053297808 */ /* 0x002fe40005000000 */
        /* <DEDUP_REMOVED lines=32> */
[----:B------:R-:W-:Y:S01]  /*2e780*/  FSEL R28, R65, -INF , !P5 ;  /* 0xff800000411c7808 */ /* 0x000fe20006800000 */
[----:B0-----:R-:W-:Y:S01]  /*2e790*/  IMAD.IADD R65, R67, 0x1, R52 ;  /* 0x0000000143417824 */ /* 0x001fe200078e0234 */
[----:B------:R-:W-:-:S04]  /*2e7a0*/  ISETP.GE.AND P5, PT, R70, 0x59, PT ;  /* 0x000000594600780c */ /* 0x000fc80003fa6270 */
[----:B------:R-:W-:-:S04]  /*2e7b0*/  ISETP.GT.AND P6, PT, R53, 0x58, !P5 ;  /* 0x000000583500780c */ /* 0x000fc80006fc4270 */
[----:B------:R-:W-:-:S04]  /*2e7c0*/  ISETP.LT.OR P6, PT, R54, 0x59, P6 ;  /* 0x000000593600780c */ /* 0x000fc800037c1670 */
[----:B------:R-:W-:Y:S01]  /*2e7d0*/  FSEL R21, R68, -INF , !P6 ;  /* 0xff80000044157808 */ /* 0x000fe20007000000 */
[----:B------:R-:W-:Y:S01]  /*2e7e0*/  IMAD.IADD R68, R59, 0x1, R52 ;  /* 0x000000013b447824 */ /* 0x000fe200078e0234 */
        /* <DEDUP_REMOVED lines=8> */
[----:B------:R-:W-:-:S04]  /*2e870*/  ISETP.LT.OR P6, PT, R54, 0x5a, P6 ;  /* 0x0000005a3600780c */ /* 0x000fc800037c1670 */
        /* <DEDUP_REMOVED lines=19> */
.L_x_2492:
[----:B------:R-:W-:Y:S05]  /*2e9b0*/  BSYNC B4 ;  /* 0x0000000000047941 */ /* 0x000fea0003800000 */
.L_x_2491:
[----:B------:R-:W-:Y:S01]  /*2e9c0*/  LOP3.LUT R8, RZ, R8, RZ, 0x33, !PT ;  /* 0x00000008ff087212 */ /* 0x000fe200078e33ff */
[----:B------:R-:W-:Y:S06]  /*2e9d0*/  BRA `(.L_x_2493) ;  /* 0x0000000000287947 */ /* 0x000fec0003800000 */
.L_x_2490:
        /* <DEDUP_REMOVED lines=10> */
.L_x_2493:
[----:B------:R-:W-:Y:S05]  /*2ea80*/  BSYNC B3 ;  /* 0x0000000000037941 */ /* 0x000fea0003800000 */
.L_x_2489:
[----:B------:R-:W-:-:S05]  /*2ea90*/  IMAD R8, R7, R8, R71 ;  /* 0x0000000807087224 */ /* 0x000fca00078e0247 */
[----:B------:R-:W-:Y:S02]  /*2eaa0*/  VIADDMNMX R68, R8, R7, R68, PT ;  /* 0x0000000708447246 */ /* 0x000fe40003800144 */
[----:B------:R-:W-:-:S07]  /*2eab0*/  VIMNMX R65, R65, R8, !PT ;  /* 0x0000000841417248 */ /* 0x000fce0007fe0100 */
.L_x_2488:
[----:B------:R-:W-:Y:S05]  /*2eac0*/  BSYNC B2 ;  /* 0x0000000000027941 */ /* 0x000fea0003800000 */
.L_x_2487:
[----:B------:R-:W2:Y:S01]  /*2ead0*/  LDL.64 R8, [R0+0x70] ;  /* 0x0000700000087983 */ /* 0x000ea20000100a00 */
        /* <DEDUP_REMOVED lines=61> */
[----:B------:R-:W-:Y:S02]  /*2eeb0*/  R2UR UR4, R4 ;  /* 0x00000000040472ca */ /* 0x000fe400000e0000 */
[----:B------:R-:W-:Y:S02]  /*2eec0*/  ISETP.LT.OR P0, PT, R68, 0x41, P0 ;  /* 0x000000414400780c */ /* 0x000fe40000701670 */
[----:B------:R-:W-:Y:S02]  /*2eed0*/  R2UR UR5, R5 ;  /* 0x00000000050572ca */ /* 0x000fe400000e0000 */
[----:B------:R-:W-:-:S02]  /*2eee0*/  FSEL R30, R78, -INF , !P0 ;  /* 0xff8000004e1e7808 */ /* 0x000fc40004000000 */
[----:B------:R-:W-:Y:S02]  /*2eef0*/  ISETP.GT.AND P0, PT, R65, RZ, !P6 ;  /* 0x000000ff4100720c */ /* 0x000fe40007704270 */
[----:B------:R-:W-:Y:S02]  /*2ef00*/  ISETP.NE.AND P6, PT, R70, RZ, PT ;  /* 0x000000ff4600720c */ /* 0x000fe40003fc5270 */
[----:B------:R-:W-:Y:S02]  /*2ef10*/  ISETP.LT.OR P0, PT, R68, 0x1, P0 ;  /* 0x000000014400780c */ /* 0x000fe40000701670 */
[----:B------:R-:W-:Y:S02]  /*2ef20*/  ISETP.NE.AND P1, PT, R92, RZ, PT ;  /* 0x000000ff5c00720c */ /* 0x000fe40003f25270 */
[----:B------:R-:W-:Y:S02]  /*2ef30*/  FSEL R26, R2, -INF , !P0 ;  /* 0xff800000021a7808 */ /* 0x000fe40004000000 */
[----:B------:R-:W-:Y:S01]  /*2ef40*/  ISETP.NE.AND P0, PT, R91, RZ, PT ;  /* 0x000000ff5b00720c */ /* 0x000fe20003f05270 */
[----:B--2---:R-:W2:Y:S03]  /*2ef50*/  LD.E.64 R2, desc[UR4][R8.64] ;  /* 0x0000000408027980 */ /* 0x004ea6000c101b00 */
[----:B------:R-:W-:-:S02]  /*2ef60*/  ISETP.GT.AND P0, PT, R65, 0x41, !P0 ;  /* 0x000000414100780c */ /* 0x000fc40004704270 */
[C---:B------:R-:W-:Y:S01]  /*2ef70*/  ISETP.GT.AND P1, PT, R65.reuse, 0x48, !P1 ;  /* 0x000000484100780c */ /* 0x040fe20004f24270 */
[----:B------:R-:W3:Y:S01]  /*2ef80*/  LD.E R27, desc[UR4][R8.64+0x10] ;  /* 0x00001004081b7980 */ /* 0x000ee2000c101900 */
[C---:B------:R-:W-:Y:S02]  /*2ef90*/  ISETP.LT.OR P0, PT, R68.reuse, 0x42, P0 ;  /* 0x000000424400780c */ /* 0x040fe40000701670 */
[C---:B------:R-:W-:Y:S02]  /*2efa0*/  ISETP.GT.AND P2, PT, R65.reuse, 0x49, !P2 ;  /* 0x000000494100780c */ /* 0x040fe40005744270 */
[----:B------:R-:W-:Y:S02]  /*2efb0*/  ISETP.LT.OR P1, PT, R68, 0x49, P1 ;  /* 0x000000494400780c */ /* 0x000fe40000f21670 */
[----:B------:R-:W-:Y:S02]  /*2efc0*/  FSEL R32, R32, -INF , !P0 ;  /* 0xff80000020207808 */ /* 0x000fe40004000000 */
[----:B------:R-:W-:-:S02]  /*2efd0*/  ISETP.GT.AND P3, PT, R65, 0x50, !P3 ;  /* 0x000000504100780c */ /* 0x000fc40005f64270 */
[C---:B------:R-:W-:Y:S02]  /*2efe0*/  ISETP.LT.OR P2, PT, R68.reuse, 0x4a, P2 ;  /* 0x0000004a4400780c */ /* 0x040fe40001741670 */
[----:B------:R-:W-:Y:S02]  /*2eff0*/  FSEL R33, R33, -INF , !P1 ;  /* 0xff80000021217808 */ /* 0x000fe40004800000 */
[C---:B------:R-:W-:Y:S02]  /*2f000*/  ISETP.GT.AND P4, PT, R65.reuse, 0x51, !P4 ;  /* 0x000000514100780c */ /* 0x040fe40006784270 */
[C---:B------:R-:W-:Y:S02]  /*2f010*/  ISETP.GT.AND P5, PT, R65.reuse, 0x58, !P5 ;  /* 0x000000584100780c */ /* 0x040fe40006fa4270 */
[----:B------:R-:W-:Y:S02]  /*2f020*/  ISETP.GT.AND P6, PT, R65, 0x59, !P6 ;  /* 0x000000594100780c */ /* 0x000fe400077c4270 */
[----:B------:R-:W-:-:S02]  /*2f030*/  ISETP.LT.OR P3, PT, R68, 0x51, P3 ;  /* 0x000000514400780c */ /* 0x000fc40001f61670 */
[----:B------:R-:W-:Y:S02]  /*2f040*/  FSEL R34, R34, -INF , !P2 ;  /* 0xff80000022227808 */ /* 0x000fe40005000000 */
[C---:B------:R-:W-:Y:S02]  /*2f050*/  ISETP.LT.OR P4, PT, R68.reuse, 0x52, P4 ;  /* 0x000000524400780c */ /* 0x040fe40002781670 */
[C---:B------:R-:W-:Y:S02]  /*2f060*/  ISETP.LT.OR P5, PT, R68.reuse, 0x59, P5 ;  /* 0x000000594400780c */ /* 0x040fe40002fa1670 */
[----:B------:R-:W-:Y:S02]  /*2f070*/  ISETP.LT.OR P6, PT, R68, 0x5a, P6 ;  /* 0x0000005a4400780c */ /* 0x000fe400037c1670 */
[----:B------:R-:W-:Y:S02]  /*2f080*/  FSEL R61, R61, -INF , !P3 ;  /* 0xff8000003d3d7808 */ /* 0x000fe40005800000 */
[----:B------:R-:W-:-:S02]  /*2f090*/  FSEL R62, R62, -INF , !P4 ;  /* 0xff8000003e3e7808 */ /* 0x000fc40006000000 */
[----:B------:R-:W-:Y:S02]  /*2f0a0*/  FSEL R63, R63, -INF , !P5 ;  /* 0xff8000003f3f7808 */ /* 0x000fe40006800000 */
[----:B------:R-:W-:Y:S02]  /*2f0b0*/  R2UR UR6, R4 ;  /* 0x00000000040672ca */ /* 0x000fe400000e0000 */
[----:B------:R-:W-:Y:S02]  /*2f0c0*/  R2UR UR7, R5 ;  /* 0x00000000050772ca */ /* 0x000fe400000e0000 */
[----:B------:R-:W-:Y:S02]  /*2f0d0*/  FSEL R64, R64, -INF , !P6 ;  /* 0xff80000040407808 */ /* 0x000fe40007000000 */
[----:B--2---:R-:W-:-:S04]  /*2f0e0*/  FMNMX.FTZ R7, R66, R2, !PT ;  /* 0x0000000242077209 */ /* 0x004fc80007810000 */
[----:B------:R-:W-:Y:S02]  /*2f0f0*/  FMNMX.FTZ R15, R72, R7, !PT ;  /* 0x00000007480f7209 */ /* 0x000fe40007810000 */
[----:B------:R-:W-:Y:S02]  /*2f100*/  FMNMX.FTZ R7, R26, R3, !PT ;  /* 0x000000031a077209 */ /* 0x000fe40007810000 */
[----:B------:R-:W-:Y:S02]  /*2f110*/  FMNMX.FTZ R15, R50, R15, !PT ;  /* 0x0000000f320f7209 */ /* 0x000fe40007810000 */
[----:B------:R-:W-:Y:S02]  /*2f120*/  FMNMX.FTZ R24, R60, R7, !PT ;  /* 0x000000073c187209 */ /* 0x000fe40007810000 */
[----:B------:R-:W-:Y:S02]  /*2f130*/  FMNMX.FTZ R15, R20, R15, !PT ;  /* 0x0000000f140f7209 */ /* 0x000fe40007810000 */
[----:B------:R-:W-:-:S02]  /*2f140*/  FMNMX.FTZ R24, R59, R24, !PT ;  /* 0x000000183b187209 */ /* 0x000fc40007810000 */
        /* <DEDUP_REMOVED lines=33> */
[----:B------:R-:W-:Y:S01]  /*2f360*/  FMNMX.FTZ R24, R34, R7, !PT ;  /* 0x0000000722187209 */ /* 0x000fe20007810000 */
[----:B------:R-:W2:Y:S01]  /*2f370*/  LD.E R70, desc[UR4][R8.64+0x20] ;  /* 0x0000200408467980 */ /* 0x000ea2000c101900 */
[----:B------:R-:W-:Y:S02]  /*2f380*/  FMNMX.FTZ R68, R28, R15, !PT ;  /* 0x0000000f1c447209 */ /* 0x000fe40007810000 */
[----:B------:R-:W-:-:S02]  /*2f390*/  FMNMX.FTZ R7, R61, R24, !PT ;  /* 0x000000183d077209 */ /* 0x000fc40007810000 */
[----:B------:R-:W-:Y:S02]  /*2f3a0*/  FMNMX.FTZ R68, R21, R68, !PT ;  /* 0x0000004415447209 */ /* 0x000fe40007810000 */
[----:B------:R-:W-:Y:S02]  /*2f3b0*/  FMNMX.FTZ R24, R62, R7, !PT ;  /* 0x000000073e187209 */ /* 0x000fe40007810000 */
[----:B------:R-:W-:Y:S02]  /*2f3c0*/  FMNMX.FTZ R68, R29, R68, !PT ;  /* 0x000000441d447209 */ /* 0x000fe40007810000 */
[----:B------:R-:W-:-:S03]  /*2f3d0*/  FMNMX.FTZ R7, R63, R24, !PT ;  /* 0x000000183f077209 */ /* 0x000fc60007810000 */
[----:B------:R-:W0:Y:S01]  /*2f3e0*/  SHFL.BFLY PT, R15, R68, 0x2, 0x1f ;  /* 0x0c401f00440f7f89 */ /* 0x000e2200000e0000 */
[----:B------:R-:W-:-:S05]  /*2f3f0*/  FMNMX.FTZ R69, R64, R7, !PT ;  /* 0x0000000740457209 */ /* 0x000fca0007810000 */
[----:B------:R1:W-:Y:S04]  /*2f400*/  ST.E.64 desc[UR4][R8.64], R68 ;  /* 0x0000004408007985 */ /* 0x0003e8000c101b04 */
[----:B------:R-:W4:Y:S01]  /*2f410*/  LD.E R74, desc[UR6][R8.64+0x4] ;  /* 0x00000406084a7980 */ /* 0x000f22000c101900 */
[----:B0-----:R-:W-:-:S03]  /*2f420*/  FMNMX.FTZ R15, R68, R15, !PT ;  /* 0x0000000f440f7209 */ /* 0x001fc60007810000 */
[----:B-1----:R-:W3:Y:S04]  /*2f430*/  LD.E R68, desc[UR6][R8.64+0x14] ;  /* 0x0000140608447980 */ /* 0x002ee8000c101900 */
[----:B------:R-:W0:Y:S02]  /*2f440*/  SHFL.BFLY PT, R24, R15, 0x1, 0x1f ;  /* 0x0c201f000f187f89 */ /* 0x000e2400000e0000 */
[----:B0-----:R-:W-:-:S05]  /*2f450*/  FMNMX.FTZ R7, R15, R24, !PT ;  /* 0x000000180f077209 */ /* 0x001fca0007810000 */
[----:B------:R-:W-:Y:S04]  /*2f460*/  ST.E desc[UR4][R8.64], R7 ;  /* 0x0000000708007985 */ /* 0x000fe8000c101904 */
[----:B------:R-:W2:Y:S01]  /*2f470*/  LD.E R65, desc[UR6][R8.64] ;  /* 0x0000000608417980 */ /* 0x000ea2000c101900 */
[----:B------:R-:W-:Y:S02]  /*2f480*/  R2UR UR8, R4 ;  /* 0x00000000040872ca */ /* 0x000fe400000e0000 */
[----:B------:R-:W-:Y:S01]  /*2f490*/  R2UR UR9, R5 ;  /* 0x00000000050972ca */ /* 0x000fe200000e0000 */
[----:B----4-:R-:W0:Y:S02]  /*2f4a0*/  SHFL.BFLY PT, R15, R74, 0x2, 0x1f ;  /* 0x0c401f004a0f7f89 */ /* 0x010e2400000e0000 */
[----:B0-----:R-:W-:-:S05]  /*2f4b0*/  FMNMX.FTZ R15, R15, R74, !PT ;  /* 0x0000004a0f0f7209 */ /* 0x001fca0007810000 */
[----:B------:R-:W0:Y:S01]  /*2f4c0*/  SHFL.BFLY PT, R24, R15, 0x1, 0x1f ;  /* 0x0c201f000f187f89 */ /* 0x000e2200000e0000 */
[----:B--2---:R-:W-:Y:S02]  /*2f4d0*/  FSETP.NEU.FTZ.AND P0, PT, R65, -INF , PT ;  /* 0xff8000004100780b */ /* 0x004fe40003f1d000 */
[----:B0-----:R-:W-:Y:S02]  /*2f4e0*/  FMNMX.FTZ R25, R15, R24, !PT ;  /* 0x000000180f197209 */ /* 0x001fe40007810000 */
[----:B------:R-:W-:Y:S02]  /*2f4f0*/  FSEL R7, R65, RZ, P0 ;  /* 0x000000ff41077208 */ /* 0x000fe40000000000 */
[----:B------:R-:W-:-:S03]  /*2f500*/  FSETP.NEU.FTZ.AND P0, PT, R25, -INF , PT ;  /* 0xff8000001900780b */ /* 0x000fc60003f1d000 */
[----:B------:R-:W-:Y:S01]  /*2f510*/  FADD.FTZ R7, R2, -R7 ;  /* 0x8000000702077221 */ /* 0x000fe20000010000 */
[----:B------:R-:W-:-:S05]  /*2f520*/  FSEL R2, R25, RZ, P0 ;  /* 0x000000ff19027208 */ /* 0x000fca0000000000 */
[----:B------:R-:W-:Y:S01]  /*2f530*/  FADD.FTZ R3, R3, -R2 ;  /* 0x8000000203037221 */ /* 0x000fe20000010000 */
[----:B------:R-:W-:-:S03]  /*2f540*/  FMUL.FTZ R24, R7, R70 ;  /* 0x0000004607187220 */ /* 0x000fc60000410000 */
[----:B------:R-:W-:-:S03]  /*2f550*/  FMUL.FTZ R7, R70, R3 ;  /* 0x0000000346077220 */ /* 0x000fc60000410000 */
[----:B------:R-:W3:Y:S08]  /*2f560*/  MUFU.EX2 R24, R24 ;  /* 0x0000001800187308 */ /* 0x000ef00000000800 */
[----:B------:R-:W0:Y:S01]  /*2f570*/  MUFU.EX2 R7, R7 ;  /* 0x0000000700077308 */ /* 0x000e220000000800 */
[----:B------:R-:W-:Y:S01]  /*2f580*/  ST.E desc[UR4][R8.64+0x4], R25 ;  /* 0x0000041908007985 */ /* 0x000fe2000c101904 */
[----:B---3--:R-:W-:Y:S01]  /*2f590*/  FMUL.FTZ R27, R24, R27 ;  /* 0x0000001b181b7220 */ /* 0x008fe20000410000 */
[----:B0-----:R-:W-:-:S04]  /*2f5a0*/  FMUL.FTZ R15, R7, R68 ;  /* 0x00000044070f7220 */ /* 0x001fc80000410000 */
[----:B------:R-:W-:Y:S04]  /*2f5b0*/  ST.E desc[UR6][R8.64+0x10], R27 ;  /* 0x0000101b08007985 */ /* 0x000fe8000c101906 */
[----:B------:R0:W-:Y:S04]  /*2f5c0*/  ST.E desc[UR8][R8.64+0x14], R15 ;  /* 0x0000140f08007985 */ /* 0x0001e8000c101908 */
[----:B------:R-:W2:Y:S04]  /*2f5d0*/  LDL.64 R2, [R0+0x70] ;  /* 0x0000700000027983 */ /* 0x000ea80000100a00 */
[----:B--2---:R-:W0:Y:S04]  /*2f5e0*/  LD.E R65, desc[UR6][R2.64+0x20] ;  /* 0x0000200602417980 */ /* 0x004e28000c101900 */
[----:B------:R-:W0:Y:S04]  /*2f5f0*/  LD.E R68, desc[UR4][R2.64] ;  /* 0x0000000402447980 */ /* 0x000e28000c101900 */
[----:B------:R-:W2:Y:S04]  /*2f600*/  LD.E R70, desc[UR4][R2.64+0x4] ;  /* 0x0000040402467980 */ /* 0x000ea8000c101900 */
[----:B------:R-:W3:Y:S04]  /*2f610*/  LD.E R67, desc[UR4][R2.64+0x10] ;  /* 0x0000100402437980 */ /* 0x000ee8000c101900 */
[----:B------:R-:W4:Y:S01]  /*2f620*/  LD.E R74, desc[UR6][R2.64+0x14] ;  /* 0x00001406024a7980 */ /* 0x000f22000c101900 */
[C---:B0-----:R-:W-:Y:S01]  /*2f630*/  FMUL.FTZ R8, R68.reuse, R65 ;  /* 0x0000004144087220 */ /* 0x041fe20000410000 */
[----:B------:R-:W-:-:S04]  /*2f640*/  FSETP.NEU.FTZ.AND P0, PT, R68, -INF , PT ;  /* 0xff8000004400780b */ /* 0x000fc80003f1d000 */
[----:B------:R-:W-:Y:S01]  /*2f650*/  FSEL R8, R8, RZ, P0 ;  /* 0x000000ff08087208 */ /* 0x000fe20000000000 */
[----:B--2---:R-:W-:Y:S01]  /*2f660*/  FMUL.FTZ R9, R65, R70 ;  /* 0x0000004641097220 */ /* 0x004fe20000410000 */
[----:B------:R-:W-:-:S03]  /*2f670*/  FSETP.NEU.FTZ.AND P0, PT, R70, -INF , PT ;  /* 0xff8000004600780b */ /* 0x000fc60003f1d000 */
        /* <DEDUP_REMOVED lines=24> */
[----:B------:R-:W-:-:S05]  /*2f800*/  FSEL R8, R9, RZ, P0 ;  /* 0x000000ff09087208 */ /* 0x000fca0000000000 */
[-CC-:B------:R-:W-:Y:S01]  /*2f810*/  FFMA.FTZ R153, R26, R65.reuse, -R8.reuse ;  /* 0x000000411a997223 */ /* 0x180fe20000010808 */
[-CC-:B------:R-:W-:Y:S01]  /*2f820*/  FFMA.FTZ R26, R60, R65.reuse, -R8.reuse ;  /* 0x000000413c1a7223 */ /* 0x180fe20000010808 */
[----:B------:R-:W3:Y:S01]  /*2f830*/  MUFU.EX2 R152, R152 ;  /* 0x0000009800987308 */ /* 0x000ee20000000800 */
[-CC-:B------:R-:W-:Y:S01]  /*2f840*/  FFMA.FTZ R155, R59, R65.reuse, -R8.reuse ;  /* 0x000000413b9b7223 */ /* 0x180fe20000010808 */
[----:B------:R-:W-:-:S06]  /*2f850*/  FFMA.FTZ R213, R13, R65, -R8 ;  /* 0x000000410dd57223 */ /* 0x000fcc0000010808 */
[----:B------:R-:W4:Y:S01]  /*2f860*/  MUFU.EX2 R153, R153 ;  /* 0x0000009900997308 */ /* 0x000f220000000800 */
[----:B------:R-:W-:-:S07]  /*2f870*/  FFMA.FTZ R14, R14, R65, -R8 ;  /* 0x000000410e0e7223 */ /* 0x000fce0000010808 */
[----:B------:R-:W0:Y:S08]  /*2f880*/  MUFU.EX2 R27, R27 ;  /* 0x0000001b001b7308 */ /* 0x000e300000000800 */
[----:B------:R-:W1:Y:S01]  /*2f890*/  MUFU.EX2 R26, R26 ;  /* 0x0000001a001a7308 */ /* 0x000e620000000800 */
[----:B------:R-:W-:-:S07]  /*2f8a0*/  FFMA.FTZ R13, R12, R65, -R8 ;  /* 0x000000410c0d7223 */ /* 0x000fce0000010808 */
[----:B------:R-:W2:Y:S08]  /*2f8b0*/  MUFU.EX2 R154, R154 ;  /* 0x0000009a009a7308 */ /* 0x000eb00000000800 */
[----:B------:R-:W2:Y:S01]  /*2f8c0*/  MUFU.EX2 R155, R155 ;  /* 0x0000009b009b7308 */ /* 0x000ea20000000800 */
[----:B---3--:R-:W-:Y:S01]  /*2f8d0*/  FADD.FTZ R28, R152, R67 ;  /* 0x00000043981c7221 */ /* 0x008fe20000010000 */
[----:B----4-:R-:W-:-:S06]  /*2f8e0*/  FADD.FTZ R9, R153, R74 ;  /* 0x0000004a99097221 */ /* 0x010fcc0000010000 */
[----:B------:R-:W3:Y:S01]  /*2f8f0*/  MUFU.EX2 R25, R25 ;  /* 0x0000001900197308 */ /* 0x000ee20000000800 */
[----:B------:R-:W-:-:S07]  /*2f900*/  FFMA.FTZ R11, R11, R65, -R8 ;  /* 0x000000410b0b7223 */ /* 0x000fce0000010808 */
[----:B------:R-:W4:Y:S01]  /*2f910*/  MUFU.EX2 R213, R213 ;  /* 0x000000d500d57308 */ /* 0x000f220000000800 */
[----:B0-----:R-:W-:Y:S01]  /*2f920*/  FADD.FTZ R21, R27, R28 ;  /* 0x0000001c1b157221 */ /* 0x001fe20000010000 */
[----:B-1----:R-:W-:-:S06]  /*2f930*/  FADD.FTZ R28, R26, R9 ;  /* 0x000000091a1c7221 */ /* 0x002fcc0000010000 */
[----:B------:R-:W0:Y:S01]  /*2f940*/  MUFU.EX2 R20, R20 ;  /* 0x0000001400147308 */ /* 0x000e220000000800 */
[----:B------:R-:W-:-:S07]  /*2f950*/  FFMA.FTZ R12, R58, R65, -R8 ;  /* 0x000000413a0c7223 */ /* 0x000fce0000010808 */
[----:B------:R-:W1:Y:S01]  /*2f960*/  MUFU.EX2 R14, R14 ;  /* 0x0000000e000e7308 */ /* 0x000e620000000800 */
[----:B--2---:R-:W-:Y:S01]  /*2f970*/  FADD.FTZ R36, R154, R21 ;  /* 0x000000159a247221 */ /* 0x004fe20000010000 */
[----:B------:R-:W-:-:S06]  /*2f980*/  FADD.FTZ R28, R155, R28 ;  /* 0x0000001c9b1c7221 */ /* 0x000fcc0000010000 */
[----:B------:R-:W2:Y:S01]  /*2f990*/  MUFU.EX2 R19, R19 ;  /* 0x0000001300137308 */ /* 0x000ea20000000800 */
[----:B------:R-:W-:-:S07]  /*2f9a0*/  FFMA.FTZ R167, R57, R65, -R8 ;  /* 0x0000004139a77223 */ /* 0x000fce0000010808 */
[----:B------:R-:W2:Y:S01]  /*2f9b0*/  MUFU.EX2 R13, R13 ;  /* 0x0000000d000d7308 */ /* 0x000ea20000000800 */
[----:B---3--:R-:W-:Y:S01]  /*2f9c0*/  FADD.FTZ R9, R25, R36 ;  /* 0x0000002419097221 */ /* 0x008fe20000010000 */
[----:B----4-:R-:W-:-:S06]  /*2f9d0*/  FADD.FTZ R21, R213, R28 ;  /* 0x0000001cd5157221 */ /* 0x010fcc0000010000 */
[----:B------:R-:W3:Y:S01]  /*2f9e0*/  MUFU.EX2 R18, R18 ;  /* 0x0000001200127308 */ /* 0x000ee20000000800 */
[----:B------:R-:W-:-:S07]  /*2f9f0*/  FFMA.FTZ R166, R55, R65, -R8 ;  /* 0x0000004137a67223 */ /* 0x000fce0000010808 */
[----:B------:R-:W4:Y:S01]  /*2fa00*/  MUFU.EX2 R11, R11 ;  /* 0x0000000b000b7308 */ /* 0x000f220000000800 */
[----:B------:R-:W-:Y:S01]  /*2fa10*/  FFMA.FTZ R184, R30, R65, -R8 ;  /* 0x000000411eb87223 */ /* 0x000fe20000010808 */
[----:B0-----:R-:W-:-:S06]  /*2fa20*/  FADD.FTZ R28, R20, R9 ;  /* 0x00000009141c7221 */ /* 0x001fcc0000010000 */
[----:B------:R-:W0:Y:S01]  /*2fa30*/  MUFU.EX2 R15, R15 ;  /* 0x0000000f000f7308 */ /* 0x000e220000000800 */
[----:B-1----:R-:W-:Y:S01]  /*2fa40*/  FADD.FTZ R30, R14, R21 ;  /* 0x000000150e1e7221 */ /* 0x002fe20000010000 */
[----:B------:R-:W-:-:S06]  /*2fa50*/  FFMA.FTZ R169, R54, R65, -R8 ;  /* 0x0000004136a97223 */ /* 0x000fcc0000010808 */
        /* <DEDUP_REMOVED lines=28> */
[----:B------:R-:W0:Y:S08]  /*2fc20*/  MUFU.EX2 R170, R170 ;  /* 0x000000aa00aa7308 */ /* 0x000e300000000800 */
        /* <DEDUP_REMOVED lines=38> */
[----:B------:R-:W3:Y:S08]  /*2fe90*/  MUFU.EX2 R187, R187 ;  /* 0x000000bb00bb7308 */ /* 0x000ef00000000800 */
[----:B------:R-:W4:Y:S01]  /*2fea0*/  MUFU.EX2 R160, R160 ;  /* 0x000000a000a07308 */ /* 0x000f220000000800 */
[----:B0-----:R-:W-:Y:S01]  /*2feb0*/  FADD.FTZ R29, R182, R29 ;  /* 0x0000001db61d7221 */ /* 0x001fe20000010000 */
[----:B-1----:R-:W-:-:S06]  /*2fec0*/  FADD.FTZ R8, R21, R8 ;  /* 0x0000000815087221 */ /* 0x002fcc0000010000 */
[----:B------:R-:W0:Y:S08]  /*2fed0*/  MUFU.EX2 R186, R186 ;  /* 0x000000ba00ba7308 */ /* 0x000e300000000800 */
[----:B------:R-:W1:Y:S01]  /*2fee0*/  MUFU.EX2 R159, R159 ;  /* 0x0000009f009f7308 */ /* 0x000e620000000800 */
[----:B--2---:R-:W-:Y:S01]  /*2fef0*/  FADD.FTZ R28, R188, R29 ;  /* 0x0000001dbc1c7221 */ /* 0x004fe20000010000 */
[----:B------:R-:W-:-:S06]  /*2ff00*/  FADD.FTZ R9, R161, R8 ;  /* 0x00000008a1097221 */ /* 0x000fcc0000010000 */
[----:B------:R-:W2:Y:S08]  /*2ff10*/  MUFU.EX2 R185, R185 ;  /* 0x000000b900b97308 */ /* 0x000eb00000000800 */
[----:B------:R-:W2:Y:S01]  /*2ff20*/  MUFU.EX2 R158, R158 ;  /* 0x0000009e009e7308 */ /* 0x000ea20000000800 */
[----:B---3--:R-:W-:Y:S01]  /*2ff30*/  FADD.FTZ R29, R187, R28 ;  /* 0x0000001cbb1d7221 */ /* 0x008fe20000010000 */
[----:B----4-:R-:W-:-:S03]  /*2ff40*/  FADD.FTZ R8, R160, R9 ;  /* 0x00000009a0087221 */ /* 0x010fc60000010000 */
[----:B0-----:R-:W-:Y:S01]  /*2ff50*/  FADD.FTZ R28, R186, R29 ;  /* 0x0000001dba1c7221 */ /* 0x001fe20000010000 */
[----:B-1----:R-:W-:-:S03]  /*2ff60*/  FADD.FTZ R9, R159, R8 ;  /* 0x000000089f097221 */ /* 0x002fc60000010000 */
[----:B--2---:R-:W-:Y:S01]  /*2ff70*/  FADD.FTZ R29, R185, R28 ;  /* 0x0000001cb91d7221 */ /* 0x004fe20000010000 */
[----:B------:R-:W-:-:S04]  /*2ff80*/  FADD.FTZ R31, R158, R9 ;  /* 0x000000099e1f7221 */ /* 0x000fc80000010000 */
[----:B------:R-:W-:Y:S04]  /*2ff90*/  ST.E desc[UR4][R2.64+0x10], R29 ;  /* 0x0000101d02007985 */ /* 0x000fe8000c101904 */
[----:B------:R0:W-:Y:S04]  /*2ffa0*/  ST.E desc[UR6][R2.64+0x14], R31 ;  /* 0x0000141f02007985 */ /* 0x0001e8000c101906 */
[----:B------:R-:W2:Y:S01]  /*2ffb0*/  LDL.64 R8, [R0+0x80] ;  /* 0x0000800000087983 */ /* 0x000ea20000100a00 */
[----:B------:R-:W-:Y:S02]  /*2ffc0*/  R2UR UR10, R4 ;  /* 0x00000000040a72ca */ /* 0x000fe400000e0000 */
[----:B------:R-:W-:-:S02]  /*2ffd0*/  R2UR UR11, R5 ;  /* 0x00000000050b72ca */ /* 0x000fc400000e0000 */
[C---:B------:R-:W-:Y:S02]  /*2ffe0*/  R2UR UR12, R4.reuse ;  /* 0x00000000040c72ca */ /* 0x040fe400000e0000 */
[C---:B------:R-:W-:Y:S02]  /*2fff0*/  R2UR UR13, R5.reuse ;  /* 0x00000000050d72ca */ /* 0x040fe400000e0000 */
[C---:B------:R-:W-:Y:S02]  /*30000*/  R2UR UR14, R4.reuse ;  /* 0x00000000040e72ca */ /* 0x040fe400000e0000 */
[C---:B------:R-:W-:Y:S02]  /*30010*/  R2UR UR15, R5.reuse ;  /* 0x00000000050f72ca */ /* 0x040fe400000e0000 */
[C---:B------:R-:W-:Y:S02]  /*30020*/  R2UR UR16, R4.reuse ;  /* 0x00000000041072ca */ /* 0x040fe400000e0000 */
[----:B------:R-:W-:Y:S01]  /*30030*/  R2UR UR17, R5 ;  /* 0x00000000051172ca */ /* 0x000fe200000e0000 */
[----:B--2---:R-:W2:Y:S04]  /*30040*/  LD.E R85, desc[UR4][R8.64] ;  /* 0x0000000408557980 */ /* 0x004ea8000c101900 */
        /* <DEDUP_REMOVED lines=36> */
[----:B------:R-:W-:-:S03]  /*30290*/  R2UR UR18, R4 ;  /* 0x00000000041272ca */ /* 0x000fc600000e0000 */
[----:B------:R-:W4:Y:S01]  /*302a0*/  LD.E R49, desc[UR4][R8.64+0x124] ;  /* 0x0001240408317980 */ /* 0x000f22000c101900 */
[----:B------:R-:W-:-:S03]  /*302b0*/  R2UR UR19, R5 ;  /* 0x00000000051372ca */ /* 0x000fc600000e0000 */
[----:B------:R-:W4:Y:S01]  /*302c0*/  LD.E R51, desc[UR14][R8.64+0x130] ;  /* 0x0001300e08337980 */ /* 0x000f22000c101900 */
[----:B------:R-:W-:-:S03]  /*302d0*/  R2UR UR20, R4 ;  /* 0x00000000041472ca */ /* 0x000fc600000e0000 */
[----:B------:R-:W4:Y:S01]  /*302e0*/  LD.E R53, desc[UR16][R8.64+0x134] ;  /* 0x0001341008357980 */ /* 0x000f22000c101900 */
[----:B------:R-:W-:-:S03]  /*302f0*/  R2UR UR21, R5 ;  /* 0x00000000051572ca */ /* 0x000fc600000e0000 */
[----:B------:R-:W4:Y:S01]  /*30300*/  LD.E R55, desc[UR6][R8.64+0x140] ;  /* 0x0001400608377980 */ /* 0x000f22000c101900 */
[C---:B------:R-:W-:Y:S02]  /*30310*/  R2UR UR22, R4.reuse ;  /* 0x00000000041672ca */ /* 0x040fe400000e0000 */
[C---:B------:R-:W-:Y:S01]  /*30320*/  R2UR UR23, R5.reuse ;  /* 0x00000000051772ca */ /* 0x040fe200000e0000 */
[----:B------:R-:W4:Y:S01]  /*30330*/  LD.E R57, desc[UR8][R8.64+0x144] ;  /* 0x0001440808397980 */ /* 0x000f22000c101900 */
[C---:B------:R-:W-:Y:S02]  /*30340*/  R2UR UR24, R4.reuse ;  /* 0x00000000041872ca */ /* 0x040fe400000e0000 */
[----:B------:R-:W-:Y:S01]  /*30350*/  R2UR UR25, R5 ;  /* 0x00000000051972ca */ /* 0x000fe200000e0000 */
        /* <DEDUP_REMOVED lines=35> */
[----:B--2---:R-:W-:-:S03]  /*30590*/  FMUL.FTZ R95, R24, R85 ;  /* 0x00000055185f7220 */ /* 0x004fc60000410000 */
[----:B------:R-:W2:Y:S01]  /*305a0*/  LD.E R56, desc[UR20][R8.64+0x98] ;  /* 0x0000981408387980 */ /* 0x000ea2000c101900 */
[----:B---3--:R-:W-:-:S03]  /*305b0*/  FMUL.FTZ R97, R24, R87 ;  /* 0x0000005718617220 */ /* 0x008fc60000410000 */
[----:B------:R-:W3:Y:S01]  /*305c0*/  LD.E R85, desc[UR20][R8.64+0x1b0] ;  /* 0x0001b01408557980 */ /* 0x000ee2000c101900 */
[----:B----4-:R-:W-:-:S03]  /*305d0*/  FMUL.FTZ R99, R24, R89 ;  /* 0x0000005918637220 */ /* 0x010fc60000410000 */
[----:B------:R-:W4:Y:S04]  /*305e0*/  LD.E R87, desc[UR22][R8.64+0x1b4] ;  /* 0x0001b41608577980 */ /* 0x000f28000c101900 */
[----:B------:R-:W2:Y:S04]  /*305f0*/  LD.E R89, desc[UR24][R8.64+0x1c0] ;  /* 0x0001c01808597980 */ /* 0x000ea8000c101900 */
[----:B------:R0:W-:Y:S01]  /*30600*/  ST.E desc[UR4][R8.64], R95 ;  /* 0x0000005f08007985 */ /* 0x0001e2000c101904 */
[----:B------:R-:W-:-:S03]  /*30610*/  FMUL.FTZ R115, R24, R101 ;  /* 0x0000006518737220 */ /* 0x000fc60000410000 */
[----:B------:R1:W-:Y:S04]  /*30620*/  ST.E desc[UR6][R8.64+0x4], R97 ;  /* 0x0000046108007985 */ /* 0x0003e8000c101906 */
[----:B------:R1:W-:Y:S04]  /*30630*/  ST.E desc[UR8][R8.64+0x10], R99 ;  /* 0x0000106308007985 */ /* 0x0003e8000c101908 */
[----:B0-----:R-:W2:Y:S04]  /*30640*/  LD.E R95, desc[UR14][R8.64+0x1d4] ;  /* 0x0001d40e085f7980 */ /* 0x001ea8000c101900 */
[----:B-1----:R-:W2:Y:S04]  /*30650*/  LD.E R97, desc[UR16][R8.64+0x1e0] ;  /* 0x0001e01008617980 */ /* 0x002ea8000c101900 */
        /* <DEDUP_REMOVED lines=77> */
[----:B------:R-:W-:Y:S01]  /*30b30*/  ST.E desc[UR4][R8.64+0x14], R115 ;  /* 0x0000147308007985 */ /* 0x000fe2000c101904 */
[C---:B------:R-:W-:Y:S01]  /*30b40*/  FMUL.FTZ R43, R24.reuse, R43 ;  /* 0x0000002b182b7220 */ /* 0x040fe20000410000 */
[----:B------:R-:W-:-:S02]  /*30b50*/  FMUL.FTZ R45, R24, R45 ;  /* 0x0000002d182d7220 */ /* 0x000fc40000410000 */
[----:B------:R-:W-:Y:S01]  /*30b60*/  ST.E desc[UR6][R8.64+0x20], R117 ;  /* 0x0000207508007985 */ /* 0x000fe2000c101906 */
[----:B------:R-:W-:-:S03]  /*30b70*/  FMUL.FTZ R47, R24, R47 ;  /* 0x0000002f182f7220 */ /* 0x000fc60000410000 */
[----:B------:R-:W-:Y:S01]  /*30b80*/  ST.E desc[UR8][R8.64+0x24], R119 ;  /* 0x0000247708007985 */ /* 0x000fe2000c101908 */
[----:B------:R-:W-:-:S03]  /*30b90*/  FMUL.FTZ R49, R24, R49 ;  /* 0x0000003118317220 */ /* 0x000fc60000410000 */
        /* <DEDUP_REMOVED lines=24> */
[----:B------:R-:W-:-:S03]  /*30d20*/  FMUL.FTZ R51, R24, R51 ;  /* 0x0000003318337220 */ /* 0x000fc60000410000 */
[----:B------:R1:W-:Y:S01]  /*30d30*/  ST.E desc[UR14][R8.64+0xf0], R35 ;  /* 0x0000f02308007985 */ /* 0x0003e2000c10190e */
[----:B------:R-:W-:-:S03]  /*30d40*/  FMUL.FTZ R53, R24, R53 ;  /* 0x0000003518357220 */ /* 0x000fc60000410000 */
[----:B------:R1:W-:Y:S01]  /*30d50*/  ST.E desc[UR4][R8.64+0xf4], R37 ;  /* 0x0000f42508007985 */ /* 0x0003e2000c101904 */
[----:B------:R-:W-:-:S03]  /*30d60*/  FMUL.FTZ R55, R24, R55 ;  /* 0x0000003718377220 */ /* 0x000fc60000410000 */
[----:B------:R-:W-:Y:S01]  /*30d70*/  ST.E desc[UR16][R8.64+0x100], R39 ;  /* 0x0001002708007985 */ /* 0x000fe2000c101910 */
        /* <DEDUP_REMOVED lines=26> */
[----:B---3--:R-:W-:-:S03]  /*30f20*/  FMUL.FTZ R85, R24, R85 ;  /* 0x0000005518557220 */ /* 0x008fc60000410000 */
[----:B------:R-:W-:Y:S01]  /*30f30*/  ST.E desc[UR16][R8.64+0x170], R67 ;  /* 0x0001704308007985 */ /* 0x000fe2000c101910 */
[----:B----4-:R-:W-:-:S03]  /*30f40*/  FMUL.FTZ R87, R24, R87 ;  /* 0x0000005718577220 */ /* 0x010fc60000410000 */
[----:B------:R-:W-:Y:S01]  /*30f50*/  ST.E desc[UR6][R8.64+0x174], R69 ;  /* 0x0001744508007985 */ /* 0x000fe2000c101906 */
[----:B--2---:R-:W-:-:S03]  /*30f60*/  FMUL.FTZ R89, R24, R89 ;  /* 0x0000005918597220 */ /* 0x004fc60000410000 */
        /* <DEDUP_REMOVED lines=15> */
[----:B0-----:R-:W-:-:S03]  /*31060*/  FMUL.FTZ R3, R7, R2 ;  /* 0x0000000207037220 */ /* 0x001fc60000410000 */
[----:B------:R-:W-:Y:S01]  /*31070*/  ST.E desc[UR8][R8.64+0x1c0], R89 ;  /* 0x0001c05908007985 */ /* 0x000fe2000c101908 */
[----:B-1----:R-:W-:-:S03]  /*31080*/  FMUL.FTZ R29, R7, R28 ;  /* 0x0000001c071d7220 */ /* 0x002fc60000410000 */
[----:B------:R-:W-:Y:S04]  /*31090*/  ST.E desc[UR10][R8.64+0x1c4], R91 ;  /* 0x0001c45b08007985 */ /* 0x000fe8000c10190a */
[----:B------:R-:W-:Y:S01]  /*310a0*/  ST.E desc[UR12][R8.64+0x1d0], R93 ;  /* 0x0001d05d08007985 */ /* 0x000fe2000c10190c */
[----:B------:R-:W-:-:S03]  /*310b0*/  FMUL.FTZ R31, R7, R34 ;  /* 0x00000022071f7220 */ /* 0x000fc60000410000 */
[----:B------:R-:W-:Y:S01]  /*310c0*/  ST.E desc[UR14][R8.64+0x1d4], R95 ;  /* 0x0001d45f08007985 */ /* 0x000fe2000c10190e */
[----:B------:R-:W-:-:S03]  /*310d0*/  FMUL.FTZ R33, R7, R30 ;  /* 0x0000001e07217220 */ /* 0x000fc60000410000 */
[----:B------:R-:W-:Y:S01]  /*310e0*/  ST.E desc[UR6][R8.64+0x1e0], R97 ;  /* 0x0001e06108007985 */ /* 0x000fe2000c101906 */
[----:B------:R-:W-:-:S03]  /*310f0*/  FMUL.FTZ R35, R7, R32 ;  /* 0x0000002007237220 */ /* 0x000fc60000410000 */
[----:B------:R-:W-:Y:S04]  /*31100*/  ST.E desc[UR16][R8.64+0x1e4], R99 ;  /* 0x0001e46308007985 */ /* 0x000fe8000c101910 */
[----:B------:R-:W-:Y:S04]  /*31110*/  ST.E desc[UR4][R8.64+0x1f0], R103 ;  /* 0x0001f06708007985 */ /* 0x000fe8000c101904 */
[----:B------:R-:W-:Y:S01]  /*31120*/  ST.E desc[UR8][R8.64+0x1f4], R101 ;  /* 0x0001f46508007985 */ /* 0x000fe2000c101908 */
        /* <DEDUP_REMOVED lines=10> */
[C---:B------:R-:W-:Y:S01]  /*311d0*/  FMUL.FTZ R39, R7.reuse, R48 ;  /* 0x0000003007277220 */ /* 0x040fe20000410000 */
[C---:B0-----:R-:W-:Y:S02]  /*311e0*/  FMUL.FTZ R33, R7.reuse, R44 ;  /* 0x0000002c07217220 */ /* 0x041fe40000410000 */
[----:B------:R0:W-:Y:S01]  /*311f0*/  ST.E desc[UR8][R8.64+0x38], R29 ;  /* 0x0000381d08007985 */ /* 0x0001e2000c101908 */
[----:B-1----:R-:W-:-:S03]  /*31200*/  FMUL.FTZ R35, R7, R46 ;  /* 0x0000002e07237220 */ /* 0x002fc60000410000 */
[----:B------:R-:W-:Y:S01]  /*31210*/  ST.E desc[UR10][R8.64+0x3c], R37 ;  /* 0x00003c2508007985 */ /* 0x000fe2000c10190a */
[----:B--2---:R-:W-:-:S03]  /*31220*/  FMUL.FTZ R3, R7, R50 ;  /* 0x0000003207037220 */ /* 0x004fc60000410000 */
[----:B------:R1:W-:Y:S01]  /*31230*/  ST.E desc[UR6][R8.64+0x48], R31 ;  /* 0x0000481f08007985 */ /* 0x0003e2000c101906 */
[----:B0-----:R-:W-:-:S03]  /*31240*/  FMUL.FTZ R29, R7, R52 ;  /* 0x00000034071d7220 */ /* 0x001fc60000410000 */
[----:B------:R0:W-:Y:S04]  /*31250*/  ST.E desc[UR12][R8.64+0x4c], R33 ;  /* 0x00004c2108007985 */ /* 0x0001e8000c10190c */
[----:B------:R2:W-:Y:S01]  /*31260*/  ST.E desc[UR14][R8.64+0x58], R35 ;  /* 0x0000582308007985 */ /* 0x0005e2000c10190e */
[----:B-1----:R-:W-:-:S03]  /*31270*/  FMUL.FTZ R31, R7, R62 ;  /* 0x0000003e071f7220 */ /* 0x002fc60000410000 */
[----:B------:R1:W-:Y:S01]  /*31280*/  ST.E desc[UR16][R8.64+0x5c], R39 ;  /* 0x00005c2708007985 */ /* 0x0003e2000c101910 */
[C---:B------:R-:W-:Y:S01]  /*31290*/  FMUL.FTZ R37, R7.reuse, R58 ;  /* 0x0000003a07257220 */ /* 0x040fe20000410000 */
[C---:B0-----:R-:W-:Y:S02]  /*312a0*/  FMUL.FTZ R33, R7.reuse, R54 ;  /* 0x0000003607217220 */ /* 0x041fe40000410000 */
[----:B------:R0:W-:Y:S01]  /*312b0*/  ST.E desc[UR4][R8.64+0x68], R3 ;  /* 0x0000680308007985 */ /* 0x0001e2000c101904 */
[----:B--2---:R-:W-:-:S03]  /*312c0*/  FMUL.FTZ R35, R7, R60 ;  /* 0x0000003c07237220 */ /* 0x004fc60000410000 */
[----:B------:R2:W-:Y:S01]  /*312d0*/  ST.E desc[UR8][R8.64+0x6c], R29 ;  /* 0x00006c1d08007985 */ /* 0x0005e2000c101908 */
[----:B-1----:R-:W-:-:S03]  /*312e0*/  FMUL.FTZ R39, R7, R56 ;  /* 0x0000003807277220 */ /* 0x002fc60000410000 */
[----:B------:R1:W-:Y:S01]  /*312f0*/  ST.E desc[UR6][R8.64+0x78], R31 ;  /* 0x0000781f08007985 */ /* 0x0003e2000c101906 */
[----:B0-----:R-:W-:-:S03]  /*31300*/  FMUL.FTZ R3, R7, R64 ;  /* 0x0000004007037220 */ /* 0x001fc60000410000 */
        /* <DEDUP_REMOVED lines=10> */
[----:B------:R1:W-:Y:S04]  /*313b0*/  ST.E desc[UR6][R8.64+0xa8], R29 ;  /* 0x0000a81d08007985 */ /* 0x0003e8000c101906 */
[----:B------:R3:W-:Y:S01]  /*313c0*/  ST.E desc[UR8][R8.64+0xac], R31 ;  /* 0x0000ac1f08007985 */ /* 0x0007e2000c101908 */
[C---:B0-----:R-:W-:Y:S01]  /*313d0*/  FMUL.FTZ R39, R7.reuse, R76 ;  /* 0x0000004c07277220 */ /* 0x041fe20000410000 */
[C---:B--2---:R-:W-:Y:S02]  /*313e0*/  FMUL.FTZ R3, R7.reuse, R78 ;  /* 0x0000004e07037220 */ /* 0x044fe40000410000 */
[----:B------:R0:W-:Y:S01]  /*313f0*/  ST.E desc[UR10][R8.64+0xb8], R33 ;  /* 0x0000b82108007985 */ /* 0x0001e2000c10190a */
[----:B-1----:R-:W-:-:S03]  /*31400*/  FMUL.FTZ R29, R7, R86 ;  /* 0x00000056071d7220 */ /* 0x002fc60000410000 */
[----:B------:R1:W-:Y:S01]  /*31410*/  ST.E desc[UR12][R8.64+0xbc], R35 ;  /* 0x0000bc2308007985 */ /* 0x0003e2000c10190c */
[----:B---3--:R-:W-:-:S03]  /*31420*/  FMUL.FTZ R31, R7, R80 ;  /* 0x00000050071f7220 */ /* 0x008fc60000410000 */
[----:B------:R2:W-:Y:S01]  /*31430*/  ST.E desc[UR14][R8.64+0xc8], R37 ;  /* 0x0000c82508007985 */ /* 0x0005e2000c10190e */
[----:B0-----:R-:W-:-:S03]  /*31440*/  FMUL.FTZ R33, R7, R84 ;  /* 0x0000005407217220 */ /* 0x001fc60000410000 */
[----:B------:R0:W-:Y:S01]  /*31450*/  ST.E desc[UR4][R8.64+0xcc], R3 ;  /* 0x0000cc0308007985 */ /* 0x0001e2000c101904 */
[----:B-1----:R-:W-:-:S03]  /*31460*/  FMUL.FTZ R35, R7, R82 ;  /* 0x0000005207237220 */ /* 0x002fc60000410000 */
[----:B------:R1:W-:Y:S01]  /*31470*/  ST.E desc[UR16][R8.64+0xd8], R39 ;  /* 0x0000d82708007985 */ /* 0x0003e2000c101910 */
[----:B--2---:R-:W-:-:S03]  /*31480*/  FMUL.FTZ R37, R7, R88 ;  /* 0x0000005807257220 */ /* 0x004fc60000410000 */
        /* <DEDUP_REMOVED lines=54> */
[----:B------:R-:W-:Y:S01]  /*317f0*/  ST.E desc[UR6][R8.64+0x1b8], R29 ;  /* 0x0001b81d08007985 */ /* 0x000fe2000c101906 */
[C---:B------:R-:W-:Y:S01]  /*31800*/  FMUL.FTZ R41, R7.reuse, R146 ;  /* 0x0000009207297220 */ /* 0x040fe20000410000 */
[C---:B0-----:R-:W-:Y:S02]  /*31810*/  FMUL.FTZ R35, R7.reuse, R150 ;  /* 0x0000009607237220 */ /* 0x041fe40000410000 */
[----:B------:R0:W-:Y:S01]  /*31820*/  ST.E desc[UR16][R8.64+0x1bc], R39 ;  /* 0x0001bc2708007985 */ /* 0x0001e2000c101910 */
[----:B-1----:R-:W-:-:S03]  /*31830*/  FMUL.FTZ R37, R7, R144 ;  /* 0x0000009007257220 */ /* 0x002fc60000410000 */
[----:B------:R1:W-:Y:S01]  /*31840*/  ST.E desc[UR4][R8.64+0x1c8], R3 ;  /* 0x0001c80308007985 */ /* 0x0003e2000c101904 */
[----:B------:R-:W-:-:S03]  /*31850*/  FMUL.FTZ R43, R7, R214 ;  /* 0x000000d6072b7220 */ /* 0x000fc60000410000 */
[----:B------:R-:W-:Y:S01]  /*31860*/  ST.E desc[UR8][R8.64+0x1cc], R31 ;  /* 0x0001cc1f08007985 */ /* 0x000fe2000c101908 */
[----:B0-----:R-:W-:-:S03]  /*31870*/  FMUL.FTZ R39, R7, R148 ;  /* 0x0000009407277220 */ /* 0x001fc60000410000 */
[----:B------:R-:W-:Y:S04]  /*31880*/  ST.E desc[UR10][R8.64+0x1d8], R33 ;  /* 0x0001d82108007985 */ /* 0x000fe8000c10190a */
[----:B------:R-:W-:Y:S04]  /*31890*/  ST.E desc[UR6][R8.64+0x1dc], R35 ;  /* 0x0001dc2308007985 */ /* 0x000fe8000c101906 */
[----:B------:R-:W-:Y:S04]  /*318a0*/  ST.E desc[UR12][R8.64+0x1e8], R37 ;  /* 0x0001e82508007985 */ /* 0x000fe8000c10190c */
[----:B------:R-:W-:Y:S04]  /*318b0*/  ST.E desc[UR14][R8.64+0x1ec], R39 ;  /* 0x0001ec2708007985 */ /* 0x000fe8000c10190e */
[----:B------:R-:W-:Y:S04]  /*318c0*/  ST.E desc[UR16][R8.64+0x1f8], R41 ;  /* 0x0001f82908007985 */ /* 0x000fe8000c101910 */
[----:B------:R0:W-:Y:S04]  /*318d0*/  ST.E desc[UR18][R8.64+0x1fc], R43 ;  /* 0x0001fc2b08007985 */ /* 0x0001e8000c101912 */
[----:B-1----:R-:W2:Y:S01]  /*318e0*/  LDL.64 R2, [R0+0x80] ;  /* 0x0000800000027983 */ /* 0x002ea20000100a00 */
[----:B------:R-:W-:-:S02]  /*318f0*/  LEA.HI R24, R6, 0x8, RZ, 0x19 ;  /* 0x0000000806187811 */ /* 0x000fc400078fc8ff */
[----:B------:R-:W-:Y:S01]  /*31900*/  R2UR UR28, R4 ;  /* 0x00000000041c72ca */ /* 0x000fe200000e0000 */
[----:B------:R-:W3:Y:S02]  /*31910*/  LDL.64 R28, [R0] ;  /* 0x00000000001c7983 */ /* 0x000ee40000100a00 */
[----:B------:R1:W-:Y:S01]  /*31920*/  BAR.SYNC.DEFER_BLOCKING R24, 0x100 ;  /* 0x000400180000751d */ /* 0x0003e20000010000 */
[----:B------:R-:W-:-:S05]  /*31930*/  R2UR UR29, R5 ;  /* 0x00000000051d72ca */ /* 0x000fca00000e0000 */
[----:B------:R-:W4:Y:S04]  /*31940*/  LDL.64 R6, [R0+0x98] ;  /* 0x0000980000067983 */ /* 0x000f280000100a00 */
[----:B0-----:R-:W4:Y:S04]  /*31950*/  LDL.64 R8, [R0+0x88] ;  /* 0x0000880000087983 */ /* 0x001f280000100a00 */
[----:B--2---:R-:W2:Y:S04]  /*31960*/  LD.E R31, desc[UR4][R2.64] ;  /* 0x00000004021f7980 */ /* 0x004ea8000c101900 */
        /* <DEDUP_REMOVED lines=63> */
[----:B-1----:R-:W2:Y:S04]  /*31d60*/  LD.E R24, desc[UR26][R2.64+0x100] ;  /* 0x0001001a02187980 */ /* 0x002ea8000c101900 */
[----:B---3--:R-:W3:Y:S04]  /*31d70*/  LD.E R29, desc[UR6][R28.64] ;  /* 0x000000061c1d7980 */ /* 0x008ee8000c101900 */
[----:B----4-:R-:W3:Y:S04]  /*31d80*/  LD.E.64 R6, desc[UR4][R6.64] ;  /* 0x0000000406067980 */ /* 0x010ee8000c101b00 */
[----:B--2---:R0:W-:Y:S04]  /*31d90*/  ST.E desc[UR8][R2.64], R31 ;  /* 0x0000001f02007985 */ /* 0x0041e8000c101908 */
        /* <DEDUP_REMOVED lines=64> */
[----:B0-----:R-:W4:Y:S04]  /*321a0*/  LD.E R31, desc[UR28][R2.64+0x104] ;  /* 0x0001041c021f7980 */ /* 0x001f28000c101900 */
[----:B----4-:R0:W-:Y:S04]  /*321b0*/  ST.E desc[UR4][R2.64+0x104], R31 ;  /* 0x0001041f02007985 */ /* 0x0101e8000c101904 */
[----:B-1----:R-:W4:Y:S04]  /*321c0*/  LD.E R33, desc[UR6][R2.64+0x108] ;  /* 0x0001080602217980 */ /* 0x002f28000c101900 */
[----:B--2---:R-:W2:Y:S04]  /*321d0*/  LD.E R35, desc[UR8][R2.64+0x10c] ;  /* 0x00010c0802237980 */ /* 0x004ea8000c101900 */
        /* <DEDUP_REMOVED lines=8> */
[----:B0-----:R-:W3:Y:S04]  /*32260*/  LD.E R31, desc[UR26][R2.64+0x130] ;  /* 0x0001301a021f7980 */ /* 0x001ee8000c101900 */
        /* <DEDUP_REMOVED lines=113> */
[----:B------:R-:W4:Y:S01]  /*32980*/  LD.E R24, desc[UR28][R8.64] ;  /* 0x0000001c08187980 */ /* 0x000f22000c101900 */
[----:B------:R-:W-:-:S02]  /*32990*/  R2UR UR50, R4 ;  /* 0x00000000043272ca */ /* 0x000fc400000e0000 */
[C---:B------:R-:W-:Y:S02]  /*329a0*/  R2UR UR51, R5.reuse ;  /* 0x00000000053372ca */ /* 0x040fe400000e0000 */
[C---:B------:R-:W-:Y:S02]  /*329b0*/  R2UR UR52, R4.reuse ;  /* 0x00000000043472ca */ /* 0x040fe400000e0000 */
[C---:B------:R-:W-:Y:S02]  /*329c0*/  R2UR UR53, R5.reuse ;  /* 0x00000000053572ca */ /* 0x040fe400000e0000 */
[C---:B------:R-:W-:Y:S02]  /*329d0*/  R2UR UR54, R4.reuse ;  /* 0x00000000043672ca */ /* 0x040fe400000e0000 */
[----:B------:R-:W-:Y:S02]  /*329e0*/  R2UR UR55, R5 ;  /* 0x00000000053772ca */ /* 0x000fe400000e0000 */
        /* <DEDUP_REMOVED lines=14> */
[----:B------:R-:W-:Y:S02]  /*32ad0*/  R2UR UR48, R4 ;  /* 0x00000000043072ca */ /* 0x000fe400000e0000 */
[----:B------:R-:W-:Y:S01]  /*32ae0*/  R2UR UR49, R5 ;  /* 0x00000000053172ca */ /* 0x000fe200000e0000 */
[----:B------:R-:W-:Y:S01]  /*32af0*/  IMAD R6, R29, 0xc00, R6 ;  /* 0x00000c001d067824 */ /* 0x000fe200078e0206 */
[----:B------:R-:W-:Y:S01]  /*32b00*/  F2FP.BF16.F32.PACK_AB R152, R27, R152 ;  /* 0x000000981b98723e */ /* 0x000fe200000010ff */
[----:B------:R-:W4:Y:S01]  /*32b10*/  LD.E R28, desc[UR4][R2.64+0x10] ;  /* 0x00001004021c7980 */ /* 0x000f22000c101900 */
[----:B------:R-:W-:Y:S02]  /*32b20*/  F2FP.BF16.F32.PACK_AB R154, R25, R154 ;  /* 0x0000009a199a723e */ /* 0x000fe400000010ff */
[----:B------:R-:W-:Y:S01]  /*32b30*/  F2FP.BF16.F32.PACK_AB R153, R26, R153 ;  /* 0x000000991a99723e */ /* 0x000fe200000010ff */
        /* <DEDUP_REMOVED lines=63> */
[----:B------:R-:W-:-:S03]  /*32f30*/  ISETP.NE.U32.AND P0, PT, R24, RZ, PT ;  /* 0x000000ff1800720c */ /* 0x000fc60003f05070 */
        /* <DEDUP_REMOVED lines=64> */
[----:B------:R-:W-:-:S02]  /*33340*/  R2UR UR6, R6 ;  /* 0x00000000060672ca */ /* 0x000fc400000e0000 */
[----:B------:R-:W-:Y:S02]  /*33350*/  R2UR UR7, R7 ;  /* 0x00000000070772ca */ /* 0x000fe400000e0000 */
[----:B------:R-:W-:Y:S01]  /*33360*/  F2FP.BF16.F32.PACK_AB R155, R213, R155 ;  /* 0x0000009bd59b723e */ /* 0x000fe200000010ff */
[----:B------:R-:W-:Y:S01]  /*33370*/  VOTEU.ANY UP0, P0 ;  /* 0x00000000003f7886 */ /* 0x000fe20000000100 */
        /* <DEDUP_REMOVED lines=22> */
[----:B------:R-:W-:Y:S02]  /*334e0*/  R2UR UR28, R4 ;  /* 0x00000000041c72ca */ /* 0x000fe400000e0000 */
[----:B------:R-:W-:Y:S01]  /*334f0*/  R2UR UR29, R5 ;  /* 0x00000000051d72ca */ /* 0x000fe200000e0000 */
[----:B--2---:R-:W-:-:S06]  /*33500*/  WARPGROUP.ARRIVE ;  /* 0x00000000000079c5 */ /* 0x004fcc0000000000 */
[----:B------:R-:W-:Y:S01]  /*33510*/  HGMMA.64x256x16.F32.BF16 R24, R152, gdesc[UR4].tnspB, R24, UP0, gsb0 ;  /* 0x43e0000498187df0 */ /* 0x000fe2000b801818 */
        /* <DEDUP_REMOVED lines=23> */
[----:B------:R-:W-:Y:S01]  /*33690*/  R2UR UR31, R5 ;  /* 0x00000000051f72ca */ /* 0x000fe200000e0000 */
[----:B------:R-:W-:-:S02]  /*336a0*/  WARPGROUP.DEPBAR.LE gsb0, 0x0 ;  /* 0x00008000000079c5 */ /* 0x000fc40000010000 */
[----:B------:R0:W-:Y:S01]  /*336b0*/  ST.E desc[UR4][R2.64], R24 ;  /* 0x0000001802007985 */ /* 0x0001e2000c101904 */
[C---:B------:R-:W-:Y:S02]  /*336c0*/  R2UR UR4, R4.reuse ;  /* 0x00000000040472ca */ /* 0x040fe400000e0000 */
[C---:B------:R-:W-:Y:S01]  /*336d0*/  R2UR UR5, R5.reuse ;  /* 0x00000000050572ca */ /* 0x040fe200000e0000 */
[----:B------:R1:W-:Y:S01]  /*336e0*/  ST.E desc[UR6][R2.64+0x4], R25 ;  /* 0x0000041902007985 */ /* 0x0003e2000c101906 */
[C---:B------:R-:W-:Y:S02]  /*336f0*/  R2UR UR6, R4.reuse ;  /* 0x00000000040672ca */ /* 0x040fe400000e0000 */
[C---:B------:R-:W-:Y:S01]  /*33700*/  R2UR UR7, R5.reuse ;  /* 0x00000000050772ca */ /* 0x040fe200000e0000 */
[----:B------:R2:W-:Y:S01]  /*33710*/  ST.E desc[UR8][R2.64+0x8], R26 ;  /* 0x0000081a02007985 */ /* 0x0005e2000c101908 */
[C---:B------:R-:W-:Y:S02]  /*33720*/  R2UR UR8, R4.reuse ;  /* 0x00000000040872ca */ /* 0x040fe400000e0000 */
[----:B------:R-:W-:Y:S01]  /*33730*/  R2UR UR9, R5 ;  /* 0x00000000050972ca */ /* 0x000fe200000e0000 */
[----:B------:R3:W-:Y:S01]  /*33740*/  ST.E desc[UR10][R2.64+0xc], R27 ;  /* 0x00000c1b02007985 */ /* 0x0007e2000c10190a */
[----:B------:R-:W-:-:S02]  /*33750*/  R2UR UR10, R4 ;  /* 0x00000000040a72ca */ /* 0x000fc400000e0000 */
        /* <DEDUP_REMOVED lines=324> */
[----:B------:R-:W-:Y:S01]  /*34ba0*/  R2UR UR23, R5 ;  /* 0x00000000051772ca */ /* 0x000fe200000e0000 */
[----:B------:R4:W-:Y:S04]  /*34bb0*/  ST.E desc[UR24][R2.64+0x1c0], R136 ;  /* 0x0001c08802007985 */ /* 0x0009e8000c101918 */
[----:B------:R4:W-:Y:S04]  /*34bc0*/  ST.E desc[UR26][R2.64+0x1c4], R137 ;  /* 0x0001c48902007985 */ /* 0x0009e8000c10191a */
[----:B------:R4:W-:Y:S04]  /*34bd0*/  ST.E desc[UR28][R2.64+0x1c8], R138 ;  /* 0x0001c88a02007985 */ /* 0x0009e8000c10191c */
[----:B------:R4:W-:Y:S04]  /*34be0*/  ST.E desc[UR4][R2.64+0x1cc], R139 ;  /* 0x0001cc8b02007985 */ /* 0x0009e8000c101904 */
[----:B------:R4:W-:Y:S04]  /*34bf0*/  ST.E desc[UR6][R2.64+0x1d0], R140 ;  /* 0x0001d08c02007985 */ /* 0x0009e8000c101906 */
[----:B------:R4:W-:Y:S04]  /*34c00*/  ST.E desc[UR8][R2.64+0x1d4], R141 ;  /* 0x0001d48d02007985 */ /* 0x0009e8000c101908 */
[----:B------:R4:W-:Y:S01]  /*34c10*/  ST.E desc[UR10][R2.64+0x1d8], R142 ;  /* 0x0001d88e02007985 */ /* 0x0009e2000c10190a */
[----:B------:R-:W-:-:S03]  /*34c20*/  R2UR UR24, R4 ;  /* 0x00000000041872ca */ /* 0x000fc600000e0000 */
[----:B------:R4:W-:Y:S01]  /*34c30*/  ST.E desc[UR12][R2.64+0x1dc], R143 ;  /* 0x0001dc8f02007985 */ /* 0x0009e2000c10190c */
[----:B------:R-:W-:-:S03]  /*34c40*/  R2UR UR25, R5 ;  /* 0x00000000051972ca */ /* 0x000fc600000e0000 */
[----:B------:R4:W-:Y:S01]  /*34c50*/  ST.E desc[UR14][R2.64+0x1e0], R144 ;  /* 0x0001e09002007985 */ /* 0x0009e2000c10190e */
[----:B------:R-:W-:-:S03]  /*34c60*/  R2UR UR26, R4 ;  /* 0x00000000041a72ca */ /* 0x000fc600000e0000 */
[----:B------:R4:W-:Y:S01]  /*34c70*/  ST.E desc[UR16][R2.64+0x1e4], R145 ;  /* 0x0001e49102007985 */ /* 0x0009e2000c101910 */
[----:B------:R-:W-:-:S03]  /*34c80*/  R2UR UR27, R5 ;  /* 0x00000000051b72ca */ /* 0x000fc600000e0000 */
[----:B------:R4:W-:Y:S01]  /*34c90*/  ST.E desc[UR18][R2.64+0x1e8], R146 ;  /* 0x0001e89202007985 */ /* 0x0009e2000c101912 */
[C---:B------:R-:W-:Y:S02]  /*34ca0*/  R2UR UR28, R4.reuse ;  /* 0x00000000041c72ca */ /* 0x040fe400000e0000 */
[----:B------:R-:W-:Y:S01]  /*34cb0*/  R2UR UR29, R5 ;  /* 0x00000000051d72ca */ /* 0x000fe200000e0000 */
[----:B------:R4:W-:Y:S01]  /*34cc0*/  ST.E desc[UR20][R2.64+0x1ec], R147 ;  /* 0x0001ec9302007985 */ /* 0x0009e2000c101914 */
[----:B------:R-:W-:-:S03]  /*34cd0*/  R2UR UR20, R4 ;  /* 0x00000000041472ca */ /* 0x000fc600000e0000 */
[----:B------:R4:W-:Y:S01]  /*34ce0*/  ST.E desc[UR22][R2.64+0x1f0], R148 ;  /* 0x0001f09402007985 */ /* 0x0009e2000c101916 */
        /* <DEDUP_REMOVED lines=12> */
[----:B------:R-:W-:Y:S01]  /*34db0*/  R2UR UR11, R5 ;  /* 0x00000000050b72ca */ /* 0x000fe200000e0000 */
[----:B------:R4:W-:Y:S04]  /*34dc0*/  ST.E desc[UR24][R2.64+0x1f4], R149 ;  /* 0x0001f49502007985 */ /* 0x0009e8000c101918 */
[----:B------:R4:W-:Y:S01]  /*34dd0*/  ST.E desc[UR26][R2.64+0x1f8], R150 ;  /* 0x0001f89602007985 */ /* 0x0009e2000c10191a */
[----:B------:R-:W-:-:S03]  /*34de0*/  R2UR UR8, R4 ;  /* 0x00000000040872ca */ /* 0x000fc600000e0000 */
[----:B------:R4:W-:Y:S01]  /*34df0*/  ST.E desc[UR28][R2.64+0x1fc], R151 ;  /* 0x0001fc9702007985 */ /* 0x0009e2000c10191c */
[----:B------:R-:W-:-:S03]  /*34e00*/  R2UR UR9, R5 ;  /* 0x00000000050972ca */ /* 0x000fc600000e0000 */
[----:B------:R-:W-:Y:S01]  /*34e10*/  ST.E desc[UR22][R8.64], R195 ;  /* 0x000000c308007985 */ /* 0x000fe2000c101916 */
[C---:B------:R-:W-:Y:S02]  /*34e20*/  R2UR UR6, R4.reuse ;  /* 0x00000000040672ca */ /* 0x040fe400000e0000 */
[C---:B------:R-:W-:Y:S01]  /*34e30*/  R2UR UR7, R5.reuse ;  /* 0x00000000050772ca */ /* 0x040fe200000e0000 */
[----:B0-----:R-:W4:Y:S01]  /*34e40*/  LD.E R24, desc[UR20][R2.64] ;  /* 0x0000001402187980 */ /* 0x001f22000c101900 */
[C---:B------:R-:W-:Y:S02]  /*34e50*/  R2UR UR4, R4.reuse ;  /* 0x00000000040472ca */ /* 0x040fe400000e0000 */
[C---:B------:R-:W-:Y:S01]  /*34e60*/  R2UR UR5, R5.reuse ;  /* 0x00000000050572ca */ /* 0x040fe200000e0000 */
[----:B-1----:R-:W4:Y:S01]  /*34e70*/  LD.E R25, desc[UR18][R2.64+0x4] ;  /* 0x0000041202197980 */ /* 0x002f22000c101900 */
[C---:B------:R-:W-:Y:S02]  /*34e80*/  R2UR UR28, R4.reuse ;  /* 0x00000000041c72ca */ /* 0x040fe400000e0000 */
[----:B------:R-:W-:Y:S01]  /*34e90*/  R2UR UR29, R5 ;  /* 0x00000000051d72ca */ /* 0x000fe200000e0000 */
[----:B--2---:R-:W2:Y:S01]  /*34ea0*/  LD.E R26, desc[UR16][R2.64+0x8] ;  /* 0x00000810021a7980 */ /* 0x004ea2000c101900 */
[----:B------:R-:W-:-:S02]  /*34eb0*/  R2UR UR26, R4 ;  /* 0x00000000041a72ca */ /* 0x000fc400000e0000 */
[C---:B------:R-:W-:Y:S01]  /*34ec0*/  R2UR UR27, R5.reuse ;  /* 0x00000000051b72ca */ /* 0x040fe200000e0000 */
[----:B---3--:R-:W2:Y:S01]  /*34ed0*/  LD.E R27, desc[UR56][R2.64+0xc] ;  /* 0x00000c38021b7980 */ /* 0x008ea2000c101900 */
[C---:B------:R-:W-:Y:S02]  /*34ee0*/  R2UR UR24, R4.reuse ;  /* 0x00000000041872ca */ /* 0x040fe400000e0000 */
[C---:B------:R-:W-:Y:S01]  /*34ef0*/  R2UR UR25, R5.reuse ;  /* 0x00000000051972ca */ /* 0x040fe200000e0000 */
[----:B----4-:R-:W2:Y:S01]  /*34f00*/  LD.E R28, desc[UR54][R2.64+0x10] ;  /* 0x00001036021c7980 */ /* 0x010ea2000c101900 */
[C---:B------:R-:W-:Y:S02]  /*34f10*/  R2UR UR22, R4.reuse ;  /* 0x00000000041672ca */ /* 0x040fe400000e0000 */
[----:B------:R-:W-:Y:S01]  /*34f20*/  R2UR UR23, R5 ;  /* 0x00000000051772ca */ /* 0x000fe200000e0000 */
[----:B------:R-:W2:Y:S01]  /*34f30*/  LD.E R29, desc[UR14][R2.64+0x14] ;  /* 0x0000140e021d7980 */ /* 0x000ea2000c101900 */
[----:B------:R-:W-:-:S02]  /*34f40*/  R2UR UR20, R4 ;  /* 0x00000000041472ca */ /* 0x000fc400000e0000 */
[C---:B------:R-:W-:Y:S01]  /*34f50*/  R2UR UR21, R5.reuse ;  /* 0x00000000051572ca */ /* 0x040fe200000e0000 */
[----:B------:R-:W2:Y:S01]  /*34f60*/  LD.E R30, desc[UR12][R2.64+0x18] ;  /* 0x0000180c021e7980 */ /* 0x000ea2000c101900 */
[C---:B------:R-:W-:Y:S02]  /*34f70*/  R2UR UR18, R4.reuse ;  /* 0x00000000041272ca */ /* 0x040fe400000e0000 */
[C---:B------:R-:W-:Y:S01]  /*34f80*/  R2UR UR19, R5.reuse ;  /* 0x00000000051372ca */ /* 0x040fe200000e0000 */
[----:B------:R-:W2:Y:S01]  /*34f90*/  LD.E R31, desc[UR10][R2.64+0x1c] ;  /* 0x00001c0a021f7980 */ /* 0x000ea2000c101900 */
        /* <DEDUP_REMOVED lines=303> */
[----:B------:R-:W-:Y:S02]  /*36290*/  R2UR UR10, R4 ;  /* 0x00000000040a72ca */ /* 0x000fe400000e0000 */
[----:B------:R-:W-:Y:S01]  /*362a0*/  R2UR UR11, R5 ;  /* 0x00000000050b72ca */ /* 0x000fe200000e0000 */
        /* <DEDUP_REMOVED lines=19> */
[----:B------:R-:W-:-:S02]  /*363e0*/  VIADD R152, R6, 0x80 ;  /* 0x0000008006987836 */ /* 0x000fc40000000000 */
[----:B------:R-:W-:-:S03]  /*363f0*/  IMAD.MOV.U32 R153, RZ, RZ, R7 ;  /* 0x000000ffff997224 */ /* 0x000fc600078e0007 */
[----:B------:R-:W-:Y:S02]  /*36400*/  R2UR UR6, R152 ;  /* 0x00000000980672ca */ /* 0x000fe400000e0000 */
[----:B------:R-:W-:Y:S02]  /*36410*/  R2UR UR7, R153 ;  /* 0x00000000990772ca */ /* 0x000fe400000e0000 */
[----:B------:R-:W-:Y:S02]  /*36420*/  F2FP.BF16.F32.PACK_AB R152, R19, R20 ;  /* 0x000000141398723e */ /* 0x000fe400000010ff */
[----:B------:R-:W-:Y:S02]  /*36430*/  F2FP.BF16.F32.PACK_AB R154, R15, R18 ;  /* 0x000000120f9a723e */ /* 0x000fe400000010ff */
[----:B------:R-:W-:Y:S02]  /*36440*/  F2FP.BF16.F32.PACK_AB R153, R13, R14 ;  /* 0x0000000e0d99723e */ /* 0x000fe400000010ff */
[----:B------:R-:W-:-:S02]  /*36450*/  F2FP.BF16.F32.PACK_AB R155, R12, R11 ;  /* 0x0000000b0c9b723e */ /* 0x000fc400000010ff */
        /* <DEDUP_REMOVED lines=24> */
[----:B--2---:R-:W-:-:S06]  /*365e0*/  WARPGROUP.ARRIVE ;  /* 0x00000000000079c5 */ /* 0x004fcc0000000000 */
[----:B------:R-:W-:Y:S01]  /*365f0*/  HGMMA.64x256x16.F32.BF16 R24, R152, gdesc[UR4].tnspB, R24, gsb0 ;  /* 0x43e0000498187df0 */ /* 0x000fe20008001818 */
        /* <DEDUP_REMOVED lines=2698> */
[----:B------:R4:W-:Y:S04]  /*40ea0*/  ST.E desc[UR18][R2.64+0x1b4], R133 ;  /* 0x0001b48502007985 */ /* 0x0009e8000c101912 */
        /* <DEDUP_REMOVED lines=17> */
[----:B------:R-:W-:Y:S01]  /*40fc0*/  R2UR UR19, R5 ;  /* 0x00000000051372ca */ /* 0x000fe200000e0000 */
[----:B------:R4:W-:Y:S04]  /*40fd0*/  ST.E desc[UR6][R2.64+0x1d0], R140 ;  /* 0x0001d08c02007985 */ /* 0x0009e8000c101906 */
[----:B------:R4:W-:Y:S04]  /*40fe0*/  ST.E desc[UR8][R2.64+0x1d4], R141 ;  /* 0x0001d48d02007985 */ /* 0x0009e8000c101908 */
[----:B------:R4:W-:Y:S04]  /*40ff0*/  ST.E desc[UR10][R2.64+0x1d8], R142 ;  /* 0x0001d88e02007985 */ /* 0x0009e8000c10190a */
[----:B------:R4:W-:Y:S04]  /*41000*/  ST.E desc[UR12][R2.64+0x1dc], R143 ;  /* 0x0001dc8f02007985 */ /* 0x0009e8000c10190c */
[----:B------:R4:W-:Y:S04]  /*41010*/  ST.E desc[UR14][R2.64+0x1e0], R144 ;  /* 0x0001e09002007985 */ /* 0x0009e8000c10190e */
[----:B------:R4:W-:Y:S04]  /*41020*/  ST.E desc[UR16][R2.64+0x1e4], R145 ;  /* 0x0001e49102007985 */ /* 0x0009e8000c101910 */
[----:B------:R-:W-:Y:S04]  /*41030*/  ST.E desc[UR20][R2.64+0x1ec], R147 ;  /* 0x0001ec9302007985 */ /* 0x000fe8000c101914 */
[----:B------:R-:W-:Y:S01]  /*41040*/  ST.E desc[UR22][R2.64+0x1f0], R148 ;  /* 0x0001f09402007985 */ /* 0x000fe2000c101916 */
[----:B------:R-:W-:-:S03]  /*41050*/  R2UR UR22, R4 ;  /* 0x00000000041672ca */ /* 0x000fc600000e0000 */
[----:B------:R-:W-:Y:S01]  /*41060*/  ST.E desc[UR24][R2.64+0x1f4], R149 ;  /* 0x0001f49502007985 */ /* 0x000fe2000c101918 */
[----:B------:R-:W-:-:S03]  /*41070*/  R2UR UR23, R5 ;  /* 0x00000000051772ca */ /* 0x000fc600000e0000 */
[----:B------:R-:W-:Y:S01]  /*41080*/  ST.E desc[UR26][R2.64+0x1f8], R150 ;  /* 0x0001f89602007985 */ /* 0x000fe2000c10191a */
[----:B------:R-:W-:-:S03]  /*41090*/  R2UR UR20, R4 ;  /* 0x00000000041472ca */ /* 0x000fc600000e0000 */
[----:B------:R-:W-:Y:S01]  /*410a0*/  ST.E desc[UR28][R2.64+0x1fc], R151 ;  /* 0x0001fc9702007985 */ /* 0x000fe2000c10191c */
[C---:B------:R-:W-:Y:S02]  /*410b0*/  R2UR UR21, R5.reuse ;  /* 0x00000000051572ca */ /* 0x040fe400000e0000 */
[C---:B------:R-:W-:Y:S01]  /*410c0*/  R2UR UR16, R4.reuse ;  /* 0x00000000041072ca */ /* 0x040fe200000e0000 */
[----:B------:R4:W-:Y:S01]  /*410d0*/  ST.E desc[UR18][R2.64+0x1e8], R146 ;  /* 0x0001e89202007985 */ /* 0x0009e2000c101912 */
        /* <DEDUP_REMOVED lines=8> */
[----:B------:R-:W-:Y:S01]  /*41160*/  R2UR UR11, R5 ;  /* 0x00000000050b72ca */ /* 0x000fe200000e0000 */
[----:B------:R-:W-:Y:S01]  /*41170*/  ST.E desc[UR22][R8.64], R195 ;  /* 0x000000c308007985 */ /* 0x000fe2000c101916 */
[----:B------:R-:W-:-:S02]  /*41180*/  R2UR UR8, R4 ;  /* 0x00000000040872ca */ /* 0x000fc400000e0000 */
        /* <DEDUP_REMOVED lines=349> */
[----:B------:R-:W-:Y:S01]  /*42760*/  VIADD R6, R6, 0x280 ;  /* 0x0000028006067836 */ /* 0x000fe20000000000 */
[----:B------:R-:W-:-:S02]  /*42770*/  R2UR UR7, R7 ;  /* 0x00000000070772ca */ /* 0x000fc400000e0000 */
[----:B------:R-:W-:Y:S02]  /*42780*/  F2FP.BF16.F32.PACK_AB R184, R187, R188 ;  /* 0x000000bcbbb8723e */ /* 0x000fe400000010ff */
[----:B------:R-:W-:Y:S02]  /*42790*/  R2UR UR6, R6 ;  /* 0x00000000060672ca */ /* 0x000fe400000e0000 */
[----:B------:R-:W-:Y:S02]  /*427a0*/  F2FP.BF16.F32.PACK_AB R186, R185, R186 ;  /* 0x000000bab9ba723e */ /* 0x000fe400000010ff */
[----:B------:R-:W-:Y:S02]  /*427b0*/  F2FP.BF16.F32.PACK_AB R185, R160, R161 ;  /* 0x000000a1a0b9723e */ /* 0x000fe400000010ff */
[----:B------:R-:W-:Y:S02]  /*427c0*/  F2FP.BF16.F32.PACK_AB R187, R158, R159 ;  /* 0x0000009f9ebb723e */ /* 0x000fe400000010ff */
        /* <DEDUP_REMOVED lines=27> */
[C---:B------:R-:W-:Y:S01]  /*42980*/  R2UR UR7, R5.reuse ;  /* 0x00000000050772ca */ /* 0x040fe200000e0000 */
[----:B------:R-:W-:Y:S02]  /*42990*/  WARPGROUP.DEPBAR.LE gsb0, 0x0 ;  /* 0x00008000000079c5 */ /* 0x000fe40000010000 */
[----:B------:R-:W-:Y:S01]  /*429a0*/  ST.E desc[UR4][R2.64], R24 ;  /* 0x0000001802007985 */ /* 0x000fe2000c101904 */
[----:B------:R-:W-:Y:S02]  /*429b0*/  R2UR UR4, R4 ;  /* 0x00000000040472ca */ /* 0x000fe400000e0000 */
[----:B------:R-:W-:-:S07]  /*429c0*/  R2UR UR5, R5 ;  /* 0x00000000050572ca */ /* 0x000fce00000e0000 */
[----:B------:R0:W-:Y:S01]  /*429d0*/  ST.E desc[UR6][R2.64+0x4], R25 ;  /* 0x0000041902007985 */ /* 0x0001e2000c101906 */
[C---:B------:R-:W-:Y:S02]  /*429e0*/  R2UR UR6, R4.reuse ;  /* 0x00000000040672ca */ /* 0x040fe400000e0000 */
[C---:B------:R-:W-:Y:S01]  /*429f0*/  R2UR UR7, R5.reuse ;  /* 0x00000000050772ca */ /* 0x040fe200000e0000 */
[----:B------:R-:W-:Y:S01]  /*42a00*/  ST.E desc[UR8][R2.64+0x8], R26 ;  /* 0x0000081a02007985 */ /* 0x000fe2000c101908 */
[C---:B------:R-:W-:Y:S02]  /*42a10*/  R2UR UR8, R4.reuse ;  /* 0x00000000040872ca */ /* 0x040fe400000e0000 */
[C---:B------:R-:W-:Y:S01]  /*42a20*/  R2UR UR9, R5.reuse ;  /* 0x00000000050972ca */ /* 0x040fe200000e0000 */
[----:B------:R1:W-:Y:S01]  /*42a30*/  ST.E desc[UR10][R2.64+0xc], R27 ;  /* 0x00000c1b02007985 */ /* 0x0003e2000c10190a */
[C---:B------:R-:W-:Y:S02]  /*42a40*/  R2UR UR10, R4.reuse ;  /* 0x00000000040a72ca */ /* 0x040fe400000e0000 */
[----:B------:R-:W-:Y:S01]  /*42a50*/  R2UR UR11, R5 ;  /* 0x00000000050b72ca */ /* 0x000fe200000e0000 */
[----:B------:R-:W-:Y:S01]  /*42a60*/  ST.E desc[UR12][R2.64+0x10], R28 ;  /* 0x0000101c02007985 */ /* 0x000fe2000c10190c */
[----:B------:R-:W-:-:S02]  /*42a70*/  R2UR UR12, R4 ;  /* 0x00000000040c72ca */ /* 0x000fc400000e0000 */
[C---:B------:R-:W-:Y:S01]  /*42a80*/  R2UR UR13, R5.reuse ;  /* 0x00000000050d72ca */ /* 0x040fe200000e0000 */
[----:B------:R2:W-:Y:S01]  /*42a90*/  ST.E desc[UR14][R2.64+0x14], R29 ;  /* 0x0000141d02007985 */ /* 0x0005e2000c10190e */
[C---:B------:R-:W-:Y:S02]  /*42aa0*/  R2UR UR14, R4.reuse ;  /* 0x00000000040e72ca */ /* 0x040fe400000e0000 */
[C---:B------:R-:W-:Y:S01]  /*42ab0*/  R2UR UR15, R5.reuse ;  /* 0x00000000050f72ca */ /* 0x040fe200000e0000 */
[----:B------:R-:W-:Y:S01]  /*42ac0*/  ST.E desc[UR16][R2.64+0x18], R30 ;  /* 0x0000181e02007985 */ /* 0x000fe2000c101910 */
[C---:B------:R-:W-:Y:S02]  /*42ad0*/  R2UR UR16, R4.reuse ;  /* 0x00000000041072ca */ /* 0x040fe400000e0000 */
[----:B------:R-:W-:Y:S01]  /*42ae0*/  R2UR UR17, R5 ;  /* 0x00000000051172ca */ /* 0x000fe200000e0000 */
[----:B------:R3:W-:Y:S01]  /*42af0*/  ST.E desc[UR18][R2.64+0x1c], R31 ;  /* 0x00001c1f02007985 */ /* 0x0007e2000c101912 */
[----:B------:R-:W-:-:S02]  /*42b00*/  R2UR UR18, R4 ;  /* 0x00000000041272ca */ /* 0x000fc400000e0000 */
[C---:B------:R-:W-:Y:S01]  /*42b10*/  R2UR UR19, R5.reuse ;  /* 0x00000000051372ca */ /* 0x040fe200000e0000 */
[----:B------:R-:W-:Y:S01]  /*42b20*/  ST.E desc[UR20][R2.64+0x20], R32 ;  /* 0x0000202002007985 */ /* 0x000fe2000c101914 */
[C---:B------:R-:W-:Y:S02]  /*42b30*/  R2UR UR20, R4.reuse ;  /* 0x00000000041472ca */ /* 0x040fe400000e0000 */
[C---:B------:R-:W-:Y:S01]  /*42b40*/  R2UR UR21, R5.reuse ;  /* 0x00000000051572ca */ /* 0x040fe200000e0000 */
[----:B------:R-:W-:Y:S01]  /*42b50*/  ST.E desc[UR22][R2.64+0x24], R33 ;  /* 0x0000242102007985 */ /* 0x000fe2000c101916 */
[C---:B------:R-:W-:Y:S02]  /*42b60*/  R2UR UR22, R4.reuse ;  /* 0x00000000041672ca */ /* 0x040fe400000e0000 */
[----:B------:R-:W-:Y:S01]  /*42b70*/  R2UR UR23, R5 ;  /* 0x00000000051772ca */ /* 0x000fe200000e0000 */
[----:B------:R-:W-:Y:S01]  /*42b80*/  ST.E desc[UR4][R2.64+0x28], R34 ;  /* 0x0000282202007985 */ /* 0x000fe2000c101904 */
        /* <DEDUP_REMOVED lines=351> */
[----:B------:R-:W-:-:S03]  /*44180*/  R2UR UR4, R4 ;  /* 0x00000000040472ca */ /* 0x000fc600000e0000 */
[----:B------:R4:W-:Y:S01]  /*44190*/  ST.E desc[UR6][R8.64], R195 ;  /* 0x000000c308007985 */ /* 0x0009e2000c101906 */
[----:B------:R-:W-:-:S03]  /*441a0*/  R2UR UR5, R5 ;  /* 0x00000000050572ca */ /* 0x000fc600000e0000 */
[----:B------:R-:W4:Y:S01]  /*441b0*/  LD.E R7, desc[UR8][R2.64] ;  /* 0x0000000802077980 */ /* 0x000f22000c101900 */
[C---:B------:R-:W-:Y:S02]  /*441c0*/  R2UR UR6, R4.reuse ;  /* 0x00000000040672ca */ /* 0x040fe400000e0000 */
[C---:B------:R-:W-:Y:S01]  /*441d0*/  R2UR UR7, R5.reuse ;  /* 0x00000000050772ca */ /* 0x040fe200000e0000 */
[----:B------:R-:W4:Y:S01]  /*441e0*/  LD.E R11, desc[UR10][R2.64+0x4] ;  /* 0x0000040a020b7980 */ /* 0x000f22000c101900 */
[C---:B------:R-:W-:Y:S02]  /*441f0*/  R2UR UR8, R4.reuse ;  /* 0x00000000040872ca */ /* 0x040fe400000e0000 */
[C---:B------:R-:W-:Y:S01]  /*44200*/  R2UR UR9, R5.reuse ;  /* 0x00000000050972ca */ /* 0x040fe200000e0000 */
[----:B------:R-:W4:Y:S01]  /*44210*/  LD.E R13, desc[UR12][R2.64+0x8] ;  /* 0x0000080c020d7980 */ /* 0x000f22000c101900 */
[C---:B------:R-:W-:Y:S02]  /*44220*/  R2UR UR10, R4.reuse ;  /* 0x00000000040a72ca */ /* 0x040fe400000e0000 */
[----:B------:R-:W-:Y:S01]  /*44230*/  R2UR UR11, R5 ;  /* 0x00000000050b72ca */ /* 0x000fe200000e0000 */
[----:B------:R-:W4:Y:S01]  /*44240*/  LD.E R15, desc[UR14][R2.64+0xc] ;  /* 0x00000c0e020f7980 */ /* 0x000f22000c101900 */
[----:B------:R-:W-:-:S02]  /*44250*/  R2UR UR12, R4 ;  /* 0x00000000040c72ca */ /* 0x000fc400000e0000 */
[C---:B------:R-:W-:Y:S01]  /*44260*/  R2UR UR13, R5.reuse ;  /* 0x00000000050d72ca */ /* 0x040fe200000e0000 */
[----:B------:R-:W4:Y:S01]  /*44270*/  LD.E R19, desc[UR16][R2.64+0x10] ;  /* 0x0000101002137980 */ /* 0x000f22000c101900 */
[C---:B------:R-:W-:Y:S02]  /*44280*/  R2UR UR14, R4.reuse ;  /* 0x00000000040e72ca */ /* 0x040fe400000e0000 */
[C---:B------:R-:W-:Y:S01]  /*44290*/  R2UR UR15, R5.reuse ;  /* 0x00000000050f72ca */ /* 0x040fe200000e0000 */
[----:B------:R-:W4:Y:S01]  /*442a0*/  LD.E R21, desc[UR18][R2.64+0x14] ;  /* 0x0000141202157980 */ /* 0x000f22000c101900 */
[C---:B------:R-:W-:Y:S02]  /*442b0*/  R2UR UR16, R4.reuse ;  /* 0x00000000041072ca */ /* 0x040fe400000e0000 */
[----:B------:R-:W-:Y:S01]  /*442c0*/  R2UR UR17, R5 ;  /* 0x00000000051172ca */ /* 0x000fe200000e0000 */
[----:B0-----:R-:W4:Y:S01]  /*442d0*/  LD.E R25, desc[UR20][R2.64+0x18] ;  /* 0x0000181402197980 */ /* 0x001f22000c101900 */
[----:B------:R-:W-:-:S02]  /*442e0*/  R2UR UR18, R4 ;  /* 0x00000000041272ca */ /* 0x000fc400000e0000 */
[C---:B------:R-:W-:Y:S01]  /*442f0*/  R2UR UR19, R5.reuse ;  /* 0x00000000051372ca */ /* 0x040fe200000e0000 */
[----:B-1----:R-:W4:Y:S01]  /*44300*/  LD.E R27, desc[UR22][R2.64+0x1c] ;  /* 0x00001c16021b7980 */ /* 0x002f22000c101900 */
[C---:B------:R-:W-:Y:S02]  /*44310*/  R2UR UR20, R4.reuse ;  /* 0x00000000041472ca */ /* 0x040fe400000e0000 */
[C---:B------:R-:W-:Y:S01]  /*44320*/  R2UR UR21, R5.reuse ;  /* 0x00000000051572ca */ /* 0x040fe200000e0000 */
[----:B--2---:R-:W2:Y:S01]  /*44330*/  LD.E R29, desc[UR24][R2.64+0x20] ;  /* 0x00002018021d7980 */ /* 0x004ea2000c101900 */
[C---:B------:R-:W-:Y:S02]  /*44340*/  R2UR UR22, R4.reuse ;  /* 0x00000000041672ca */ /* 0x040fe400000e0000 */
[----:B------:R-:W-:Y:S01]  /*44350*/  R2UR UR23, R5 ;  /* 0x00000000051772ca */ /* 0x000fe200000e0000 */
[----:B---3--:R-:W3:Y:S01]  /*44360*/  LD.E R31, desc[UR26][R2.64+0x24] ;  /* 0x0000241a021f7980 */ /* 0x008ee2000c101900 */
[----:B------:R-:W-:-:S02]  /*44370*/  R2UR UR24, R4 ;  /* 0x00000000041872ca */ /* 0x000fc400000e0000 */
[C---:B------:R-:W-:Y:S01]  /*44380*/  R2UR UR25, R5.reuse ;  /* 0x00000000051972ca */ /* 0x040fe200000e0000 */
[----:B----4-:R-:W4:Y:S01]  /*44390*/  LD.E R9, desc[UR28][R2.64+0x28] ;  /* 0x0000281c02097980 */ /* 0x010f22000c101900 */
        /* <DEDUP_REMOVED lines=375> */
[----:B--2---:R-:W-:Y:S01]  /*45b10*/  ST.E desc[UR20][R2.64+0x20], R29 ;  /* 0x0000201d02007985 */ /* 0x004fe2000c101914 */
[C---:B------:R-:W-:Y:S02]  /*45b20*/  R2UR UR20, R4.reuse ;  /* 0x00000000041472ca */ /* 0x040fe400000e0000 */
[C---:B------:R-:W-:Y:S01]  /*45b30*/  R2UR UR21, R5.reuse ;  /* 0x00000000051572ca */ /* 0x040fe200000e0000 */
[----:B---3--:R-:W-:Y:S01]  /*45b40*/  ST.E desc[UR22][R2.64+0x24], R31 ;  /* 0x0000241f02007985 */ /* 0x008fe2000c101916 */
[C---:B------:R-:W-:Y:S02]  /*45b50*/  R2UR UR22, R4.reuse ;  /* 0x00000000041672ca */ /* 0x040fe400000e0000 */
[----:B------:R-:W-:Y:S01]  /*45b60*/  R2UR UR23, R5 ;  /* 0x00000000051772ca */ /* 0x000fe200000e0000 */
[----:B----4-:R-:W-:Y:S01]  /*45b70*/  ST.E desc[UR24][R2.64+0x28], R9 ;  /* 0x0000280902007985 */ /* 0x010fe2000c101918 */
        /* <DEDUP_REMOVED lines=331> */
[----:B0-----:R-:W2:Y:S01]  /*47030*/  LDL.64 R8, [R0+0x40] ;  /* 0x0000400000087983 */ /* 0x001ea20000100a00 */
[----:B------:R-:W-:-:S02]  /*47040*/  R2UR UR4, R4 ;  /* 0x00000000040472ca */ /* 0x000fc400000e0000 */
[----:B------:R-:W-:Y:S01]  /*47050*/  R2UR UR5, R5 ;  /* 0x00000000050572ca */ /* 0x000fe200000e0000 */
[----:B------:R-:W3:-:S12]  /*47060*/  LDL.64 R6, [R0] ;  /* 0x0000000000067983 */ /* 0x000ed80000100a00 */
[----:B--2---:R-:W2:Y:S01]  /*47070*/  LD.E R11, desc[UR4][R8.64] ;  /* 0x00000004080b7980 */ /* 0x004ea2000c101900 */
[----:B------:R-:W-:Y:S02]  /*47080*/  R2UR UR4, R4 ;  /* 0x00000000040472ca */ /* 0x000fe400000e0000 */
[----:B------:R-:W-:Y:S01]  /*47090*/  R2UR UR5, R5 ;  /* 0x00000000050572ca */ /* 0x000fe200000e0000 */
[----:B------:R-:W-:-:S12]  /*470a0*/  BSSY B2, `(.L_x_2494) ;  /* 0x0000006000027945 */ /* 0x000fd80003800000 */
[----:B---3--:R1:W5:Y:S01]  /*470b0*/  LD.E R6, desc[UR4][R6.64] ;  /* 0x0000000406067980 */ /* 0x008362000c101900 */
[----:B--2---:R-:W-:-:S04]  /*470c0*/  LOP3.LUT R11, R11, 0x1, RZ, 0xfc, !PT ;  /* 0x000000010b0b7812 */ /* 0x004fc800078efcff */
[----:B------:R-:W-:-:S13]  /*470d0*/  ISETP.NE.AND P0, PT, R11, 0x3, PT ;  /* 0x000000030b00780c */ /* 0x000fda0003f05270 */
[----:B-1----:R-:W-:Y:S05]  /*470e0*/  @!P0 BRA `(.L_x_2495) ;  /* 0x0000000000048947 */ /* 0x002fea0003800000 */
[----:B------:R-:W-:Y:S01]  /*470f0*/  BPT.TRAP 0x1 ;  /* 0x000000040000795c */ /* 0x000fe20000300000 */
.L_x_2495:
[----:B------:R-:W-:Y:S05]  /*47100*/  BSYNC B2 ;  /* 0x0000000000027941 */ /* 0x000fea0003800000 */
.L_x_2494:
[C---:B------:R-:W-:Y:S02]  /*47110*/  R2UR UR6, R4.reuse ;  /* 0x00000000040672ca */ /* 0x040fe400000e0000 */
[C---:B------:R-:W-:Y:S02]  /*47120*/  R2UR UR7, R5.reuse ;  /* 0x00000000050772ca */ /* 0x040fe400000e0000 */
[----:B------:R-:W-:Y:S02]  /*47130*/  R2UR UR4, R4 ;  /* 0x00000000040472ca */ /* 0x000fe400000e0000 */
[----:B------:R-:W-:-:S09]  /*47140*/  R2UR UR5, R5 ;  /* 0x00000000050572ca */ /* 0x000fd200000e0000 */
[----:B------:R-:W2:Y:S04]  /*47150*/  LD.E.64 R2, desc[UR6][R8.64+0x20] ;  /* 0x0000200608027980 */ /* 0x000ea8000c101b00 */
[----:B------:R-:W3:Y:S01]  /*47160*/  LD.E R0, desc[UR4][R8.64+0xc] ;  /* 0x00000c0408007980 */ /* 0x000ee2000c101900 */
[----:B------:R-:W-:Y:S01]  /*47170*/  IMAD.MOV.U32 R213, RZ, RZ, 0x0 ;  /* 0x00000000ffd57424 */ /* 0x000fe200078e00ff */
[----:B--2---:R-:W-:-:S05]  /*47180*/  MOV R3, R2 ;  /* 0x0000000200037202 */ /* 0x004fca0000000f00 */
[----:B-----5:R-:W-:-:S05]  /*47190*/  IMAD R3, R6, 0x8, R3 ;  /* 0x0000000806037824 */ /* 0x020fca00078e0203 */
[----:B---3--:R-:W-:-:S04]  /*471a0*/  PRMT R0, R0, 0x654, R3 ;  /* 0x0000065400007816 */ /* 0x008fc80000000003 */
[----:B------:R0:W-:Y:S02]  /*471b0*/  SYNCS.ARRIVE.TRANS64.RED.A1T0 RZ, [R0+URZ], RZ ;  /* 0x000000ff00ff79a7 */ /* 0x0001e4000810043f */
[----:B0-----:R-:W-:Y:S05]  /*471c0*/  RET.REL.NODEC R212 `(_ZN7cutlass13device_kernelIN5flash11enable_sm90INS1_16FlashAttnFwdSm90INS1_25CollectiveMainloopFwdSm90ILi2EN4cute5tupleIJNS5_1CILi1EEES8_S8_EEENS6_IJNS7_ILi128EEENS7_ILi96EEENS7_ILi64EEEEEELi256ENS_10bfloat16_tEfNS_4arch4Sm90ELb0ELb1ELb1ELb0ELb1ELb0ELb1ELb1ELb0ELb1ELb0ELb0EEENS1_21CollectiveEpilogueFwdINS6_IJSA_NS7_ILi256EEESB_EEES9_SE_SG_Li256ELb0ELb1ELb0ELb0EEENS1_30DynamicPersistentTileSchedulerILi256ELi128ELb0ELb1ELb1EEEEEEEEEvNT_6ParamsE) ;  /* 0xfffffb8cd48c7950 */ /* 0x001fea0003c3ffff */
.L_x_2470:
[----:B0-----:R0:W1:Y:S02]  /*471d0*/  SYNCS.PHASECHK.TRANS64.TRYWAIT P0, [R2+URZ], R3 ;  /* 0x00000003020075a7 */ /* 0x001064000800017f */
[----:B-1----:R-:W-:Y:S05]  /*471e0*/  @!P0 NANOSLEEP.SYNCS 0x989680 ;  /* 0x009896800000895d */ /* 0x002fea0003900000 */
[----:B------:R-:W1:Y:S02]  /*471f0*/  @!P0 SYNCS.PHASECHK.TRANS64 P0, [R2+URZ], R3 ;  /* 0x00000003020085a7 */ /* 0x000e64000800007f */
[----:B-1----:R-:W-:Y:S05]  /*47200*/  @!P0 BRA `(.L_x_2470) ;  /* 0xfffffffc00f08947 */ /* 0x002fea000383ffff */
[----:B------:R-:W-:Y:S05]  /*47210*/  BRA `(.L_x_2469) ;  /* 0xfffffe4400e07947 */ /* 0x000fea000383ffff */
.L_x_2477:
[----:B0-----:R0:W1:Y:S02]  /*47220*/  SYNCS.PHASECHK.TRANS64.TRYWAIT P0, [R8+URZ], R9 ;  /* 0x00000009080075a7 */ /* 0x001064000800017f */
[----:B-1----:R-:W-:Y:S05]  /*47230*/  @!P0 NANOSLEEP.SYNCS 0x989680 ;  /* 0x009896800000895d */ /* 0x002fea0003900000 */
[----:B------:R-:W1:Y:S02]  /*47240*/  @!P0 SYNCS.PHASECHK.TRANS64 P0, [R8+URZ], R9 ;  /* 0x00000009080085a7 */ /* 0x000e64000800007f */
[----:B-1----:R-:W-:Y:S05]  /*47250*/  @!P0 BRA `(.L_x_2477) ;  /* 0xfffffffc00f08947 */ /* 0x002fea000383ffff */
[----:B------:R-:W-:Y:S05]  /*47260*/  BRA `(.L_x_2476) ;  /* 0xfffffe4c00b47947 */ /* 0x000fea000383ffff */
.L_x_2496:
        /* <DEDUP_REMOVED lines=9> */
.L_x_6455:


//--------------------- .text._ZN7cutlass13device_kernelIN5flash11enable_sm90INS1_16FlashAttnFwdSm90INS1_25CollectiveMainloopFwdSm90ILi2EN4cute5tupleIJNS5_1CILi1EEES8_S8_EEENS6_IJNS7_ILi128EEENS7_ILi96EEENS7_ILi64EEEEEELi256ENS_10bfloat16_tEfNS_4arch4Sm90ELb0ELb1ELb1ELb1ELb1ELb0ELb0ELb1ELb0ELb1ELb0ELb0EEENS1_21CollectiveEpilogueFwdINS6_IJSA_NS7_ILi256EEESB_EEES9_SE_SG_Li256ELb1ELb1ELb0ELb0EEENS1_36VarlenDynamicPersistentTileSchedulerILi128ELi96ELi256ELi128ELb0ELb1ELb1ELb1ELb0ELb1EEEEEEEEEvNT_6ParamsE --------------------------
	.section	.text._ZN7cutlass13device_kernelIN5flash11enable_sm90INS1_16FlashAttnFwdSm90INS1_25CollectiveMainloopFwdSm90ILi2EN4cute5tupleIJNS5_1CILi1EEES8_S8_EEENS6_IJNS7_ILi128EEENS7_ILi96EEENS7_ILi64EEEEEELi256ENS_10bfloat16_tEfNS_4arch4Sm90ELb0ELb1ELb1ELb1ELb1ELb0ELb0ELb1ELb0ELb1ELb0ELb0EEENS1_21CollectiveEpilogueFwdINS6_IJSA_NS7_ILi256EEESB_EEES9_SE_SG_Li256ELb1ELb1ELb0ELb0EEENS1_36VarlenDynamicPersistentTileSchedulerILi128ELi96ELi256ELi128ELb0ELb1ELb1ELb1ELb0ELb1EEEEEEEEEvNT_6ParamsE,"ax",@progbits
	.align	128
.text._ZN7cutlass13device_kernelIN5flash11enable_sm90INS1_16FlashAttnFwdSm90INS1_25CollectiveMainloopFwdSm90ILi2EN4cute5tupleIJNS5_1CILi1EEES8_S8_EEENS6_IJNS7_ILi128EEENS7_ILi96EEENS7_ILi64EEEEEELi256ENS_10bfloat16_tEfNS_4arch4Sm90ELb0ELb1ELb1ELb1ELb1ELb0ELb0ELb1ELb0ELb1ELb0ELb0EEENS1_21CollectiveEpilogueFwdINS6_IJSA_NS7_ILi256EEESB_EEES9_SE_SG_Li256ELb1ELb1ELb0ELb0EEENS1_36VarlenDynamicPersistentTileSchedulerILi128ELi96ELi256ELi128ELb0ELb1ELb1ELb1ELb0ELb1EEEEEEEEEvNT_6ParamsE:
        .type           _ZN7cutlass13device_kernelIN5flash11enable_sm90INS1_16FlashAttnFwdSm90INS1_25CollectiveMainloopFwdSm90ILi2EN4cute5tupleIJNS5_1CILi1EEES8_S8_EEENS6_IJNS7_ILi128EEENS7_ILi96EEENS7_ILi64EEEEEELi256ENS_10bfloat16_tEfNS_4arch4Sm90ELb0ELb1ELb1ELb1ELb1ELb0ELb0ELb1ELb0ELb1ELb0ELb0EEENS1_21CollectiveEpilogueFwdINS6_IJSA_NS7_ILi256EEESB_EEES9_SE_SG_Li256ELb1ELb1ELb0ELb0EEENS1_36VarlenDynamicPersistentTileSchedulerILi128ELi96ELi256ELi128ELb0ELb1ELb1ELb1ELb0ELb1EEEEEEEEEvNT_6ParamsE,@function
        .size           _ZN7cutlass13device_kernelIN5flash11enable_sm90INS1_16FlashAttnFwdSm90INS1_25CollectiveMainloopFwdSm90ILi2EN4cute5tupleIJNS5_1CILi1EEES8_S8_EEENS6_IJNS7_ILi128EEENS7_ILi96EEENS7_ILi64EEEEEELi256ENS_10bfloat16_tEfNS_4arch4Sm90ELb0ELb1ELb1ELb1ELb1ELb0ELb0ELb1ELb0ELb1ELb0ELb0EEENS1_21CollectiveEpilogueFwdINS6_IJSA_NS7_ILi256EEESB_EEES9_SE_SG_Li256ELb1ELb1ELb0ELb0EEENS1_36VarlenDynamicPersistentTileSchedulerILi128ELi96ELi256ELi128ELb0ELb1ELb1ELb1ELb0ELb1EEEEEEEEEvNT_6ParamsE,(.L_x_6457 - _ZN7cutlass13device_kernelIN5flash11enable_sm90INS1_16FlashAttnFwdSm90INS1_25CollectiveMainloopFwdSm90ILi2EN4cute5tupleIJNS5_1CILi1EEES8_S8_EEENS6_IJNS7_ILi128EEENS7_ILi96EEENS7_ILi64EEEEEELi256ENS_10bfloat16_tEfNS_4arch4Sm90ELb0ELb1ELb1ELb1ELb1ELb0ELb0ELb1ELb0ELb1ELb0ELb0EEENS1_21CollectiveEpilogueFwdINS6_IJSA_NS7_ILi256EEESB_EEES9_SE_SG_Li256ELb1ELb1ELb0ELb0EEENS1_36VarlenDynamicPersistentTileSchedulerILi128ELi96ELi256ELi128ELb0ELb1ELb1ELb1ELb0ELb1EEEEEEEEEvNT_6ParamsE)
        .other          _ZN7cutlass13device_kernelIN5flash11enable_sm90INS1_16FlashAttnFwdSm90INS1_25CollectiveMainloopFwdSm90ILi2EN4cute5tupleIJNS5_1CILi1EEES8_S8_EEENS6_IJNS7_ILi128EEENS7_ILi96EEENS7_ILi64EEEEEELi256ENS_10bfloat16_tEfNS_4arch4Sm90ELb0ELb1ELb1ELb1ELb1ELb0ELb0ELb1ELb0ELb1ELb0ELb0EEENS1_21CollectiveEpilogueFwdINS6_IJSA_NS7_ILi256EEESB_EEES9_SE_SG_Li256ELb1ELb1ELb0ELb0EEENS1_36VarlenDynamicPersistentTileSchedulerILi128ELi96ELi256ELi128ELb0ELb1ELb1ELb1ELb0ELb1EEEEEEEEEvNT_6ParamsE,@"STO_CUDA_ENTRY STV_DEFAULT"
_ZN7cutlass13device_kernelIN5flash11enable_sm90INS1_16FlashAttnFwdSm90INS1_25CollectiveMainloopFwdSm90ILi2EN4cute5tupleIJNS5_1CILi1EEES8_S8_EEENS6_IJNS7_ILi128EEENS7_ILi96EEENS7_ILi64EEEEEELi256ENS_10bfloat16_tEfNS_4arch4Sm90ELb0ELb1ELb1ELb1ELb1ELb0ELb0ELb1ELb0ELb1ELb0ELb0EEENS1_21CollectiveEpilogueFwdINS6_IJSA_NS7_ILi256EEESB_EEES9_SE_SG_Li256ELb1ELb1ELb0ELb0EEENS1_36VarlenDynamicPersistentTileSchedulerILi128ELi96ELi256ELi128ELb0ELb1ELb1ELb1ELb0ELb1EEEEEEEEEvNT_6ParamsE:
        /* <DEDUP_REMOVED lines=45> */
.L_x_2497:
        /* <DEDUP_REMOVED lines=22> */
.L_x_2498:
        /* <DEDUP_REMOVED lines=18> */
.L_x_2499:
        /* <DEDUP_REMOVED lines=22> */
.L_x_2500:
        /* <DEDUP_REMOVED lines=23> */
.L_x_2501:
        /* <DEDUP_REMOVED lines=8> */
.L_x_2503:
[----:B------:R-:W-:-:S08]  /*08a0*/  NOP ;  /* 0x0000000000007918 */ /* 0x000fd00000000000 */
[----:B------:R-:W0:Y:S02]  /*08b0*/  USETMAXREG.TRY_ALLOC.CTAPOOL UP0, 0xe8 ;  /* 0x000000e8000079c8 */ /* 0x000e240008000600 */
[----:B0-----:R-:W-:-:S13]  /*08c0*/  PLOP3.LUT P0, PT, PT, PT, UP0, 0x80, 0x0 ;  /* 0x000000000000781c */ /* 0x001fda0003f0f008 */
[----:B------:R-:W-:Y:S05]  /*08d0*/  @!P0 BRA `(.L_x_2503) ;  /* 0xfffffffc00f08947 */ /* 0x000fea000383ffff */
[----:B------:R-:W-:Y:S01]  /*08e0*/  SHF.R.U32.HI R2, RZ, 0x7, R0 ;  /* 0x00000007ff027819 */ /* 0x000fe20000011600 */
[----:B------:R-:W0:Y:S08]  /*08f0*/  S2UR UR5, SR_CgaCtaId ;  /* 0x00000000000579c3 */ /* 0x000e300000008800 */
[----:B------:R-:W-:Y:S06]  /*0900*/  BAR.ARV 0x8, 0x180 ;  /* 0x0206000000007b1d */ /* 0x000fec0000002000 */
[----:B------:R-:W-:Y:S01]  /*0910*/  ISETP.NE.AND P0, PT, R2, 0x1, PT ;  /* 0x000000010200780c */ /* 0x000fe20003f05270 */
[----:B------:R-:W-:-:S12]  /*0920*/  UMOV UR4, 0x400 ;  /* 0x0000040000047882 */ /* 0x000fd80000000000 */
[----:B------:R-:W-:Y:S06]  /*0930*/  @!P0 BAR.ARV 0x9, 0x100 ;  /* 0x0244000000008b1d */ /* 0x000fec0000002000 */
[----:B0-----:R-:W-:Y:S02]  /*0940*/  ULEA UR4, UR5, UR4, 0x18 ;  /* 0x0000000405047291 */ /* 0x001fe4000f8ec03f */
[----:B------:R-:W-:Y:S07]  /*0950*/  BAR.SYNC.DEFER_BLOCKING 0x5, 0x180 ;  /* 0x0146000000007b1d */ /* 0x000fee0000010000 */
[----:B------:R-:W0:Y:S01]  /*0960*/  LDS.128 R4, [UR4+0x228d0] ;  /* 0x0228d004ff047984 */ /* 0x000e220008000c00 */
[----:B------:R-:W-:Y:S01]  /*0970*/  ULDC UR4, c[0x0][0xc3c] ;  /* 0x00030f0000047ab9 */ /* 0x000fe20000000800 */
[----:B------:R-:W-:Y:S06]  /*0980*/  BAR.ARV 0x4, 0x180 ;  /* 0x0106000000007b1d */ /* 0x000fec0000002000 */
[----:B0-----:R-:W-:-:S13]  /*0990*/  ISETP.GE.AND P0, PT, R7, UR4, PT ;  /* 0x0000000407007c0c */ /* 0x001fda000bf06270 */
[----:B------:R-:W-:Y:S05]  /*09a0*/  @P0 EXIT ;  /* 0x000000000000094d */ /* 0x000fea0003800000 */
[----:B------:R-:W-:Y:S01]  /*09b0*/  VIADD R214, R0, 0xffffff80 ;  /* 0xffffff8000d67836 */ /* 0x000fe20000000000 */
[----:B------:R-:W-:Y:S01]  /*09c0*/  R2UR UR7, R6 ;  /* 0x00000000060772ca */ /* 0x000fe200000e0000 */
[----:B------:R-:W-:Y:S01]  /*09d0*/  ULOP3.LUT UR40, UR39, 0x1, URZ, 0xfc, !UPT ;  /* 0x0000000127287892 */ /* 0x000fe2000f8efc3f */
[----:B------:R-:W-:Y:S01]  /*09e0*/  R2UR UR5, R5 ;  /* 0x00000000050572ca */ /* 0x000fe200000e0000 */
[----:B------:R-:W-:Y:S01]  /*09f0*/  UMOV UR36, URZ ;  /* 0x0000003f00247c82 */ /* 0x000fe20008000000 */
[----:B------:R-:W-:Y:S01]  /*0a00*/  SHF.R.S32.HI R3, RZ, 0x1f, R214 ;  /* 0x0000001fff037819 */ /* 0x000fe200000114d6 */
[----:B------:R-:W-:Y:S01]  /*0a10*/  UMOV UR37, URZ ;  /* 0x0000003f00257c82 */ /* 0x000fe20008000000 */
[----:B------:R-:W-:Y:S01]  /*0a20*/  R2UR UR6, R7 ;  /* 0x00000000070672ca */ /* 0x000fe200000e0000 */
[----:B------:R-:W-:Y:S01]  /*0a30*/  UMOV UR38, URZ ;  /* 0x0000003f00267c82 */ /* 0x000fe20008000000 */
[CC--:B------:R-:W-:Y:S02]  /*0a40*/  LEA.HI R0, R3.reuse, R214.reuse, RZ, 0x7 ;  /* 0x000000d603007211 */ /* 0x0c0fe400078f38ff */
[----:B------:R-:W-:-:S02]  /*0a50*/  LEA.HI R4, R3, R214, RZ, 0x5 ;  /* 0x000000d603047211 */ /* 0x000fc400078f28ff */
[----:B------:R-:W-:Y:S02]  /*0a60*/  LOP3.LUT R205, R0, 0xffffff80, RZ, 0xc0, !PT ;  /* 0xffffff8000cd7812 */ /* 0x000fe400078ec0ff */
[CC--:B------:R-:W-:Y:S01]  /*0a70*/  LEA.HI R2, R3.reuse, R214.reuse, RZ, 0x4 ;  /* 0x000000d603027211 */ /* 0x0c0fe200078f20ff */
[----:B------:R-:W-:Y:S01]  /*0a80*/  IMAD.SHL.U32 R4, R4, 0x20, RZ ;  /* 0x0000002004047824 */ /* 0x000fe200078e00ff */
[-C--:B------:R-:W-:Y:S01]  /*0a90*/  LEA.HI R11, R3, R214.reuse, RZ, 0x2 ;  /* 0x000000d6030b7211 */ /* 0x080fe200078f10ff */
[----:B------:R-:W-:Y:S01]  /*0aa0*/  IMAD.IADD R205, R214, 0x1, -R205 ;  /* 0x00000001d6cd7824 */ /* 0x000fe200078e0acd */
[----:B------:R-:W-:Y:S02]  /*0ab0*/  LOP3.LUT R5, R2, 0x3fffff0, RZ, 0xc0, !PT ;  /* 0x03fffff002057812 */ /* 0x000fe400078ec0ff */
[----:B------:R-:W-:Y:S02]  /*0ac0*/  LOP3.LUT R11, R11, 0xfffffffc, RZ, 0xc0, !PT ;  /* 0xfffffffc0b0b7812 */ /* 0x000fe400078ec0ff */
[----:B------:R-:W-:Y:S01]  /*0ad0*/  SHF.R.S32.HI R6, RZ, 0x1f, R205 ;  /* 0x0000001fff067819 */ /* 0x000fe200000114cd */
[C---:B------:R-:W-:Y:S01]  /*0ae0*/  IMAD.IADD R5, R214.reuse, 0x1, -R5 ;  /* 0x00000001d6057824 */ /* 0x040fe200078e0a05 */
[----:B------:R-:W-:Y:S01]  /*0af0*/  LEA.HI R3, R3, R214, RZ, 0x3 ;  /* 0x000000d603037211 */ /* 0x000fe200078f18ff */
[----:B------:R-:W-:Y:S01]  /*0b00*/  IMAD.IADD R11, R214, 0x1, -R11 ;  /* 0x00000001d60b7824 */ /* 0x000fe200078e0a0b */
[----:B------:R-:W-:-:S02]  /*0b10*/  LEA.HI R8, R6, R205, RZ, 0x2 ;  /* 0x000000cd06087211 */ /* 0x000fc400078f10ff */
[----:B------:R-:W-:Y:S02]  /*0b20*/  SHF.R.S32.HI R207, RZ, 0x7, R0 ;  /* 0x00000007ffcf7819 */ /* 0x000fe40000011400 */
[--C-:B------:R-:W-:Y:S02]  /*0b30*/  SHF.R.S32.HI R9, RZ, 0x2, R8.reuse ;  /* 0x00000002ff097819 */ /* 0x100fe40000011408 */
[----:B------:R-:W-:Y:S02]  /*0b40*/  SHF.R.S32.HI R10, RZ, 0x1f, R8 ;  /* 0x0000001fff0a7819 */ /* 0x000fe40000011408 */
[----:B------:R-:W-:Y:S02]  /*0b50*/  LOP3.LUT R4, R4, 0xfffffc00, RZ, 0xc0, !PT ;  /* 0xfffffc0004047812 */ /* 0x000fe400078ec0ff */
[----:B------:R-:W-:Y:S02]  /*0b60*/  LEA.HI R10, R10, R9, RZ, 0x3 ;  /* 0x000000090a0a7211 */ /* 0x000fe400078f18ff */
[----:B------:R-:W-:Y:S01]  /*0b70*/  LOP3.LUT R203, R3, 0xfffffff8, RZ, 0xc0, !PT ;  /* 0xfffffff803cb7812 */ /* 0x000fe200078ec0ff */
[----:B------:R-:W-:Y:S01]  /*0b80*/  IMAD R5, R5, 0x40, R4 ;  /* 0x0000004005057824 */ /* 0x000fe200078e0204 */
[----:B------:R-:W-:-:S02]  /*0b90*/  SHF.R.S32.HI R7, RZ, 0x4, R2 ;  /* 0x00000004ff077819 */ /* 0x000fc40000011402 */
[----:B------:R-:W-:Y:S01]  /*0ba0*/  LOP3.LUT R10, R10, 0xfffffff8, RZ, 0xc0, !PT ;  /* 0xfffffff80a0a7812 */ /* 0x000fe200078ec0ff */
[----:B------:R-:W-:Y:S01]  /*0bb0*/  IMAD.IADD R203, R214, 0x1, -R203 ;  /* 0x00000001d6cb7824 */ /* 0x000fe200078e0acb */
[----:B------:R-:W-:Y:S02]  /*0bc0*/  LEA.HI R6, R6, R205, RZ, 0x5 ;  /* 0x000000cd06067211 */ /* 0x000fe400078f28ff */
[----:B------:R-:W-:Y:S01]  /*0bd0*/  LEA.HI R0, R0, R207, RZ, 0x1 ;  /* 0x000000cf00007211 */ /* 0x000fe200078f08ff */
[----:B------:R-:W-:Y:S01]  /*0be0*/  IMAD.IADD R9, R9, 0x1, -R10 ;  /* 0x0000000109097824 */ /* 0x000fe200078e0a0a */
[----:B------:R-:W-:Y:S01]  /*0bf0*/  LEA.HI R2, R2, R7, RZ, 0x1 ;  /* 0x0000000702027211 */ /* 0x000fe200078f08ff */
[----:B------:R-:W-:Y:S01]  /*0c00*/  IMAD.SHL.U32 R22, R203, 0x8, RZ ;  /* 0x00000008cb167824 */ /* 0x000fe200078e00ff */
[----:B------:R-:W-:Y:S02]  /*0c10*/  SHF.R.S32.HI R6, RZ, 0x5, R6 ;  /* 0x00000005ff067819 */ /* 0x000fe40000011406 */
[----:B------:R-:W-:Y:S01]  /*0c20*/  LEA.HI R4, R11, R11, RZ, 0x1 ;  /* 0x0000000b0b047211 */ /* 0x000fe200078f08ff */
[----:B------:R-:W-:Y:S01]  /*0c30*/  VIADD R201, R22, 0x40 ;  /* 0x0000004016c97836 */ /* 0x000fe20000000000 */
[----:B------:R-:W-:Y:S01]  /*0c40*/  LOP3.LUT R0, R0, 0x3fffffe, RZ, 0xc0, !PT ;  /* 0x03fffffe00007812 */ /* 0x000fe200078ec0ff */
[----:B------:R-:W-:Y:S01]  /*0c50*/  IMAD R9, R6, 0x10, R9 ;  /* 0x0000001006097824 */ /* 0x000fe200078e0209 */
[----:B------:R-:W-:Y:S01]  /*0c60*/  LOP3.LUT R2, R2, 0x1ffffffe, RZ, 0xc0, !PT ;  /* 0x1ffffffe02027812 */ /* 0x000fe200078ec0ff */
[----:B------:R-:W-:Y:S01]  /*0c70*/  VIADD R200, R22, 0x80 ;  /* 0x0000008016c87836 */ /* 0x000fe20000000000 */
[----:B------:R-:W-:Y:S01]  /*0c80*/  LOP3.LUT R4, R4, 0x1ffffffe, RZ, 0xc0, !PT ;  /* 0x1ffffffe04047812 */ /* 0x000fe200078ec0ff */
[----:B------:R-:W-:Y:S01]  /*0c90*/  IMAD.IADD R0, R207, 0x1, -R0 ;  /* 0x00000001cf007824 */ /* 0x000fe200078e0a00 */
[----:B------:R-:W-:Y:S01]  /*0ca0*/  LOP3.LUT R8, R8, 0x7ffffffc, RZ, 0xc0, !PT ;  /* 0x7ffffffc08087812 */ /* 0x000fe200078ec0ff */
[----:B------:R-:W-:Y:S01]  /*0cb0*/  VIADD R202, R22, 0xc0 ;  /* 0x000000c016ca7836 */ /* 0x000fe20000000000 */
[----:B------:R-:W-:Y:S01]  /*0cc0*/  SHF.R.S32.HI R204, RZ, 0x3, R3 ;  /* 0x00000003ffcc7819 */ /* 0x000fe20000011403 */
[----:B------:R-:W-:Y:S01]  /*0cd0*/  IMAD.IADD R2, R7, 0x1, -R2 ;  /* 0x0000000107027824 */ /* 0x000fe200078e0a02 */
[----:B------:R-:W-:Y:S01]  /*0ce0*/  SHF.R.S32.HI R213, RZ, 0x1f, R22 ;  /* 0x0000001fffd57819 */ /* 0x000fe20000011416 */
[----:B------:R-:W-:Y:S01]  /*0cf0*/  IMAD.IADD R23, R11, 0x1, -R4 ;  /* 0x000000010b177824 */ /* 0x000fe200078e0a04 */
[----:B------:R-:W-:Y:S01]  /*0d00*/  SHF.R.S32.HI R212, RZ, 0x1f, R201 ;  /* 0x0000001fffd47819 */ /* 0x000fe200000114c9 */
[----:B------:R-:W-:Y:S01]  /*0d10*/  IMAD R208, R0, 0x40, R9 ;  /* 0x0000004000d07824 */ /* 0x000fe200078e0209 */
[----:B------:R-:W-:Y:S01]  /*0d20*/  SHF.R.S32.HI R211, RZ, 0x1f, R200 ;  /* 0x0000001fffd37819 */ /* 0x000fe200000114c8 */
[----:B------:R-:W-:Y:S01]  /*0d30*/  IMAD R209, R2, 0x8, R5 ;  /* 0x0000000802d17824 */ /* 0x000fe200078e0205 */
[----:B------:R-:W-:Y:S01]  /*0d40*/  SHF.R.S32.HI R210, RZ, 0x1f, R202 ;  /* 0x0000001fffd27819 */ /* 0x000fe200000114ca */
[----:B------:R-:W-:-:S02]  /*0d50*/  IMAD.IADD R19, R205, 0x1, -R8 ;  /* 0x00000001cd137824 */ /* 0x000fc400078e0a08 */
[----:B------:R-:W-:-:S07]  /*0d60*/  IMAD R23, R23, 0x8, R208 ;  /* 0x0000000817177824 */ /* 0x000fce00078e02d0 */
.L_x_2611:
[----:B------:R-:W-:Y:S01]  /*0d70*/  ULDC.64 UR8, c[0x0][0xa28] ;  /* 0x00028a0000087ab9 */ /* 0x000fe20000000a00 */
[----:B0-----:R-:W-:Y:S01]  /*0d80*/  IMAD.MOV.U32 R7, RZ, RZ, RZ ;  /* 0x000000ffff077224 */ /* 0x001fe200078e00ff */
[----:B------:R-:W-:Y:S01]  /*0d90*/  UISETP.NE.U32.AND UP0, UPT, UR8, URZ, UPT ;  /* 0x0000003f0800728c */ /* 0x000fe2000bf05070 */
[----:B------:R-:W-:-:S03]  /*0da0*/  ULDC UR4, c[0x0][0x424] ;  /* 0x0001090000047ab9 */ /* 0x000fc60000000800 */
[----:B------:R-:W-:-:S03]  /*0db0*/  UISETP.NE.AND.EX UP0, UPT, UR9, URZ, UPT, UP0 ;  /* 0x0000003f0900728c */ /* 0x000fc6000bf05300 */
[----:B------:R-:W-:Y:S02]  /*0dc0*/  ULDC.64 UR8, c[0x0][0xa18] ;  /* 0x0002860000087ab9 */ /* 0x000fe40000000a00 */
[----:B------:R-:W-:Y:S01]  /*0dd0*/  UISETP.NE.U32.AND UP1, UPT, UR8, URZ, UPT ;  /* 0x0000003f0800728c */ /* 0x000fe2000bf25070 */
[----:B------:R-:W-:-:S03]  /*0de0*/  PLOP3.LUT P0, PT, PT, PT, UP0, 0x80, 0x0 ;  /* 0x000000000000781c */ /* 0x000fc60003f0f008 */
[----:B------:R-:W-:-:S03]  /*0df0*/  UISETP.NE.AND.EX UP1, UPT, UR9, URZ, UPT, UP1 ;  /* 0x0000003f0900728c */ /* 0x000fc6000bf25310 */
[----:B------:R-:W-:Y:S02]  /*0e00*/  @UP0 ULDC.64 UR8, c[0x0][0xa28] ;  /* 0x00028a0000080ab9 */ /* 0x000fe40000000a00 */
[----:B------:R-:W-:Y:S01]  /*0e10*/  @UP0 UIMAD.WIDE UR8, UR6, 0x4, UR8 ;  /* 0x00000004060808a5 */ /* 0x000fe2000f8e0208 */
[----:B------:R-:W-:-:S05]  /*0e20*/  PLOP3.LUT P2, PT, PT, PT, UP1, 0x80, 0x0 ;  /* 0x000000000000781c */ /* 0x000fca0003f4f018 */
[----:B------:R-:W-:Y:S01]  /*0e30*/  @UP1 ULDC.64 UR10, c[0x0][0xa18] ;  /* 0x00028600000a1ab9 */ /* 0x000fe20000000a00 */
[----:B------:R-:W-:Y:S02]  /*0e40*/  IMAD.U32 R2, RZ, RZ, UR8 ;  /* 0x00000008ff027e24 */ /* 0x000fe4000f8e00ff */
[----:B--2---:R-:W-:Y:S01]  /*0e50*/  IMAD.U32 R3, RZ, RZ, UR9 ;  /* 0x00000009ff037e24 */ /* 0x004fe2000f8e00ff */
[----:B------:R-:W-:-:S04]  /*0e60*/  @UP1 UIMAD.WIDE UR8, UR6, 0x4, UR10 ;  /* 0x00000004060818a5 */ /* 0x000fc8000f8e020a */
[----:B------:R0:W5:Y:S02]  /*0e70*/  @P0 LDG.E R7, desc[UR46][R2.64] ;  /* 0x0000002e02070981 */ /* 0x000164000c1e1900 */
[----:B------:R-:W-:Y:S02]  /*0e80*/  IMAD.U32 R4, RZ, RZ, UR8 ;  /* 0x00000008ff047e24 */ /* 0x000fe4000f8e00ff */
[----:B------:R-:W-:Y:S01]  /*0e90*/  IMAD.U32 R5, RZ, RZ, UR9 ;  /* 0x00000009ff057e24 */ /* 0x000fe2000f8e00ff */
[----:B------:R-:W-:-:S04]  /*0ea0*/  ULDC.64 UR8, c[0x0][0x418] ;  /* 0x0001060000087ab9 */ /* 0x000fc80000000a00 */
[----:B----4-:R0:W5:Y:S01]  /*0eb0*/  @P2 LDG.E R17, desc[UR46][R4.64] ;  /* 0x0000002e04112981 */ /* 0x010162000c1e1900 */
[----:B------:R-:W-:Y:S01]  /*0ec0*/  UISETP.NE.U32.AND UP0, UPT, UR8, URZ, UPT ;  /* 0x0000003f0800728c */ /* 0x000fe2000bf05070 */
[----:B------:R-:W-:-:S03]  /*0ed0*/  UMOV UR41, UR7 ;  /* 0x0000000700297c82 */ /* 0x000fc60008000000 */
[----:B------:R-:W-:-:S03]  /*0ee0*/  UISETP.NE.AND.EX UP0, UPT, UR9, URZ, UPT, UP0 ;  /* 0x0000003f0900728c */ /* 0x000fc6000bf05300 */
[----:B------:R-:W-:Y:S01]  /*0ef0*/  ULDC.64 UR8, c[0x0][0xa20] ;  /* 0x0002880000087ab9 */ /* 0x000fe20000000a00 */
[----:B------:R-:W-:Y:S01]  /*0f00*/  USEL UR4, UR4, 0x1, UP0 ;  /* 0x0000000104047887 */ /* 0x000fe20008000000 */
[----:B------:R-:W-:Y:S01]  /*0f10*/  ISETP.NE.U32.AND P1, PT, RZ, UR8, PT ;  /* 0x00000008ff007c0c */ /* 0x000fe2000bf25070 */
[----:B------:R-:W-:Y:S02]  /*0f20*/  ULDC UR8, c[0x0][0x2f0] ;  /* 0x0000bc0000087ab9 */ /* 0x000fe40000000800 */
[----:B------:R-:W-:Y:S01]  /*0f30*/  UIMAD UR4, UR4, UR8, URZ ;  /* 0x00000008040472a4 */ /* 0x000fe2000f8e023f */
[----:B------:R-:W-:Y:S01]  /*0f40*/  ISETP.NE.AND.EX P1, PT, RZ, UR9, PT, P1 ;  /* 0x00000009ff007c0c */ /* 0x000fe2000bf25310 */
[----:B01-3--:R-:W-:-:S12]  /*0f50*/  @P2 BRA `(.L_x_2504) ;  /* 0x0000000000302947 */ /* 0x00bfd80003800000 */
[----:B------:R-:W-:Y:S01]  /*0f60*/  ULDC.64 UR8, c[0x0][0xa00] ;  /* 0x0002800000087ab9 */ /* 0x000fe20000000a00 */
[----:B-----5:R-:W0:Y:S01]  /*0f70*/  LDC R17, c[0x0][0x288] ;  /* 0x0000a200ff117b82 */ /* 0x020e220000000800 */
[----:B------:R-:W-:-:S04]  /*0f80*/  ISETP.NE.U32.AND P0, PT, RZ, UR8, PT ;  /* 0x00000008ff007c0c */ /* 0x000fc8000bf05070 */
[----:B------:R-:W-:-:S13]  /*0f90*/  ISETP.NE.AND.EX P0, PT, RZ, UR9, PT, P0 ;  /* 0x00000009ff007c0c */ /* 0x000fda000bf05300 */
[----:B------:R-:W-:Y:S05]  /*0fa0*/  @!P0 BRA `(.L_x_2504) ;  /* 0x00000000001c8947 */ /* 0x000fea0003800000 */
[----:B------:R-:W-:Y:S02]  /*0fb0*/  ULDC.64 UR8, c[0x0][0xa00] ;  /* 0x0002800000087ab9 */ /* 0x000fe40000000a00 */
[----:B------:R-:W-:-:S06]  /*0fc0*/  UIMAD.WIDE UR8, UR6, 0x4, UR8 ;  /* 0x00000004060878a5 */ /* 0x000fcc000f8e0208 */
[----:B------:R-:W-:Y:S02]  /*0fd0*/  IMAD.U32 R2, RZ, RZ, UR8 ;  /* 0x00000008ff027e24 */ /* 0x000fe4000f8e00ff */
[----:B------:R-:W-:-:S05]  /*0fe0*/  IMAD.U32 R3, RZ, RZ, UR9 ;  /* 0x00000009ff037e24 */ /* 0x000fca000f8e00ff */
[----:B0-----:R-:W2:Y:S04]  /*0ff0*/  LDG.E R17, desc[UR46][R2.64] ;  /* 0x0000002e02117981 */ /* 0x001ea8000c1e1900 */
[----:B------:R-:W2:Y:S02]  /*1000*/  LDG.E R0, desc[UR46][R2.64+0x4] ;  /* 0x0000042e02007981 */ /* 0x000ea4000c1e1900 */
[----:B--2---:R-:W-:-:S07]  /*1010*/  IMAD.IADD R17, R0, 0x1, -R17 ;  /* 0x0000000100117824 */ /* 0x004fce00078e0a11 */
.L_x_2504:
[----:B------:R-:W-:Y:S01]  /*1020*/  IMAD.U32 R18, RZ, RZ, UR4 ;  /* 0x00000004ff127e24 */ /* 0x000fe2000f8e00ff */
[----:B------:R-:W-:Y:S01]  /*1030*/  UMOV UR42, UR6 ;  /* 0x00000006002a7c82 */ /* 0x000fe20008000000 */
[----:B------:R-:W-:Y:S05]  /*1040*/  @!P1 BRA `(.L_x_2505) ;  /* 0x0000000000189947 */ /* 0x000fea0003800000 */
[----:B------:R-:W-:Y:S02]  /*1050*/  ULDC.64 UR8, c[0x0][0xa20] ;  /* 0x0002880000087ab9 */ /* 0x000fe40000000a00 */
[----:B------:R-:W-:-:S06]  /*1060*/  UIMAD.WIDE UR6, UR6, 0x4, UR8 ;  /* 0x00000004060678a5 */ /* 0x000fcc000f8e0208 */
[----:B------:R-:W-:Y:S02]  /*1070*/  IMAD.U32 R2, RZ, RZ, UR6 ;  /* 0x00000006ff027e24 */ /* 0x000fe4000f8e00ff */
[----:B------:R-:W-:-:S05]  /*1080*/  IMAD.U32 R3, RZ, RZ, UR7 ;  /* 0x00000007ff037e24 */ /* 0x000fca000f8e00ff */
[----:B------:R1:W5:Y:S01]  /*1090*/  LDG.E R18, desc[UR46][R2.64] ;  /* 0x0000002e02127981 */ /* 0x000362000c1e1900 */
[----:B------:R-:W-:Y:S05]  /*10a0*/  BRA `(.L_x_2506) ;  /* 0x00000000002c7947 */ /* 0x000fea0003800000 */
.L_x_2505:
[----:B------:R-:W-:Y:S02]  /*10b0*/  ULDC.64 UR8, c[0x0][0xa08] ;  /* 0x0002820000087ab9 */ /* 0x000fe40000000a00 */
[----:B------:R-:W-:-:S04]  /*10c0*/  ISETP.NE.U32.AND P0, PT, RZ, UR8, PT ;  /* 0x00000008ff007c0c */ /* 0x000fc8000bf05070 */
[----:B------:R-:W-:-:S13]  /*10d0*/  ISETP.NE.AND.EX P0, PT, RZ, UR9, PT, P0 ;  /* 0x00000009ff007c0c */ /* 0x000fda000bf05300 */
[----:B------:R-:W-:Y:S05]  /*10e0*/  @!P0 BRA `(.L_x_2506) ;  /* 0x00000000001c8947 */ /* 0x000fea0003800000 */
[----:B------:R-:W-:Y:S02]  /*10f0*/  ULDC.64 UR8, c[0x0][0xa08] ;  /* 0x0002820000087ab9 */ /* 0x000fe40000000a00 */
[----:B------:R-:W-:-:S06]  /*1100*/  UIMAD.WIDE UR6, UR6, 0x4, UR8 ;  /* 0x00000004060678a5 */ /* 0x000fcc000f8e0208 */
[----:B------:R-:W-:Y:S02]  /*1110*/  IMAD.U32 R2, RZ, RZ, UR6 ;  /* 0x00000006ff027e24 */ /* 0x000fe4000f8e00ff */
[----:B------:R-:W-:-:S05]  /*1120*/  IMAD.U32 R3, RZ, RZ, UR7 ;  /* 0x00000007ff037e24 */ /* 0x000fca000f8e00ff */
[----:B------:R-:W2:Y:S04]  /*1130*/  LDG.E R18, desc[UR46][R2.64] ;  /* 0x0000002e02127981 */ /* 0x000ea8000c1e1900 */
[----:B------:R-:W2:Y:S02]  /*1140*/  LDG.E R5, desc[UR46][R2.64+0x4] ;  /* 0x0000042e02057981 */ /* 0x000ea4000c1e1900 */
[----:B--2---:R-:W-:-:S07]  /*1150*/  IMAD.IADD R18, R5, 0x1, -R18 ;  /* 0x0000000105127824 */ /* 0x004fce00078e0a12 */
.L_x_2506:
[----:B------:R-:W2:Y:S01]  /*1160*/  LDC R206, c[0x0][0x448] ;  /* 0x00011200ffce7b82 */ /* 0x000ea20000000800 */
[----:B------:R-:W-:Y:S01]  /*1170*/  USHF.L.U32 UR43, UR5, 0x7, URZ ;  /* 0x00000007052b7899 */ /* 0x000fe2000800063f */
[----:B-----5:R-:W-:Y:S01]  /*1180*/  IMAD.IADD R18, R18, 0x1, -R7 ;  /* 0x0000000112127824 */ /* 0x020fe200078e0a07 */
[----:B------:R-:W-:Y:S02]  /*1190*/  LOP3.LUT R16, R16, 0xffefffff, RZ, 0xc0, !PT ;  /* 0xffefffff10107812 */ /* 0x000fe400078ec0ff */
[----:B------:R-:W-:Y:S02]  /*11a0*/  UIADD3 UR4, UR43, 0x7f, URZ ;  /* 0x0000007f2b047890 */ /* 0x000fe4000fffe03f */
[----:B01----:R-:W-:Y:S01]  /*11b0*/  IADD3 R3, R18, 0x1, -R17 ;  /* 0x0000000112037810 */ /* 0x003fe20007ffe811 */
[----:B------:R-:W0:Y:S03]  /*11c0*/  LDC.64 R8, c[0x0][0x9e0] ;  /* 0x00027800ff087b82 */ /* 0x000e260000000a00 */
[----:B------:R-:W-:Y:S01]  /*11d0*/  IMAD.U32 R0, RZ, RZ, UR4 ;  /* 0x00000004ff007e24 */ /* 0x000fe2000f8e00ff */
[----:B--2---:R-:W-:-:S02]  /*11e0*/  ISETP.NE.AND P2, PT, R206, 0x1, PT ;  /* 0x00000001ce00780c */ /* 0x004fc40003f45270 */
[----:B0-----:R-:W-:-:S11]  /*11f0*/  ISETP.GE.AND P1, PT, R9, 0x1, PT ;  /* 0x000000010900780c */ /* 0x001fd60003f26270 */
[----:B------:R-:W0:Y:S01]  /*1200*/  @P2 LDC R2, c[0x0][0x44c] ;  /* 0x00011300ff022b82 */ /* 0x000e220000000800 */
[----:B------:R-:W-:-:S04]  /*1210*/  @P2 LOP3.LUT R16, R16, 0x100000, RZ, 0xfc, !PT ;  /* 0x0010000010102812 */ /* 0x000fc800078efcff */
[----:B------:R-:W-:-:S03]  /*1220*/  LOP3.LUT R16, R16, 0xfff7ffff, RZ, 0xc0, !PT ;  /* 0xfff7ffff10107812 */ /* 0x000fc600078ec0ff */
[----:B------:R-:W1:Y:S01]  /*1230*/  @P2 LDC R5, c[0x0][0x450] ;  /* 0x00011400ff052b82 */ /* 0x000e620000000800 */
[----:B------:R-:W-:Y:S01]  /*1240*/  @P1 LOP3.LUT R16, R16, 0x80000, RZ, 0xfc, !PT ;  /* 0x0008000010101812 */ /* 0x000fe200078efcff */
[----:B0-----:R-:W-:-:S05]  /*1250*/  @P2 IMAD.HI.U32 R2, R2, UR4, RZ ;  /* 0x0000000402022c27 */ /* 0x001fca000f8e00ff */
[----:B-1----:R-:W-:-:S05]  /*1260*/  @P2 SHF.R.U32.HI R0, RZ, R5, R2 ;  /* 0x00000005ff002219 */ /* 0x002fca0000011602 */
        /* <DEDUP_REMOVED lines=13> */
.L_x_2508:
[----:B------:R-:W-:-:S13]  /*1340*/  ISETP.NE.AND P0, PT, R9, 0x1, PT ;  /* 0x000000010900780c */ /* 0x000fda0003f05270 */
[----:B------:R-:W0:Y:S02]  /*1350*/  @P0 LDC.64 R4, c[0x0][0x9e8] ;  /* 0x00027a00ff040b82 */ /* 0x000e240000000a00 */
[----:B0-----:R-:W-:-:S05]  /*1360*/  @P0 IMAD.HI.U32 R4, R2, R4, RZ ;  /* 0x0000000402040227 */ /* 0x001fca00078e00ff */
[----:B------:R-:W-:-:S07]  /*1370*/  @P0 SHF.R.U32.HI R2, RZ, R5, R4 ;  /* 0x00000005ff020219 */ /* 0x000fce0000011604 */
.L_x_2509:
[----:B------:R-:W-:-:S05]  /*1380*/  IMAD R3, R2, R9, R9 ;  /* 0x0000000902037224 */ /* 0x000fca00078e0209 */
[----:B------:R-:W-:-:S07]  /*1390*/  VIMNMX R0, R0, R3, PT ;  /* 0x0000000300007248 */ /* 0x000fce0003fe0100 */
.L_x_2507:
[----:B------:R-:W0:Y:S01]  /*13a0*/  @P2 LDC R4, c[0x0][0x44c] ;  /* 0x00011300ff042b82 */ /* 0x000e220000000800 */
[----:B------:R-:W-:Y:S01]  /*13b0*/  IMAD.U32 R3, RZ, RZ, UR43 ;  /* 0x0000002bff037e24 */ /* 0x000fe2000f8e00ff */
[----:B------:R-:W-:Y:S01]  /*13c0*/  ULDC UR4, c[0x0][0x9dc] ;  /* 0x0002770000047ab9 */ /* 0x000fe20000000800 */
[----:B------:R-:W-:Y:S02]  /*13d0*/  VIADD R2, R0, 0x5f ;  /* 0x0000005f00027836 */ /* 0x000fe40000000000 */
[----:B------:R-:W-:Y:S02]  /*13e0*/  VIADD R0, R18, 0x5f ;  /* 0x0000005f12007836 */ /* 0x000fe40000000000 */
[----:B------:R-:W-:Y:S01]  /*13f0*/  IMAD.HI R2, R2, 0x2aaaaaab, RZ ;  /* 0x2aaaaaab02027827 */ /* 0x000fe200078e02ff */
[----:B------:R-:W1:Y:S03]  /*1400*/  @P2 LDC R5, c[0x0][0x450] ;  /* 0x00011400ff052b82 */ /* 0x000e660000000800 */
[----:B------:R-:W-:-:S04]  /*1410*/  IMAD.HI R0, R0, 0x2aaaaaab, RZ ;  /* 0x2aaaaaab00007827 */ /* 0x000fc800078e02ff */
[----:B0-----:R-:W-:-:S05]  /*1420*/  @P2 IMAD.HI.U32 R4, R4, UR43, RZ ;  /* 0x0000002b04042c27 */ /* 0x001fca000f8e00ff */
[----:B-1----:R-:W-:Y:S02]  /*1430*/  @P2 SHF.R.U32.HI R3, RZ, R5, R4 ;  /* 0x00000005ff032219 */ /* 0x002fe40000011604 */
[----:B------:R-:W-:Y:S02]  /*1440*/  SHF.R.U32.HI R5, RZ, 0x1f, R2 ;  /* 0x0000001fff057819 */ /* 0x000fe40000011602 */
[----:B------:R-:W-:Y:S02]  /*1450*/  IADD3 R4, R3, R18, -R17 ;  /* 0x0000001203047210 */ /* 0x000fe40007ffe811 */
        /* <DEDUP_REMOVED lines=16> */
.L_x_2511:
[----:B------:R-:W-:-:S13]  /*1560*/  ISETP.NE.AND P0, PT, R9, 0x1, PT ;  /* 0x000000010900780c */ /* 0x000fda0003f05270 */
[----:B------:R-:W0:Y:S02]  /*1570*/  @P0 LDC.64 R2, c[0x0][0x9e8] ;  /* 0x00027a00ff020b82 */ /* 0x000e240000000a00 */
[----:B0-----:R-:W-:-:S05]  /*1580*/  @P0 IMAD.HI.U32 R0, R4, R2, RZ ;  /* 0x0000000204000227 */ /* 0x001fca00078e00ff */
[----:B------:R-:W-:-:S07]  /*1590*/  @P0 SHF.R.U32.HI R4, RZ, R3, R0 ;  /* 0x00000003ff040219 */ /* 0x000fce0000011600 */
.L_x_2512:
[----:B------:R-:W-:-:S05]  /*15a0*/  IMAD R4, R4, R9, RZ ;  /* 0x0000000904047224 */ /* 0x000fca00078e02ff */
[----:B------:R-:W-:-:S13]  /*15b0*/  R2UR UR5, R4 ;  /* 0x00000000040572ca */ /* 0x000fda00000e0000 */
[----:B------:R-:W-:-:S04]  /*15c0*/  UISETP.LT.AND UP0, UPT, UR4, UR5, UPT ;  /* 0x000000050400728c */ /* 0x000fc8000bf01270 */
[----:B------:R-:W-:-:S12]  /*15d0*/  USEL UR4, UR4, UR5, !UP0 ;  /* 0x0000000504047287 */ /* 0x000fd8000c000000 */
.L_x_2510:
[----:B------:R-:W-:Y:S01]  /*15e0*/  UIMAD.WIDE UR4, UR4, 0x2aaaaaab, URZ ;  /* 0x2aaaaaab040478a5 */ /* 0x000fe2000f8e023f */
[----:B------:R-:W-:Y:S02]  /*15f0*/  PLOP3.LUT P0, PT, PT, PT, PT, 0x80, 0x0 ;  /* 0x000000000000781c */ /* 0x000fe40003f0f070 */
[----:B------:R-:W-:Y:S01]  /*1600*/  CS2R R2, SRZ ;  /* 0x0000000000027805 */ /* 0x000fe2000001ff00 */
[----:B------:R-:W-:Y:S01]  /*1610*/  IMAD.MOV.U32 R0, RZ, RZ, RZ ;  /* 0x000000ffff007224 */ /* 0x000fe200078e00ff */
[----:B------:R-:W-:Y:S01]  /*1620*/  USHF.R.U32.HI UR4, URZ, 0x1f, UR5 ;  /* 0x0000001f3f047899 */ /* 0x000fe20008011605 */
[----:B------:R-:W-:Y:S01]  /*1630*/  IMAD.MOV.U32 R150, RZ, RZ, RZ ;  /* 0x000000ffff967224 */ /* 0x000fe200078e00ff */
        /* <DEDUP_REMOVED lines=99> */
.L_x_2514:
        /* <DEDUP_REMOVED lines=13> */
.L_x_2704:
[----:B------:R-:W-:Y:S01]  /*1d40*/  IMAD.U32 R0, RZ, RZ, UR40 ;  /* 0x00000028ff007e24 */ /* 0x000fe2000f8e00ff */
[----:B------:R-:W-:Y:S05]  /*1d50*/  WARPSYNC.ALL ;  /* 0x0000000000007948 */ /* 0x000fea0003800000 */
[----:B------:R1:W-:Y:S01]  /*1d60*/  BAR.SYNC.DEFER_BLOCKING R7, 0x100 ;  /* 0x000400070000751d */ /* 0x0003e20000010000 */
[----:B------:R-:W-:-:S13]  /*1d70*/  ISETP.NE.AND P0, PT, R0, 0x3, PT ;  /* 0x000000030000780c */ /* 0x000fda0003f05270 */
[----:B-1----:R-:W-:Y:S05]  /*1d80*/  @!P0 BRA `(.L_x_2516) ;  /* 0x0000000000048947 */ /* 0x002fea0003800000 */
[----:B------:R-:W-:Y:S01]  /*1d90*/  BPT.TRAP 0x1 ;  /* 0x000000040000795c */ /* 0x000fe20000300000 */
.L_x_2516:
[----:B------:R-:W-:Y:S01]  /*1da0*/  R2UR UR24, R6 ;  /* 0x00000000061872ca */ /* 0x000fe200000e0000 */
[----:B------:R-:W-:-:S05]  /*1db0*/  IMAD.U32 R8, RZ, RZ, UR37 ;  /* 0x00000025ff087e24 */ /* 0x000fca000f8e00ff */
[----:B------:R-:W-:-:S07]  /*1dc0*/  SHF.L.U32 R8, R8, 0x1f, RZ ;  /* 0x0000001f08087819 */ /* 0x000fce00000006ff */
[----:B------:R-:W-:-:S09]  /*1dd0*/  ULEA UR24, UR38, UR24, 0x3 ;  /* 0x0000001826187291 */ /* 0x000fd2000f8e183f */
[----:B------:R1:W2:Y:S01]  /*1de0*/  SYNCS.PHASECHK.TRANS64.TRYWAIT P1, [UR24+0x22830], R8 ;  /* 0x02283008ff0075a7 */ /* 0x0002a20008020158 */
[----:B------:R-:W-:Y:S05]  /*1df0*/  @!P0 BRA `(.L_x_2517) ;  /* 0x0000000000048947 */ /* 0x000fea0003800000 */
[----:B------:R-:W-:Y:S01]  /*1e00*/  BPT.TRAP 0x1 ;  /* 0x000000040000795c */ /* 0x000fe20000300000 */
.L_x_2517:
[----:B--2---:R-:W-:Y:S05]  /*1e10*/  @P1 BRA `(.L_x_2518) ;  /* 0x0000000000081947 */ /* 0x004fea0003800000 */
[----:B------:R-:W2:Y:S02]  /*1e20*/  SYNCS.PHASECHK.TRANS64.TRYWAIT P1, [UR24+0x22830], R8 ;  /* 0x02283008ff0075a7 */ /* 0x000ea40008020158 */
[----:B--2---:R-:W-:Y:S05]  /*1e30*/  @!P1 BRA `(.L_x_2519) ;  /* 0x0000015000c89947 */ /* 0x004fea0003800000 */
.L_x_2518:
[----:B------:R-:W-:Y:S01]  /*1e40*/  R2UR UR4, R6 ;  /* 0x00000000060472ca */ /* 0x000fe200000e0000 */
[----:B------:R-:W-:Y:S01]  /*1e50*/  ULOP3.LUT UR20, UR45, 0x10000, URZ, 0xfc, !UPT ;  /* 0x000100002d147892 */ /* 0x000fe2000f8efc3f */
[----:B------:R-:W-:Y:S01]  /*1e60*/  WARPGROUP.ARRIVE ;  /* 0x00000000000079c5 */ /* 0x000fe20000000000 */
[----:B------:R-:W-:Y:S01]  /*1e70*/  UMOV UR21, 0x40000040 ;  /* 0x4000004000157882 */ /* 0x000fe20000000000 */
[----:B------:R-:W-:Y:S01]  /*1e80*/  UMOV UR23, 0x40000040 ;  /* 0x4000004000177882 */ /* 0x000fe20000000000 */
[----:B------:R-:W-:-:S03]  /*1e90*/  UIADD3 UR8, UR20, 0x2, URZ ;  /* 0x0000000214087890 */ /* 0x000fc6000fffe03f */
[----:B------:R-:W2:Y:S01]  /*1ea0*/  S2R R0, SR_TID.X ;  /* 0x0000000000007919 */ /* 0x000ea20000002100 */
        /* <DEDUP_REMOVED lines=32> */
.L_x_2520:
[----:B------:R-:W-:Y:S01]  /*20b0*/  ISETP.NE.AND P2, PT, R206, 0x1, PT ;  /* 0x00000001ce00780c */ /* 0x000fe20003f45270 */
[----:B------:R-:W2:Y:S01]  /*20c0*/  S2UR UR6, SR_CgaCtaId ;  /* 0x00000000000679c3 */ /* 0x000ea20000008800 */
[----:B------:R-:W-:Y:S01]  /*20d0*/  VIADD R11, R23, UR43 ;  /* 0x0000002b170b7c36 */ /* 0x000fe20008000000 */
[----:B------:R-:W-:Y:S01]  /*20e0*/  ULDC UR7, c[0x0][0x9d8] ;  /* 0x0002760000077ab9 */ /* 0x000fe20000000800 */
[----:B------:R-:W-:Y:S01]  /*20f0*/  UIADD3 UR5, UR24, 0x22840, URZ ;  /* 0x0002284018057890 */ /* 0x000fe2000fffe03f */
[----:B------:R-:W-:Y:S01]  /*2100*/  FMUL.FTZ R33, R33, UR7 ;  /* 0x0000000721217c20 */ /* 0x000fe20008410000 */
[----:B------:R-:W-:Y:S01]  /*2110*/  FMUL.FTZ R9, R31, UR7 ;  /* 0x000000071f097c20 */ /* 0x000fe20008410000 */
[----:B------:R-:W-:Y:S01]  /*2120*/  FMUL.FTZ R5, R67, UR7 ;  /* 0x0000000743057c20 */ /* 0x000fe20008410000 */
[----:B------:R-:W-:Y:S01]  /*2130*/  FMUL.FTZ R32, R32, UR7 ;  /* 0x0000000720207c20 */ /* 0x000fe20008410000 */
[----:B------:R3:W4:Y:S01]  /*2140*/  MUFU.TANH R31, R33 ;  /* 0x00000021001f7308 */ /* 0x0007220000002400 */
[----:B------:R-:W-:Y:S01]  /*2150*/  FMUL.FTZ R0, R27, UR7 ;  /* 0x000000071b007c20 */ /* 0x000fe20008410000 */
[----:B------:R-:W-:Y:S01]  /*2160*/  FMUL.FTZ R14, R24, UR7 ;  /* 0x00000007180e7c20 */ /* 0x000fe20008410000 */
[----:B------:R-:W-:Y:S01]  /*2170*/  FMUL.FTZ R4, R26, UR7 ;  /* 0x000000071a047c20 */ /* 0x000fe20008410000 */
[----:B------:R-:W5:Y:S01]  /*2180*/  @P2 LDC R12, c[0x0][0x44c] ;  /* 0x00011300ff0c2b82 */ /* 0x000f620000000800 */
[----:B------:R-:W-:Y:S01]  /*2190*/  FMUL.FTZ R2, R30, UR7 ;  /* 0x000000071e027c20 */ /* 0x000fe20008410000 */
[----:B------:R-:W-:Y:S01]  /*21a0*/  FMUL.FTZ R25, R25, UR7 ;  /* 0x0000000719197c20 */ /* 0x000fe20008410000 */
[----:B------:R-:W-:Y:S01]  /*21b0*/  FMUL.FTZ R28, R28, UR7 ;  /* 0x000000071c1c7c20 */ /* 0x000fe20008410000 */
[----:B------:R0:W1:Y:S01]  /*21c0*/  MUFU.TANH R27, R32 ;  /* 0x00000020001b7308 */ /* 0x0000620000002400 */
[----:B---3--:R-:W-:-:S02]  /*21d0*/  IMAD.MOV.U32 R33, RZ, RZ, R11 ;  /* 0x000000ffff217224 */ /* 0x008fc400078e000b */
[----:B------:R-:W-:Y:S01]  /*21e0*/  FMUL.FTZ R29, R29, UR7 ;  /* 0x000000071d1d7c20 */ /* 0x000fe20008410000 */
[----:B------:R-:W-:Y:S01]  /*21f0*/  FMUL.FTZ R24, R34, UR7 ;  /* 0x0000000722187c20 */ /* 0x000fe20008410000 */
[----:B------:R-:W3:Y:S01]  /*2200*/  @P2 LDC R13, c[0x0][0x450] ;  /* 0x00011400ff0d2b82 */ /* 0x000ee20000000800 */
[----:B------:R-:W-:Y:S01]  /*2210*/  FMUL.FTZ R26, R35, UR7 ;  /* 0x00000007231a7c20 */ /* 0x000fe20008410000 */
[----:B------:R-:W-:Y:S01]  /*2220*/  FMUL.FTZ R36, R36, UR7 ;  /* 0x0000000724247c20 */ /* 0x000fe20008410000 */
[----:B------:R-:W-:Y:S01]  /*2230*/  FMUL.FTZ R37, R37, UR7 ;  /* 0x0000000725257c20 */ /* 0x000fe20008410000 */
[----:B--2---:R-:W-:Y:S01]  /*2240*/  UPRMT UR5, UR6, 0x654, UR5 ;  /* 0x0000065406057896 */ /* 0x004fe20008000005 */
[----:B------:R-:W-:Y:S01]  /*2250*/  FMUL.FTZ R30, R38, UR7 ;  /* 0x00000007261e7c20 */ /* 0x000fe20008410000 */
        /* <DEDUP_REMOVED lines=12> */
[----:B------:R-:W-:Y:S01]  /*2320*/  FMUL.FTZ R50, R50, UR7 ;  /* 0x0000000732327c20 */ /* 0x000fe20008410000 */
[----:B------:R-:W-:Y:S01]  /*2330*/  FMUL.FTZ R51, R51, UR7 ;  /* 0x0000000733337c20 */ /* 0x000fe20008410000 */
[----:B------:R-:W-:Y:S01]  /*2340*/  FMUL.FTZ R52, R52, UR7 ;  /* 0x0000000734347c20 */ /* 0x000fe20008410000 */
[----:B------:R-:W-:Y:S01]  /*2350*/  FMUL.FTZ R53, R53, UR7 ;  /* 0x0000000735357c20 */ /* 0x000fe20008410000 */
[----:B------:R-:W-:Y:S01]  /*2360*/  FMUL.FTZ R54, R54, UR7 ;  /* 0x0000000736367c20 */ /* 0x000fe20008410000 */
[----:B------:R-:W-:Y:S01]  /*2370*/  FMUL.FTZ R55, R55, UR7 ;  /* 0x0000000737377c20 */ /* 0x000fe20008410000 */
[----:B---3--:R-:W-:Y:S01]  /*2380*/  @P2 SHF.R.U32.HI R33, RZ, R13, R12 ;  /* 0x0000000dff212219 */ /* 0x008fe2000001160c */
[----:B------:R-:W-:Y:S02]  /*2390*/  IMAD R13, R176, -0x60, R18 ;  /* 0xffffffa0b00d7824 */ /* 0x000fe400078e0212 */
[----:B------:R-:W-:Y:S01]  /*23a0*/  FMUL.FTZ R56, R56, UR7 ;  /* 0x0000000738387c20 */ /* 0x000fe20008410000 */
[----:B------:R-:W-:Y:S01]  /*23b0*/  FMUL.FTZ R57, R57, UR7 ;  /* 0x0000000739397c20 */ /* 0x000fe20008410000 */
[----:B------:R-:W-:Y:S01]  /*23c0*/  FMUL.FTZ R58, R58, UR7 ;  /* 0x000000073a3a7c20 */ /* 0x000fe20008410000 */
[----:B------:R-:W0:Y:S01]  /*23d0*/  SHFL.IDX PT, R67, R33, RZ, 0x1c1f ;  /* 0x001c1fff21437589 */ /* 0x000e2200000e0000 */
        /* <DEDUP_REMOVED lines=14> */
[----:B------:R2:W3:Y:S01]  /*24c0*/  MUFU.TANH R21, R28 ;  /* 0x0000001c00157308 */ /* 0x0004e20000002400 */
[----:B------:R-:W-:Y:S01]  /*24d0*/  ULDC UR15, c[0x0][0x9dc] ;  /* 0x00027700000f7ab9 */ /* 0x000fe20000000800 */
[----:B------:R-:W-:Y:S01]  /*24e0*/  SYNCS.ARRIVE.TRANS64.RED.A1T0 RZ, [UR5], RZ ;  /* 0x000000ffffff79a7 */ /* 0x000fe20008100405 */
[----:B------:R-:W-:Y:S01]  /*24f0*/  ULOP3.LUT UR5, URZ, UR15, URZ, 0x33, !UPT ;  /* 0x0000000f3f057292 */ /* 0x000fe2000f8e333f */
[----:B------:R-:W-:Y:S01]  /*2500*/  IMAD.MOV.U32 R15, RZ, RZ, -0x60 ;  /* 0xffffffa0ff0f7424 */ /* 0x000fe200078e00ff */
[----:B------:R-:W-:-:S03]  /*2510*/  ULDC UR11, c[0x0][0x9e0] ;  /* 0x00027800000b7ab9 */ /* 0x000fc60000000800 */
[----:B------:R-:W1:Y:S01]  /*2520*/  MUFU.TANH R14, R14 ;  /* 0x0000000e000e7308 */ /* 0x000e620000002400 */
[----:B--2---:R-:W-:Y:S02]  /*2530*/  IMAD R28, R19, -0x2, R20 ;  /* 0xfffffffe131c7824 */ /* 0x004fe400078e0214 */
[----:B------:R-:W-:Y:S02]  /*2540*/  VIADD R20, R13, 0x60 ;  /* 0x000000600d147836 */ /* 0x000fe40000000000 */
[----:B------:R-:W-:Y:S02]  /*2550*/  IMAD.IADD R28, R28, 0x1, -R17 ;  /* 0x000000011c1c7824 */ /* 0x000fe400078e0a11 */
[----:B------:R-:W-:Y:S01]  /*2560*/  IMAD R38, R19, -0x2, R20 ;  /* 0xfffffffe13267824 */ /* 0x000fe200078e0214 */
[----:B------:R-:W2:Y:S01]  /*2570*/  MUFU.TANH R25, R25 ;  /* 0x0000001900197308 */ /* 0x000ea20000002400 */
[----:B------:R-:W-:Y:S02]  /*2580*/  VIADD R39, R28, UR11 ;  /* 0x0000000b1c277c36 */ /* 0x000fe40008000000 */
[----:B------:R-:W-:-:S02]  /*2590*/  IMAD R70, R176, R15, 0x60 ;  /* 0x00000060b0467424 */ /* 0x000fc400078e020f */
[----:B------:R-:W-:Y:S01]  /*25a0*/  VIADD R66, R28, UR5 ;  /* 0x000000051c427c36 */ /* 0x000fe20008000000 */
[----:B0-----:R-:W-:Y:S01]  /*25b0*/  VIADDMNMX R34, R67, R39, R38, PT ;  /* 0x0000002743227246 */ /* 0x001fe20003800126 */
[----:B------:R-:W-:Y:S01]  /*25c0*/  IMAD R72, R19, -0x2, R70 ;  /* 0xfffffffe13487824 */ /* 0x000fe200078e0246 */
[----:B------:R-:W0:Y:S01]  /*25d0*/  MUFU.TANH R4, R4 ;  /* 0x0000000400047308 */ /* 0x000e220000002400 */
        /* <DEDUP_REMOVED lines=43> */
[----:B-1234-:R-:W-:Y:S05]  /*2890*/  @!P1 BRA `(.L_x_2521) ;  /* 0x00000000005c9947 */ /* 0x01efea0003800000 */
[----:B------:R-:W-:Y:S01]  /*28a0*/  IADD3 R13, -R17, R18, R67 ;  /* 0x00000012110d7210 */ /* 0x000fe20007ffe143 */
        /* <DEDUP_REMOVED lines=12> */
.L_x_2523:
[----:B------:R-:W-:Y:S02]  /*2970*/  ULDC UR5, c[0x0][0x9e4] ;  /* 0x0002790000057ab9 */ /* 0x000fe40000000800 */
[----:B------:R-:W-:-:S05]  /*2980*/  IMAD.U32 R15, RZ, RZ, UR5 ;  /* 0x00000005ff0f7e24 */ /* 0x000fca000f8e00ff */
[----:B------:R-:W-:-:S13]  /*2990*/  ISETP.NE.AND P1, PT, R15, 0x1, PT ;  /* 0x000000010f00780c */ /* 0x000fda0003f25270 */
[----:B------:R-:W1:Y:S02]  /*29a0*/  @P1 LDC.64 R74, c[0x0][0x9e8] ;  /* 0x00027a00ff4a1b82 */ /* 0x000e640000000a00 */
[----:B-1----:R-:W-:-:S05]  /*29b0*/  @P1 IMAD.HI.U32 R20, R13, R74, RZ ;  /* 0x0000004a0d141227 */ /* 0x002fca00078e00ff */
[----:B------:R-:W-:-:S07]  /*29c0*/  @P1 SHF.R.U32.HI R13, RZ, R75, R20 ;  /* 0x0000004bff0d1219 */ /* 0x000fce0000011614 */
.L_x_2524:
[----:B------:R-:W-:Y:S05]  /*29d0*/  BSYNC B0 ;  /* 0x0000000000007941 */ /* 0x000fea0003800000 */
.L_x_2522:
[----:B------:R-:W-:-:S05]  /*29e0*/  IMAD R13, R13, R15, R72 ;  /* 0x0000000f0d0d7224 */ /* 0x000fca00078e0248 */
[----:B------:R-:W-:Y:S02]  /*29f0*/  VIADDMNMX R34, R13, R15, R34, PT ;  /* 0x0000000f0d227246 */ /* 0x000fe40003800122 */
[----:B------:R-:W-:-:S07]  /*2a00*/  VIMNMX R35, R35, R13, !PT ;  /* 0x0000000d23237248 */ /* 0x000fce0007fe0100 */
.L_x_2521:
[C---:B------:R-:W-:Y:S01]  /*2a10*/  ISETP.GE.AND P6, PT, R70.reuse, 0x9, PT ;  /* 0x000000094600780c */ /* 0x040fe20003fc6270 */
[----:B------:R-:W1:Y:S01]  /*2a20*/  SHFL.IDX PT, R33, R33, 0x1, 0x1c1f ;  /* 0x003c1f0021217f89 */ /* 0x000e6200000e0000 */
        /* <DEDUP_REMOVED lines=11> */
[----:B0-----:R-:W-:Y:S02]  /*2ae0*/  FSEL R73, R29, -INF , !P2 ;  /* 0xff8000001d497808 */ /* 0x001fe40005000000 */
        /* <DEDUP_REMOVED lines=100> */
[----:B-1----:R-:W-:-:S03]  /*3130*/  IMAD.IADD R35, R66, 0x1, R33 ;  /* 0x0000000142237824 */ /* 0x002fc600078e0221 */
[----:B------:R-:W-:Y:S02]  /*3140*/  ISETP.LT.OR P5, PT, R34, 0x5a, P5 ;  /* 0x0000005a2200780c */ /* 0x000fe40002fa1670 */
[----:B------:R-:W-:Y:S02]  /*3150*/  VIADDMNMX R34, R33, R39, R38, PT ;  /* 0x0000002721227246 */ /* 0x000fe40003800126 */
[----:B------:R-:W-:Y:S02]  /*3160*/  FSEL R14, R69, -INF , !P5 ;  /* 0xff800000450e7808 */ /* 0x000fe40006800000 */
[----:B------:R-:W-:-:S13]  /*3170*/  LOP3.LUT P5, RZ, R16, 0x80000, RZ, 0xc0, !PT ;  /* 0x0008000010ff7812 */ /* 0x000fda00078ac0ff */
[----:B------:R-:W-:Y:S05]  /*3180*/  @!P5 BRA `(.L_x_2525) ;  /* 0x00000000005cd947 */ /* 0x000fea0003800000 */
        /* <DEDUP_REMOVED lines=13> */
.L_x_2527:
[----:B------:R-:W-:Y:S02]  /*3260*/  ULDC UR5, c[0x0][0x9e4] ;  /* 0x0002790000057ab9 */ /* 0x000fe40000000800 */
[----:B------:R-:W-:-:S05]  /*3270*/  IMAD.U32 R37, RZ, RZ, UR5 ;  /* 0x00000005ff257e24 */ /* 0x000fca000f8e00ff */
[----:B------:R-:W-:-:S13]  /*3280*/  ISETP.NE.AND P5, PT, R37, 0x1, PT ;  /* 0x000000012500780c */ /* 0x000fda0003fa5270 */
[----:B------:R-:W0:Y:S02]  /*3290*/  @P5 LDC.64 R38, c[0x0][0x9e8] ;  /* 0x00027a00ff265b82 */ /* 0x000e240000000a00 */
[----:B0-----:R-:W-:-:S05]  /*32a0*/  @P5 IMAD.HI.U32 R36, R33, R38, RZ ;  /* 0x0000002621245227 */ /* 0x001fca00078e00ff */
[----:B------:R-:W-:-:S07]  /*32b0*/  @P5 SHF.R.U32.HI R33, RZ, R39, R36 ;  /* 0x00000027ff215219 */ /* 0x000fce0000011624 */
.L_x_2528:
[----:B------:R-:W-:Y:S05]  /*32c0*/  BSYNC B0 ;  /* 0x0000000000007941 */ /* 0x000fea0003800000 */
.L_x_2526:
[----:B------:R-:W-:-:S05]  /*32d0*/  IMAD R33, R33, R37, R72 ;  /* 0x0000002521217224 */ /* 0x000fca00078e0248 */
[----:B------:R-:W-:Y:S02]  /*32e0*/  VIADDMNMX R34, R33, R37, R34, PT ;  /* 0x0000002521227246 */ /* 0x000fe40003800122 */
[----:B------:R-:W-:-:S07]  /*32f0*/  VIMNMX R35, R35, R33, !PT ;  /* 0x0000002123237248 */ /* 0x000fce0007fe0100 */
.L_x_2525:
        /* <DEDUP_REMOVED lines=21> */
[C---:B------:R-:W-:Y:S02]  /*3450*/  ISETP.GT.AND P3, PT, R35.reuse, 0x58, !P3 ;  /* 0x000000582300780c */ /* 0x040fe40005f64270 */
[----:B------:R-:W-:Y:S02]  /*3460*/  ISETP.GT.AND P1, PT, R35, 0x11, !P1 ;  /* 0x000000112300780c */ /* 0x000fe40004f24270 */
[C---:B------:R-:W-:Y:S02]  /*3470*/  ISETP.LT.OR P2, PT, R34.reuse, 0x52, P2 ;  /* 0x000000522200780c */ /* 0x040fe40001741670 */
        /* <DEDUP_REMOVED lines=16> */
[----:B------:R-:W-:Y:S02]  /*3580*/  ISETP.NE.AND P6, PT, R40, RZ, PT ;  /* 0x000000ff2800720c */ /* 0x000fe40003fc5270 */
        /* <DEDUP_REMOVED lines=8> */
[----:B------:R-:W-:Y:S02]  /*3610*/  ISETP.NE.AND P5, PT, R41, RZ, PT ;  /* 0x000000ff2900720c */ /* 0x000fe40003fa5270 */
[----:B------:R-:W-:Y:S02]  /*3620*/  FMNMX.FTZ R4, R83, R4, !PT ;  /* 0x0000000453047209 */ /* 0x000fe40007810000 */
[----:B------:R-:W-:Y:S02]  /*3630*/  FSEL R41, R43, -INF , !P1 ;  /* 0xff8000002b297808 */ /* 0x000fe40004800000 */
[----:B------:R-:W-:Y:S02]  /*3640*/  ISETP.NE.AND P1, PT, R88, RZ, PT ;  /* 0x000000ff5800720c */ /* 0x000fe40003f25270 */
[----:B------:R-:W-:Y:S02]  /*3650*/  FMNMX.FTZ R4, R85, R4, !PT ;  /* 0x0000000455047209 */ /* 0x000fe40007810000 */
[----:B------:R-:W-:-:S02]  /*3660*/  ISETP.GT.AND P1, PT, R35, 0x28, !P1 ;  /* 0x000000282300780c */ /* 0x000fc40004f24270 */
[----:B------:R-:W-:Y:S02]  /*3670*/  FMNMX.FTZ R4, R87, R4, !PT ;  /* 0x0000000457047209 */ /* 0x000fe40007810000 */
[----:B------:R-:W-:Y:S02]  /*3680*/  ISETP.LT.OR P1, PT, R34, 0x29, P1 ;  /* 0x000000292200780c */ /* 0x000fe40000f21670 */
[----:B------:R-:W-:Y:S02]  /*3690*/  FMNMX.FTZ R4, R89, R4, !PT ;  /* 0x0000000459047209 */ /* 0x000fe40007810000 */
[----:B------:R-:W-:Y:S02]  /*36a0*/  FSEL R42, R46, -INF , !P1 ;  /* 0xff8000002e2a7808 */ /* 0x000fe40004800000 */
[----:B------:R-:W-:Y:S02]  /*36b0*/  ISETP.NE.AND P1, PT, R44, RZ, PT ;  /* 0x000000ff2c00720c */ /* 0x000fe40003f25270 */
[----:B------:R-:W-:-:S02]  /*36c0*/  FMNMX.FTZ R4, R91, R4, !PT ;  /* 0x000000045b047209 */ /* 0x000fc40007810000 */
[----:B------:R-:W-:Y:S02]  /*36d0*/  ISETP.GT.AND P1, PT, R35, 0x29, !P1 ;  /* 0x000000292300780c */ /* 0x000fe40004f24270 */
[----:B------:R-:W-:Y:S02]  /*36e0*/  FMNMX.FTZ R4, R93, R4, !PT ;  /* 0x000000045d047209 */ /* 0x000fe40007810000 */
[----:B------:R-:W-:Y:S02]  /*36f0*/  ISETP.LT.OR P1, PT, R34, 0x2a, P1 ;  /* 0x0000002a2200780c */ /* 0x000fe40000f21670 */
[----:B------:R-:W-:Y:S02]  /*3700*/  FMNMX.FTZ R4, R31, R4, !PT ;  /* 0x000000041f047209 */ /* 0x000fe40007810000 */
[----:B------:R-:W-:Y:S02]  /*3710*/  FSEL R43, R47, -INF , !P1 ;  /* 0xff8000002f2b7808 */ /* 0x000fe40004800000 */
[----:B------:R-:W-:-:S02]  /*3720*/  FMNMX.FTZ R47, R29, R4, !PT ;  /* 0x000000041d2f7209 */ /* 0x000fc40007810000 */
[----:B------:R-:W-:Y:S02]  /*3730*/  ISETP.NE.AND P1, PT, R45, RZ, PT ;  /* 0x000000ff2d00720c */ /* 0x000fe40003f25270 */
[----:B------:R-:W-:Y:S02]  /*3740*/  FMNMX.FTZ R4, R28, R47, !PT ;  /* 0x0000002f1c047209 */ /* 0x000fe40007810000 */
[----:B------:R-:W-:Y:S02]  /*3750*/  ISETP.GT.AND P1, PT, R35, 0x30, !P1 ;  /* 0x000000302300780c */ /* 0x000fe40004f24270 */
[----:B------:R-:W-:Y:S02]  /*3760*/  FMNMX.FTZ R4, R27, R4, !PT ;  /* 0x000000041b047209 */ /* 0x000fe40007810000 */
[----:B------:R-:W-:Y:S02]  /*3770*/  ISETP.LT.OR P1, PT, R34, 0x31, P1 ;  /* 0x000000312200780c */ /* 0x000fe40000f21670 */
[----:B------:R-:W-:-:S02]  /*3780*/  FMNMX.FTZ R4, R25, R4, !PT ;  /* 0x0000000419047209 */ /* 0x000fc40007810000 */
[----:B------:R-:W-:Y:S02]  /*3790*/  FSEL R44, R50, -INF , !P1 ;  /* 0xff800000322c7808 */ /* 0x000fe40004800000 */
[----:B------:R-:W-:Y:S02]  /*37a0*/  FMNMX.FTZ R47, R21, R4, !PT ;  /* 0x00000004152f7209 */ /* 0x000fe40007810000 */
[----:B------:R-:W-:Y:S02]  /*37b0*/  ISETP.NE.AND P1, PT, R48, RZ, PT ;  /* 0x000000ff3000720c */ /* 0x000fe40003f25270 */
[----:B------:R-:W-:Y:S02]  /*37c0*/  FMNMX.FTZ R4, R20, R47, !PT ;  /* 0x0000002f14047209 */ /* 0x000fe40007810000 */
[----:B------:R-:W-:Y:S02]  /*37d0*/  ISETP.GT.AND P1, PT, R35, 0x31, !P1 ;  /* 0x000000312300780c */ /* 0x000fe40004f24270 */
[----:B------:R-:W-:-:S02]  /*37e0*/  FMNMX.FTZ R4, R15, R4, !PT ;  /* 0x000000040f047209 */ /* 0x000fc40007810000 */
[----:B------:R-:W-:Y:S02]  /*37f0*/  ISETP.LT.OR P1, PT, R34, 0x32, P1 ;  /* 0x000000322200780c */ /* 0x000fe40000f21670 */
[----:B------:R-:W-:Y:S02]  /*3800*/  FMNMX.FTZ R47, R13, R4, !PT ;  /* 0x000000040d2f7209 */ /* 0x000fe40007810000 */
[----:B------:R-:W-:Y:S02]  /*3810*/  FSEL R45, R51, -INF , !P1 ;  /* 0xff800000332d7808 */ /* 0x000fe40004800000 */
[----:B------:R-:W-:Y:S02]  /*3820*/  FMNMX.FTZ R48, R14, R47, !PT ;  /* 0x0000002f0e307209 */ /* 0x000fe40007810000 */
[----:B------:R-:W-:Y:S02]  /*3830*/  ISETP.NE.AND P1, PT, R49, RZ, PT ;  /* 0x000000ff3100720c */ /* 0x000fe40003f25270 */
[----:B------:R-:W-:Y:S01]  /*3840*/  FMNMX.FTZ R49, R26, R33, !PT ;  /* 0x000000211a317209 */ /* 0x000fe20007810000 */
[----:B------:R-:W0:Y:S01]  /*3850*/  SHFL.BFLY PT, R47, R48, 0x2, 0x1f ;  /* 0x0c401f00302f7f89 */ /* 0x000e2200000e0000 */
[----:B------:R-:W-:-:S02]  /*3860*/  ISETP.GT.AND P1, PT, R35, 0x38, !P1 ;  /* 0x000000382300780c */ /* 0x000fc40004f24270 */
[----:B------:R-:W-:Y:S02]  /*3870*/  FSEL R11, R11, -INF , !P3 ;  /* 0xff8000000b0b7808 */ /* 0x000fe40005800000 */
[----:B------:R-:W-:-:S04]  /*3880*/  ISETP.LT.OR P1, PT, R34, 0x39, P1 ;  /* 0x000000392200780c */ /* 0x000fc80000f21670 */
[----:B------:R-:W-:Y:S02]  /*3890*/  FSEL R46, R54, -INF , !P1 ;  /* 0xff800000362e7808 */ /* 0x000fe40004800000 */
[----:B------:R-:W-:-:S04]  /*38a0*/  ISETP.NE.AND P1, PT, R52, RZ, PT ;  /* 0x000000ff3400720c */ /* 0x000fc80003f25270 */
[----:B------:R-:W-:-:S04]  /*38b0*/  ISETP.GT.AND P1, PT, R35, 0x39, !P1 ;  /* 0x000000392300780c */ /* 0x000fc80004f24270 */
[----:B------:R-:W-:-:S04]  /*38c0*/  ISETP.LT.OR P1, PT, R34, 0x3a, P1 ;  /* 0x0000003a2200780c */ /* 0x000fc80000f21670 */
[----:B------:R-:W-:Y:S02]  /*38d0*/  FSEL R24, R55, -INF , !P1 ;  /* 0xff80000037187808 */ /* 0x000fe40004800000 */
[----:B0-----:R-:W-:Y:S02]  /*38e0*/  FMNMX.FTZ R50, R48, R47, !PT ;  /* 0x0000002f30327209 */ /* 0x001fe40007810000 */
[----:B------:R-:W-:Y:S02]  /*38f0*/  FMNMX.FTZ R48, R36, R49, !PT ;  /* 0x0000003124307209 */ /* 0x000fe40007810000 */
[----:B------:R-:W-:Y:S01]  /*3900*/  ISETP.NE.AND P1, PT, R90, RZ, PT ;  /* 0x000000ff5a00720c */ /* 0x000fe20003f25270 */
[----:B------:R-:W0:Y:S01]  /*3910*/  SHFL.BFLY PT, R47, R50, 0x1, 0x1f ;  /* 0x0c201f00322f7f89 */ /* 0x000e2200000e0000 */
[----:B------:R-:W-:Y:S02]  /*3920*/  FMNMX.FTZ R49, R37, R48, !PT ;  /* 0x0000003025317209 */ /* 0x000fe40007810000 */
[----:B------:R-:W-:-:S02]  /*3930*/  ISETP.GT.AND P1, PT, R35, 0x40, !P1 ;  /* 0x000000402300780c */ /* 0x000fc40004f24270 */
[----:B------:R-:W-:Y:S02]  /*3940*/  FMNMX.FTZ R48, R38, R49, !PT ;  /* 0x0000003126307209 */ /* 0x000fe40007810000 */
[----:B------:R-:W-:Y:S02]  /*3950*/  ISETP.LT.OR P1, PT, R34, 0x41, P1 ;  /* 0x000000412200780c */ /* 0x000fe40000f21670 */
[----:B------:R-:W-:Y:S02]  /*3960*/  FMNMX.FTZ R49, R39, R48, !PT ;  /* 0x0000003027317209 */ /* 0x000fe40007810000 */
[----:B------:R-:W-:Y:S02]  /*3970*/  FSEL R9, R58, -INF , !P1 ;  /* 0xff8000003a097808 */ /* 0x000fe40004800000 */
        /* <DEDUP_REMOVED lines=9> */
[----:B0-----:R-:W-:Y:S02]  /*3a10*/  FMNMX.FTZ R4, R50, R47, !PT ;  /* 0x0000002f32047209 */ /* 0x001fe40007810000 */
[----:B------:R-:W-:Y:S02]  /*3a20*/  FMNMX.FTZ R49, R43, R48, !PT ;  /* 0x000000302b317209 */ /* 0x000fe40007810000 */
[----:B------:R-:W-:Y:S01]  /*3a30*/  ISETP.LT.OR P1, PT, R34, 0x49, P1 ;  /* 0x000000492200780c */ /* 0x000fe20000f21670 */
[----:B------:R-:W-:Y:S01]  /*3a40*/  FMUL.FTZ R47, R4, UR14 ;  /* 0x0000000e042f7c20 */ /* 0x000fe20008410000 */
[----:B------:R-:W-:Y:S02]  /*3a50*/  FMNMX.FTZ R48, R44, R49, !PT ;  /* 0x000000312c307209 */ /* 0x000fe40007810000 */
[----:B------:R-:W-:-:S02]  /*3a60*/  FSEL R0, R62, -INF , !P1 ;  /* 0xff8000003e007808 */ /* 0x000fc40004800000 */
[----:B------:R-:W-:Y:S02]  /*3a70*/  FMNMX.FTZ R49, R45, R48, !PT ;  /* 0x000000302d317209 */ /* 0x000fe40007810000 */
[----:B------:R-:W-:Y:S02]  /*3a80*/  FSETP.NEU.FTZ.AND P1, PT, R4, -INF , PT ;  /* 0xff8000000400780b */ /* 0x000fe40003f3d000 */
[----:B------:R-:W-:Y:S02]  /*3a90*/  ISETP.NE.AND P5, PT, R56, RZ, PT ;  /* 0x000000ff3800720c */ /* 0x000fe40003fa5270 */
[----:B------:R-:W-:Y:S02]  /*3aa0*/  FMNMX.FTZ R49, R46, R49, !PT ;  /* 0x000000312e317209 */ /* 0x000fe40007810000 */
[----:B------:R-:W-:Y:S02]  /*3ab0*/  FSEL R52, R47, RZ, P1 ;  /* 0x000000ff2f347208 */ /* 0x000fe40000800000 */
[----:B------:R-:W-:-:S02]  /*3ac0*/  ISETP.GT.AND P1, PT, R35, 0x49, !P5 ;  /* 0x000000492300780c */ /* 0x000fc40006f24270 */
[----:B------:R-:W-:Y:S01]  /*3ad0*/  FMNMX.FTZ R48, R24, R49, !PT ;  /* 0x0000003118307209 */ /* 0x000fe20007810000 */
[--C-:B------:R-:W-:Y:S01]  /*3ae0*/  FFMA.FTZ R29, R29, UR14, -R52.reuse ;  /* 0x0000000e1d1d7c23 */ /* 0x100fe20008010834 */
[----:B------:R-:W-:Y:S01]  /*3af0*/  ISETP.LT.OR P1, PT, R34, 0x4a, P1 ;  /* 0x0000004a2200780c */ /* 0x000fe20000f21670 */
[--C-:B------:R-:W-:Y:S01]  /*3b00*/  FFMA.FTZ R51, R53, UR14, -R52.reuse ;  /* 0x0000000e35337c23 */ /* 0x100fe20008010834 */
[----:B------:R-:W-:Y:S01]  /*3b10*/  ISETP.NE.AND P6, PT, R57, RZ, PT ;  /* 0x000000ff3900720c */ /* 0x000fe20003fc5270 */
[--C-:B------:R-:W-:Y:S01]  /*3b20*/  FFMA.FTZ R50, R67, UR14, -R52.reuse ;  /* 0x0000000e43327c23 */ /* 0x100fe20008010834 */
[----:B------:R-:W-:Y:S01]  /*3b30*/  FMNMX.FTZ R49, R9, R48, !PT ;  /* 0x0000003009317209 */ /* 0x000fe20007810000 */
[----:B------:R-:W-:Y:S01]  /*3b40*/  MUFU.EX2 R166, R29 ;  /* 0x0000001d00a67308 */ /* 0x000fe20000000800 */
[----:B------:R-:W-:Y:S01]  /*3b50*/  FSEL R47, R63, -INF , !P1 ;  /* 0xff8000003f2f7808 */ /* 0x000fe20004800000 */
[--C-:B------:R-:W-:Y:S01]  /*3b60*/  FFMA.FTZ R53, R71, UR14, -R52.reuse ;  /* 0x0000000e47357c23 */ /* 0x100fe20008010834 */
[----:B------:R-:W-:Y:S01]  /*3b70*/  ISETP.GT.AND P1, PT, R35, 0x50, !P6 ;  /* 0x000000502300780c */ /* 0x000fe20007724270 */
[--C-:B------:R-:W-:Y:S01]  /*3b80*/  FFMA.FTZ R54, R73, UR14, -R52.reuse ;  /* 0x0000000e49367c23 */ /* 0x100fe20008010834 */
[----:B------:R-:W-:Y:S01]  /*3b90*/  FMNMX.FTZ R49, R2, R49, !PT ;  /* 0x0000003102317209 */ /* 0x000fe20007810000 */
[--C-:B------:R-:W-:Y:S01]  /*3ba0*/  FFMA.FTZ R55, R75, UR14, -R52.reuse ;  /* 0x0000000e4b377c23 */ /* 0x100fe20008010834 */
[----:B------:R-:W-:Y:S01]  /*3bb0*/  ISETP.LT.OR P1, PT, R34, 0x51, P1 ;  /* 0x000000512200780c */ /* 0x000fe20000f21670 */
[----:B------:R-:W-:Y:S01]  /*3bc0*/  MUFU.EX2 R51, R51 ;  /* 0x0000003300337308 */ /* 0x000fe20000000800 */
[----:B------:R-:W-:Y:S01]  /*3bd0*/  FMNMX.FTZ R48, R0, R49, !PT ;  /* 0x0000003100307209 */ /* 0x000fe20007810000 */
[--C-:B------:R-:W-:Y:S01]  /*3be0*/  FFMA.FTZ R56, R77, UR14, -R52.reuse ;  /* 0x0000000e4d387c23 */ /* 0x100fe20008010834 */
[----:B------:R-:W-:Y:S01]  /*3bf0*/  ISETP.NE.AND P5, PT, R60, RZ, PT ;  /* 0x000000ff3c00720c */ /* 0x000fe20003fa5270 */
[--C-:B------:R-:W-:Y:S01]  /*3c00*/  FFMA.FTZ R57, R79, UR14, -R52.reuse ;  /* 0x0000000e4f397c23 */ /* 0x100fe20008010834 */
[----:B------:R-:W-:Y:S01]  /*3c10*/  FSEL R10, R10, -INF , !P1 ;  /* 0xff8000000a0a7808 */ /* 0x000fe20004800000 */
[--C-:B------:R-:W-:Y:S01]  /*3c20*/  FFMA.FTZ R21, R21, UR14, -R52.reuse ;  /* 0x0000000e15157c23 */ /* 0x100fe20008010834 */
[----:B------:R-:W-:Y:S01]  /*3c30*/  FMNMX.FTZ R49, R47, R48, !PT ;  /* 0x000000302f317209 */ /* 0x000fe20007810000 */
[----:B------:R-:W0:Y:S01]  /*3c40*/  MUFU.EX2 R50, R50 ;  /* 0x0000003200327308 */ /* 0x000e220000000800 */
[----:B------:R-:W-:Y:S01]  /*3c50*/  ISETP.GT.AND P4, PT, R35, 0x59, !P5 ;  /* 0x000000592300780c */ /* 0x000fe20006f84270 */
[--C-:B------:R-:W-:Y:S01]  /*3c60*/  FFMA.FTZ R58, R81, UR14, -R52.reuse ;  /* 0x0000000e513a7c23 */ /* 0x100fe20008010834 */
[----:B------:R-:W-:Y:S01]  /*3c70*/  FSEL R35, R5, -INF , !P2 ;  /* 0xff80000005237808 */ /* 0x000fe20005000000 */
[--C-:B------:R-:W-:Y:S01]  /*3c80*/  FFMA.FTZ R59, R83, UR14, -R52.reuse ;  /* 0x0000000e533b7c23 */ /* 0x100fe20008010834 */
[----:B------:R-:W-:Y:S01]  /*3c90*/  FMNMX.FTZ R48, R10, R49, !PT ;  /* 0x000000310a307209 */ /* 0x000fe20007810000 */
[--C-:B------:R-:W-:Y:S01]  /*3ca0*/  FFMA.FTZ R60, R85, UR14, -R52.reuse ;  /* 0x0000000e553c7c23 */ /* 0x100fe20008010834 */
[----:B------:R-:W-:Y:S01]  /*3cb0*/  ISETP.LT.OR P4, PT, R34, 0x5a, P4 ;  /* 0x0000005a2200780c */ /* 0x000fe20002781670 */
[----:B------:R-:W-:Y:S01]  /*3cc0*/  MUFU.EX2 R53, R53 ;  /* 0x0000003500357308 */ /* 0x000fe20000000800 */
[----:B------:R-:W-:Y:S01]  /*3cd0*/  FMNMX.FTZ R48, R35, R48, !PT ;  /* 0x0000003023307209 */ /* 0x000fe20007810000 */
[--C-:B------:R-:W-:Y:S01]  /*3ce0*/  FFMA.FTZ R49, R87, UR14, -R52.reuse ;  /* 0x0000000e57317c23 */ /* 0x100fe20008010834 */
[----:B------:R-:W-:Y:S01]  /*3cf0*/  FSEL R12, R12, -INF , !P4 ;  /* 0xff8000000c0c7808 */ /* 0x000fe20006000000 */
[--C-:B------:R-:W-:Y:S01]  /*3d00*/  FFMA.FTZ R61, R91, UR14, -R52.reuse ;  /* 0x0000000e5b3d7c23 */ /* 0x100fe20008010834 */
[----:B------:R-:W-:Y:S01]  /*3d10*/  FMNMX.FTZ R5, R11, R48, !PT ;  /* 0x000000300b057209 */ /* 0x000fe20007810000 */
[--C-:B------:R-:W-:Y:S01]  /*3d20*/  FFMA.FTZ R48, R89, UR14, -R52.reuse ;  /* 0x0000000e59307c23 */ /* 0x100fe20008010834 */
[--C-:B------:R-:W-:Y:S01]  /*3d30*/  FFMA.FTZ R62, R93, UR14, -R52.reuse ;  /* 0x0000000e5d3e7c23 */ /* 0x100fe20008010834 */
[----:B------:R-:W1:Y:S01]  /*3d40*/  MUFU.EX2 R54, R54 ;  /* 0x0000003600367308 */ /* 0x000e620000000800 */
[----:B------:R-:W-:Y:S01]  /*3d50*/  FMNMX.FTZ R5, R12, R5, !PT ;  /* 0x000000050c057209 */ /* 0x000fe20007810000 */
[--C-:B------:R-:W-:Y:S01]  /*3d60*/  FFMA.FTZ R31, R31, UR14, -R52.reuse ;  /* 0x0000000e1f1f7c23 */ /* 0x100fe20008010834 */
[--C-:B------:R-:W-:Y:S01]  /*3d70*/  FFMA.FTZ R28, R28, UR14, -R52.reuse ;  /* 0x0000000e1c1c7c23 */ /* 0x100fe20008010834 */
[--C-:B------:R-:W-:Y:S01]  /*3d80*/  FFMA.FTZ R27, R27, UR14, -R52.reuse ;  /* 0x0000000e1b1b7c23 */ /* 0x100fe20008010834 */
[--C-:B------:R-:W-:Y:S01]  /*3d90*/  FFMA.FTZ R25, R25, UR14, -R52.reuse ;  /* 0x0000000e19197c23 */ /* 0x100fe20008010834 */
[----:B------:R-:W2:Y:S01]  /*3da0*/  SHFL.BFLY PT, R34, R5, 0x2, 0x1f ;  /* 0x0c401f0005227f89 */ /* 0x000ea200000e0000 */
[--C-:B------:R-:W-:Y:S01]  /*3db0*/  FFMA.FTZ R20, R20, UR14, -R52.reuse ;  /* 0x0000000e14147c23 */ /* 0x100fe20008010834 */
[----:B------:R-:W-:Y:S01]  /*3dc0*/  MUFU.EX2 R55, R55 ;  /* 0x0000003700377308 */ /* 0x000fe20000000800 */
[--C-:B------:R-:W-:Y:S01]  /*3dd0*/  FFMA.FTZ R15, R15, UR14, -R52.reuse ;  /* 0x0000000e0f0f7c23 */ /* 0x100fe20008010834 */
[--C-:B------:R-:W-:Y:S01]  /*3de0*/  FFMA.FTZ R13, R13, UR14, -R52.reuse ;  /* 0x0000000e0d0d7c23 */ /* 0x100fe20008010834 */
[----:B------:R-:W-:Y:S01]  /*3df0*/  FFMA.FTZ R14, R14, UR14, -R52 ;  /* 0x0000000e0e0e7c23 */ /* 0x000fe20008010834 */
[----:B0-----:R-:W-:-:S04]  /*3e00*/  F2FP.BF16.F32.PACK_AB R152, R50, R51 ;  /* 0x000000333298723e */ /* 0x001fc800000010ff */
[----:B------:R-:W0:Y:S01]  /*3e10*/  MUFU.EX2 R56, R56 ;  /* 0x0000003800387308 */ /* 0x000e220000000800 */
[----:B-1----:R-:W-:-:S07]  /*3e20*/  F2FP.BF16.F32.PACK_AB R154, R54, R53 ;  /* 0x00000035369a723e */ /* 0x002fce00000010ff */
[----:B------:R-:W-:Y:S01]  /*3e30*/  MUFU.EX2 R57, R57 ;  /* 0x0000003900397308 */ /* 0x000fe20000000800 */
[----:B--2---:R-:W-:-:S07]  /*3e40*/  FMNMX.FTZ R34, R5, R34, !PT ;  /* 0x0000002205227209 */ /* 0x004fce0007810000 */
[----:B------:R-:W-:Y:S01]  /*3e50*/  MUFU.EX2 R170, R21 ;  /* 0x0000001500aa7308 */ /* 0x000fe20000000800 */
[----:B0-----:R-:W-:Y:S01]  /*3e60*/  F2FP.BF16.F32.PACK_AB R156, R56, R55 ;  /* 0x00000037389c723e */ /* 0x001fe200000010ff */
[----:B------:R-:W0:Y:S06]  /*3e70*/  SHFL.BFLY PT, R5, R34, 0x1, 0x1f ;  /* 0x0c201f0022057f89 */ /* 0x000e2c00000e0000 */
[----:B------:R-:W1:Y:S08]  /*3e80*/  MUFU.EX2 R58, R58 ;  /* 0x0000003a003a7308 */ /* 0x000e700000000800 */
[----:B------:R-:W-:Y:S08]  /*3e90*/  MUFU.EX2 R59, R59 ;  /* 0x0000003b003b7308 */ /* 0x000ff00000000800 */
[----:B------:R-:W2:Y:S01]  /*3ea0*/  MUFU.EX2 R60, R60 ;  /* 0x0000003c003c7308 */ /* 0x000ea20000000800 */
[----:B-1----:R-:W-:-:S02]  /*3eb0*/  F2FP.BF16.F32.PACK_AB R158, R58, R57 ;  /* 0x000000393a9e723e */ /* 0x002fc400000010ff */
[----:B0-----:R-:W-:-:S04]  /*3ec0*/  FMNMX.FTZ R5, R34, R5, !PT ;  /* 0x0000000522057209 */ /* 0x001fc80007810000 */
[C---:B------:R-:W-:Y:S01]  /*3ed0*/  FSETP.NEU.FTZ.AND P1, PT, R5.reuse, -INF , PT ;  /* 0xff8000000500780b */ /* 0x040fe20003f3d000 */
[----:B------:R-:W-:Y:S01]  /*3ee0*/  FMUL.FTZ R29, R5, UR14 ;  /* 0x0000000e051d7c20 */ /* 0x000fe20008410000 */
[----:B------:R-:W-:Y:S04]  /*3ef0*/  MUFU.EX2 R49, R49 ;  /* 0x0000003100317308 */ /* 0x000fe80000000800 */
[----:B------:R-:W-:-:S04]  /*3f00*/  FSEL R29, R29, RZ, P1 ;  /* 0x000000ff1d1d7208 */ /* 0x000fc80000800000 */
        /* <DEDUP_REMOVED lines=22> */
[--C-:B------:R-:W-:Y:S01]  /*4070*/  FFMA.FTZ R47, R47, UR14, -R29.reuse ;  /* 0x0000000e2f2f7c23 */ /* 0x100fe2000801081d */
[--C-:B------:R-:W-:Y:S01]  /*4080*/  FFMA.FTZ R10, R10, UR14, -R29.reuse ;  /* 0x0000000e0a0a7c23 */ /* 0x100fe2000801081d */
[----:B------:R3:W-:Y:S01]  /*4090*/  MUFU.EX2 R159, R32 ;  /* 0x00000020009f7308 */ /* 0x0007e20000000800 */
[--C-:B------:R-:W-:Y:S01]  /*40a0*/  FFMA.FTZ R35, R35, UR14, -R29.reuse ;  /* 0x0000000e23237c23 */ /* 0x100fe2000801081d */
[--C-:B------:R-:W-:Y:S01]  /*40b0*/  FFMA.FTZ R11, R11, UR14, -R29.reuse ;  /* 0x0000000e0b0b7c23 */ /* 0x100fe2000801081d */
[----:B------:R-:W-:Y:S01]  /*40c0*/  FFMA.FTZ R12, R12, UR14, -R29 ;  /* 0x0000000e0c0c7c23 */ /* 0x000fe2000801081d */
[----:B--2---:R-:W-:-:S02]  /*40d0*/  F2FP.BF16.F32.PACK_AB R160, R60, R59 ;  /* 0x0000003b3ca0723e */ /* 0x004fc400000010ff */
[----:B0-----:R-:W-:Y:S02]  /*40e0*/  F2FP.BF16.F32.PACK_AB R162, R48, R49 ;  /* 0x0000003130a2723e */ /* 0x001fe400000010ff */
[----:B------:R-:W0:Y:S01]  /*40f0*/  MUFU.EX2 R36, R36 ;  /* 0x0000002400247308 */ /* 0x000e220000000800 */
[----:B---3--:R-:W-:Y:S01]  /*4100*/  FADD.FTZ R32, R51, R50 ;  /* 0x0000003233207221 */ /* 0x008fe20000010000 */
[----:B-1----:R-:W-:-:S03]  /*4110*/  F2FP.BF16.F32.PACK_AB R153, R33, R26 ;  /* 0x0000001a2199723e */ /* 0x002fc600000010ff */
[----:B------:R-:W-:-:S03]  /*4120*/  FADD.FTZ R21, R53, R32 ;  /* 0x0000002035157221 */ /* 0x000fc60000010000 */
[----:B------:R-:W1:Y:S01]  /*4130*/  MUFU.EX2 R37, R37 ;  /* 0x0000002500257308 */ /* 0x000e620000000800 */
[----:B------:R-:W-:Y:S01]  /*4140*/  FADD.FTZ R32, R54, R21 ;  /* 0x0000001536207221 */ /* 0x000fe20000010000 */
[----:B------:R-:W-:-:S03]  /*4150*/  FADD.FTZ R21, R26, R33 ;  /* 0x000000211a157221 */ /* 0x000fc60000010000 */
[----:B------:R-:W-:-:S03]  /*4160*/  FADD.FTZ R63, R55, R32 ;  /* 0x00000020373f7221 */ /* 0x000fc60000010000 */
[----:B------:R-:W2:Y:S01]  /*4170*/  MUFU.EX2 R38, R38 ;  /* 0x0000002600267308 */ /* 0x000ea20000000800 */
[----:B------:R-:W-:Y:S01]  /*4180*/  FADD.FTZ R34, R56, R63 ;  /* 0x0000003f38227221 */ /* 0x000fe20000010000 */
[----:B0-----:R-:W-:-:S03]  /*4190*/  FADD.FTZ R32, R36, R21 ;  /* 0x0000001524207221 */ /* 0x001fc60000010000 */
[----:B------:R-:W-:-:S03]  /*41a0*/  FADD.FTZ R63, R57, R34 ;  /* 0x00000022393f7221 */ /* 0x000fc60000010000 */
[----:B------:R-:W0:Y:S01]  /*41b0*/  MUFU.EX2 R39, R39 ;  /* 0x0000002700277308 */ /* 0x000e220000000800 */
[C---:B-1----:R-:W-:Y:S01]  /*41c0*/  FADD.FTZ R21, R37.reuse, R32 ;  /* 0x0000002025157221 */ /* 0x042fe20000010000 */
[----:B------:R-:W-:Y:S01]  /*41d0*/  FADD.FTZ R34, R58, R63 ;  /* 0x0000003f3a227221 */ /* 0x000fe20000010000 */
[----:B------:R-:W-:-:S03]  /*41e0*/  F2FP.BF16.F32.PACK_AB R155, R37, R36 ;  /* 0x00000024259b723e */ /* 0x000fc600000010ff */
[----:B------:R-:W-:Y:S02]  /*41f0*/  FADD.FTZ R63, R59, R34 ;  /* 0x000000223b3f7221 */ /* 0x000fe40000010000 */
[----:B------:R-:W1:Y:S01]  /*4200*/  MUFU.EX2 R30, R30 ;  /* 0x0000001e001e7308 */ /* 0x000e620000000800 */
[----:B--2---:R-:W-:Y:S01]  /*4210*/  FADD.FTZ R32, R38, R21 ;  /* 0x0000001526207221 */ /* 0x004fe20000010000 */
[----:B------:R-:W-:-:S04]  /*4220*/  FADD.FTZ R34, R60, R63 ;  /* 0x0000003f3c227221 */ /* 0x000fc80000010000 */
[----:B------:R-:W-:Y:S02]  /*4230*/  FADD.FTZ R63, R49, R34 ;  /* 0x00000022313f7221 */ /* 0x000fe40000010000 */
[----:B------:R-:W2:Y:S01]  /*4240*/  MUFU.EX2 R40, R40 ;  /* 0x0000002800287308 */ /* 0x000ea20000000800 */
[C---:B0-----:R-:W-:Y:S01]  /*4250*/  FADD.FTZ R21, R39.reuse, R32 ;  /* 0x0000002027157221 */ /* 0x041fe20000010000 */
[----:B------:R-:W-:Y:S01]  /*4260*/  FADD.FTZ R34, R48, R63 ;  /* 0x0000003f30227221 */ /* 0x000fe20000010000 */
[----:B------:R-:W-:-:S05]  /*4270*/  F2FP.BF16.F32.PACK_AB R157, R39, R38 ;  /* 0x00000026279d723e */ /* 0x000fca00000010ff */
[----:B------:R-:W0:Y:S01]  /*4280*/  MUFU.EX2 R61, R61 ;  /* 0x0000003d003d7308 */ /* 0x000e220000000800 */
[----:B-1----:R-:W-:-:S04]  /*4290*/  FADD.FTZ R32, R30, R21 ;  /* 0x000000151e207221 */ /* 0x002fc80000010000 */
[C---:B------:R-:W-:Y:S01]  /*42a0*/  FADD.FTZ R21, R159.reuse, R32 ;  /* 0x000000209f157221 */ /* 0x040fe20000010000 */
[----:B------:R-:W-:Y:S02]  /*42b0*/  F2FP.BF16.F32.PACK_AB R159, R159, R30 ;  /* 0x0000001e9f9f723e */ /* 0x000fe400000010ff */
[----:B------:R-:W1:Y:S01]  /*42c0*/  MUFU.EX2 R41, R41 ;  /* 0x0000002900297308 */ /* 0x000e620000000800 */
[----:B--2---:R-:W-:-:S07]  /*42d0*/  FADD.FTZ R32, R40, R21 ;  /* 0x0000001528207221 */ /* 0x004fce0000010000 */
[----:B------:R-:W2:Y:S01]  /*42e0*/  MUFU.EX2 R62, R62 ;  /* 0x0000003e003e7308 */ /* 0x000ea20000000800 */
[----:B0-----:R-:W-:-:S07]  /*42f0*/  FADD.FTZ R63, R61, R34 ;  /* 0x000000223d3f7221 */ /* 0x001fce0000010000 */
[----:B------:R-:W-:Y:S01]  /*4300*/  MUFU.EX2 R42, R42 ;  /* 0x0000002a002a7308 */ /* 0x000fe20000000800 */
[C---:B-1----:R-:W-:Y:S01]  /*4310*/  FADD.FTZ R21, R41.reuse, R32 ;  /* 0x0000002029157221 */ /* 0x042fe20000010000 */
[----:B------:R-:W-:-:S06]  /*4320*/  F2FP.BF16.F32.PACK_AB R161, R41, R40 ;  /* 0x0000002829a1723e */ /* 0x000fcc00000010ff */
[----:B------:R-:W0:Y:S01]  /*4330*/  MUFU.EX2 R31, R31 ;  /* 0x0000001f001f7308 */ /* 0x000e220000000800 */
[C---:B--2---:R-:W-:Y:S01]  /*4340*/  FADD.FTZ R32, R62.reuse, R63 ;  /* 0x0000003f3e207221 */ /* 0x044fe20000010000 */
[----:B------:R-:W-:-:S06]  /*4350*/  F2FP.BF16.F32.PACK_AB R164, R62, R61 ;  /* 0x0000003d3ea4723e */ /* 0x000fcc00000010ff */
[----:B------:R-:W1:Y:S08]  /*4360*/  MUFU.EX2 R43, R43 ;  /* 0x0000002b002b7308 */ /* 0x000e700000000800 */
[----:B------:R-:W-:Y:S01]  /*4370*/  MUFU.EX2 R44, R44 ;  /* 0x0000002c002c7308 */ /* 0x000fe20000000800 */
[----:B0-----:R-:W-:-:S04]  /*4380*/  FADD.FTZ R63, R31, R32 ;  /* 0x000000201f3f7221 */ /* 0x001fc80000010000 */
[C---:B------:R-:W-:Y:S01]  /*4390*/  FADD.FTZ R63, R166.reuse, R63 ;  /* 0x0000003fa63f7221 */ /* 0x040fe20000010000 */
[----:B------:R-:W-:Y:S02]  /*43a0*/  F2FP.BF16.F32.PACK_AB R166, R166, R31 ;  /* 0x0000001fa6a6723e */ /* 0x000fe400000010ff */
[----:B------:R-:W0:Y:S01]  /*43b0*/  MUFU.EX2 R28, R28 ;  /* 0x0000001c001c7308 */ /* 0x000e220000000800 */
[----:B-1----:R-:W-:-:S07]  /*43c0*/  F2FP.BF16.F32.PACK_AB R163, R43, R42 ;  /* 0x0000002a2ba3723e */ /* 0x002fce00000010ff */
[----:B------:R-:W1:Y:S08]  /*43d0*/  MUFU.EX2 R45, R45 ;  /* 0x0000002d002d7308 */ /* 0x000e700000000800 */
[----:B------:R-:W2:Y:S01]  /*43e0*/  MUFU.EX2 R27, R27 ;  /* 0x0000001b001b7308 */ /* 0x000ea20000000800 */
[----:B0-----:R-:W-:-:S07]  /*43f0*/  FADD.FTZ R32, R28, R63 ;  /* 0x0000003f1c207221 */ /* 0x001fce0000010000 */
[----:B------:R-:W-:Y:S01]  /*4400*/  MUFU.EX2 R167, R24 ;  /* 0x0000001800a77308 */ /* 0x000fe20000000800 */
[----:B-1----:R-:W-:-:S07]  /*4410*/  F2FP.BF16.F32.PACK_AB R165, R45, R44 ;  /* 0x0000002c2da5723e */ /* 0x002fce00000010ff */
[----:B------:R-:W0:Y:S01]  /*4420*/  MUFU.EX2 R46, R46 ;  /* 0x0000002e002e7308 */ /* 0x000e220000000800 */
[C---:B--2---:R-:W-:Y:S01]  /*4430*/  FADD.FTZ R32, R27.reuse, R32 ;  /* 0x000000201b207221 */ /* 0x044fe20000010000 */
[----:B------:R-:W-:-:S06]  /*4440*/  F2FP.BF16.F32.PACK_AB R168, R27, R28 ;  /* 0x0000001c1ba8723e */ /* 0x000fcc00000010ff */
[----:B------:R1:W-:Y:S08]  /*4450*/  MUFU.EX2 R24, R2 ;  /* 0x0000000200187308 */ /* 0x0003f00000000800 */
[----:B------:R-:W2:Y:S01]  /*4460*/  MUFU.EX2 R25, R25 ;  /* 0x0000001900197308 */ /* 0x000ea20000000800 */
[----:B-1----:R-:W-:-:S04]  /*4470*/  FADD.FTZ R2, R42, R21 ;  /* 0x000000152a027221 */ /* 0x002fc80000010000 */
[----:B------:R-:W-:-:S03]  /*4480*/  FADD.FTZ R21, R43, R2 ;  /* 0x000000022b157221 */ /* 0x000fc60000010000 */
[----:B------:R-:W1:Y:S01]  /*4490*/  MUFU.EX2 R9, R9 ;  /* 0x0000000900097308 */ /* 0x000e620000000800 */
[----:B------:R-:W-:-:S04]  /*44a0*/  FADD.FTZ R2, R44, R21 ;  /* 0x000000152c027221 */ /* 0x000fc80000010000 */
[----:B------:R-:W-:-:S03]  /*44b0*/  FADD.FTZ R21, R45, R2 ;  /* 0x000000022d157221 */ /* 0x000fc60000010000 */
[----:B------:R-:W3:Y:S01]  /*44c0*/  MUFU.EX2 R20, R20 ;  /* 0x0000001400147308 */ /* 0x000ee20000000800 */
[----:B0-----:R-:W-:Y:S01]  /*44d0*/  FADD.FTZ R2, R46, R21 ;  /* 0x000000152e027221 */ /* 0x001fe20000010000 */
[----:B--2---:R-:W-:-:S03]  /*44e0*/  FADD.FTZ R21, R25, R32 ;  /* 0x0000002019157221 */ /* 0x004fc60000010000 */
[----:B------:R-:W-:Y:S01]  /*44f0*/  FADD.FTZ R2, R167, R2 ;  /* 0x00000002a7027221 */ /* 0x000fe20000010000 */
[C---:B------:R-:W-:Y:S01]  /*4500*/  FADD.FTZ R29, R170.reuse, R21 ;  /* 0x00000015aa1d7221 */ /* 0x040fe20000010000 */
[----:B------:R-:W-:Y:S01]  /*4510*/  F2FP.BF16.F32.PACK_AB R170, R170, R25 ;  /* 0x00000019aaaa723e */ /* 0x000fe200000010ff */
[----:B------:R-:W0:Y:S01]  /*4520*/  MUFU.EX2 R15, R15 ;  /* 0x0000000f000f7308 */ /* 0x000e220000000800 */
[----:B-1----:R-:W-:Y:S01]  /*4530*/  FADD.FTZ R21, R9, R2 ;  /* 0x0000000209157221 */ /* 0x002fe20000010000 */
[----:B------:R-:W-:Y:S02]  /*4540*/  F2FP.BF16.F32.PACK_AB R167, R167, R46 ;  /* 0x0000002ea7a7723e */ /* 0x000fe400000010ff */
[C---:B------:R-:W-:Y:S01]  /*4550*/  F2FP.BF16.F32.PACK_AB R169, R24.reuse, R9 ;  /* 0x0000000918a9723e */ /* 0x040fe200000010ff */
[----:B------:R-:W-:-:S03]  /*4560*/  FADD.FTZ R21, R24, R21 ;  /* 0x0000001518157221 */ /* 0x000fc60000010000 */
[----:B------:R-:W1:Y:S01]  /*4570*/  MUFU.EX2 R0, R0 ;  /* 0x0000000000007308 */ /* 0x000e620000000800 */
[----:B---3--:R-:W-:-:S07]  /*4580*/  FADD.FTZ R2, R20, R29 ;  /* 0x0000001d14027221 */ /* 0x008fce0000010000 */
        /* <DEDUP_REMOVED lines=16> */
[C---:B0-----:R-:W-:Y:S01]  /*4690*/  FADD.FTZ R14, R35.reuse, R14 ;  /* 0x0000000e230e7221 */ /* 0x041fe20000010000 */
[----:B------:R-:W-:-:S03]  /*46a0*/  F2FP.BF16.F32.PACK_AB R173, R35, R10 ;  /* 0x0000000a23ad723e */ /* 0x000fc600000010ff */
[----:B-1----:R-:W-:-:S04]  /*46b0*/  FADD.FTZ R13, R11, R14 ;  /* 0x0000000e0b0d7221 */ /* 0x002fc80000010000 */
[C---:B--2---:R-:W-:Y:S01]  /*46c0*/  FADD.FTZ R0, R12.reuse, R13 ;  /* 0x0000000d0c007221 */ /* 0x044fe20000010000 */
[----:B------:R-:W-:Y:S01]  /*46d0*/  F2FP.BF16.F32.PACK_AB R175, R12, R11 ;  /* 0x0000000b0caf723e */ /* 0x000fe200000010ff */
[----:B------:R-:W-:Y:S06]  /*46e0*/  @!P0 BRA `(.L_x_2529) ;  /* 0x0000000000048947 */ /* 0x000fec0003800000 */
[----:B------:R-:W-:Y:S01]  /*46f0*/  BPT.TRAP 0x1 ;  /* 0x000000040000795c */ /* 0x000fe20000300000 */
.L_x_2529:
[----:B------:R0:W1:Y:S01]  /*4700*/  SYNCS.PHASECHK.TRANS64.TRYWAIT P1, [UR24+0x22850], R8 ;  /* 0x02285008ff0075a7 */ /* 0x0000620008020158 */
[----:B------:R-:W-:Y:S05]  /*4710*/  @!P0 BRA `(.L_x_2530) ;  /* 0x0000000000048947 */ /* 0x000fea0003800000 */
[----:B------:R-:W-:Y:S01]  /*4720*/  BPT.TRAP 0x1 ;  /* 0x000000040000795c */ /* 0x000fe20000300000 */
.L_x_2530:
[----:B-1----:R-:W-:Y:S05]  /*4730*/  @P1 BRA `(.L_x_2531) ;  /* 0x0000000000081947 */ /* 0x002fea0003800000 */
[----:B------:R-:W1:Y:S02]  /*4740*/  SYNCS.PHASECHK.TRANS64.TRYWAIT P1, [UR24+0x22850], R8 ;  /* 0x02285008ff0075a7 */ /* 0x000e640008020158 */
[----:B-1----:R-:W-:Y:S05]  /*4750*/  @!P1 BRA `(.L_x_2532) ;  /* 0x0000012800989947 */ /* 0x002fea0003800000 */
.L_x_2531:
        /* <DEDUP_REMOVED lines=44> */
.L_x_2533:
[----:B------:R-:W-:Y:S01]  /*4a20*/  ISETP.NE.AND P2, PT, R206, 0x1, PT ;  /* 0x00000001ce00780c */ /* 0x000fe20003f45270 */
[----:B------:R-:W2:Y:S01]  /*4a30*/  S2UR UR6, SR_CgaCtaId ;  /* 0x00000000000679c3 */ /* 0x000ea20000008800 */
[----:B------:R-:W-:Y:S01]  /*4a40*/  UIADD3 UR24, UR24, 0x22860, URZ ;  /* 0x0002286018187890 */ /* 0x000fe2000fffe03f */
[----:B------:R-:W-:-:S10]  /*4a50*/  LOP3.LUT P1, RZ, R16, 0x80000, RZ, 0xc0, !PT ;  /* 0x0008000010ff7812 */ /* 0x000fd4000782c0ff */
[----:B------:R-:W3:Y:S08]  /*4a60*/  @P2 LDC R6, c[0x0][0x44c] ;  /* 0x00011300ff062b82 */ /* 0x000ef00000000800 */
[----:B01----:R-:W0:Y:S01]  /*4a70*/  @P2 LDC R8, c[0x0][0x450] ;  /* 0x00011400ff082b82 */ /* 0x003e220000000800 */
[----:B--2---:R-:W-:-:S09]  /*4a80*/  UPRMT UR24, UR6, 0x654, UR24 ;  /* 0x0000065406187896 */ /* 0x004fd20008000018 */
[----:B------:R-:W-:Y:S01]  /*4a90*/  SYNCS.ARRIVE.TRANS64.RED.A1T0 RZ, [UR24], RZ ;  /* 0x000000ffffff79a7 */ /* 0x000fe20008100418 */
[----:B---3--:R-:W-:-:S04]  /*4aa0*/  @P2 IMAD.HI.U32 R7, R6, UR43, RZ ;  /* 0x0000002b06072c27 */ /* 0x008fc8000f8e00ff */
[----:B------:R-:W-:Y:S01]  /*4ab0*/  IMAD.U32 R6, RZ, RZ, UR43 ;  /* 0x0000002bff067e24 */ /* 0x000fe2000f8e00ff */
[----:B0-----:R-:W-:-:S04]  /*4ac0*/  @P2 SHF.R.U32.HI R6, RZ, R8, R7 ;  /* 0x00000008ff062219 */ /* 0x001fc80000011607 */
[----:B------:R-:W-:-:S05]  /*4ad0*/  IADD3 R6, R6, R18, -R17 ;  /* 0x0000001206067210 */ /* 0x000fca0007ffe811 */
[----:B------:R-:W-:-:S05]  /*4ae0*/  VIADD R7, R6, UR11 ;  /* 0x0000000b06077c36 */ /* 0x000fca0008000000 */
[----:B------:R-:W-:Y:S01]  /*4af0*/  R2UR UR10, R7 ;  /* 0x00000000070a72ca */ /* 0x000fe200000e0000 */
[----:B------:R-:W-:Y:S01]  /*4b00*/  VIADD R7, R176, 0xfffffffe ;  /* 0xfffffffeb0077836 */ /* 0x000fe20000000000 */
[----:B------:R-:W-:-:S13]  /*4b10*/  @!P1 BRA `(.L_x_2534) ;  /* 0x0000000000549947 */ /* 0x000fda0003800000 */
[C---:B------:R-:W-:Y:S01]  /*4b20*/  ISETP.GT.AND P1, PT, R6.reuse, RZ, PT ;  /* 0x000000ff0600720c */ /* 0x040fe20003f24270 */
[----:B------:R-:W-:-:S05]  /*4b30*/  VIADD R8, R6, 0xffffffff ;  /* 0xffffffff06087836 */ /* 0x000fca0000000000 */
        /* <DEDUP_REMOVED lines=11> */
.L_x_2535:
[----:B------:R-:W-:Y:S02]  /*4bf0*/  ULDC UR18, c[0x0][0x9e4] ;  /* 0x0002790000127ab9 */ /* 0x000fe40000000800 */
[----:B------:R-:W-:-:S11]  /*4c00*/  UISETP.NE.AND UP0, UPT, UR18, 0x1, UPT ;  /* 0x000000011200788c */ /* 0x000fd6000bf05270 */
[----:B------:R-:W-:Y:S02]  /*4c10*/  @UP0 ULDC.64 UR22, c[0x0][0x9e8] ;  /* 0x00027a0000160ab9 */ /* 0x000fe40000000a00 */
[----:B------:R-:W-:-:S04]  /*4c20*/  UIMAD.WIDE.U32 UR6, UR11, UR22, URZ ;  /* 0x000000160b0672a5 */ /* 0x000fc8000f8e003f */
[----:B------:R-:W-:-:S12]  /*4c30*/  @UP0 USHF.R.U32.HI UR11, URZ, UR23, UR7 ;  /* 0x000000173f0b0299 */ /* 0x000fd80008011607 */
.L_x_2536:
[----:B------:R-:W-:-:S04]  /*4c40*/  UIMAD UR11, UR11, UR18, UR18 ;  /* 0x000000120b0b72a4 */ /* 0x000fc8000f8e0212 */
[----:B------:R-:W-:-:S04]  /*4c50*/  UISETP.LT.AND UP0, UPT, UR10, UR11, UPT ;  /* 0x0000000b0a00728c */ /* 0x000fc8000bf01270 */
[----:B------:R-:W-:-:S12]  /*4c60*/  USEL UR10, UR10, UR11, UP0 ;  /* 0x0000000b0a0a7287 */ /* 0x000fd80008000000 */
.L_x_2534:
        /* <DEDUP_REMOVED lines=13> */
[----:B------:R-:W-:-:S05]  /*4d40*/  ULDC UR28, c[0x0][0x9e0] ;  /* 0x00027800001c7ab9 */ /* 0x000fca0000000800 */
.L_x_2556:
[----:B------:R-:W-:-:S04]  /*4d50*/  UIADD3 UR38, UR38, 0x1, URZ ;  /* 0x0000000126267890 */ /* 0x000fc8000fffe03f */
[----:B------:R-:W-:-:S04]  /*4d60*/  UISETP.NE.AND UP0, UPT, UR38, 0x2, UPT ;  /* 0x000000022600788c */ /* 0x000fc8000bf05270 */
[----:B------:R-:W-:Y:S02]  /*4d70*/  USEL UR7, URZ, 0x1, UP0 ;  /* 0x000000013f077887 */ /* 0x000fe40008000000 */
[----:B------:R-:W-:Y:S02]  /*4d80*/  USEL UR38, UR38, URZ, UP0 ;  /* 0x0000003f26267287 */ /* 0x000fe40008000000 */
[----:B------:R-:W-:Y:S01]  /*4d90*/  ULOP3.LUT UR37, UR37, UR7, URZ, 0x3c, !UPT ;  /* 0x0000000725257292 */ /* 0x000fe2000f8e3c3f */
[----:B0-----:R-:W-:Y:S11]  /*4da0*/  @!P0 BRA `(.L_x_2538) ;  /* 0x0000000000048947 */ /* 0x001ff60003800000 */
[----:B------:R-:W-:Y:S01]  /*4db0*/  BPT.TRAP 0x1 ;  /* 0x000000040000795c */ /* 0x000fe20000300000 */
.L_x_2538:
        /* <DEDUP_REMOVED lines=9> */
.L_x_2539:
[----:B-1----:R-:W-:Y:S05]  /*4e50*/  @P1 BRA `(.L_x_2540) ;  /* 0x0000000000081947 */ /* 0x002fea0003800000 */
[----:B------:R-:W1:Y:S02]  /*4e60*/  SYNCS.PHASECHK.TRANS64.TRYWAIT P1, [UR24+0x22830], R6 ;  /* 0x02283006ff0075a7 */ /* 0x000e640008020158 */
[----:B-1----:R-:W-:Y:S05]  /*4e70*/  @!P1 BRA `(.L_x_2541) ;  /* 0x0000012000e89947 */ /* 0x002fea0003800000 */
.L_x_2540:
        /* <DEDUP_REMOVED lines=12> */
[----:B-1----:R-:W-:Y:S01]  /*4f40*/  IADD3 R3, -R215, 0xb, RZ ;  /* 0x0000000bd7037810 */ /* 0x002fe20007ffe1ff */
        /* <DEDUP_REMOVED lines=13> */
.L_x_2542:
[----:B------:R-:W-:Y:S01]  /*5020*/  ISETP.NE.AND P2, PT, R206, 0x1, PT ;  /* 0x00000001ce00780c */ /* 0x000fe20003f45270 */
        /* <DEDUP_REMOVED lines=11> */
[----:B------:R-:W-:Y:S01]  /*50e0*/  FMUL.FTZ R158, R164, UR26 ;  /* 0x0000001aa49e7c20 */ /* 0x000fe20008410000 */
[----:B------:R-:W2:Y:S01]  /*50f0*/  @P2 LDC R4, c[0x0][0x44c] ;  /* 0x00011300ff042b82 */ /* 0x000ea20000000800 */
[----:B------:R-:W-:Y:S01]  /*5100*/  FMUL.FTZ R178, R184, UR26 ;  /* 0x0000001ab8b27c20 */ /* 0x000fe20008410000 */
[----:B------:R-:W-:Y:S01]  /*5110*/  FMUL.FTZ R164, R174, UR26 ;  /* 0x0000001aaea47c20 */ /* 0x000fe20008410000 */
[----:B------:R-:W-:Y:S01]  /*5120*/  FMUL.FTZ R184, R195, UR26 ;  /* 0x0000001ac3b87c20 */ /* 0x000fe20008410000 */
[----:B------:R-:W-:Y:S01]  /*5130*/  FMUL.FTZ R11, R154, UR26 ;  /* 0x0000001a9a0b7c20 */ /* 0x000fe20008410000 */
[----:B------:R-:W-:Y:S01]  /*5140*/  FMUL.FTZ R20, R156, UR26 ;  /* 0x0000001a9c147c20 */ /* 0x000fe20008410000 */
[----:B------:R-:W-:Y:S01]  /*5150*/  FMUL.FTZ R174, R180, UR26 ;  /* 0x0000001ab4ae7c20 */ /* 0x000fe20008410000 */
[----:B------:R-:W-:Y:S01]  /*5160*/  UIADD3 UR10, UR24, 0x22840, URZ ;  /* 0x00022840180a7890 */ /* 0x000fe2000fffe03f */
[----:B------:R-:W3:Y:S01]  /*5170*/  @P2 LDC R5, c[0x0][0x450] ;  /* 0x00011400ff052b82 */ /* 0x000ee20000000800 */
        /* <DEDUP_REMOVED lines=15> */
[----:B--2---:R-:W-:-:S04]  /*5270*/  @P2 IMAD.HI.U32 R4, R191, R4, RZ ;  /* 0x00000004bf042227 */ /* 0x004fc800078e00ff */
        /* <DEDUP_REMOVED lines=8> */
[----:B------:R-:W-:Y:S01]  /*5300*/  UPRMT UR10, UR7, 0x654, UR10 ;  /* 0x00000654070a7896 */ /* 0x000fe2000800000a */
        /* <DEDUP_REMOVED lines=15> */
[----:B------:R-:W-:Y:S01]  /*5400*/  UMOV UR15, UR25 ;  /* 0x00000019000f7c82 */ /* 0x000fe20008000000 */
[----:B------:R-:W-:Y:S01]  /*5410*/  SYNCS.ARRIVE.TRANS64.RED.A1T0 RZ, [UR10], RZ ;  /* 0x000000ffffff79a7 */ /* 0x000fe2000810040a */
[----:B------:R-:W-:Y:S02]  /*5420*/  ULOP3.LUT UR10, URZ, UR15, URZ, 0x33, !UPT ;  /* 0x0000000f3f0a7292 */ /* 0x000fe4000f8e333f */
[----:B------:R-:W-:Y:S02]  /*5430*/  IADD3 R4, -R17, R4, R18 ;  /* 0x0000000411047210 */ /* 0x000fe40007ffe112 */
[----:B------:R-:W4:Y:S03]  /*5440*/  MUFU.TANH R13, R13 ;  /* 0x0000000d000d7308 */ /* 0x000f260000002400 */
[----:B------:R-:W-:-:S02]  /*5450*/  VIADD R198, R4, UR28 ;  /* 0x0000001c04c67c36 */ /* 0x000fc40008000000 */
[----:B------:R-:W-:Y:S02]  /*5460*/  VIADD R197, R4, UR10 ;  /* 0x0000000a04c57c36 */ /* 0x000fe40008000000 */
[----:B--2---:R-:W-:Y:S01]  /*5470*/  IMAD.IADD R196, R198, 0x1, R195 ;  /* 0x00000001c6c47824 */ /* 0x004fe200078e02c3 */
[----:B------:R-:W2:Y:S01]  /*5480*/  MUFU.TANH R11, R11 ;  /* 0x0000000b000b7308 */ /* 0x000ea20000002400 */
        /* <DEDUP_REMOVED lines=46> */
[----:B--234-:R-:W-:Y:S05]  /*5770*/  @!P1 BRA `(.L_x_2543) ;  /* 0x0000000000589947 */ /* 0x01cfea0003800000 */
[----:B------:R-:W-:Y:S01]  /*5780*/  IADD3 R195, -R17, R18, R195 ;  /* 0x0000001211c37210 */ /* 0x000fe20007ffe1c3 */
[----:B------:R-:W-:Y:S03]  /*5790*/  BSSY B0, `(.L_x_2544) ;  /* 0x0000010000007945 */ /* 0x000fe60003800000 */
[----:B------:R-:W-:-:S13]  /*57a0*/  ISETP.GT.AND P1, PT, R195, -0x1, PT ;  /* 0xffffffffc300780c */ /* 0x000fda0003f24270 */
[----:B------:R-:W-:Y:S05]  /*57b0*/  @P1 BRA `(.L_x_2545) ;  /* 0x0000000000201947 */ /* 0x000fea0003800000 */
[----:B------:R-:W-:Y:S01]  /*57c0*/  IMAD.U32 R199, RZ, RZ, UR27 ;  /* 0x0000001bffc77e24 */ /* 0x000fe2000f8e00ff */
[----:B------:R-:W-:-:S04]  /*57d0*/  LOP3.LUT R195, RZ, R195, RZ, 0x33, !PT ;  /* 0x000000c3ffc37212 */ /* 0x000fc800078e33ff */
[----:B------:R-:W-:-:S13]  /*57e0*/  ISETP.NE.AND P1, PT, R199, 0x1, PT ;  /* 0x00000001c700780c */ /* 0x000fda0003f25270 */
[----:B------:R-:W2:Y:S02]  /*57f0*/  @P1 LDC.64 R4, c[0x0][0x9e8] ;  /* 0x00027a00ff041b82 */ /* 0x000ea40000000a00 */
[----:B--2---:R-:W-:-:S05]  /*5800*/  @P1 IMAD.HI.U32 R4, R195, R4, RZ ;  /* 0x00000004c3041227 */ /* 0x004fca00078e00ff */
[----:B------:R-:W-:-:S04]  /*5810*/  @P1 SHF.R.U32.HI R195, RZ, R5, R4 ;  /* 0x00000005ffc31219 */ /* 0x000fc80000011604 */
[----:B------:R-:W-:Y:S01]  /*5820*/  LOP3.LUT R195, RZ, R195, RZ, 0x33, !PT ;  /* 0x000000c3ffc37212 */ /* 0x000fe200078e33ff */
[----:B------:R-:W-:Y:S06]  /*5830*/  BRA `(.L_x_2546) ;  /* 0x0000000000147947 */ /* 0x000fec0003800000 */
.L_x_2545:
[----:B------:R-:W-:-:S05]  /*5840*/  IMAD.U32 R199, RZ, RZ, UR27 ;  /* 0x0000001bffc77e24 */ /* 0x000fca000f8e00ff */
[----:B------:R-:W-:-:S13]  /*5850*/  ISETP.NE.AND P1, PT, R199, 0x1, PT ;  /* 0x00000001c700780c */ /* 0x000fda0003f25270 */
[----:B------:R-:W2:Y:S02]  /*5860*/  @P1 LDC.64 R4, c[0x0][0x9e8] ;  /* 0x00027a00ff041b82 */ /* 0x000ea40000000a00 */
[----:B--2---:R-:W-:-:S05]  /*5870*/  @P1 IMAD.HI.U32 R4, R195, R4, RZ ;  /* 0x00000004c3041227 */ /* 0x004fca00078e00ff */
[----:B------:R-:W-:-:S07]  /*5880*/  @P1 SHF.R.U32.HI R195, RZ, R5, R4 ;  /* 0x00000005ffc31219 */ /* 0x000fce0000011604 */
.L_x_2546:
[----:B------:R-:W-:Y:S05]  /*5890*/  BSYNC B0 ;  /* 0x0000000000007941 */ /* 0x000fea0003800000 */
.L_x_2544:
[----:B------:R-:W-:-:S04]  /*58a0*/  IMAD R4, R19, -0x2, R190 ;  /* 0xfffffffe13047824 */ /* 0x000fc800078e02be */
[----:B------:R-:W-:-:S05]  /*58b0*/  IMAD R195, R195, R199, R4 ;  /* 0x000000c7c3c37224 */ /* 0x000fca00078e0204 */
[----:B------:R-:W-:Y:S02]  /*58c0*/  VIADDMNMX R196, R195, R199, R196, PT ;  /* 0x000000c7c3c47246 */ /* 0x000fe400038001c4 */
[----:B------:R-:W-:-:S07]  /*58d0*/  VIMNMX R194, R194, R195, !PT ;  /* 0x000000c3c2c27248 */ /* 0x000fce0007fe0100 */
.L_x_2543:
[----:B------:R-:W-:Y:S01]  /*58e0*/  ISETP.GE.AND P2, PT, R190, 0x1, PT ;  /* 0x00000001be00780c */ /* 0x000fe20003f46270 */
[----:B------:R-:W2:Y:S01]  /*58f0*/  SHFL.IDX PT, R191, R191, 0x1, 0x1c1f ;  /* 0x003c1f00bfbf7f89 */ /* 0x000ea200000e0000 */
        /* <DEDUP_REMOVED lines=12> */
[--C-:B--2---:R-:W-:Y:S01]  /*59c0*/  IMAD.IADD R198, R198, 0x1, R191.reuse ;  /* 0x00000001c6c67824 */ /* 0x104fe200078e02bf */
        /* <DEDUP_REMOVED lines=124> */
[----:B------:R-:W-:Y:S01]  /*6190*/  IADD3 R191, -R17, R18, R191 ;  /* 0x0000001211bf7210 */ /* 0x000fe20007ffe1bf */
        /* <DEDUP_REMOVED lines=11> */
.L_x_2549:
[----:B------:R-:W-:-:S05]  /*6250*/  IMAD.U32 R10, RZ, RZ, UR27 ;  /* 0x0000001bff0a7e24 */ /* 0x000fca000f8e00ff */
[----:B------:R-:W-:-:S13]  /*6260*/  ISETP.NE.AND P6, PT, R10, 0x1, PT ;  /* 0x000000010a00780c */ /* 0x000fda0003fc5270 */
[----:B------:R-:W0:Y:S02]  /*6270*/  @P6 LDC.64 R4, c[0x0][0x9e8] ;  /* 0x00027a00ff046b82 */ /* 0x000e240000000a00 */
[----:B0-----:R-:W-:-:S05]  /*6280*/  @P6 IMAD.HI.U32 R4, R191, R4, RZ ;  /* 0x00000004bf046227 */ /* 0x001fca00078e00ff */
[----:B------:R-:W-:-:S07]  /*6290*/  @P6 SHF.R.U32.HI R191, RZ, R5, R4 ;  /* 0x00000005ffbf6219 */ /* 0x000fce0000011604 */
.L_x_2550:
[----:B------:R-:W-:Y:S05]  /*62a0*/  BSYNC B0 ;  /* 0x0000000000007941 */ /* 0x000fea0003800000 */
.L_x_2548:
[----:B------:R-:W-:-:S04]  /*62b0*/  IMAD R190, R19, -0x2, R190 ;  /* 0xfffffffe13be7824 */ /* 0x000fc800078e02be */
[----:B------:R-:W-:-:S05]  /*62c0*/  IMAD R191, R191, R10, R190 ;  /* 0x0000000abfbf7224 */ /* 0x000fca00078e02be */
[----:B------:R-:W-:Y:S02]  /*62d0*/  VIADDMNMX R198, R191, R10, R198, PT ;  /* 0x0000000abfc67246 */ /* 0x000fe400038001c6 */
[----:B------:R-:W-:-:S07]  /*62e0*/  VIMNMX R197, R197, R191, !PT ;  /* 0x000000bfc5c57248 */ /* 0x000fce0007fe0100 */
.L_x_2547:
        /* <DEDUP_REMOVED lines=132> */
[----:B------:R-:W-:Y:S01]  /*6b30*/  MUFU.EX2 R190, R190 ;  /* 0x000000be00be7308 */ /* 0x000fe20000000800 */
[----:B------:R-:W-:Y:S01]  /*6b40*/  FMNMX.FTZ R20, R152, R5, !PT ;  /* 0x0000000598147209 */ /* 0x000fe20007810000 */
[----:B------:R-:W-:-:S03]  /*6b50*/  FFMA.FTZ R158, R158, UR14, -R11 ;  /* 0x0000000e9e9e7c23 */ /* 0x000fc6000801080b */
[----:B------:R-:W-:-:S03]  /*6b60*/  FMNMX.FTZ R5, R153, R20, !PT ;  /* 0x0000001499057209 */ /* 0x000fc60007810000 */
[----:B------:R0:W-:Y:S01]  /*6b70*/  MUFU.EX2 R20, R195 ;  /* 0x000000c300147308 */ /* 0x0001e20000000800 */
[----:B------:R-:W-:-:S04]  /*6b80*/  FMNMX.FTZ R194, R156, R5, !PT ;  /* 0x000000059cc27209 */ /* 0x000fc80007810000 */
[----:B------:R-:W-:Y:S01]  /*6b90*/  FMNMX.FTZ R5, R157, R194, !PT ;  /* 0x000000c29d057209 */ /* 0x000fe20007810000 */
[--C-:B------:R-:W-:Y:S01]  /*6ba0*/  FFMA.FTZ R194, R155, UR14, -R11.reuse ;  /* 0x0000000e9bc27c23 */ /* 0x100fe2000801080b */
[--C-:B------:R-:W-:Y:S01]  /*6bb0*/  FFMA.FTZ R155, R159, UR14, -R11.reuse ;  /* 0x0000000e9f9b7c23 */ /* 0x100fe2000801080b */
[----:B------:R-:W-:Y:S01]  /*6bc0*/  MUFU.EX2 R191, R191 ;  /* 0x000000bf00bf7308 */ /* 0x000fe20000000800 */
[----:B------:R-:W-:Y:S01]  /*6bd0*/  FMNMX.FTZ R154, R160, R5, !PT ;  /* 0x00000005a09a7209 */ /* 0x000fe20007810000 */
[--C-:B------:R-:W-:Y:S01]  /*6be0*/  FFMA.FTZ R159, R162, UR14, -R11.reuse ;  /* 0x0000000ea29f7c23 */ /* 0x100fe2000801080b */
[----:B0-----:R-:W-:Y:S01]  /*6bf0*/  FSEL R195, R4, RZ, P1 ;  /* 0x000000ff04c37208 */ /* 0x001fe20000800000 */
[--C-:B------:R-:W-:Y:S01]  /*6c00*/  FFMA.FTZ R162, R163, UR14, -R11.reuse ;  /* 0x0000000ea3a27c23 */ /* 0x100fe2000801080b */
[----:B------:R-:W-:Y:S01]  /*6c10*/  FMNMX.FTZ R5, R161, R154, !PT ;  /* 0x0000009aa1057209 */ /* 0x000fe20007810000 */
[--C-:B------:R-:W-:Y:S01]  /*6c20*/  FFMA.FTZ R163, R166, UR14, -R11.reuse ;  /* 0x0000000ea6a37c23 */ /* 0x100fe2000801080b */
[--C-:B------:R-:W-:Y:S01]  /*6c30*/  FFMA.FTZ R166, R167, UR14, -R11.reuse ;  /* 0x0000000ea7a67c23 */ /* 0x100fe2000801080b */
[----:B------:R-:W-:Y:S01]  /*6c40*/  FADD.FTZ R195, -R195, R8 ;  /* 0x00000008c3c37221 */ /* 0x000fe20000010100 */
[----:B------:R-:W-:Y:S01]  /*6c50*/  FMNMX.FTZ R154, R164, R5, !PT ;  /* 0x00000005a49a7209 */ /* 0x000fe20007810000 */
[----:B------:R-:W-:Y:S01]  /*6c60*/  MUFU.EX2 R13, R13 ;  /* 0x0000000d000d7308 */ /* 0x000fe20000000800 */
        /* <DEDUP_REMOVED lines=15> */
[----:B------:R-:W2:Y:S01]  /*6d60*/  MUFU.EX2 R21, R21 ;  /* 0x0000001500157308 */ /* 0x000ea20000000800 */
[--C-:B------:R-:W-:Y:S01]  /*6d70*/  FFMA.FTZ R186, R188, UR14, -R11.reuse ;  /* 0x0000000ebcba7c23 */ /* 0x100fe2000801080b */
[--C-:B------:R-:W-:Y:S01]  /*6d80*/  FFMA.FTZ R188, R192, UR14, -R11.reuse ;  /* 0x0000000ec0bc7c23 */ /* 0x100fe2000801080b */
[----:B------:R-:W-:Y:S01]  /*6d90*/  FMNMX.FTZ R5, R173, R154, !PT ;  /* 0x0000009aad057209 */ /* 0x000fe20007810000 */
[----:B------:R-:W-:-:S03]  /*6da0*/  FFMA.FTZ R11, R193, UR14, -R11 ;  /* 0x0000000ec10b7c23 */ /* 0x000fc6000801080b */
[----:B------:R-:W-:Y:S01]  /*6db0*/  FMNMX.FTZ R154, R176, R5, !PT ;  /* 0x00000005b09a7209 */ /* 0x000fe20007810000 */
[----:B------:R-:W3:Y:S01]  /*6dc0*/  MUFU.EX2 R194, R194 ;  /* 0x000000c200c27308 */ /* 0x000ee20000000800 */
[----:B0-----:R-:W-:Y:S01]  /*6dd0*/  FFMA.FTZ R195, R8, R2, R191 ;  /* 0x0000000208c37223 */ /* 0x001fe200000100bf */
[----:B------:R-:W-:Y:S01]  /*6de0*/  FMUL.FTZ R24, R24, R8 ;  /* 0x0000000818187220 */ /* 0x000fe20000410000 */
[----:B------:R-:W-:Y:S01]  /*6df0*/  FMNMX.FTZ R5, R177, R154, !PT ;  /* 0x0000009ab1057209 */ /* 0x000fe20007810000 */
[-C--:B------:R-:W-:Y:S01]  /*6e00*/  FMUL.FTZ R25, R25, R8.reuse ;  /* 0x0000000819197220 */ /* 0x080fe20000410000 */
[----:B------:R-:W-:Y:S01]  /*6e10*/  FADD.FTZ R2, R190, R195 ;  /* 0x000000c3be027221 */ /* 0x000fe20000010000 */
[-C--:B------:R-:W-:Y:S01]  /*6e20*/  FMUL.FTZ R28, R28, R8.reuse ;  /* 0x000000081c1c7220 */ /* 0x080fe20000410000 */
[----:B------:R-:W-:Y:S01]  /*6e30*/  FMNMX.FTZ R154, R180, R5, !PT ;  /* 0x00000005b49a7209 */ /* 0x000fe20007810000 */
[----:B------:R-:W0:Y:S01]  /*6e40*/  MUFU.EX2 R158, R158 ;  /* 0x0000009e009e7308 */ /* 0x000e220000000800 */
[----:B------:R-:W-:Y:S01]  /*6e50*/  FADD.FTZ R195, R13, R2 ;  /* 0x000000020dc37221 */ /* 0x000fe20000010000 */
[----:B------:R-:W-:Y:S01]  /*6e60*/  FMUL.FTZ R29, R29, R8 ;  /* 0x000000081d1d7220 */ /* 0x000fe20000410000 */
[----:B------:R-:W-:Y:S01]  /*6e70*/  FMNMX.FTZ R154, R181, R154, !PT ;  /* 0x0000009ab59a7209 */ /* 0x000fe20007810000 */
[-C--:B------:R-:W-:Y:S01]  /*6e80*/  FMUL.FTZ R32, R32, R8.reuse ;  /* 0x0000000820207220 */ /* 0x080fe20000410000 */
[----:B------:R-:W-:Y:S01]  /*6e90*/  FADD.FTZ R2, R20, R195 ;  /* 0x000000c314027221 */ /* 0x000fe20000010000 */
[----:B------:R-:W-:Y:S01]  /*6ea0*/  FMUL.FTZ R33, R33, R8 ;  /* 0x0000000821217220 */ /* 0x000fe20000410000 */
[----:B------:R-:W-:Y:S01]  /*6eb0*/  FMNMX.FTZ R5, R185, R154, !PT ;  /* 0x0000009ab9057209 */ /* 0x000fe20007810000 */
[----:B------:R-:W4:Y:S01]  /*6ec0*/  MUFU.EX2 R155, R155 ;  /* 0x0000009b009b7308 */ /* 0x000f220000000800 */
[----:B--2---:R-:W-:Y:S01]  /*6ed0*/  FADD.FTZ R195, R21, R2 ;  /* 0x0000000215c37221 */ /* 0x004fe20000010000 */
[-C--:B------:R-:W-:Y:S01]  /*6ee0*/  FMUL.FTZ R36, R36, R8.reuse ;  /* 0x0000000824247220 */ /* 0x080fe20000410000 */
[----:B------:R-:W-:Y:S01]  /*6ef0*/  FMNMX.FTZ R154, R184, R5, !PT ;  /* 0x00000005b89a7209 */ /* 0x000fe20007810000 */
[-C--:B------:R-:W-:Y:S01]  /*6f00*/  FMUL.FTZ R37, R37, R8.reuse ;  /* 0x0000000825257220 */ /* 0x080fe20000410000 */
[----:B---3--:R-:W-:Y:S01]  /*6f10*/  FADD.FTZ R195, R194, R195 ;  /* 0x000000c3c2c37221 */ /* 0x008fe20000010000 */
[----:B------:R-:W-:Y:S01]  /*6f20*/  FMUL.FTZ R40, R40, R8 ;  /* 0x0000000828287220 */ /* 0x000fe20000410000 */
[----:B------:R-:W-:Y:S01]  /*6f30*/  FMNMX.FTZ R154, R187, R154, !PT ;  /* 0x0000009abb9a7209 */ /* 0x000fe20007810000 */
[----:B------:R-:W2:Y:S01]  /*6f40*/  MUFU.EX2 R159, R159 ;  /* 0x0000009f009f7308 */ /* 0x000ea20000000800 */
[----:B0-----:R-:W-:Y:S01]  /*6f50*/  FADD.FTZ R2, R158, R195 ;  /* 0x000000c39e027221 */ /* 0x001fe20000010000 */
[----:B------:R-:W-:Y:S01]  /*6f60*/  FMUL.FTZ R41, R41, R8 ;  /* 0x0000000829297220 */ /* 0x000fe20000410000 */
[----:B------:R-:W-:Y:S01]  /*6f70*/  FMNMX.FTZ R154, R189, R154, !PT ;  /* 0x0000009abd9a7209 */ /* 0x000fe20007810000 */
[-C--:B------:R-:W-:Y:S01]  /*6f80*/  FMUL.FTZ R44, R44, R8.reuse ;  /* 0x000000082c2c7220 */ /* 0x080fe20000410000 */
[-C--:B------:R-:W-:Y:S01]  /*6f90*/  FMUL.FTZ R45, R45, R8.reuse ;  /* 0x000000082d2d7220 */ /* 0x080fe20000410000 */
[-C--:B------:R-:W-:Y:S01]  /*6fa0*/  FMUL.FTZ R48, R48, R8.reuse ;  /* 0x0000000830307220 */ /* 0x080fe20000410000 */
[----:B------:R-:W-:Y:S01]  /*6fb0*/  FMUL.FTZ R49, R49, R8 ;  /* 0x0000000831317220 */ /* 0x000fe20000410000 */
[----:B------:R-:W0:Y:S01]  /*6fc0*/  SHFL.BFLY PT, R5, R154, 0x2, 0x1f ;  /* 0x0c401f009a057f89 */ /* 0x000e2200000e0000 */
[----:B------:R-:W3:Y:S01]  /*6fd0*/  MUFU.EX2 R162, R162 ;  /* 0x000000a200a27308 */ /* 0x000ee20000000800 */
[C---:B----4-:R-:W-:Y:S01]  /*6fe0*/  FADD.FTZ R2, R155.reuse, R2 ;  /* 0x000000029b027221 */ /* 0x050fe20000010000 */
[----:B------:R-:W-:Y:S01]  /*6ff0*/  F2FP.BF16.F32.PACK_AB R158, R155, R158 ;  /* 0x0000009e9b9e723e */ /* 0x000fe200000010ff */
        /* <DEDUP_REMOVED lines=20> */
[----:B0-----:R-:W-:Y:S01]  /*7140*/  FMNMX.FTZ R5, R154, R5, !PT ;  /* 0x000000059a057209 */ /* 0x001fe20007810000 */
[----:B------:R-:W0:Y:S01]  /*7150*/  MUFU.EX2 R167, R167 ;  /* 0x000000a700a77308 */ /* 0x000e220000000800 */
[-C--:B------:R-:W-:Y:S01]  /*7160*/  FMUL.FTZ R88, R88, R8.reuse ;  /* 0x0000000858587220 */ /* 0x080fe20000410000 */
[-C--:B------:R-:W-:Y:S01]  /*7170*/  FMUL.FTZ R89, R89, R8.reuse ;  /* 0x0000000859597220 */ /* 0x080fe20000410000 */
[-C--:B------:R-:W-:Y:S01]  /*7180*/  FMUL.FTZ R92, R92, R8.reuse ;  /* 0x000000085c5c7220 */ /* 0x080fe20000410000 */
[----:B------:R-:W1:Y:S01]  /*7190*/  SHFL.BFLY PT, R154, R5, 0x1, 0x1f ;  /* 0x0c201f00059a7f89 */ /* 0x000e6200000e0000 */
        /* <DEDUP_REMOVED lines=22> */
[----:B------:R-:W-:Y:S01]  /*7300*/  FMUL.FTZ R132, R132, R8 ;  /* 0x0000000884847220 */ /* 0x000fe20000410000 */
[----:B-1----:R-:W-:Y:S01]  /*7310*/  FMNMX.FTZ R5, R5, R154, !PT ;  /* 0x0000009a05057209 */ /* 0x002fe20007810000 */
[-C--:B------:R-:W-:Y:S01]  /*7320*/  FMUL.FTZ R133, R133, R8.reuse ;  /* 0x0000000885857220 */ /* 0x080fe20000410000 */
[-C--:B------:R-:W-:Y:S01]  /*7330*/  FMUL.FTZ R136, R136, R8.reuse ;  /* 0x0000000888887220 */ /* 0x080fe20000410000 */
[-C--:B------:R-:W-:Y:S01]  /*7340*/  FMUL.FTZ R137, R137, R8.reuse ;  /* 0x0000000889897220 */ /* 0x080fe20000410000 */
[C---:B------:R-:W-:Y:S01]  /*7350*/  FSETP.NEU.FTZ.AND P1, PT, R5.reuse, -INF , PT ;  /* 0xff8000000500780b */ /* 0x040fe20003f3d000 */
[----:B------:R-:W-:Y:S01]  /*7360*/  FMUL.FTZ R154, R5, UR14 ;  /* 0x0000000e059a7c20 */ /* 0x000fe20008410000 */
[----:B------:R-:W-:Y:S01]  /*7370*/  MUFU.EX2 R175, R175 ;  /* 0x000000af00af7308 */ /* 0x000fe20000000800 */
[-C--:B------:R-:W-:Y:S01]  /*7380*/  FMUL.FTZ R140, R140, R8.reuse ;  /* 0x000000088c8c7220 */ /* 0x080fe20000410000 */
[-C--:B------:R-:W-:Y:S01]  /*7390*/  FMUL.FTZ R141, R141, R8.reuse ;  /* 0x000000088d8d7220 */ /* 0x080fe20000410000 */
[-C--:B------:R-:W-:Y:S01]  /*73a0*/  FMUL.FTZ R144, R144, R8.reuse ;  /* 0x0000000890907220 */ /* 0x080fe20000410000 */
[----:B------:R-:W-:Y:S01]  /*73b0*/  FSEL R154, R154, RZ, P1 ;  /* 0x000000ff9a9a7208 */ /* 0x000fe20000800000 */
[-C--:B------:R-:W-:Y:S01]  /*73c0*/  FMUL.FTZ R145, R145, R8.reuse ;  /* 0x0000000891917220 */ /* 0x080fe20000410000 */
[-C--:B------:R-:W-:Y:S01]  /*73d0*/  FMUL.FTZ R148, R148, R8.reuse ;  /* 0x0000000894947220 */ /* 0x080fe20000410000 */
[----:B------:R-:W-:Y:S01]  /*73e0*/  FMUL.FTZ R149, R149, R8 ;  /* 0x0000000895957220 */ /* 0x000fe20000410000 */
[----:B------:R-:W1:Y:S01]  /*73f0*/  MUFU.EX2 R178, R178 ;  /* 0x000000b200b27308 */ /* 0x000e620000000800 */
[--C-:B------:R-:W-:Y:S01]  /*7400*/  FFMA.FTZ R195, R153, UR14, -R154.reuse ;  /* 0x0000000e99c37c23 */ /* 0x100fe2000801089a */
[----:B------:R-:W-:Y:S01]  /*7410*/  FFMA.FTZ R193, R10, UR14, -R154 ;  /* 0x0000000e0ac17c23 */ /* 0x000fe2000801089a */
[----:B--2---:R-:W-:Y:S01]  /*7420*/  FADD.FTZ R153, R159, R2 ;  /* 0x000000029f997221 */ /* 0x004fe20000010000 */
[--C-:B------:R-:W-:Y:S01]  /*7430*/  FFMA.FTZ R10, R12, UR14, -R154.reuse ;  /* 0x0000000e0c0a7c23 */ /* 0x100fe2000801089a */
[--C-:B------:R-:W-:Y:S01]  /*7440*/  FFMA.FTZ R12, R14, UR14, -R154.reuse ;  /* 0x0000000e0e0c7c23 */ /* 0x100fe2000801089a */
[--C-:B------:R-:W-:Y:S01]  /*7450*/  FFMA.FTZ R14, R152, UR14, -R154.reuse ;  /* 0x0000000e980e7c23 */ /* 0x100fe2000801089a */
[----:B---3--:R-:W-:Y:S01]  /*7460*/  FADD.FTZ R152, R162, R153 ;  /* 0x00000099a2987221 */ /* 0x008fe20000010000 */
[----:B------:R-:W-:Y:S01]  /*7470*/  FFMA.FTZ R196, R165, UR14, -R154 ;  /* 0x0000000ea5c47c23 */ /* 0x000fe2000801089a */
[----:B------:R-:W2:Y:S01]  /*7480*/  MUFU.EX2 R179, R179 ;  /* 0x000000b300b37308 */ /* 0x000ea20000000800 */
[----:B------:R-:W-:Y:S01]  /*7490*/  FSEL R2, R5, RZ, P1 ;  /* 0x000000ff05027208 */ /* 0x000fe20000800000 */
[----:B----4-:R-:W-:Y:S01]  /*74a0*/  FADD.FTZ R153, R163, R152 ;  /* 0x00000098a3997221 */ /* 0x010fe20000010000 */
[--C-:B------:R-:W-:Y:S01]  /*74b0*/  FFMA.FTZ R15, R15, UR14, -R154.reuse ;  /* 0x0000000e0f0f7c23 */ /* 0x100fe2000801089a */
[--C-:B------:R-:W-:Y:S01]  /*74c0*/  FFMA.FTZ R192, R156, UR14, -R154.reuse ;  /* 0x0000000e9cc07c23 */ /* 0x100fe2000801089a */
[--C-:B------:R-:W-:Y:S01]  /*74d0*/  FFMA.FTZ R160, R160, UR14, -R154.reuse ;  /* 0x0000000ea0a07c23 */ /* 0x100fe2000801089a */
[----:B-----5:R-:W-:Y:S01]  /*74e0*/  FADD.FTZ R152, R166, R153 ;  /* 0x00000099a6987221 */ /* 0x020fe20000010000 */
[----:B------:R-:W-:Y:S01]  /*74f0*/  FADD.FTZ R2, -R2, R9 ;  /* 0x0000000902027221 */ /* 0x000fe20000010100 */
[----:B------:R-:W3:Y:S01]  /*7500*/  MUFU.EX2 R182, R182 ;  /* 0x000000b600b67308 */ /* 0x000ee20000000800 */
[----:B------:R-:W-:Y:S01]  /*7510*/  FFMA.FTZ R9, R157, UR14, -R154 ;  /* 0x0000000e9d097c23 */ /* 0x000fe2000801089a */
[----:B0-----:R-:W-:Y:S01]  /*7520*/  FADD.FTZ R153, R167, R152 ;  /* 0x00000098a7997221 */ /* 0x001fe20000010000 */
[--C-:B------:R-:W-:Y:S01]  /*7530*/  FFMA.FTZ R198, R161, UR14, -R154.reuse ;  /* 0x0000000ea1c67c23 */ /* 0x100fe2000801089a */
[--C-:B------:R-:W-:Y:S01]  /*7540*/  FFMA.FTZ R197, R164, UR14, -R154.reuse ;  /* 0x0000000ea4c57c23 */ /* 0x100fe2000801089a */
[--C-:B------:R-:W-:Y:S01]  /*7550*/  FFMA.FTZ R169, R169, UR14, -R154.reuse ;  /* 0x0000000ea9a97c23 */ /* 0x100fe2000801089a */
[----:B------:R-:W-:Y:S01]  /*7560*/  FADD.FTZ R152, R170, R153 ;  /* 0x00000099aa987221 */ /* 0x000fe20000010000 */
[----:B------:R-:W-:Y:S01]  /*7570*/  FFMA.FTZ R153, R168, UR14, -R154 ;  /* 0x0000000ea8997c23 */ /* 0x000fe2000801089a */
[----:B------:R-:W-:Y:S01]  /*7580*/  MUFU.EX2 R183, R183 ;  /* 0x000000b700b77308 */ /* 0x000fe20000000800 */
[----:B-1----:R-:W-:Y:S01]  /*7590*/  F2FP.BF16.F32.PACK_AB R168, R178, R175 ;  /* 0x000000afb2a8723e */ /* 0x002fe200000010ff */
[----:B------:R-:W-:Y:S01]  /*75a0*/  FADD.FTZ R165, R171, R152 ;  /* 0x00000098aba57221 */ /* 0x000fe20000010000 */
[--C-:B------:R-:W-:Y:S01]  /*75b0*/  FFMA.FTZ R157, R172, UR14, -R154.reuse ;  /* 0x0000000eac9d7c23 */ /* 0x100fe2000801089a */
[--C-:B------:R-:W-:Y:S01]  /*75c0*/  FFMA.FTZ R173, R173, UR14, -R154.reuse ;  /* 0x0000000eadad7c23 */ /* 0x100fe2000801089a */
[--C-:B------:R-:W-:Y:S01]  /*75d0*/  FFMA.FTZ R176, R176, UR14, -R154.reuse ;  /* 0x0000000eb0b07c23 */ /* 0x100fe2000801089a */
[----:B------:R-:W-:Y:S01]  /*75e0*/  FADD.FTZ R152, R174, R165 ;  /* 0x000000a5ae987221 */ /* 0x000fe20000010000 */
[--C-:B------:R-:W-:Y:S01]  /*75f0*/  FFMA.FTZ R177, R177, UR14, -R154.reuse ;  /* 0x0000000eb1b17c23 */ /* 0x100fe2000801089a */
[----:B------:R-:W0:Y:S01]  /*7600*/  MUFU.EX2 R186, R186 ;  /* 0x000000ba00ba7308 */ /* 0x000e220000000800 */
[----:B------:R-:W-:Y:S01]  /*7610*/  FFMA.FTZ R165, R180, UR14, -R154 ;  /* 0x0000000eb4a57c23 */ /* 0x000fe2000801089a */
[----:B------:R-:W-:Y:S01]  /*7620*/  FADD.FTZ R199, R175, R152 ;  /* 0x00000098afc77221 */ /* 0x000fe20000010000 */
[--C-:B------:R-:W-:Y:S01]  /*7630*/  FFMA.FTZ R181, R181, UR14, -R154.reuse ;  /* 0x0000000eb5b57c23 */ /* 0x100fe2000801089a */
[--C-:B------:R-:W-:Y:S01]  /*7640*/  FFMA.FTZ R185, R185, UR14, -R154.reuse ;  /* 0x0000000eb9b97c23 */ /* 0x100fe2000801089a */
[--C-:B------:R-:W-:Y:S01]  /*7650*/  FFMA.FTZ R184, R184, UR14, -R154.reuse ;  /* 0x0000000eb8b87c23 */ /* 0x100fe2000801089a */
[----:B------:R-:W-:Y:S01]  /*7660*/  FADD.FTZ R152, R178, R199 ;  /* 0x000000c7b2987221 */ /* 0x000fe20000010000 */
[----:B------:R-:W-:Y:S01]  /*7670*/  FMUL.FTZ R178, R2, UR14 ;  /* 0x0000000e02b27c20 */ /* 0x000fe20008410000 */
[----:B------:R-:W1:Y:S01]  /*7680*/  MUFU.EX2 R188, R188 ;  /* 0x000000bc00bc7308 */ /* 0x000e620000000800 */
[----:B------:R-:W-:Y:S01]  /*7690*/  FFMA.FTZ R187, R187, UR14, -R154 ;  /* 0x0000000ebbbb7c23 */ /* 0x000fe2000801089a */
[----:B--2---:R-:W-:Y:S01]  /*76a0*/  FADD.FTZ R199, R179, R152 ;  /* 0x00000098b3c77221 */ /* 0x004fe20000010000 */
[----:B------:R-:W-:Y:S01]  /*76b0*/  FFMA.FTZ R189, R189, UR14, -R154 ;  /* 0x0000000ebdbd7c23 */ /* 0x000fe2000801089a */
[----:B------:R-:W-:-:S02]  /*76c0*/  F2FP.BF16.F32.PACK_AB R154, R20, R13 ;  /* 0x0000000d149a723e */ /* 0x000fc400000010ff */
[----:B---3--:R-:W-:Y:S01]  /*76d0*/  FADD.FTZ R20, R182, R199 ;  /* 0x000000c7b6147221 */ /* 0x008fe20000010000 */
[----:B------:R-:W-:Y:S01]  /*76e0*/  F2FP.BF16.F32.PACK_AB R156, R194, R21 ;  /* 0x00000015c29c723e */ /* 0x000fe200000010ff */
[----:B------:R-:W-:Y:S01]  /*76f0*/  MUFU.EX2 R193, R193 ;  /* 0x000000c100c17308 */ /* 0x000fe20000000800 */
[----:B0-----:R-:W-:Y:S01]  /*7700*/  F2FP.BF16.F32.PACK_AB R172, R186, R183 ;  /* 0x000000b7baac723e */ /* 0x001fe200000010ff */
[----:B------:R-:W-:Y:S01]  /*7710*/  FADD.FTZ R21, R183, R20 ;  /* 0x00000014b7157221 */ /* 0x000fe20000010000 */
[----:B------:R-:W-:Y:S02]  /*7720*/  F2FP.BF16.F32.PACK_AB R164, R170, R167 ;  /* 0x000000a7aaa4723e */ /* 0x000fe400000010ff */
[----:B------:R-:W-:Y:S01]  /*7730*/  F2FP.BF16.F32.PACK_AB R170, R182, R179 ;  /* 0x000000b3b6aa723e */ /* 0x000fe200000010ff */
[----:B------:R-:W-:Y:S01]  /*7740*/  FADD.FTZ R21, R186, R21 ;  /* 0x00000015ba157221 */ /* 0x000fe20000010000 */
[----:B------:R-:W-:Y:S01]  /*7750*/  F2FP.BF16.F32.PACK_AB R152, R190, R191 ;  /* 0x000000bfbe98723e */ /* 0x000fe200000010ff */
[----:B------:R-:W0:Y:S02]  /*7760*/  MUFU.EX2 R178, R178 ;  /* 0x000000b200b27308 */ /* 0x000e240000000800 */
[----:B-1----:R-:W-:-:S06]  /*7770*/  FADD.FTZ R2, R188, R21 ;  /* 0x00000015bc027221 */ /* 0x002fcc0000010000 */
[----:B------:R-:W1:Y:S08]  /*7780*/  MUFU.EX2 R10, R10 ;  /* 0x0000000a000a7308 */ /* 0x000e700000000800 */
        /* <DEDUP_REMOVED lines=56> */
[----:B------:R0:W3:Y:S01]  /*7b10*/  MUFU.EX2 R161, R160 ;  /* 0x000000a000a17308 */ /* 0x0000e20000000800 */
        /* <DEDUP_REMOVED lines=8> */
[----:B0-----:R-:W-:Y:S01]  /*7ba0*/  F2FP.BF16.F32.PACK_AB R160, R162, R159 ;  /* 0x0000009fa2a0723e */ /* 0x001fe200000010ff */
[-C--:B------:R-:W-:Y:S01]  /*7bb0*/  FMUL.FTZ R122, R122, R178.reuse ;  /* 0x000000b27a7a7220 */ /* 0x080fe20000410000 */
[----:B------:R-:W-:Y:S01]  /*7bc0*/  F2FP.BF16.F32.PACK_AB R162, R166, R163 ;  /* 0x000000a3a6a2723e */ /* 0x000fe200000010ff */
[-C--:B------:R-:W-:Y:S01]  /*7bd0*/  FMUL.FTZ R123, R123, R178.reuse ;  /* 0x000000b27b7b7220 */ /* 0x080fe20000410000 */
[----:B------:R-:W-:Y:S01]  /*7be0*/  F2FP.BF16.F32.PACK_AB R166, R174, R171 ;  /* 0x000000abaea6723e */ /* 0x000fe200000010ff */
[----:B------:R-:W-:Y:S01]  /*7bf0*/  FMUL.FTZ R126, R126, R178 ;  /* 0x000000b27e7e7220 */ /* 0x000fe20000410000 */
[----:B------:R-:W-:Y:S01]  /*7c00*/  F2FP.BF16.F32.PACK_AB R174, R11, R188 ;  /* 0x000000bc0bae723e */ /* 0x000fe200000010ff */
[----:B------:R-:W-:Y:S01]  /*7c10*/  MUFU.EX2 R13, R197 ;  /* 0x000000c5000d7308 */ /* 0x000fe20000000800 */
[----:B-1----:R-:W-:Y:S01]  /*7c20*/  FADD.FTZ R188, R192, R21 ;  /* 0x00000015c0bc7221 */ /* 0x002fe20000010000 */
[----:B--2---:R-:W-:Y:S01]  /*7c30*/  F2FP.BF16.F32.PACK_AB R159, R9, R192 ;  /* 0x000000c0099f723e */ /* 0x004fe200000010ff */
[-C--:B------:R-:W-:Y:S01]  /*7c40*/  FMUL.FTZ R127, R127, R178.reuse ;  /* 0x000000b27f7f7220 */ /* 0x080fe20000410000 */
[-C--:B------:R-:W-:Y:S01]  /*7c50*/  FMUL.FTZ R130, R130, R178.reuse ;  /* 0x000000b282827220 */ /* 0x080fe20000410000 */
[----:B------:R-:W-:Y:S01]  /*7c60*/  FADD.FTZ R188, R9, R188 ;  /* 0x000000bc09bc7221 */ /* 0x000fe20000010000 */
[-C--:B------:R-:W-:Y:S01]  /*7c70*/  FMUL.FTZ R131, R131, R178.reuse ;  /* 0x000000b283837220 */ /* 0x080fe20000410000 */
[-C--:B------:R-:W-:Y:S01]  /*7c80*/  FMUL.FTZ R134, R134, R178.reuse ;  /* 0x000000b286867220 */ /* 0x080fe20000410000 */
[----:B------:R-:W0:Y:S01]  /*7c90*/  MUFU.EX2 R20, R196 ;  /* 0x000000c400147308 */ /* 0x000e220000000800 */
[----:B---3--:R-:W-:Y:S01]  /*7ca0*/  FADD.FTZ R21, R161, R188 ;  /* 0x000000bca1157221 */ /* 0x008fe20000010000 */
[----:B----4-:R-:W-:Y:S01]  /*7cb0*/  F2FP.BF16.F32.PACK_AB R161, R180, R161 ;  /* 0x000000a1b4a1723e */ /* 0x010fe200000010ff */
        /* <DEDUP_REMOVED lines=9> */
[----:B------:R-:W-:-:S04]  /*7d50*/  FMUL.FTZ R151, R151, R178 ;  /* 0x000000b297977220 */ /* 0x000fc80000410000 */
[----:B------:R-:W3:Y:S01]  /*7d60*/  MUFU.EX2 R182, R169 ;  /* 0x000000a900b67308 */ /* 0x000ee20000000800 */
[----:B-1----:R-:W-:Y:S02]  /*7d70*/  F2FP.BF16.F32.PACK_AB R153, R10, R193 ;  /* 0x000000c10a99723e */ /* 0x002fe400000010ff */
[----:B0-----:R-:W-:-:S05]  /*7d80*/  F2FP.BF16.F32.PACK_AB R163, R20, R13 ;  /* 0x0000000d14a3723e */ /* 0x001fca00000010ff */
[----:B------:R0:W-:Y:S08]  /*7d90*/  MUFU.EX2 R169, R176 ;  /* 0x000000b000a97308 */ /* 0x0001f00000000800 */
[----:B------:R1:W4:Y:S01]  /*7da0*/  MUFU.EX2 R167, R157 ;  /* 0x0000009d00a77308 */ /* 0x0003220000000800 */
[----:B0-----:R-:W-:-:S04]  /*7db0*/  FADD.FTZ R176, R180, R21 ;  /* 0x00000015b4b07221 */ /* 0x001fc80000010000 */
[----:B------:R-:W-:-:S03]  /*7dc0*/  FADD.FTZ R21, R13, R176 ;  /* 0x000000b00d157221 */ /* 0x000fc60000010000 */
[----:B------:R-:W0:Y:S01]  /*7dd0*/  MUFU.EX2 R0, R173 ;  /* 0x000000ad00007308 */ /* 0x000e220000000800 */
[----:B------:R-:W-:Y:S01]  /*7de0*/  FADD.FTZ R188, R20, R21 ;  /* 0x0000001514bc7221 */ /* 0x000fe20000010000 */
[----:B-1----:R-:W-:-:S03]  /*7df0*/  F2FP.BF16.F32.PACK_AB R157, R195, R14 ;  /* 0x0000000ec39d723e */ /* 0x002fc600000010ff */
[----:B--2---:R-:W-:-:S03]  /*7e00*/  FADD.FTZ R21, R11, R188 ;  /* 0x000000bc0b157221 */ /* 0x004fc60000010000 */
[----:B------:R-:W1:Y:S01]  /*7e10*/  MUFU.EX2 R186, R177 ;  /* 0x000000b100ba7308 */ /* 0x000e620000000800 */
[----:B---3--:R-:W-:-:S04]  /*7e20*/  FADD.FTZ R188, R182, R21 ;  /* 0x00000015b6bc7221 */ /* 0x008fc80000010000 */
[----:B----4-:R-:W-:-:S03]  /*7e30*/  FADD.FTZ R21, R167, R188 ;  /* 0x000000bca7157221 */ /* 0x010fc60000010000 */
[----:B------:R2:W3:Y:S01]  /*7e40*/  MUFU.EX2 R171, R165 ;  /* 0x000000a500ab7308 */ /* 0x0004e20000000800 */
[C---:B0-----:R-:W-:Y:S01]  /*7e50*/  FADD.FTZ R188, R0.reuse, R21 ;  /* 0x0000001500bc7221 */ /* 0x041fe20000010000 */
[----:B------:R-:W-:-:S03]  /*7e60*/  F2FP.BF16.F32.PACK_AB R167, R0, R167 ;  /* 0x000000a700a7723e */ /* 0x000fc600000010ff */
[----:B------:R-:W-:-:S03]  /*7e70*/  FADD.FTZ R21, R169, R188 ;  /* 0x000000bca9157221 */ /* 0x000fc60000010000 */
[----:B------:R-:W0:Y:S01]  /*7e80*/  MUFU.EX2 R176, R181 ;  /* 0x000000b500b07308 */ /* 0x000e220000000800 */
[----:B-1----:R-:W-:Y:S01]  /*7e90*/  FADD.FTZ R188, R186, R21 ;  /* 0x00000015babc7221 */ /* 0x002fe20000010000 */
[----:B--2---:R-:W-:Y:S02]  /*7ea0*/  F2FP.BF16.F32.PACK_AB R165, R182, R11 ;  /* 0x0000000bb6a5723e */ /* 0x004fe400000010ff */
[----:B------:R-:W-:-:S04]  /*7eb0*/  F2FP.BF16.F32.PACK_AB R169, R186, R169 ;  /* 0x000000a9baa9723e */ /* 0x000fc800000010ff */
        /* <DEDUP_REMOVED lines=8> */
[C---:B--2---:R-:W-:Y:S01]  /*7f40*/  FADD.FTZ R8, R184.reuse, R15 ;  /* 0x0000000fb8087221 */ /* 0x044fe20000010000 */
[----:B------:R-:W-:-:S03]  /*7f50*/  F2FP.BF16.F32.PACK_AB R173, R184, R173 ;  /* 0x000000adb8ad723e */ /* 0x000fc600000010ff */
[----:B0-----:R-:W-:-:S04]  /*7f60*/  FADD.FTZ R9, R175, R8 ;  /* 0x00000008af097221 */ /* 0x001fc80000010000 */
[C---:B-1----:R-:W-:Y:S01]  /*7f70*/  FADD.FTZ R0, R188.reuse, R9 ;  /* 0x00000009bc007221 */ /* 0x042fe20000010000 */
[----:B------:R-:W-:Y:S01]  /*7f80*/  F2FP.BF16.F32.PACK_AB R175, R188, R175 ;  /* 0x000000afbcaf723e */ /* 0x000fe200000010ff */
[----:B------:R-:W-:Y:S06]  /*7f90*/  @!P0 BRA `(.L_x_2551) ;  /* 0x0000000000048947 */ /* 0x000fec0003800000 */
[----:B------:R-:W-:Y:S01]  /*7fa0*/  BPT.TRAP 0x1 ;  /* 0x000000040000795c */ /* 0x000fe20000300000 */
.L_x_2551:
[----:B------:R0:W1:Y:S01]  /*7fb0*/  SYNCS.PHASECHK.TRANS64.TRYWAIT P1, [UR24+0x22850], R6 ;  /* 0x02285006ff0075a7 */ /* 0x0000620008020158 */
[----:B------:R-:W-:Y:S05]  /*7fc0*/  @!P0 BRA `(.L_x_2552) ;  /* 0x0000000000048947 */ /* 0x000fea0003800000 */
[----:B------:R-:W-:Y:S01]  /*7fd0*/  BPT.TRAP 0x1 ;  /* 0x000000040000795c */ /* 0x000fe20000300000 */
.L_x_2552:
[----:B------:R-:W-:Y:S01]  /*7fe0*/  VIADD R8, R215, 0x8 ;  /* 0x00000008d7087836 */ /* 0x000fe20000000000 */
[----:B-1----:R-:W-:Y:S06]  /*7ff0*/  @P1 BRA `(.L_x_2553) ;  /* 0x0000000000081947 */ /* 0x002fec0003800000 */
[----:B------:R-:W1:Y:S02]  /*8000*/  SYNCS.PHASECHK.TRANS64.TRYWAIT P1, [UR24+0x22850], R6 ;  /* 0x02285006ff0075a7 */ /* 0x000e640008020158 */
[----:B-1----:R-:W-:Y:S05]  /*8010*/  @!P1 BRA `(.L_x_2554) ;  /* 0x000000f000989947 */ /* 0x002fea0003800000 */
.L_x_2553:
        /* <DEDUP_REMOVED lines=39> */
.L_x_2555:
        /* <DEDUP_REMOVED lines=8> */
.L_x_2537:
        /* <DEDUP_REMOVED lines=25> */
.L_x_2558:
[----:B------:R-:W-:Y:S02]  /*84a0*/  ULDC UR15, c[0x0][0x9e4] ;  /* 0x00027900000f7ab9 */ /* 0x000fe40000000800 */
[----:B------:R-:W-:-:S11]  /*84b0*/  UISETP.NE.AND UP0, UPT, UR15, 0x1, UPT ;  /* 0x000000010f00788c */ /* 0x000fd6000bf05270 */
[----:B------:R-:W-:Y:S02]  /*84c0*/  @UP0 ULDC.64 UR18, c[0x0][0x9e8] ;  /* 0x00027a0000120ab9 */ /* 0x000fe40000000a00 */
[----:B------:R-:W-:-:S04]  /*84d0*/  UIMAD.WIDE.U32 UR6, UR10, UR18, URZ ;  /* 0x000000120a0672a5 */ /* 0x000fc8000f8e003f */
[----:B------:R-:W-:-:S12]  /*84e0*/  @UP0 USHF.R.U32.HI UR10, URZ, UR19, UR7 ;  /* 0x000000133f0a0299 */ /* 0x000fd80008011607 */
.L_x_2559:
[----:B------:R-:W-:-:S04]  /*84f0*/  UIMAD UR10, UR10, UR15, URZ ;  /* 0x0000000f0a0a72a4 */ /* 0x000fc8000f8e023f */
[----:B------:R-:W-:-:S04]  /*8500*/  UISETP.LT.AND UP0, UPT, UR11, UR10, UPT ;  /* 0x0000000a0b00728c */ /* 0x000fc8000bf01270 */
[----:B------:R-:W-:-:S12]  /*8510*/  USEL UR11, UR11, UR10, !UP0 ;  /* 0x0000000a0b0b7287 */ /* 0x000fd8000c000000 */
.L_x_2557:
        /* <DEDUP_REMOVED lines=11> */
[----:B------:R-:W-:-:S06]  /*85d0*/  ULDC UR25, c[0x0][0x988] ;  /* 0x0002620000197ab9 */ /* 0x000fcc0000000800 */
.L_x_2571:
        /* <DEDUP_REMOVED lines=9> */
.L_x_2561:
        /* <DEDUP_REMOVED lines=9> */
.L_x_2562:
[----:B-1----:R-:W-:Y:S05]  /*8700*/  @P2 BRA `(.L_x_2563) ;  /* 0x0000000000082947 */ /* 0x002fea0003800000 */
[----:B------:R-:W1:Y:S02]  /*8710*/  SYNCS.PHASECHK.TRANS64.TRYWAIT P2, [UR27+0x22830], R6 ;  /* 0x02283006ff0075a7 */ /* 0x000e64000804015b */
[----:B-1----:R-:W-:Y:S05]  /*8720*/  @!P2 BRA `(.L_x_2564) ;  /* 0x000000e800eca947 */ /* 0x002fea0003800000 */
.L_x_2563:
        /* <DEDUP_REMOVED lines=26> */
.L_x_2565:
        /* <DEDUP_REMOVED lines=101> */
[----:B------:R-:W5:Y:S08]  /*8f20*/  MUFU.TANH R15, R15 ;  /* 0x0000000f000f7308 */ /* 0x000f700000002400 */
[----:B------:R-:W0:Y:S08]  /*8f30*/  MUFU.TANH R20, R20 ;  /* 0x0000001400147308 */ /* 0x000e300000002400 */
[----:B------:R-:W1:Y:S01]  /*8f40*/  MUFU.TANH R153, R153 ;  /* 0x0000009900997308 */ /* 0x000e620000002400 */
[----:B----4-:R-:W-:Y:S01]  /*8f50*/  FMNMX.FTZ R192, R4, R185, !PT ;  /* 0x000000b904c07209 */ /* 0x010fe20007810000 */
[----:B------:R-:W-:-:S06]  /*8f60*/  FMUL.FTZ R185, R190, UR28 ;  /* 0x0000001cbeb97c20 */ /* 0x000fcc0008410000 */
[----:B------:R-:W4:Y:S01]  /*8f70*/  MUFU.TANH R154, R154 ;  /* 0x0000009a009a7308 */ /* 0x000f220000002400 */
[----:B------:R-:W-:Y:S01]  /*8f80*/  FMUL.FTZ R190, R199, UR28 ;  /* 0x0000001cc7be7c20 */ /* 0x000fe20008410000 */
[----:B------:R-:W2:Y:S06]  /*8f90*/  SHFL.BFLY PT, R193, R192, 0x1, 0x1f ;  /* 0x0c201f00c0c17f89 */ /* 0x000eac00000e0000 */
[----:B------:R-:W4:Y:S08]  /*8fa0*/  MUFU.TANH R156, R156 ;  /* 0x0000009c009c7308 */ /* 0x000f300000002400 */
[----:B------:R-:W4:Y:S08]  /*8fb0*/  MUFU.TANH R158, R158 ;  /* 0x0000009e009e7308 */ /* 0x000f300000002400 */
[----:B------:R-:W4:Y:S01]  /*8fc0*/  MUFU.TANH R160, R160 ;  /* 0x000000a000a07308 */ /* 0x000f220000002400 */
[----:B--2---:R-:W-:-:S02]  /*8fd0*/  FMNMX.FTZ R4, R192, R193, !PT ;  /* 0x000000c1c0047209 */ /* 0x004fc40007810000 */
[----:B------:R-:W-:-:S03]  /*8fe0*/  FMNMX.FTZ R193, R10, R8, !PT ;  /* 0x000000080ac17209 */ /* 0x000fc60007810000 */
[----:B------:R-:W-:Y:S01]  /*8ff0*/  FMUL.FTZ R191, R4, UR14 ;  /* 0x0000000e04bf7c20 */ /* 0x000fe20008410000 */
[----:B---3--:R-:W-:Y:S01]  /*9000*/  FMNMX.FTZ R192, R12, R193, !PT ;  /* 0x000000c10cc07209 */ /* 0x008fe20007810000 */
[----:B------:R-:W2:Y:S01]  /*9010*/  MUFU.TANH R162, R162 ;  /* 0x000000a200a27308 */ /* 0x000ea20000002400 */
[----:B------:R-:W-:Y:S01]  /*9020*/  FADD.FTZ R9, -R4, R9 ;  /* 0x0000000904097221 */ /* 0x000fe20000010100 */
[--C-:B------:R-:W-:Y:S01]  /*9030*/  FFMA.FTZ R196, R5, UR14, -R191.reuse ;  /* 0x0000000e05c47c23 */ /* 0x100fe200080108bf */
[----:B-----5:R-:W-:Y:S01]  /*9040*/  FMNMX.FTZ R5, R15, R192, !PT ;  /* 0x000000c00f057209 */ /* 0x020fe20007810000 */
[--C-:B------:R-:W-:Y:S01]  /*9050*/  FFMA.FTZ R198, R14, UR14, -R191.reuse ;  /* 0x0000000e0ec67c23 */ /* 0x100fe200080108bf */
[----:B------:R-:W-:Y:S01]  /*9060*/  FMUL.FTZ R9, R9, UR14 ;  /* 0x0000000e09097c20 */ /* 0x000fe20008410000 */
[--C-:B------:R-:W-:Y:S01]  /*9070*/  FFMA.FTZ R195, R13, UR14, -R191.reuse ;  /* 0x0000000e0dc37c23 */ /* 0x100fe200080108bf */
[----:B0-----:R-:W-:Y:S01]  /*9080*/  FMNMX.FTZ R192, R20, R5, !PT ;  /* 0x0000000514c07209 */ /* 0x001fe20007810000 */
[----:B------:R-:W0:Y:S01]  /*9090*/  MUFU.TANH R164, R164 ;  /* 0x000000a400a47308 */ /* 0x000e220000002400 */
[--C-:B------:R-:W-:Y:S01]  /*90a0*/  FFMA.FTZ R13, R163, UR14, -R191.reuse ;  /* 0x0000000ea30d7c23 */ /* 0x100fe200080108bf */
[--C-:B------:R-:W-:Y:S01]  /*90b0*/  FFMA.FTZ R163, R165, UR14, -R191.reuse ;  /* 0x0000000ea5a37c23 */ /* 0x100fe200080108bf */
[----:B-1----:R-:W-:Y:S01]  /*90c0*/  FMNMX.FTZ R5, R153, R192, !PT ;  /* 0x000000c099057209 */ /* 0x002fe20007810000 */
[--C-:B------:R-:W-:Y:S01]  /*90d0*/  FFMA.FTZ R192, R21, UR14, -R191.reuse ;  /* 0x0000000e15c07c23 */ /* 0x100fe200080108bf */
[--C-:B------:R-:W-:Y:S01]  /*90e0*/  FFMA.FTZ R21, R155, UR14, -R191.reuse ;  /* 0x0000000e9b157c23 */ /* 0x100fe200080108bf */
[--C-:B------:R-:W-:Y:S01]  /*90f0*/  FFMA.FTZ R165, R167, UR14, -R191.reuse ;  /* 0x0000000ea7a57c23 */ /* 0x100fe200080108bf */
[----:B----4-:R-:W-:Y:S01]  /*9100*/  FMNMX.FTZ R5, R154, R5, !PT ;  /* 0x000000059a057209 */ /* 0x010fe20007810000 */
[----:B------:R-:W1:Y:S01]  /*9110*/  MUFU.TANH R175, R175 ;  /* 0x000000af00af7308 */ /* 0x000e620000002400 */
        /* <DEDUP_REMOVED lines=18> */
[----:B0-----:R-:W-:Y:S01]  /*9240*/  FMNMX.FTZ R14, R164, R5, !PT ;  /* 0x00000005a40e7209 */ /* 0x001fe20007810000 */
[--C-:B------:R-:W-:Y:S01]  /*9250*/  FFMA.FTZ R174, R180, UR14, -R191.reuse ;  /* 0x0000000eb4ae7c23 */ /* 0x100fe200080108bf */
[----:B------:R-:W-:-:S02]  /*9260*/  FFMA.FTZ R161, R161, UR14, -R191 ;  /* 0x0000000ea1a17c23 */ /* 0x000fc400080108bf */
[----:B-1----:R-:W-:Y:S01]  /*9270*/  FMNMX.FTZ R5, R175, R14, !PT ;  /* 0x0000000eaf057209 */ /* 0x002fe20007810000 */
[----:B------:R-:W0:Y:S03]  /*9280*/  MUFU.TANH R181, R181 ;  /* 0x000000b500b57308 */ /* 0x000e260000002400 */
[----:B---3--:R-:W-:-:S05]  /*9290*/  FMNMX.FTZ R14, R178, R5, !PT ;  /* 0x00000005b20e7209 */ /* 0x008fca0007810000 */
[----:B------:R-:W1:Y:S01]  /*92a0*/  MUFU.TANH R182, R182 ;  /* 0x000000b600b67308 */ /* 0x000e620000002400 */
[----:B--2---:R-:W-:-:S07]  /*92b0*/  FMNMX.FTZ R14, R179, R14, !PT ;  /* 0x0000000eb30e7209 */ /* 0x004fce0007810000 */
[----:B------:R-:W2:Y:S01]  /*92c0*/  MUFU.TANH R183, R183 ;  /* 0x000000b700b77308 */ /* 0x000ea20000002400 */
[----:B0-----:R-:W-:-:S07]  /*92d0*/  FMNMX.FTZ R5, R181, R14, !PT ;  /* 0x0000000eb5057209 */ /* 0x001fce0007810000 */
[----:B------:R-:W0:Y:S01]  /*92e0*/  MUFU.TANH R184, R184 ;  /* 0x000000b800b87308 */ /* 0x000e220000002400 */
[----:B-1----:R-:W-:-:S07]  /*92f0*/  FMNMX.FTZ R14, R182, R5, !PT ;  /* 0x00000005b60e7209 */ /* 0x002fce0007810000 */
[----:B------:R-:W1:Y:S01]  /*9300*/  MUFU.TANH R185, R185 ;  /* 0x000000b900b97308 */ /* 0x000e620000002400 */
[----:B--2---:R-:W-:Y:S01]  /*9310*/  FMNMX.FTZ R5, R183, R14, !PT ;  /* 0x0000000eb7057209 */ /* 0x004fe20007810000 */
[----:B------:R-:W-:-:S06]  /*9320*/  FFMA.FTZ R14, R159, UR14, -R191 ;  /* 0x0000000e9f0e7c23 */ /* 0x000fcc00080108bf */
[----:B------:R-:W2:Y:S08]  /*9330*/  MUFU.TANH R186, R186 ;  /* 0x000000ba00ba7308 */ /* 0x000eb00000002400 */
[----:B------:R-:W3:Y:S08]  /*9340*/  MUFU.TANH R187, R187 ;  /* 0x000000bb00bb7308 */ /* 0x000ef00000002400 */
[----:B------:R4:W-:Y:S08]  /*9350*/  MUFU.EX2 R193, R196 ;  /* 0x000000c400c17308 */ /* 0x0009f00000000800 */
[----:B------:R-:W5:Y:S01]  /*9360*/  MUFU.TANH R188, R188 ;  /* 0x000000bc00bc7308 */ /* 0x000f620000002400 */
[----:B----4-:R-:W-:Y:S01]  /*9370*/  FFMA.FTZ R196, R152, UR14, -R191 ;  /* 0x0000000e98c47c23 */ /* 0x010fe200080108bf */
[----:B0-----:R-:W-:-:S04]  /*9380*/  FMNMX.FTZ R152, R184, R5, !PT ;  /* 0x00000005b8987209 */ /* 0x001fc80007810000 */
[----:B-1----:R-:W-:Y:S02]  /*9390*/  FMNMX.FTZ R5, R185, R152, !PT ;  /* 0x00000098b9057209 */ /* 0x002fe40007810000 */
[----:B------:R-:W0:Y:S02]  /*93a0*/  MUFU.TANH R189, R189 ;  /* 0x000000bd00bd7308 */ /* 0x000e240000002400 */
[----:B--2---:R-:W-:-:S04]  /*93b0*/  FMNMX.FTZ R152, R186, R5, !PT ;  /* 0x00000005ba987209 */ /* 0x004fc80007810000 */
[----:B---3--:R-:W-:Y:S02]  /*93c0*/  FMNMX.FTZ R5, R187, R152, !PT ;  /* 0x00000098bb057209 */ /* 0x008fe40007810000 */
[----:B------:R-:W1:Y:S02]  /*93d0*/  MUFU.TANH R190, R190 ;  /* 0x000000be00be7308 */ /* 0x000e640000002400 */
[----:B-----5:R-:W-:-:S06]  /*93e0*/  FMNMX.FTZ R152, R188, R5, !PT ;  /* 0x00000005bc987209 */ /* 0x020fcc0007810000 */
        /* <DEDUP_REMOVED lines=75> */
[----:B------:R-:W-:Y:S01]  /*98a0*/  FFMA.FTZ R175, R179, UR14, -R199 ;  /* 0x0000000eb3af7c23 */ /* 0x000fe200080108c7 */
[----:B------:R-:W-:Y:S01]  /*98b0*/  FFMA.FTZ R153, R9, R2, R193 ;  /* 0x0000000209997223 */ /* 0x000fe200000100c1 */
[--C-:B------:R-:W-:Y:S01]  /*98c0*/  FFMA.FTZ R159, R156, UR14, -R199.reuse ;  /* 0x0000000e9c9f7c23 */ /* 0x100fe200080108c7 */
[----:B------:R-:W-:Y:S01]  /*98d0*/  FFMA.FTZ R216, R158, UR14, -R199 ;  /* 0x0000000e9ed87c23 */ /* 0x000fe200080108c7 */
[----:B------:R-:W1:Y:S01]  /*98e0*/  MUFU.EX2 R155, R155 ;  /* 0x0000009b009b7308 */ /* 0x000e620000000800 */
[----:B0-----:R-:W-:Y:S01]  /*98f0*/  FADD.FTZ R2, R194, R153 ;  /* 0x00000099c2027221 */ /* 0x001fe20000010000 */
[--C-:B------:R-:W-:Y:S01]  /*9900*/  FFMA.FTZ R20, R160, UR14, -R199.reuse ;  /* 0x0000000ea0147c23 */ /* 0x100fe200080108c7 */
[--C-:B------:R-:W-:Y:S01]  /*9910*/  FFMA.FTZ R181, R181, UR14, -R199.reuse ;  /* 0x0000000eb5b57c23 */ /* 0x100fe200080108c7 */
[--C-:B------:R-:W-:Y:S01]  /*9920*/  FFMA.FTZ R191, R162, UR14, -R199.reuse ;  /* 0x0000000ea2bf7c23 */ /* 0x100fe200080108c7 */
[----:B---3--:R-:W-:Y:S01]  /*9930*/  FADD.FTZ R153, R195, R2 ;  /* 0x00000002c3997221 */ /* 0x008fe20000010000 */
[--C-:B------:R-:W-:Y:S01]  /*9940*/  FFMA.FTZ R12, R178, UR14, -R199.reuse ;  /* 0x0000000eb20c7c23 */ /* 0x100fe200080108c7 */
[----:B------:R-:W-:Y:S01]  /*9950*/  FFMA.FTZ R2, R183, UR14, -R199 ;  /* 0x0000000eb7027c23 */ /* 0x000fe200080108c7 */
[----:B------:R-:W0:Y:S01]  /*9960*/  MUFU.EX2 R10, R10 ;  /* 0x0000000a000a7308 */ /* 0x000e220000000800 */
[----:B--2---:R-:W-:Y:S01]  /*9970*/  FADD.FTZ R153, R198, R153 ;  /* 0x00000099c6997221 */ /* 0x004fe20000010000 */
[--C-:B------:R-:W-:Y:S01]  /*9980*/  FFMA.FTZ R184, R184, UR14, -R199.reuse ;  /* 0x0000000eb8b87c23 */ /* 0x100fe200080108c7 */
[--C-:B------:R-:W-:Y:S01]  /*9990*/  FFMA.FTZ R178, R185, UR14, -R199.reuse ;  /* 0x0000000eb9b27c23 */ /* 0x100fe200080108c7 */
[----:B------:R-:W-:Y:S01]  /*99a0*/  FFMA.FTZ R186, R186, UR14, -R199 ;  /* 0x0000000ebaba7c23 */ /* 0x000fe200080108c7 */
[----:B----4-:R-:W-:Y:S01]  /*99b0*/  FADD.FTZ R153, R192, R153 ;  /* 0x00000099c0997221 */ /* 0x010fe20000010000 */
[--C-:B------:R-:W-:Y:S01]  /*99c0*/  FFMA.FTZ R187, R187, UR14, -R199.reuse ;  /* 0x0000000ebbbb7c23 */ /* 0x100fe200080108c7 */
[----:B------:R-:W-:Y:S01]  /*99d0*/  FFMA.FTZ R188, R188, UR14, -R199 ;  /* 0x0000000ebcbc7c23 */ /* 0x000fe200080108c7 */
[----:B------:R-:W2:Y:S01]  /*99e0*/  MUFU.EX2 R177, R177 ;  /* 0x000000b100b17308 */ /* 0x000ea20000000800 */
[----:B-1----:R-:W-:Y:S01]  /*99f0*/  FFMA.FTZ R179, R8, R0, R155 ;  /* 0x0000000008b37223 */ /* 0x002fe2000001009b */
[--C-:B------:R-:W-:Y:S01]  /*9a00*/  FFMA.FTZ R189, R189, UR14, -R199.reuse ;  /* 0x0000000ebdbd7c23 */ /* 0x100fe200080108c7 */
[----:B------:R-:W-:Y:S01]  /*9a10*/  FFMA.FTZ R190, R190, UR14, -R199 ;  /* 0x0000000ebebe7c23 */ /* 0x000fe200080108c7 */
[-C--:B------:R-:W-:Y:S01]  /*9a20*/  FMUL.FTZ R117, R117, R9.reuse ;  /* 0x0000000975757220 */ /* 0x080fe20000410000 */
[-C--:B------:R-:W-:Y:S01]  /*9a30*/  FMUL.FTZ R120, R120, R9.reuse ;  /* 0x0000000978787220 */ /* 0x080fe20000410000 */
[-C--:B------:R-:W-:Y:S01]  /*9a40*/  FMUL.FTZ R121, R121, R9.reuse ;  /* 0x0000000979797220 */ /* 0x080fe20000410000 */
[-C--:B------:R-:W-:Y:S01]  /*9a50*/  FMUL.FTZ R124, R124, R9.reuse ;  /* 0x000000097c7c7220 */ /* 0x080fe20000410000 */
[----:B------:R-:W1:Y:S01]  /*9a60*/  MUFU.EX2 R218, R218 ;  /* 0x000000da00da7308 */ /* 0x000e620000000800 */
[----:B0-----:R-:W-:Y:S01]  /*9a70*/  FADD.FTZ R152, R10, R179 ;  /* 0x000000b30a987221 */ /* 0x001fe20000010000 */
[----:B------:R-:W-:Y:S01]  /*9a80*/  FFMA.FTZ R179, R182, UR14, -R199 ;  /* 0x0000000eb6b37c23 */ /* 0x000fe200080108c7 */
        /* <DEDUP_REMOVED lines=16> */
[----:B------:R-:W-:Y:S01]  /*9b90*/  FMUL.FTZ R149, R149, R9 ;  /* 0x0000000995957220 */ /* 0x000fe20000410000 */
        /* <DEDUP_REMOVED lines=37> */
[----:B0-----:R-:W-:Y:S01]  /*9df0*/  FADD.FTZ R181, R157, R152 ;  /* 0x000000989db57221 */ /* 0x001fe20000010000 */
[----:B------:R-:W-:Y:S01]  /*9e00*/  FADD.FTZ R152, R196, R153 ;  /* 0x00000099c4987221 */ /* 0x000fe20000010000 */
[----:B--2---:R-:W-:Y:S01]  /*9e10*/  F2FP.BF16.F32.PACK_AB R157, R180, R157 ;  /* 0x0000009db49d723e */ /* 0x004fe200000010ff */
[-C--:B------:R-:W-:Y:S01]  /*9e20*/  FMUL.FTZ R90, R90, R8.reuse ;  /* 0x000000085a5a7220 */ /* 0x080fe20000410000 */
[----:B------:R-:W-:Y:S01]  /*9e30*/  FADD.FTZ R154, R180, R181 ;  /* 0x000000b5b49a7221 */ /* 0x000fe20000010000 */
[----:B------:R-:W-:Y:S01]  /*9e40*/  FADD.FTZ R152, R21, R152 ;  /* 0x0000009815987221 */ /* 0x000fe20000010000 */
[-C--:B------:R-:W-:Y:S01]  /*9e50*/  FMUL.FTZ R91, R91, R8.reuse ;  /* 0x000000085b5b7220 */ /* 0x080fe20000410000 */
[----:B------:R-:W0:Y:S01]  /*9e60*/  MUFU.EX2 R13, R13 ;  /* 0x0000000d000d7308 */ /* 0x000e220000000800 */
[----:B-1----:R-:W-:Y:S01]  /*9e70*/  FADD.FTZ R153, R159, R154 ;  /* 0x0000009a9f997221 */ /* 0x002fe20000010000 */
[----:B------:R-:W-:Y:S01]  /*9e80*/  FADD.FTZ R183, R197, R152 ;  /* 0x00000098c5b77221 */ /* 0x000fe20000010000 */
[----:B------:R-:W-:Y:S01]  /*9e90*/  F2FP.BF16.F32.PACK_AB R152, R194, R193 ;  /* 0x000000c1c298723e */ /* 0x000fe200000010ff */
[-C--:B------:R-:W-:Y:S01]  /*9ea0*/  FMUL.FTZ R94, R94, R8.reuse ;  /* 0x000000085e5e7220 */ /* 0x080fe20000410000 */
[----:B---3--:R-:W-:Y:S01]  /*9eb0*/  FADD.FTZ R153, R216, R153 ;  /* 0x00000099d8997221 */ /* 0x008fe20000010000 */
[----:B------:R-:W-:Y:S01]  /*9ec0*/  FADD.FTZ R154, R14, R183 ;  /* 0x000000b70e9a7221 */ /* 0x000fe20000010000 */
[----:B------:R-:W-:Y:S01]  /*9ed0*/  F2FP.BF16.F32.PACK_AB R159, R216, R159 ;  /* 0x0000009fd89f723e */ /* 0x000fe200000010ff */
[----:B------:R-:W1:Y:S01]  /*9ee0*/  MUFU.EX2 R15, R15 ;  /* 0x0000000f000f7308 */ /* 0x000e620000000800 */
[----:B----4-:R-:W-:Y:S01]  /*9ef0*/  FADD.FTZ R156, R20, R153 ;  /* 0x00000099149c7221 */ /* 0x010fe20000010000 */
[----:B------:R-:W-:Y:S01]  /*9f00*/  FADD.FTZ R158, R161, R154 ;  /* 0x0000009aa19e7221 */ /* 0x000fe20000010000 */
[----:B------:R-:W-:Y:S01]  /*9f10*/  F2FP.BF16.F32.PACK_AB R153, R10, R155 ;  /* 0x0000009b0a99723e */ /* 0x000fe200000010ff */
[-C--:B------:R-:W-:Y:S01]  /*9f20*/  FMUL.FTZ R95, R95, R8.reuse ;  /* 0x000000085f5f7220 */ /* 0x080fe20000410000 */
[----:B-----5:R-:W-:Y:S01]  /*9f30*/  FADD.FTZ R156, R191, R156 ;  /* 0x0000009cbf9c7221 */ /* 0x020fe20000010000 */
[----:B------:R-:W-:Y:S01]  /*9f40*/  F2FP.BF16.F32.PACK_AB R155, R218, R177 ;  /* 0x000000b1da9b723e */ /* 0x000fe200000010ff */
        /* <DEDUP_REMOVED lines=10> */
[----:B-1----:R-:W-:Y:S01]  /*9ff0*/  FADD.FTZ R183, R15, R156 ;  /* 0x0000009c0fb77221 */ /* 0x002fe20000010000 */
[----:B------:R-:W-:Y:S01]  /*a000*/  F2FP.BF16.F32.PACK_AB R156, R196, R192 ;  /* 0x000000c0c49c723e */ /* 0x000fe200000010ff */
        /* <DEDUP_REMOVED lines=32> */
[----:B------:R-:W-:-:S05]  /*a210*/  FMUL.FTZ R151, R151, R8 ;  /* 0x0000000897977220 */ /* 0x000fca0000410000 */
[----:B------:R-:W2:Y:S01]  /*a220*/  MUFU.EX2 R166, R166 ;  /* 0x000000a600a67308 */ /* 0x000ea20000000800 */
[C---:B0-----:R-:W-:Y:S01]  /*a230*/  FADD.FTZ R21, R165.reuse, R10 ;  /* 0x0000000aa5157221 */ /* 0x041fe20000010000 */
[----:B------:R-:W-:-:S06]  /*a240*/  F2FP.BF16.F32.PACK_AB R164, R165, R11 ;  /* 0x0000000ba5a4723e */ /* 0x000fcc00000010ff */
[----:B------:R-:W0:Y:S01]  /*a250*/  MUFU.EX2 R167, R167 ;  /* 0x000000a700a77308 */ /* 0x000e220000000800 */
[----:B-1----:R-:W-:Y:S01]  /*a260*/  FADD.FTZ R183, R175, R160 ;  /* 0x000000a0afb77221 */ /* 0x002fe20000010000 */
[----:B------:R-:W-:Y:S02]  /*a270*/  F2FP.BF16.F32.PACK_AB R160, R161, R14 ;  /* 0x0000000ea1a0723e */ /* 0x000fe400000010ff */
[----:B------:R-:W-:Y:S01]  /*a280*/  F2FP.BF16.F32.PACK_AB R165, R175, R12 ;  /* 0x0000000cafa5723e */ /* 0x000fe200000010ff */
[----:B------:R-:W-:Y:S01]  /*a290*/  FADD.FTZ R14, R0, R183 ;  /* 0x000000b7000e7221 */ /* 0x000fe20000010000 */
[----:B------:R-:W-:Y:S02]  /*a2a0*/  F2FP.BF16.F32.PACK_AB R161, R191, R20 ;  /* 0x00000014bfa1723e */ /* 0x000fe400000010ff */
        /* <DEDUP_REMOVED lines=48> */
.L_x_2566:
[----:B------:R0:W1:Y:S01]  /*a5b0*/  SYNCS.PHASECHK.TRANS64.TRYWAIT P2, [UR27+0x22850], R6 ;  /* 0x02285006ff0075a7 */ /* 0x000062000804015b */
[----:B------:R-:W-:Y:S05]  /*a5c0*/  @!P0 BRA `(.L_x_2567) ;  /* 0x0000000000048947 */ /* 0x000fea0003800000 */
[----:B------:R-:W-:Y:S01]  /*a5d0*/  BPT.TRAP 0x1 ;  /* 0x000000040000795c */ /* 0x000fe20000300000 */
.L_x_2567:
[----:B------:R-:W-:Y:S01]  /*a5e0*/  VIADD R8, R217, 0x8 ;  /* 0x00000008d9087836 */ /* 0x000fe20000000000 */
[----:B-1----:R-:W-:Y:S06]  /*a5f0*/  @P2 BRA `(.L_x_2568) ;  /* 0x0000000000082947 */ /* 0x002fec0003800000 */
[----:B------:R-:W1:Y:S02]  /*a600*/  SYNCS.PHASECHK.TRANS64.TRYWAIT P2, [UR27+0x22850], R6 ;  /* 0x02285006ff0075a7 */ /* 0x000e64000804015b */
[----:B-1----:R-:W-:Y:S05]  /*a610*/  @!P2 BRA `(.L_x_2569) ;  /* 0x000000cc0048a947 */ /* 0x002fea0003800000 */
.L_x_2568:
        /* <DEDUP_REMOVED lines=39> */
.L_x_2570:
[----:B------:R-:W-:Y:S01]  /*a890*/  UIADD3 UR27, UR27, 0x22860, URZ ;  /* 0x000228601b1b7890 */ /* 0x000fe2000fffe03f */
[----:B------:R-:W-:Y:S02]  /*a8a0*/  IMAD.MOV.U32 R8, RZ, RZ, R5 ;  /* 0x000000ffff087224 */ /* 0x000fe400078e0005 */
[----:B-1----:R-:W-:Y:S01]  /*a8b0*/  IMAD.MOV.U32 R9, RZ, RZ, R4 ;  /* 0x000000ffff097224 */ /* 0x002fe200078e0004 */
[----:B------:R-:W-:-:S09]  /*a8c0*/  UPRMT UR27, UR26, 0x654, UR27 ;  /* 0x000006541a1b7896 */ /* 0x000fd2000800001b */
[----:B------:R-:W-:Y:S01]  /*a8d0*/  SYNCS.ARRIVE.TRANS64.RED.A1T0 RZ, [UR27], RZ ;  /* 0x000000ffffff79a7 */ /* 0x000fe2000810041b */
[----:B------:R-:W-:Y:S05]  /*a8e0*/  @P1 BRA `(.L_x_2571) ;  /* 0xffffffdc003c1947 */ /* 0x000fea000383ffff */
.L_x_2560:
        /* <DEDUP_REMOVED lines=9> */
.L_x_2591:
[----:B------:R-:W-:-:S04]  /*a980*/  UIADD3 UR38, UR38, 0x1, URZ ;  /* 0x0000000126267890 */ /* 0x000fc8000fffe03f */
[----:B------:R-:W-:-:S04]  /*a990*/  UISETP.NE.AND UP0, UPT, UR38, 0x2, UPT ;  /* 0x000000022600788c */ /* 0x000fc8000bf05270 */
[----:B------:R-:W-:Y:S02]  /*a9a0*/  USEL UR6, URZ, 0x1, UP0 ;  /* 0x000000013f067887 */ /* 0x000fe40008000000 */
[----:B------:R-:W-:Y:S02]  /*a9b0*/  USEL UR38, UR38, URZ, UP0 ;  /* 0x0000003f26267287 */ /* 0x000fe40008000000 */
[----:B------:R-:W-:Y:S01]  /*a9c0*/  ULOP3.LUT UR37, UR37, UR6, URZ, 0x3c, !UPT ;  /* 0x0000000625257292 */ /* 0x000fe2000f8e3c3f */
[----:B------:R-:W-:Y:S11]  /*a9d0*/  @!P0 BRA `(.L_x_2573) ;  /* 0x0000000000048947 */ /* 0x000ff60003800000 */
[----:B------:R-:W-:Y:S01]  /*a9e0*/  BPT.TRAP 0x1 ;  /* 0x000000040000795c */ /* 0x000fe20000300000 */
.L_x_2573:
[----:B------:R-:W1:Y:S01]  /*a9f0*/  S2UR UR24, SR_CgaCtaId ;  /* 0x00000000001879c3 */ /* 0x000e620000008800 */
[----:B------:R-:W-:Y:S01]  /*aa00*/  UMOV UR6, 0x400 ;  /* 0x0000040000067882 */ /* 0x000fe20000000000 */
[----:B0-----:R-:W-:-:S05]  /*aa10*/  IMAD.U32 R6, RZ, RZ, UR37 ;  /* 0x00000025ff067e24 */ /* 0x001fca000f8e00ff */
[----:B------:R-:W-:Y:S01]  /*aa20*/  SHF.L.U32 R6, R6, 0x1f, RZ ;  /* 0x0000001f06067819 */ /* 0x000fe200000006ff */
[----:B-1----:R-:W-:-:S04]  /*aa30*/  ULEA UR6, UR24, UR6, 0x18 ;  /* 0x0000000618067291 */ /* 0x002fc8000f8ec03f */
[----:B------:R-:W-:-:S09]  /*aa40*/  ULEA UR25, UR38, UR6, 0x3 ;  /* 0x0000000626197291 */ /* 0x000fd2000f8e183f */
[----:B------:R0:W1:Y:S01]  /*aa50*/  SYNCS.PHASECHK.TRANS64.TRYWAIT P1, [UR25+0x22830], R6 ;  /* 0x02283006ff0075a7 */ /* 0x0000620008020159 */
[----:B------:R-:W-:Y:S05]  /*aa60*/  @!P0 BRA `(.L_x_2574) ;  /* 0x0000000000048947 */ /* 0x000fea0003800000 */
[----:B------:R-:W-:Y:S01]  /*aa70*/  BPT.TRAP 0x1 ;  /* 0x000000040000795c */ /* 0x000fe20000300000 */
.L_x_2574:
[----:B-1----:R-:W-:Y:S05]  /*aa80*/  @P1 BRA `(.L_x_2575) ;  /* 0x0000000000081947 */ /* 0x002fea0003800000 */
[----:B------:R-:W1:Y:S02]  /*aa90*/  SYNCS.PHASECHK.TRANS64.TRYWAIT P1, [UR25+0x22830], R6 ;  /* 0x02283006ff0075a7 */ /* 0x000e640008020159 */
[----:B-1----:R-:W-:Y:S05]  /*aaa0*/  @!P1 BRA `(.L_x_2576) ;  /* 0x000000c8003c9947 */ /* 0x002fea0003800000 */
.L_x_2575:
        /* <DEDUP_REMOVED lines=26> */
.L_x_2577:
        /* <DEDUP_REMOVED lines=64> */
[----:B------:R-:W-:Y:S02]  /*b050*/  IADD3 R4, -R17, R4, R18 ;  /* 0x0000000411047210 */ /* 0x000fe40007ffe112 */
[----:B------:R-:W4:Y:S03]  /*b060*/  MUFU.TANH R13, R13 ;  /* 0x0000000d000d7308 */ /* 0x000f260000002400 */
[C---:B------:R-:W-:Y:S02]  /*b070*/  VIADD R198, R4.reuse, UR30 ;  /* 0x0000001e04c67c36 */ /* 0x040fe40008000000 */
        /* <DEDUP_REMOVED lines=62> */
.L_x_2580:
[----:B------:R-:W-:-:S05]  /*b460*/  IMAD.U32 R199, RZ, RZ, UR27 ;  /* 0x0000001bffc77e24 */ /* 0x000fca000f8e00ff */
[----:B------:R-:W-:-:S13]  /*b470*/  ISETP.NE.AND P1, PT, R199, 0x1, PT ;  /* 0x00000001c700780c */ /* 0x000fda0003f25270 */
[----:B------:R-:W2:Y:S02]  /*b480*/  @P1 LDC.64 R4, c[0x0][0x9e8] ;  /* 0x00027a00ff041b82 */ /* 0x000ea40000000a00 */
[----:B--2---:R-:W-:-:S05]  /*b490*/  @P1 IMAD.HI.U32 R4, R195, R4, RZ ;  /* 0x00000004c3041227 */ /* 0x004fca00078e00ff */
[----:B------:R-:W-:-:S07]  /*b4a0*/  @P1 SHF.R.U32.HI R195, RZ, R5, R4 ;  /* 0x00000005ffc31219 */ /* 0x000fce0000011604 */
.L_x_2581:
[----:B------:R-:W-:Y:S05]  /*b4b0*/  BSYNC B0 ;  /* 0x0000000000007941 */ /* 0x000fea0003800000 */
.L_x_2579:
[----:B------:R-:W-:-:S04]  /*b4c0*/  IMAD R4, R19, -0x2, R188 ;  /* 0xfffffffe13047824 */ /* 0x000fc800078e02bc */
[----:B------:R-:W-:-:S05]  /*b4d0*/  IMAD R195, R195, R199, R4 ;  /* 0x000000c7c3c37224 */ /* 0x000fca00078e0204 */
[----:B------:R-:W-:Y:S02]  /*b4e0*/  VIADDMNMX R196, R195, R199, R196, PT ;  /* 0x000000c7c3c47246 */ /* 0x000fe400038001c4 */
[----:B------:R-:W-:-:S07]  /*b4f0*/  VIMNMX R194, R194, R195, !PT ;  /* 0x000000c3c2c27248 */ /* 0x000fce0007fe0100 */
.L_x_2578:
        /* <DEDUP_REMOVED lines=151> */
.L_x_2584:
[----:B------:R-:W-:-:S05]  /*be70*/  IMAD.U32 R10, RZ, RZ, UR27 ;  /* 0x0000001bff0a7e24 */ /* 0x000fca000f8e00ff */
[----:B------:R-:W-:-:S13]  /*be80*/  ISETP.NE.AND P6, PT, R10, 0x1, PT ;  /* 0x000000010a00780c */ /* 0x000fda0003fc5270 */
[----:B------:R-:W0:Y:S02]  /*be90*/  @P6 LDC.64 R4, c[0x0][0x9e8] ;  /* 0x00027a00ff046b82 */ /* 0x000e240000000a00 */
[----:B0-----:R-:W-:-:S05]  /*bea0*/  @P6 IMAD.HI.U32 R4, R199, R4, RZ ;  /* 0x00000004c7046227 */ /* 0x001fca00078e00ff */
[----:B------:R-:W-:-:S07]  /*beb0*/  @P6 SHF.R.U32.HI R199, RZ, R5, R4 ;  /* 0x00000005ffc76219 */ /* 0x000fce0000011604 */
.L_x_2585:
[----:B------:R-:W-:Y:S05]  /*bec0*/  BSYNC B0 ;  /* 0x0000000000007941 */ /* 0x000fea0003800000 */
.L_x_2583:
[----:B------:R-:W-:-:S04]  /*bed0*/  IMAD R188, R19, -0x2, R188 ;  /* 0xfffffffe13bc7824 */ /* 0x000fc800078e02bc */
[----:B------:R-:W-:-:S05]  /*bee0*/  IMAD R199, R199, R10, R188 ;  /* 0x0000000ac7c77224 */ /* 0x000fca00078e02bc */
[----:B------:R-:W-:Y:S02]  /*bef0*/  VIADDMNMX R198, R199, R10, R198, PT ;  /* 0x0000000ac7c67246 */ /* 0x000fe400038001c6 */
[----:B------:R-:W-:-:S07]  /*bf00*/  VIMNMX R197, R197, R199, !PT ;  /* 0x000000c7c5c57248 */ /* 0x000fce0007fe0100 */
.L_x_2582:
        /* <DEDUP_REMOVED lines=136> */
[----:B------:R-:W-:Y:S01]  /*c790*/  MUFU.EX2 R11, R11 ;  /* 0x0000000b000b7308 */ /* 0x000fe20000000800 */
[----:B------:R-:W-:-:S04]  /*c7a0*/  FMNMX.FTZ R194, R156, R5, !PT ;  /* 0x000000059cc27209 */ /* 0x000fc80007810000 */
[----:B------:R-:W-:Y:S01]  /*c7b0*/  FMNMX.FTZ R5, R157, R194, !PT ;  /* 0x000000c29d057209 */ /* 0x000fe20007810000 */
[--C-:B------:R-:W-:Y:S01]  /*c7c0*/  FFMA.FTZ R194, R155, UR14, -R188.reuse ;  /* 0x0000000e9bc27c23 */ /* 0x100fe200080108bc */
[--C-:B------:R-:W-:Y:S01]  /*c7d0*/  FFMA.FTZ R155, R159, UR14, -R188.reuse ;  /* 0x0000000e9f9b7c23 */ /* 0x100fe200080108bc */
[--C-:B------:R-:W-:Y:S01]  /*c7e0*/  FFMA.FTZ R159, R162, UR14, -R188.reuse ;  /* 0x0000000ea29f7c23 */ /* 0x100fe200080108bc */
        /* <DEDUP_REMOVED lines=17> */
[----:B------:R-:W-:Y:S01]  /*c900*/  FFMA.FTZ R186, R189, UR14, -R188 ;  /* 0x0000000ebdba7c23 */ /* 0x000fe200080108bc */
[----:B------:R-:W-:Y:S01]  /*c910*/  FSEL R189, R4, RZ, P1 ;  /* 0x000000ff04bd7208 */ /* 0x000fe20000800000 */
[----:B------:R-:W-:Y:S01]  /*c920*/  MUFU.EX2 R13, R13 ;  /* 0x0000000d000d7308 */ /* 0x000fe20000000800 */
[----:B------:R-:W-:-:S03]  /*c930*/  FMNMX.FTZ R5, R169, R154, !PT ;  /* 0x0000009aa9057209 */ /* 0x000fc60007810000 */
[----:B------:R-:W-:Y:S01]  /*c940*/  FADD.FTZ R8, -R189, R8 ;  /* 0x00000008bd087221 */ /* 0x000fe20000010100 */
[----:B------:R-:W-:-:S03]  /*c950*/  FMNMX.FTZ R154, R172, R5, !PT ;  /* 0x00000005ac9a7209 */ /* 0x000fc60007810000 */
[----:B------:R-:W-:Y:S01]  /*c960*/  FMUL.FTZ R8, R8, UR14 ;  /* 0x0000000e08087c20 */ /* 0x000fe20008410000 */
[----:B------:R-:W-:Y:S01]  /*c970*/  FMNMX.FTZ R5, R173, R154, !PT ;  /* 0x0000009aad057209 */ /* 0x000fe20007810000 */
[----:B------:R0:W-:Y:S03]  /*c980*/  MUFU.EX2 R20, R195 ;  /* 0x000000c300147308 */ /* 0x0001e60000000800 */
[----:B------:R-:W-:-:S04]  /*c990*/  FMNMX.FTZ R154, R176, R5, !PT ;  /* 0x00000005b09a7209 */ /* 0x000fc80007810000 */
[----:B------:R-:W-:Y:S01]  /*c9a0*/  FMNMX.FTZ R5, R177, R154, !PT ;  /* 0x0000009ab1057209 */ /* 0x000fe20007810000 */
[----:B------:R-:W2:Y:S01]  /*c9b0*/  MUFU.EX2 R8, R8 ;  /* 0x0000000800087308 */ /* 0x000ea20000000800 */
[--C-:B0-----:R-:W-:Y:S01]  /*c9c0*/  FFMA.FTZ R195, R191, UR14, -R188.reuse ;  /* 0x0000000ebfc37c23 */ /* 0x101fe200080108bc */
[----:B------:R-:W-:Y:S01]  /*c9d0*/  FFMA.FTZ R188, R193, UR14, -R188 ;  /* 0x0000000ec1bc7c23 */ /* 0x000fe200080108bc */
[----:B------:R-:W-:-:S04]  /*c9e0*/  FMNMX.FTZ R154, R180, R5, !PT ;  /* 0x00000005b49a7209 */ /* 0x000fc80007810000 */
[----:B------:R-:W-:Y:S01]  /*c9f0*/  FMNMX.FTZ R154, R181, R154, !PT ;  /* 0x0000009ab59a7209 */ /* 0x000fe20007810000 */
[----:B------:R-:W0:Y:S03]  /*ca00*/  MUFU.EX2 R21, R21 ;  /* 0x0000001500157308 */ /* 0x000e260000000800 */
[----:B------:R-:W-:-:S04]  /*ca10*/  FMNMX.FTZ R5, R185, R154, !PT ;  /* 0x0000009ab9057209 */ /* 0x000fc80007810000 */
[----:B------:R-:W-:Y:S01]  /*ca20*/  FMNMX.FTZ R154, R184, R5, !PT ;  /* 0x00000005b89a7209 */ /* 0x000fe20007810000 */
[----:B------:R-:W3:Y:S01]  /*ca30*/  MUFU.EX2 R194, R194 ;  /* 0x000000c200c27308 */ /* 0x000ee20000000800 */
[----:B--2---:R-:W-:Y:S01]  /*ca40*/  FFMA.FTZ R193, R8, R2, R11 ;  /* 0x0000000208c17223 */ /* 0x004fe2000001000b */
[----:B------:R-:W-:Y:S01]  /*ca50*/  FMUL.FTZ R24, R24, R8 ;  /* 0x0000000818187220 */ /* 0x000fe20000410000 */
[----:B------:R-:W-:Y:S01]  /*ca60*/  FMNMX.FTZ R5, R187, R154, !PT ;  /* 0x0000009abb057209 */ /* 0x000fe20007810000 */
[-C--:B------:R-:W-:Y:S01]  /*ca70*/  FMUL.FTZ R25, R25, R8.reuse ;  /* 0x0000000819197220 */ /* 0x080fe20000410000 */
[----:B------:R-:W-:Y:S01]  /*ca80*/  FADD.FTZ R2, R192, R193 ;  /* 0x000000c1c0027221 */ /* 0x000fe20000010000 */
[-C--:B------:R-:W-:Y:S01]  /*ca90*/  FMUL.FTZ R28, R28, R8.reuse ;  /* 0x000000081c1c7220 */ /* 0x080fe20000410000 */
[----:B------:R-:W-:Y:S01]  /*caa0*/  FMNMX.FTZ R5, R190, R5, !PT ;  /* 0x00000005be057209 */ /* 0x000fe20007810000 */
[----:B------:R-:W2:Y:S01]  /*cab0*/  MUFU.EX2 R158, R158 ;  /* 0x0000009e009e7308 */ /* 0x000ea20000000800 */
[----:B------:R-:W-:Y:S01]  /*cac0*/  FADD.FTZ R193, R13, R2 ;  /* 0x000000020dc17221 */ /* 0x000fe20000010000 */
[-C--:B------:R-:W-:Y:S01]  /*cad0*/  FMUL.FTZ R29, R29, R8.reuse ;  /* 0x000000081d1d7220 */ /* 0x080fe20000410000 */
[-C--:B------:R-:W-:Y:S01]  /*cae0*/  FMUL.FTZ R32, R32, R8.reuse ;  /* 0x0000000820207220 */ /* 0x080fe20000410000 */
[----:B------:R-:W4:Y:S01]  /*caf0*/  SHFL.BFLY PT, R154, R5, 0x2, 0x1f ;  /* 0x0c401f00059a7f89 */ /* 0x000f2200000e0000 */
[----:B------:R-:W-:Y:S01]  /*cb00*/  FADD.FTZ R2, R20, R193 ;  /* 0x000000c114027221 */ /* 0x000fe20000010000 */
[-C--:B------:R-:W-:Y:S01]  /*cb10*/  FMUL.FTZ R33, R33, R8.reuse ;  /* 0x0000000821217220 */ /* 0x080fe20000410000 */
[-C--:B------:R-:W-:Y:S01]  /*cb20*/  FMUL.FTZ R36, R36, R8.reuse ;  /* 0x0000000824247220 */ /* 0x080fe20000410000 */
[----:B------:R-:W5:Y:S01]  /*cb30*/  MUFU.EX2 R155, R155 ;  /* 0x0000009b009b7308 */ /* 0x000f620000000800 */
[----:B0-----:R-:W-:Y:S01]  /*cb40*/  FADD.FTZ R193, R21, R2 ;  /* 0x0000000215c17221 */ /* 0x001fe20000010000 */
[-C--:B------:R-:W-:Y:S01]  /*cb50*/  FMUL.FTZ R37, R37, R8.reuse ;  /* 0x0000000825257220 */ /* 0x080fe20000410000 */
[-C--:B------:R-:W-:Y:S01]  /*cb60*/  FMUL.FTZ R40, R40, R8.reuse ;  /* 0x0000000828287220 */ /* 0x080fe20000410000 */
[-C--:B------:R-:W-:Y:S01]  /*cb70*/  FMUL.FTZ R41, R41, R8.reuse ;  /* 0x0000000829297220 */ /* 0x080fe20000410000 */
[----:B---3--:R-:W-:Y:S01]  /*cb80*/  FADD.FTZ R193, R194, R193 ;  /* 0x000000c1c2c17221 */ /* 0x008fe20000010000 */
        /* <DEDUP_REMOVED lines=11> */
[----:B-----5:R-:W-:Y:S01]  /*cc40*/  FADD.FTZ R2, R155, R2 ;  /* 0x000000029b027221 */ /* 0x020fe20000010000 */
[-C--:B------:R-:W-:Y:S01]  /*cc50*/  FMUL.FTZ R60, R60, R8.reuse ;  /* 0x000000083c3c7220 */ /* 0x080fe20000410000 */
[----:B------:R-:W-:Y:S01]  /*cc60*/  FMUL.FTZ R61, R61, R8 ;  /* 0x000000083d3d7220 */ /* 0x000fe20000410000 */
[----:B----4-:R-:W-:Y:S01]  /*cc70*/  FMNMX.FTZ R154, R5, R154, !PT ;  /* 0x0000009a059a7209 */ /* 0x010fe20007810000 */
[-C--:B------:R-:W-:Y:S01]  /*cc80*/  FMUL.FTZ R64, R64, R8.reuse ;  /* 0x0000000840407220 */ /* 0x080fe20000410000 */
[-C--:B------:R-:W-:Y:S01]  /*cc90*/  FMUL.FTZ R65, R65, R8.reuse ;  /* 0x0000000841417220 */ /* 0x080fe20000410000 */
[-C--:B------:R-:W-:Y:S01]  /*cca0*/  FMUL.FTZ R68, R68, R8.reuse ;  /* 0x0000000844447220 */ /* 0x080fe20000410000 */
[----:B------:R-:W3:Y:S01]  /*ccb0*/  MUFU.EX2 R163, R163 ;  /* 0x000000a300a37308 */ /* 0x000ee20000000800 */
[----:B------:R-:W4:Y:S01]  /*ccc0*/  SHFL.BFLY PT, R5, R154, 0x1, 0x1f ;  /* 0x0c201f009a057f89 */ /* 0x000f2200000e0000 */
        /* <DEDUP_REMOVED lines=23> */
[----:B----4-:R-:W-:Y:S01]  /*ce40*/  FMNMX.FTZ R5, R154, R5, !PT ;  /* 0x000000059a057209 */ /* 0x010fe20007810000 */
[-C--:B------:R-:W-:Y:S01]  /*ce50*/  FMUL.FTZ R109, R109, R8.reuse ;  /* 0x000000086d6d7220 */ /* 0x080fe20000410000 */
[----:B------:R-:W-:Y:S01]  /*ce60*/  F2FP.BF16.F32.PACK_AB R154, R20, R13 ;  /* 0x0000000d149a723e */ /* 0x000fe200000010ff */
[-C--:B------:R-:W-:Y:S01]  /*ce70*/  FMUL.FTZ R112, R112, R8.reuse ;  /* 0x0000000870707220 */ /* 0x080fe20000410000 */
[C---:B------:R-:W-:Y:S01]  /*ce80*/  FSETP.NEU.FTZ.AND P1, PT, R5.reuse, -INF , PT ;  /* 0xff8000000500780b */ /* 0x040fe20003f3d000 */
[----:B------:R-:W-:Y:S01]  /*ce90*/  FMUL.FTZ R197, R5, UR14 ;  /* 0x0000000e05c57c20 */ /* 0x000fe20008410000 */
[-C--:B------:R-:W-:Y:S01]  /*cea0*/  FMUL.FTZ R113, R113, R8.reuse ;  /* 0x0000000871717220 */ /* 0x080fe20000410000 */
[----:B------:R-:W4:Y:S01]  /*ceb0*/  MUFU.EX2 R171, R171 ;  /* 0x000000ab00ab7308 */ /* 0x000f220000000800 */
[-C--:B------:R-:W-:Y:S01]  /*cec0*/  FMUL.FTZ R116, R116, R8.reuse ;  /* 0x0000000874747220 */ /* 0x080fe20000410000 */
[-C--:B------:R-:W-:Y:S01]  /*ced0*/  FMUL.FTZ R117, R117, R8.reuse ;  /* 0x0000000875757220 */ /* 0x080fe20000410000 */
[----:B------:R-:W-:Y:S01]  /*cee0*/  FSEL R197, R197, RZ, P1 ;  /* 0x000000ffc5c57208 */ /* 0x000fe20000800000 */
[-C--:B------:R-:W-:Y:S01]  /*cef0*/  FMUL.FTZ R120, R120, R8.reuse ;  /* 0x0000000878787220 */ /* 0x080fe20000410000 */
[-C--:B------:R-:W-:Y:S01]  /*cf00*/  FMUL.FTZ R121, R121, R8.reuse ;  /* 0x0000000879797220 */ /* 0x080fe20000410000 */
[-C--:B------:R-:W-:Y:S01]  /*cf10*/  FMUL.FTZ R124, R124, R8.reuse ;  /* 0x000000087c7c7220 */ /* 0x080fe20000410000 */
[-C--:B------:R-:W-:Y:S01]  /*cf20*/  FMUL.FTZ R125, R125, R8.reuse ;  /* 0x000000087d7d7220 */ /* 0x080fe20000410000 */
[--C-:B------:R-:W-:Y:S01]  /*cf30*/  FFMA.FTZ R193, R153, UR14, -R197.reuse ;  /* 0x0000000e99c17c23 */ /* 0x100fe200080108c5 */
[--C-:B------:R-:W-:Y:S01]  /*cf40*/  FFMA.FTZ R191, R10, UR14, -R197.reuse ;  /* 0x0000000e0abf7c23 */ /* 0x100fe200080108c5 */
[----:B0-----:R-:W-:Y:S01]  /*cf50*/  FADD.FTZ R153, R159, R2 ;  /* 0x000000029f997221 */ /* 0x001fe20000010000 */
[--C-:B------:R-:W-:Y:S01]  /*cf60*/  FFMA.FTZ R10, R12, UR14, -R197.reuse ;  /* 0x0000000e0c0a7c23 */ /* 0x100fe200080108c5 */
[--C-:B------:R-:W-:Y:S01]  /*cf70*/  FFMA.FTZ R12, R14, UR14, -R197.reuse ;  /* 0x0000000e0e0c7c23 */ /* 0x100fe200080108c5 */
[----:B------:R-:W-:Y:S01]  /*cf80*/  FFMA.FTZ R14, R152, UR14, -R197 ;  /* 0x0000000e980e7c23 */ /* 0x000fe200080108c5 */
[----:B--2---:R-:W-:Y:S01]  /*cf90*/  FADD.FTZ R152, R162, R153 ;  /* 0x00000099a2987221 */ /* 0x004fe20000010000 */
[----:B------:R-:W-:Y:S01]  /*cfa0*/  FSEL R2, R5, RZ, P1 ;  /* 0x000000ff05027208 */ /* 0x000fe20000800000 */
[----:B------:R-:W0:Y:S01]  /*cfb0*/  MUFU.EX2 R174, R174 ;  /* 0x000000ae00ae7308 */ /* 0x000e220000000800 */
[--C-:B------:R-:W-:Y:S01]  /*cfc0*/  FFMA.FTZ R196, R157, UR14, -R197.reuse ;  /* 0x0000000e9dc47c23 */ /* 0x100fe200080108c5 */
[----:B---3--:R-:W-:Y:S01]  /*cfd0*/  FADD.FTZ R153, R163, R152 ;  /* 0x00000098a3997221 */ /* 0x008fe20000010000 */
[----:B------:R-:W-:Y:S01]  /*cfe0*/  FFMA.FTZ R15, R15, UR14, -R197 ;  /* 0x0000000e0f0f7c23 */ /* 0x000fe200080108c5 */
[----:B------:R-:W-:Y:S01]  /*cff0*/  FADD.FTZ R2, -R2, R9 ;  /* 0x0000000902027221 */ /* 0x000fe20000010100 */
[----:B------:R-:W-:Y:S01]  /*d000*/  FFMA.FTZ R160, R160, UR14, -R197 ;  /* 0x0000000ea0a07c23 */ /* 0x000fe200080108c5 */
[----:B-----5:R-:W-:Y:S01]  /*d010*/  FADD.FTZ R152, R166, R153 ;  /* 0x00000099a6987221 */ /* 0x020fe20000010000 */
[--C-:B------:R-:W-:Y:S01]  /*d020*/  FFMA.FTZ R199, R161, UR14, -R197.reuse ;  /* 0x0000000ea1c77c23 */ /* 0x100fe200080108c5 */
[----:B------:R-:W2:Y:S01]  /*d030*/  MUFU.EX2 R175, R175 ;  /* 0x000000af00af7308 */ /* 0x000ea20000000800 */
[--C-:B------:R-:W-:Y:S01]  /*d040*/  FFMA.FTZ R198, R164, UR14, -R197.reuse ;  /* 0x0000000ea4c67c23 */ /* 0x100fe200080108c5 */
[----:B-1----:R-:W-:Y:S01]  /*d050*/  FADD.FTZ R9, R167, R152 ;  /* 0x00000098a7097221 */ /* 0x002fe20000010000 */
[--C-:B------:R-:W-:Y:S01]  /*d060*/  FFMA.FTZ R165, R165, UR14, -R197.reuse ;  /* 0x0000000ea5a57c23 */ /* 0x100fe200080108c5 */
[--C-:B------:R-:W-:Y:S01]  /*d070*/  FFMA.FTZ R169, R169, UR14, -R197.reuse ;  /* 0x0000000ea9a97c23 */ /* 0x100fe200080108c5 */
[----:B------:R-:W-:Y:S01]  /*d080*/  FFMA.FTZ R153, R172, UR14, -R197 ;  /* 0x0000000eac997c23 */ /* 0x000fe200080108c5 */
[----:B------:R-:W-:Y:S01]  /*d090*/  FADD.FTZ R152, R170, R9 ;  /* 0x00000009aa987221 */ /* 0x000fe20000010000 */
[--C-:B------:R-:W-:Y:S01]  /*d0a0*/  FFMA.FTZ R9, R168, UR14, -R197.reuse ;  /* 0x0000000ea8097c23 */ /* 0x100fe200080108c5 */
[----:B------:R-:W1:Y:S01]  /*d0b0*/  MUFU.EX2 R178, R178 ;  /* 0x000000b200b27308 */ /* 0x000e620000000800 */
[--C-:B------:R-:W-:Y:S01]  /*d0c0*/  FFMA.FTZ R173, R173, UR14, -R197.reuse ;  /* 0x0000000eadad7c23 */ /* 0x100fe200080108c5 */
[----:B----4-:R-:W-:Y:S01]  /*d0d0*/  FADD.FTZ R157, R171, R152 ;  /* 0x00000098ab9d7221 */ /* 0x010fe20000010000 */
[--C-:B------:R-:W-:Y:S01]  /*d0e0*/  FFMA.FTZ R176, R176, UR14, -R197.reuse ;  /* 0x0000000eb0b07c23 */ /* 0x100fe200080108c5 */
[--C-:B------:R-:W-:Y:S01]  /*d0f0*/  FFMA.FTZ R177, R177, UR14, -R197.reuse ;  /* 0x0000000eb1b17c23 */ /* 0x100fe200080108c5 */
[----:B------:R-:W-:Y:S01]  /*d100*/  FFMA.FTZ R181, R181, UR14, -R197 ;  /* 0x0000000eb5b57c23 */ /* 0x000fe200080108c5 */
[----:B0-----:R-:W-:Y:S01]  /*d110*/  FADD.FTZ R152, R174, R157 ;  /* 0x0000009dae987221 */ /* 0x001fe20000010000 */
[--C-:B------:R-:W-:Y:S01]  /*d120*/  FFMA.FTZ R157, R180, UR14, -R197.reuse ;  /* 0x0000000eb49d7c23 */ /* 0x100fe200080108c5 */
[----:B------:R-:W0:Y:S01]  /*d130*/  MUFU.EX2 R179, R179 ;  /* 0x000000b300b37308 */ /* 0x000e220000000800 */
[--C-:B------:R-:W-:Y:S01]  /*d140*/  FFMA.FTZ R185, R185, UR14, -R197.reuse ;  /* 0x0000000eb9b97c23 */ /* 0x100fe200080108c5 */
[----:B--2---:R-:W-:Y:S01]  /*d150*/  FADD.FTZ R215, R175, R152 ;  /* 0x00000098afd77221 */ /* 0x004fe20000010000 */
[--C-:B------:R-:W-:Y:S01]  /*d160*/  FFMA.FTZ R184, R184, UR14, -R197.reuse ;  /* 0x0000000eb8b87c23 */ /* 0x100fe200080108c5 */
[--C-:B------:R-:W-:Y:S01]  /*d170*/  FFMA.FTZ R187, R187, UR14, -R197.reuse ;  /* 0x0000000ebbbb7c23 */ /* 0x100fe200080108c5 */
[----:B------:R-:W-:Y:S01]  /*d180*/  FFMA.FTZ R190, R190, UR14, -R197 ;  /* 0x0000000ebebe7c23 */ /* 0x000fe200080108c5 */
[----:B------:R-:W-:Y:S01]  /*d190*/  F2FP.BF16.F32.PACK_AB R164, R170, R167 ;  /* 0x000000a7aaa4723e */ /* 0x000fe200000010ff */
[-C--:B------:R-:W-:Y:S01]  /*d1a0*/  FMUL.FTZ R128, R128, R8.reuse ;  /* 0x0000000880807220 */ /* 0x080fe20000410000 */
[----:B------:R-:W-:Y:S01]  /*d1b0*/  MUFU.EX2 R182, R182 ;  /* 0x000000b600b67308 */ /* 0x000fe20000000800 */
[C---:B-1----:R-:W-:Y:S01]  /*d1c0*/  FADD.FTZ R152, R178.reuse, R215 ;  /* 0x000000d7b2987221 */ /* 0x042fe20000010000 */
[----:B------:R-:W-:Y:S01]  /*d1d0*/  F2FP.BF16.F32.PACK_AB R168, R178, R175 ;  /* 0x000000afb2a8723e */ /* 0x000fe200000010ff */
[----:B------:R-:W-:Y:S01]  /*d1e0*/  FMUL.FTZ R178, R2, UR14 ;  /* 0x0000000e02b27c20 */ /* 0x000fe20008410000 */
        /* <DEDUP_REMOVED lines=11> */
[----:B------:R-:W-:Y:S01]  /*d2a0*/  FMUL.FTZ R149, R149, R8 ;  /* 0x0000000895957220 */ /* 0x000fe20000410000 */
[----:B------:R-:W1:Y:S01]  /*d2b0*/  MUFU.EX2 R186, R186 ;  /* 0x000000ba00ba7308 */ /* 0x000e620000000800 */
[----:B------:R-:W-:-:S07]  /*d2c0*/  F2FP.BF16.F32.PACK_AB R158, R155, R158 ;  /* 0x0000009e9b9e723e */ /* 0x000fce00000010ff */
[----:B------:R2:W3:Y:S08]  /*d2d0*/  MUFU.EX2 R189, R195 ;  /* 0x000000c300bd7308 */ /* 0x0004f00000000800 */
[----:B------:R-:W4:Y:S01]  /*d2e0*/  MUFU.EX2 R188, R188 ;  /* 0x000000bc00bc7308 */ /* 0x000f220000000800 */
[----:B--2---:R-:W-:Y:S01]  /*d2f0*/  FFMA.FTZ R195, R156, UR14, -R197 ;  /* 0x0000000e9cc37c23 */ /* 0x004fe200080108c5 */
[----:B0-----:R-:W-:Y:S01]  /*d300*/  FADD.FTZ R197, R179, R152 ;  /* 0x00000098b3c57221 */ /* 0x001fe20000010000 */
[----:B-1----:R-:W-:-:S02]  /*d310*/  F2FP.BF16.F32.PACK_AB R172, R186, R183 ;  /* 0x000000b7baac723e */ /* 0x002fc400000010ff */
[----:B------:R-:W-:Y:S01]  /*d320*/  F2FP.BF16.F32.PACK_AB R152, R192, R11 ;  /* 0x0000000bc098723e */ /* 0x000fe200000010ff */
[----:B------:R-:W-:Y:S01]  /*d330*/  FADD.FTZ R20, R182, R197 ;  /* 0x000000c5b6147221 */ /* 0x000fe20000010000 */
[----:B------:R-:W-:Y:S01]  /*d340*/  F2FP.BF16.F32.PACK_AB R156, R194, R21 ;  /* 0x00000015c29c723e */ /* 0x000fe200000010ff */
[----:B------:R-:W-:Y:S02]  /*d350*/  MUFU.EX2 R191, R191 ;  /* 0x000000bf00bf7308 */ /* 0x000fe40000000800 */
[----:B------:R-:W-:-:S04]  /*d360*/  FADD.FTZ R13, R183, R20 ;  /* 0x00000014b70d7221 */ /* 0x000fc80000010000 */
[----:B------:R-:W-:Y:S02]  /*d370*/  FADD.FTZ R170, R186, R13 ;  /* 0x0000000dbaaa7221 */ /* 0x000fe40000010000 */
[----:B------:R-:W0:Y:S02]  /*d380*/  MUFU.EX2 R178, R178 ;  /* 0x000000b200b27308 */ /* 0x000e240000000800 */
[----:B---3--:R-:W-:Y:S01]  /*d390*/  FADD.FTZ R13, R189, R170 ;  /* 0x000000aabd0d7221 */ /* 0x008fe20000010000 */
[----:B------:R-:W-:-:S03]  /*d3a0*/  F2FP.BF16.F32.PACK_AB R170, R182, R179 ;  /* 0x000000b3b6aa723e */ /* 0x000fc600000010ff */
[----:B----4-:R-:W-:Y:S02]  /*d3b0*/  FADD.FTZ R2, R188, R13 ;  /* 0x0000000dbc027221 */ /* 0x010fe40000010000 */
        /* <DEDUP_REMOVED lines=49> */
[----:B------:R2:W3:Y:S01]  /*d6d0*/  MUFU.EX2 R161, R160 ;  /* 0x000000a000a17308 */ /* 0x0004e20000000800 */
        /* <DEDUP_REMOVED lines=8> */
[----:B--2---:R-:W-:Y:S01]  /*d760*/  F2FP.BF16.F32.PACK_AB R160, R162, R159 ;  /* 0x0000009fa2a0723e */ /* 0x004fe200000010ff */
[-C--:B------:R-:W-:Y:S01]  /*d770*/  FMUL.FTZ R107, R107, R178.reuse ;  /* 0x000000b26b6b7220 */ /* 0x080fe20000410000 */
[----:B------:R-:W-:Y:S01]  /*d780*/  F2FP.BF16.F32.PACK_AB R162, R166, R163 ;  /* 0x000000a3a6a2723e */ /* 0x000fe200000010ff */
[-C--:B------:R-:W-:Y:S01]  /*d790*/  FMUL.FTZ R110, R110, R178.reuse ;  /* 0x000000b26e6e7220 */ /* 0x080fe20000410000 */
[----:B------:R-:W-:Y:S01]  /*d7a0*/  F2FP.BF16.F32.PACK_AB R166, R174, R171 ;  /* 0x000000abaea6723e */ /* 0x000fe200000010ff */
[-C--:B------:R-:W-:Y:S01]  /*d7b0*/  FMUL.FTZ R111, R111, R178.reuse ;  /* 0x000000b26f6f7220 */ /* 0x080fe20000410000 */
[----:B------:R-:W-:Y:S01]  /*d7c0*/  F2FP.BF16.F32.PACK_AB R174, R188, R189 ;  /* 0x000000bdbcae723e */ /* 0x000fe200000010ff */
[----:B------:R-:W-:Y:S01]  /*d7d0*/  MUFU.EX2 R11, R198 ;  /* 0x000000c6000b7308 */ /* 0x000fe20000000800 */
[C---:B-1----:R-:W-:Y:S01]  /*d7e0*/  FADD.FTZ R188, R196.reuse, R13 ;  /* 0x0000000dc4bc7221 */ /* 0x042fe20000010000 */
[----:B------:R-:W-:Y:S01]  /*d7f0*/  F2FP.BF16.F32.PACK_AB R159, R196, R195 ;  /* 0x000000c3c49f723e */ /* 0x000fe200000010ff */
[-C--:B------:R-:W-:Y:S01]  /*d800*/  FMUL.FTZ R114, R114, R178.reuse ;  /* 0x000000b272727220 */ /* 0x080fe20000410000 */
[-C--:B------:R-:W-:Y:S01]  /*d810*/  FMUL.FTZ R115, R115, R178.reuse ;  /* 0x000000b273737220 */ /* 0x080fe20000410000 */
[----:B---3--:R-:W-:Y:S01]  /*d820*/  FADD.FTZ R13, R161, R188 ;  /* 0x000000bca10d7221 */ /* 0x008fe20000010000 */
[-C--:B------:R-:W-:Y:S01]  /*d830*/  FMUL.FTZ R118, R118, R178.reuse ;  /* 0x000000b276767220 */ /* 0x080fe20000410000 */
[-C--:B------:R-:W-:Y:S01]  /*d840*/  FMUL.FTZ R119, R119, R178.reuse ;  /* 0x000000b277777220 */ /* 0x080fe20000410000 */
[----:B------:R-:W1:Y:S01]  /*d850*/  MUFU.EX2 R20, R165 ;  /* 0x000000a500147308 */ /* 0x000e620000000800 */
[----:B0-----:R-:W-:Y:S01]  /*d860*/  F2FP.BF16.F32.PACK_AB R161, R180, R161 ;  /* 0x000000a1b4a1723e */ /* 0x001fe200000010ff */
        /* <DEDUP_REMOVED lines=18> */
[----:B------:R-:W-:-:S04]  /*d990*/  FMUL.FTZ R151, R151, R178 ;  /* 0x000000b297977220 */ /* 0x000fc80000410000 */
[----:B------:R1:W-:Y:S08]  /*d9a0*/  MUFU.EX2 R169, R176 ;  /* 0x000000b000a97308 */ /* 0x0003f00000000800 */
[----:B------:R2:W3:Y:S01]  /*d9b0*/  MUFU.EX2 R167, R153 ;  /* 0x0000009900a77308 */ /* 0x0004e20000000800 */
[----:B-1----:R-:W-:Y:S01]  /*d9c0*/  FADD.FTZ R176, R180, R13 ;  /* 0x0000000db4b07221 */ /* 0x002fe20000010000 */
[----:B0-----:R-:W-:-:S03]  /*d9d0*/  F2FP.BF16.F32.PACK_AB R165, R182, R9 ;  /* 0x00000009b6a5723e */ /* 0x001fc600000010ff */
[----:B------:R-:W-:-:S03]  /*d9e0*/  FADD.FTZ R13, R11, R176 ;  /* 0x000000b00b0d7221 */ /* 0x000fc60000010000 */
[----:B------:R-:W0:Y:S01]  /*d9f0*/  MUFU.EX2 R0, R173 ;  /* 0x000000ad00007308 */ /* 0x000e220000000800 */
[----:B------:R-:W-:Y:S01]  /*da00*/  FADD.FTZ R188, R20, R13 ;  /* 0x0000000d14bc7221 */ /* 0x000fe20000010000 */
[----:B--2---:R-:W-:-:S03]  /*da10*/  F2FP.BF16.F32.PACK_AB R153, R10, R191 ;  /* 0x000000bf0a99723e */ /* 0x004fc600000010ff */
[----:B------:R-:W-:-:S03]  /*da20*/  FADD.FTZ R13, R9, R188 ;  /* 0x000000bc090d7221 */ /* 0x000fc60000010000 */
[----:B------:R-:W1:Y:S01]  /*da30*/  MUFU.EX2 R186, R177 ;  /* 0x000000b100ba7308 */ /* 0x000e620000000800 */
[----:B------:R-:W-:-:S04]  /*da40*/  FADD.FTZ R188, R182, R13 ;  /* 0x0000000db6bc7221 */ /* 0x000fc80000010000 */
[----:B---3--:R-:W-:-:S03]  /*da50*/  FADD.FTZ R13, R167, R188 ;  /* 0x000000bca70d7221 */ /* 0x008fc60000010000 */
[----:B------:R2:W3:Y:S01]  /*da60*/  MUFU.EX2 R171, R157 ;  /* 0x0000009d00ab7308 */ /* 0x0004e20000000800 */
[C---:B0-----:R-:W-:Y:S01]  /*da70*/  FADD.FTZ R188, R0.reuse, R13 ;  /* 0x0000000d00bc7221 */ /* 0x041fe20000010000 */
[----:B------:R-:W-:-:S03]  /*da80*/  F2FP.BF16.F32.PACK_AB R167, R0, R167 ;  /* 0x000000a700a7723e */ /* 0x000fc600000010ff */
[----:B------:R-:W-:-:S03]  /*da90*/  FADD.FTZ R13, R169, R188 ;  /* 0x000000bca90d7221 */ /* 0x000fc60000010000 */
[----:B------:R-:W0:Y:S01]  /*daa0*/  MUFU.EX2 R176, R181 ;  /* 0x000000b500b07308 */ /* 0x000e220000000800 */
[C---:B-1----:R-:W-:Y:S01]  /*dab0*/  FADD.FTZ R188, R186.reuse, R13 ;  /* 0x0000000dbabc7221 */ /* 0x042fe20000010000 */
        /* <DEDUP_REMOVED lines=17> */
.L_x_2586:
[----:B------:R0:W1:Y:S01]  /*dbd0*/  SYNCS.PHASECHK.TRANS64.TRYWAIT P1, [UR25+0x22850], R6 ;  /* 0x02285006ff0075a7 */ /* 0x0000620008020159 */
[----:B------:R-:W-:Y:S05]  /*dbe0*/  @!P0 BRA `(.L_x_2587) ;  /* 0x0000000000048947 */ /* 0x000fea0003800000 */
[----:B------:R-:W-:Y:S01]  /*dbf0*/  BPT.TRAP 0x1 ;  /* 0x000000040000795c */ /* 0x000fe20000300000 */
.L_x_2587:
[----:B------:R-:W-:Y:S01]  /*dc00*/  VIADD R8, R216, 0x8 ;  /* 0x00000008d8087836 */ /* 0x000fe20000000000 */
[----:B-1----:R-:W-:Y:S06]  /*dc10*/  @P1 BRA `(.L_x_2588) ;  /* 0x0000000000081947 */ /* 0x002fec0003800000 */
[----:B------:R-:W1:Y:S02]  /*dc20*/  SYNCS.PHASECHK.TRANS64.TRYWAIT P1, [UR25+0x22850], R6 ;  /* 0x02285006ff0075a7 */ /* 0x000e640008020159 */
[----:B-1----:R-:W-:Y:S05]  /*dc30*/  @!P1 BRA `(.L_x_2589) ;  /* 0x0000009400f09947 */ /* 0x002fea0003800000 */
.L_x_2588:
        /* <DEDUP_REMOVED lines=39> */
.L_x_2590:
        /* <DEDUP_REMOVED lines=8> */
.L_x_2572:
[----:B------:R-:W1:Y:S01]  /*df30*/  SHFL.BFLY PT, R7, R2, 0x2, 0x1f ;  /* 0x0c401f0002077f89 */ /* 0x000e6200000e0000 */
[----:B------:R-:W-:Y:S01]  /*df40*/  IMAD.MOV.U32 R8, RZ, RZ, RZ ;  /* 0x000000ffff087224 */ /* 0x000fe200078e00ff */
[----:B------:R-:W-:Y:S01]  /*df50*/  UIADD3 UR38, UR38, 0x1, URZ ;  /* 0x0000000126267890 */ /* 0x000fe2000fffe03f */
[----:B------:R-:W-:Y:S01]  /*df60*/  IMAD.U32 R13, RZ, RZ, UR14 ;  /* 0x0000000eff0d7e24 */ /* 0x000fe2000f8e00ff */
[----:B------:R-:W2:Y:S01]  /*df70*/  SHFL.BFLY PT, R9, R0, 0x2, 0x1f ;  /* 0x0c401f0000097f89 */ /* 0x000ea200000e0000 */
[----:B------:R3:W-:Y:S06]  /*df80*/  BAR.ARV R3, 0x100 ;  /* 0x000400030000751d */ /* 0x0007ec0000002000 */
[----:B------:R-:W-:-:S02]  /*df90*/  UISETP.NE.AND UP0, UPT, UR38, 0x2, UPT ;  /* 0x000000022600788c */ /* 0x000fc4000bf05270 */
[----:B------:R-:W-:Y:S06]  /*dfa0*/  BAR.ARV 0x8, 0x180 ;  /* 0x0206000000007b1d */ /* 0x000fec0000002000 */
[----:B---3--:R-:W-:Y:S01]  /*dfb0*/  IMAD.MOV.U32 R3, RZ, RZ, -0x800000 ;  /* 0xff800000ff037424 */ /* 0x008fe200078e00ff */
[----:B------:R-:W-:Y:S01]  /*dfc0*/  USEL UR4, URZ, 0x1, UP0 ;  /* 0x000000013f047887 */ /* 0x000fe20008000000 */
[----:B-1----:R-:W-:Y:S01]  /*dfd0*/  FADD.FTZ R7, R7, R2 ;  /* 0x0000000207077221 */ /* 0x002fe20000010000 */
[----:B------:R-:W-:Y:S01]  /*dfe0*/  IMAD.MOV.U32 R2, RZ, RZ, -0x800000 ;  /* 0xff800000ff027424 */ /* 0x000fe200078e00ff */
[----:B------:R-:W-:Y:S01]  /*dff0*/  PLOP3.LUT P0, PT, PT, PT, PT, 0x8, 0x0 ;  /* 0x000000000000781c */ /* 0x000fe20003f0e170 */
[----:B------:R-:W-:Y:S01]  /*e000*/  UIADD3 UR36, UR36, 0x1, URZ ;  /* 0x0000000124247890 */ /* 0x000fe2000fffe03f */
[----:B--2---:R-:W-:Y:S01]  /*e010*/  FADD.FTZ R9, R9, R0 ;  /* 0x0000000009097221 */ /* 0x004fe20000010000 */
[----:B0-----:R-:W0:Y:S01]  /*e020*/  SHFL.BFLY PT, R6, R7, 0x1, 0x1f ;  /* 0x0c201f0007067f89 */ /* 0x001e2200000e0000 */
[----:B------:R-:W-:Y:S01]  /*e030*/  IMAD.MOV.U32 R0, RZ, RZ, RZ ;  /* 0x000000ffff007224 */ /* 0x000fe200078e00ff */
[----:B------:R-:W-:-:S02]  /*e040*/  USEL UR38, UR38, URZ, UP0 ;  /* 0x0000003f26267287 */ /* 0x000fc40008000000 */
[----:B------:R-:W-:Y:S01]  /*e050*/  ULOP3.LUT UR37, UR37, UR4, URZ, 0x3c, !UPT ;  /* 0x0000000425257292 */ /* 0x000fe2000f8e3c3f */
[----:B0-----:R-:W-:Y:S01]  /*e060*/  FADD.FTZ R10, R7, R6 ;  /* 0x00000006070a7221 */ /* 0x001fe20000010000 */
[----:B------:R-:W-:Y:S01]  /*e070*/  IMAD.U32 R7, RZ, RZ, UR14 ;  /* 0x0000000eff077e24 */ /* 0x000fe2000f8e00ff */
[----:B------:R-:W0:Y:S03]  /*e080*/  SHFL.BFLY PT, R6, R9, 0x1, 0x1f ;  /* 0x0c201f0009067f89 */ /* 0x000e2600000e0000 */
[----:B------:R-:W-:-:S13]  /*e090*/  FSETP.NE.FTZ.AND P1, PT, R10, RZ, PT ;  /* 0x000000ff0a00720b */ /* 0x000fda0003f35000 */
[----:B------:R-:W1:Y:S01]  /*e0a0*/  @P1 MUFU.RCP R8, R10 ;  /* 0x0000000a00081308 */ /* 0x000e620000001000 */
[----:B------:R-:W-:Y:S01]  /*e0b0*/  @P1 FMUL.FTZ R7, R7, 0.69314718246459960938 ;  /* 0x3f31721807071820 */ /* 0x000fe20000410000 */
[----:B0-----:R-:W-:-:S06]  /*e0c0*/  FADD.FTZ R12, R9, R6 ;  /* 0x00000006090c7221 */ /* 0x001fcc0000010000 */
        /* <DEDUP_REMOVED lines=10> */
[----:B------:R-:W-:-:S04]  /*e170*/  FMUL.FTZ R40, R40, R8 ;  /* 0x0000000828287220 */ /* 0x000fc80000410000 */
[----:B------:R-:W-:Y:S01]  /*e180*/  @P2 MUFU.RCP R0, R12 ;  /* 0x0000000c00002308 */ /* 0x000fe20000001000 */
        /* <DEDUP_REMOVED lines=56> */
[----:B------:R-:W-:Y:S01]  /*e510*/  @P2 FMUL.FTZ R13, R13, 0.69314718246459960938 ;  /* 0x3f3172180d0d2820 */ /* 0x000fe20000410000 */
[----:B0-----:R-:W-:Y:S01]  /*e520*/  @P1 FMUL.FTZ R6, R6, 0.69314718246459960938 ;  /* 0x3f31721806061820 */ /* 0x001fe20000410000 */
        /* <DEDUP_REMOVED lines=67> */
.L_x_2513:
[----:B------:R-:W0:Y:S01]  /*e960*/  S2R R4, SR_CgaCtaId ;  /* 0x0000000000047919 */ /* 0x000e220000008800 */
[----:B------:R-:W-:Y:S01]  /*e970*/  MOV R17, 0x400 ;  /* 0x0000040000117802 */ /* 0x000fe20000000f00 */
[----:B------:R-:W-:Y:S01]  /*e980*/  BSSY B0, `(.L_x_2592) ;  /* 0x00002d5000007945 */ /* 0x000fe20003800000 */
[----:B------:R-:W-:Y:S02]  /*e990*/  BAR.SYNC.DEFER_BLOCKING 0x5, 0x180 ;  /* 0x0146000000007b1d */ /* 0x000fe40000010000 */
[----:B0-----:R-:W-:-:S05]  /*e9a0*/  LEA R17, R4, R17, 0x18 ;  /* 0x0000001104117211 */ /* 0x001fca00078ec0ff */
[----:B------:R-:W0:Y:S02]  /*e9b0*/  LDS.128 R4, [R17+0x228d0] ;  /* 0x0228d00011047984 */ /* 0x000e240000000c00 */
[----:B0-----:R-:W-:Y:S02]  /*e9c0*/  R2UR UR5, R5 ;  /* 0x00000000050572ca */ /* 0x001fe400000e0000 */
[----:B------:R-:W-:Y:S02]  /*e9d0*/  R2UR UR7, R6 ;  /* 0x00000000060772ca */ /* 0x000fe400000e0000 */
        /* <DEDUP_REMOVED lines=8> */
[----:B------:R-:W-:Y:S02]  /*ea60*/  F2FP.BF16.F32.PACK_AB R26, R29, R28 ;  /* 0x0000001c1d1a723e */ /* 0x000fe400000010ff */
[----:B------:R-:W-:Y:S01]  /*ea70*/  F2FP.BF16.F32.PACK_AB R32, R33, R32 ;  /* 0x000000202120723e */ /* 0x000fe200000010ff */
[----:B------:R-:W-:Y:S01]  /*ea80*/  UISETP.NE.AND.EX UP0, UPT, UR9, URZ, UPT, UP0 ;  /* 0x0000003f0900728c */ /* 0x000fe2000bf05300 */
[----:B------:R-:W-:Y:S02]  /*ea90*/  F2FP.BF16.F32.PACK_AB R27, R157, R27 ;  /* 0x0000001b9d1b723e */ /* 0x000fe400000010ff */
[----:B------:R-:W-:Y:S01]  /*eaa0*/  F2FP.BF16.F32.PACK_AB R33, R156, R34 ;  /* 0x000000229c21723e */ /* 0x000fe200000010ff */
[----:B------:R-:W-:Y:S01]  /*eab0*/  ULDC.64 UR8, c[0x0][0xc00] ;  /* 0x0003000000087ab9 */ /* 0x000fe20000000a00 */
[----:B------:R-:W-:Y:S01]  /*eac0*/  F2FP.BF16.F32.PACK_AB R40, R41, R40 ;  /* 0x000000282928723e */ /* 0x000fe200000010ff */
[----:B------:R-:W-:Y:S01]  /*ead0*/  UIMAD.WIDE UR8, UR42, 0x4, UR8 ;  /* 0x000000042a0878a5 */ /* 0x000fe2000f8e0208 */
        /* <DEDUP_REMOVED lines=9> */
[----:B------:R-:W-:Y:S02]  /*eb70*/  MOV R170, R17 ;  /* 0x0000001100aa7202 */ /* 0x000fe40000000f00 */
[----:B0-----:R-:W-:Y:S02]  /*eb80*/  MOV R171, R4 ;  /* 0x0000000400ab7202 */ /* 0x001fe40000000f00 */
[----:B------:R-:W-:Y:S02]  /*eb90*/  F2FP.BF16.F32.PACK_AB R51, R11, R51 ;  /* 0x000000330b33723e */ /* 0x000fe400000010ff */
[----:B------:R-:W-:Y:S01]  /*eba0*/  F2FP.BF16.F32.PACK_AB R57, R10, R58 ;  /* 0x0000003a0a39723e */ /* 0x000fe200000010ff */
[----:B------:R-:W-:Y:S01]  /*ebb0*/  IMAD.WIDE R110, R209, 0x2, R170 ;  /* 0x00000002d16e7825 */ /* 0x000fe200078e02aa */
[----:B------:R-:W-:-:S02]  /*ebc0*/  F2FP.BF16.F32.PACK_AB R64, R65, R64 ;  /* 0x000000404140723e */ /* 0x000fc400000010ff */
[----:B------:R-:W-:Y:S02]  /*ebd0*/  F2FP.BF16.F32.PACK_AB R58, R61, R60 ;  /* 0x0000003c3d3a723e */ /* 0x000fe400000010ff */
[C---:B------:R-:W-:Y:S02]  /*ebe0*/  IADD3 R151, P1, R110.reuse, 0x20, RZ ;  /* 0x000000206e977810 */ /* 0x040fe40007f3e0ff */
[C---:B------:R-:W-:Y:S02]  /*ebf0*/  LOP3.LUT R5, R110.reuse, 0x380, RZ, 0xc0, !PT ;  /* 0x000003806e057812 */ /* 0x040fe400078ec0ff */
        /* <DEDUP_REMOVED lines=13> */
[----:B------:R-:W-:Y:S01]  /*ecd0*/  SHF.R.U64 R5, R5, 0x3, RZ ;  /* 0x0000000305057819 */ /* 0x000fe200000012ff */
[--C-:B------:R-:W-:Y:S01]  /*ece0*/  IMAD.X R55, RZ, RZ, R111.reuse, P2 ;  /* 0x000000ffff377224 */ /* 0x100fe200010e066f */
[C---:B------:R-:W-:Y:S01]  /*ecf0*/  IADD3 R187, P0, R110.reuse, 0x8020, RZ ;  /* 0x000080206ebb7810 */ /* 0x040fe20007f1e0ff */
[----:B------:R-:W-:Y:S01]  /*ed00*/  IMAD.X R87, RZ, RZ, R111, P1 ;  /* 0x000000ffff577224 */ /* 0x000fe200008e066f */
[----:B------:R-:W-:-:S02]  /*ed10*/  IADD3 R189, P4, R110, 0x8040, RZ ;  /* 0x000080406ebd7810 */ /* 0x000fc40007f9e0ff */
        /* <DEDUP_REMOVED lines=10> */
[----:B------:R-:W-:Y:S01]  /*edc0*/  LOP3.LUT R110, R5, R110, RZ, 0x3c, !PT ;  /* 0x0000006e056e7212 */ /* 0x000fe200078e3cff */
[--C-:B------:R-:W-:Y:S01]  /*edd0*/  IMAD.X R5, RZ, RZ, R111.reuse, P2 ;  /* 0x000000ffff057224 */ /* 0x100fe200010e066f */
[----:B------:R-:W-:Y:S01]  /*ede0*/  LOP3.LUT R12, R151, 0x380, RZ, 0xc0, !PT ;  /* 0x00000380970c7812 */ /* 0x000fe200078ec0ff */
[----:B------:R-:W-:Y:S01]  /*edf0*/  IMAD.X R7, RZ, RZ, R111, P1 ;  /* 0x000000ffff077224 */ /* 0x000fe200008e066f */
[----:B------:R-:W-:-:S02]  /*ee00*/  LOP3.LUT R14, R173, 0x380, RZ, 0xc0, !PT ;  /* 0x00000380ad0e7812 */ /* 0x000fc400078ec0ff */
[----:B------:R-:W-:Y:S02]  /*ee10*/  LOP3.LUT R20, R175, 0x380, RZ, 0xc0, !PT ;  /* 0x00000380af147812 */ /* 0x000fe400078ec0ff */
[----:B------:R-:W-:Y:S02]  /*ee20*/  LOP3.LUT R30, R177, 0x380, RZ, 0xc0, !PT ;  /* 0x00000380b11e7812 */ /* 0x000fe400078ec0ff */
[----:B------:R-:W-:Y:S01]  /*ee30*/  MOV R110, R110 ;  /* 0x0000006e006e7202 */ /* 0x000fe20000000f00 */
[----:B------:R-:W-:Y:S01]  /*ee40*/  BAR.SYNC.DEFER_BLOCKING 0x1, 0x100 ;  /* 0x0044000000007b1d */ /* 0x000fe20000010000 */
[----:B------:R-:W-:Y:S02]  /*ee50*/  LOP3.LUT R106, R4, 0x380, RZ, 0xc0, !PT ;  /* 0x00000380046a7812 */ /* 0x000fe400078ec0ff */
[----:B------:R-:W-:Y:S02]  /*ee60*/  SHF.R.U64 R12, R12, 0x3, RZ ;  /* 0x000000030c0c7819 */ /* 0x000fe400000012ff */
[----:B------:R-:W-:-:S02]  /*ee70*/  LOP3.LUT R38, R179, 0x380, RZ, 0xc0, !PT ;  /* 0x00000380b3267812 */ /* 0x000fc400078ec0ff */
[----:B------:R-:W-:Y:S02]  /*ee80*/  LOP3.LUT R111, R18, 0x380, RZ, 0xc0, !PT ;  /* 0x00000380126f7812 */ /* 0x000fe400078ec0ff */
[----:B------:R-:W-:Y:S02]  /*ee90*/  SHF.R.U64 R14, R14, 0x3, RZ ;  /* 0x000000030e0e7819 */ /* 0x000fe400000012ff */
[----:B------:R-:W-:Y:S02]  /*eea0*/  LOP3.LUT R46, R181, 0x380, RZ, 0xc0, !PT ;  /* 0x00000380b52e7812 */ /* 0x000fe400078ec0ff */
[----:B------:R-:W-:Y:S02]  /*eeb0*/  SHF.R.U64 R20, R20, 0x3, RZ ;  /* 0x0000000314147819 */ /* 0x000fe400000012ff */
[----:B------:R-:W-:Y:S02]  /*eec0*/  LOP3.LUT R54, R183, 0x380, RZ, 0xc0, !PT ;  /* 0x00000380b7367812 */ /* 0x000fe400078ec0ff */
[----:B------:R-:W-:-:S02]  /*eed0*/  LOP3.LUT R90, R187, 0x380, RZ, 0xc0, !PT ;  /* 0x00000380bb5a7812 */ /* 0x000fc400078ec0ff */
[----:B------:R-:W-:Y:S02]  /*eee0*/  SHF.R.U64 R30, R30, 0x3, RZ ;  /* 0x000000031e1e7819 */ /* 0x000fe400000012ff */
[----:B------:R-:W-:Y:S02]  /*eef0*/  LOP3.LUT R86, R185, 0x380, RZ, 0xc0, !PT ;  /* 0x00000380b9567812 */ /* 0x000fe400078ec0ff */
[----:B------:R-:W-:Y:S01]  /*ef00*/  LOP3.LUT R98, R191, 0x380, RZ, 0xc0, !PT ;  /* 0x00000380bf627812 */ /* 0x000fe200078ec0ff */
[----:B------:R0:W-:Y:S01]  /*ef10*/  STSM.16.M88.4 [R110], R24 ;  /* 0x000000186e007844 */ /* 0x0001e20000000200 */
[----:B------:R-:W-:Y:S02]  /*ef20*/  SHF.R.U64 R29, R106, 0x3, RZ ;  /* 0x000000036a1d7819 */ /* 0x000fe400000012ff */
[----:B------:R-:W-:Y:S02]  /*ef30*/  LOP3.LUT R12, R12, R151, RZ, 0x3c, !PT ;  /* 0x000000970c0c7212 */ /* 0x000fe400078e3cff */
[----:B------:R-:W-:-:S02]  /*ef40*/  SHF.R.U64 R38, R38, 0x3, RZ ;  /* 0x0000000326267819 */ /* 0x000fc400000012ff */
[----:B------:R-:W-:Y:S02]  /*ef50*/  SHF.R.U64 R111, R111, 0x3, RZ ;  /* 0x000000036f6f7819 */ /* 0x000fe400000012ff */
[----:B------:R-:W-:Y:S02]  /*ef60*/  LOP3.LUT R14, R14, R173, RZ, 0x3c, !PT ;  /* 0x000000ad0e0e7212 */ /* 0x000fe400078e3cff */
[----:B------:R-:W-:Y:S02]  /*ef70*/  SHF.R.U64 R46, R46, 0x3, RZ ;  /* 0x000000032e2e7819 */ /* 0x000fe400000012ff */
[----:B------:R-:W-:Y:S02]  /*ef80*/  LOP3.LUT R94, R189, 0x380, RZ, 0xc0, !PT ;  /* 0x00000380bd5e7812 */ /* 0x000fe400078ec0ff */
[----:B------:R-:W-:Y:S02]  /*ef90*/  LOP3.LUT R20, R20, R175, RZ, 0x3c, !PT ;  /* 0x000000af14147212 */ /* 0x000fe400078e3cff */
[----:B------:R-:W-:-:S02]  /*efa0*/  SHF.R.U64 R54, R54, 0x3, RZ ;  /* 0x0000000336367819 */ /* 0x000fc400000012ff */
[----:B------:R-:W-:Y:S02]  /*efb0*/  SHF.R.U64 R90, R90, 0x3, RZ ;  /* 0x000000035a5a7819 */ /* 0x000fe400000012ff */
[----:B------:R-:W-:Y:S02]  /*efc0*/  LOP3.LUT R30, R30, R177, RZ, 0x3c, !PT ;  /* 0x000000b11e1e7212 */ /* 0x000fe400078e3cff */
[----:B------:R-:W-:Y:S02]  /*efd0*/  SHF.R.U64 R86, R86, 0x3, RZ ;  /* 0x0000000356567819 */ /* 0x000fe400000012ff */
[----:B------:R-:W-:Y:S02]  /*efe0*/  LOP3.LUT R102, R193, 0x380, RZ, 0xc0, !PT ;  /* 0x00000380c1667812 */ /* 0x000fe400078ec0ff */
[----:B------:R-:W-:Y:S02]  /*eff0*/  SHF.R.U64 R98, R98, 0x3, RZ ;  /* 0x0000000362627819 */ /* 0x000fe400000012ff */
[----:B------:R-:W-:-:S02]  /*f000*/  LOP3.LUT R106, R29, R4, RZ, 0x3c, !PT ;  /* 0x000000041d6a7212 */ /* 0x000fc400078e3cff */
[----:B------:R-:W-:Y:S02]  /*f010*/  LOP3.LUT R38, R38, R179, RZ, 0x3c, !PT ;  /* 0x000000b326267212 */ /* 0x000fe400078e3cff */
[----:B------:R-:W-:Y:S02]  /*f020*/  LOP3.LUT R4, R111, R18, RZ, 0x3c, !PT ;  /* 0x000000126f047212 */ /* 0x000fe400078e3cff */
[----:B------:R-:W-:Y:S02]  /*f030*/  MOV R28, R12 ;  /* 0x0000000c001c7202 */ /* 0x000fe40000000f00 */
[----:B------:R-:W-:Y:S02]  /*f040*/  LOP3.LUT R46, R46, R181, RZ, 0x3c, !PT ;  /* 0x000000b52e2e7212 */ /* 0x000fe400078e3cff */
[----:B------:R-:W-:Y:S01]  /*f050*/  SHF.R.U64 R94, R94, 0x3, RZ ;  /* 0x000000035e5e7819 */ /* 0x000fe200000012ff */
[----:B------:R0:W-:Y:S01]  /*f060*/  STSM.16.M88.4 [R28], R32 ;  /* 0x000000201c007844 */ /* 0x0001e20000000200 */
[----:B------:R-:W-:-:S02]  /*f070*/  MOV R18, R14 ;  /* 0x0000000e00127202 */ /* 0x000fc40000000f00 */
[----:B------:R-:W-:Y:S02]  /*f080*/  LOP3.LUT R54, R54, R183, RZ, 0x3c, !PT ;  /* 0x000000b736367212 */ /* 0x000fe400078e3cff */
[----:B------:R-:W-:Y:S01]  /*f090*/  LOP3.LUT R90, R90, R187, RZ, 0x3c, !PT ;  /* 0x000000bb5a5a7212 */ /* 0x000fe200078e3cff */
[----:B------:R0:W-:Y:S01]  /*f0a0*/  STSM.16.M88.4 [R18], R40 ;  /* 0x0000002812007844 */ /* 0x0001e20000000200 */
[----:B------:R-:W-:Y:S02]  /*f0b0*/  LOP3.LUT R151, R6, 0x380, RZ, 0xc0, !PT ;  /* 0x0000038006977812 */ /* 0x000fe400078ec0ff */
[----:B------:R-:W-:Y:S02]  /*f0c0*/  MOV R20, R20 ;  /* 0x0000001400147202 */ /* 0x000fe40000000f00 */
[----:B------:R-:W-:Y:S02]  /*f0d0*/  LOP3.LUT R86, R86, R185, RZ, 0x3c, !PT ;  /* 0x000000b956567212 */ /* 0x000fe400078e3cff */
[----:B------:R-:W-:Y:S01]  /*f0e0*/  SHF.R.U64 R102, R102, 0x3, RZ ;  /* 0x0000000366667819 */ /* 0x000fe200000012ff */
[----:B------:R0:W-:Y:S01]  /*f0f0*/  STSM.16.M88.4 [R20], R48 ;  /* 0x0000003014007844 */ /* 0x0001e20000000200 */
[----:B------:R-:W-:-:S02]  /*f100*/  LOP3.LUT R98, R98, R191, RZ, 0x3c, !PT ;  /* 0x000000bf62627212 */ /* 0x000fc400078e3cff */
[----:B------:R-:W-:Y:S02]  /*f110*/  MOV R30, R30 ;  /* 0x0000001e001e7202 */ /* 0x000fe40000000f00 */
        /* <DEDUP_REMOVED lines=10> */
[----:B------:R-:W-:Y:S02]  /*f1c0*/  LOP3.LUT R94, R94, R189, RZ, 0x3c, !PT ;  /* 0x000000bd5e5e7212 */ /* 0x000fe400078e3cff */
[----:B------:R-:W-:Y:S02]  /*f1d0*/  MOV R46, R46 ;  /* 0x0000002e002e7202 */ /* 0x000fe40000000f00 */
[----:B------:R-:W-:-:S02]  /*f1e0*/  F2FP.BF16.F32.PACK_AB R74, R77, R76 ;  /* 0x0000004c4d4a723e */ /* 0x000fc400000010ff */
[----:B------:R-:W-:Y:S02]  /*f1f0*/  F2FP.BF16.F32.PACK_AB R75, R75, R78 ;  /* 0x0000004e4b4b723e */ /* 0x000fe400000010ff */
[----:B------:R-:W-:Y:S02]  /*f200*/  F2FP.BF16.F32.PACK_AB R88, R89, R88 ;  /* 0x000000585958723e */ /* 0x000fe400000010ff */
[----:B------:R-:W-:Y:S01]  /*f210*/  F2FP.BF16.F32.PACK_AB R96, R97, R96 ;  /* 0x000000606160723e */ /* 0x000fe200000010ff */
[----:B------:R0:W-:Y:S01]  /*f220*/  STSM.16.M88.4 [R46], R72 ;  /* 0x000000482e007844 */ /* 0x0001e20000000200 */
[----:B------:R-:W-:Y:S02]  /*f230*/  F2FP.BF16.F32.PACK_AB R81, R83, R82 ;  /* 0x000000525351723e */ /* 0x000fe400000010ff */
[----:B------:R-:W-:Y:S02]  /*f240*/  F2FP.BF16.F32.PACK_AB R104, R105, R104 ;  /* 0x000000686968723e */ /* 0x000fe400000010ff */
[----:B------:R-:W-:-:S02]  /*f250*/  F2FP.BF16.F32.PACK_AB R112, R113, R112 ;  /* 0x000000707170723e */ /* 0x000fc400000010ff */
[----:B------:R-:W-:Y:S02]  /*f260*/  F2FP.BF16.F32.PACK_AB R120, R121, R120 ;  /* 0x000000787978723e */ /* 0x000fe400000010ff */
[----:B------:R-:W-:Y:S02]  /*f270*/  F2FP.BF16.F32.PACK_AB R128, R129, R128 ;  /* 0x000000808180723e */ /* 0x000fe400000010ff */
[----:B------:R-:W-:Y:S02]  /*f280*/  F2FP.BF16.F32.PACK_AB R136, R137, R136 ;  /* 0x000000888988723e */ /* 0x000fe400000010ff */
[----:B------:R-:W-:Y:S01]  /*f290*/  F2FP.BF16.F32.PACK_AB R144, R145, R144 ;  /* 0x000000909190723e */ /* 0x000fe200000010ff */
[----:B------:R-:W-:Y:S01]  /*f2a0*/  ULDC UR10, c[0x0][0xa88] ;  /* 0x0002a200000a7ab9 */ /* 0x000fe20000000800 */
[----:B------:R-:W-:Y:S01]  /*f2b0*/  SHF.R.U64 R151, R151, 0x3, RZ ;  /* 0x0000000397977819 */ /* 0x000fe200000012ff */
[----:B------:R-:W-:Y:S01]  /*f2c0*/  UMOV UR4, URZ ;  /* 0x0000003f00047c82 */ /* 0x000fe20008000000 */
[----:B------:R-:W-:Y:S01]  /*f2d0*/  MOV R54, R54 ;  /* 0x0000003600367202 */ /* 0x000fe20000000f00 */
[----:B------:R-:W1:Y:S01]  /*f2e0*/  LDC R77, c[0x0][0xbe8] ;  /* 0x0002fa00ff4d7b82 */ /* 0x000e620000000800 */
[----:B------:R-:W-:-:S02]  /*f2f0*/  MOV R15, R90 ;  /* 0x0000005a000f7202 */ /* 0x000fc40000000f00 */
[----:B------:R-:W-:Y:S02]  /*f300*/  F2FP.BF16.F32.PACK_AB R82, R85, R84 ;  /* 0x000000545552723e */ /* 0x000fe400000010ff */
[----:B------:R-:W-:Y:S02]  /*f310*/  F2FP.BF16.F32.PACK_AB R83, R70, R62 ;  /* 0x0000003e4653723e */ /* 0x000fe400000010ff */
[----:B------:R-:W-:Y:S02]  /*f320*/  LOP3.LUT R102, R102, R193, RZ, 0x3c, !PT ;  /* 0x000000c166667212 */ /* 0x000fe400078e3cff */
[----:B------:R-:W-:Y:S01]  /*f330*/  MOV R86, R86 ;  /* 0x0000005600567202 */ /* 0x000fe20000000f00 */
[----:B------:R0:W-:Y:S01]  /*f340*/  STSM.16.M88.4 [R54], R80 ;  /* 0x0000005036007844 */ /* 0x0001e20000000200 */
[----:B------:R-:W-:Y:S02]  /*f350*/  MOV R14, R98 ;  /* 0x00000062000e7202 */ /* 0x000fe40000000f00 */
[----:B------:R-:W-:-:S02]  /*f360*/  F2FP.BF16.F32.PACK_AB R89, R159, R79 ;  /* 0x0000004f9f59723e */ /* 0x000fc400000010ff */
[----:B------:R-:W-:Y:S02]  /*f370*/  F2FP.BF16.F32.PACK_AB R90, R93, R92 ;  /* 0x0000005c5d5a723e */ /* 0x000fe400000010ff */
[----:B------:R-:W-:Y:S02]  /*f380*/  F2FP.BF16.F32.PACK_AB R91, R161, R160 ;  /* 0x000000a0a15b723e */ /* 0x000fe400000010ff */
[----:B------:R-:W-:Y:S02]  /*f390*/  MOV R13, R106 ;  /* 0x0000006a000d7202 */ /* 0x000fe40000000f00 */
[----:B------:R-:W-:Y:S01]  /*f3a0*/  F2FP.BF16.F32.PACK_AB R97, R163, R162 ;  /* 0x000000a2a361723e */ /* 0x000fe200000010ff */
[----:B------:R0:W-:Y:S01]  /*f3b0*/  STSM.16.M88.4 [R86], R88 ;  /* 0x0000005856007844 */ /* 0x0001e20000000200 */
[----:B------:R-:W-:Y:S02]  /*f3c0*/  F2FP.BF16.F32.PACK_AB R98, R101, R100 ;  /* 0x000000646562723e */ /* 0x000fe400000010ff */
[----:B------:R-:W-:-:S02]  /*f3d0*/  F2FP.BF16.F32.PACK_AB R99, R165, R164 ;  /* 0x000000a4a563723e */ /* 0x000fc400000010ff */
[----:B------:R-:W-:Y:S02]  /*f3e0*/  MOV R94, R94 ;  /* 0x0000005e005e7202 */ /* 0x000fe40000000f00 */
[----:B------:R-:W-:Y:S01]  /*f3f0*/  F2FP.BF16.F32.PACK_AB R105, R167, R166 ;  /* 0x000000a6a769723e */ /* 0x000fe200000010ff */
[----:B------:R0:W-:Y:S01]  /*f400*/  STSM.16.M88.4 [R15], R96 ;  /* 0x000000600f007844 */ /* 0x0001e20000000200 */
[----:B------:R-:W-:Y:S02]  /*f410*/  F2FP.BF16.F32.PACK_AB R106, R109, R108 ;  /* 0x0000006c6d6a723e */ /* 0x000fe400000010ff */
[----:B------:R-:W-:Y:S02]  /*f420*/  F2FP.BF16.F32.PACK_AB R107, R169, R168 ;  /* 0x000000a8a96b723e */ /* 0x000fe400000010ff */
[----:B------:R-:W-:Y:S02]  /*f430*/  F2FP.BF16.F32.PACK_AB R113, R115, R114 ;  /* 0x000000727371723e */ /* 0x000fe400000010ff */
[----:B------:R-:W-:Y:S01]  /*f440*/  LOP3.LUT R6, R151, R6, RZ, 0x3c, !PT ;  /* 0x0000000697067212 */ /* 0x000fe200078e3cff */
[----:B------:R0:W-:Y:S01]  /*f450*/  STSM.16.M88.4 [R94], R104 ;  /* 0x000000685e007844 */ /* 0x0001e20000000200 */
[----:B------:R-:W-:-:S02]  /*f460*/  F2FP.BF16.F32.PACK_AB R114, R117, R116 ;  /* 0x000000747572723e */ /* 0x000fc400000010ff */
[----:B------:R-:W-:Y:S02]  /*f470*/  F2FP.BF16.F32.PACK_AB R115, R119, R118 ;  /* 0x000000767773723e */ /* 0x000fe400000010ff */
[----:B------:R-:W-:Y:S02]  /*f480*/  F2FP.BF16.F32.PACK_AB R121, R123, R122 ;  /* 0x0000007a7b79723e */ /* 0x000fe400000010ff */
[----:B------:R-:W-:Y:S01]  /*f490*/  MOV R102, R102 ;  /* 0x0000006600667202 */ /* 0x000fe20000000f00 */
[----:B------:R0:W-:Y:S01]  /*f4a0*/  STSM.16.M88.4 [R14], R112 ;  /* 0x000000700e007844 */ /* 0x0001e20000000200 */
[----:B------:R-:W-:Y:S02]  /*f4b0*/  F2FP.BF16.F32.PACK_AB R122, R125, R124 ;  /* 0x0000007c7d7a723e */ /* 0x000fe400000010ff */
[----:B------:R-:W-:Y:S02]  /*f4c0*/  F2FP.BF16.F32.PACK_AB R123, R127, R126 ;  /* 0x0000007e7f7b723e */ /* 0x000fe400000010ff */
[----:B------:R-:W-:-:S02]  /*f4d0*/  F2FP.BF16.F32.PACK_AB R129, R131, R130 ;  /* 0x000000828381723e */ /* 0x000fc400000010ff */
[----:B------:R-:W-:Y:S01]  /*f4e0*/  F2FP.BF16.F32.PACK_AB R130, R133, R132 ;  /* 0x000000848582723e */ /* 0x000fe200000010ff */
[----:B------:R0:W-:Y:S01]  /*f4f0*/  STSM.16.M88.4 [R102], R120 ;  /* 0x0000007866007844 */ /* 0x0001e20000000200 */
[----:B------:R-:W-:Y:S02]  /*f500*/  F2FP.BF16.F32.PACK_AB R131, R135, R134 ;  /* 0x000000868783723e */ /* 0x000fe400000010ff */
[----:B------:R-:W-:Y:S02]  /*f510*/  F2FP.BF16.F32.PACK_AB R137, R139, R138 ;  /* 0x0000008a8b89723e */ /* 0x000fe400000010ff */
[----:B------:R-:W-:Y:S01]  /*f520*/  MOV R12, R4 ;  /* 0x00000004000c7202 */ /* 0x000fe20000000f00 */
[----:B------:R0:W-:Y:S01]  /*f530*/  STSM.16.M88.4 [R13], R128 ;  /* 0x000000800d007844 */ /* 0x0001e20000000200 */
[----:B------:R-:W-:Y:S01]  /*f540*/  F2FP.BF16.F32.PACK_AB R138, R141, R140 ;  /* 0x0000008c8d8a723e */ /* 0x000fe200000010ff */
[----:B------:R-:W-:Y:S01]  /*f550*/  IMAD.U32 R4, RZ, RZ, UR8 ;  /* 0x00000008ff047e24 */ /* 0x000fe2000f8e00ff */
[----:B------:R-:W-:Y:S01]  /*f560*/  F2FP.BF16.F32.PACK_AB R139, R143, R142 ;  /* 0x0000008e8f8b723e */ /* 0x000fe200000010ff */
[----:B------:R-:W-:Y:S01]  /*f570*/  IMAD.U32 R5, RZ, RZ, UR9 ;  /* 0x00000009ff057e24 */ /* 0x000fe2000f8e00ff */
[----:B------:R-:W-:Y:S01]  /*f580*/  F2FP.BF16.F32.PACK_AB R145, R147, R146 ;  /* 0x000000929391723e */ /* 0x000fe200000010ff */
[----:B------:R-:W-:Y:S01]  /*f590*/  ULDC.64 UR8, c[0x0][0xc08] ;  /* 0x0003020000087ab9 */ /* 0x000fe20000000a00 */
[----:B------:R-:W-:Y:S01]  /*f5a0*/  MOV R6, R6 ;  /* 0x0000000600067202 */ /* 0x000fe20000000f00 */
[----:B------:R0:W-:Y:S01]  /*f5b0*/  STSM.16.M88.4 [R12], R136 ;  /* 0x000000880c007844 */ /* 0x0001e20000000200 */
[----:B------:R-:W-:-:S02]  /*f5c0*/  F2FP.BF16.F32.PACK_AB R146, R149, R148 ;  /* 0x000000949592723e */ /* 0x000fc400000010ff */
[----:B------:R-:W-:Y:S02]  /*f5d0*/  F2FP.BF16.F32.PACK_AB R147, R0, R150 ;  /* 0x000000960093723e */ /* 0x000fe400000010ff */
[----:B------:R-:W-:-:S03]  /*f5e0*/  PLOP3.LUT P0, PT, PT, PT, UP0, 0x80, 0x0 ;  /* 0x000000000000781c */ /* 0x000fc60003f0f008 */
[----:B------:R0:W-:Y:S01]  /*f5f0*/  STSM.16.M88.4 [R6], R144 ;  /* 0x0000009006007844 */ /* 0x0001e20000000200 */
[----:B------:R-:W-:Y:S09]  /*f600*/  BAR.SYNC.DEFER_BLOCKING 0x1, 0x100 ;  /* 0x0044000000007b1d */ /* 0x000ff20000010000 */
[----:B------:R-:W2:Y:S01]  /*f610*/  @P0 LDG.E R0, desc[UR46][R4.64] ;  /* 0x0000002e04000981 */ /* 0x000ea2000c1e1900 */
[----:B------:R-:W-:Y:S01]  /*f620*/  UISETP.NE.U32.AND UP1, UPT, UR8, URZ, UPT ;  /* 0x0000003f0800728c */ /* 0x000fe2000bf25070 */
[----:B-1----:R-:W-:-:S03]  /*f630*/  ISETP.NE.AND P1, PT, R77, 0x1, PT ;  /* 0x000000014d00780c */ /* 0x002fc60003f25270 */
[----:B------:R-:W-:-:S06]  /*f640*/  UISETP.NE.AND.EX UP1, UPT, UR9, URZ, UPT, UP1 ;  /* 0x0000003f0900728c */ /* 0x000fcc000bf25310 */
[----:B------:R-:W-:-:S04]  /*f650*/  PLOP3.LUT P2, PT, PT, PT, UP1, 0x80, 0x0 ;  /* 0x000000000000781c */ /* 0x000fc80003f4f018 */
[----:B------:R-:W1:Y:S01]  /*f660*/  @P1 LDC R7, c[0x0][0xbec] ;  /* 0x0002fb00ff071b82 */ /* 0x000e620000000800 */
[----:B------:R-:W-:Y:S02]  /*f670*/  @UP1 ULDC.64 UR8, c[0x0][0xc08] ;  /* 0x0003020000081ab9 */ /* 0x000fe40000000a00 */
[----:B------:R-:W-:-:S05]  /*f680*/  @UP1 UIMAD.WIDE UR8, UR42, 0x4, UR8 ;  /* 0x000000042a0818a5 */ /* 0x000fca000f8e0208 */
[----:B------:R-:W3:Y:S01]  /*f690*/  @P1 LDC R8, c[0x0][0xbf0] ;  /* 0x0002fc00ff081b82 */ /* 0x000ee20000000800 */
[----:B------:R-:W-:Y:S02]  /*f6a0*/  IMAD.U32 R10, RZ, RZ, UR8 ;  /* 0x00000008ff0a7e24 */ /* 0x000fe4000f8e00ff */
[----:B------:R-:W-:Y:S01]  /*f6b0*/  IMAD.U32 R11, RZ, RZ, UR9 ;  /* 0x00000009ff0b7e24 */ /* 0x000fe2000f8e00ff */
[----:B--2---:R-:W-:Y:S01]  /*f6c0*/  @P0 R2UR UR4, R0 ;  /* 0x00000000000402ca */ /* 0x004fe200000e0000 */
[----:B------:R-:W-:-:S06]  /*f6d0*/  IMAD.U32 R0, RZ, RZ, UR10 ;  /* 0x0000000aff007e24 */ /* 0x000fcc000f8e00ff */
[----:B------:R0:W5:Y:S01]  /*f6e0*/  @P2 LDG.E R0, desc[UR46][R10.64] ;  /* 0x0000002e0a002981 */ /* 0x000162000c1e1900 */
[----:B-1-3--:R-:W-:Y:S07]  /*f6f0*/  @P2 BRA `(.L_x_2594) ;  /* 0x0000000000102947 */ /* 0x00afee0003800000 */
[----:B------:R-:W-:Y:S05]  /*f700*/  @!P0 BRA `(.L_x_2594) ;  /* 0x00000000000c8947 */ /* 0x000fea0003800000 */
[----:B------:R-:W2:Y:S04]  /*f710*/  LDG.E R9, desc[UR46][R4.64] ;  /* 0x0000002e04097981 */ /* 0x000ea8000c1e1900 */
[----:B-----5:R-:W2:Y:S02]  /*f720*/  LDG.E R0, desc[UR46][R4.64+0x4] ;  /* 0x0000042e04007981 */ /* 0x020ea4000c1e1900 */
[----:B--2---:R-:W-:-:S07]  /*f730*/  IMAD.IADD R0, R0, 0x1, -R9 ;  /* 0x0000000100007824 */ /* 0x004fce00078e0a09 */
.L_x_2594:
[----:B------:R-:W-:Y:S01]  /*f740*/  USHF.R.S32.HI UR9, URZ, 0x1f, UR4 ;  /* 0x0000001f3f097899 */ /* 0x000fe20008011404 */
[----:B0-----:R-:W-:Y:S01]  /*f750*/  VIADD R10, R23, UR43 ;  /* 0x0000002b170a7c36 */ /* 0x001fe20008000000 */
[----:B------:R-:W-:Y:S01]  /*f760*/  USHF.R.S32.HI UR16, URZ, 0x1f, UR41 ;  /* 0x0000001f3f107899 */ /* 0x000fe20008011429 */
[----:B------:R-:W-:Y:S01]  /*f770*/  VIADD R14, R208, UR43 ;  /* 0x0000002bd00e7c36 */ /* 0x000fe20008000000 */
[----:B------:R-:W-:Y:S01]  /*f780*/  ULDC.64 UR14, c[0x0][0xb90] ;  /* 0x0002e400000e7ab9 */ /* 0x000fe20000000a00 */
[----:B------:R-:W-:Y:S01]  /*f790*/  UMOV UR8, UR4 ;  /* 0x0000000400087c82 */ /* 0x000fe20008000000 */
[----:B------:R-:W-:Y:S01]  /*f7a0*/  UIMAD UR12, UR16, UR14, URZ ;  /* 0x0000000e100c72a4 */ /* 0x000fe2000f8e023f */
[----:B------:R-:W-:Y:S01]  /*f7b0*/  @P1 IMAD.HI.U32 R5, R10, R7, RZ ;  /* 0x000000070a051227 */ /* 0x000fe200078e00ff */
[----:B------:R-:W-:Y:S01]  /*f7c0*/  UIMAD.WIDE.U32 UR10, UR41, UR14, UR8 ;  /* 0x0000000e290a72a5 */ /* 0x000fe2000f8e0008 */
[----:B------:R-:W0:Y:S01]  /*f7d0*/  @P1 LDC R79, c[0x0][0xbf0] ;  /* 0x0002fc00ff4f1b82 */ /* 0x000e220000000800 */
[----:B------:R-:W-:Y:S01]  /*f7e0*/  USHF.R.S32.HI UR8, URZ, 0x1f, UR42 ;  /* 0x0000001f3f087899 */ /* 0x000fe2000801142a */
[----:B------:R-:W-:Y:S01]  /*f7f0*/  IMAD.MOV.U32 R4, RZ, RZ, R10 ;  /* 0x000000ffff047224 */ /* 0x000fe200078e000a */
[----:B------:R-:W-:Y:S01]  /*f800*/  UIMAD UR12, UR41, UR15, UR12 ;  /* 0x0000000f290c72a4 */ /* 0x000fe2000f8e020c */
[----:B------:R-:W-:Y:S01]  /*f810*/  @P1 SHF.R.U32.HI R4, RZ, R8, R5 ;  /* 0x00000008ff041219 */ /* 0x000fe20000011605 */
[----:B------:R-:W-:Y:S01]  /*f820*/  USEL UR18, UR8, URZ, !UP0 ;  /* 0x0000003f08127287 */ /* 0x000fe2000c000000 */
[----:B------:R-:W-:Y:S01]  /*f830*/  IMAD R5, R204, 0x40, R22 ;  /* 0x00000040cc057824 */ /* 0x000fe200078e0216 */
[----:B------:R-:W-:Y:S01]  /*f840*/  ULDC.64 UR14, c[0x0][0xb98] ;  /* 0x0002e600000e7ab9 */ /* 0x000fe20000000a00 */
[----:B------:R-:W-:Y:S01]  /*f850*/  USEL UR17, UR42, URZ, !UP0 ;  /* 0x0000003f2a117287 */ /* 0x000fe2000c000000 */
[----:B------:R-:W-:Y:S01]  /*f860*/  IMAD.MOV R6, RZ, RZ, -R4 ;  /* 0x000000ffff067224 */ /* 0x000fe200078e0a04 */
[----:B------:R-:W-:Y:S01]  /*f870*/  UIMAD UR8, UR18, UR14, URZ ;  /* 0x0000000e120872a4 */ /* 0x000fe2000f8e023f */
[----:B------:R-:W-:Y:S01]  /*f880*/  IMAD.WIDE R170, R5, 0x2, R170 ;  /* 0x0000000205aa7825 */ /* 0x000fe200078e02aa */
[----:B------:R-:W-:Y:S01]  /*f890*/  UIADD3 UR11, UR11, UR12, URZ ;  /* 0x0000000c0b0b7290 */ /* 0x000fe2000fffe03f */
[----:B------:R-:W-:Y:S01]  /*f8a0*/  SHF.R.S32.HI R5, RZ, 0x1f, R4 ;  /* 0x0000001fff057819 */ /* 0x000fe20000011404 */
[----:B------:R-:W-:Y:S01]  /*f8b0*/  UIMAD UR8, UR17, UR15, UR8 ;  /* 0x0000000f110872a4 */ /* 0x000fe2000f8e0208 */
[----:B------:R-:W-:Y:S01]  /*f8c0*/  IMAD R7, R77, R6, R10 ;  /* 0x000000064d077224 */ /* 0x000fe200078e020a */
[----:B------:R-:W-:Y:S01]  /*f8d0*/  UIMAD.WIDE.U32 UR10, UR17, UR14, UR10 ;  /* 0x0000000e110a72a5 */ /* 0x000fe2000f8e000a */
[----:B------:R-:W-:Y:S01]  /*f8e0*/  IADD3 R29, P2, R170, 0x5000, RZ ;  /* 0x00005000aa1d7810 */ /* 0x000fe20007f5e0ff */
[----:B-----5:R-:W-:Y:S01]  /*f8f0*/  IMAD R81, R0, R77, RZ ;  /* 0x0000004d00517224 */ /* 0x020fe200078e02ff */
[----:B------:R-:W-:Y:S01]  /*f900*/  IADD3 R53, P3, R170, 0x4000, RZ ;  /* 0x00004000aa357810 */ /* 0x000fe20007f7e0ff */
[----:B------:R-:W-:Y:S01]  /*f910*/  IMAD.U32 R8, RZ, RZ, UR8 ;  /* 0x00000008ff087e24 */ /* 0x000fe2000f8e00ff */
[----:B------:R-:W-:Y:S01]  /*f920*/  SHF.R.S32.HI R6, RZ, 0x1f, R7 ;  /* 0x0000001fff067819 */ /* 0x000fe20000011407 */
[----:B------:R-:W-:Y:S01]  /*f930*/  ULDC.64 UR12, c[0x0][0xaa0] ;  /* 0x0002a800000c7ab9 */ /* 0x000fe20000000a00 */
[----:B------:R-:W-:-:S02]  /*f940*/  IADD3 R4, P0, R4, UR10, RZ ;  /* 0x0000000a04047c10 */ /* 0x000fc4000ff1e0ff */
[----:B------:R-:W-:Y:S02]  /*f950*/  LOP3.LUT R28, R29, 0x380, RZ, 0xc0, !PT ;  /* 0x000003801d1c7812 */ /* 0x000fe400078ec0ff */
[----:B------:R-:W-:Y:S01]  /*f960*/  IADD3.X R5, R5, UR11, R8, P0, !PT ;  /* 0x0000000b05057c10 */ /* 0x000fe200087fe408 */
[----:B------:R-:W-:Y:S01]  /*f970*/  ULDC.64 UR10, c[0x0][0xb88] ;  /* 0x0002e200000a7ab9 */ /* 0x000fe20000000a00 */
[----:B------:R-:W-:Y:S01]  /*f980*/  SHF.R.U64 R28, R28, 0x3, RZ ;  /* 0x000000031c1c7819 */ /* 0x000fe200000012ff */
[----:B------:R-:W-:Y:S01]  /*f990*/  IMAD R6, R6, UR10, RZ ;  /* 0x0000000a06067c24 */ /* 0x000fe2000f8e02ff */
[----:B------:R-:W-:Y:S01]  /*f9a0*/  LOP3.LUT R52, R53, 0x380, RZ, 0xc0, !PT ;  /* 0x0000038035347812 */ /* 0x000fe200078ec0ff */
[C---:B------:R-:W-:Y:S01]  /*f9b0*/  IMAD.WIDE.U32 R4, R7.reuse, UR10, R4 ;  /* 0x0000000a07047c25 */ /* 0x040fe2000f8e0004 */
[----:B------:R-:W-:Y:S02]  /*f9c0*/  LOP3.LUT R28, R28, R29, RZ, 0x3c, !PT ;  /* 0x0000001d1c1c7212 */ /* 0x000fe400078e3cff */
[----:B------:R-:W-:Y:S01]  /*f9d0*/  SHF.R.U64 R52, R52, 0x3, RZ ;  /* 0x0000000334347819 */ /* 0x000fe200000012ff */
[----:B------:R-:W-:Y:S01]  /*f9e0*/  IMAD R11, R7, UR11, R6 ;  /* 0x0000000b070b7c24 */ /* 0x000fe2000f8e0206 */
[----:B------:R-:W-:Y:S01]  /*f9f0*/  ULDC.64 UR10, c[0x0][0xb50] ;  /* 0x0002d400000a7ab9 */ /* 0x000fe20000000a00 */
[----:B------:R-:W-:Y:S01]  /*fa00*/  IMAD.X R29, RZ, RZ, R171, P2 ;  /* 0x000000ffff1d7224 */ /* 0x000fe200010e06ab */
[----:B------:R-:W-:Y:S01]  /*fa10*/  LEA R6, P0, R4, UR10, 0x2 ;  /* 0x0000000a04067c11 */ /* 0x000fe2000f8010ff */
[----:B------:R-:W-:Y:S01]  /*fa20*/  IMAD.IADD R5, R5, 0x1, R11 ;  /* 0x0000000105057824 */ /* 0x000fe200078e020b */
[----:B------:R-:W-:-:S02]  /*fa30*/  IADD3 R45, P2, R170, 0xb000, RZ ;  /* 0x0000b000aa2d7810 */ /* 0x000fc40007f5e0ff */
[----:B------:R-:W-:Y:S01]  /*fa40*/  LOP3.LUT R52, R52, R53, RZ, 0x3c, !PT ;  /* 0x0000003534347212 */ /* 0x000fe200078e3cff */
[----:B------:R-:W-:Y:S01]  /*fa50*/  SHFL.IDX PT, R20, R6, RZ, 0x1c1f ;  /* 0x001c1fff06147589 */ /* 0x000fe200000e0000 */
[----:B------:R-:W-:Y:S01]  /*fa60*/  LEA.HI.X R10, R4, UR11, R5, 0x2, P0 ;  /* 0x0000000b040a7c11 */ /* 0x000fe200080f1405 */
[----:B------:R-:W-:Y:S01]  /*fa70*/  VIADD R4, R14, 0x8 ;  /* 0x000000080e047836 */ /* 0x000fe20000000000 */
[----:B------:R-:W-:Y:S01]  /*fa80*/  IADD3 R25, P0, R170, 0x3000, RZ ;  /* 0x00003000aa197810 */ /* 0x000fe20007f1e0ff */
[----:B------:R-:W-:Y:S01]  /*fa90*/  SHFL.IDX PT, R42, R6, 0x1, 0x1c1f ;  /* 0x003c1f00062a7f89 */ /* 0x000fe200000e0000 */
[----:B------:R-:W-:Y:S01]  /*faa0*/  LOP3.LUT R44, R45, 0x380, RZ, 0xc0, !PT ;  /* 0x000003802d2c7812 */ /* 0x000fe200078ec0ff */
[----:B------:R-:W-:Y:S01]  /*fab0*/  IMAD.X R53, RZ, RZ, R171, P3 ;  /* 0x000000ffff357224 */ /* 0x000fe200018e06ab */
[----:B------:R-:W-:Y:S01]  /*fac0*/  LOP3.LUT R24, R25, 0x380, RZ, 0xc0, !PT ;  /* 0x0000038019187812 */ /* 0x000fe200078ec0ff */
[----:B------:R-:W1:Y:S01]  /*fad0*/  SHFL.IDX PT, R21, R10, RZ, 0x1c1f ;  /* 0x001c1fff0a157589 */ /* 0x000e6200000e0000 */
[----:B------:R-:W-:-:S02]  /*fae0*/  SHF.R.U64 R44, R44, 0x3, RZ ;  /* 0x000000032c2c7819 */ /* 0x000fc400000012ff */
[----:B------:R-:W-:Y:S01]  /*faf0*/  SHF.R.U64 R24, R24, 0x3, RZ ;  /* 0x0000000318187819 */ /* 0x000fe200000012ff */
[----:B------:R-:W2:Y:S01]  /*fb00*/  SHFL.IDX PT, R43, R10, 0x1, 0x1c1f ;  /* 0x003c1f000a2b7f89 */ /* 0x000ea200000e0000 */
[----:B------:R-:W-:Y:S01]  /*fb10*/  LOP3.LUT R44, R44, R45, RZ, 0x3c, !PT ;  /* 0x0000002d2c2c7212 */ /* 0x000fe200078e3cff */
[--C-:B------:R-:W-:Y:S01]  /*fb20*/  IMAD.X R45, RZ, RZ, R171.reuse, P2 ;  /* 0x000000ffff2d7224 */ /* 0x100fe200010e06ab */
[----:B------:R-:W-:Y:S01]  /*fb30*/  LOP3.LUT R24, R24, R25, RZ, 0x3c, !PT ;  /* 0x0000001918187212 */ /* 0x000fe200078e3cff */
[----:B------:R-:W-:Y:S01]  /*fb40*/  IMAD.X R25, RZ, RZ, R171, P0 ;  /* 0x000000ffff197224 */ /* 0x000fe200000e06ab */
[C---:B------:R-:W-:Y:S02]  /*fb50*/  IADD3 R57, P0, R170.reuse, 0x9000, RZ ;  /* 0x00009000aa397810 */ /* 0x040fe40007f1e0ff */
[----:B------:R-:W-:Y:S02]  /*fb60*/  IADD3 R41, P3, R170, 0xa000, RZ ;  /* 0x0000a000aa297810 */ /* 0x000fe40007f7e0ff */
[----:B------:R-:W-:-:S02]  /*fb70*/  LOP3.LUT R56, R57, 0x380, RZ, 0xc0, !PT ;  /* 0x0000038039387812 */ /* 0x000fc400078ec0ff */
[----:B------:R-:W-:Y:S02]  /*fb80*/  IADD3 R9, P5, R170, 0x1000, RZ ;  /* 0x00001000aa097810 */ /* 0x000fe40007fbe0ff */
[----:B------:R-:W-:Y:S02]  /*fb90*/  SHF.R.U64 R56, R56, 0x3, RZ ;  /* 0x0000000338387819 */ /* 0x000fe400000012ff */
[----:B------:R-:W-:Y:S02]  /*fba0*/  IADD3 R13, P4, R170, 0x2000, RZ ;  /* 0x00002000aa0d7810 */ /* 0x000fe40007f9e0ff */
[----:B------:R-:W-:Y:S01]  /*fbb0*/  LOP3.LUT R56, R56, R57, RZ, 0x3c, !PT ;  /* 0x0000003938387212 */ /* 0x000fe200078e3cff */
[----:B------:R-:W-:Y:S01]  /*fbc0*/  IMAD.X R57, RZ, RZ, R171, P0 ;  /* 0x000000ffff397224 */ /* 0x000fe200000e06ab */
[----:B------:R-:W-:Y:S02]  /*fbd0*/  LOP3.LUT P0, RZ, R205, 0x3, RZ, 0xc0, !PT ;  /* 0x00000003cdff7812 */ /* 0x000fe4000780c0ff */
[----:B------:R-:W-:-:S02]  /*fbe0*/  LOP3.LUT R40, R41, 0x380, RZ, 0xc0, !PT ;  /* 0x0000038029287812 */ /* 0x000fc400078ec0ff */
[-C--:B------:R-:W-:Y:S02]  /*fbf0*/  ISETP.GE.OR P2, PT, R14, R81.reuse, P0 ;  /* 0x000000510e00720c */ /* 0x080fe40000746670 */
[----:B------:R-:W-:Y:S02]  /*fc00*/  ISETP.GE.OR P0, PT, R4, R81, P0 ;  /* 0x000000510400720c */ /* 0x000fe40000706670 */
[----:B------:R-:W-:Y:S02]  /*fc10*/  LOP3.LUT R8, R9, 0x380, RZ, 0xc0, !PT ;  /* 0x0000038009087812 */ /* 0x000fe400078ec0ff */
[----:B------:R-:W-:Y:S02]  /*fc20*/  LOP3.LUT R12, R13, 0x380, RZ, 0xc0, !PT ;  /* 0x000003800d0c7812 */ /* 0x000fe400078ec0ff */
[----:B------:R-:W-:Y:S02]  /*fc30*/  SHF.R.U64 R40, R40, 0x3, RZ ;  /* 0x0000000328287819 */ /* 0x000fe400000012ff */
[----:B------:R-:W-:-:S02]  /*fc40*/  SHF.R.U64 R8, R8, 0x3, RZ ;  /* 0x0000000308087819 */ /* 0x000fc400000012ff */
[----:B------:R-:W-:Y:S01]  /*fc50*/  SHF.R.U64 R12, R12, 0x3, RZ ;  /* 0x000000030c0c7819 */ /* 0x000fe200000012ff */
[----:B-1----:R-:W-:Y:S01]  /*fc60*/  @!P2 ST.E desc[UR46][R20.64], R2 ;  /* 0x000000021400a985 */ /* 0x002fe2000c10192e */
[----:B------:R-:W-:Y:S01]  /*fc70*/  LOP3.LUT R40, R40, R41, RZ, 0x3c, !PT ;  /* 0x0000002928287212 */ /* 0x000fe200078e3cff */
[--C-:B------:R-:W-:Y:S01]  /*fc80*/  IMAD.X R41, RZ, RZ, R171.reuse, P3 ;  /* 0x000000ffff297224 */ /* 0x100fe200018e06ab */
[----:B------:R-:W-:Y:S01]  /*fc90*/  IADD3 R5, P3, R170, 0xf000, RZ ;  /* 0x0000f000aa057810 */ /* 0x000fe20007f7e0ff */
[----:B--2---:R1:W-:Y:S01]  /*fca0*/  @!P0 ST.E desc[UR46][R42.64], R3 ;  /* 0x000000032a008985 */ /* 0x0043e2000c10192e */
[----:B------:R-:W-:Y:S01]  /*fcb0*/  LOP3.LUT R8, R8, R9, RZ, 0x3c, !PT ;  /* 0x0000000908087212 */ /* 0x000fe200078e3cff */
[--C-:B------:R-:W-:Y:S01]  /*fcc0*/  IMAD.X R9, RZ, RZ, R171.reuse, P5 ;  /* 0x000000ffff097224 */ /* 0x100fe200028e06ab */
[----:B------:R-:W-:Y:S01]  /*fcd0*/  LOP3.LUT R12, R12, R13, RZ, 0x3c, !PT ;  /* 0x0000000d0c0c7212 */ /* 0x000fe200078e3cff */
[--C-:B------:R-:W-:Y:S01]  /*fce0*/  IMAD.X R13, RZ, RZ, R171.reuse, P4 ;  /* 0x000000ffff0d7224 */ /* 0x100fe200020e06ab */
[C---:B------:R-:W-:Y:S01]  /*fcf0*/  IADD3 R33, P6, R170.reuse, 0x6000, RZ ;  /* 0x00006000aa217810 */ /* 0x040fe20007fde0ff */
[----:B------:R-:W-:Y:S01]  /*fd00*/  UIMAD UR10, UR9, UR12, URZ ;  /* 0x0000000c090a72a4 */ /* 0x000fe2000f8e023f */
[C---:B------:R-:W-:Y:S01]  /*fd10*/  IADD3 R37, P5, R170.reuse, 0x7000, RZ ;  /* 0x00007000aa257810 */ /* 0x040fe20007fbe0ff */
[----:B------:R-:W-:Y:S01]  /*fd20*/  IMAD.X R49, RZ, RZ, R171, P3 ;  /* 0x000000ffff317224 */ /* 0x000fe200018e06ab */
[----:B------:R-:W-:Y:S01]  /*fd30*/  IADD3 R65, P4, R170, 0x8000, RZ ;  /* 0x00008000aa417810 */ /* 0x000fe20007f9e0ff */
[----:B------:R-:W5:Y:S01]  /*fd40*/  LD.E.128 R8, desc[UR46][R8.64] ;  /* 0x0000002e08087980 */ /* 0x000f62000c101d00 */
[----:B------:R-:W-:Y:S01]  /*fd50*/  LOP3.LUT R0, R5, 0x380, RZ, 0xc0, !PT ;  /* 0x0000038005007812 */ /* 0x000fe200078ec0ff */
[----:B-1----:R-:W1:Y:S01]  /*fd60*/  @P1 LDC R3, c[0x0][0xbec] ;  /* 0x0002fb00ff031b82 */ /* 0x002e620000000800 */
[----:B------:R-:W-:Y:S01]  /*fd70*/  LOP3.LUT R32, R33, 0x380, RZ, 0xc0, !PT ;  /* 0x0000038021207812 */ /* 0x000fe200078ec0ff */
[----:B------:R-:W5:Y:S01]  /*fd80*/  LD.E.128 R12, desc[UR46][R12.64] ;  /* 0x0000002e0c0c7980 */ /* 0x000f62000c101d00 */
[----:B------:R-:W-:-:S02]  /*fd90*/  LOP3.LUT R36, R37, 0x380, RZ, 0xc0, !PT ;  /* 0x0000038025247812 */ /* 0x000fc400078ec0ff */
[----:B------:R-:W-:Y:S01]  /*fda0*/  LOP3.LUT R64, R65, 0x380, RZ, 0xc0, !PT ;  /* 0x0000038041407812 */ /* 0x000fe200078ec0ff */
[----:B------:R-:W5:Y:S01]  /*fdb0*/  LD.E.128 R24, desc[UR46][R24.64] ;  /* 0x0000002e18187980 */ /* 0x000f62000c101d00 */
[----:B------:R-:W-:Y:S01]  /*fdc0*/  SHF.R.U64 R0, R0, 0x3, RZ ;  /* 0x0000000300007819 */ /* 0x000fe200000012ff */
[----:B------:R-:W-:Y:S01]  /*fdd0*/  UIMAD.WIDE.U32 UR8, UR4, UR12, URZ ;  /* 0x0000000c040872a5 */ /* 0x000fe2000f8e003f */
[----:B------:R-:W-:Y:S01]  /*fde0*/  SHF.R.U64 R32, R32, 0x3, RZ ;  /* 0x0000000320207819 */ /* 0x000fe200000012ff */
[----:B------:R-:W-:Y:S01]  /*fdf0*/  UIMAD UR10, UR4, UR13, UR10 ;  /* 0x0000000d040a72a4 */ /* 0x000fe2000f8e020a */
[----:B------:R-:W-:Y:S01]  /*fe00*/  SHF.R.U64 R36, R36, 0x3, RZ ;  /* 0x0000000324247819 */ /* 0x000fe200000012ff */
[----:B------:R-:W5:Y:S01]  /*fe10*/  LD.E.128 R52, desc[UR46][R52.64] ;  /* 0x0000002e34347980 */ /* 0x000f62000c101d00 */
[----:B------:R-:W-:Y:S01]  /*fe20*/  SHF.R.U64 R64, R64, 0x3, RZ ;  /* 0x0000000340407819 */ /* 0x000fe200000012ff */
[----:B------:R-:W-:Y:S01]  /*fe30*/  ULDC.64 UR12, c[0x0][0xae8] ;  /* 0x0002ba00000c7ab9 */ /* 0x000fe20000000a00 */
[----:B------:R-:W-:Y:S01]  /*fe40*/  LOP3.LUT R48, R0, R5, RZ, 0x3c, !PT ;  /* 0x0000000500307212 */ /* 0x000fe200078e3cff */
[----:B------:R-:W-:Y:S01]  /*fe50*/  IMAD R0, R203, 0x20, R204 ;  /* 0x00000020cb007824 */ /* 0x000fe200078e02cc */
[----:B------:R-:W-:Y:S01]  /*fe60*/  UIADD3 UR9, UR9, UR10, URZ ;  /* 0x0000000a09097290 */ /* 0x000fe2000fffe03f */
[----:B------:R-:W-:Y:S01]  /*fe70*/  LOP3.LUT R32, R32, R33, RZ, 0x3c, !PT ;  /* 0x0000002120207212 */ /* 0x000fe200078e3cff */
[----:B------:R-:W-:Y:S01]  /*fe80*/  UIMAD UR4, UR16, UR12, URZ ;  /* 0x0000000c100472a4 */ /* 0x000fe2000f8e023f */
[----:B------:R-:W-:Y:S01]  /*fe90*/  LOP3.LUT R36, R36, R37, RZ, 0x3c, !PT ;  /* 0x0000002524247212 */ /* 0x000fe200078e3cff */
[--C-:B------:R-:W-:Y:S01]  /*fea0*/  IMAD.X R33, RZ, RZ, R171.reuse, P6 ;  /* 0x000000ffff217224 */ /* 0x100fe200030e06ab */
[----:B------:R-:W-:Y:S01]  /*feb0*/  LOP3.LUT R64, R64, R65, RZ, 0x3c, !PT ;  /* 0x0000004140407212 */ /* 0x000fe200078e3cff */
[--C-:B------:R-:W-:Y:S01]  /*fec0*/  IMAD.X R37, RZ, RZ, R171.reuse, P5 ;  /* 0x000000ffff257224 */ /* 0x100fe200028e06ab */
[C---:B------:R-:W-:Y:S01]  /*fed0*/  IADD3 R73, P6, R170.reuse, 0xc000, RZ ;  /* 0x0000c000aa497810 */ /* 0x040fe20007fde0ff */
[----:B------:R-:W-:Y:S01]  /*fee0*/  IMAD.X R65, RZ, RZ, R171, P4 ;  /* 0x000000ffff417224 */ /* 0x000fe200020e06ab */
[----:B------:R-:W-:Y:S01]  /*fef0*/  IADD3 R69, P5, R170, 0xd000, RZ ;  /* 0x0000d000aa457810 */ /* 0x000fe20007fbe0ff */
[----:B------:R-:W-:Y:S01]  /*ff00*/  VIADD R20, R0, UR43 ;  /* 0x0000002b00147c36 */ /* 0x000fe20008000000 */
[----:B------:R-:W-:Y:S01]  /*ff10*/  IADD3 R61, P4, R170, 0xe000, RZ ;  /* 0x0000e000aa3d7810 */ /* 0x000fe20007f9e0ff */
[----:B------:R-:W-:Y:S01]  /*ff20*/  UIMAD UR4, UR41, UR13, UR4 ;  /* 0x0000000d290472a4 */ /* 0x000fe2000f8e0204 */
[----:B------:R-:W-:Y:S01]  /*ff30*/  LOP3.LUT R72, R73, 0x380, RZ, 0xc0, !PT ;  /* 0x0000038049487812 */ /* 0x000fe200078ec0ff */
[----:B------:R-:W-:Y:S01]  /*ff40*/  UIMAD.WIDE.U32 UR8, UR41, UR12, UR8 ;  /* 0x0000000c290872a5 */ /* 0x000fe2000f8e0008 */
[----:B-1----:R-:W-:Y:S01]  /*ff50*/  @P1 IMAD.HI.U32 R0, R20, R3, RZ ;  /* 0x0000000314001227 */ /* 0x002fe200078e00ff */
[----:B------:R-:W-:Y:S01]  /*ff60*/  ULDC.64 UR10, c[0x0][0xaf0] ;  /* 0x0002bc00000a7ab9 */ /* 0x000fe20000000a00 */
[----:B------:R-:W-:Y:S01]  /*ff70*/  LOP3.LUT R68, R69, 0x380, RZ, 0xc0, !PT ;  /* 0x0000038045447812 */ /* 0x000fe200078ec0ff */
[----:B------:R-:W-:Y:S01]  /*ff80*/  UIADD3 UR9, UR9, UR4, URZ ;  /* 0x0000000409097290 */ /* 0x000fe2000fffe03f */
[----:B------:R-:W-:Y:S01]  /*ff90*/  LOP3.LUT R60, R61, 0x380, RZ, 0xc0, !PT ;  /* 0x000003803d3c7812 */ /* 0x000fe200078ec0ff */
[----:B------:R-:W-:Y:S01]  /*ffa0*/  UIMAD UR4, UR18, UR10, URZ ;  /* 0x0000000a120472a4 */ /* 0x000fe2000f8e023f */
[----:B------:R-:W-:Y:S01]  /*ffb0*/  LOP3.LUT R7, R170, 0x380, RZ, 0xc0, !PT ;  /* 0x00000380aa077812 */ /* 0x000fe200078ec0ff */
[----:B------:R-:W-:Y:S01]  /*ffc0*/  IMAD.MOV.U32 R21, RZ, RZ, R20 ;  /* 0x000000ffff157224 */ /* 0x000fe200078e0014 */
[----:B------:R-:W-:Y:S01]  /*ffd0*/  SHF.R.U64 R72, R72, 0x3, RZ ;  /* 0x0000000348487819 */ /* 0x000fe200000012ff */
[----:B------:R-:W-:Y:S01]  /*ffe0*/  UIMAD UR4, UR17, UR11, UR4 ;  /* 0x0000000b110472a4 */ /* 0x000fe2000f8e0204 */
[----:B------:R-:W-:Y:S01]  /*fff0*/  SHF.R.U64 R68, R68, 0x3, RZ ;  /* 0x0000000344447819 */ /* 0x000fe200000012ff */
[----:B------:R-:W-:Y:S01]  /*10000*/  UIMAD.WIDE.U32 UR8, UR17, UR10, UR8 ;  /* 0x0000000a110872a5 */ /* 0x000fe2000f8e0008 */
[----:B------:R-:W-:Y:S01]  /*10010*/  SHF.R.U64 R60, R60, 0x3, RZ ;  /* 0x000000033c3c7819 */ /* 0x000fe200000012ff */
[----:B------:R-:W5:Y:S01]  /*10020*/  LD.E.128 R28, desc[UR46][R28.64] ;  /* 0x0000002e1c1c7980 */ /* 0x000f62000c101d00 */
[----:B0-----:R-:W-:-:S02]  /*10030*/  @P1 SHF.R.U32.HI R21, RZ, R79, R0 ;  /* 0x0000004fff151219 */ /* 0x001fc40000011600 */
[----:B------:R-:W-:Y:S01]  /*10040*/  SHF.R.U64 R7, R7, 0x3, RZ ;  /* 0x0000000307077819 */ /* 0x000fe200000012ff */
[----:B------:R-:W-:Y:S01]  /*10050*/  UIADD3 UR4, UR9, UR4, URZ ;  /* 0x0000000409047290 */ /* 0x000fe2000fffe03f */
[----:B------:R-:W-:Y:S01]  /*10060*/  LOP3.LUT R72, R72, R73, RZ, 0x3c, !PT ;  /* 0x0000004948487212 */ /* 0x000fe200078e3cff */
[--C-:B------:R-:W-:Y:S01]  /*10070*/  IMAD.X R73, RZ, RZ, R171.reuse, P6 ;  /* 0x000000ffff497224 */ /* 0x100fe200030e06ab */
[----:B------:R-:W-:Y:S01]  /*10080*/  LOP3.LUT R68, R68, R69, RZ, 0x3c, !PT ;  /* 0x0000004544447212 */ /* 0x000fe200078e3cff */
[--C-:B------:R-:W-:Y:S01]  /*10090*/  IMAD.X R69, RZ, RZ, R171.reuse, P5 ;  /* 0x000000ffff457224 */ /* 0x100fe200028e06ab */
[----:B------:R-:W-:Y:S01]  /*100a0*/  LOP3.LUT R60, R60, R61, RZ, 0x3c, !PT ;  /* 0x0000003d3c3c7212 */ /* 0x000fe200078e3cff */
[----:B------:R-:W-:Y:S01]  /*100b0*/  IMAD.X R61, RZ, RZ, R171, P4 ;  /* 0x000000ffff3d7224 */ /* 0x000fe200020e06ab */
[--C-:B------:R-:W-:Y:S01]  /*100c0*/  SHF.R.S32.HI R0, RZ, 0x1f, R21.reuse ;  /* 0x0000001fff007819 */ /* 0x100fe20000011415 */
[----:B------:R-:W-:Y:S01]  /*100d0*/  IMAD.MOV R18, RZ, RZ, -R21 ;  /* 0x000000ffff127224 */ /* 0x000fe200078e0a15 */
[----:B------:R-:W-:Y:S01]  /*100e0*/  LOP3.LUT R170, R7, R170, RZ, 0x3c, !PT ;  /* 0x000000aa07aa7212 */ /* 0x000fe200078e3cff */
[----:B------:R-:W-:Y:S01]  /*100f0*/  ULDC.64 UR10, c[0x0][0xae0] ;  /* 0x0002b800000a7ab9 */ /* 0x000fe20000000a00 */
[----:B------:R-:W-:Y:S01]  /*10100*/  IMAD.U32 R3, RZ, RZ, UR9 ;  /* 0x00000009ff037e24 */ /* 0x000fe2000f8e00ff */
[----:B------:R-:W5:Y:S01]  /*10110*/  LD.E.128 R32, desc[UR46][R32.64] ;  /* 0x0000002e20207980 */ /* 0x000f62000c101d00 */
[----:B------:R-:W-:-:S02]  /*10120*/  IMAD R0, R0, UR10, RZ ;  /* 0x0000000a00007c24 */ /* 0x000fc4000f8e02ff */
[----:B------:R-:W-:Y:S01]  /*10130*/  IMAD R77, R77, R18, R20 ;  /* 0x000000124d4d7224 */ /* 0x000fe200078e0214 */
[----:B------:R0:W5:Y:S01]  /*10140*/  LD.E.128 R4, desc[UR46][R170.64] ;  /* 0x0000002eaa047980 */ /* 0x000162000c101d00 */
[----:B------:R-:W-:Y:S01]  /*10150*/  IMAD.U32 R2, RZ, RZ, UR8 ;  /* 0x00000008ff027e24 */ /* 0x000fe2000f8e00ff */
[----:B------:R-:W-:Y:S01]  /*10160*/  ULDC.64 UR8, c[0x0][0xad8] ;  /* 0x0002b60000087ab9 */ /* 0x000fe20000000a00 */
[----:B------:R-:W-:Y:S01]  /*10170*/  IMAD.U32 R3, RZ, RZ, UR4 ;  /* 0x00000004ff037e24 */ /* 0x000fe2000f8e00ff */
[----:B------:R-:W5:Y:S01]  /*10180*/  LD.E.128 R36, desc[UR46][R36.64] ;  /* 0x0000002e24247980 */ /* 0x000f62000c101d00 */
[----:B------:R-:W-:-:S03]  /*10190*/  IMAD R79, R21, UR11, R0 ;  /* 0x0000000b154f7c24 */ /* 0x000fc6000f8e0200 */
[----:B------:R-:W5:Y:S01]  /*101a0*/  LD.E.128 R64, desc[UR46][R64.64] ;  /* 0x0000002e40407980 */ /* 0x000f62000c101d00 */
[----:B------:R-:W-:-:S03]  /*101b0*/  SHF.R.S32.HI R0, RZ, 0x1f, R77 ;  /* 0x0000001fff007819 */ /* 0x000fc6000001144d */
[----:B------:R-:W5:Y:S04]  /*101c0*/  LD.E.128 R56, desc[UR46][R56.64] ;  /* 0x0000002e38387980 */ /* 0x000f68000c101d00 */
[----:B------:R-:W5:Y:S04]  /*101d0*/  LD.E.128 R40, desc[UR46][R40.64] ;  /* 0x0000002e28287980 */ /* 0x000f68000c101d00 */
[----:B------:R-:W5:Y:S04]  /*101e0*/  LD.E.128 R44, desc[UR46][R44.64] ;  /* 0x0000002e2c2c7980 */ /* 0x000f68000c101d00 */
[----:B------:R-:W5:Y:S04]  /*101f0*/  LD.E.128 R72, desc[UR46][R72.64] ;  /* 0x0000002e48487980 */ /* 0x000f68000c101d00 */
[----:B------:R-:W5:Y:S04]  /*10200*/  LD.E.128 R68, desc[UR46][R68.64] ;  /* 0x0000002e44447980 */ /* 0x000f68000c101d00 */
[----:B------:R-:W5:Y:S04]  /*10210*/  LD.E.128 R60, desc[UR46][R60.64] ;  /* 0x0000002e3c3c7980 */ /* 0x000f68000c101d00 */
[----:B------:R-:W5:Y:S01]  /*10220*/  LD.E.128 R48, desc[UR46][R48.64] ;  /* 0x0000002e30307980 */ /* 0x000f62000c101d00 */
[----:B------:R-:W-:Y:S01]  /*10230*/  IMAD.WIDE.U32 R2, R21, UR10, R2 ;  /* 0x0000000a15027c25 */ /* 0x000fe2000f8e0002 */
        /* <DEDUP_REMOVED lines=8> */
[----:B------:R-:W-:Y:S02]  /*102c0*/  VIADD R82, R204, UR43 ;  /* 0x0000002bcc527c36 */ /* 0x000fe40008000000 */
[C---:B------:R-:W-:Y:S02]  /*102d0*/  IMAD R21, R77.reuse, UR9, R18 ;  /* 0x000000094d157c24 */ /* 0x040fe4000f8e0212 */
[----:B------:R-:W-:Y:S01]  /*102e0*/  IMAD.WIDE.U32 R2, R77, UR8, R2 ;  /* 0x000000084d027c25 */ /* 0x000fe2000f8e0002 */
[----:B------:R-:W-:Y:S01]  /*102f0*/  ISETP.GE.AND P2, PT, R82, R81, PT ;  /* 0x000000515200720c */ /* 0x000fe20003f46270 */
[----:B------:R-:W-:Y:S02]  /*10300*/  ULDC.64 UR8, c[0x0][0xa80] ;  /* 0x0002a00000087ab9 */ /* 0x000fe40000000a00 */
[----:B------:R-:W-:Y:S01]  /*10310*/  VIADD R17, R17, 0x22820 ;  /* 0x0002282011117836 */ /* 0x000fe20000000000 */
[----:B------:R-:W-:Y:S01]  /*10320*/  LEA R18, P3, R2, UR8, 0x1 ;  /* 0x0000000802127c11 */ /* 0x000fe2000f8608ff */
[----:B------:R-:W-:-:S02]  /*10330*/  IMAD.IADD R3, R3, 0x1, R21 ;  /* 0x0000000103037824 */ /* 0x000fc400078e0215 */
[----:B------:R-:W-:Y:S01]  /*10340*/  VIADD R0, R82, 0x20 ;  /* 0x0000002052007836 */ /* 0x000fe20000000000 */
[----:B------:R-:W-:Y:S02]  /*10350*/  PRMT R17, RZ, 0x654, R17 ;  /* 0x00000654ff117816 */ /* 0x000fe40000000011 */
[----:B------:R-:W-:Y:S02]  /*10360*/  LEA.HI.X R80, R2, UR9, R3, 0x1, P3 ;  /* 0x0000000902507c11 */ /* 0x000fe400098f0c03 */
[-C--:B------:R-:W-:Y:S01]  /*10370*/  ISETP.GE.AND P1, PT, R0, R81.reuse, PT ;  /* 0x000000510000720c */ /* 0x080fe20003f26270 */
[----:B------:R-:W-:Y:S01]  /*10380*/  VIADD R0, R82, 0x40 ;  /* 0x0000004052007836 */ /* 0x000fe20000000000 */
[----:B-1----:R1:W-:Y:S01]  /*10390*/  SYNCS.ARRIVE.TRANS64.RED.A1T0 RZ, [R17+URZ], RZ ;  /* 0x000000ff11ff79a7 */ /* 0x0023e2000810043f */
[----:B------:R0:W2:Y:S01]  /*103a0*/  SHFL.IDX PT, R79, R18, RZ, 0x181f ;  /* 0x00181fff124f7589 */ /* 0x0000a200000e0000 */
[----:B------:R-:W-:Y:S02]  /*103b0*/  BSSY B1, `(.L_x_2595) ;  /* 0x0000015000017945 */ /* 0x000fe40003800000 */
[----:B------:R-:W-:Y:S01]  /*103c0*/  ISETP.GE.AND P0, PT, R0, R81, PT ;  /* 0x000000510000720c */ /* 0x000fe20003f06270 */
[----:B-1----:R0:W1:Y:S01]  /*103d0*/  SHFL.IDX PT, R17, R80, RZ, 0x181f ;  /* 0x00181fff50117589 */ /* 0x00206200000e0000 */
[----:B------:R-:W-:Y:S11]  /*103e0*/  @P2 BRA `(.L_x_2596) ;  /* 0x0000000000442947 */ /* 0x000ff60003800000 */
[----:B------:R-:W-:Y:S02]  /*103f0*/  ULDC UR4, c[0x0][0xac8] ;  /* 0x0002b20000047ab9 */ /* 0x000fe40000000800 */
[----:B------:R-:W-:Y:S02]  /*10400*/  ISETP.GE.AND P5, PT, R22, UR4, PT ;  /* 0x0000000416007c0c */ /* 0x000fe4000bfa6270 */
[----:B------:R-:W-:Y:S02]  /*10410*/  ISETP.GE.AND P4, PT, R201, UR4, PT ;  /* 0x00000004c9007c0c */ /* 0x000fe4000bf86270 */
[----:B------:R-:W-:Y:S02]  /*10420*/  ISETP.GE.AND P3, PT, R200, UR4, PT ;  /* 0x00000004c8007c0c */ /* 0x000fe4000bf66270 */
[----:B------:R-:W-:-:S07]  /*10430*/  ISETP.GE.AND P2, PT, R202, UR4, PT ;  /* 0x00000004ca007c0c */ /* 0x000fce000bf46270 */
[----:B--2---:R-:W-:-:S04]  /*10440*/  @!P5 LEA R2, P6, R22, R79, 0x1 ;  /* 0x0000004f1602d211 */ /* 0x004fc800078c08ff */
        /* <DEDUP_REMOVED lines=11> */
.L_x_2596:
[----:B------:R-:W-:Y:S05]  /*10500*/  BSYNC B1 ;  /* 0x0000000000017941 */ /* 0x000fea0003800000 */
.L_x_2595:
[----:B-1----:R1:W4:Y:S01]  /*10510*/  SHFL.IDX PT, R17, R80, 0x1, 0x181f ;  /* 0x00381f0050117f89 */ /* 0x00232200000e0000 */
        /* <DEDUP_REMOVED lines=20> */
.L_x_2598:
[----:B------:R-:W-:Y:S05]  /*10660*/  BSYNC B1 ;  /* 0x0000000000017941 */ /* 0x000fea0003800000 */
.L_x_2597:
[----:B---3-5:R3:W0:Y:S01]  /*10670*/  SHFL.IDX PT, R9, R80, 0x2, 0x181f ;  /* 0x00581f0050097f89 */ /* 0x02862200000e0000 */
        /* <DEDUP_REMOVED lines=20> */
.L_x_2600:
[----:B------:R-:W-:Y:S05]  /*107c0*/  BSYNC B1 ;  /* 0x0000000000017941 */ /* 0x000fea0003800000 */
.L_x_2599:
[----:B------:R-:W-:Y:S01]  /*107d0*/  VIADD R0, R82, 0x60 ;  /* 0x0000006052007836 */ /* 0x000fe20000000000 */
[----:B0-----:R0:W0:Y:S04]  /*107e0*/  SHFL.IDX PT, R9, R80, 0x3, 0x181f ;  /* 0x00781f0050097f89 */ /* 0x00102800000e0000 */
[----:B------:R-:W-:Y:S01]  /*107f0*/  ISETP.GE.AND P0, PT, R0, R81, PT ;  /* 0x000000510000720c */ /* 0x000fe20003f06270 */
[----:B------:R0:W0:-:S12]  /*10800*/  SHFL.IDX PT, R11, R18, 0x3, 0x181f ;  /* 0x00781f00120b7f89 */ /* 0x00001800000e0000 */
        /* <DEDUP_REMOVED lines=20> */
.L_x_2593:
        /* <DEDUP_REMOVED lines=11> */
[----:B------:R-:W-:Y:S01]  /*10a00*/  UISETP.NE.U32.AND UP1, UPT, UR8, URZ, UPT ;  /* 0x0000003f0800728c */ /* 0x000fe2000bf25070 */
[----:B------:R-:W-:Y:S02]  /*10a10*/  IMAD.U32 R0, RZ, RZ, UR4 ;  /* 0x00000004ff007e24 */ /* 0x000fe4000f8e00ff */
[----:B------:R-:W2:Y:S01]  /*10a20*/  @P2 LDG.E R6, desc[UR46][R2.64] ;  /* 0x0000002e02062981 */ /* 0x000ea2000c1e1900 */
[----:B------:R-:W-:-:S06]  /*10a30*/  UISETP.NE.AND.EX UP1, UPT, UR9, URZ, UPT, UP1 ;  /* 0x0000003f0900728c */ /* 0x000fcc000bf25310 */
        /* <DEDUP_REMOVED lines=11> */
[----:B--2---:R-:W-:Y:S01]  /*10af0*/  @P2 R2UR UR4, R6 ;  /* 0x00000000060422ca */ /* 0x004fe200000e0000 */
[----:B01----:R-:W-:-:S14]  /*10b00*/  @P3 BRA `(.L_x_2602) ;  /* 0x0000000000103947 */ /* 0x003fdc0003800000 */
[----:B------:R-:W-:Y:S05]  /*10b10*/  @!P2 BRA `(.L_x_2602) ;  /* 0x00000000000ca947 */ /* 0x000fea0003800000 */
[----:B------:R-:W2:Y:S04]  /*10b20*/  LDG.E R5, desc[UR46][R2.64] ;  /* 0x0000002e02057981 */ /* 0x000ea8000c1e1900 */
[----:B-----5:R-:W2:Y:S02]  /*10b30*/  LDG.E R0, desc[UR46][R2.64+0x4] ;  /* 0x0000042e02007981 */ /* 0x020ea4000c1e1900 */
[----:B--2---:R-:W-:-:S07]  /*10b40*/  IMAD.IADD R0, R0, 0x1, -R5 ;  /* 0x0000000100007824 */ /* 0x004fce00078e0a05 */
.L_x_2602:
[----:B------:R-:W-:Y:S01]  /*10b50*/  USHF.R.S32.HI UR8, URZ, 0x1f, UR42 ;  /* 0x0000001f3f087899 */ /* 0x000fe2000801142a */
[----:B------:R-:W-:Y:S01]  /*10b60*/  BSSY B1, `(.L_x_2603) ;  /* 0x000002e000017945 */ /* 0x000fe20003800000 */
[----:B------:R-:W-:Y:S02]  /*10b70*/  USHF.R.S32.HI UR11, URZ, 0x1f, UR4 ;  /* 0x0000001f3f0b7899 */ /* 0x000fe40008011404 */
[----:B------:R-:W-:Y:S02]  /*10b80*/  USEL UR13, UR42, URZ, !UP0 ;  /* 0x0000003f2a0d7287 */ /* 0x000fe4000c000000 */
[----:B------:R-:W-:Y:S01]  /*10b90*/  USEL UR14, UR8, URZ, !UP0 ;  /* 0x0000003f080e7287 */ /* 0x000fe2000c000000 */
[----:B------:R-:W-:Y:S11]  /*10ba0*/  @P1 BRA `(.L_x_2604) ;  /* 0x0000000000a41947 */ /* 0x000ff60003800000 */
[----:B------:R-:W0:Y:S01]  /*10bb0*/  S2R R4, SR_TID.X ;  /* 0x0000000000047919 */ /* 0x000e220000002100 */
[----:B------:R-:W1:Y:S01]  /*10bc0*/  LDC R7, c[0x0][0xbe8] ;  /* 0x0002fa00ff077b82 */ /* 0x000e620000000800 */
[----:B------:R-:W-:Y:S02]  /*10bd0*/  IMAD.U32 R3, RZ, RZ, UR43 ;  /* 0x0000002bff037e24 */ /* 0x000fe4000f8e00ff */
[----:B-1---5:R-:W-:-:S03]  /*10be0*/  IMAD R2, R0, R7, RZ ;  /* 0x0000000700027224 */ /* 0x022fc600078e02ff */
[----:B0-----:R-:W-:-:S04]  /*10bf0*/  IADD3 R4, R3, -0x80, R4 ;  /* 0xffffff8003047810 */ /* 0x001fc80007ffe004 */
[----:B------:R-:W-:-:S13]  /*10c00*/  ISETP.GE.AND P1, PT, R4, R2, PT ;  /* 0x000000020400720c */ /* 0x000fda0003f26270 */
[----:B------:R-:W-:Y:S05]  /*10c10*/  @P1 BRA `(.L_x_2604) ;  /* 0x0000000000881947 */ /* 0x000fea0003800000 */
[----:B------:R-:W-:Y:S01]  /*10c20*/  ISETP.NE.AND P1, PT, R7, 0x1, PT ;  /* 0x000000010700780c */ /* 0x000fe20003f25270 */
[----:B------:R-:W-:Y:S01]  /*10c30*/  ULDC.64 UR16, c[0x0][0xb90] ;  /* 0x0002e40000107ab9 */ /* 0x000fe20000000a00 */
[----:B------:R-:W-:Y:S01]  /*10c40*/  UMOV UR8, UR4 ;  /* 0x0000000400087c82 */ /* 0x000fe20008000000 */
[----:B------:R-:W-:Y:S01]  /*10c50*/  UIMAD UR10, UR12, UR16, URZ ;  /* 0x000000100c0a72a4 */ /* 0x000fe2000f8e023f */
[----:B------:R-:W-:Y:S01]  /*10c60*/  IMAD.MOV.U32 R2, RZ, RZ, R4 ;  /* 0x000000ffff027224 */ /* 0x000fe200078e0004 */
[----:B------:R-:W-:Y:S02]  /*10c70*/  UMOV UR9, UR11 ;  /* 0x0000000b00097c82 */ /* 0x000fe40008000000 */
[----:B------:R-:W-:Y:S02]  /*10c80*/  UIMAD.WIDE.U32 UR8, UR41, UR16, UR8 ;  /* 0x00000010290872a5 */ /* 0x000fe4000f8e0008 */
[----:B------:R-:W-:-:S03]  /*10c90*/  UIMAD UR10, UR41, UR17, UR10 ;  /* 0x00000011290a72a4 */ /* 0x000fc6000f8e020a */
[----:B------:R-:W-:Y:S01]  /*10ca0*/  ULDC.64 UR16, c[0x0][0xb98] ;  /* 0x0002e60000107ab9 */ /* 0x000fe20000000a00 */
[----:B------:R-:W0:Y:S01]  /*10cb0*/  @P1 LDC R3, c[0x0][0xbec] ;  /* 0x0002fb00ff031b82 */ /* 0x000e220000000800 */
[----:B------:R-:W-:Y:S02]  /*10cc0*/  UIADD3 UR9, UR9, UR10, URZ ;  /* 0x0000000a09097290 */ /* 0x000fe4000fffe03f */
[----:B------:R-:W-:Y:S02]  /*10cd0*/  UIMAD UR10, UR14, UR16, URZ ;  /* 0x000000100e0a72a4 */ /* 0x000fe4000f8e023f */
[----:B------:R-:W-:Y:S02]  /*10ce0*/  UIMAD.WIDE.U32 UR8, UR13, UR16, UR8 ;  /* 0x000000100d0872a5 */ /* 0x000fe4000f8e0008 */
[----:B------:R-:W-:Y:S01]  /*10cf0*/  UIMAD UR10, UR13, UR17, UR10 ;  /* 0x000000110d0a72a4 */ /* 0x000fe2000f8e020a */
[----:B------:R-:W1:Y:S02]  /*10d00*/  @P1 LDC R6, c[0x0][0xbf0] ;  /* 0x0002fc00ff061b82 */ /* 0x000e640000000800 */
[----:B------:R-:W-:Y:S01]  /*10d10*/  ULDC.64 UR16, c[0x0][0xb88] ;  /* 0x0002e20000107ab9 */ /* 0x000fe20000000a00 */
[----:B0-----:R-:W-:-:S05]  /*10d20*/  @P1 IMAD.HI.U32 R3, R4, R3, RZ ;  /* 0x0000000304031227 */ /* 0x001fca00078e00ff */
[----:B-1----:R-:W-:Y:S01]  /*10d30*/  @P1 SHF.R.U32.HI R2, RZ, R6, R3 ;  /* 0x00000006ff021219 */ /* 0x002fe20000011603 */
[----:B------:R-:W-:-:S03]  /*10d40*/  IMAD.U32 R6, RZ, RZ, UR10 ;  /* 0x0000000aff067e24 */ /* 0x000fc6000f8e00ff */
[--C-:B------:R-:W-:Y:S01]  /*10d50*/  SHF.R.S32.HI R3, RZ, 0x1f, R2.reuse ;  /* 0x0000001fff037819 */ /* 0x100fe20000011402 */
[----:B------:R-:W-:Y:S01]  /*10d60*/  IMAD.MOV R5, RZ, RZ, -R2 ;  /* 0x000000ffff057224 */ /* 0x000fe200078e0a02 */
[----:B------:R-:W-:-:S03]  /*10d70*/  IADD3 R2, P1, R2, UR8, RZ ;  /* 0x0000000802027c10 */ /* 0x000fc6000ff3e0ff */
[----:B------:R-:W-:Y:S01]  /*10d80*/  IMAD R5, R7, R5, R4 ;  /* 0x0000000507057224 */ /* 0x000fe200078e0204 */
[----:B------:R-:W-:Y:S01]  /*10d90*/  IADD3.X R3, R3, UR9, R6, P1, !PT ;  /* 0x0000000903037c10 */ /* 0x000fe20008ffe406 */
[----:B------:R-:W-:-:S03]  /*10da0*/  ULDC.64 UR8, c[0x0][0xb50] ;  /* 0x0002d40000087ab9 */ /* 0x000fc60000000a00 */
[----:B------:R-:W-:Y:S01]  /*10db0*/  SHF.R.S32.HI R4, RZ, 0x1f, R5 ;  /* 0x0000001fff047819 */ /* 0x000fe20000011405 */
[----:B------:R-:W-:-:S04]  /*10dc0*/  IMAD.WIDE.U32 R2, R5, UR16, R2 ;  /* 0x0000001005027c25 */ /* 0x000fc8000f8e0002 */
[----:B------:R-:W-:-:S04]  /*10dd0*/  IMAD R4, R4, UR16, RZ ;  /* 0x0000001004047c24 */ /* 0x000fc8000f8e02ff */
[----:B------:R-:W-:Y:S01]  /*10de0*/  IMAD R7, R5, UR17, R4 ;  /* 0x0000001105077c24 */ /* 0x000fe2000f8e0204 */
[----:B------:R-:W-:-:S03]  /*10df0*/  LEA R4, P1, R2, UR8, 0x2 ;  /* 0x0000000802047c11 */ /* 0x000fc6000f8210ff */
[----:B------:R-:W-:-:S05]  /*10e00*/  IMAD.IADD R3, R3, 0x1, R7 ;  /* 0x0000000103037824 */ /* 0x000fca00078e0207 */
[----:B------:R-:W-:Y:S01]  /*10e10*/  LEA.HI.X R5, R2, UR9, R3, 0x2, P1 ;  /* 0x0000000902057c11 */ /* 0x000fe200088f1403 */
[----:B------:R-:W-:-:S05]  /*10e20*/  IMAD.MOV.U32 R3, RZ, RZ, -0x800000 ;  /* 0xff800000ff037424 */ /* 0x000fca00078e00ff */
[----:B------:R0:W-:Y:S02]  /*10e30*/  STG.E desc[UR46][R4.64], R3 ;  /* 0x0000000304007986 */ /* 0x0001e4000c10192e */
.L_x_2604:
[----:B------:R-:W-:Y:S05]  /*10e40*/  BSYNC B1 ;  /* 0x0000000000017941 */ /* 0x000fea0003800000 */
.L_x_2603:
[----:B0-----:R-:W0:Y:S01]  /*10e50*/  @P0 LDC R3, c[0x0][0xbf0] ;  /* 0x0002fc00ff030b82 */ /* 0x001e220000000800 */
[----:B------:R-:W-:Y:S01]  /*10e60*/  ULDC.64 UR16, c[0x0][0xaa0] ;  /* 0x0002a80000107ab9 */ /* 0x000fe20000000a00 */
[----:B------:R-:W-:Y:S01]  /*10e70*/  IMAD R2, R203, 0x20, R204 ;  /* 0x00000020cb027824 */ /* 0x000fe200078e02cc */
[----:B------:R-:W-:Y:S01]  /*10e80*/  UIMAD UR10, UR11, UR16, URZ ;  /* 0x000000100b0a72a4 */ /* 0x000fe2000f8e023f */
[----:B------:R-:W-:Y:S01]  /*10e90*/  BSSY B1, `(.L_x_2605) ;  /* 0x0000041000017945 */ /* 0x000fe20003800000 */
[----:B------:R-:W-:Y:S01]  /*10ea0*/  UIMAD.WIDE.U32 UR8, UR4, UR16, URZ ;  /* 0x00000010040872a5 */ /* 0x000fe2000f8e003f */
[----:B------:R-:W-:Y:S01]  /*10eb0*/  VIADD R6, R2, UR43 ;  /* 0x0000002b02067c36 */ /* 0x000fe20008000000 */
[----:B------:R-:W-:-:S03]  /*10ec0*/  UIMAD UR10, UR4, UR17, UR10 ;  /* 0x00000011040a72a4 */ /* 0x000fc6000f8e020a */
[----:B------:R-:W-:Y:S01]  /*10ed0*/  ULDC.64 UR16, c[0x0][0xae8] ;  /* 0x0002ba0000107ab9 */ /* 0x000fe20000000a00 */
[----:B------:R-:W-:Y:S01]  /*10ee0*/  UIADD3 UR9, UR9, UR10, URZ ;  /* 0x0000000a09097290 */ /* 0x000fe2000fffe03f */
[----:B------:R-:W-:Y:S01]  /*10ef0*/  @P0 IMAD.HI.U32 R2, R6, R9, RZ ;  /* 0x0000000906020227 */ /* 0x000fe200078e00ff */
[----:B------:R-:W-:Y:S02]  /*10f00*/  UIMAD UR4, UR12, UR16, URZ ;  /* 0x000000100c0472a4 */ /* 0x000fe4000f8e023f */
[----:B------:R-:W-:Y:S01]  /*10f10*/  UIMAD.WIDE.U32 UR8, UR41, UR16, UR8 ;  /* 0x00000010290872a5 */ /* 0x000fe2000f8e0008 */
[----:B------:R-:W-:Y:S01]  /*10f20*/  IMAD.MOV.U32 R5, RZ, RZ, R6 ;  /* 0x000000ffff057224 */ /* 0x000fe200078e0006 */
[----:B------:R-:W-:Y:S01]  /*10f30*/  UIMAD UR4, UR41, UR17, UR4 ;  /* 0x00000011290472a4 */ /* 0x000fe2000f8e0204 */
[----:B------:R-:W-:-:S03]  /*10f40*/  ULDC.64 UR10, c[0x0][0xaf0] ;  /* 0x0002bc00000a7ab9 */ /* 0x000fc60000000a00 */
[----:B------:R-:W-:Y:S02]  /*10f50*/  UIADD3 UR9, UR9, UR4, URZ ;  /* 0x0000000409097290 */ /* 0x000fe4000fffe03f */
[----:B------:R-:W-:Y:S01]  /*10f60*/  UIMAD UR4, UR14, UR10, URZ ;  /* 0x0000000a0e0472a4 */ /* 0x000fe2000f8e023f */
[----:B0-----:R-:W-:Y:S01]  /*10f70*/  @P0 SHF.R.U32.HI R5, RZ, R3, R2 ;  /* 0x00000003ff050219 */ /* 0x001fe20000011602 */
        /* <DEDUP_REMOVED lines=8> */
[----:B------:R-:W-:Y:S02]  /*11000*/  IMAD R7, R11, R7, R6 ;  /* 0x000000070b077224 */ /* 0x000fe400078e0206 */
[----:B------:R-:W-:Y:S01]  /*11010*/  IMAD.U32 R2, RZ, RZ, UR8 ;  /* 0x00000008ff027e24 */ /* 0x000fe2000f8e00ff */
[----:B------:R-:W-:Y:S01]  /*11020*/  ULDC.64 UR8, c[0x0][0xad8] ;  /* 0x0002b60000087ab9 */ /* 0x000fe20000000a00 */
[----:B------:R-:W-:Y:S02]  /*11030*/  IMAD.U32 R3, RZ, RZ, UR4 ;  /* 0x00000004ff037e24 */ /* 0x000fe4000f8e00ff */
[C---:B------:R-:W-:Y:S01]  /*11040*/  IMAD R9, R5.reuse, UR11, R4 ;  /* 0x0000000b05097c24 */ /* 0x040fe2000f8e0204 */
[----:B------:R-:W-:Y:S01]  /*11050*/  SHF.R.S32.HI R4, RZ, 0x1f, R7 ;  /* 0x0000001fff047819 */ /* 0x000fe20000011407 */
[----:B------:R-:W-:-:S04]  /*11060*/  IMAD.WIDE.U32 R2, R5, UR10, R2 ;  /* 0x0000000a05027c25 */ /* 0x000fc8000f8e0002 */
[----:B------:R-:W-:Y:S02]  /*11070*/  IMAD.IADD R3, R3, 0x1, R9 ;  /* 0x0000000103037824 */ /* 0x000fe400078e0209 */
[----:B------:R-:W-:Y:S02]  /*11080*/  IMAD R4, R4, UR8, RZ ;  /* 0x0000000804047c24 */ /* 0x000fe4000f8e02ff */
[----:B------:R-:W-:Y:S02]  /*11090*/  VIADD R6, R204, UR43 ;  /* 0x0000002bcc067c36 */ /* 0x000fe40008000000 */
        /* <DEDUP_REMOVED lines=32> */
.L_x_2606:
[----:B------:R-:W-:Y:S05]  /*112a0*/  BSYNC B1 ;  /* 0x0000000000017941 */ /* 0x000fea0003800000 */
.L_x_2605:
        /* <DEDUP_REMOVED lines=21> */
.L_x_2608:
[----:B------:R-:W-:Y:S05]  /*11400*/  BSYNC B1 ;  /* 0x0000000000017941 */ /* 0x000fea0003800000 */
.L_x_2607:
        /* <DEDUP_REMOVED lines=21> */
.L_x_2610:
[----:B------:R-:W-:Y:S05]  /*11560*/  BSYNC B1 ;  /* 0x0000000000017941 */ /* 0x000fea0003800000 */
.L_x_2609:
[----:B------:R-:W-:Y:S01]  /*11570*/  VIADD R0, R6, 0x60 ;  /* 0x0000006006007836 */ /* 0x000fe20000000000 */
[----:B0-23--:R-:W0:Y:S04]  /*11580*/  SHFL.IDX PT, R5, R5, 0x3, 0x181f ;  /* 0x00781f0005057f89 */ /* 0x00de2800000e0000 */
        /* <DEDUP_REMOVED lines=20> */
.L_x_2601:
[----:B------:R-:W-:Y:S05]  /*116d0*/  BSYNC B0 ;  /* 0x0000000000007941 */ /* 0x000fea0003800000 */
.L_x_2592:
[----:B------:R-:W-:Y:S02]  /*116e0*/  ULDC UR4, c[0x0][0xc3c] ;  /* 0x00030f0000047ab9 */ /* 0x000fe40000000800 */
[----:B------:R-:W-:-:S06]  /*116f0*/  UISETP.GE.AND UP0, UPT, UR6, UR4, UPT ;  /* 0x000000040600728c */ /* 0x000fcc000bf06270 */
[----:B------:R-:W-:-:S13]  /*11700*/  PLOP3.LUT P0, PT, PT, PT, UP0, 0x80, 0x0 ;  /* 0x000000000000781c */ /* 0x000fda0003f0f008 */
[----:B------:R-:W-:Y:S05]  /*11710*/  @!P0 BRA `(.L_x_2611) ;  /* 0xfffffef400948947 */ /* 0x000fea000383ffff */
[----:B------:R-:W-:Y:S05]  /*11720*/  EXIT ;  /* 0x000000000000794d */ /* 0x000fea0003800000 */
.L_x_2502:
[----:B------:R-:W-:-:S08]  /*11730*/  NOP ;  /* 0x0000000000007918 */ /* 0x000fd00000000000 */
[----:B------:R-:W0:-:S00]  /*11740*/  USETMAXREG.DEALLOC.CTAPOOL 0x28 ;  /* 0x00000028000079c8 */ /* 0x000e0000080e0500 */
        /* <DEDUP_REMOVED lines=14> */
.L_x_2612:
        /* <DEDUP_REMOVED lines=36> */
[----:B------:R-:W-:Y:S01]  /*11a70*/  IMAD.MOV.U32 R6, RZ, RZ, R3 ;  /* 0x000000ffff067224 */ /* 0x000fe200078e0003 */
[----:B------:R-:W-:Y:S01]  /*11a80*/  UMOV UR4, URZ ;  /* 0x0000003f00047c82 */ /* 0x000fe20008000000 */
[----:B------:R-:W-:-:S05]  /*11a90*/  ULDC UR5, c[0x0][0xc38] ;  /* 0x00030e0000057ab9 */ /* 0x000fca0000000800 */
.L_x_2618:
        /* <DEDUP_REMOVED lines=12> */
.L_x_2617:
[----:B------:R-:W-:Y:S05]  /*11b60*/  BSYNC B0 ;  /* 0x0000000000007941 */ /* 0x000fea0003800000 */
.L_x_2616:
        /* <DEDUP_REMOVED lines=20> */
.L_x_2614:
[----:B------:R-:W-:-:S04]  /*11cb0*/  IMAD.IADD R13, R6, 0x1, -R3 ;  /* 0x00000001060d7824 */ /* 0x000fc800078e0a03 */
[----:B------:R-:W-:-:S05]  /*11cc0*/  IMAD R2, R8, UR5, R13 ;  /* 0x0000000508027c24 */ /* 0x000fca000f8e020d */
[----:B------:R-:W-:Y:S02]  /*11cd0*/  ISETP.GT.AND P0, PT, R2, UR6, PT ;  /* 0x0000000602007c0c */ /* 0x000fe4000bf04270 */
[----:B------:R-:W0:Y:S11]  /*11ce0*/  LDC.64 R2, c[0x0][0xc90] ;  /* 0x00032400ff027b82 */ /* 0x000e360000000a00 */
[----:B------:R-:W-:-:S04]  /*11cf0*/  VOTE.ANY R9, PT, !P0 ;  /* 0x0000000000097806 */ /* 0x000fc800040e0100 */
[----:B------:R-:W1:Y:S02]  /*11d00*/  POPC R15, R9 ;  /* 0x00000009000f7309 */ /* 0x000e640000000000 */
[----:B-1----:R-:W-:-:S04]  /*11d10*/  VIADD R27, R15, UR4 ;  /* 0x000000040f1b7c36 */ /* 0x002fc80008000000 */
[----:B0-----:R-:W-:-:S05]  /*11d20*/  IMAD.WIDE R2, R27, 0x4, R2 ;  /* 0x000000041b027825 */ /* 0x001fca00078e0202 */
[----:B------:R-:W2:Y:S01]  /*11d30*/  LDG.E R7, desc[UR46][R2.64] ;  /* 0x0000002e02077981 */ /* 0x000ea2000c1e1900 */
[----:B------:R-:W-:-:S03]  /*11d40*/  ISETP.NE.AND P0, PT, R9, RZ, PT ;  /* 0x000000ff0900720c */ /* 0x000fc60003f05270 */
[----:B------:R-:W2:Y:S02]  /*11d50*/  SHFL.IDX PT, R4, R4, R15, 0x1f ;  /* 0x00001f0f04047589 */ /* 0x000ea400000e0000 */
[----:B--2---:R-:W-:-:S05]  /*11d60*/  IMAD R6, R4, R7, RZ ;  /* 0x0000000704067224 */ /* 0x004fca00078e02ff */
[----:B------:R-:W-:-:S04]  /*11d70*/  IABS R12, R6 ;  /* 0x00000006000c7213 */ /* 0x000fc80000000000 */
[----:B------:R-:W0:Y:S08]  /*11d80*/  I2F.RP R10, R12 ;  /* 0x0000000c000a7306 */ /* 0x000e300000209400 */
[----:B0-----:R-:W0:Y:S02]  /*11d90*/  MUFU.RCP R10, R10 ;  /* 0x0000000a000a7308 */ /* 0x001e240000001000 */
[----:B0-----:R-:W-:-:S06]  /*11da0*/  VIADD R11, R10, 0xffffffe ;  /* 0x0ffffffe0a0b7836 */ /* 0x001fcc0000000000 */
[----:B------:R0:W1:Y:S01]  /*11db0*/  F2I.FTZ.U32.TRUNC.NTZ R3, R11 ;  /* 0x0000000b00037305 */ /* 0x000062000021f000 */
[----:B------:R-:W-:Y:S05]  /*11dc0*/  @!P0 BRA `(.L_x_2619) ;  /* 0x0000000000088947 */ /* 0x000fea0003800000 */
[----:B------:R-:W-:-:S05]  /*11dd0*/  VIADD R9, R15, 0xffffffff ;  /* 0xffffffff0f097836 */ /* 0x000fca0000000000 */
[----:B------:R2:W3:Y:S02]  /*11de0*/  SHFL.IDX PT, R24, R8, R9, 0x1f ;  /* 0x00001f0908187589 */ /* 0x0004e400000e0000 */
.L_x_2619:
[----:B---3--:R-:W-:Y:S01]  /*11df0*/  IMAD R24, R24, UR5, R13 ;  /* 0x0000000518187c24 */ /* 0x008fe2000f8e020d */
[----:B------:R-:W-:Y:S01]  /*11e00*/  IABS R2, R6 ;  /* 0x0000000600027213 */ /* 0x000fe20000000000 */
[----:B-12---:R-:W-:-:S03]  /*11e10*/  IMAD.MOV R9, RZ, RZ, -R3 ;  /* 0x000000ffff097224 */ /* 0x006fc600078e0a03 */
[----:B0-----:R-:W-:Y:S01]  /*11e20*/  IADD3 R11, -R24, UR6, RZ ;  /* 0x00000006180b7c10 */ /* 0x001fe2000fffe1ff */
        /* <DEDUP_REMOVED lines=19> */
[----:B------:R-:W-:Y:S02]  /*11f60*/  IMAD R13, R7, R2, RZ ;  /* 0x00000002070d7224 */ /* 0x000fe400078e02ff */
[----:B------:R-:W-:Y:S02]  /*11f70*/  IMAD.MOV R9, RZ, RZ, -R2 ;  /* 0x000000ffff097224 */ /* 0x000fe400078e0a02 */
[----:B------:R-:W-:Y:S02]  /*11f80*/  IMAD.MOV R8, RZ, RZ, -R13 ;  /* 0x000000ffff087224 */ /* 0x000fe400078e0a0d */
[----:B------:R-:W-:-:S03]  /*11f90*/  IMAD R6, R6, R9, R11 ;  /* 0x0000000906067224 */ /* 0x000fc600078e020b */
[----:B------:R-:W-:Y:S02]  /*11fa0*/  VIADDMNMX R15, R8, UR5, R7, PT ;  /* 0x00000005080f7c46 */ /* 0x000fe4000b800107 */
[----:B------:R-:W-:Y:S02]  /*11fb0*/  IABS R11, R6 ;  /* 0x00000006000b7213 */ /* 0x000fe40000000000 */
[-C--:B------:R-:W-:Y:S01]  /*11fc0*/  IABS R8, R15.reuse ;  /* 0x0000000f00087213 */ /* 0x080fe20000000000 */
[----:B------:R-:W-:Y:S01]  /*11fd0*/  IMAD.MOV R26, RZ, RZ, -R15 ;  /* 0x000000ffff1a7224 */ /* 0x000fe200078e0a0f */
[----:B------:R-:W-:Y:S02]  /*11fe0*/  IABS R10, R15 ;  /* 0x0000000f000a7213 */ /* 0x000fe40000000000 */
[----:B------:R-:W0:Y:S08]  /*11ff0*/  I2F.RP R7, R8 ;  /* 0x0000000800077306 */ /* 0x000e300000209400 */
[----:B0-----:R-:W0:Y:S02]  /*12000*/  MUFU.RCP R7, R7 ;  /* 0x0000000700077308 */ /* 0x001e240000001000 */
[----:B0-----:R-:W-:-:S06]  /*12010*/  VIADD R3, R7, 0xffffffe ;  /* 0x0ffffffe07037836 */ /* 0x001fcc0000000000 */
[----:B------:R-:W0:Y:S02]  /*12020*/  F2I.FTZ.U32.TRUNC.NTZ R3, R3 ;  /* 0x0000000300037305 */ /* 0x000e24000021f000 */
[----:B0-----:R-:W-:-:S04]  /*12030*/  IMAD.MOV R2, RZ, RZ, -R3 ;  /* 0x000000ffff027224 */ /* 0x001fc800078e0a03 */
[----:B------:R-:W-:Y:S02]  /*12040*/  IMAD.MOV.U32 R9, RZ, RZ, R2 ;  /* 0x000000ffff097224 */ /* 0x000fe400078e0002 */
[----:B------:R-:W-:Y:S02]  /*12050*/  IMAD.MOV.U32 R2, RZ, RZ, RZ ;  /* 0x000000ffff027224 */ /* 0x000fe400078e00ff */
[----:B------:R-:W-:-:S04]  /*12060*/  IMAD R9, R9, R8, RZ ;  /* 0x0000000809097224 */ /* 0x000fc800078e02ff */
[----:B------:R-:W-:-:S04]  /*12070*/  IMAD.HI.U32 R2, R3, R9, R2 ;  /* 0x0000000903027227 */ /* 0x000fc800078e0002 */
[----:B------:R-:W-:Y:S02]  /*12080*/  IMAD.MOV R3, RZ, RZ, -R10 ;  /* 0x000000ffff037224 */ /* 0x000fe400078e0a0a */
        /* <DEDUP_REMOVED lines=8> */
[----:B------:R-:W-:Y:S01]  /*12110*/  ISETP.GE.AND P2, PT, R3, RZ, PT ;  /* 0x000000ff0300720c */ /* 0x000fe20003f46270 */
[----:B------:R-:W-:-:S06]  /*12120*/  IMAD.IADD R3, R6, 0x1, R13 ;  /* 0x0000000106037824 */ /* 0x000fcc00078e020d */
[----:B------:R-:W-:-:S06]  /*12130*/  @P0 VIADD R2, R2, 0x1 ;  /* 0x0000000102020836 */ /* 0x000fcc0000000000 */
[----:B------:R-:W-:Y:S01]  /*12140*/  @!P2 IMAD.MOV R2, RZ, RZ, -R2 ;  /* 0x000000ffff02a224 */ /* 0x000fe200078e0a02 */
[----:B------:R-:W-:-:S04]  /*12150*/  @!P1 LOP3.LUT R2, RZ, R15, RZ, 0x33, !PT ;  /* 0x0000000fff029212 */ /* 0x000fc800078e33ff */
[----:B------:R-:W-:Y:S01]  /*12160*/  LOP3.LUT R25, RZ, R2, RZ, 0x33, !PT ;  /* 0x00000002ff197212 */ /* 0x000fe200078e33ff */
[----:B------:R-:W-:-:S04]  /*12170*/  IMAD R26, R2, R26, R3 ;  /* 0x0000001a021a7224 */ /* 0x000fc800078e0203 */
[----:B------:R-:W-:Y:S01]  /*12180*/  IMAD.IADD R25, R4, 0x1, R25 ;  /* 0x0000000104197824 */ /* 0x000fe200078e0219 */
[----:B------:R-:W-:Y:S06]  /*12190*/  BRA `(.L_x_2620) ;  /* 0x0000000000147947 */ /* 0x000fec0003800000 */
.L_x_2615:
[----:B------:R-:W-:Y:S01]  /*121a0*/  ULDC UR4, c[0x0][0xc3c] ;  /* 0x00030f0000047ab9 */ /* 0x000fe20000000800 */
[----:B------:R-:W-:Y:S02]  /*121b0*/  IMAD.MOV.U32 R25, RZ, RZ, RZ ;  /* 0x000000ffff197224 */ /* 0x000fe400078e00ff */
[----:B------:R-:W-:Y:S02]  /*121c0*/  IMAD.U32 R24, RZ, RZ, UR6 ;  /* 0x00000006ff187e24 */ /* 0x000fe4000f8e00ff */
[----:B------:R-:W-:Y:S02]  /*121d0*/  IMAD.MOV.U32 R26, RZ, RZ, RZ ;  /* 0x000000ffff1a7224 */ /* 0x000fe400078e00ff */
[----:B------:R-:W-:-:S07]  /*121e0*/  IMAD.U32 R27, RZ, RZ, UR4 ;  /* 0x00000004ff1b7e24 */ /* 0x000fce000f8e00ff */
.L_x_2620:
[----:B------:R-:W-:-:S13]  /*121f0*/  ISETP.NE.AND P0, PT, R5, RZ, PT ;  /* 0x000000ff0500720c */ /* 0x000fda0003f05270 */
[----:B------:R-:W0:Y:S01]  /*12200*/  @!P0 S2R R3, SR_CgaCtaId ;  /* 0x0000000000038919 */ /* 0x000e220000008800 */
[----:B------:R-:W-:-:S04]  /*12210*/  @!P0 MOV R2, 0x400 ;  /* 0x0000040000028802 */ /* 0x000fc80000000f00 */
[----:B0-----:R-:W-:-:S05]  /*12220*/  @!P0 LEA R2, R3, R2, 0x18 ;  /* 0x0000000203028211 */ /* 0x001fca00078ec0ff */
[----:B------:R1:W-:Y:S01]  /*12230*/  @!P0 STS.128 [R2+0x228d0], R24 ;  /* 0x0228d01802008388 */ /* 0x0003e20000000c00 */
[----:B------:R-:W-:Y:S06]  /*12240*/  BAR.ARV 0x5, 0x180 ;  /* 0x0146000000007b1d */ /* 0x000fec0000002000 */
.L_x_2613:
[----:B------:R2:W-:Y:S01]  /*12250*/  STL [R1+0x10], RZ ;  /* 0x000010ff01007387 */ /* 0x0005e20000100800 */
[----:B------:R-:W-:Y:S01]  /*12260*/  ULDC UR4, c[0x0][0xc3c] ;  /* 0x00030f0000047ab9 */ /* 0x000fe20000000800 */
[----:B------:R-:W-:Y:S01]  /*12270*/  IMAD.MOV.U32 R22, RZ, RZ, 0x1 ;  /* 0x00000001ff167424 */ /* 0x000fe200078e00ff */
[----:B0-----:R-:W-:Y:S01]  /*12280*/  ISETP.GE.AND P0, PT, R27, UR4, PT ;  /* 0x000000041b007c0c */ /* 0x001fe2000bf06270 */
[----:B------:R-:W-:-:S12]  /*12290*/  IMAD.MOV.U32 R18, RZ, RZ, RZ ;  /* 0x000000ffff127224 */ /* 0x000fd800078e00ff */
[----:B--2---:R-:W-:Y:S05]  /*122a0*/  @P0 BRA `(.L_x_2621) ;  /* 0x0000004800b00947 */ /* 0x004fea0003800000 */
[----:B------:R-:W0:Y:S01]  /*122b0*/  S2UR UR5, SR_CgaCtaId ;  /* 0x00000000000579c3 */ /* 0x000e220000008800 */
[----:B------:R2:W-:Y:S01]  /*122c0*/  STL [R1+0x10], RZ ;  /* 0x000010ff01007387 */ /* 0x0005e20000100800 */
[C---:B-1----:R-:W-:Y:S01]  /*122d0*/  IMAD.SHL.U32 R2, R0.reuse, 0x8, RZ ;  /* 0x0000000800027824 */ /* 0x042fe200078e00ff */
[----:B------:R-:W-:Y:S01]  /*122e0*/  UMOV UR4, 0x400 ;  /* 0x0000040000047882 */ /* 0x000fe20000000000 */
[----:B------:R-:W-:Y:S01]  /*122f0*/  LOP3.LUT R4, R0, 0x7f, RZ, 0xc0, !PT ;  /* 0x0000007f00047812 */ /* 0x000fe200078ec0ff */
[----:B------:R-:W-:Y:S01]  /*12300*/  BSSY B8, `(.L_x_2621) ;  /* 0x00004a6000087945 */ /* 0x000fe20003800000 */
[----:B------:R-:W-:Y:S01]  /*12310*/  IMAD.MOV.U32 R22, RZ, RZ, 0x1 ;  /* 0x00000001ff167424 */ /* 0x000fe200078e00ff */
[----:B------:R-:W-:Y:S01]  /*12320*/  LOP3.LUT R3, R2, 0x1f8, RZ, 0xc0, !PT ;  /* 0x000001f802037812 */ /* 0x000fe200078ec0ff */
[----:B------:R-:W-:Y:S01]  /*12330*/  IMAD.MOV.U32 R18, RZ, RZ, RZ ;  /* 0x000000ffff127224 */ /* 0x000fe200078e00ff */
[----:B------:R-:W-:Y:S01]  /*12340*/  SHF.R.U32.HI R5, RZ, 0x3, R4 ;  /* 0x00000003ff057819 */ /* 0x000fe20000011604 */
[----:B------:R-:W-:Y:S01]  /*12350*/  ULOP3.LUT UR36, UR39, 0x2, URZ, 0xfc, !UPT ;  /* 0x0000000227247892 */ /* 0x000fe2000f8efc3f */
[----:B------:R-:W-:Y:S01]  /*12360*/  LOP3.LUT R3, R3, 0x38, R0, 0x78, !PT ;  /* 0x0000003803037812 */ /* 0x000fe200078e7800 */
[----:B------:R-:W-:Y:S01]  /*12370*/  IMAD.SHL.U32 R0, R0, 0x10, RZ ;  /* 0x0000001000007824 */ /* 0x000fe200078e00ff */
[----:B------:R-:W-:Y:S01]  /*12380*/  LOP3.LUT R4, R2, 0x38, RZ, 0xc0, !PT ;  /* 0x0000003802047812 */ /* 0x000fe200078ec0ff */
[----:B------:R-:W-:Y:S01]  /*12390*/  ULDC UR37, c[0x0][0xc] ;  /* 0x0000030000257ab9 */ /* 0x000fe20000000800 */
[----:B------:R-:W-:-:S02]  /*123a0*/  LOP3.LUT R28, R3, 0x200, R2, 0xf8, !PT ;  /* 0x00000200031c7812 */ /* 0x000fc400078ef802 */
[----:B------:R-:W-:Y:S02]  /*123b0*/  LOP3.LUT R0, R5, 0x70, R0, 0xf8, !PT ;  /* 0x0000007005007812 */ /* 0x000fe400078ef800 */
[C---:B------:R-:W-:Y:S02]  /*123c0*/  LOP3.LUT R3, R4.reuse, 0x40, RZ, 0xfc, !PT ;  /* 0x0000004004037812 */ /* 0x040fe400078efcff */
[C---:B------:R-:W-:Y:S02]  /*123d0*/  LOP3.LUT R2, R4.reuse, 0x80, RZ, 0xfc, !PT ;  /* 0x0000008004027812 */ /* 0x040fe400078efcff */
[----:B------:R-:W-:Y:S01]  /*123e0*/  LOP3.LUT R0, R4, 0xc0, RZ, 0xfc, !PT ;  /* 0x000000c004007812 */ /* 0x000fe200078efcff */
[----:B0-----:R-:W-:-:S06]  /*123f0*/  ULEA UR4, UR5, UR4, 0x18 ;  /* 0x0000000405047291 */ /* 0x001fcc000f8ec03f */
[----:B------:R-:W-:-:S04]  /*12400*/  IMAD.U32 R17, RZ, RZ, UR4 ;  /* 0x00000004ff117e24 */ /* 0x000fc8000f8e00ff */
[----:B--2---:R-:W-:-:S07]  /*12410*/  IMAD R37, R28, 0x2, R17 ;  /* 0x000000021c257824 */ /* 0x004fce00078e0211 */
.L_x_2690:
[----:B------:R-:W-:Y:S05]  /*12420*/  YIELD ;  /* 0x0000000000007946 */ /* 0x000fea0003800000 */
[----:B------:R-:W-:Y:S01]  /*12430*/  ULDC.64 UR4, c[0x0][0xa28] ;  /* 0x00028a0000047ab9 */ /* 0x000fe20000000a00 */
[----:B------:R-:W-:Y:S01]  /*12440*/  IMAD.MOV.U32 R29, RZ, RZ, RZ ;  /* 0x000000ffff1d7224 */ /* 0x000fe200078e00ff */
[----:B------:R-:W-:-:S04]  /*12450*/  ISETP.NE.U32.AND P0, PT, RZ, UR4, PT ;  /* 0x00000004ff007c0c */ /* 0x000fc8000bf05070 */
[----:B------:R-:W-:Y:S01]  /*12460*/  ISETP.NE.AND.EX P0, PT, RZ, UR5, PT, P0 ;  /* 0x00000005ff007c0c */ /* 0x000fe2000bf05300 */
[----:B------:R-:W-:-:S12]  /*12470*/  ULDC.64 UR4, c[0x0][0xa18] ;  /* 0x0002860000047ab9 */ /* 0x000fd80000000a00 */
[----:B------:R-:W0:Y:S02]  /*12480*/  @P0 LDC.64 R2, c[0x0][0xa28] ;  /* 0x00028a00ff020b82 */ /* 0x000e240000000a00 */
[----:B0-----:R-:W-:-:S05]  /*12490*/  @P0 IMAD.WIDE R2, R27, 0x4, R2 ;  /* 0x000000041b020825 */ /* 0x001fca00078e0202 */
[----:B------:R0:W5:Y:S01]  /*124a0*/  @P0 LDG.E R29, desc[UR46][R2.64] ;  /* 0x0000002e021d0981 */ /* 0x000162000c1e1900 */
[----:B------:R-:W-:Y:S01]  /*124b0*/  ISETP.NE.U32.AND P0, PT, RZ, UR4, PT ;  /* 0x00000004ff007c0c */ /* 0x000fe2000bf05070 */
[----:B------:R-:W-:Y:S01]  /*124c0*/  IMAD.MOV.U32 R0, RZ, RZ, RZ ;  /* 0x000000ffff007224 */ /* 0x000fe200078e00ff */
[----:B------:R-:W-:Y:S02]  /*124d0*/  LOP3.LUT R16, R16, 0xfffffdff, RZ, 0xc0, !PT ;  /* 0xfffffdff10107812 */ /* 0x000fe400078ec0ff */
[----:B------:R-:W-:Y:S01]  /*124e0*/  ISETP.NE.AND.EX P1, PT, RZ, UR5, PT, P0 ;  /* 0x00000005ff007c0c */ /* 0x000fe2000bf25300 */
[----:B------:R-:W-:Y:S02]  /*124f0*/  ULDC.64 UR4, c[0x0][0xa00] ;  /* 0x0002800000047ab9 */ /* 0x000fe40000000a00 */
[----:B------:R-:W-:Y:S01]  /*12500*/  ISETP.NE.U32.AND P0, PT, RZ, UR4, PT ;  /* 0x00000004ff007c0c */ /* 0x000fe2000bf05070 */
[----:B0-----:R-:W0:Y:S03]  /*12510*/  LDC.64 R2, c[0x0][0xa00] ;  /* 0x00028000ff027b82 */ /* 0x001e260000000a00 */
[----:B------:R-:W-:Y:S01]  /*12520*/  ISETP.NE.AND.EX P2, PT, RZ, UR5, PT, P0 ;  /* 0x00000005ff007c0c */ /* 0x000fe2000bf45300 */
[----:B------:R-:W-:-:S05]  /*12530*/  ULDC.64 UR4, c[0x0][0x418] ;  /* 0x0001060000047ab9 */ /* 0x000fca0000000a00 */
[----:B-1----:R-:W1:Y:S07]  /*12540*/  @P1 LDC.64 R4, c[0x0][0xa18] ;  /* 0x00028600ff041b82 */ /* 0x002e6e0000000a00 */
[----:B------:R-:W-:Y:S01]  /*12550*/  @P2 LOP3.LUT R16, R16, 0x200, RZ, 0xfc, !PT ;  /* 0x0000020010102812 */ /* 0x000fe200078efcff */
[----:B0-----:R-:W-:-:S05]  /*12560*/  IMAD.WIDE R2, R27, 0x4, R2 ;  /* 0x000000041b027825 */ /* 0x001fca00078e0202 */
[----:B--2---:R-:W2:Y:S01]  /*12570*/  @P2 LDG.E R0, desc[UR46][R2.64] ;  /* 0x0000002e02002981 */ /* 0x004ea2000c1e1900 */
[----:B-1----:R-:W-:-:S05]  /*12580*/  @P1 IMAD.WIDE R4, R27, 0x4, R4 ;  /* 0x000000041b041825 */ /* 0x002fca00078e0204 */
[----:B------:R0:W5:Y:S01]  /*12590*/  @P1 LDG.E R36, desc[UR46][R4.64] ;  /* 0x0000002e04241981 */ /* 0x000162000c1e1900 */
[----:B------:R-:W-:-:S03]  /*125a0*/  UISETP.NE.U32.AND UP0, UPT, UR4, URZ, UPT ;  /* 0x0000003f0400728c */ /* 0x000fc6000bf05070 */
[----:B------:R-:W-:Y:S01]  /*125b0*/  ULDC UR4, c[0x0][0x424] ;  /* 0x0001090000047ab9 */ /* 0x000fe20000000800 */
[----:B------:R-:W-:-:S03]  /*125c0*/  UISETP.NE.AND.EX UP0, UPT, UR5, URZ, UPT, UP0 ;  /* 0x0000003f0500728c */ /* 0x000fc6000bf05300 */
[----:B------:R-:W-:Y:S01]  /*125d0*/  ULDC UR5, c[0x0][0x2f0] ;  /* 0x0000bc0000057ab9 */ /* 0x000fe20000000800 */
[----:B------:R-:W-:-:S04]  /*125e0*/  USEL UR4, UR4, 0x1, UP0 ;  /* 0x0000000104047887 */ /* 0x000fc80008000000 */
[----:B------:R-:W-:Y:S01]  /*125f0*/  UIMAD UR4, UR4, UR5, URZ ;  /* 0x00000005040472a4 */ /* 0x000fe2000f8e023f */
[----:B--2---:R1:W-:Y:S05]  /*12600*/  STL [R1], R0 ;  /* 0x0000000001007387 */ /* 0x0043ea0000100800 */
[----:B-1----:R-:W-:Y:S01]  /*12610*/  IMAD.U32 R0, RZ, RZ, UR4 ;  /* 0x00000004ff007e24 */ /* 0x002fe2000f8e00ff */
[----:B0--34-:R-:W-:Y:S06]  /*12620*/  @P1 BRA `(.L_x_2622) ;  /* 0x0000000000181947 */ /* 0x019fec0003800000 */
[----:B------:R-:W-:Y:S02]  /*12630*/  ULDC UR4, c[0x0][0x288] ;  /* 0x0000a20000047ab9 */ /* 0x000fe40000000800 */
[----:B-----5:R-:W-:Y:S01]  /*12640*/  IMAD.U32 R36, RZ, RZ, UR4 ;  /* 0x00000004ff247e24 */ /* 0x020fe2000f8e00ff */
[----:B------:R-:W-:Y:S06]  /*12650*/  @!P2 BRA `(.L_x_2622) ;  /* 0x00000000000ca947 */ /* 0x000fec0003800000 */
[----:B------:R-:W2:Y:S04]  /*12660*/  LDG.E R5, desc[UR46][R2.64] ;  /* 0x0000002e02057981 */ /* 0x000ea8000c1e1900 */
[----:B------:R-:W2:Y:S02]  /*12670*/  LDG.E R36, desc[UR46][R2.64+0x4] ;  /* 0x0000042e02247981 */ /* 0x000ea4000c1e1900 */
[----:B--2---:R-:W-:-:S07]  /*12680*/  IMAD.IADD R36, R36, 0x1, -R5 ;  /* 0x0000000124247824 */ /* 0x004fce00078e0a05 */
.L_x_2622:
[----:B------:R-:W-:Y:S02]  /*12690*/  ULDC.64 UR4, c[0x0][0xa20] ;  /* 0x0002880000047ab9 */ /* 0x000fe40000000a00 */
[----:B------:R-:W-:-:S04]  /*126a0*/  ISETP.NE.U32.AND P0, PT, RZ, UR4, PT ;  /* 0x00000004ff007c0c */ /* 0x000fc8000bf05070 */
[----:B------:R-:W-:-:S13]  /*126b0*/  ISETP.NE.AND.EX P0, PT, RZ, UR5, PT, P0 ;  /* 0x00000005ff007c0c */ /* 0x000fda000bf05300 */
[----:B------:R-:W-:Y:S05]  /*126c0*/  @!P0 BRA `(.L_x_2623) ;  /* 0x0000000000108947 */ /* 0x000fea0003800000 */
[----:B------:R-:W0:Y:S02]  /*126d0*/  LDC.64 R2, c[0x0][0xa20] ;  /* 0x00028800ff027b82 */ /* 0x000e240000000a00 */
[----:B0-----:R-:W-:-:S05]  /*126e0*/  IMAD.WIDE R2, R27, 0x4, R2 ;  /* 0x000000041b027825 */ /* 0x001fca00078e0202 */
[----:B------:R0:W5:Y:S01]  /*126f0*/  LDG.E R0, desc[UR46][R2.64] ;  /* 0x0000002e02007981 */ /* 0x000162000c1e1900 */
[----:B------:R-:W-:Y:S05]  /*12700*/  BRA `(.L_x_2624) ;  /* 0x0000000000247947 */ /* 0x000fea0003800000 */
.L_x_2623:
[----:B------:R-:W-:Y:S02]  /*12710*/  ULDC.64 UR4, c[0x0][0xa08] ;  /* 0x0002820000047ab9 */ /* 0x000fe40000000a00 */
[----:B------:R-:W-:-:S04]  /*12720*/  ISETP.NE.U32.AND P0, PT, RZ, UR4, PT ;  /* 0x00000004ff007c0c */ /* 0x000fc8000bf05070 */
[----:B------:R-:W-:-:S13]  /*12730*/  ISETP.NE.AND.EX P0, PT, RZ, UR5, PT, P0 ;  /* 0x00000005ff007c0c */ /* 0x000fda000bf05300 */
[----:B------:R-:W-:Y:S05]  /*12740*/  @!P0 BRA `(.L_x_2624) ;  /* 0x0000000000148947 */ /* 0x000fea0003800000 */
[----:B------:R-:W0:Y:S02]  /*12750*/  LDC.64 R2, c[0x0][0xa08] ;  /* 0x00028200ff027b82 */ /* 0x000e240000000a00 */
[----:B0-----:R-:W-:-:S05]  /*12760*/  IMAD.WIDE R2, R27, 0x4, R2 ;  /* 0x000000041b027825 */ /* 0x001fca00078e0202 */
[----:B------:R-:W2:Y:S04]  /*12770*/  LDG.E R0, desc[UR46][R2.64] ;  /* 0x0000002e02007981 */ /* 0x000ea8000c1e1900 */
[----:B------:R-:W2:Y:S02]  /*12780*/  LDG.E R5, desc[UR46][R2.64+0x4] ;  /* 0x0000042e02057981 */ /* 0x000ea4000c1e1900 */
[----:B--2---:R-:W-:-:S07]  /*12790*/  IMAD.IADD R0, R5, 0x1, -R0 ;  /* 0x0000000105007824 */ /* 0x004fce00078e0a00 */
.L_x_2624:
[----:B0-----:R-:W0:Y:S01]  /*127a0*/  LDC R2, c[0x0][0x448] ;  /* 0x00011200ff027b82 */ /* 0x001e220000000800 */
[----:B------:R-:W-:Y:S01]  /*127b0*/  IMAD.SHL.U32 R34, R25, 0x80, RZ ;  /* 0x0000008019227824 */ /* 0x000fe200078e00ff */
[----:B------:R-:W-:Y:S01]  /*127c0*/  LOP3.LUT R16, R16, 0xfffffeff, RZ, 0xc0, !PT ;  /* 0xfffffeff10107812 */ /* 0x000fe200078ec0ff */
[----:B-----5:R-:W-:Y:S02]  /*127d0*/  IMAD.IADD R19, R0, 0x1, -R29 ;  /* 0x0000000100137824 */ /* 0x020fe400078e0a1d */
[----:B------:R-:W-:Y:S01]  /*127e0*/  VIADD R4, R34, 0x7f ;  /* 0x0000007f22047836 */ /* 0x000fe20000000000 */
[----:B0-----:R-:W-:Y:S02]  /*127f0*/  ISETP.NE.AND P2, PT, R2, 0x1, PT ;  /* 0x000000010200780c */ /* 0x001fe40003f45270 */
[----:B------:R-:W0:Y:S11]  /*12800*/  LDC.64 R2, c[0x0][0x9e0] ;  /* 0x00027800ff027b82 */ /* 0x000e360000000a00 */
[----:B------:R-:W1:Y:S01]  /*12810*/  @P2 LDC R5, c[0x0][0x44c] ;  /* 0x00011300ff052b82 */ /* 0x000e620000000800 */
[----:B------:R-:W-:-:S07]  /*12820*/  @P2 LOP3.LUT R16, R16, 0x100, RZ, 0xfc, !PT ;  /* 0x0000010010102812 */ /* 0x000fce00078efcff */
[----:B------:R-:W2:Y:S01]  /*12830*/  @P2 LDC R6, c[0x0][0x450] ;  /* 0x00011400ff062b82 */ /* 0x000ea20000000800 */
[----:B0-----:R-:W-:Y:S01]  /*12840*/  ISETP.GE.AND P1, PT, R3, 0x1, PT ;  /* 0x000000010300780c */ /* 0x001fe20003f26270 */
[----:B-1----:R-:W-:-:S05]  /*12850*/  @P2 IMAD.HI.U32 R5, R4, R5, RZ ;  /* 0x0000000504052227 */ /* 0x002fca00078e00ff */
[----:B--2---:R-:W-:Y:S02]  /*12860*/  @P2 SHF.R.U32.HI R4, RZ, R6, R5 ;  /* 0x00000006ff042219 */ /* 0x004fe40000011605 */
[----:B------:R-:W-:-:S05]  /*12870*/  IADD3 R5, R19, 0x1, -R36 ;  /* 0x0000000113057810 */ /* 0x000fca0007ffe824 */
[----:B------:R-:W-:-:S04]  /*12880*/  IMAD.IADD R7, R5, 0x1, R4 ;  /* 0x0000000105077824 */ /* 0x000fc800078e0204 */
[----:B------:R-:W-:Y:S01]  /*12890*/  IMAD.IADD R2, R7, 0x1, R2 ;  /* 0x0000000107027824 */ /* 0x000fe200078e0202 */
[----:B------:R-:W-:Y:S06]  /*128a0*/  @!P1 BRA `(.L_x_2625) ;  /* 0x0000000000489947 */ /* 0x000fec0003800000 */
[C---:B------:R-:W-:Y:S01]  /*128b0*/  ISETP.GT.AND P0, PT, R7.reuse, RZ, PT ;  /* 0x000000ff0700720c */ /* 0x040fe20003f04270 */
[----:B------:R-:W-:Y:S01]  /*128c0*/  BSSY B0, `(.L_x_2626) ;  /* 0x000000e000007945 */ /* 0x000fe20003800000 */
[----:B------:R-:W-:-:S11]  /*128d0*/  VIADD R0, R7, 0xffffffff ;  /* 0xffffffff07007836 */ /* 0x000fd60000000000 */
        /* <DEDUP_REMOVED lines=8> */
.L_x_2627:
[----:B------:R-:W-:-:S13]  /*12960*/  ISETP.NE.AND P0, PT, R3, 0x1, PT ;  /* 0x000000010300780c */ /* 0x000fda0003f05270 */
[----:B------:R-:W0:Y:S02]  /*12970*/  @P0 LDC.64 R4, c[0x0][0x9e8] ;  /* 0x00027a00ff040b82 */ /* 0x000e240000000a00 */
[----:B0-----:R-:W-:-:S05]  /*12980*/  @P0 IMAD.HI.U32 R4, R0, R4, RZ ;  /* 0x0000000400040227 */ /* 0x001fca00078e00ff */
[----:B------:R-:W-:-:S07]  /*12990*/  @P0 SHF.R.U32.HI R0, RZ, R5, R4 ;  /* 0x00000005ff000219 */ /* 0x000fce0000011604 */
.L_x_2628:
[----:B------:R-:W-:Y:S05]  /*129a0*/  BSYNC B0 ;  /* 0x0000000000007941 */ /* 0x000fea0003800000 */
.L_x_2626:
[----:B------:R-:W-:-:S05]  /*129b0*/  IMAD R5, R0, R3, R3 ;  /* 0x0000000300057224 */ /* 0x000fca00078e0203 */
[----:B------:R-:W-:-:S07]  /*129c0*/  VIMNMX R2, R2, R5, PT ;  /* 0x0000000502027248 */ /* 0x000fce0003fe0100 */
.L_x_2625:
[----:B------:R-:W0:Y:S01]  /*129d0*/  @P2 LDC R5, c[0x0][0x44c] ;  /* 0x00011300ff052b82 */ /* 0x000e220000000800 */
[----:B------:R-:W-:Y:S01]  /*129e0*/  VIADD R2, R2, 0x5f ;  /* 0x0000005f02027836 */ /* 0x000fe20000000000 */
[----:B------:R-:W-:Y:S01]  /*129f0*/  ULDC UR4, c[0x0][0x9dc] ;  /* 0x0002770000047ab9 */ /* 0x000fe20000000800 */
[----:B------:R-:W-:-:S05]  /*12a00*/  IMAD.MOV.U32 R0, RZ, RZ, R34 ;  /* 0x000000ffff007224 */ /* 0x000fca00078e0022 */
[----:B------:R-:W1:Y:S01]  /*12a10*/  @P2 LDC R7, c[0x0][0x450] ;  /* 0x00011400ff072b82 */ /* 0x000e620000000800 */
[----:B0-----:R-:W-:-:S05]  /*12a20*/  @P2 IMAD.HI.U32 R4, R34, R5, RZ ;  /* 0x0000000522042227 */ /* 0x001fca00078e00ff */
[----:B-1----:R-:W-:Y:S01]  /*12a30*/  @P2 SHF.R.U32.HI R0, RZ, R7, R4 ;  /* 0x00000007ff002219 */ /* 0x002fe20000011604 */
[----:B------:R-:W-:-:S04]  /*12a40*/  IMAD.HI R4, R2, 0x2aaaaaab, RZ ;  /* 0x2aaaaaab02047827 */ /* 0x000fc800078e02ff */
[----:B------:R-:W-:Y:S01]  /*12a50*/  VIADD R2, R19, 0x5f ;  /* 0x0000005f13027836 */ /* 0x000fe20000000000 */
[----:B------:R-:W-:-:S03]  /*12a60*/  SHF.R.U32.HI R5, RZ, 0x1f, R4 ;  /* 0x0000001fff057819 */ /* 0x000fc60000011604 */
[----:B------:R-:W-:Y:S01]  /*12a70*/  IMAD.HI R2, R2, 0x2aaaaaab, RZ ;  /* 0x2aaaaaab02027827 */ /* 0x000fe200078e02ff */
[----:B------:R-:W-:-:S04]  /*12a80*/  LEA.HI.SX32 R4, R4, R5, 0x1c ;  /* 0x0000000504047211 */ /* 0x000fc800078fe2ff */
[----:B------:R-:W-:-:S04]  /*12a90*/  SHF.R.U32.HI R5, RZ, 0x1f, R2 ;  /* 0x0000001fff057819 */ /* 0x000fc80000011602 */
[----:B------:R-:W-:Y:S02]  /*12aa0*/  LEA.HI.SX32 R5, R2, R5, 0x1c ;  /* 0x0000000502057211 */ /* 0x000fe400078fe2ff */
[----:B------:R-:W-:Y:S02]  /*12ab0*/  IADD3 R2, R0, R19, -R36 ;  /* 0x0000001300027210 */ /* 0x000fe40007ffe824 */
[----:B------:R-:W-:-:S03]  /*12ac0*/  VIMNMX R30, R5, R4, PT ;  /* 0x00000004051e7248 */ /* 0x000fc60003fe0100 */
[----:B------:R-:W-:Y:S02]  /*12ad0*/  VIADD R0, R2, -UR4 ;  /* 0x8000000402007c36 */ /* 0x000fe40008000000 */
[----:B------:R0:W-:Y:S01]  /*12ae0*/  STL [R1+0x4], R30 ;  /* 0x0000041e01007387 */ /* 0x0001e20000100800 */
[----:B------:R-:W-:Y:S05]  /*12af0*/  @!P1 BRA `(.L_x_2629) ;  /* 0x0000000000449947 */ /* 0x000fea0003800000 */
[----:B------:R-:W-:Y:S01]  /*12b00*/  ISETP.GT.AND P0, PT, R2, -0x1, PT ;  /* 0xffffffff0200780c */ /* 0x000fe20003f04270 */
[----:B------:R-:W-:-:S12]  /*12b10*/  BSSY B0, `(.L_x_2630) ;  /* 0x000000d000007945 */ /* 0x000fd80003800000 */
[----:B------:R-:W-:Y:S05]  /*12b20*/  @P0 BRA `(.L_x_2631) ;  /* 0x00000000001c0947 */ /* 0x000fea0003800000 */
[----:B------:R-:W-:Y:S02]  /*12b30*/  ISETP.NE.AND P0, PT, R3, 0x1, PT ;  /* 0x000000010300780c */ /* 0x000fe40003f05270 */
[----:B------:R-:W-:-:S11]  /*12b40*/  LOP3.LUT R7, RZ, R2, RZ, 0x33, !PT ;  /* 0x00000002ff077212 */ /* 0x000fd600078e33ff */
[----:B------:R-:W1:Y:S02]  /*12b50*/  @P0 LDC.64 R4, c[0x0][0x9e8] ;  /* 0x00027a00ff040b82 */ /* 0x000e640000000a00 */
[----:B-1----:R-:W-:-:S05]  /*12b60*/  @P0 IMAD.HI.U32 R4, R7, R4, RZ ;  /* 0x0000000407040227 */ /* 0x002fca00078e00ff */
[----:B------:R-:W-:-:S04]  /*12b70*/  @P0 SHF.R.U32.HI R7, RZ, R5, R4 ;  /* 0x00000005ff070219 */ /* 0x000fc80000011604 */
[----:B------:R-:W-:Y:S01]  /*12b80*/  LOP3.LUT R2, RZ, R7, RZ, 0x33, !PT ;  /* 0x00000007ff027212 */ /* 0x000fe200078e33ff */
[----:B------:R-:W-:Y:S06]  /*12b90*/  BRA `(.L_x_2632) ;  /* 0x0000000000107947 */ /* 0x000fec0003800000 */
.L_x_2631:
[----:B------:R-:W-:-:S13]  /*12ba0*/  ISETP.NE.AND P0, PT, R3, 0x1, PT ;  /* 0x000000010300780c */ /* 0x000fda0003f05270 */
[----:B------:R-:W1:Y:S02]  /*12bb0*/  @P0 LDC.64 R4, c[0x0][0x9e8] ;  /* 0x00027a00ff040b82 */ /* 0x000e640000000a00 */
[----:B-1----:R-:W-:-:S05]  /*12bc0*/  @P0 IMAD.HI.U32 R4, R2, R4, RZ ;  /* 0x0000000402040227 */ /* 0x002fca00078e00ff */
[----:B------:R-:W-:-:S07]  /*12bd0*/  @P0 SHF.R.U32.HI R2, RZ, R5, R4 ;  /* 0x00000005ff020219 */ /* 0x000fce0000011604 */
.L_x_2632:
[----:B------:R-:W-:Y:S05]  /*12be0*/  BSYNC B0 ;  /* 0x0000000000007941 */ /* 0x000fea0003800000 */
.L_x_2630:
[----:B------:R-:W-:-:S05]  /*12bf0*/  IMAD R3, R2, R3, RZ ;  /* 0x0000000302037224 */ /* 0x000fca00078e02ff */
[----:B------:R-:W-:-:S07]  /*12c00*/  VIMNMX R0, R0, R3, !PT ;  /* 0x0000000300007248 */ /* 0x000fce0007fe0100 */
.L_x_2629:
[----:B------:R-:W-:Y:S01]  /*12c10*/  IMAD.HI R0, R0, 0x2aaaaaab, RZ ;  /* 0x2aaaaaab00007827 */ /* 0x000fe200078e02ff */
[----:B------:R-:W-:Y:S04]  /*12c20*/  BSSY B7, `(.L_x_2633) ;  /* 0x0000352000077945 */ /* 0x000fe80003800000 */
[----:B------:R-:W-:-:S04]  /*12c30*/  SHF.R.U32.HI R3, RZ, 0x1f, R0 ;  /* 0x0000001fff037819 */ /* 0x000fc80000011600 */
[----:B------:R-:W-:-:S04]  /*12c40*/  LEA.HI.SX32 R3, R0, R3, 0x1c ;  /* 0x0000000300037211 */ /* 0x000fc800078fe2ff */
[----:B------:R-:W-:-:S04]  /*12c50*/  VIMNMX R31, RZ, R3, !PT ;  /* 0x00000003ff1f7248 */ /* 0x000fc80007fe0100 */
[----:B------:R-:W-:-:S13]  /*12c60*/  ISETP.GT.AND P0, PT, R30, R31, PT ;  /* 0x0000001f1e00720c */ /* 0x000fda0003f04270 */
        /* <DEDUP_REMOVED lines=18> */
.L_x_2634:
        /* <DEDUP_REMOVED lines=8> */
[----:B------:R-:W-:Y:S02]  /*12e10*/  IMAD.U32 R4, RZ, RZ, UR6 ;  /* 0x00000006ff047e24 */ /* 0x000fe4000f8e00ff */
[----:B------:R-:W1:Y:S01]  /*12e20*/  LDC.64 R2, c[0x4][R2] ;  /* 0x0100000002027b82 */ /* 0x000e620000000a00 */
        /* <DEDUP_REMOVED lines=10> */
.L_x_2637:
[----:B------:R-:W-:Y:S05]  /*12ed0*/  BSYNC B6 ;  /* 0x0000000000067941 */ /* 0x000fea0003800000 */
.L_x_2636:
        /* <DEDUP_REMOVED lines=17> */
[----:B-1----:R-:W-:-:S07]  /*12ff0*/  IMAD.MOV.U32 R13, RZ, RZ, RZ ;  /* 0x000000ffff0d7224 */ /* 0x002fce00078e00ff */
[----:B------:R-:W-:-:S07]  /*13000*/  LEPC R20, `(.L_x_2640) ;  /* 0x000000001014794e */ /* 0x000fce0000000000 */
[----:B0-2---:R-:W-:Y:S05]  /*13010*/  CALL.ABS.NOINC R2 ;  /* 0x0000000002007343 */ /* 0x005fea0003c00000 */
.L_x_2640:
        /* <DEDUP_REMOVED lines=15> */
.L_x_2639:
[----:B------:R-:W-:Y:S05]  /*13110*/  BSYNC B6 ;  /* 0x0000000000067941 */ /* 0x000fea0003800000 */
.L_x_2638:
[----:B------:R-:W1:Y:S01]  /*13120*/  S2R R32, SR_TID.X ;  /* 0x0000000000207919 */ /* 0x000e620000002100 */
[----:B------:R-:W-:Y:S01]  /*13130*/  ULDC.64 UR4, c[0x0][0x9f8] ;  /* 0x00027e0000047ab9 */ /* 0x000fe20000000a00 */
[----:B------:R-:W-:Y:S01]  /*13140*/  IMAD.MOV.U32 R25, RZ, RZ, R27 ;  /* 0x000000ffff197224 */ /* 0x000fe200078e001b */
[----:B------:R-:W-:Y:S01]  /*13150*/  ISETP.NE.U32.AND P0, PT, RZ, UR4, PT ;  /* 0x00000004ff007c0c */ /* 0x000fe2000bf05070 */
[----:B------:R-:W-:Y:S01]  /*13160*/  ULDC UR4, c[0x0][0x320] ;  /* 0x0000c80000047ab9 */ /* 0x000fe20000000800 */
[----:B------:R-:W2:Y:S02]  /*13170*/  LDC R10, c[0x0][0x430] ;  /* 0x00010c00ff0a7b82 */ /* 0x000ea40000000800 */
[----:B------:R-:W-:-:S13]  /*13180*/  ISETP.NE.AND.EX P0, PT, RZ, UR5, PT, P0 ;  /* 0x00000005ff007c0c */ /* 0x000fda000bf05300 */
[----:B------:R-:W3:Y:S01]  /*13190*/  @P0 LDC.64 R2, c[0x0][0x9f8] ;  /* 0x00027e00ff020b82 */ /* 0x000ee20000000a00 */
[----:B-1----:R-:W-:-:S05]  /*131a0*/  IMAD.SHL.U32 R32, R32, 0x8, RZ ;  /* 0x0000000820207824 */ /* 0x002fca00078e00ff */
[----:B------:R-:W-:-:S04]  /*131b0*/  LOP3.LUT R32, R32, 0x38, RZ, 0xc0, !PT ;  /* 0x0000003820207812 */ /* 0x000fc800078ec0ff */
[----:B------:R-:W-:Y:S02]  /*131c0*/  LOP3.LUT R23, R32, 0x40, RZ, 0xfc, !PT ;  /* 0x0000004020177812 */ /* 0x000fe400078efcff */
[----:B------:R-:W-:Y:S01]  /*131d0*/  LOP3.LUT R16, R16, 0xffffffef, RZ, 0xc0, !PT ;  /* 0xffffffef10107812 */ /* 0x000fe200078ec0ff */
[----:B---3--:R-:W-:Y:S01]  /*131e0*/  @P0 IMAD.WIDE R2, R27, 0x4, R2 ;  /* 0x000000041b020825 */ /* 0x008fe200078e0202 */
[----:B------:R-:W-:Y:S02]  /*131f0*/  ISETP.GE.AND P3, PT, R23, UR4, PT ;  /* 0x0000000417007c0c */ /* 0x000fe4000bf66270 */
[C---:B------:R-:W-:Y:S02]  /*13200*/  LOP3.LUT R21, R32.reuse, 0x80, RZ, 0xfc, !PT ;  /* 0x0000008020157812 */ /* 0x040fe400078efcff */
[C---:B------:R-:W-:Y:S01]  /*13210*/  ISETP.GE.AND P2, PT, R32.reuse, UR4, PT ;  /* 0x0000000420007c0c */ /* 0x040fe2000bf46270 */
[----:B------:R1:W5:Y:S01]  /*13220*/  @P0 LDG.E R25, desc[UR46][R2.64] ;  /* 0x0000002e02190981 */ /* 0x000362000c1e1900 */
[----:B------:R-:W-:Y:S01]  /*13230*/  ISETP.GE.AND P1, PT, R21, UR4, PT ;  /* 0x0000000415007c0c */ /* 0x000fe2000bf26270 */
[----:B------:R-:W-:Y:S01]  /*13240*/  UMOV UR5, 0xffffffff ;  /* 0xffffffff00057882 */ /* 0x000fe20000000000 */
[----:B------:R-:W-:Y:S01]  /*13250*/  LOP3.LUT R20, R32, 0xc0, RZ, 0xfc, !PT ;  /* 0x000000c020147812 */ /* 0x000fe200078efcff */
[----:B------:R-:W-:-:S03]  /*13260*/  VIADD R0, R30, 0xffffffff ;  /* 0xffffffff1e007836 */ /* 0x000fc60000000000 */
[----:B------:R-:W-:Y:S02]  /*13270*/  ISETP.GE.AND P0, PT, R20, UR4, PT ;  /* 0x0000000414007c0c */ /* 0x000fe4000bf06270 */
[----:B------:R-:W-:-:S04]  /*13280*/  @P3 LOP3.LUT R16, R16, 0x10, RZ, 0xfc, !PT ;  /* 0x0000001010103812 */ /* 0x000fc800078efcff */
[----:B------:R-:W-:-:S04]  /*13290*/  LOP3.LUT R16, R16, 0xfffffffe, RZ, 0xc0, !PT ;  /* 0xfffffffe10107812 */ /* 0x000fc800078ec0ff */
[----:B------:R-:W-:-:S04]  /*132a0*/  LOP3.LUT R16, R16, 0xfffffff7, RZ, 0xc0, !PT ;  /* 0xfffffff710107812 */ /* 0x000fc800078ec0ff */
[----:B------:R-:W-:-:S04]  /*132b0*/  @P1 LOP3.LUT R16, R16, 0x8, RZ, 0xfc, !PT ;  /* 0x0000000810101812 */ /* 0x000fc800078efcff */
[----:B------:R-:W-:-:S04]  /*132c0*/  @P2 LOP3.LUT R16, R16, 0x1, RZ, 0xfc, !PT ;  /* 0x0000000110102812 */ /* 0x000fc800078efcff */
[----:B------:R-:W-:-:S04]  /*132d0*/  LOP3.LUT R16, R16, 0xfffffffb, RZ, 0xc0, !PT ;  /* 0xfffffffb10107812 */ /* 0x000fc800078ec0ff */
[----:B------:R-:W-:Y:S01]  /*132e0*/  @P0 LOP3.LUT R16, R16, 0x4, RZ, 0xfc, !PT ;  /* 0x0000000410100812 */ /* 0x000fe200078efcff */
[----:B-12---:R-:W-:Y:S06]  /*132f0*/  BRA.DIV UR5, `(.L_x_2641) ;  /* 0x0000004205587947 */ /* 0x006fec000b800000 */
.L_x_2707:
[----:B------:R-:W1:Y:S01]  /*13300*/  S2R R2, SR_TID.X ;  /* 0x0000000000027919 */ /* 0x000e620000002100 */
[----:B------:R-:W-:Y:S01]  /*13310*/  ISETP.NE.AND P1, PT, R10, 0x1, PT ;  /* 0x000000010a00780c */ /* 0x000fe20003f25270 */
[----:B------:R-:W-:Y:S01]  /*13320*/  IMAD.MOV.U32 R33, RZ, RZ, RZ ;  /* 0x000000ffff217224 */ /* 0x000fe200078e00ff */
[----:B0----5:R-:W-:Y:S01]  /*13330*/  SHF.R.S32.HI R30, RZ, 0x1f, R25 ;  /* 0x0000001fff1e7819 */ /* 0x021fe20000011419 */
[----:B------:R-:W0:Y:S01]  /*13340*/  S2R R9, SR_TID.X ;  /* 0x0000000000097919 */ /* 0x000e220000002100 */
[----:B------:R-:W-:-:S09]  /*13350*/  LOP3.LUT R16, R16, 0xffffff7f, RZ, 0xc0, !PT ;  /* 0xffffff7f10107812 */ /* 0x000fd200078ec0ff */
[----:B------:R-:W2:Y:S01]  /*13360*/  @P1 LDC R6, c[0x0][0x434] ;  /* 0x00010d00ff061b82 */ /* 0x000ea20000000800 */
[----:B------:R-:W-:-:S07]  /*13370*/  @P1 LOP3.LUT R16, R16, 0x80, RZ, 0xfc, !PT ;  /* 0x0000008010101812 */ /* 0x000fce00078efcff */
[----:B------:R-:W3:Y:S01]  /*13380*/  @P1 LDC R4, c[0x0][0x438] ;  /* 0x00010e00ff041b82 */ /* 0x000ee20000000800 */
[----:B-1----:R-:W-:Y:S01]  /*13390*/  LOP3.LUT R2, R2, 0x7f, RZ, 0xc0, !PT ;  /* 0x0000007f02027812 */ /* 0x002fe200078ec0ff */
[----:B0-----:R-:W-:-:S03]  /*133a0*/  IMAD.SHL.U32 R9, R9, 0x10, RZ ;  /* 0x0000001009097824 */ /* 0x001fc600078e00ff */
[----:B------:R-:W-:-:S04]  /*133b0*/  SHF.R.U32.HI R2, RZ, 0x3, R2 ;  /* 0x00000003ff027819 */ /* 0x000fc80000011602 */
[----:B------:R-:W-:-:S05]  /*133c0*/  LOP3.LUT R9, R2, 0x70, R9, 0xf8, !PT ;  /* 0x0000007002097812 */ /* 0x000fca00078ef809 */
[----:B------:R-:W-:-:S04]  /*133d0*/  IMAD R2, R0, 0x60, R9 ;  /* 0x0000006000027824 */ /* 0x000fc800078e0209 */
[C---:B------:R-:W-:Y:S01]  /*133e0*/  IMAD.IADD R35, R2.reuse, 0x1, R29 ;  /* 0x0000000102237824 */ /* 0x040fe200078e021d */
[----:B------:R-:W-:-:S03]  /*133f0*/  ISETP.GE.AND P0, PT, R2, R19, PT ;  /* 0x000000130200720c */ /* 0x000fc60003f06270 */
[----:B--2---:R-:W-:Y:S01]  /*13400*/  @P1 IMAD.HI.U32 R5, R35, R6, RZ ;  /* 0x0000000623051227 */ /* 0x004fe200078e00ff */
[----:B------:R-:W-:-:S03]  /*13410*/  ISETP.GT.U32.OR P0, PT, R9, 0x5f, P0 ;  /* 0x0000005f0900780c */ /* 0x000fc60000704470 */
[----:B------:R-:W-:Y:S01]  /*13420*/  IMAD.MOV.U32 R6, RZ, RZ, R35 ;  /* 0x000000ffff067224 */ /* 0x000fe200078e0023 */
[----:B---3--:R-:W-:-:S09]  /*13430*/  @P1 SHF.R.U32.HI R6, RZ, R4, R5 ;  /* 0x00000004ff061219 */ /* 0x008fd20000011605 */
[----:B------:R-:W0:Y:S01]  /*13440*/  @!P0 LDC.64 R2, c[0x0][0x428] ;  /* 0x00010a00ff028b82 */ /* 0x000e220000000a00 */
[----:B------:R-:W-:-:S07]  /*13450*/  @!P0 SHF.R.S32.HI R7, RZ, 0x1f, R6 ;  /* 0x0000001fff078819 */ /* 0x000fce0000011406 */
[----:B------:R-:W1:Y:S01]  /*13460*/  @!P0 LDC.64 R4, c[0x0][0x418] ;  /* 0x00010600ff048b82 */ /* 0x000e620000000a00 */
[----:B0-----:R-:W-:-:S04]  /*13470*/  @!P0 IMAD R8, R30, R2, RZ ;  /* 0x000000021e088224 */ /* 0x001fc800078e02ff */
[C---:B------:R-:W-:Y:S02]  /*13480*/  @!P0 IMAD R8, R25.reuse, R3, R8 ;  /* 0x0000000319088224 */ /* 0x040fe400078e0208 */
[----:B------:R-:W-:-:S04]  /*13490*/  @!P0 IMAD.WIDE.U32 R2, R25, R2, R6 ;  /* 0x0000000219028225 */ /* 0x000fc800078e0006 */
[----:B------:R-:W-:Y:S01]  /*134a0*/  @!P0 IMAD.IADD R8, R3, 0x1, R8 ;  /* 0x0000000103088824 */ /* 0x000fe200078e0208 */
[----:B-1----:R-:W-:-:S04]  /*134b0*/  @!P0 LEA R4, P1, R2, R4, 0x2 ;  /* 0x0000000402048211 */ /* 0x002fc800078210ff */
[----:B------:R-:W-:Y:S01]  /*134c0*/  @!P0 LEA.HI.X R5, R2, R5, R8, 0x2, P1 ;  /* 0x0000000502058211 */ /* 0x000fe200008f1408 */
[----:B------:R-:W-:Y:S02]  /*134d0*/  IMAD.MOV R2, RZ, RZ, -R6 ;  /* 0x000000ffff027224 */ /* 0x000fe400078e0a06 */
[----:B------:R-:W-:Y:S02]  /*134e0*/  IMAD.U32 R3, RZ, RZ, UR36 ;  /* 0x00000024ff037e24 */ /* 0x000fe4000f8e00ff */
[----:B------:R-:W-:Y:S01]  /*134f0*/  IMAD R35, R10, R2, R35 ;  /* 0x000000020a237224 */ /* 0x000fe200078e0223 */
[----:B------:R-:W-:Y:S01]  /*13500*/  SEL R2, RZ, 0x1, P2 ;  /* 0x00000001ff027807 */ /* 0x000fe20001000000 */
[----:B------:R0:W5:Y:S01]  /*13510*/  @!P0 LDG.E R33, desc[UR46][R4.64] ;  /* 0x0000002e04218981 */ /* 0x000162000c1e1900 */
[----:B------:R-:W-:Y:S02]  /*13520*/  ISETP.NE.AND P0, PT, R3, 0x3, PT ;  /* 0x000000030300780c */ /* 0x000fe40003f05270 */
[----:B------:R-:W-:Y:S01]  /*13530*/  ISETP.GT.U32.AND P1, PT, R9, 0x5f, PT ;  /* 0x0000005f0900780c */ /* 0x000fe20003f24070 */
[----:B------:R0:W-:Y:S01]  /*13540*/  STL [R1+0x14], R2 ;  /* 0x0000140201007387 */ /* 0x0001e20000100800 */
[----:B------:R-:W-:-:S02]  /*13550*/  LOP3.LUT R16, R16, 0xffffffbf, RZ, 0xc0, !PT ;  /* 0xffffffbf10107812 */ /* 0x000fc400078ec0ff */
[----:B------:R-:W-:-:S07]  /*13560*/  SHF.R.S32.HI R23, RZ, 0x1f, R26 ;  /* 0x0000001fff177819 */ /* 0x000fce000001141a */
[----:B------:R-:W-:-:S04]  /*13570*/  @P0 LOP3.LUT R16, R16, 0x40, RZ, 0xfc, !PT ;  /* 0x0000004010100812 */ /* 0x000fc800078efcff */
[----:B------:R-:W-:-:S04]  /*13580*/  LOP3.LUT R16, R16, 0xffffffdf, RZ, 0xc0, !PT ;  /* 0xffffffdf10107812 */ /* 0x000fc800078ec0ff */
[----:B------:R-:W-:Y:S01]  /*13590*/  @P1 LOP3.LUT R16, R16, 0x20, RZ, 0xfc, !PT ;  /* 0x0000002010101812 */ /* 0x000fe200078efcff */
[----:B0-----:R-:W-:Y:S06]  /*135a0*/  @!P0 BRA `(.L_x_2642) ;  /* 0x0000000000048947 */ /* 0x001fec0003800000 */
[----:B------:R-:W-:Y:S01]  /*135b0*/  BPT.TRAP 0x1 ;  /* 0x000000040000795c */ /* 0x000fe20000300000 */
.L_x_2642:
[----:B------:R-:W-:Y:S01]  /*135c0*/  IMAD R32, R0, -0x60, R19 ;  /* 0xffffffa000207824 */ /* 0x000fe200078e0213 */
[----:B------:R-:W-:Y:S01]  /*135d0*/  SHF.L.U32 R0, R22, 0x1f, RZ ;  /* 0x0000001f16007819 */ /* 0x000fe200000006ff */
[----:B------:R-:W-:Y:S01]  /*135e0*/  IMAD R19, R18, 0x8, R17 ;  /* 0x0000000812137824 */ /* 0x000fe200078e0211 */
[----:B------:R-:W-:Y:S03]  /*135f0*/  BSSY B0, `(.L_x_2643) ;  /* 0x0000003000007945 */ /* 0x000fe60003800000 */
[----:B------:R-:W0:Y:S02]  /*13600*/  SYNCS.PHASECHK.TRANS64.TRYWAIT P0, [R19+URZ+0x22840], R0 ;  /* 0x02284000130075a7 */ /* 0x000e24000800017f */
[----:B0-----:R-:W-:Y:S05]  /*13610*/  @!P0 BRA `(.L_x_2644) ;  /* 0x0000003c00c48947 */ /* 0x001fea0003800000 */
.L_x_2708:
[----:B------:R-:W-:Y:S05]  /*13620*/  BSYNC B0 ;  /* 0x0000000000007941 */ /* 0x000fea0003800000 */
.L_x_2643:
[----:B0-----:R-:W-:Y:S01]  /*13630*/  SHF.R.S32.HI R0, RZ, 0x1f, R35 ;  /* 0x0000001fff007819 */ /* 0x001fe20000011423 */
[----:B------:R-:W-:Y:S01]  /*13640*/  ULDC.64 UR4, c[0x0][0x300] ;  /* 0x0000c00000047ab9 */ /* 0x000fe20000000a00 */
[----:B-----5:R-:W-:Y:S01]  /*13650*/  SHF.R.S32.HI R4, RZ, 0x1f, R33 ;  /* 0x0000001fff047819 */ /* 0x020fe20000011421 */
[----:B------:R-:W-:Y:S01]  /*13660*/  IMAD.WIDE.U32 R2, R35, UR4, RZ ;  /* 0x0000000423027c25 */ /* 0x000fe2000f8e00ff */
[----:B------:R-:W0:Y:S01]  /*13670*/  S2R R7, SR_TID.X ;  /* 0x0000000000077919 */ /* 0x000e220000002100 */
[----:B------:R-:W-:Y:S01]  /*13680*/  LOP3.LUT R16, R16, 0xfffffffd, RZ, 0xc0, !PT ;  /* 0xfffffffd10107812 */ /* 0x000fe200078ec0ff */
[----:B------:R1:W-:Y:S04]  /*13690*/  STL [R1+0x8], R0 ;  /* 0x0000080001007387 */ /* 0x0003e80000100800 */
[----:B------:R2:W-:Y:S01]  /*136a0*/  STL [R1+0xc], R4 ;  /* 0x00000c0401007387 */ /* 0x0005e20000100800 */
[----:B-1----:R-:W-:-:S04]  /*136b0*/  IMAD R0, R0, UR4, RZ ;  /* 0x0000000400007c24 */ /* 0x002fc8000f8e02ff */
[----:B------:R-:W-:Y:S01]  /*136c0*/  IMAD R0, R35, UR5, R0 ;  /* 0x0000000523007c24 */ /* 0x000fe2000f8e0200 */
[----:B------:R-:W-:-:S03]  /*136d0*/  ULDC.64 UR4, c[0x0][0x310] ;  /* 0x0000c40000047ab9 */ /* 0x000fc60000000a00 */
[----:B------:R-:W-:Y:S02]  /*136e0*/  IMAD.IADD R3, R3, 0x1, R0 ;  /* 0x0000000103037824 */ /* 0x000fe400078e0200 */
[----:B------:R-:W-:Y:S02]  /*136f0*/  IMAD R0, R4, UR4, RZ ;  /* 0x0000000404007c24 */ /* 0x000fe4000f8e02ff */
[----:B--2---:R-:W1:Y:S01]  /*13700*/  S2R R4, SR_TID.X ;  /* 0x0000000000047919 */ /* 0x004e620000002100 */
[----:B------:R-:W-:-:S04]  /*13710*/  IMAD.WIDE.U32 R2, R33, UR4, R2 ;  /* 0x0000000421027c25 */ /* 0x000fc8000f8e0002 */
[----:B------:R-:W-:Y:S01]  /*13720*/  IMAD R0, R33, UR5, R0 ;  /* 0x0000000521007c24 */ /* 0x000fe2000f8e0200 */
[----:B------:R-:W-:Y:S01]  /*13730*/  ULDC.64 UR4, c[0x0][0x308] ;  /* 0x0000c20000047ab9 */ /* 0x000fe20000000a00 */
[----:B0-----:R-:W-:Y:S02]  /*13740*/  IMAD.SHL.U32 R7, R7, 0x8, RZ ;  /* 0x0000000807077824 */ /* 0x001fe400078e00ff */
[----:B------:R-:W-:Y:S02]  /*13750*/  IMAD.IADD R3, R3, 0x1, R0 ;  /* 0x0000000103037824 */ /* 0x000fe400078e0200 */
[----:B------:R-:W-:Y:S01]  /*13760*/  IMAD R0, R23, UR4, RZ ;  /* 0x0000000417007c24 */ /* 0x000fe2000f8e02ff */
[----:B------:R-:W-:Y:S01]  /*13770*/  LOP3.LUT R7, R7, 0x38, RZ, 0xc0, !PT ;  /* 0x0000003807077812 */ /* 0x000fe200078ec0ff */
[----:B------:R-:W-:-:S04]  /*13780*/  IMAD.WIDE.U32 R2, R26, UR4, R2 ;  /* 0x000000041a027c25 */ /* 0x000fc8000f8e0002 */
[----:B------:R-:W-:Y:S01]  /*13790*/  IMAD R0, R26, UR5, R0 ;  /* 0x000000051a007c24 */ /* 0x000fe2000f8e0200 */
[----:B------:R-:W-:Y:S01]  /*137a0*/  ULDC.64 UR4, c[0x0][0x2e8] ;  /* 0x0000ba0000047ab9 */ /* 0x000fe20000000a00 */
[----:B-1----:R-:W-:-:S04]  /*137b0*/  LOP3.LUT R4, R4, 0x7f, RZ, 0xc0, !PT ;  /* 0x0000007f04047812 */ /* 0x002fc800078ec0ff */
[----:B------:R-:W-:Y:S01]  /*137c0*/  SHF.R.U32.HI R5, RZ, 0x3, R4 ;  /* 0x00000003ff057819 */ /* 0x000fe20000011604 */
[----:B------:R-:W-:Y:S01]  /*137d0*/  IMAD.IADD R4, R3, 0x1, R0 ;  /* 0x0000000103047824 */ /* 0x000fe200078e0200 */
[----:B------:R-:W-:Y:S01]  /*137e0*/  LEA R0, P0, R2, UR4, 0x1 ;  /* 0x0000000402007c11 */ /* 0x000fe2000f8008ff */
[----:B------:R-:W-:Y:S02]  /*137f0*/  ULDC UR4, c[0x0][0x2f4] ;  /* 0x0000bd0000047ab9 */ /* 0x000fe40000000800 */
[----:B------:R-:W-:Y:S01]  /*13800*/  ISETP.GE.AND P2, PT, R7, UR4, PT ;  /* 0x0000000407007c0c */ /* 0x000fe2000bf46270 */
[----:B------:R-:W-:Y:S01]  /*13810*/  IMAD.IADD R32, R32, 0x1, -R5 ;  /* 0x0000000120207824 */ /* 0x000fe200078e0a05 */
[----:B------:R-:W-:Y:S01]  /*13820*/  LEA.HI.X R4, R2, UR5, R4, 0x1, P0 ;  /* 0x0000000502047c11 */ /* 0x000fe200080f0c04 */
[----:B------:R-:W-:Y:S01]  /*13830*/  UMOV UR5, 0xffffffff ;  /* 0xffffffff00057882 */ /* 0x000fe20000000000 */
[----:B------:R-:W-:Y:S02]  /*13840*/  IMAD R5, R18, 0x1800, R28 ;  /* 0x0000180012057824 */ /* 0x000fe400078e021c */
[----:B------:R-:W-:-:S07]  /*13850*/  ISETP.GE.AND P0, PT, R32, 0x1, PT ;  /* 0x000000012000780c */ /* 0x000fce0003f06270 */
        /* <DEDUP_REMOVED lines=54> */
.L_x_2722:
        /* <DEDUP_REMOVED lines=10> */
.L_x_2646:
        /* <DEDUP_REMOVED lines=11> */
.L_x_2647:
        /* <DEDUP_REMOVED lines=23> */
.L_x_2649:
[----:B------:R-:W-:Y:S05]  /*13e80*/  BSYNC B6 ;  /* 0x0000000000067941 */ /* 0x000fea0003800000 */
.L_x_2648:
[----:B0-----:R-:W2:Y:S01]  /*13e90*/  LDL.LU R2, [R1] ;  /* 0x0000000001027983 */ /* 0x001ea20000300800 */
[----:B------:R-:W0:Y:S01]  /*13ea0*/  LDC R21, c[0x0][0x448] ;  /* 0x00011200ff157b82 */ /* 0x000e220000000800 */
[----:B------:R-:W-:Y:S01]  /*13eb0*/  ULDC.64 UR4, c[0x0][0x298] ;  /* 0x0000a60000047ab9 */ /* 0x000fe20000000a00 */
[----:B------:R-:W-:Y:S01]  /*13ec0*/  LOP3.LUT P6, RZ, R16, 0x200, RZ, 0xc0, !PT ;  /* 0x0000020010ff7812 */ /* 0x000fe200078cc0ff */
[----:B------:R-:W3:Y:S01]  /*13ed0*/  S2R R20, SR_TID.X ;  /* 0x0000000000147919 */ /* 0x000ee20000002100 */
[----:B------:R-:W-:Y:S01]  /*13ee0*/  SHF.R.S32.HI R4, RZ, 0x1f, R27 ;  /* 0x0000001fff047819 */ /* 0x000fe2000001141b */
[----:B------:R-:W4:Y:S03]  /*13ef0*/  S2R R7, SR_TID.X ;  /* 0x0000000000077919 */ /* 0x000f260000002100 */
[----:B------:R-:W-:Y:S02]  /*13f00*/  SEL R4, R4, RZ, !P6 ;  /* 0x000000ff04047207 */ /* 0x000fe40007000000 */
[----:B---3--:R-:W-:Y:S01]  /*13f10*/  LOP3.LUT R20, R20, 0x7f, RZ, 0xc0, !PT ;  /* 0x0000007f14147812 */ /* 0x008fe200078ec0ff */
[----:B----4-:R-:W-:-:S05]  /*13f20*/  IMAD.SHL.U32 R7, R7, 0x8, RZ ;  /* 0x0000000807077824 */ /* 0x010fca00078e00ff */
[----:B------:R-:W-:Y:S02]  /*13f30*/  LOP3.LUT R7, R7, 0x38, RZ, 0xc0, !PT ;  /* 0x0000003807077812 */ /* 0x000fe400078ec0ff */
[----:B--2---:R-:W-:-:S05]  /*13f40*/  SHF.R.S32.HI R0, RZ, 0x1f, R2 ;  /* 0x0000001fff007819 */ /* 0x004fca0000011402 */
[----:B------:R-:W-:-:S04]  /*13f50*/  IMAD R0, R0, UR4, RZ ;  /* 0x0000000400007c24 */ /* 0x000fc8000f8e02ff */
        /* <DEDUP_REMOVED lines=9> */
[----:B------:R-:W-:Y:S01]  /*13ff0*/  IMAD.IADD R3, R3, 0x1, R0 ;  /* 0x0000000103037824 */ /* 0x000fe200078e0200 */
[----:B------:R-:W-:Y:S02]  /*14000*/  SEL R0, R27, RZ, !P6 ;  /* 0x000000ff1b007207 */ /* 0x000fe40007000000 */
[----:B0-----:R-:W-:Y:S02]  /*14010*/  ISETP.NE.AND P6, PT, R21, 0x1, PT ;  /* 0x000000011500780c */ /* 0x001fe40003fc5270 */
[----:B------:R-:W-:Y:S01]  /*14020*/  SHF.R.U32.HI R21, RZ, 0x3, R20 ;  /* 0x00000003ff157819 */ /* 0x000fe20000011614 */
[C---:B------:R-:W-:Y:S01]  /*14030*/  IMAD.WIDE.U32 R2, R0.reuse, UR4, R2 ;  /* 0x0000000400027c25 */ /* 0x040fe2000f8e0002 */
[----:B------:R-:W0:Y:S03]  /*14040*/  S2R R20, SR_TID.X ;  /* 0x0000000000147919 */ /* 0x000e260000002100 */
[----:B------:R-:W-:Y:S01]  /*14050*/  IMAD R4, R0, UR5, R4 ;  /* 0x0000000500047c24 */ /* 0x000fe2000f8e0204 */
[----:B------:R-:W-:-:S03]  /*14060*/  ULDC.64 UR4, c[0x0][0x2d0] ;  /* 0x0000b40000047ab9 */ /* 0x000fc60000000a00 */
[----:B------:R-:W-:Y:S02]  /*14070*/  IMAD.IADD R3, R3, 0x1, R4 ;  /* 0x0000000103037824 */ /* 0x000fe400078e0204 */
[----:B------:R-:W2:Y:S08]  /*14080*/  @P6 LDC R6, c[0x0][0x44c] ;  /* 0x00011300ff066b82 */ /* 0x000eb00000000800 */
[----:B------:R-:W3:Y:S01]  /*14090*/  @P6 LDC R5, c[0x0][0x450] ;  /* 0x00011400ff056b82 */ /* 0x000ee20000000800 */
[----:B0-----:R-:W-:-:S05]  /*140a0*/  IMAD.SHL.U32 R20, R20, 0x10, RZ ;  /* 0x0000001014147824 */ /* 0x001fca00078e00ff */
[----:B------:R-:W-:-:S05]  /*140b0*/  LOP3.LUT R20, R21, 0x70, R20, 0xf8, !PT ;  /* 0x0000007015147812 */ /* 0x000fca00078ef814 */
[----:B------:R-:W-:Y:S02]  /*140c0*/  IMAD.IADD R0, R20, 0x1, R34 ;  /* 0x0000000114007824 */ /* 0x000fe400078e0222 */
[----:B------:R-:W0:Y:S02]  /*140d0*/  S2R R20, SR_TID.X ;  /* 0x0000000000147919 */ /* 0x000e240000002100 */
[----:B--2---:R-:W-:-:S04]  /*140e0*/  @P6 IMAD.HI.U32 R6, R0, R6, RZ ;  /* 0x0000000600066227 */ /* 0x004fc800078e00ff */
[----:B------:R-:W-:Y:S01]  /*140f0*/  IMAD.MOV.U32 R4, RZ, RZ, R0 ;  /* 0x000000ffff047224 */ /* 0x000fe200078e0000 */
[----:B---3--:R-:W-:Y:S02]  /*14100*/  @P6 SHF.R.U32.HI R4, RZ, R5, R6 ;  /* 0x00000005ff046219 */ /* 0x008fe40000011606 */
[----:B------:R-:W2:Y:S03]  /*14110*/  LDC R6, c[0x0][0x448] ;  /* 0x00011200ff067b82 */ /* 0x000ea60000000800 */
[----:B------:R-:W-:Y:S02]  /*14120*/  IMAD.MOV R5, RZ, RZ, -R4 ;  /* 0x000000ffff057224 */ /* 0x000fe400078e0a04 */
[----:B------:R-:W-:Y:S01]  /*14130*/  IMAD.WIDE.U32 R2, R4, UR4, R2 ;  /* 0x0000000404027c25 */ /* 0x000fe2000f8e0002 */
[----:B0-----:R-:W-:-:S03]  /*14140*/  LOP3.LUT R20, R20, 0x7f, RZ, 0xc0, !PT ;  /* 0x0000007f14147812 */ /* 0x001fc600078ec0ff */
[----:B--2---:R-:W-:Y:S01]  /*14150*/  IMAD R0, R6, R5, R0 ;  /* 0x0000000506007224 */ /* 0x004fe200078e0200 */
[----:B------:R-:W-:Y:S02]  /*14160*/  SHF.R.S32.HI R5, RZ, 0x1f, R4 ;  /* 0x0000001fff057819 */ /* 0x000fe40000011404 */
[----:B------:R-:W-:-:S03]  /*14170*/  SHF.R.U32.HI R8, RZ, 0x3, R20 ;  /* 0x00000003ff087819 */ /* 0x000fc60000011614 */
        /* <DEDUP_REMOVED lines=14> */
[----:B------:R-:W-:-:S03]  /*14260*/  UMOV UR5, 0xffffffff ;  /* 0xffffffff00057882 */ /* 0x000fc60000000000 */
[----:B------:R-:W-:Y:S07]  /*14270*/  BRA.DIV UR5, `(.L_x_2650) ;  /* 0x0000003a05c07947 */ /* 0x000fee000b800000 */
[----:B------:R-:W0:Y:S01]  /*14280*/  SHFL.IDX PT, R3, R0, RZ, 0x181f ;  /* 0x00181fff00037589 */ /* 0x000e2200000e0000 */
[----:B------:R-:W-:Y:S02]  /*14290*/  IMAD R36, R36, R6, RZ ;  /* 0x0000000624247224 */ /* 0x000fe400078e02ff */
        /* <DEDUP_REMOVED lines=72> */
.L_x_2739:
[----:B------:R-:W-:-:S05]  /*14720*/  VIADD R34, R34, 0x70 ;  /* 0x0000007022227836 */ /* 0x000fca0000000000 */
[----:B------:R-:W-:-:S13]  /*14730*/  ISETP.GE.AND P0, PT, R34, R36, PT ;  /* 0x000000242200720c */ /* 0x000fda0003f06270 */
[----:B0-2---:R-:W-:-:S05]  /*14740*/  @!P0 LEA R2, P2, R7, R0, 0x1 ;  /* 0x0000000007028211 */ /* 0x005fca00078408ff */
[----:B------:R-:W-:-:S05]  /*14750*/  @!P0 IMAD.X R3, RZ, RZ, R4, P2 ;  /* 0x000000ffff038224 */ /* 0x000fca00010e0604 */
[----:B------:R-:W-:Y:S01]  /*14760*/  @!PT LDS RZ, [RZ] ;  /* 0x00000000fffff984 */ /* 0x000fe20000000800 */
[----:B------:R-:W-:Y:S01]  /*14770*/  @!PT LDS RZ, [RZ] ;  /* 0x00000000fffff984 */ /* 0x000fe20000000800 */
[----:B------:R-:W-:Y:S01]  /*14780*/  @!PT LDS RZ, [RZ] ;  /* 0x00000000fffff984 */ /* 0x000fe20000000800 */
[----:B------:R0:W-:Y:S01]  /*14790*/  @!P0 LDGSTS.E.BYPASS.LTC128B.128 [R37+0x1bc00], desc[UR46][R2.64], !P1 ;  /* 0x1bc0000002258fae */ /* 0x0001e2000c901d6e */
[----:B------:R-:W-:Y:S01]  /*147a0*/  PLOP3.LUT P0, PT, PT, PT, PT, 0x80, 0x0 ;  /* 0x000000000000781c */ /* 0x000fe20003f0f070 */
[----:B------:R-:W-:-:S12]  /*147b0*/  NOP ;  /* 0x0000000000007918 */ /* 0x000fd80000000000 */
.L_x_2651:
        /* <DEDUP_REMOVED lines=18> */
.L_x_2740:
[----:B------:R-:W-:Y:S05]  /*148e0*/  BSYNC B0 ;  /* 0x0000000000007941 */ /* 0x000fea0003800000 */
.L_x_2652:
[----:B------:R-:W-:-:S05]  /*148f0*/  IMAD.U32 R2, RZ, RZ, UR36 ;  /* 0x00000024ff027e24 */ /* 0x000fca000f8e00ff */
[----:B------:R-:W-:-:S13]  /*14900*/  ISETP.NE.AND P0, PT, R2, 0x3, PT ;  /* 0x000000030200780c */ /* 0x000fda0003f05270 */
[----:B------:R-:W-:Y:S05]  /*14910*/  @!P0 BRA `(.L_x_2654) ;  /* 0x0000000000048947 */ /* 0x000fea0003800000 */
[----:B------:R-:W-:Y:S01]  /*14920*/  BPT.TRAP 0x1 ;  /* 0x000000040000795c */ /* 0x000fe20000300000 */
.L_x_2654:
[----:B0-----:R-:W-:Y:S01]  /*14930*/  SHF.L.U32 R0, R22, 0x1f, RZ ;  /* 0x0000001f16007819 */ /* 0x001fe200000006ff */
[----:B------:R-:W-:Y:S03]  /*14940*/  BSSY B0, `(.L_x_2655) ;  /* 0x0000003000007945 */ /* 0x000fe60003800000 */
[----:B------:R-:W0:Y:S02]  /*14950*/  SYNCS.PHASECHK.TRANS64.TRYWAIT P0, [R19+URZ+0x22860], R0 ;  /* 0x02286000130075a7 */ /* 0x000e24000800017f */
[----:B0-----:R-:W-:Y:S05]  /*14960*/  @!P0 BRA `(.L_x_2656) ;  /* 0x0000003c00bc8947 */ /* 0x001fea0003800000 */
.L_x_2741:
[----:B------:R-:W-:Y:S05]  /*14970*/  BSYNC B0 ;  /* 0x0000000000007941 */ /* 0x000fea0003800000 */
.L_x_2655:
[----:B------:R-:W0:Y:S01]  /*14980*/  LDL.LU R2, [R1+0x8] ;  /* 0x0000080001027983 */ /* 0x000e220000300800 */
[----:B------:R-:W-:-:S03]  /*14990*/  ULDC.64 UR4, c[0x0][0x328] ;  /* 0x0000ca0000047ab9 */ /* 0x000fc60000000a00 */
[----:B------:R-:W2:Y:S04]  /*149a0*/  LDL.LU R6, [R1+0xc] ;  /* 0x00000c0001067983 */ /* 0x000ea80000300800 */
[----:B------:R-:W3:Y:S01]  /*149b0*/  LDL.LU R4, [R1+0x14] ;  /* 0x0000140001047983 */ /* 0x000ee20000300800 */
[C---:B------:R-:W-:Y:S02]  /*149c0*/  LOP3.LUT P3, RZ, R16.reuse, 0x10, RZ, 0xc0, !PT ;  /* 0x0000001010ff7812 */ /* 0x040fe4000786c0ff */
[C---:B------:R-:W-:Y:S02]  /*149d0*/  LOP3.LUT P2, RZ, R16.reuse, 0x8, RZ, 0xc0, !PT ;  /* 0x0000000810ff7812 */ /* 0x040fe4000784c0ff */
[C---:B------:R-:W-:Y:S02]  /*149e0*/  LOP3.LUT P1, RZ, R16.reuse, 0x4, RZ, 0xc0, !PT ;  /* 0x0000000410ff7812 */ /* 0x040fe4000782c0ff */
[----:B------:R-:W-:-:S02]  /*149f0*/  LOP3.LUT P4, RZ, R16, 0x1, RZ, 0xc0, !PT ;  /* 0x0000000110ff7812 */ /* 0x000fc4000788c0ff */
[----:B------:R-:W-:Y:S01]  /*14a00*/  SEL R7, RZ, 0x8, P1 ;  /* 0x00000008ff077807 */ /* 0x000fe20000800000 */
[----:B0-----:R-:W-:Y:S02]  /*14a10*/  IMAD R0, R2, UR4, RZ ;  /* 0x0000000402007c24 */ /* 0x001fe4000f8e02ff */
[----:B------:R-:W-:-:S04]  /*14a20*/  IMAD.WIDE.U32 R2, R35, UR4, RZ ;  /* 0x0000000423027c25 */ /* 0x000fc8000f8e00ff */
[----:B------:R-:W-:Y:S01]  /*14a30*/  IMAD R5, R35, UR5, R0 ;  /* 0x0000000523057c24 */ /* 0x000fe2000f8e0200 */
[----:B------:R-:W-:Y:S02]  /*14a40*/  ULDC.64 UR4, c[0x0][0x338] ;  /* 0x0000ce0000047ab9 */ /* 0x000fe40000000a00 */
[----:B--2---:R-:W-:Y:S02]  /*14a50*/  IMAD R0, R6, UR4, RZ ;  /* 0x0000000406007c24 */ /* 0x004fe4000f8e02ff */
[----:B------:R-:W-:Y:S02]  /*14a60*/  IMAD.IADD R3, R3, 0x1, R5 ;  /* 0x0000000103037824 */ /* 0x000fe400078e0205 */
[C---:B------:R-:W-:Y:S01]  /*14a70*/  IMAD R5, R33.reuse, UR5, R0 ;  /* 0x0000000521057c24 */ /* 0x040fe2000f8e0200 */
[----:B------:R-:W-:Y:S01]  /*14a80*/  SEL R0, RZ, 0x2, P3 ;  /* 0x00000002ff007807 */ /* 0x000fe20001800000 */
[----:B------:R-:W-:Y:S01]  /*14a90*/  IMAD.WIDE.U32 R2, R33, UR4, R2 ;  /* 0x0000000421027c25 */ /* 0x000fe2000f8e0002 */
[----:B------:R-:W-:-:S03]  /*14aa0*/  ULDC.64 UR4, c[0x0][0x330] ;  /* 0x0000cc0000047ab9 */ /* 0x000fc60000000a00 */
        /* <DEDUP_REMOVED lines=8> */
[----:B------:R-:W-:Y:S02]  /*14b30*/  LEA.HI.X R6, R2, UR5, R3, 0x1, P0 ;  /* 0x0000000502067c11 */ /* 0x000fe400080f0c03 */
[----:B------:R-:W-:-:S04]  /*14b40*/  SEL R3, RZ, 0x4, P2 ;  /* 0x00000004ff037807 */ /* 0x000fc80001000000 */
[----:B---3--:R-:W-:Y:S01]  /*14b50*/  IADD3 R0, R3, R0, R4 ;  /* 0x0000000003007210 */ /* 0x008fe20007ffe004 */
[----:B------:R-:W-:-:S04]  /*14b60*/  IMAD R4, R18, 0x6000, R28 ;  /* 0x0000600012047824 */ /* 0x000fc800078e021c */
[----:B------:R-:W-:Y:S01]  /*14b70*/  IMAD.IADD R7, R0, 0x1, R7 ;  /* 0x0000000100077824 */ /* 0x000fe200078e0207 */
[----:B------:R-:W-:Y:S06]  /*14b80*/  BRA.DIV UR4, `(.L_x_2657) ;  /* 0x0000003e04487947 */ /* 0x000fec000b800000 */
[----:B------:R-:W0:Y:S01]  /*14b90*/  S2R R2, SR_TID.X ;  /* 0x0000000000027919 */ /* 0x000e220000002100 */
[----:B------:R-:W-:Y:S01]  /*14ba0*/  IMAD R4, R4, 0x2, R17 ;  /* 0x0000000204047824 */ /* 0x000fe200078e0211 */
[C---:B------:R-:W-:Y:S01]  /*14bb0*/  LOP3.LUT P2, RZ, R7.reuse, 0x2, RZ, 0xc0, !PT ;  /* 0x0000000207ff7812 */ /* 0x040fe2000784c0ff */
[----:B------:R-:W2:Y:S01]  /*14bc0*/  SHFL.IDX PT, R14, R5, RZ, 0x181f ;  /* 0x00181fff050e7589 */ /* 0x000ea200000e0000 */
[----:B------:R-:W-:-:S03]  /*14bd0*/  LOP3.LUT P1, RZ, R7, 0x4, RZ, 0xc0, !PT ;  /* 0x0000000407ff7812 */ /* 0x000fc6000782c0ff */
[----:B------:R-:W3:Y:S01]  /*14be0*/  SHFL.IDX PT, R3, R6, RZ, 0x181f ;  /* 0x00181fff06037589 */ /* 0x000ee200000e0000 */
        /* <DEDUP_REMOVED lines=43> */
[C---:B------:R-:W-:Y:S01]  /*14ea0*/  ISETP.LT.OR P3, PT, R32.reuse, 0x31, P4 ;  /* 0x000000312000780c */ /* 0x040fe20002761670 */
[----:B------:R-:W0:Y:S04]  /*14eb0*/  SHFL.IDX PT, R3, R6, 0x4, 0x181f ;  /* 0x00981f0006037f89 */ /* 0x000e2800000e0000 */
[----:B------:R-:W2:Y:S08]  /*14ec0*/  SHFL.IDX PT, R6, R6, 0x5, 0x181f ;  /* 0x00b81f0006067f89 */ /* 0x000eb000000e0000 */
        /* <DEDUP_REMOVED lines=8> */
[----:B------:R3:W4:Y:S02]  /*14f50*/  SHFL.IDX PT, R14, R5, 0x5, 0x181f ;  /* 0x00b81f00050e7f89 */ /* 0x00072400000e0000 */
        /* <DEDUP_REMOVED lines=9> */
.L_x_2755:
[----:B0--3--:R-:W-:Y:S02]  /*14ff0*/  IADD3 R2, P3, R14, R0, RZ ;  /* 0x000000000e027210 */ /* 0x009fe40007f7e0ff */
        /* <DEDUP_REMOVED lines=14> */
.L_x_2658:
        /* <DEDUP_REMOVED lines=11> */
.L_x_2659:
[----:B------:R-:W2:Y:S01]  /*15190*/  LDL.LU R2, [R1+0x4] ;  /* 0x0000040001027983 */ /* 0x000ea20000300800 */
[----:B------:R0:W-:Y:S01]  /*151a0*/  SYNCS.ARRIVE.TRANS64.A1T0 RZ, [R19+URZ+0x22850], RZ ;  /* 0x022850ff13ff79a7 */ /* 0x0001e2000810003f */
[----:B------:R-:W-:Y:S01]  /*151b0*/  BSSY B0, `(.L_x_2660) ;  /* 0x00000e1000007945 */ /* 0x000fe20003800000 */
[----:B--2---:R-:W-:-:S05]  /*151c0*/  VIADD R10, R2, 0xfffffffe ;  /* 0xfffffffe020a7836 */ /* 0x004fca0000000000 */
[----:B------:R-:W-:-:S13]  /*151d0*/  ISETP.GE.AND P0, PT, R10, R31, PT ;  /* 0x0000001f0a00720c */ /* 0x000fda0003f06270 */
[----:B0-----:R-:W-:Y:S05]  /*151e0*/  @!P0 BRA `(.L_x_2661) ;  /* 0x0000000c00748947 */ /* 0x001fea0003800000 */
.L_x_2674:
[----:B0-----:R-:W0:Y:S01]  /*151f0*/  S2R R2, SR_TID.X ;  /* 0x0000000000027919 */ /* 0x001e220000002100 */
[----:B--2---:R-:W2:Y:S01]  /*15200*/  LDC R3, c[0x0][0x430] ;  /* 0x00010c00ff037b82 */ /* 0x004ea20000000800 */
[----:B------:R-:W-:Y:S02]  /*15210*/  IMAD R8, R10, 0x60, R29 ;  /* 0x000000600a087824 */ /* 0x000fe400078e021d */
[----:B------:R-:W-:Y:S01]  /*15220*/  VIADD R18, R18, 0x1 ;  /* 0x0000000112127836 */ /* 0x000fe20000000000 */
[----:B--2---:R-:W-:Y:S02]  /*15230*/  ISETP.NE.AND P0, PT, R3, 0x1, PT ;  /* 0x000000010300780c */ /* 0x004fe40003f05270 */
[----:B0-----:R-:W-:-:S04]  /*15240*/  LOP3.LUT R2, R2, 0x7f, RZ, 0xc0, !PT ;  /* 0x0000007f02027812 */ /* 0x001fc800078ec0ff */
[----:B------:R-:W-:Y:S02]  /*15250*/  SHF.R.U32.HI R4, RZ, 0x3, R2 ;  /* 0x00000003ff047819 */ /* 0x000fe40000011602 */
[----:B------:R-:W0:Y:S05]  /*15260*/  S2R R2, SR_TID.X ;  /* 0x0000000000027919 */ /* 0x000e2a0000002100 */
[----:B------:R-:W2:Y:S08]  /*15270*/  @P0 LDC R3, c[0x0][0x434] ;  /* 0x00010d00ff030b82 */ /* 0x000eb00000000800 */
[----:B---3--:R-:W3:Y:S01]  /*15280*/  @P0 LDC R7, c[0x0][0x438] ;  /* 0x00010e00ff070b82 */ /* 0x008ee20000000800 */
[----:B0-----:R-:W-:-:S05]  /*15290*/  IMAD.SHL.U32 R2, R2, 0x10, RZ ;  /* 0x0000001002027824 */ /* 0x001fca00078e00ff */
[----:B------:R-:W-:-:S04]  /*152a0*/  LOP3.LUT R2, R4, 0x70, R2, 0xf8, !PT ;  /* 0x0000007004027812 */ /* 0x000fc800078ef802 */
[C---:B------:R-:W-:Y:S01]  /*152b0*/  ISETP.GT.U32.AND P1, PT, R2.reuse, 0x5f, PT ;  /* 0x0000005f0200780c */ /* 0x040fe20003f24070 */
[----:B------:R-:W-:-:S04]  /*152c0*/  IMAD.IADD R8, R2, 0x1, R8 ;  /* 0x0000000102087824 */ /* 0x000fc800078e0208 */
[----:B--2---:R-:W-:-:S04]  /*152d0*/  @P0 IMAD.HI.U32 R2, R8, R3, RZ ;  /* 0x0000000308020227 */ /* 0x004fc800078e00ff */
[----:B------:R-:W-:Y:S01]  /*152e0*/  IMAD.MOV.U32 R9, RZ, RZ, R8 ;  /* 0x000000ffff097224 */ /* 0x000fe200078e0008 */
[----:B---3--:R-:W-:-:S03]  /*152f0*/  @P0 SHF.R.U32.HI R9, RZ, R7, R2 ;  /* 0x00000007ff090219 */ /* 0x008fc60000011602 */
[----:B------:R-:W0:Y:S01]  /*15300*/  @!P1 LDC.64 R4, c[0x0][0x428] ;  /* 0x00010a00ff049b82 */ /* 0x000e220000000a00 */
[----:B------:R-:W-:-:S07]  /*15310*/  @!P1 SHF.R.S32.HI R3, RZ, 0x1f, R9 ;  /* 0x0000001fff039819 */ /* 0x000fce0000011409 */
[----:B------:R-:W2:Y:S01]  /*15320*/  @!P1 LDC.64 R6, c[0x0][0x418] ;  /* 0x00010600ff069b82 */ /* 0x000ea20000000a00 */
[----:B0-----:R-:W-:-:S04]  /*15330*/  @!P1 IMAD R2, R30, R4, RZ ;  /* 0x000000041e029224 */ /* 0x001fc800078e02ff */
[----:B------:R-:W-:Y:S02]  /*15340*/  @!P1 IMAD R5, R25, R5, R2 ;  /* 0x0000000519059224 */ /* 0x000fe400078e0202 */
[----:B------:R-:W-:-:S04]  /*15350*/  @!P1 IMAD.MOV.U32 R2, RZ, RZ, R9 ;  /* 0x000000ffff029224 */ /* 0x000fc800078e0009 */
[----:B------:R-:W-:-:S04]  /*15360*/  @!P1 IMAD.WIDE.U32 R2, R25, R4, R2 ;  /* 0x0000000419029225 */ /* 0x000fc800078e0002 */
[----:B------:R-:W-:Y:S01]  /*15370*/  @!P1 IMAD.IADD R5, R5, 0x1, R3 ;  /* 0x0000000105059824 */ /* 0x000fe200078e0203 */
[C---:B--2---:R-:W-:Y:S01]  /*15380*/  @!P1 LEA R6, P0, R2.reuse, R6, 0x2 ;  /* 0x0000000602069211 */ /* 0x044fe200078010ff */
[----:B------:R-:W-:Y:S02]  /*15390*/  IMAD.MOV.U32 R4, RZ, RZ, RZ ;  /* 0x000000ffff047224 */ /* 0x000fe400078e00ff */
[----:B------:R-:W-:Y:S01]  /*153a0*/  IMAD.U32 R11, RZ, RZ, UR36 ;  /* 0x00000024ff0b7e24 */ /* 0x000fe2000f8e00ff */
        /* <DEDUP_REMOVED lines=13> */
[----:B------:R-:W-:Y:S01]  /*15480*/  ISETP.GT.AND P2, PT, R2, R31, PT ;  /* 0x0000001f0200720c */ /* 0x000fe20003f44270 */
[----:B0-----:R-:W-:-:S12]  /*15490*/  @!P1 BRA `(.L_x_2662) ;  /* 0x0000000000049947 */ /* 0x001fd80003800000 */
[----:B------:R-:W-:Y:S01]  /*154a0*/  BPT.TRAP 0x1 ;  /* 0x000000040000795c */ /* 0x000fe20000300000 */
.L_x_2662:
[----:B------:R-:W-:Y:S01]  /*154b0*/  IMAD R6, R18, 0x8, R17 ;  /* 0x0000000812067824 */ /* 0x000fe200078e0211 */
[----:B------:R-:W-:Y:S01]  /*154c0*/  SHF.L.U32 R21, R22, 0x1f, RZ ;  /* 0x0000001f16157819 */ /* 0x000fe200000006ff */
[----:B------:R-:W-:Y:S01]  /*154d0*/  BSSY B1, `(.L_x_2663) ;  /* 0x0000004000017945 */ /* 0x000fe20003800000 */
[----:B-1----:R-:W-:Y:S02]  /*154e0*/  SHF.R.S32.HI R19, RZ, 0x1f, R5 ;  /* 0x0000001fff137819 */ /* 0x002fe40000011405 */
[----:B------:R-:W0:Y:S02]  /*154f0*/  SYNCS.PHASECHK.TRANS64.TRYWAIT P0, [R6+URZ+0x22840], R21 ;  /* 0x02284015060075a7 */ /* 0x000e24000800017f */
[----:B0-----:R-:W-:Y:S05]  /*15500*/  @!P0 BRA `(.L_x_2664) ;  /* 0x0000003c00288947 */ /* 0x001fea0003800000 */
.L_x_2756:
[----:B------:R-:W-:Y:S05]  /*15510*/  BSYNC B1 ;  /* 0x0000000000017941 */ /* 0x000fea0003800000 */
.L_x_2663:
        /* <DEDUP_REMOVED lines=52> */
.L_x_2770:
        /* <DEDUP_REMOVED lines=8> */
.L_x_2666:
[----:B------:R-:W-:Y:S02]  /*158e0*/  PLOP3.LUT P1, PT, P1, P0, PT, 0xa2, 0x0 ;  /* 0x000000000000781c */ /* 0x000fe40000f21472 */
[----:B------:R-:W-:-:S08]  /*158f0*/  @P0 R2UR P1, UR4, R6 ;  /* 0x00000000060402ca */ /* 0x000fd00000020000 */
[----:B------:R-:W-:-:S05]  /*15900*/  @P0 PLOP3.LUT P0, PT, P1, PT, PT, 0x80, 0x0 ;  /* 0x000000000000081c */ /* 0x000fca0000f0f070 */
[----:B------:R-:W-:Y:S01]  /*15910*/  @!P1 SYNCS.ARRIVE.TRANS64.RED.A0T1 RZ, [UR4+0x22830], RZ ;  /* 0x022830ffffff99a7 */ /* 0x000fe20008200404 */
[----:B------:R-:W-:Y:S07]  /*15920*/  @!P1 ARRIVES.LDGSTSBAR.64.TRANSCNT [UR4+0x22830] ;  /* 0x02283000ff0099b0 */ /* 0x000fee0008000a84 */
[----:B------:R-:W-:Y:S05]  /*15930*/  @P0 BRA.U.ANY `(.L_x_2666) ;  /* 0xfffffffd00e80947 */ /* 0x000fea000393ffff */
[----:B------:R-:W-:Y:S01]  /*15940*/  NOP ;  /* 0x0000000000007918 */ /* 0x000fe20000000000 */
[----:B--2---:R-:W-:-:S05]  /*15950*/  IMAD.U32 R2, RZ, RZ, UR36 ;  /* 0x00000024ff027e24 */ /* 0x004fca000f8e00ff */
[----:B------:R-:W-:-:S13]  /*15960*/  ISETP.NE.AND P3, PT, R2, 0x3, PT ;  /* 0x000000030200780c */ /* 0x000fda0003f65270 */
[----:B------:R-:W-:Y:S05]  /*15970*/  @!P3 BRA `(.L_x_2667) ;  /* 0x000000000004b947 */ /* 0x000fea0003800000 */
[----:B------:R-:W-:Y:S01]  /*15980*/  BPT.TRAP 0x1 ;  /* 0x000000040000795c */ /* 0x000fe20000300000 */
.L_x_2667:
[----:B------:R2:W-:Y:S01]  /*15990*/  SYNCS.ARRIVE.TRANS64.A1T0 RZ, [R6+URZ+0x22830], RZ ;  /* 0x022830ff06ff79a7 */ /* 0x0005e2000810003f */
[----:B------:R-:W-:Y:S05]  /*159a0*/  @!P3 BRA `(.L_x_2668) ;  /* 0x000000000004b947 */ /* 0x000fea0003800000 */
[----:B------:R-:W-:Y:S01]  /*159b0*/  BPT.TRAP 0x1 ;  /* 0x000000040000795c */ /* 0x000fe20000300000 */
.L_x_2668:
[----:B------:R-:W3:Y:S01]  /*159c0*/  SYNCS.PHASECHK.TRANS64.TRYWAIT P0, [R6+URZ+0x22860], R21 ;  /* 0x02286015060075a7 */ /* 0x000ee2000800017f */
[----:B------:R-:W-:Y:S04]  /*159d0*/  BSSY B1, `(.L_x_2669) ;  /* 0x0000002000017945 */ /* 0x000fe80003800000 */
[----:B---3--:R-:W-:Y:S05]  /*159e0*/  @!P0 BRA `(.L_x_2670) ;  /* 0x0000003c00a88947 */ /* 0x008fea0003800000 */
.L_x_2771:
[----:B------:R-:W-:Y:S05]  /*159f0*/  BSYNC B1 ;  /* 0x0000000000017941 */ /* 0x000fea0003800000 */
.L_x_2669:
[----:B------:R-:W-:Y:S01]  /*15a00*/  ULDC.64 UR4, c[0x0][0x328] ;  /* 0x0000ca0000047ab9 */ /* 0x000fe20000000a00 */
[C---:B------:R-:W-:Y:S01]  /*15a10*/  LOP3.LUT P5, RZ, R16.reuse, 0x1, RZ, 0xc0, !PT ;  /* 0x0000000110ff7812 */ /* 0x040fe200078ac0ff */
[----:B------:R-:W-:Y:S01]  /*15a20*/  IMAD R2, R19, UR4, RZ ;  /* 0x0000000413027c24 */ /* 0x000fe2000f8e02ff */
[----:B------:R-:W-:Y:S01]  /*15a30*/  LOP3.LUT P4, RZ, R16, 0x10, RZ, 0xc0, !PT ;  /* 0x0000001010ff7812 */ /* 0x000fe2000788c0ff */
[----:B------:R-:W-:Y:S01]  /*15a40*/  IMAD R8, R18, 0x6000, R28 ;  /* 0x0000600012087824 */ /* 0x000fe200078e021c */
[C---:B------:R-:W-:Y:S01]  /*15a50*/  LOP3.LUT P3, RZ, R16.reuse, 0x8, RZ, 0xc0, !PT ;  /* 0x0000000810ff7812 */ /* 0x040fe2000786c0ff */
[C---:B-1----:R-:W-:Y:S01]  /*15a60*/  IMAD R7, R5.reuse, UR5, R2 ;  /* 0x0000000505077c24 */ /* 0x042fe2000f8e0202 */
[----:B------:R-:W-:Y:S01]  /*15a70*/  LOP3.LUT P1, RZ, R16, 0x4, RZ, 0xc0, !PT ;  /* 0x0000000410ff7812 */ /* 0x000fe2000782c0ff */
        /* <DEDUP_REMOVED lines=17> */
[----:B------:R-:W1:Y:S01]  /*15b90*/  SHFL.IDX PT, R14, R7, RZ, 0x181f ;  /* 0x00181fff070e7589 */ /* 0x000e6200000e0000 */
[----:B------:R-:W-:-:S03]  /*15ba0*/  IMAD R8, R8, 0x2, R17 ;  /* 0x0000000208087824 */ /* 0x000fc600078e0211 */
[----:B------:R-:W4:Y:S04]  /*15bb0*/  SHFL.IDX PT, R3, R9, RZ, 0x181f ;  /* 0x00181fff09037589 */ /* 0x000f2800000e0000 */
[----:B------:R-:W-:Y:S04]  /*15bc0*/  SHFL.IDX PT, R5, R9, 0x1, 0x181f ;  /* 0x00381f0009057f89 */ /* 0x000fe800000e0000 */
[----:B------:R-:W-:Y:S01]  /*15bd0*/  SHFL.IDX PT, R19, R9, 0x2, 0x181f ;  /* 0x00581f0009137f89 */ /* 0x000fe200000e0000 */
[----:B-1----:R-:W-:-:S03]  /*15be0*/  IADD3 R2, P0, R14, R0, RZ ;  /* 0x000000000e027210 */ /* 0x002fc60007f1e0ff */
[----:B------:R-:W1:Y:S02]  /*15bf0*/  SHFL.IDX PT, R14, R7, 0x1, 0x181f ;  /* 0x00381f00070e7f89 */ /* 0x000e6400000e0000 */
[----:B----4-:R-:W-:-:S05]  /*15c00*/  IMAD.X R3, RZ, RZ, R3, P0 ;  /* 0x000000ffff037224 */ /* 0x010fca00000e0603 */
[----:B------:R-:W-:Y:S04]  /*15c10*/  LDGSTS.E.BYPASS.LTC128B.128 [R8+0x400], desc[UR46][R2.64], !P5 ;  /* 0x0040000002087fae */ /* 0x000fe8000e901d6e */
[----:B------:R-:W-:Y:S04]  /*15c20*/  LDGSTS.E.BYPASS.LTC128B.128 [R8+0x3400], desc[UR46][R2.64+0x80], !P4 ;  /* 0x0340008002087fae */ /* 0x000fe8000e101d6e */
[----:B------:R-:W-:Y:S04]  /*15c30*/  LDGSTS.E.BYPASS.LTC128B.128 [R8+0x6400], desc[UR46][R2.64+0x100], !P3 ;  /* 0x0640010002087fae */ /* 0x000fe8000d901d6e */
[----:B------:R4:W-:Y:S01]  /*15c40*/  LDGSTS.E.BYPASS.LTC128B.128 [R8+0x9400], desc[UR46][R2.64+0x180], !P1 ;  /* 0x0940018002087fae */ /* 0x0009e2000c901d6e */
[----:B-1----:R-:W-:-:S03]  /*15c50*/  IADD3 R4, P0, R14, R0, RZ ;  /* 0x000000000e047210 */ /* 0x002fc60007f1e0ff */
[----:B------:R-:W4:Y:S02]  /*15c60*/  SHFL.IDX PT, R14, R7, 0x2, 0x181f ;  /* 0x00581f00070e7f89 */ /* 0x000f2400000e0000 */
[----:B------:R-:W-:-:S05]  /*15c70*/  IMAD.X R5, RZ, RZ, R5, P0 ;  /* 0x000000ffff057224 */ /* 0x000fca00000e0605 */
[----:B------:R-:W-:Y:S04]  /*15c80*/  LDGSTS.E.BYPASS.LTC128B.128 [R8+0xc00], desc[UR46][R4.64], !P5 ;  /* 0x00c0000004087fae */ /* 0x000fe8000e901d6e */
[----:B------:R-:W-:Y:S04]  /*15c90*/  LDGSTS.E.BYPASS.LTC128B.128 [R8+0x3c00], desc[UR46][R4.64+0x80], !P4 ;  /* 0x03c0008004087fae */ /* 0x000fe8000e101d6e */
[----:B------:R-:W-:Y:S04]  /*15ca0*/  LDGSTS.E.BYPASS.LTC128B.128 [R8+0x6c00], desc[UR46][R4.64+0x100], !P3 ;  /* 0x06c0010004087fae */ /* 0x000fe8000d901d6e */
[----:B------:R1:W-:Y:S01]  /*15cb0*/  LDGSTS.E.BYPASS.LTC128B.128 [R8+0x9c00], desc[UR46][R4.64+0x180], !P1 ;  /* 0x09c0018004087fae */ /* 0x0003e2000c901d6e */
[----:B----4-:R-:W-:-:S03]  /*15cc0*/  IADD3 R2, P0, R14, R0, RZ ;  /* 0x000000000e027210 */ /* 0x010fc60007f1e0ff */
[----:B------:R-:W4:Y:S02]  /*15cd0*/  SHFL.IDX PT, R14, R7, 0x3, 0x181f ;  /* 0x00781f00070e7f89 */ /* 0x000f2400000e0000 */
[----:B------:R-:W-:Y:S02]  /*15ce0*/  IMAD.X R3, RZ, RZ, R19, P0 ;  /* 0x000000ffff037224 */ /* 0x000fe400000e0613 */
[----:B------:R-:W-:Y:S04]  /*15cf0*/  SHFL.IDX PT, R19, R9, 0x4, 0x181f ;  /* 0x00981f0009137f89 */ /* 0x000fe800000e0000 */
[----:B-1----:R-:W1:Y:S04]  /*15d00*/  SHFL.IDX PT, R5, R9, 0x3, 0x181f ;  /* 0x00781f0009057f89 */ /* 0x002e6800000e0000 */
[----:B------:R-:W-:Y:S04]  /*15d10*/  LDGSTS.E.BYPASS.LTC128B.128 [R8+0x1400], desc[UR46][R2.64], !P5 ;  /* 0x0140000002087fae */ /* 0x000fe8000e901d6e */
[----:B------:R-:W-:Y:S04]  /*15d20*/  LDGSTS.E.BYPASS.LTC128B.128 [R8+0x4400], desc[UR46][R2.64+0x80], !P4 ;  /* 0x0440008002087fae */ /* 0x000fe8000e101d6e */
[----:B------:R-:W-:Y:S01]  /*15d30*/  LDGSTS.E.BYPASS.LTC128B.128 [R8+0x7400], desc[UR46][R2.64+0x100], !P3 ;  /* 0x0740010002087fae */ /* 0x000fe2000d901d6e */
[----:B----4-:R-:W-:-:S03]  /*15d40*/  IADD3 R4, P0, R14, R0, RZ ;  /* 0x000000000e047210 */ /* 0x010fc60007f1e0ff */
[----:B------:R4:W-:Y:S04]  /*15d50*/  LDGSTS.E.BYPASS.LTC128B.128 [R8+0xa400], desc[UR46][R2.64+0x180], !P1 ;  /* 0x0a40018002087fae */ /* 0x0009e8000c901d6e */
[----:B------:R-:W4:Y:S01]  /*15d60*/  SHFL.IDX PT, R14, R7, 0x4, 0x181f ;  /* 0x00981f00070e7f89 */ /* 0x000f2200000e0000 */
[----:B-1----:R-:W-:-:S03]  /*15d70*/  IMAD.X R5, RZ, RZ, R5, P0 ;  /* 0x000000ffff057224 */ /* 0x002fc600000e0605 */
[----:B------:R-:W1:Y:S04]  /*15d80*/  SHFL.IDX PT, R9, R9, 0x5, 0x181f ;  /* 0x00b81f0009097f89 */ /* 0x000e6800000e0000 */
[----:B------:R0:W-:Y:S04]  /*15d90*/  LDGSTS.E.BYPASS.LTC128B.128 [R8+0x1c00], desc[UR46][R4.64], !P5 ;  /* 0x01c0000004087fae */ /* 0x0001e8000e901d6e */
[----:B------:R0:W-:Y:S04]  /*15da0*/  LDGSTS.E.BYPASS.LTC128B.128 [R8+0x4c00], desc[UR46][R4.64+0x80], !P4 ;  /* 0x04c0008004087fae */ /* 0x0001e8000e101d6e */
[----:B------:R0:W-:Y:S04]  /*15db0*/  LDGSTS.E.BYPASS.LTC128B.128 [R8+0x7c00], desc[UR46][R4.64+0x100], !P3 ;  /* 0x07c0010004087fae */ /* 0x0001e8000d901d6e */
[----:B------:R0:W-:Y:S01]  /*15dc0*/  LDGSTS.E.BYPASS.LTC128B.128 [R8+0xac00], desc[UR46][R4.64+0x180], !P1 ;  /* 0x0ac0018004087fae */ /* 0x0001e2000c901d6e */
[----:B----4-:R-:W-:-:S03]  /*15dd0*/  IADD3 R2, P0, R14, R0, RZ ;  /* 0x000000000e027210 */ /* 0x010fc60007f1e0ff */
[----:B------:R0:W4:Y:S02]  /*15de0*/  SHFL.IDX PT, R14, R7, 0x5, 0x181f ;  /* 0x00b81f00070e7f89 */ /* 0x00012400000e0000 */
[----:B------:R-:W-:-:S05]  /*15df0*/  IMAD.X R3, RZ, RZ, R19, P0 ;  /* 0x000000ffff037224 */ /* 0x000fca00000e0613 */
[----:B------:R0:W-:Y:S04]  /*15e00*/  LDGSTS.E.BYPASS.LTC128B.128 [R8+0x2400], desc[UR46][R2.64], !P5 ;  /* 0x0240000002087fae */ /* 0x0001e8000e901d6e */
[----:B------:R0:W-:Y:S04]  /*15e10*/  LDGSTS.E.BYPASS.LTC128B.128 [R8+0x5400], desc[UR46][R2.64+0x80], !P4 ;  /* 0x0540008002087fae */ /* 0x0001e8000e101d6e */
[----:B------:R0:W-:Y:S04]  /*15e20*/  LDGSTS.E.BYPASS.LTC128B.128 [R8+0x8400], desc[UR46][R2.64+0x100], !P3 ;  /* 0x0840010002087fae */ /* 0x0001e8000d901d6e */
[----:B-1----:R0:W-:Y:S02]  /*15e30*/  LDGSTS.E.BYPASS.LTC128B.128 [R8+0xb400], desc[UR46][R2.64+0x180], !P1 ;  /* 0x0b40018002087fae */ /* 0x0021e4000c901d6e */
.L_x_2785:
        /* <DEDUP_REMOVED lines=11> */
.L_x_2672:
        /* <DEDUP_REMOVED lines=11> */
.L_x_2673:
[----:B------:R0:W-:Y:S01]  /*15fa0*/  SYNCS.ARRIVE.TRANS64.A1T0 RZ, [R6+URZ+0x22850], RZ ;  /* 0x022850ff06ff79a7 */ /* 0x0001e2000810003f */
[----:B------:R-:W-:Y:S05]  /*15fb0*/  @P2 BRA `(.L_x_2674) ;  /* 0xfffffff0008c2947 */ /* 0x000fea000383ffff */
.L_x_2661:
[----:B------:R-:W-:Y:S05]  /*15fc0*/  BSYNC B0 ;  /* 0x0000000000007941 */ /* 0x000fea0003800000 */
.L_x_2660:
[----:B------:R-:W4:Y:S01]  /*15fd0*/  S2R R2, SR_TID.X ;  /* 0x0000000000027919 */ /* 0x000f220000002100 */
[----:B------:R-:W-:Y:S01]  /*15fe0*/  VIADD R18, R18, 0x1 ;  /* 0x0000000112127836 */ /* 0x000fe20000000000 */
[----:B------:R-:W-:Y:S04]  /*15ff0*/  BSSY B0, `(.L_x_2675) ;  /* 0x0000012000007945 */ /* 0x000fe80003800000 */
[----:B------:R-:W-:-:S04]  /*16000*/  ISETP.NE.AND P0, PT, R18, 0x2, PT ;  /* 0x000000021200780c */ /* 0x000fc80003f05270 */
[----:B------:R-:W-:Y:S02]  /*16010*/  SEL R5, RZ, 0x1, P0 ;  /* 0x00000001ff057807 */ /* 0x000fe40000000000 */
[----:B----4-:R-:W-:-:S04]  /*16020*/  LOP3.LUT R2, R2, 0x7f, RZ, 0xc0, !PT ;  /* 0x0000007f02027812 */ /* 0x010fc800078ec0ff */
[----:B------:R-:W-:-:S13]  /*16030*/  ISETP.NE.AND P1, PT, R2, RZ, PT ;  /* 0x000000ff0200720c */ /* 0x000fda0003f25270 */
[----:B------:R-:W-:Y:S05]  /*16040*/  @P1 BRA `(.L_x_2676) ;  /* 0x0000000000301947 */ /* 0x000fea0003800000 */
[----:B------:R-:W4:Y:S01]  /*16050*/  S2R R7, SR_LANEID ;  /* 0x0000000000077919 */ /* 0x000f220000000000 */
[----:B------:R-:W-:Y:S01]  /*16060*/  VOTEU.ANY UR4, UPT, PT ;  /* 0x0000000000047886 */ /* 0x000fe200038e0100 */
[----:B------:R-:W5:Y:S01]  /*16070*/  LDC.64 R2, c[0x0][0xc60] ;  /* 0x00031800ff027b82 */ /* 0x000f620000000a00 */
[----:B------:R-:W4:Y:S02]  /*16080*/  FLO.U32 R0, UR4 ;  /* 0x0000000400007d00 */ /* 0x000f2400080e0000 */
[----:B----4-:R-:W-:-:S06]  /*16090*/  ISETP.EQ.U32.AND P1, PT, R0, R7, PT ;  /* 0x000000070000720c */ /* 0x010fcc0003f22070 */
[----:B------:R-:W5:Y:S07]  /*160a0*/  POPC R7, UR4 ;  /* 0x0000000400077d09 */ /* 0x000f6e0008000000 */
[----:B-----5:R-:W4:Y:S01]  /*160b0*/  @P1 ATOMG.E.ADD.STRONG.GPU PT, R3, desc[UR46][R2.64], R7 ;  /* 0x00000007020319a8 */ /* 0x020f2200081ee1ee */
[----:B------:R-:W5:Y:S02]  /*160c0*/  S2R R4, SR_LTMASK ;  /* 0x0000000000047919 */ /* 0x000f640000003900 */
[----:B-----5:R-:W-:-:S04]  /*160d0*/  LOP3.LUT R4, R4, UR4, RZ, 0xc0, !PT ;  /* 0x0000000404047c12 */ /* 0x020fc8000f8ec0ff */
[----:B------:R-:W5:Y:S01]  /*160e0*/  POPC R9, R4 ;  /* 0x0000000400097309 */ /* 0x000f620000000000 */
[----:B----4-:R-:W5:Y:S02]  /*160f0*/  SHFL.IDX PT, R0, R3, R0, 0x1f ;  /* 0x00001f0003007589 */ /* 0x010f6400000e0000 */
[----:B-----5:R-:W-:-:S07]  /*16100*/  IADD3 R24, R0, UR37, R9 ;  /* 0x0000002500187c10 */ /* 0x020fce000fffe009 */
.L_x_2676:
[----:B------:R-:W-:Y:S05]  /*16110*/  BSYNC B0 ;  /* 0x0000000000007941 */ /* 0x000fea0003800000 */
.L_x_2675:
[----:B------:R-:W-:Y:S02]  /*16120*/  SEL R18, R18, RZ, P0 ;  /* 0x000000ff12127207 */ /* 0x000fe40000000000 */
[----:B------:R-:W-:-:S07]  /*16130*/  LOP3.LUT R22, R22, R5, RZ, 0x3c, !PT ;  /* 0x0000000516167212 */ /* 0x000fce00078e3cff */
.L_x_2635:
[----:B------:R-:W-:Y:S05]  /*16140*/  BSYNC B7 ;  /* 0x0000000000077941 */ /* 0x000fea0003800000 */
.L_x_2633:
[----:B------:R-:W-:-:S13]  /*16150*/  LOP3.LUT P0, RZ, R16, 0x400, RZ, 0xc0, !PT ;  /* 0x0000040010ff7812 */ /* 0x000fda000780c0ff */
[----:B------:R-:W-:Y:S05]  /*16160*/  @!P0 BRA `(.L_x_2677) ;  /* 0x0000000000248947 */ /* 0x000fea0003800000 */
[----:B------:R-:W-:Y:S05]  /*16170*/  WARPSYNC.ALL ;  /* 0x0000000000007948 */ /* 0x000fea0003800000 */
[----:B------:R-:W4:Y:S08]  /*16180*/  S2UR UR5, SR_CgaCtaId ;  /* 0x00000000000579c3 */ /* 0x000f300000008800 */
[----:B------:R-:W-:Y:S06]  /*16190*/  BAR.SYNC.DEFER_BLOCKING 0x5, 0x180 ;  /* 0x0146000000007b1d */ /* 0x000fec0000010000 */
[----:B------:R-:W-:-:S02]  /*161a0*/  UMOV UR4, 0x400 ;  /* 0x0000040000047882 */ /* 0x000fc40000000000 */
[----:B----4-:R-:W-:-:S06]  /*161b0*/  ULEA UR4, UR5, UR4, 0x18 ;  /* 0x0000000405047291 */ /* 0x010fcc000f8ec03f */
[----:B------:R-:W-:-:S05]  /*161c0*/  IMAD.U32 R17, RZ, RZ, UR4 ;  /* 0x00000004ff117e24 */ /* 0x000fca000f8e00ff */
[----:B------:R4:W0:Y:S01]  /*161d0*/  LDS.128 R24, [R17+0x228d0] ;  /* 0x0228d00011187984 */ /* 0x0008220000000c00 */
[----:B------:R-:W-:Y:S06]  /*161e0*/  BAR.ARV 0x4, 0x180 ;  /* 0x0106000000007b1d */ /* 0x000fec0000002000 */
[----:B------:R-:W-:Y:S05]  /*161f0*/  BRA `(.L_x_2678) ;  /* 0x0000000800cc7947 */ /* 0x000fea0003800000 */
.L_x_2677:
[----:B------:R-:W4:Y:S01]  /*16200*/  S2R R8, SR_TID.X ;  /* 0x0000000000087919 */ /* 0x000f220000002100 */
[----:B------:R-:W-:Y:S01]  /*16210*/  UMOV UR4, 0xffffffff ;  /* 0xffffffff00047882 */ /* 0x000fe20000000000 */
[----:B----4-:R-:W-:-:S04]  /*16220*/  LOP3.LUT R8, R8, 0x1f, RZ, 0xc0, !PT ;  /* 0x0000001f08087812 */ /* 0x010fc800078ec0ff */
[----:B------:R-:W-:Y:S01]  /*16230*/  ISETP.NE.AND P0, PT, R8, 0x1f, PT ;  /* 0x0000001f0800780c */ /* 0x000fe20003f05270 */
[----:B------:R-:W-:-:S12]  /*16240*/  BRA.DIV UR4, `(.L_x_2679) ;  /* 0x0000003e046c7947 */ /* 0x000fd8000b800000 */
[----:B------:R-:W-:Y:S01]  /*16250*/  IMAD.IADD R5, R27, 0x1, R8 ;  /* 0x000000011b057824 */ /* 0x000fe200078e0208 */
[----:B------:R-:W-:-:S04]  /*16260*/  ULDC UR4, c[0x0][0xc3c] ;  /* 0x00030f0000047ab9 */ /* 0x000fc80000000800 */
[----:B------:R-:W-:-:S13]  /*16270*/  ISETP.GE.OR P1, PT, R5, UR4, !P0 ;  /* 0x0000000405007c0c */ /* 0x000fda000c726670 */
[----:B------:R-:W4:Y:S02]  /*16280*/  @!P1 LDC.64 R2, c[0x0][0xc80] ;  /* 0x00032000ff029b82 */ /* 0x000f240000000a00 */
[----:B----4-:R-:W-:-:S06]  /*16290*/  @!P1 IMAD.WIDE R2, R5, 0x4, R2 ;  /* 0x0000000405029825 */ /* 0x010fcc00078e0202 */
[----:B------:R-:W4:Y:S01]  /*162a0*/  @!P1 LDG.E R2, desc[UR46][R2.64] ;  /* 0x0000002e02029981 */ /* 0x000f22000c1e1900 */
[----:B------:R-:W-:Y:S01]  /*162b0*/  IMAD.MOV.U32 R5, RZ, RZ, RZ ;  /* 0x000000ffff057224 */ /* 0x000fe200078e00ff */
[C---:B------:R-:W-:Y:S02]  /*162c0*/  ISETP.GE.U32.AND P2, PT, R8.reuse, 0x2, PT ;  /* 0x000000020800780c */ /* 0x040fe40003f46070 */
[C---:B------:R-:W-:Y:S01]  /*162d0*/  ISETP.GE.U32.AND P3, PT, R8.reuse, 0x4, PT ;  /* 0x000000040800780c */ /* 0x040fe20003f66070 */
[----:B------:R-:W-:Y:S01]  /*162e0*/  SHFL.IDX PT, R0, R24, RZ, 0x1f ;  /* 0x00001fff18007589 */ /* 0x000fe200000e0000 */
[C---:B------:R-:W-:Y:S02]  /*162f0*/  ISETP.GE.U32.AND P4, PT, R8.reuse, 0x8, PT ;  /* 0x000000080800780c */ /* 0x040fe40003f86070 */
[C---:B------:R-:W-:Y:S01]  /*16300*/  ISETP.GE.U32.AND P5, PT, R8.reuse, 0x10, PT ;  /* 0x000000100800780c */ /* 0x040fe20003fa6070 */
[----:B------:R-:W-:Y:S01]  /*16310*/  SHFL.IDX PT, R4, R24, 0x1, 0x1f ;  /* 0x00201f0018047f89 */ /* 0x000fe200000e0000 */
[----:B----4-:R-:W-:Y:S01]  /*16320*/  @!P1 IMAD.MOV.U32 R5, RZ, RZ, R2 ;  /* 0x000000ffff059224 */ /* 0x010fe200078e0002 */
[----:B------:R-:W-:-:S04]  /*16330*/  ISETP.NE.AND P1, PT, R8, RZ, PT ;  /* 0x000000ff0800720c */ /* 0x000fc80003f25270 */
[----:B------:R-:W0:Y:S02]  /*16340*/  SHFL.UP PT, R14, R5, 0x1, RZ ;  /* 0x04200000050e7989 */ /* 0x000e2400000e00ff */
[----:B0-23--:R-:W-:-:S05]  /*16350*/  SEL R6, R14, RZ, P1 ;  /* 0x000000ff0e067207 */ /* 0x00dfca0000800000 */
        /* <DEDUP_REMOVED lines=13> */
[----:B------:R0:W2:Y:S02]  /*16430*/  SHFL.IDX PT, R14, R6, 0x1f, 0x1f ;  /* 0x03e01f00060e7f89 */ /* 0x0000a400000e0000 */
.L_x_2795:
[----:B------:R-:W-:Y:S02]  /*16440*/  ULDC UR4, c[0x0][0xc38] ;  /* 0x00030e0000047ab9 */ /* 0x000fe40000000800 */
[----:B------:R-:W-:-:S04]  /*16450*/  IMAD.U32 R7, RZ, RZ, UR4 ;  /* 0x00000004ff077e24 */ /* 0x000fc8000f8e00ff */
[----:B--2---:R-:W-:-:S04]  /*16460*/  IMAD R14, R14, R7, RZ ;  /* 0x000000070e0e7224 */ /* 0x004fc800078e02ff */
[----:B------:R-:W-:-:S05]  /*16470*/  IMAD.IADD R9, R4, 0x1, R14 ;  /* 0x0000000104097824 */ /* 0x000fca00078e020e */
[----:B------:R-:W-:-:S13]  /*16480*/  ISETP.GT.AND P6, PT, R9, R0, PT ;  /* 0x000000000900720c */ /* 0x000fda0003fc4270 */
[----:B------:R-:W-:Y:S05]  /*16490*/  @P6 BRA `(.L_x_2680) ;  /* 0x00000000009c6947 */ /* 0x000fea0003800000 */
.L_x_2685:
[----:B------:R-:W2:Y:S01]  /*164a0*/  LDC R2, c[0x0][0xc3c] ;  /* 0x00030f00ff027b82 */ /* 0x000ea20000000800 */
[----:B------:R-:W-:-:S05]  /*164b0*/  VIADD R27, R27, 0x1f ;  /* 0x0000001f1b1b7836 */ /* 0x000fca0000000000 */
[----:B--2---:R-:W-:-:S13]  /*164c0*/  ISETP.GE.AND P6, PT, R27, R2, PT ;  /* 0x000000021b00720c */ /* 0x004fda0003fc6270 */
[----:B------:R-:W-:Y:S05]  /*164d0*/  @P6 BRA `(.L_x_2681) ;  /* 0x0000000400d06947 */ /* 0x000fea0003800000 */
[----:B------:R-:W2:Y:S01]  /*164e0*/  S2R R3, SR_TID.X ;  /* 0x0000000000037919 */ /* 0x000ea20000002100 */
[----:B------:R-:W-:Y:S01]  /*164f0*/  BSSY B0, `(.L_x_2682) ;  /* 0x0000009000007945 */ /* 0x000fe20003800000 */
[----:B------:R-:W-:Y:S01]  /*16500*/  IMAD.MOV.U32 R5, RZ, RZ, RZ ;  /* 0x000000ffff057224 */ /* 0x000fe200078e00ff */
[----:B--2---:R-:W-:-:S05]  /*16510*/  LOP3.LUT R3, R3, 0x1f, RZ, 0xc0, !PT ;  /* 0x0000001f03037812 */ /* 0x004fca00078ec0ff */
[----:B------:R-:W-:-:S05]  /*16520*/  IMAD.IADD R7, R27, 0x1, R3 ;  /* 0x000000011b077824 */ /* 0x000fca00078e0203 */
[----:B------:R-:W-:-:S13]  /*16530*/  ISETP.GE.OR P6, PT, R7, R2, !P0 ;  /* 0x000000020700720c */ /* 0x000fda00047c6670 */
[----:B------:R-:W-:Y:S05]  /*16540*/  @P6 BRA `(.L_x_2683) ;  /* 0x00000000000c6947 */ /* 0x000fea0003800000 */
[----:B------:R-:W2:Y:S02]  /*16550*/  LDC.64 R2, c[0x0][0xc80] ;  /* 0x00032000ff027b82 */ /* 0x000ea40000000a00 */
[----:B--2---:R-:W-:-:S05]  /*16560*/  IMAD.WIDE R2, R7, 0x4, R2 ;  /* 0x0000000407027825 */ /* 0x004fca00078e0202 */
[----:B------:R2:W5:Y:S02]  /*16570*/  LDG.E R5, desc[UR46][R2.64] ;  /* 0x0000002e02057981 */ /* 0x000564000c1e1900 */
.L_x_2683:
[----:B------:R-:W-:Y:S05]  /*16580*/  BSYNC B0 ;  /* 0x0000000000007941 */ /* 0x000fea0003800000 */
.L_x_2682:
[----:B------:R-:W-:-:S03]  /*16590*/  UMOV UR4, 0xffffffff ;  /* 0xffffffff00047882 */ /* 0x000fc60000000000 */
[----:B------:R-:W-:Y:S05]  /*165a0*/  BRA.DIV UR4, `(.L_x_2684) ;  /* 0x0000003e04b87947 */ /* 0x000fea000b800000 */
[----:B-----5:R-:W3:Y:S02]  /*165b0*/  SHFL.UP PT, R14, R5, 0x1, RZ ;  /* 0x04200000050e7989 */ /* 0x020ee400000e00ff */
[----:B---3--:R-:W-:-:S05]  /*165c0*/  SEL R14, R14, RZ, P1 ;  /* 0x000000ff0e0e7207 */ /* 0x008fca0000800000 */
[----:B------:R-:W-:-:S05]  /*165d0*/  IMAD.IADD R13, R5, 0x1, R14 ;  /* 0x00000001050d7824 */ /* 0x000fca00078e020e */
[----:B------:R-:W2:Y:S02]  /*165e0*/  SHFL.UP PT, R14, R13, 0x2, RZ ;  /* 0x044000000d0e7989 */ /* 0x000ea400000e00ff */
[----:B--2---:R-:W-:-:S05]  /*165f0*/  SEL R2, R14, RZ, P2 ;  /* 0x000000ff0e027207 */ /* 0x004fca0001000000 */
        /* <DEDUP_REMOVED lines=9> */
[----:B0-----:R-:W-:-:S05]  /*16690*/  IMAD.IADD R6, R4, 0x1, R7 ;  /* 0x0000000104067824 */ /* 0x001fca00078e0207 */
[----:B------:R0:W2:Y:S02]  /*166a0*/  SHFL.IDX PT, R14, R6, 0x1f, 0x1f ;  /* 0x03e01f00060e7f89 */ /* 0x0000a400000e0000 */
.L_x_2803:
[----:B------:R-:W-:Y:S02]  /*166b0*/  ULDC UR4, c[0x0][0xc38] ;  /* 0x00030e0000047ab9 */ /* 0x000fe40000000800 */
[----:B------:R-:W-:-:S04]  /*166c0*/  IMAD.U32 R7, RZ, RZ, UR4 ;  /* 0x00000004ff077e24 */ /* 0x000fc8000f8e00ff */
[----:B--2---:R-:W-:-:S04]  /*166d0*/  IMAD R14, R14, R7, RZ ;  /* 0x000000070e0e7224 */ /* 0x004fc800078e02ff */
[----:B------:R-:W-:-:S05]  /*166e0*/  IMAD.IADD R9, R14, 0x1, R9 ;  /* 0x000000010e097824 */ /* 0x000fca00078e0209 */
[----:B------:R-:W-:-:S13]  /*166f0*/  ISETP.GT.AND P6, PT, R9, R0, PT ;  /* 0x000000000900720c */ /* 0x000fda0003fc4270 */
[----:B------:R-:W-:Y:S05]  /*16700*/  @!P6 BRA `(.L_x_2685) ;  /* 0xfffffffc0064e947 */ /* 0x000fea000383ffff */
.L_x_2680:
[----:B------:R-:W-:Y:S01]  /*16710*/  IMAD.IADD R24, R9, 0x1, -R14 ;  /* 0x0000000109187824 */ /* 0x000fe200078e0a0e */
[----:B------:R-:W-:-:S03]  /*16720*/  UMOV UR4, 0xffffffff ;  /* 0xffffffff00047882 */ /* 0x000fc60000000000 */
[----:B------:R-:W-:-:S05]  /*16730*/  IMAD R3, R6, R7, R24 ;  /* 0x0000000706037224 */ /* 0x000fca00078e0218 */
[----:B------:R-:W-:Y:S01]  /*16740*/  ISETP.GT.AND P6, PT, R3, R0, PT ;  /* 0x000000000300720c */ /* 0x000fe20003fc4270 */
[----:B------:R-:W-:-:S12]  /*16750*/  BRA.DIV UR4, `(.L_x_2686) ;  /* 0x0000004204087947 */ /* 0x000fd8000b800000 */
[----:B------:R-:W-:-:S04]  /*16760*/  VOTE.ANY R2, PT, !P6 ;  /* 0x0000000000027806 */ /* 0x000fc800070e0100 */
[----:B------:R-:W2:Y:S02]  /*16770*/  POPC R4, R2 ;  /* 0x0000000200047309 */ /* 0x000ea40000000000 */
[----:B--2---:R2:W3:Y:S02]  /*16780*/  SHFL.IDX PT, R5, R5, R4, 0x1f ;  /* 0x00001f0405057589 */ /* 0x0044e400000e0000 */
.L_x_2807:
[----:B------:R-:W-:Y:S01]  /*16790*/  ISETP.NE.AND P0, PT, R2, RZ, PT ;  /* 0x000000ff0200720c */ /* 0x000fe20003f05270 */
[----:B------:R-:W-:-:S12]  /*167a0*/  IMAD.MOV.U32 R14, RZ, RZ, RZ ;  /* 0x000000ffff0e7224 */ /* 0x000fd800078e00ff */
[----:B------:R-:W-:Y:S05]  /*167b0*/  @!P0 BRA `(.L_x_2687) ;  /* 0x0000000000108947 */ /* 0x000fea0003800000 */
[----:B------:R-:W-:Y:S01]  /*167c0*/  UMOV UR4, 0xffffffff ;  /* 0xffffffff00047882 */ /* 0x000fe20000000000 */
[----:B------:R-:W-:Y:S02]  /*167d0*/  VIADD R12, R4, 0xffffffff ;  /* 0xffffffff040c7836 */ /* 0x000fe40000000000 */
[----:B------:R-:W-:Y:S05]  /*167e0*/  BRA.DIV UR4, `(.L_x_2688) ;  /* 0x00000042042c7947 */ /* 0x000fea000b800000 */
[----:B------:R4:W0:Y:S02]  /*167f0*/  SHFL.IDX PT, R14, R6, R12, 0x1f ;  /* 0x00001f0c060e7589 */ /* 0x00082400000e0000 */
.L_x_2687:
[----:B------:R-:W5:Y:S01]  /*16800*/  LDC.64 R2, c[0x0][0xc90] ;  /* 0x00032400ff027b82 */ /* 0x000f620000000a00 */
[----:B------:R-:W-:-:S04]  /*16810*/  IMAD.IADD R27, R4, 0x1, R27 ;  /* 0x00000001041b7824 */ /* 0x000fc800078e021b */
[----:B-----5:R-:W-:-:S05]  /*16820*/  IMAD.WIDE R2, R27, 0x4, R2 ;  /* 0x000000041b027825 */ /* 0x020fca00078e0202 */
[----:B0---4-:R0:W2:Y:S01]  /*16830*/  LDG.E R6, desc[UR46][R2.64] ;  /* 0x0000002e02067981 */ /* 0x0110a2000c1e1900 */
[----:B------:R-:W-:Y:S02]  /*16840*/  IMAD R24, R14, R7, R24 ;  /* 0x000000070e187224 */ /* 0x000fe400078e0218 */
[----:B0-----:R-:W-:Y:S02]  /*16850*/  IMAD.MOV.U32 R2, RZ, RZ, RZ ;  /* 0x000000ffff027224 */ /* 0x001fe400078e00ff */
[----:B--23--:R-:W-:-:S05]  /*16860*/  IMAD R4, R5, R6, RZ ;  /* 0x0000000605047224 */ /* 0x00cfca00078e02ff */
[----:B------:R-:W-:-:S04]  /*16870*/  IABS R8, R4 ;  /* 0x0000000400087213 */ /* 0x000fc80000000000 */
[----:B------:R-:W0:Y:S08]  /*16880*/  I2F.RP R10, R8 ;  /* 0x00000008000a7306 */ /* 0x000e300000209400 */
[----:B0-----:R-:W0:Y:S02]  /*16890*/  MUFU.RCP R10, R10 ;  /* 0x0000000a000a7308 */ /* 0x001e240000001000 */
[----:B0-----:R-:W-:-:S06]  /*168a0*/  VIADD R11, R10, 0xffffffe ;  /* 0x0ffffffe0a0b7836 */ /* 0x001fcc0000000000 */
[----:B------:R-:W0:Y:S02]  /*168b0*/  F2I.FTZ.U32.TRUNC.NTZ R3, R11 ;  /* 0x0000000b00037305 */ /* 0x000e24000021f000 */
[----:B0-----:R-:W-:-:S04]  /*168c0*/  IMAD.MOV R9, RZ, RZ, -R3 ;  /* 0x000000ffff097224 */ /* 0x001fc800078e0a03 */
[----:B------:R-:W-:-:S04]  /*168d0*/  IMAD R9, R9, R8, RZ ;  /* 0x0000000809097224 */ /* 0x000fc800078e02ff */
[----:B------:R-:W-:-:S04]  /*168e0*/  IMAD.HI.U32 R2, R3, R9, R2 ;  /* 0x0000000903027227 */ /* 0x000fc800078e0002 */
[----:B------:R-:W-:Y:S01]  /*168f0*/  IMAD.IADD R9, R0, 0x1, -R24 ;  /* 0x0000000100097824 */ /* 0x000fe200078e0a18 */
[----:B------:R-:W-:-:S04]  /*16900*/  IABS R0, R4 ;  /* 0x0000000400007213 */ /* 0x000fc80000000000 */
[----:B------:R-:W-:Y:S01]  /*16910*/  IABS R3, R9 ;  /* 0x0000000900037213 */ /* 0x000fe20000000000 */
[----:B------:R-:W-:-:S04]  /*16920*/  IMAD.MOV R0, RZ, RZ, -R0 ;  /* 0x000000ffff007224 */ /* 0x000fc800078e0a00 */
        /* <DEDUP_REMOVED lines=12> */
[----:B------:R-:W-:Y:S02]  /*169f0*/  IMAD R0, R6, R2, RZ ;  /* 0x0000000206007224 */ /* 0x000fe400078e02ff */
[----:B------:R-:W-:Y:S02]  /*16a00*/  IMAD.MOV R2, RZ, RZ, -R2 ;  /* 0x000000ffff027224 */ /* 0x000fe400078e0a02 */
[----:B------:R-:W-:Y:S02]  /*16a10*/  IMAD.MOV R3, RZ, RZ, -R0 ;  /* 0x000000ffff037224 */ /* 0x000fe400078e0a00 */
[----:B------:R-:W-:-:S03]  /*16a20*/  IMAD R9, R4, R2, R9 ;  /* 0x0000000204097224 */ /* 0x000fc600078e0209 */
[----:B------:R-:W-:-:S04]  /*16a30*/  VIADDMNMX R6, R3, R7, R6, PT ;  /* 0x0000000703067246 */ /* 0x000fc80003800106 */
[-C--:B------:R-:W-:Y:S02]  /*16a40*/  IABS R7, R6.reuse ;  /* 0x0000000600077213 */ /* 0x080fe40000000000 */
[----:B------:R-:W-:Y:S02]  /*16a50*/  IABS R4, R6 ;  /* 0x0000000600047213 */ /* 0x000fe40000000000 */
[----:B------:R-:W0:Y:S03]  /*16a60*/  I2F.RP R8, R7 ;  /* 0x0000000700087306 */ /* 0x000e260000209400 */
[----:B------:R-:W-:-:S05]  /*16a70*/  IMAD.MOV R4, RZ, RZ, -R4 ;  /* 0x000000ffff047224 */ /* 0x000fca00078e0a04 */
[----:B0-----:R-:W0:Y:S02]  /*16a80*/  MUFU.RCP R8, R8 ;  /* 0x0000000800087308 */ /* 0x001e240000001000 */
[----:B0-----:R-:W-:-:S06]  /*16a90*/  VIADD R3, R8, 0xffffffe ;  /* 0x0ffffffe08037836 */ /* 0x001fcc0000000000 */
[----:B------:R-:W0:Y:S02]  /*16aa0*/  F2I.FTZ.U32.TRUNC.NTZ R3, R3 ;  /* 0x0000000300037305 */ /* 0x000e24000021f000 */
[----:B0-----:R-:W-:-:S04]  /*16ab0*/  IMAD.MOV R2, RZ, RZ, -R3 ;  /* 0x000000ffff027224 */ /* 0x001fc800078e0a03 */
[----:B------:R-:W-:Y:S02]  /*16ac0*/  IMAD R11, R2, R7, RZ ;  /* 0x00000007020b7224 */ /* 0x000fe400078e02ff */
[----:B------:R-:W-:-:S04]  /*16ad0*/  IMAD.MOV.U32 R2, RZ, RZ, RZ ;  /* 0x000000ffff027224 */ /* 0x000fc800078e00ff */
[----:B------:R-:W-:Y:S01]  /*16ae0*/  IMAD.HI.U32 R2, R3, R11, R2 ;  /* 0x0000000b03027227 */ /* 0x000fe200078e0002 */
[----:B------:R-:W-:Y:S02]  /*16af0*/  IABS R11, R9 ;  /* 0x00000009000b7213 */ /* 0x000fe40000000000 */
[C---:B------:R-:W-:Y:S01]  /*16b00*/  LOP3.LUT R3, R9.reuse, R6, RZ, 0x3c, !PT ;  /* 0x0000000609037212 */ /* 0x040fe200078e3cff */
[----:B------:R-:W-:Y:S02]  /*16b10*/  IMAD.IADD R9, R9, 0x1, R0 ;  /* 0x0000000109097824 */ /* 0x000fe400078e0200 */
[----:B------:R-:W-:Y:S01]  /*16b20*/  IMAD.HI.U32 R2, R2, R11, RZ ;  /* 0x0000000b02027227 */ /* 0x000fe200078e00ff */
[----:B------:R-:W-:-:S03]  /*16b30*/  ISETP.GE.AND P2, PT, R3, RZ, PT ;  /* 0x000000ff0300720c */ /* 0x000fc60003f46270 */
[----:B------:R-:W-:-:S05]  /*16b40*/  IMAD R4, R2, R4, R11 ;  /* 0x0000000402047224 */ /* 0x000fca00078e020b */
[----:B------:R-:W-:-:S13]  /*16b50*/  ISETP.GT.U32.AND P1, PT, R7, R4, PT ;  /* 0x000000040700720c */ /* 0x000fda0003f24070 */
[----:B------:R-:W-:Y:S02]  /*16b60*/  @!P1 IMAD.IADD R4, R4, 0x1, -R7 ;  /* 0x0000000104049824 */ /* 0x000fe400078e0a07 */
[----:B------:R-:W-:Y:S01]  /*16b70*/  @!P1 VIADD R2, R2, 0x1 ;  /* 0x0000000102029836 */ /* 0x000fe20000000000 */
[----:B------:R-:W-:Y:S02]  /*16b80*/  ISETP.NE.AND P1, PT, R6, RZ, PT ;  /* 0x000000ff0600720c */ /* 0x000fe40003f25270 */
[----:B------:R-:W-:-:S13]  /*16b90*/  ISETP.GE.U32.AND P0, PT, R4, R7, PT ;  /* 0x000000070400720c */ /* 0x000fda0003f06070 */
[----:B------:R-:W-:-:S04]  /*16ba0*/  @P0 VIADD R2, R2, 0x1 ;  /* 0x0000000102020836 */ /* 0x000fc80000000000 */
[----:B------:R-:W-:Y:S01]  /*16bb0*/  @!P2 IMAD.MOV R2, RZ, RZ, -R2 ;  /* 0x000000ffff02a224 */ /* 0x000fe200078e0a02 */
[----:B------:R-:W-:Y:S01]  /*16bc0*/  @!P1 LOP3.LUT R2, RZ, R6, RZ, 0x33, !PT ;  /* 0x00000006ff029212 */ /* 0x000fe200078e33ff */
[----:B------:R-:W-:-:S04]  /*16bd0*/  IMAD.MOV R6, RZ, RZ, -R6 ;  /* 0x000000ffff067224 */ /* 0x000fc800078e0a06 */
[----:B------:R-:W-:Y:S01]  /*16be0*/  IMAD R26, R2, R6, R9 ;  /* 0x00000006021a7224 */ /* 0x000fe200078e0209 */
[----:B------:R-:W-:-:S05]  /*16bf0*/  LOP3.LUT R2, RZ, R2, RZ, 0x33, !PT ;  /* 0x00000002ff027212 */ /* 0x000fca00078e33ff */
[----:B------:R-:W-:Y:S01]  /*16c00*/  IMAD.IADD R25, R5, 0x1, R2 ;  /* 0x0000000105197824 */ /* 0x000fe200078e0202 */
[----:B------:R-:W-:Y:S06]  /*16c10*/  BRA `(.L_x_2689) ;  /* 0x00000000001c7947 */ /* 0x000fec0003800000 */
.L_x_2681:
[----:B------:R-:W-:Y:S01]  /*16c20*/  UMOV UR4, URZ ;  /* 0x0000003f00047c82 */ /* 0x000fe20008000000 */
[----:B------:R-:W-:Y:S01]  /*16c30*/  UMOV UR5, URZ ;  /* 0x0000003f00057c82 */ /* 0x000fe20008000000 */
[----:B------:R-:W-:Y:S01]  /*16c40*/  ULDC UR6, c[0x0][0xc3c] ;  /* 0x00030f0000067ab9 */ /* 0x000fe20000000800 */
[----:B------:R-:W-:Y:S02]  /*16c50*/  IMAD.MOV.U32 R24, RZ, RZ, R0 ;  /* 0x000000ffff187224 */ /* 0x000fe400078e0000 */
[----:B------:R-:W-:Y:S02]  /*16c60*/  IMAD.U32 R25, RZ, RZ, UR4 ;  /* 0x00000004ff197e24 */ /* 0x000fe4000f8e00ff */
[----:B------:R-:W-:Y:S02]  /*16c70*/  IMAD.U32 R26, RZ, RZ, UR5 ;  /* 0x00000005ff1a7e24 */ /* 0x000fe4000f8e00ff */
[----:B------:R-:W-:-:S07]  /*16c80*/  IMAD.U32 R27, RZ, RZ, UR6 ;  /* 0x00000006ff1b7e24 */ /* 0x000fce000f8e00ff */
.L_x_2689:
[----:B------:R-:W2:Y:S01]  /*16c90*/  S2R R0, SR_TID.X ;  /* 0x0000000000007919 */ /* 0x000ea20000002100 */
[----:B------:R-:W-:Y:S05]  /*16ca0*/  WARPSYNC.ALL ;  /* 0x0000000000007948 */ /* 0x000fea0003800000 */
[----:B------:R-:W-:Y:S01]  /*16cb0*/  BAR.SYNC.DEFER_BLOCKING 0x4, 0x180 ;  /* 0x0106000000007b1d */ /* 0x000fe20000010000 */
[----:B--2---:R-:W-:-:S04]  /*16cc0*/  LOP3.LUT R0, R0, 0x1f, RZ, 0xc0, !PT ;  /* 0x0000001f00007812 */ /* 0x004fc800078ec0ff */
[----:B------:R-:W-:-:S13]  /*16cd0*/  ISETP.NE.AND P0, PT, R0, RZ, PT ;  /* 0x000000ff0000720c */ /* 0x000fda0003f05270 */
[----:B------:R-:W2:Y:S01]  /*16ce0*/  @!P0 S2R R3, SR_CgaCtaId ;  /* 0x0000000000038919 */ /* 0x000ea20000008800 */
[----:B------:R-:W-:-:S04]  /*16cf0*/  @!P0 MOV R0, 0x400 ;  /* 0x0000040000008802 */ /* 0x000fc80000000f00 */
[----:B--2---:R-:W-:-:S05]  /*16d00*/  @!P0 LEA R17, R3, R0, 0x18 ;  /* 0x0000000003118211 */ /* 0x004fca00078ec0ff */
[----:B------:R2:W-:Y:S01]  /*16d10*/  @!P0 STS.128 [R17+0x228d0], R24 ;  /* 0x0228d01811008388 */ /* 0x0005e20000000c00 */
[----:B------:R-:W-:Y:S06]  /*16d20*/  BAR.ARV 0x5, 0x180 ;  /* 0x0146000000007b1d */ /* 0x000fec0000002000 */
.L_x_2678:
[----:B------:R-:W-:Y:S02]  /*16d30*/  ULDC UR4, c[0x0][0xc3c] ;  /* 0x00030f0000047ab9 */ /* 0x000fe40000000800 */
[----:B0-----:R-:W-:-:S13]  /*16d40*/  ISETP.GE.AND P0, PT, R27, UR4, PT ;  /* 0x000000041b007c0c */ /* 0x001fda000bf06270 */
[----:B------:R-:W-:Y:S05]  /*16d50*/  @!P0 BRA `(.L_x_2690) ;  /* 0xffffffb400b08947 */ /* 0x000fea000383ffff */
[----:B------:R-:W-:Y:S05]  /*16d60*/  BSYNC B8 ;  /* 0x0000000000087941 */ /* 0x000fea0003800000 */
.L_x_2621:
[----:B------:R-:W5:Y:S01]  /*16d70*/  LDL.LU R0, [R1+0x10] ;  /* 0x0000100001007983 */ /* 0x000f620000300800 */
[----:B------:R-:W-:Y:S01]  /*16d80*/  BSSY B0, `(.L_x_2691) ;  /* 0x000000b000007945 */ /* 0x000fe20003800000 */
[----:B------:R-:W0:Y:S01]  /*16d90*/  S2R R5, SR_CgaCtaId ;  /* 0x0000000000057919 */ /* 0x000e220000008800 */
[----:B-----5:R-:W-:-:S05]  /*16da0*/  VIADD R0, R0, 0x1 ;  /* 0x0000000100007836 */ /* 0x020fca0000000000 */
[----:B-1----:R-:W-:-:S04]  /*16db0*/  LEA.HI R2, R0, R0, RZ, 0x1 ;  /* 0x0000000000027211 */ /* 0x002fc800078f08ff */
[----:B------:R-:W-:Y:S02]  /*16dc0*/  LOP3.LUT R3, R2, 0xfffffffe, RZ, 0xc0, !PT ;  /* 0xfffffffe02037812 */ /* 0x000fe400078ec0ff */
[----:B------:R-:W-:-:S03]  /*16dd0*/  MOV R2, 0x400 ;  /* 0x0000040000027802 */ /* 0x000fc60000000f00 */
[----:B------:R-:W-:Y:S01]  /*16de0*/  IMAD.IADD R0, R0, 0x1, -R3 ;  /* 0x0000000100007824 */ /* 0x000fe200078e0a03 */
[----:B0-----:R-:W-:-:S04]  /*16df0*/  LEA R7, R5, R2, 0x18 ;  /* 0x0000000205077211 */ /* 0x001fc800078ec0ff */
[----:B------:R-:W-:-:S04]  /*16e00*/  SHF.L.U32 R0, R0, 0x1f, RZ ;  /* 0x0000001f00007819 */ /* 0x000fc800000006ff */
[----:B------:R-:W0:Y:S02]  /*16e10*/  SYNCS.PHASECHK.TRANS64.TRYWAIT P0, [R7+URZ+0x22820], R0 ;  /* 0x02282000070075a7 */ /* 0x000e24000800017f */
[----:B0-----:R-:W-:Y:S05]  /*16e20*/  @!P0 BRA `(.L_x_2692) ;  /* 0x0000003800c08947 */ /* 0x001fea0003800000 */
.L_x_2810:
[----:B------:R-:W-:Y:S05]  /*16e30*/  BSYNC B0 ;  /* 0x0000000000007941 */ /* 0x000fea0003800000 */
.L_x_2691:
[----:B------:R-:W-:-:S03]  /*16e40*/  UMOV UR4, 0xffffffff ;  /* 0xffffffff00047882 */ /* 0x000fc60000000000 */
[----:B------:R-:W-:Y:S05]  /*16e50*/  BRA.DIV UR4, `(.L_x_2693) ;  /* 0x0000003a04c87947 */ /* 0x000fea000b800000 */
[----:B0-----:R-:W0:Y:S02]  /*16e60*/  S2R R0, SR_TID.X ;  /* 0x0000000000007919 */ /* 0x001e240000002100 */
[----:B0-----:R-:W-:-:S04]  /*16e70*/  SHF.R.U32.HI R0, RZ, 0x5, R0 ;  /* 0x00000005ff007819 */ /* 0x001fc80000011600 */
[----:B------:R-:W-:-:S05]  /*16e80*/  LOP3.LUT R0, R0, 0x3, RZ, 0xc0, !PT ;  /* 0x0000000300007812 */ /* 0x000fca00078ec0ff */
[----:B------:R0:W1:Y:S02]  /*16e90*/  SHFL.IDX PT, R14, R0, RZ, 0x1f ;  /* 0x00001fff000e7589 */ /* 0x00006400000e0000 */
.L_x_2813:
[----:B-1----:R-:W-:Y:S01]  /*16ea0*/  ISETP.NE.AND P0, PT, R14, RZ, PT ;  /* 0x000000ff0e00720c */ /* 0x002fe20003f05270 */
[----:B------:R-:W-:-:S12]  /*16eb0*/  BSSY B0, `(.L_x_2694) ;  /* 0x0000024000007945 */ /* 0x000fd80003800000 */
[----:B------:R-:W-:Y:S05]  /*16ec0*/  @P0 BRA `(.L_x_2695) ;  /* 0x0000000000880947 */ /* 0x000fea0003800000 */
[----:B------:R-:W-:-:S03]  /*16ed0*/  UMOV UR4, 0xffffffff ;  /* 0xffffffff00047882 */ /* 0x000fc60000000000 */
[----:B------:R-:W-:Y:S05]  /*16ee0*/  BRA.DIV UR4, `(.L_x_2696) ;  /* 0x0000003a04d87947 */ /* 0x000fea000b800000 */
[----:B------:R-:W-:-:S13]  /*16ef0*/  ELECT P6, URZ, PT ;  /* 0x00000000003f782f */ /* 0x000fda00038c0000 */
.L_x_2816:
[----:B------:R-:W-:Y:S05]  /*16f00*/  @!P6 BRA `(.L_x_2695) ;  /* 0x000000000078e947 */ /* 0x000fea0003800000 */
[----:B------:R-:W-:-:S06]  /*16f10*/  ULOP3.LUT UR4, UR39, 0x2, URZ, 0xfc, !UPT ;  /* 0x0000000227047892 */ /* 0x000fcc000f8efc3f */
[----:B0-----:R-:W-:-:S05]  /*16f20*/  IMAD.U32 R0, RZ, RZ, UR4 ;  /* 0x00000004ff007e24 */ /* 0x001fca000f8e00ff */
[----:B------:R-:W-:-:S13]  /*16f30*/  ISETP.NE.AND P0, PT, R0, 0x3, PT ;  /* 0x000000030000780c */ /* 0x000fda0003f05270 */
[----:B------:R-:W-:Y:S05]  /*16f40*/  @!P0 BRA `(.L_x_2697) ;  /* 0x0000000000048947 */ /* 0x000fea0003800000 */
[----:B------:R-:W-:Y:S01]  /*16f50*/  BPT.TRAP 0x1 ;  /* 0x000000040000795c */ /* 0x000fe20000300000 */
.L_x_2697:
[----:B------:R-:W-:Y:S01]  /*16f60*/  IMAD R5, R18, 0x8, R7 ;  /* 0x0000000812057824 */ /* 0x000fe200078e0207 */
[----:B------:R-:W-:Y:S01]  /*16f70*/  SHF.L.U32 R0, R22, 0x1f, RZ ;  /* 0x0000001f16007819 */ /* 0x000fe200000006ff */
[----:B------:R-:W-:-:S03]  /*16f80*/  VIADD R18, R18, 0x1 ;  /* 0x0000000112127836 */ /* 0x000fc60000000000 */
[----:B------:R-:W0:Y:S02]  /*16f90*/  SYNCS.PHASECHK.TRANS64.TRYWAIT P1, [R5+URZ+0x22840], R0 ;  /* 0x02284000050075a7 */ /* 0x000e24000802017f */
[----:B------:R-:W-:-:S04]  /*16fa0*/  ISETP.NE.AND P2, PT, R18, 0x2, PT ;  /* 0x000000021200780c */ /* 0x000fc80003f45270 */
[----:B------:R-:W-:Y:S01]  /*16fb0*/  SEL R3, RZ, 0x1, P2 ;  /* 0x00000001ff037807 */ /* 0x000fe20001000000 */
[----:B0-----:R-:W-:Y:S08]  /*16fc0*/  @!P1 BRA `(.L_x_2698) ;  /* 0x0000003800c09947 */ /* 0x001ff00003800000 */
.L_x_2817:
[----:B------:R-:W-:Y:S02]  /*16fd0*/  SEL R18, R18, RZ, P2 ;  /* 0x000000ff12127207 */ /* 0x000fe40001000000 */
[----:B------:R-:W-:Y:S01]  /*16fe0*/  LOP3.LUT R2, R22, R3, RZ, 0x3c, !PT ;  /* 0x0000000316027212 */ /* 0x000fe200078e3cff */
[----:B------:R-:W-:Y:S06]  /*16ff0*/  @!P0 BRA `(.L_x_2699) ;  /* 0x0000000000048947 */ /* 0x000fec0003800000 */
[----:B------:R-:W-:Y:S01]  /*17000*/  BPT.TRAP 0x1 ;  /* 0x000000040000795c */ /* 0x000fe20000300000 */
.L_x_2699:
[----:B------:R-:W-:Y:S01]  /*17010*/  IMAD R3, R18, 0x8, R7 ;  /* 0x0000000812037824 */ /* 0x000fe200078e0207 */
[----:B------:R-:W-:-:S04]  /*17020*/  SHF.L.U32 R2, R2, 0x1f, RZ ;  /* 0x0000001f02027819 */ /* 0x000fc800000006ff */
[----:B------:R-:W1:Y:S02]  /*17030*/  SYNCS.PHASECHK.TRANS64.TRYWAIT P1, [R3+URZ+0x22840], R2 ;  /* 0x02284002030075a7 */ /* 0x000e64000802017f */
[----:B-1----:R-:W-:Y:S05]  /*17040*/  @!P1 BRA `(.L_x_2700) ;  /* 0x0000003800b49947 */ /* 0x002fea0003800000 */
.L_x_2818:
[----:B------:R-:W-:Y:S05]  /*17050*/  @!P0 BRA `(.L_x_2701) ;  /* 0x0000000000048947 */ /* 0x000fea0003800000 */
[----:B------:R-:W-:Y:S01]  /*17060*/  BPT.TRAP 0x1 ;  /* 0x000000040000795c */ /* 0x000fe20000300000 */
.L_x_2701:
[----:B------:R-:W5:Y:S02]  /*17070*/  SYNCS.PHASECHK.TRANS64.TRYWAIT P1, [R5+URZ+0x22860], R0 ;  /* 0x02286000050075a7 */ /* 0x000f64000802017f */
[----:B-----5:R-:W-:Y:S05]  /*17080*/  @!P1 BRA `(.L_x_2702) ;  /* 0x0000003800b89947 */ /* 0x020fea0003800000 */
.L_x_2819:
[----:B------:R-:W-:Y:S05]  /*17090*/  @!P0 BRA `(.L_x_2703) ;  /* 0x0000000000048947 */ /* 0x000fea0003800000 */
[----:B------:R-:W-:Y:S01]  /*170a0*/  BPT.TRAP 0x1 ;  /* 0x000000040000795c */ /* 0x000fe20000300000 */
.L_x_2703:
[----:B------:R0:W0:Y:S02]  /*170b0*/  SYNCS.PHASECHK.TRANS64.TRYWAIT P0, [R3+URZ+0x22860], R2 ;  /* 0x02286002030075a7 */ /* 0x000024000800017f */
[----:B0-----:R-:W-:Y:S05]  /*170c0*/  @!P0 NANOSLEEP.SYNCS 0x989680 ;  /* 0x009896800000895d */ /* 0x001fea0003900000 */
[----:B------:R-:W0:Y:S02]  /*170d0*/  @!P0 SYNCS.PHASECHK.TRANS64 P0, [R3+URZ+0x22860], R2 ;  /* 0x02286002030085a7 */ /* 0x000e24000800007f */
[----:B0-----:R-:W-:Y:S05]  /*170e0*/  @!P0 BRA `(.L_x_2703) ;  /* 0xfffffffc00f08947 */ /* 0x001fea000383ffff */
.L_x_2695:
[----:B------:R-:W-:Y:S05]  /*170f0*/  BSYNC B0 ;  /* 0x0000000000007941 */ /* 0x000fea0003800000 */
.L_x_2694:
[----:B------:R-:W-:Y:S05]  /*17100*/  EXIT ;  /* 0x000000000000794d */ /* 0x000fea0003800000 */
.L_x_2515:
[----:B0-----:R0:W1:Y:S02]  /*17110*/  SYNCS.PHASECHK.TRANS64.TRYWAIT P0, [R6+URZ+0x22800], R3 ;  /* 0x02280003060075a7 */ /* 0x001064000800017f */
[----:B-1----:R-:W-:Y:S05]  /*17120*/  @!P0 NANOSLEEP.SYNCS 0x989680 ;  /* 0x009896800000895d */ /* 0x002fea0003900000 */
[----:B------:R-:W1:Y:S02]  /*17130*/  @!P0 SYNCS.PHASECHK.TRANS64 P0, [R6+URZ+0x22800], R3 ;  /* 0x02280003060085a7 */ /* 0x000e64000800007f */
[----:B-1----:R-:W-:Y:S05]  /*17140*/  @!P0 BRA `(.L_x_2515) ;  /* 0xfffffffc00f08947 */ /* 0x002fea000383ffff */
[----:B------:R-:W-:Y:S05]  /*17150*/  BRA `(.L_x_2704) ;  /* 0xfffffea800f87947 */ /* 0x000fea000383ffff */
.L_x_2519:
[----:B0-----:R-:W-:-:S04]  /*17160*/  IMAD.U32 R3, RZ, RZ, UR24 ;  /* 0x00000018ff037e24 */ /* 0x001fc8000f8e00ff */
[----:B------:R0:W2:Y:S03]  /*17170*/  SYNCS.PHASECHK.TRANS64.TRYWAIT P1, [R3+URZ+0x22830], R8 ;  /* 0x02283008030075a7 */ /* 0x0000a6000802017f */
[----:B--2---:R-:W-:Y:S05]  /*17180*/  @!P1 NANOSLEEP.SYNCS 0x989680 ;  /* 0x009896800000995d */ /* 0x004fea0003900000 */
[----:B------:R-:W2:Y:S02]  /*17190*/  @!P1 SYNCS.PHASECHK.TRANS64 P1, [R3+URZ+0x22830], R8 ;  /* 0x02283008030095a7 */ /* 0x000ea4000802007f */
[----:B--2---:R-:W-:Y:S05]  /*171a0*/  @!P1 BRA `(.L_x_2519) ;  /* 0xfffffffc00ec9947 */ /* 0x004fea000383ffff */
[----:B------:R-:W-:Y:S05]  /*171b0*/  BRA `(.L_x_2518) ;  /* 0xfffffeac00207947 */ /* 0x000fea000383ffff */
.L_x_2532:
[----:B-1----:R-:W-:-:S04]  /*171c0*/  IMAD.U32 R9, RZ, RZ, UR24 ;  /* 0x00000018ff097e24 */ /* 0x002fc8000f8e00ff */
[----:B------:R1:W2:Y:S03]  /*171d0*/  SYNCS.PHASECHK.TRANS64.TRYWAIT P1, [R9+URZ+0x22850], R8 ;  /* 0x02285008090075a7 */ /* 0x0002a6000802017f */
[----:B--2---:R-:W-:Y:S05]  /*171e0*/  @!P1 NANOSLEEP.SYNCS 0x989680 ;  /* 0x009896800000995d */ /* 0x004fea0003900000 */
[----:B------:R-:W2:Y:S02]  /*171f0*/  @!P1 SYNCS.PHASECHK.TRANS64 P1, [R9+URZ+0x22850], R8 ;  /* 0x02285008090095a7 */ /* 0x000ea4000802007f */
[----:B--2---:R-:W-:Y:S05]  /*17200*/  @!P1 BRA `(.L_x_2532) ;  /* 0xfffffffc00ec9947 */ /* 0x004fea000383ffff */
[----:B------:R-:W-:Y:S05]  /*17210*/  BRA `(.L_x_2531) ;  /* 0xfffffed400507947 */ /* 0x000fea000383ffff */
.L_x_2541:
[----:B-1----:R-:W-:-:S04]  /*17220*/  IMAD.U32 R3, RZ, RZ, UR24 ;  /* 0x00000018ff037e24 */ /* 0x002fc8000f8e00ff */
[----:B------:R1:W2:Y:S03]  /*17230*/  SYNCS.PHASECHK.TRANS64.TRYWAIT P1, [R3+URZ+0x22830], R6 ;  /* 0x02283006030075a7 */ /* 0x0002a6000802017f */
[----:B--2---:R-:W-:Y:S05]  /*17240*/  @!P1 NANOSLEEP.SYNCS 0x989680 ;  /* 0x009896800000995d */ /* 0x004fea0003900000 */
[----:B------:R-:W2:Y:S02]  /*17250*/  @!P1 SYNCS.PHASECHK.TRANS64 P1, [R3+URZ+0x22830], R6 ;  /* 0x02283006030095a7 */ /* 0x000ea4000802007f */
[----:B--2---:R-:W-:Y:S05]  /*17260*/  @!P1 BRA `(.L_x_2541) ;  /* 0xfffffffc00ec9947 */ /* 0x004fea000383ffff */
[----:B------:R-:W-:Y:S05]  /*17270*/  BRA `(.L_x_2540) ;  /* 0xfffffedc00007947 */ /* 0x000fea000383ffff */
.L_x_2554:
[----:B-1----:R-:W-:-:S04]  /*17280*/  IMAD.U32 R9, RZ, RZ, UR24 ;  /* 0x00000018ff097e24 */ /* 0x002fc8000f8e00ff */
[----:B------:R1:W2:Y:S03]  /*17290*/  SYNCS.PHASECHK.TRANS64.TRYWAIT P1, [R9+URZ+0x22850], R6 ;  /* 0x02285006090075a7 */ /* 0x0002a6000802017f */
[----:B--2---:R-:W-:Y:S05]  /*172a0*/  @!P1 NANOSLEEP.SYNCS 0x989680 ;  /* 0x009896800000995d */ /* 0x004fea0003900000 */
[----:B------:R-:W2:Y:S02]  /*172b0*/  @!P1 SYNCS.PHASECHK.TRANS64 P1, [R9+URZ+0x22850], R6 ;  /* 0x02285006090095a7 */ /* 0x000ea4000802007f */
[----:B--2---:R-:W-:Y:S05]  /*172c0*/  @!P1 BRA `(.L_x_2554) ;  /* 0xfffffffc00ec9947 */ /* 0x004fea000383ffff */
[----:B------:R-:W-:Y:S05]  /*172d0*/  BRA `(.L_x_2553) ;  /* 0xffffff0c00507947 */ /* 0x000fea000383ffff */
.L_x_2564:
[----:B-1----:R-:W-:-:S04]  /*172e0*/  IMAD.U32 R3, RZ, RZ, UR27 ;  /* 0x0000001bff037e24 */ /* 0x002fc8000f8e00ff */
[----:B------:R1:W2:Y:S03]  /*172f0*/  SYNCS.PHASECHK.TRANS64.TRYWAIT P2, [R3+URZ+0x22830], R6 ;  /* 0x02283006030075a7 */ /* 0x0002a6000804017f */
[----:B--2---:R-:W-:Y:S05]  /*17300*/  @!P2 NANOSLEEP.SYNCS 0x989680 ;  /* 0x009896800000a95d */ /* 0x004fea0003900000 */
[----:B------:R-:W2:Y:S02]  /*17310*/  @!P2 SYNCS.PHASECHK.TRANS64 P2, [R3+URZ+0x22830], R6 ;  /* 0x022830060300a5a7 */ /* 0x000ea4000804007f */
[----:B--2---:R-:W-:Y:S05]  /*17320*/  @!P2 BRA `(.L_x_2564) ;  /* 0xfffffffc00eca947 */ /* 0x004fea000383ffff */
[----:B------:R-:W-:Y:S05]  /*17330*/  BRA `(.L_x_2563) ;  /* 0xffffff1000fc7947 */ /* 0x000fea000383ffff */
.L_x_2569:
[----:B-1----:R-:W-:-:S04]  /*17340*/  IMAD.U32 R9, RZ, RZ, UR27 ;  /* 0x0000001bff097e24 */ /* 0x002fc8000f8e00ff */
[----:B------:R1:W2:Y:S03]  /*17350*/  SYNCS.PHASECHK.TRANS64.TRYWAIT P2, [R9+URZ+0x22850], R6 ;  /* 0x02285006090075a7 */ /* 0x0002a6000804017f */
[----:B--2---:R-:W-:Y:S05]  /*17360*/  @!P2 NANOSLEEP.SYNCS 0x989680 ;  /* 0x009896800000a95d */ /* 0x004fea0003900000 */
[----:B------:R-:W2:Y:S02]  /*17370*/  @!P2 SYNCS.PHASECHK.TRANS64 P2, [R9+URZ+0x22850], R6 ;  /* 0x022850060900a5a7 */ /* 0x000ea4000804007f */
[----:B--2---:R-:W-:Y:S05]  /*17380*/  @!P2 BRA `(.L_x_2569) ;  /* 0xfffffffc00eca947 */ /* 0x004fea000383ffff */
[----:B------:R-:W-:Y:S05]  /*17390*/  BRA `(.L_x_2568) ;  /* 0xffffff3000a07947 */ /* 0x000fea000383ffff */
.L_x_2576:
[----:B-1----:R-:W-:-:S04]  /*173a0*/  IMAD.U32 R3, RZ, RZ, UR25 ;  /* 0x00000019ff037e24 */ /* 0x002fc8000f8e00ff */
[----:B------:R1:W2:Y:S03]  /*173b0*/  SYNCS.PHASECHK.TRANS64.TRYWAIT P1, [R3+URZ+0x22830], R6 ;  /* 0x02283006030075a7 */ /* 0x0002a6000802017f */
[----:B--2---:R-:W-:Y:S05]  /*173c0*/  @!P1 NANOSLEEP.SYNCS 0x989680 ;  /* 0x009896800000995d */ /* 0x004fea0003900000 */
[----:B------:R-:W2:Y:S02]  /*173d0*/  @!P1 SYNCS.PHASECHK.TRANS64 P1, [R3+URZ+0x22830], R6 ;  /* 0x02283006030095a7 */ /* 0x000ea4000802007f */
[----:B--2---:R-:W-:Y:S05]  /*173e0*/  @!P1 BRA `(.L_x_2576) ;  /* 0xfffffffc00ec9947 */ /* 0x004fea000383ffff */
[----:B------:R-:W-:Y:S05]  /*173f0*/  BRA `(.L_x_2575) ;  /* 0xffffff3400ac7947 */ /* 0x000fea000383ffff */
.L_x_2589:
[----:B-1----:R-:W-:-:S04]  /*17400*/  IMAD.U32 R9, RZ, RZ, UR25 ;  /* 0x00000019ff097e24 */ /* 0x002fc8000f8e00ff */
[----:B------:R1:W2:Y:S03]  /*17410*/  SYNCS.PHASECHK.TRANS64.TRYWAIT P1, [R9+URZ+0x22850], R6 ;  /* 0x02285006090075a7 */ /* 0x0002a6000802017f */
[----:B--2---:R-:W-:Y:S05]  /*17420*/  @!P1 NANOSLEEP.SYNCS 0x989680 ;  /* 0x009896800000995d */ /* 0x004fea0003900000 */
[----:B------:R-:W2:Y:S02]  /*17430*/  @!P1 SYNCS.PHASECHK.TRANS64 P1, [R9+URZ+0x22850], R6 ;  /* 0x02285006090095a7 */ /* 0x000ea4000802007f */
[----:B--2---:R-:W-:Y:S05]  /*17440*/  @!P1 BRA `(.L_x_2589) ;  /* 0xfffffffc00ec9947 */ /* 0x004fea000383ffff */
[----:B------:R-:W-:Y:S05]  /*17450*/  BRA `(.L_x_2588) ;  /* 0xffffff6400f87947 */ /* 0x000fea000383ffff */
.L_x_2641:
        /* <DEDUP_REMOVED lines=8> */
[----:B0----5:R-:W-:Y:S05]  /*174e0*/  WARPSYNC.COLLECTIVE R15, `(.L_x_2706) ;  /* 0x000000000f087348 */ /* 0x021fea0003c00000 */
[----:B------:R1:W2:Y:S02]  /*174f0*/  SHFL.IDX P6, R14, R13, R12, R11 ;  /* 0x0000000c0d0e7389 */ /* 0x0002a400000c000b */
[----:B012--5:R-:W-:Y:S01]  /*17500*/  ENDCOLLECTIVE ;  /* 0x000000000000791b */ /* 0x027fe20003800000 */
.L_x_2706:
[----:B------:R-:W-:Y:S05]  /*17510*/  BSYNC B0 ;  /* 0x0000000000007941 */ /* 0x000fea0003800000 */
.L_x_2705:
[----:B------:R-:W-:Y:S05]  /*17520*/  BRA `(.L_x_2707) ;  /* 0xffffffbc00747947 */ /* 0x000fea000383ffff */
.L_x_2644:
[----:B0-----:R0:W1:Y:S02]  /*17530*/  SYNCS.PHASECHK.TRANS64.TRYWAIT P0, [R19+URZ+0x22840], R0 ;  /* 0x02284000130075a7 */ /* 0x001064000800017f */
[----:B-1----:R-:W-:Y:S05]  /*17540*/  @!P0 NANOSLEEP.SYNCS 0x989680 ;  /* 0x009896800000895d */ /* 0x002fea0003900000 */
[----:B------:R-:W1:Y:S02]  /*17550*/  @!P0 SYNCS.PHASECHK.TRANS64 P0, [R19+URZ+0x22840], R0 ;  /* 0x02284000130085a7 */ /* 0x000e64000800007f */
[----:B-1----:R-:W-:Y:S05]  /*17560*/  @!P0 BRA `(.L_x_2644) ;  /* 0xfffffffc00f08947 */ /* 0x002fea000383ffff */
[----:B------:R-:W-:Y:S05]  /*17570*/  BRA `(.L_x_2708) ;  /* 0xffffffc000287947 */ /* 0x000fea000383ffff */
.L_x_2645:
        /* <DEDUP_REMOVED lines=8> */
.L_x_2710:
[----:B------:R-:W-:Y:S05]  /*17600*/  BSYNC B0 ;  /* 0x0000000000007941 */ /* 0x000fea0003800000 */
.L_x_2709:
        /* <DEDUP_REMOVED lines=9> */
.L_x_2711:
[----:B------:R-:W-:Y:S02]  /*176a0*/  IMAD.MOV.U32 R13, RZ, RZ, R4 ;  /* 0x000000ffff0d7224 */ /* 0x000fe400078e0004 */
[----:B------:R-:W-:Y:S02]  /*176b0*/  IMAD.MOV.U32 R12, RZ, RZ, 0x1 ;  /* 0x00000001ff0c7424 */ /* 0x000fe400078e00ff */
[----:B------:R-:W-:-:S07]  /*176c0*/  IMAD.MOV.U32 R3, RZ, RZ, R14 ;  /* 0x000000ffff037224 */ /* 0x000fce00078e000e */
[----:B------:R-:W-:Y:S05]  /*176d0*/  WARPSYNC.COLLECTIVE R15, `(.L_x_2712) ;  /* 0x000000000f087348 */ /* 0x000fea0003c00000 */
[----:B------:R0:W1:Y:S02]  /*176e0*/  SHFL.IDX P6, R14, R13, R12, R11 ;  /* 0x0000000c0d0e7389 */ /* 0x00006400000c000b */
[----:B01----:R-:W-:Y:S01]  /*176f0*/  ENDCOLLECTIVE ;  /* 0x000000000000791b */ /* 0x003fe20003800000 */
.L_x_2712:
        /* <DEDUP_REMOVED lines=15> */
.L_x_2713:
[----:B------:R-:W-:Y:S02]  /*177f0*/  @P0 IMAD R6, R5, 0x2, R17 ;  /* 0x0000000205060824 */ /* 0x000fe400078e0211 */
[----:B------:R-:W-:Y:S02]  /*17800*/  IMAD.MOV.U32 R13, RZ, RZ, R4 ;  /* 0x000000ffff0d7224 */ /* 0x000fe400078e0004 */
[----:B------:R-:W-:Y:S02]  /*17810*/  IMAD.MOV.U32 R12, RZ, RZ, 0x2 ;  /* 0x00000002ff0c7424 */ /* 0x000fe400078e00ff */
[----:B------:R-:W-:-:S07]  /*17820*/  IMAD.MOV.U32 R3, RZ, RZ, R14 ;  /* 0x000000ffff037224 */ /* 0x000fce00078e000e */
[----:B------:R-:W-:Y:S05]  /*17830*/  WARPSYNC.COLLECTIVE R15, `(.L_x_2714) ;  /* 0x000000000f087348 */ /* 0x000fea0003c00000 */
[----:B------:R0:W1:Y:S02]  /*17840*/  SHFL.IDX P6, R14, R13, R12, R11 ;  /* 0x0000000c0d0e7389 */ /* 0x00006400000c000b */
[----:B01----:R-:W-:Y:S01]  /*17850*/  ENDCOLLECTIVE ;  /* 0x000000000000791b */ /* 0x003fe20003800000 */
.L_x_2714:
        /* <DEDUP_REMOVED lines=15> */
.L_x_2715:
[----:B------:R-:W-:Y:S02]  /*17950*/  @P0 IMAD R6, R5, 0x2, R17 ;  /* 0x0000000205060824 */ /* 0x000fe400078e0211 */
[----:B------:R-:W-:Y:S02]  /*17960*/  IMAD.MOV.U32 R13, RZ, RZ, R4 ;  /* 0x000000ffff0d7224 */ /* 0x000fe400078e0004 */
[----:B------:R-:W-:Y:S02]  /*17970*/  IMAD.MOV.U32 R12, RZ, RZ, 0x3 ;  /* 0x00000003ff0c7424 */ /* 0x000fe400078e00ff */
[----:B------:R-:W-:-:S07]  /*17980*/  IMAD.MOV.U32 R3, RZ, RZ, R14 ;  /* 0x000000ffff037224 */ /* 0x000fce00078e000e */
[----:B------:R-:W-:Y:S05]  /*17990*/  WARPSYNC.COLLECTIVE R15, `(.L_x_2716) ;  /* 0x000000000f087348 */ /* 0x000fea0003c00000 */
[----:B------:R0:W1:Y:S02]  /*179a0*/  SHFL.IDX P6, R14, R13, R12, R11 ;  /* 0x0000000c0d0e7389 */ /* 0x00006400000c000b */
[----:B01----:R-:W-:Y:S01]  /*179b0*/  ENDCOLLECTIVE ;  /* 0x000000000000791b */ /* 0x003fe20003800000 */
.L_x_2716:
        /* <DEDUP_REMOVED lines=15> */
.L_x_2717:
[----:B------:R-:W-:Y:S02]  /*17ab0*/  @P0 IMAD R6, R5, 0x2, R17 ;  /* 0x0000000205060824 */ /* 0x000fe400078e0211 */
[----:B------:R-:W-:Y:S02]  /*17ac0*/  IMAD.MOV.U32 R13, RZ, RZ, R4 ;  /* 0x000000ffff0d7224 */ /* 0x000fe400078e0004 */
[----:B------:R-:W-:Y:S02]  /*17ad0*/  IMAD.MOV.U32 R12, RZ, RZ, 0x4 ;  /* 0x00000004ff0c7424 */ /* 0x000fe400078e00ff */
[----:B------:R-:W-:-:S07]  /*17ae0*/  IMAD.MOV.U32 R3, RZ, RZ, R14 ;  /* 0x000000ffff037224 */ /* 0x000fce00078e000e */
[----:B------:R-:W-:Y:S05]  /*17af0*/  WARPSYNC.COLLECTIVE R15, `(.L_x_2718) ;  /* 0x000000000f087348 */ /* 0x000fea0003c00000 */
[----:B------:R0:W1:Y:S02]  /*17b00*/  SHFL.IDX P6, R14, R13, R12, R11 ;  /* 0x0000000c0d0e7389 */ /* 0x00006400000c000b */
[----:B01----:R-:W-:Y:S01]  /*17b10*/  ENDCOLLECTIVE ;  /* 0x000000000000791b */ /* 0x003fe20003800000 */
.L_x_2718:
        /* <DEDUP_REMOVED lines=15> */
.L_x_2719:
[----:B------:R-:W-:Y:S02]  /*17c10*/  @P0 IMAD R6, R5, 0x2, R17 ;  /* 0x0000000205060824 */ /* 0x000fe400078e0211 */
[----:B------:R-:W-:Y:S02]  /*17c20*/  IMAD.MOV.U32 R13, RZ, RZ, R4 ;  /* 0x000000ffff0d7224 */ /* 0x000fe400078e0004 */
[----:B------:R-:W-:Y:S02]  /*17c30*/  IMAD.MOV.U32 R12, RZ, RZ, 0x5 ;  /* 0x00000005ff0c7424 */ /* 0x000fe400078e00ff */
[----:B------:R-:W-:-:S07]  /*17c40*/  IMAD.MOV.U32 R3, RZ, RZ, R14 ;  /* 0x000000ffff037224 */ /* 0x000fce00078e000e */
[----:B------:R-:W-:Y:S05]  /*17c50*/  WARPSYNC.COLLECTIVE R15, `(.L_x_2720) ;  /* 0x000000000f087348 */ /* 0x000fea0003c00000 */
[----:B------:R0:W1:Y:S02]  /*17c60*/  SHFL.IDX P6, R14, R13, R12, R11 ;  /* 0x0000000c0d0e7389 */ /* 0x00006400000c000b */
[----:B01----:R-:W-:Y:S01]  /*17c70*/  ENDCOLLECTIVE ;  /* 0x000000000000791b */ /* 0x003fe20003800000 */
.L_x_2720:
        /* <DEDUP_REMOVED lines=10> */
.L_x_2721:
[----:B------:R-:W-:Y:S01]  /*17d20*/  @!PT LDS RZ, [RZ] ;  /* 0x00000000fffff984 */ /* 0x000fe20000000800 */
[----:B------:R-:W-:Y:S01]  /*17d30*/  @!PT LDS RZ, [RZ] ;  /* 0x00000000fffff984 */ /* 0x000fe20000000800 */
[----:B------:R-:W-:Y:S01]  /*17d40*/  @!PT LDS RZ, [RZ] ;  /* 0x00000000fffff984 */ /* 0x000fe20000000800 */
[----:B------:R0:W-:Y:S01]  /*17d50*/  @P0 LDGSTS.E.BYPASS.LTC128B.128 [R6+0x1e400], desc[UR46][R2.64], !P2 ;  /* 0x1e40000002060fae */ /* 0x0001e2000d101d6e */
[----:B------:R-:W-:Y:S01]  /*17d60*/  IMAD.MOV.U32 R0, RZ, RZ, R14 ;  /* 0x000000ffff007224 */ /* 0x000fe200078e000e */
[----:B------:R-:W-:Y:S06]  /*17d70*/  BRA `(.L_x_2722) ;  /* 0xffffffbc00907947 */ /* 0x000fec000383ffff */
.L_x_2650:
[----:B------:R-:W-:Y:S02]  /*17d80*/  IMAD.MOV.U32 R13, RZ, RZ, R4 ;  /* 0x000000ffff0d7224 */ /* 0x000fe400078e0004 */
[----:B------:R-:W-:Y:S02]  /*17d90*/  IMAD.MOV.U32 R12, RZ, RZ, RZ ;  /* 0x000000ffff0c7224 */ /* 0x000fe400078e00ff */
[----:B------:R-:W-:Y:S02]  /*17da0*/  IMAD.MOV.U32 R11, RZ, RZ, 0x181f ;  /* 0x0000181fff0b7424 */ /* 0x000fe400078e00ff */
[----:B------:R-:W-:Y:S02]  /*17db0*/  IMAD.MOV.U32 R15, RZ, RZ, -0x1 ;  /* 0xffffffffff0f7424 */ /* 0x000fe400078e00ff */
[----:B------:R-:W-:Y:S02]  /*17dc0*/  IMAD R36, R36, R6, RZ ;  /* 0x0000000624247224 */ /* 0x000fe400078e02ff */
[----:B------:R-:W-:-:S07]  /*17dd0*/  IMAD.IADD R34, R8, 0x1, R34 ;  /* 0x0000000108227824 */ /* 0x000fce00078e0222 */
[----:B-1----:R-:W-:Y:S05]  /*17de0*/  WARPSYNC.COLLECTIVE R15, `(.L_x_2723) ;  /* 0x000000000f087348 */ /* 0x002fea0003c00000 */
[----:B------:R0:W2:Y:S02]  /*17df0*/  SHFL.IDX P6, R14, R13, R12, R11 ;  /* 0x0000000c0d0e7389 */ /* 0x0000a400000c000b */
[----:B012---:R-:W-:Y:S01]  /*17e00*/  ENDCOLLECTIVE ;  /* 0x000000000000791b */ /* 0x007fe20003800000 */
.L_x_2723:
[C---:B------:R-:W-:Y:S01]  /*17e10*/  VIADD R5, R34.reuse, 0x10 ;  /* 0x0000001022057836 */ /* 0x040fe20000000000 */
[----:B------:R-:W-:Y:S01]  /*17e20*/  ISETP.GE.AND P0, PT, R34, R36, PT ;  /* 0x000000242200720c */ /* 0x000fe20003f06270 */
[----:B------:R-:W-:Y:S02]  /*17e30*/  IMAD.MOV.U32 R13, RZ, RZ, R0 ;  /* 0x000000ffff0d7224 */ /* 0x000fe400078e0000 */
[----:B------:R-:W-:-:S10]  /*17e40*/  IMAD.MOV.U32 R2, RZ, RZ, R14 ;  /* 0x000000ffff027224 */ /* 0x000fd400078e000e */
[----:B------:R-:W-:Y:S05]  /*17e50*/  WARPSYNC.COLLECTIVE R15, `(.L_x_2724) ;  /* 0x000000000f087348 */ /* 0x000fea0003c00000 */
[----:B------:R0:W1:Y:S02]  /*17e60*/  SHFL.IDX P6, R14, R13, R12, R11 ;  /* 0x0000000c0d0e7389 */ /* 0x00006400000c000b */
[----:B01----:R-:W-:Y:S01]  /*17e70*/  ENDCOLLECTIVE ;  /* 0x000000000000791b */ /* 0x003fe20003800000 */
.L_x_2724:
[----:B------:R-:W-:Y:S02]  /*17e80*/  IMAD.MOV.U32 R13, RZ, RZ, R4 ;  /* 0x000000ffff0d7224 */ /* 0x000fe400078e0004 */
[----:B------:R-:W-:Y:S02]  /*17e90*/  IMAD.MOV.U32 R12, RZ, RZ, 0x1 ;  /* 0x00000001ff0c7424 */ /* 0x000fe400078e00ff */
[----:B------:R-:W-:-:S07]  /*17ea0*/  IMAD.MOV.U32 R3, RZ, RZ, R14 ;  /* 0x000000ffff037224 */ /* 0x000fce00078e000e */
[----:B------:R-:W-:Y:S05]  /*17eb0*/  WARPSYNC.COLLECTIVE R15, `(.L_x_2725) ;  /* 0x000000000f087348 */ /* 0x000fea0003c00000 */
[----:B------:R0:W1:Y:S02]  /*17ec0*/  SHFL.IDX P6, R14, R13, R12, R11 ;  /* 0x0000000c0d0e7389 */ /* 0x00006400000c000b */
[----:B01----:R-:W-:Y:S01]  /*17ed0*/  ENDCOLLECTIVE ;  /* 0x000000000000791b */ /* 0x003fe20003800000 */
.L_x_2725:
        /* <DEDUP_REMOVED lines=15> */
.L_x_2726:
[----:B------:R-:W-:Y:S02]  /*17fd0*/  IMAD.MOV.U32 R13, RZ, RZ, R4 ;  /* 0x000000ffff0d7224 */ /* 0x000fe400078e0004 */
[----:B------:R-:W-:Y:S02]  /*17fe0*/  IMAD.MOV.U32 R12, RZ, RZ, 0x2 ;  /* 0x00000002ff0c7424 */ /* 0x000fe400078e00ff */
[----:B------:R-:W-:-:S07]  /*17ff0*/  IMAD.MOV.U32 R3, RZ, RZ, R14 ;  /* 0x000000ffff037224 */ /* 0x000fce00078e000e */
[----:B------:R-:W-:Y:S05]  /*18000*/  WARPSYNC.COLLECTIVE R15, `(.L_x_2727) ;  /* 0x000000000f087348 */ /* 0x000fea0003c00000 */
[----:B------:R0:W1:Y:S02]  /*18010*/  SHFL.IDX P6, R14, R13, R12, R11 ;  /* 0x0000000c0d0e7389 */ /* 0x00006400000c000b */
[----:B01----:R-:W-:Y:S01]  /*18020*/  ENDCOLLECTIVE ;  /* 0x000000000000791b */ /* 0x003fe20003800000 */
.L_x_2727:
        /* <DEDUP_REMOVED lines=16> */
.L_x_2728:
[----:B------:R-:W-:Y:S02]  /*18130*/  IMAD.MOV.U32 R13, RZ, RZ, R4 ;  /* 0x000000ffff0d7224 */ /* 0x000fe400078e0004 */
[----:B------:R-:W-:Y:S02]  /*18140*/  IMAD.MOV.U32 R12, RZ, RZ, 0x3 ;  /* 0x00000003ff0c7424 */ /* 0x000fe400078e00ff */
[----:B------:R-:W-:-:S07]  /*18150*/  IMAD.MOV.U32 R3, RZ, RZ, R14 ;  /* 0x000000ffff037224 */ /* 0x000fce00078e000e */
[----:B------:R-:W-:Y:S05]  /*18160*/  WARPSYNC.COLLECTIVE R15, `(.L_x_2729) ;  /* 0x000000000f087348 */ /* 0x000fea0003c00000 */
[----:B------:R0:W1:Y:S02]  /*18170*/  SHFL.IDX P6, R14, R13, R12, R11 ;  /* 0x0000000c0d0e7389 */ /* 0x00006400000c000b */
[----:B01----:R-:W-:Y:S01]  /*18180*/  ENDCOLLECTIVE ;  /* 0x000000000000791b */ /* 0x003fe20003800000 */
.L_x_2729:
        /* <DEDUP_REMOVED lines=16> */
.L_x_2730:
[----:B------:R-:W-:Y:S02]  /*18290*/  IMAD.MOV.U32 R13, RZ, RZ, R4 ;  /* 0x000000ffff0d7224 */ /* 0x000fe400078e0004 */
[----:B------:R-:W-:Y:S02]  /*182a0*/  IMAD.MOV.U32 R12, RZ, RZ, 0x4 ;  /* 0x00000004ff0c7424 */ /* 0x000fe400078e00ff */
[----:B------:R-:W-:-:S07]  /*182b0*/  IMAD.MOV.U32 R3, RZ, RZ, R14 ;  /* 0x000000ffff037224 */ /* 0x000fce00078e000e */
[----:B------:R-:W-:Y:S05]  /*182c0*/  WARPSYNC.COLLECTIVE R15, `(.L_x_2731) ;  /* 0x000000000f087348 */ /* 0x000fea0003c00000 */
[----:B------:R0:W1:Y:S02]  /*182d0*/  SHFL.IDX P6, R14, R13, R12, R11 ;  /* 0x0000000c0d0e7389 */ /* 0x00006400000c000b */
[----:B01----:R-:W-:Y:S01]  /*182e0*/  ENDCOLLECTIVE ;  /* 0x000000000000791b */ /* 0x003fe20003800000 */
.L_x_2731:
        /* <DEDUP_REMOVED lines=16> */
.L_x_2732:
[----:B------:R-:W-:Y:S02]  /*183f0*/  IMAD.MOV.U32 R13, RZ, RZ, R4 ;  /* 0x000000ffff0d7224 */ /* 0x000fe400078e0004 */
[----:B------:R-:W-:Y:S02]  /*18400*/  IMAD.MOV.U32 R12, RZ, RZ, 0x5 ;  /* 0x00000005ff0c7424 */ /* 0x000fe400078e00ff */
[----:B------:R-:W-:-:S07]  /*18410*/  IMAD.MOV.U32 R3, RZ, RZ, R14 ;  /* 0x000000ffff037224 */ /* 0x000fce00078e000e */
[----:B------:R-:W-:Y:S05]  /*18420*/  WARPSYNC.COLLECTIVE R15, `(.L_x_2733) ;  /* 0x000000000f087348 */ /* 0x000fea0003c00000 */
[----:B------:R0:W1:Y:S02]  /*18430*/  SHFL.IDX P6, R14, R13, R12, R11 ;  /* 0x0000000c0d0e7389 */ /* 0x00006400000c000b */
[----:B01----:R-:W-:Y:S01]  /*18440*/  ENDCOLLECTIVE ;  /* 0x000000000000791b */ /* 0x003fe20003800000 */
.L_x_2733:
        /* <DEDUP_REMOVED lines=16> */
.L_x_2734:
[----:B------:R-:W-:Y:S02]  /*18550*/  IMAD.MOV.U32 R13, RZ, RZ, R4 ;  /* 0x000000ffff0d7224 */ /* 0x000fe400078e0004 */
[----:B------:R-:W-:Y:S02]  /*18560*/  IMAD.MOV.U32 R12, RZ, RZ, 0x6 ;  /* 0x00000006ff0c7424 */ /* 0x000fe400078e00ff */
[----:B------:R-:W-:-:S07]  /*18570*/  IMAD.MOV.U32 R3, RZ, RZ, R14 ;  /* 0x000000ffff037224 */ /* 0x000fce00078e000e */
[----:B------:R-:W-:Y:S05]  /*18580*/  WARPSYNC.COLLECTIVE R15, `(.L_x_2735) ;  /* 0x000000000f087348 */ /* 0x000fea0003c00000 */
[----:B------:R0:W1:Y:S02]  /*18590*/  SHFL.IDX P6, R14, R13, R12, R11 ;  /* 0x0000000c0d0e7389 */ /* 0x00006400000c000b */
[----:B01----:R-:W-:Y:S01]  /*185a0*/  ENDCOLLECTIVE ;  /* 0x000000000000791b */ /* 0x003fe20003800000 */
.L_x_2735:
        /* <DEDUP_REMOVED lines=16> */
.L_x_2736:
[----:B------:R-:W-:Y:S02]  /*186b0*/  IMAD.MOV.U32 R13, RZ, RZ, R4 ;  /* 0x000000ffff0d7224 */ /* 0x000fe400078e0004 */
[----:B------:R-:W-:Y:S02]  /*186c0*/  IMAD.MOV.U32 R12, RZ, RZ, 0x7 ;  /* 0x00000007ff0c7424 */ /* 0x000fe400078e00ff */
[----:B------:R-:W-:-:S07]  /*186d0*/  IMAD.MOV.U32 R3, RZ, RZ, R14 ;  /* 0x000000ffff037224 */ /* 0x000fce00078e000e */
[----:B------:R-:W-:Y:S05]  /*186e0*/  WARPSYNC.COLLECTIVE R15, `(.L_x_2737) ;  /* 0x000000000f087348 */ /* 0x000fea0003c00000 */
[----:B------:R0:W1:Y:S02]  /*186f0*/  SHFL.IDX P6, R14, R13, R12, R11 ;  /* 0x0000000c0d0e7389 */ /* 0x00006400000c000b */
[----:B01----:R-:W-:Y:S01]  /*18700*/  ENDCOLLECTIVE ;  /* 0x000000000000791b */ /* 0x003fe20003800000 */
.L_x_2737:
        /* <DEDUP_REMOVED lines=10> */
.L_x_2738:
[----:B------:R-:W-:Y:S01]  /*187b0*/  @!PT LDS RZ, [RZ] ;  /* 0x00000000fffff984 */ /* 0x000fe20000000800 */
[----:B------:R-:W-:Y:S01]  /*187c0*/  @!PT LDS RZ, [RZ] ;  /* 0x00000000fffff984 */ /* 0x000fe20000000800 */
[----:B------:R-:W-:Y:S01]  /*187d0*/  @!PT LDS RZ, [RZ] ;  /* 0x00000000fffff984 */ /* 0x000fe20000000800 */
[----:B------:R2:W-:Y:S01]  /*187e0*/  @!P0 LDGSTS.E.BYPASS.LTC128B.128 [R37+0x1b400], desc[UR46][R2.64], !P1 ;  /* 0x1b40000002258fae */ /* 0x0005e2000c901d6e */
[----:B------:R-:W-:Y:S01]  /*187f0*/  IMAD.MOV.U32 R0, RZ, RZ, R14 ;  /* 0x000000ffff007224 */ /* 0x000fe200078e000e */
[----:B------:R-:W-:Y:S06]  /*18800*/  BRA `(.L_x_2739) ;  /* 0xffffffbc00c47947 */ /* 0x000fec000383ffff */
.L_x_2653:
[----:B0-----:R0:W2:Y:S02]  /*18810*/  SYNCS.PHASECHK.TRANS64.TRYWAIT P0, [R17+URZ+0x22820], R0 ;  /* 0x02282000110075a7 */ /* 0x0010a4000800017f */
[----:B--2---:R-:W-:Y:S05]  /*18820*/  @!P0 NANOSLEEP.SYNCS 0x989680 ;  /* 0x009896800000895d */ /* 0x004fea0003900000 */
[----:B------:R-:W2:Y:S02]  /*18830*/  @!P0 SYNCS.PHASECHK.TRANS64 P0, [R17+URZ+0x22820], R0 ;  /* 0x02282000110085a7 */ /* 0x000ea4000800007f */
[----:B--2---:R-:W-:Y:S05]  /*18840*/  @!P0 BRA `(.L_x_2653) ;  /* 0xfffffffc00f08947 */ /* 0x004fea000383ffff */
[----:B------:R-:W-:Y:S05]  /*18850*/  BRA `(.L_x_2740) ;  /* 0xffffffc000207947 */ /* 0x000fea000383ffff */
.L_x_2656:
[----:B0-----:R0:W2:Y:S02]  /*18860*/  SYNCS.PHASECHK.TRANS64.TRYWAIT P0, [R19+URZ+0x22860], R0 ;  /* 0x02286000130075a7 */ /* 0x0010a4000800017f */
[----:B--2---:R-:W-:Y:S05]  /*18870*/  @!P0 NANOSLEEP.SYNCS 0x989680 ;  /* 0x009896800000895d */ /* 0x004fea0003900000 */
[----:B------:R-:W2:Y:S02]  /*18880*/  @!P0 SYNCS.PHASECHK.TRANS64 P0, [R19+URZ+0x22860], R0 ;  /* 0x02286000130085a7 */ /* 0x000ea4000800007f */
[----:B--2---:R-:W-:Y:S05]  /*18890*/  @!P0 BRA `(.L_x_2656) ;  /* 0xfffffffc00f08947 */ /* 0x004fea000383ffff */
[----:B------:R-:W-:Y:S05]  /*188a0*/  BRA `(.L_x_2741) ;  /* 0xffffffc000307947 */ /* 0x000fea000383ffff */
.L_x_2657:
        /* <DEDUP_REMOVED lines=8> */
.L_x_2743:
[----:B------:R-:W-:Y:S05]  /*18930*/  BSYNC B0 ;  /* 0x0000000000007941 */ /* 0x000fea0003800000 */
.L_x_2742:
        /* <DEDUP_REMOVED lines=13> */
.L_x_2744:
        /* <DEDUP_REMOVED lines=9> */
.L_x_2745:
        /* <DEDUP_REMOVED lines=17> */
.L_x_2746:
[----:B------:R-:W-:Y:S02]  /*18bb0*/  IMAD.MOV.U32 R13, RZ, RZ, R6 ;  /* 0x000000ffff0d7224 */ /* 0x000fe400078e0006 */
[----:B------:R-:W-:Y:S01]  /*18bc0*/  IMAD.MOV.U32 R12, RZ, RZ, 0x2 ;  /* 0x00000002ff0c7424 */ /* 0x000fe200078e00ff */
[----:B------:R-:W-:-:S13]  /*18bd0*/  IADD3 R2, P3, R14, R0, RZ ;  /* 0x000000000e027210 */ /* 0x000fda0007f7e0ff */
[----:B------:R-:W-:Y:S05]  /*18be0*/  WARPSYNC.COLLECTIVE R15, `(.L_x_2747) ;  /* 0x000000000f087348 */ /* 0x000fea0003c00000 */
[----:B------:R0:W1:Y:S02]  /*18bf0*/  SHFL.IDX P6, R14, R13, R12, R11 ;  /* 0x0000000c0d0e7389 */ /* 0x00006400000c000b */
[----:B01----:R-:W-:Y:S01]  /*18c00*/  ENDCOLLECTIVE ;  /* 0x000000000000791b */ /* 0x003fe20003800000 */
.L_x_2747:
        /* <DEDUP_REMOVED lines=17> */
.L_x_2748:
[----:B------:R-:W-:Y:S02]  /*18d20*/  IMAD.MOV.U32 R13, RZ, RZ, R6 ;  /* 0x000000ffff0d7224 */ /* 0x000fe400078e0006 */
[----:B------:R-:W-:Y:S01]  /*18d30*/  IMAD.MOV.U32 R12, RZ, RZ, 0x3 ;  /* 0x00000003ff0c7424 */ /* 0x000fe200078e00ff */
[----:B------:R-:W-:-:S13]  /*18d40*/  IADD3 R2, P3, R14, R0, RZ ;  /* 0x000000000e027210 */ /* 0x000fda0007f7e0ff */
[----:B------:R-:W-:Y:S05]  /*18d50*/  WARPSYNC.COLLECTIVE R15, `(.L_x_2749) ;  /* 0x000000000f087348 */ /* 0x000fea0003c00000 */
[----:B------:R0:W1:Y:S02]  /*18d60*/  SHFL.IDX P6, R14, R13, R12, R11 ;  /* 0x0000000c0d0e7389 */ /* 0x00006400000c000b */
[----:B01----:R-:W-:Y:S01]  /*18d70*/  ENDCOLLECTIVE ;  /* 0x000000000000791b */ /* 0x003fe20003800000 */
.L_x_2749:
        /* <DEDUP_REMOVED lines=17> */
.L_x_2750:
[----:B------:R-:W-:Y:S02]  /*18e90*/  IMAD.MOV.U32 R13, RZ, RZ, R6 ;  /* 0x000000ffff0d7224 */ /* 0x000fe400078e0006 */
[----:B------:R-:W-:Y:S01]  /*18ea0*/  IMAD.MOV.U32 R12, RZ, RZ, 0x4 ;  /* 0x00000004ff0c7424 */ /* 0x000fe200078e00ff */
[----:B------:R-:W-:-:S13]  /*18eb0*/  IADD3 R2, P3, R14, R0, RZ ;  /* 0x000000000e027210 */ /* 0x000fda0007f7e0ff */
[----:B------:R-:W-:Y:S05]  /*18ec0*/  WARPSYNC.COLLECTIVE R15, `(.L_x_2751) ;  /* 0x000000000f087348 */ /* 0x000fea0003c00000 */
[----:B------:R0:W1:Y:S02]  /*18ed0*/  SHFL.IDX P6, R14, R13, R12, R11 ;  /* 0x0000000c0d0e7389 */ /* 0x00006400000c000b */
[----:B01----:R-:W-:Y:S01]  /*18ee0*/  ENDCOLLECTIVE ;  /* 0x000000000000791b */ /* 0x003fe20003800000 */
.L_x_2751:
        /* <DEDUP_REMOVED lines=17> */
.L_x_2752:
[----:B------:R-:W-:Y:S02]  /*19000*/  IMAD.MOV.U32 R13, RZ, RZ, R6 ;  /* 0x000000ffff0d7224 */ /* 0x000fe400078e0006 */
[----:B------:R-:W-:Y:S01]  /*19010*/  IMAD.MOV.U32 R12, RZ, RZ, 0x5 ;  /* 0x00000005ff0c7424 */ /* 0x000fe200078e00ff */
[----:B------:R-:W-:-:S13]  /*19020*/  IADD3 R2, P3, R14, R0, RZ ;  /* 0x000000000e027210 */ /* 0x000fda0007f7e0ff */
[----:B------:R-:W-:Y:S05]  /*19030*/  WARPSYNC.COLLECTIVE R15, `(.L_x_2753) ;  /* 0x000000000f087348 */ /* 0x000fea0003c00000 */
[----:B------:R0:W1:Y:S02]  /*19040*/  SHFL.IDX P6, R14, R13, R12, R11 ;  /* 0x0000000c0d0e7389 */ /* 0x00006400000c000b */
[----:B01----:R-:W-:Y:S01]  /*19050*/  ENDCOLLECTIVE ;  /* 0x000000000000791b */ /* 0x003fe20003800000 */
.L_x_2753:
        /* <DEDUP_REMOVED lines=12> */
.L_x_2754:
        /* <DEDUP_REMOVED lines=9> */
.L_x_2664:
[----:B0-----:R0:W1:Y:S02]  /*191b0*/  SYNCS.PHASECHK.TRANS64.TRYWAIT P0, [R6+URZ+0x22840], R21 ;  /* 0x02284015060075a7 */ /* 0x001064000800017f */
[----:B-1----:R-:W-:Y:S05]  /*191c0*/  @!P0 NANOSLEEP.SYNCS 0x989680 ;  /* 0x009896800000895d */ /* 0x002fea0003900000 */
[----:B------:R-:W1:Y:S02]  /*191d0*/  @!P0 SYNCS.PHASECHK.TRANS64 P0, [R6+URZ+0x22840], R21 ;  /* 0x02284015060085a7 */ /* 0x000e64000800007f */
[----:B-1----:R-:W-:Y:S05]  /*191e0*/  @!P0 BRA `(.L_x_2664) ;  /* 0xfffffffc00f08947 */ /* 0x002fea000383ffff */
[----:B------:R-:W-:Y:S05]  /*191f0*/  BRA `(.L_x_2756) ;  /* 0xffffffc000c47947 */ /* 0x000fea000383ffff */
.L_x_2665:
        /* <DEDUP_REMOVED lines=8> */
.L_x_2758:
[----:B------:R-:W-:Y:S05]  /*19280*/  BSYNC B1 ;  /* 0x0000000000017941 */ /* 0x000fea0003800000 */
.L_x_2757:
        /* <DEDUP_REMOVED lines=9> */
.L_x_2759:
[----:B------:R-:W-:Y:S02]  /*19320*/  IMAD.MOV.U32 R13, RZ, RZ, R9 ;  /* 0x000000ffff0d7224 */ /* 0x000fe400078e0009 */
[----:B------:R-:W-:Y:S02]  /*19330*/  IMAD.MOV.U32 R12, RZ, RZ, 0x1 ;  /* 0x00000001ff0c7424 */ /* 0x000fe400078e00ff */
[----:B------:R-:W-:-:S07]  /*19340*/  IMAD.MOV.U32 R2, RZ, RZ, R14 ;  /* 0x000000ffff027224 */ /* 0x000fce00078e000e */
[----:B------:R-:W-:Y:S05]  /*19350*/  WARPSYNC.COLLECTIVE R15, `(.L_x_2760) ;  /* 0x000000000f087348 */ /* 0x000fea0003c00000 */
[----:B------:R0:W1:Y:S02]  /*19360*/  SHFL.IDX P6, R14, R13, R12, R11 ;  /* 0x0000000c0d0e7389 */ /* 0x00006400000c000b */
[----:B01----:R-:W-:Y:S01]  /*19370*/  ENDCOLLECTIVE ;  /* 0x000000000000791b */ /* 0x003fe20003800000 */
.L_x_2760:
        /* <DEDUP_REMOVED lines=11> */
.L_x_2761:
[----:B------:R-:W-:Y:S02]  /*19430*/  IMAD.MOV.U32 R13, RZ, RZ, R9 ;  /* 0x000000ffff0d7224 */ /* 0x000fe400078e0009 */
[----:B------:R-:W-:Y:S02]  /*19440*/  IMAD.MOV.U32 R12, RZ, RZ, 0x2 ;  /* 0x00000002ff0c7424 */ /* 0x000fe400078e00ff */
[----:B------:R-:W-:-:S07]  /*19450*/  IMAD.MOV.U32 R2, RZ, RZ, R14 ;  /* 0x000000ffff027224 */ /* 0x000fce00078e000e */
[----:B------:R-:W-:Y:S05]  /*19460*/  WARPSYNC.COLLECTIVE R15, `(.L_x_2762) ;  /* 0x000000000f087348 */ /* 0x000fea0003c00000 */
[----:B------:R0:W1:Y:S02]  /*19470*/  SHFL.IDX P6, R14, R13, R12, R11 ;  /* 0x0000000c0d0e7389 */ /* 0x00006400000c000b */
[----:B01----:R-:W-:Y:S01]  /*19480*/  ENDCOLLECTIVE ;  /* 0x000000000000791b */ /* 0x003fe20003800000 */
.L_x_2762:
        /* <DEDUP_REMOVED lines=11> */
.L_x_2763:
[----:B------:R-:W-:Y:S02]  /*19540*/  IMAD.MOV.U32 R13, RZ, RZ, R9 ;  /* 0x000000ffff0d7224 */ /* 0x000fe400078e0009 */
[----:B------:R-:W-:Y:S02]  /*19550*/  IMAD.MOV.U32 R12, RZ, RZ, 0x3 ;  /* 0x00000003ff0c7424 */ /* 0x000fe400078e00ff */
[----:B------:R-:W-:-:S07]  /*19560*/  IMAD.MOV.U32 R2, RZ, RZ, R14 ;  /* 0x000000ffff027224 */ /* 0x000fce00078e000e */
[----:B------:R-:W-:Y:S05]  /*19570*/  WARPSYNC.COLLECTIVE R15, `(.L_x_2764) ;  /* 0x000000000f087348 */ /* 0x000fea0003c00000 */
[----:B------:R0:W1:Y:S02]  /*19580*/  SHFL.IDX P6, R14, R13, R12, R11 ;  /* 0x0000000c0d0e7389 */ /* 0x00006400000c000b */
[----:B01----:R-:W-:Y:S01]  /*19590*/  ENDCOLLECTIVE ;  /* 0x000000000000791b */ /* 0x003fe20003800000 */
.L_x_2764:
        /* <DEDUP_REMOVED lines=11> */
.L_x_2765:
[----:B------:R-:W-:Y:S02]  /*19650*/  IMAD.MOV.U32 R13, RZ, RZ, R9 ;  /* 0x000000ffff0d7224 */ /* 0x000fe400078e0009 */
[----:B------:R-:W-:Y:S02]  /*19660*/  IMAD.MOV.U32 R12, RZ, RZ, 0x4 ;  /* 0x00000004ff0c7424 */ /* 0x000fe400078e00ff */
[----:B------:R-:W-:-:S07]  /*19670*/  IMAD.MOV.U32 R2, RZ, RZ, R14 ;  /* 0x000000ffff027224 */ /* 0x000fce00078e000e */
[----:B------:R-:W-:Y:S05]  /*19680*/  WARPSYNC.COLLECTIVE R15, `(.L_x_2766) ;  /* 0x000000000f087348 */ /* 0x000fea0003c00000 */
[----:B------:R0:W1:Y:S02]  /*19690*/  SHFL.IDX P6, R14, R13, R12, R11 ;  /* 0x0000000c0d0e7389 */ /* 0x00006400000c000b */
[----:B01----:R-:W-:Y:S01]  /*196a0*/  ENDCOLLECTIVE ;  /* 0x000000000000791b */ /* 0x003fe20003800000 */
.L_x_2766:
        /* <DEDUP_REMOVED lines=11> */
.L_x_2767:
[----:B------:R-:W-:Y:S02]  /*19760*/  IMAD.MOV.U32 R13, RZ, RZ, R9 ;  /* 0x000000ffff0d7224 */ /* 0x000fe400078e0009 */
[----:B------:R-:W-:Y:S02]  /*19770*/  IMAD.MOV.U32 R12, RZ, RZ, 0x5 ;  /* 0x00000005ff0c7424 */ /* 0x000fe400078e00ff */
[----:B------:R-:W-:-:S07]  /*19780*/  IMAD.MOV.U32 R2, RZ, RZ, R14 ;  /* 0x000000ffff027224 */ /* 0x000fce00078e000e */
[----:B------:R-:W-:Y:S05]  /*19790*/  WARPSYNC.COLLECTIVE R15, `(.L_x_2768) ;  /* 0x000000000f087348 */ /* 0x000fea0003c00000 */
[----:B------:R0:W1:Y:S02]  /*197a0*/  SHFL.IDX P6, R14, R13, R12, R11 ;  /* 0x0000000c0d0e7389 */ /* 0x00006400000c000b */
[----:B01----:R-:W-:Y:S01]  /*197b0*/  ENDCOLLECTIVE ;  /* 0x000000000000791b */ /* 0x003fe20003800000 */
.L_x_2768:
        /* <DEDUP_REMOVED lines=11> */
.L_x_2769:
[----:B------:R-:W-:Y:S01]  /*19870*/  IMAD.MOV.U32 R2, RZ, RZ, R14 ;  /* 0x000000ffff027224 */ /* 0x000fe200078e000e */
[----:B------:R-:W-:Y:S06]  /*19880*/  BRA `(.L_x_2770) ;  /* 0xffffffbc00f47947 */ /* 0x000fec000383ffff */
.L_x_2670:
[----:B---3--:R3:W4:Y:S02]  /*19890*/  SYNCS.PHASECHK.TRANS64.TRYWAIT P0, [R6+URZ+0x22860], R21 ;  /* 0x02286015060075a7 */ /* 0x008724000800017f */
[----:B----4-:R-:W-:Y:S05]  /*198a0*/  @!P0 NANOSLEEP.SYNCS 0x989680 ;  /* 0x009896800000895d */ /* 0x010fea0003900000 */
[----:B------:R-:W4:Y:S02]  /*198b0*/  @!P0 SYNCS.PHASECHK.TRANS64 P0, [R6+URZ+0x22860], R21 ;  /* 0x02286015060085a7 */ /* 0x000f24000800007f */
[----:B----4-:R-:W-:Y:S05]  /*198c0*/  @!P0 BRA `(.L_x_2670) ;  /* 0xfffffffc00f08947 */ /* 0x010fea000383ffff */
[----:B------:R-:W-:Y:S05]  /*198d0*/  BRA `(.L_x_2771) ;  /* 0xffffffc000447947 */ /* 0x000fea000383ffff */
.L_x_2671:
        /* <DEDUP_REMOVED lines=8> */
.L_x_2773:
[----:B------:R-:W-:Y:S05]  /*19960*/  BSYNC B1 ;  /* 0x0000000000017941 */ /* 0x000fea0003800000 */
.L_x_2772:
        /* <DEDUP_REMOVED lines=9> */
.L_x_2774:
[----:B------:R-:W-:Y:S02]  /*19a00*/  IMAD.MOV.U32 R13, RZ, RZ, R9 ;  /* 0x000000ffff0d7224 */ /* 0x000fe400078e0009 */
[----:B------:R-:W-:Y:S01]  /*19a10*/  IMAD.MOV.U32 R12, RZ, RZ, 0x1 ;  /* 0x00000001ff0c7424 */ /* 0x000fe200078e00ff */
[----:B------:R-:W-:-:S13]  /*19a20*/  IADD3 R2, P0, R14, R0, RZ ;  /* 0x000000000e027210 */ /* 0x000fda0007f1e0ff */
[----:B------:R-:W-:Y:S05]  /*19a30*/  WARPSYNC.COLLECTIVE R15, `(.L_x_2775) ;  /* 0x000000000f087348 */ /* 0x000fea0003c00000 */
[----:B------:R0:W1:Y:S02]  /*19a40*/  SHFL.IDX P6, R14, R13, R12, R11 ;  /* 0x0000000c0d0e7389 */ /* 0x00006400000c000b */
[----:B01----:R-:W-:Y:S01]  /*19a50*/  ENDCOLLECTIVE ;  /* 0x000000000000791b */ /* 0x003fe20003800000 */
.L_x_2775:
        /* <DEDUP_REMOVED lines=13> */
.L_x_2776:
[----:B------:R-:W-:Y:S02]  /*19b30*/  IMAD.MOV.U32 R13, RZ, RZ, R9 ;  /* 0x000000ffff0d7224 */ /* 0x000fe400078e0009 */
[----:B------:R-:W-:Y:S01]  /*19b40*/  IMAD.MOV.U32 R12, RZ, RZ, 0x2 ;  /* 0x00000002ff0c7424 */ /* 0x000fe200078e00ff */
[----:B------:R-:W-:-:S13]  /*19b50*/  IADD3 R2, P0, R14, R0, RZ ;  /* 0x000000000e027210 */ /* 0x000fda0007f1e0ff */
[----:B------:R-:W-:Y:S05]  /*19b60*/  WARPSYNC.COLLECTIVE R15, `(.L_x_2777) ;  /* 0x000000000f087348 */ /* 0x000fea0003c00000 */
[----:B------:R0:W1:Y:S02]  /*19b70*/  SHFL.IDX P6, R14, R13, R12, R11 ;  /* 0x0000000c0d0e7389 */ /* 0x00006400000c000b */
[----:B01----:R-:W-:Y:S01]  /*19b80*/  ENDCOLLECTIVE ;  /* 0x000000000000791b */ /* 0x003fe20003800000 */
.L_x_2777:
        /* <DEDUP_REMOVED lines=13> */
.L_x_2778:
[----:B------:R-:W-:Y:S02]  /*19c60*/  IMAD.MOV.U32 R13, RZ, RZ, R9 ;  /* 0x000000ffff0d7224 */ /* 0x000fe400078e0009 */
[----:B------:R-:W-:Y:S01]  /*19c70*/  IMAD.MOV.U32 R12, RZ, RZ, 0x3 ;  /* 0x00000003ff0c7424 */ /* 0x000fe200078e00ff */
[----:B------:R-:W-:-:S13]  /*19c80*/  IADD3 R2, P0, R14, R0, RZ ;  /* 0x000000000e027210 */ /* 0x000fda0007f1e0ff */
[----:B------:R-:W-:Y:S05]  /*19c90*/  WARPSYNC.COLLECTIVE R15, `(.L_x_2779) ;  /* 0x000000000f087348 */ /* 0x000fea0003c00000 */
[----:B------:R0:W1:Y:S02]  /*19ca0*/  SHFL.IDX P6, R14, R13, R12, R11 ;  /* 0x0000000c0d0e7389 */ /* 0x00006400000c000b */
[----:B01----:R-:W-:Y:S01]  /*19cb0*/  ENDCOLLECTIVE ;  /* 0x000000000000791b */ /* 0x003fe20003800000 */
.L_x_2779:
        /* <DEDUP_REMOVED lines=13> */
.L_x_2780:
[----:B------:R-:W-:Y:S02]  /*19d90*/  IMAD.MOV.U32 R13, RZ, RZ, R9 ;  /* 0x000000ffff0d7224 */ /* 0x000fe400078e0009 */
[----:B------:R-:W-:Y:S01]  /*19da0*/  IMAD.MOV.U32 R12, RZ, RZ, 0x4 ;  /* 0x00000004ff0c7424 */ /* 0x000fe200078e00ff */
[----:B------:R-:W-:-:S13]  /*19db0*/  IADD3 R2, P0, R14, R0, RZ ;  /* 0x000000000e027210 */ /* 0x000fda0007f1e0ff */
[----:B------:R-:W-:Y:S05]  /*19dc0*/  WARPSYNC.COLLECTIVE R15, `(.L_x_2781) ;  /* 0x000000000f087348 */ /* 0x000fea0003c00000 */
[----:B------:R0:W1:Y:S02]  /*19dd0*/  SHFL.IDX P6, R14, R13, R12, R11 ;  /* 0x0000000c0d0e7389 */ /* 0x00006400000c000b */
[----:B01----:R-:W-:Y:S01]  /*19de0*/  ENDCOLLECTIVE ;  /* 0x000000000000791b */ /* 0x003fe20003800000 */
.L_x_2781:
        /* <DEDUP_REMOVED lines=13> */
.L_x_2782:
[----:B------:R-:W-:Y:S02]  /*19ec0*/  IMAD.MOV.U32 R13, RZ, RZ, R9 ;  /* 0x000000ffff0d7224 */ /* 0x000fe400078e0009 */
[----:B------:R-:W-:Y:S01]  /*19ed0*/  IMAD.MOV.U32 R12, RZ, RZ, 0x5 ;  /* 0x00000005ff0c7424 */ /* 0x000fe200078e00ff */
[----:B------:R-:W-:-:S13]  /*19ee0*/  IADD3 R2, P0, R14, R0, RZ ;  /* 0x000000000e027210 */ /* 0x000fda0007f1e0ff */
[----:B------:R-:W-:Y:S05]  /*19ef0*/  WARPSYNC.COLLECTIVE R15, `(.L_x_2783) ;  /* 0x000000000f087348 */ /* 0x000fea0003c00000 */
[----:B------:R0:W1:Y:S02]  /*19f00*/  SHFL.IDX P6, R14, R13, R12, R11 ;  /* 0x0000000c0d0e7389 */ /* 0x00006400000c000b */
[----:B01----:R-:W-:Y:S01]  /*19f10*/  ENDCOLLECTIVE ;  /* 0x000000000000791b */ /* 0x003fe20003800000 */
.L_x_2783:
        /* <DEDUP_REMOVED lines=13> */
.L_x_2784:
[----:B------:R-:W-:Y:S05]  /*19ff0*/  BRA `(.L_x_2785) ;  /* 0xffffffbc00907947 */ /* 0x000fea000383ffff */
.L_x_2679:
        /* <DEDUP_REMOVED lines=8> */
.L_x_2787:
[----:B------:R-:W-:Y:S05]  /*1a080*/  BSYNC B0 ;  /* 0x0000000000007941 */ /* 0x000fea0003800000 */
.L_x_2786:
        /* <DEDUP_REMOVED lines=9> */
.L_x_2788:
        /* <DEDUP_REMOVED lines=18> */
.L_x_2789:
[----:B------:R-:W-:Y:S01]  /*1a240*/  IMAD.MOV.U32 R12, RZ, RZ, 0x2 ;  /* 0x00000002ff0c7424 */ /* 0x000fe200078e00ff */
[----:B------:R-:W-:-:S05]  /*1a250*/  SEL R6, R14, RZ, P1 ;  /* 0x000000ff0e067207 */ /* 0x000fca0000800000 */
[----:B------:R-:W-:-:S04]  /*1a260*/  IMAD.IADD R6, R5, 0x1, R6 ;  /* 0x0000000105067824 */ /* 0x000fc800078e0206 */
[----:B------:R-:W-:-:S07]  /*1a270*/  IMAD.MOV.U32 R13, RZ, RZ, R6 ;  /* 0x000000ffff0d7224 */ /* 0x000fce00078e0006 */
[----:B------:R-:W-:Y:S05]  /*1a280*/  WARPSYNC.COLLECTIVE R15, `(.L_x_2790) ;  /* 0x000000000f087348 */ /* 0x000fea0003c00000 */
[----:B------:R0:W1:Y:S02]  /*1a290*/  SHFL.UP P6, R14, R13, R12, R11 ;  /* 0x0400000c0d0e7389 */ /* 0x00006400000c000b */
[----:B01----:R-:W-:Y:S01]  /*1a2a0*/  ENDCOLLECTIVE ;  /* 0x000000000000791b */ /* 0x003fe20003800000 */
.L_x_2790:
[----:B------:R-:W-:Y:S01]  /*1a2b0*/  IMAD.MOV.U32 R12, RZ, RZ, 0x4 ;  /* 0x00000004ff0c7424 */ /* 0x000fe200078e00ff */
[----:B------:R-:W-:-:S05]  /*1a2c0*/  SEL R7, R14, RZ, P2 ;  /* 0x000000ff0e077207 */ /* 0x000fca0001000000 */
[----:B------:R-:W-:-:S04]  /*1a2d0*/  IMAD.IADD R7, R6, 0x1, R7 ;  /* 0x0000000106077824 */ /* 0x000fc800078e0207 */
[----:B------:R-:W-:-:S07]  /*1a2e0*/  IMAD.MOV.U32 R13, RZ, RZ, R7 ;  /* 0x000000ffff0d7224 */ /* 0x000fce00078e0007 */
[----:B------:R-:W-:Y:S05]  /*1a2f0*/  WARPSYNC.COLLECTIVE R15, `(.L_x_2791) ;  /* 0x000000000f087348 */ /* 0x000fea0003c00000 */
[----:B------:R0:W1:Y:S02]  /*1a300*/  SHFL.UP P6, R14, R13, R12, R11 ;  /* 0x0400000c0d0e7389 */ /* 0x00006400000c000b */
[----:B01----:R-:W-:Y:S01]  /*1a310*/  ENDCOLLECTIVE ;  /* 0x000000000000791b */ /* 0x003fe20003800000 */
.L_x_2791:
[----:B------:R-:W-:Y:S01]  /*1a320*/  IMAD.MOV.U32 R12, RZ, RZ, 0x8 ;  /* 0x00000008ff0c7424 */ /* 0x000fe200078e00ff */
[----:B------:R-:W-:-:S05]  /*1a330*/  SEL R2, R14, RZ, P3 ;  /* 0x000000ff0e027207 */ /* 0x000fca0001800000 */
[----:B------:R-:W-:-:S04]  /*1a340*/  IMAD.IADD R2, R7, 0x1, R2 ;  /* 0x0000000107027824 */ /* 0x000fc800078e0202 */
[----:B------:R-:W-:-:S07]  /*1a350*/  IMAD.MOV.U32 R13, RZ, RZ, R2 ;  /* 0x000000ffff0d7224 */ /* 0x000fce00078e0002 */
[----:B------:R-:W-:Y:S05]  /*1a360*/  WARPSYNC.COLLECTIVE R15, `(.L_x_2792) ;  /* 0x000000000f087348 */ /* 0x000fea0003c00000 */
[----:B------:R0:W1:Y:S02]  /*1a370*/  SHFL.UP P6, R14, R13, R12, R11 ;  /* 0x0400000c0d0e7389 */ /* 0x00006400000c000b */
[----:B01----:R-:W-:Y:S01]  /*1a380*/  ENDCOLLECTIVE ;  /* 0x000000000000791b */ /* 0x003fe20003800000 */
.L_x_2792:
[----:B------:R-:W-:Y:S01]  /*1a390*/  IMAD.MOV.U32 R12, RZ, RZ, 0x10 ;  /* 0x00000010ff0c7424 */ /* 0x000fe200078e00ff */
[----:B------:R-:W-:-:S05]  /*1a3a0*/  SEL R3, R14, RZ, P4 ;  /* 0x000000ff0e037207 */ /* 0x000fca0002000000 */
[----:B------:R-:W-:-:S04]  /*1a3b0*/  IMAD.IADD R3, R2, 0x1, R3 ;  /* 0x0000000102037824 */ /* 0x000fc800078e0203 */
[----:B------:R-:W-:-:S07]  /*1a3c0*/  IMAD.MOV.U32 R13, RZ, RZ, R3 ;  /* 0x000000ffff0d7224 */ /* 0x000fce00078e0003 */
[----:B------:R-:W-:Y:S05]  /*1a3d0*/  WARPSYNC.COLLECTIVE R15, `(.L_x_2793) ;  /* 0x000000000f087348 */ /* 0x000fea0003c00000 */
[----:B------:R0:W1:Y:S02]  /*1a3e0*/  SHFL.UP P6, R14, R13, R12, R11 ;  /* 0x0400000c0d0e7389 */ /* 0x00006400000c000b */
[----:B01----:R-:W-:Y:S01]  /*1a3f0*/  ENDCOLLECTIVE ;  /* 0x000000000000791b */ /* 0x003fe20003800000 */
.L_x_2793:
        /* <DEDUP_REMOVED lines=8> */
.L_x_2794:
[----:B------:R-:W-:Y:S05]  /*1a480*/  BRA `(.L_x_2795) ;  /* 0xffffffbc00ec7947 */ /* 0x000fea000383ffff */
.L_x_2684:
[----:B------:R-:W-:Y:S01]  /*1a490*/  BSSY B0, `(.L_x_2796) ;  /* 0x0000008000007945 */ /* 0x000fe20003800000 */
[----:B-----5:R-:W-:Y:S02]  /*1a4a0*/  IMAD.MOV.U32 R13, RZ, RZ, R5 ;  /* 0x000000ffff0d7224 */ /* 0x020fe400078e0005 */
[----:B------:R-:W-:Y:S02]  /*1a4b0*/  IMAD.MOV.U32 R12, RZ, RZ, 0x1 ;  /* 0x00000001ff0c7424 */ /* 0x000fe400078e00ff */
[----:B------:R-:W-:Y:S02]  /*1a4c0*/  IMAD.MOV.U32 R11, RZ, RZ, RZ ;  /* 0x000000ffff0b7224 */ /* 0x000fe400078e00ff */
[----:B------:R-:W-:-:S07]  /*1a4d0*/  IMAD.MOV.U32 R15, RZ, RZ, -0x1 ;  /* 0xffffffffff0f7424 */ /* 0x000fce00078e00ff */
[----:B012---:R-:W-:Y:S05]  /*1a4e0*/  WARPSYNC.COLLECTIVE R15, `(.L_x_2797) ;  /* 0x000000000f087348 */ /* 0x007fea0003c00000 */
[----:B------:R3:W4:Y:S02]  /*1a4f0*/  SHFL.UP P6, R14, R13, R12, R11 ;  /* 0x0400000c0d0e7389 */ /* 0x00072400000c000b */
[----:B01234-:R-:W-:Y:S01]  /*1a500*/  ENDCOLLECTIVE ;  /* 0x000000000000791b */ /* 0x01ffe20003800000 */
.L_x_2797:
[----:B------:R-:W-:Y:S05]  /*1a510*/  BSYNC B0 ;  /* 0x0000000000007941 */ /* 0x000fea0003800000 */
.L_x_2796:
        /* <DEDUP_REMOVED lines=8> */
.L_x_2798:
[----:B------:R-:W-:Y:S01]  /*1a5a0*/  IMAD.MOV.U32 R12, RZ, RZ, 0x4 ;  /* 0x00000004ff0c7424 */ /* 0x000fe200078e00ff */
[----:B------:R-:W-:-:S05]  /*1a5b0*/  SEL R2, R14, RZ, P2 ;  /* 0x000000ff0e027207 */ /* 0x000fca0001000000 */
[----:B------:R-:W-:-:S04]  /*1a5c0*/  IMAD.IADD R2, R13, 0x1, R2 ;  /* 0x000000010d027824 */ /* 0x000fc800078e0202 */
[----:B------:R-:W-:-:S07]  /*1a5d0*/  IMAD.MOV.U32 R13, RZ, RZ, R2 ;  /* 0x000000ffff0d7224 */ /* 0x000fce00078e0002 */
[----:B------:R-:W-:Y:S05]  /*1a5e0*/  WARPSYNC.COLLECTIVE R15, `(.L_x_2799) ;  /* 0x000000000f087348 */ /* 0x000fea0003c00000 */
[----:B------:R0:W1:Y:S02]  /*1a5f0*/  SHFL.UP P6, R14, R13, R12, R11 ;  /* 0x0400000c0d0e7389 */ /* 0x00006400000c000b */
[----:B01----:R-:W-:Y:S01]  /*1a600*/  ENDCOLLECTIVE ;  /* 0x000000000000791b */ /* 0x003fe20003800000 */
.L_x_2799:
[----:B------:R-:W-:Y:S01]  /*1a610*/  IMAD.MOV.U32 R12, RZ, RZ, 0x8 ;  /* 0x00000008ff0c7424 */ /* 0x000fe200078e00ff */
[----:B------:R-:W-:-:S05]  /*1a620*/  SEL R3, R14, RZ, P3 ;  /* 0x000000ff0e037207 */ /* 0x000fca0001800000 */
[----:B------:R-:W-:-:S04]  /*1a630*/  IMAD.IADD R3, R2, 0x1, R3 ;  /* 0x0000000102037824 */ /* 0x000fc800078e0203 */
[----:B------:R-:W-:-:S07]  /*1a640*/  IMAD.MOV.U32 R13, RZ, RZ, R3 ;  /* 0x000000ffff0d7224 */ /* 0x000fce00078e0003 */
[----:B------:R-:W-:Y:S05]  /*1a650*/  WARPSYNC.COLLECTIVE R15, `(.L_x_2800) ;  /* 0x000000000f087348 */ /* 0x000fea0003c00000 */
[----:B------:R0:W1:Y:S02]  /*1a660*/  SHFL.UP P6, R14, R13, R12, R11 ;  /* 0x0400000c0d0e7389 */ /* 0x00006400000c000b */
[----:B01----:R-:W-:Y:S01]  /*1a670*/  ENDCOLLECTIVE ;  /* 0x000000000000791b */ /* 0x003fe20003800000 */
.L_x_2800:
[----:B------:R-:W-:Y:S01]  /*1a680*/  IMAD.MOV.U32 R12, RZ, RZ, 0x10 ;  /* 0x00000010ff0c7424 */ /* 0x000fe200078e00ff */
[----:B------:R-:W-:-:S05]  /*1a690*/  SEL R4, R14, RZ, P4 ;  /* 0x000000ff0e047207 */ /* 0x000fca0002000000 */
[----:B------:R-:W-:-:S04]  /*1a6a0*/  IMAD.IADD R4, R3, 0x1, R4 ;  /* 0x0000000103047824 */ /* 0x000fc800078e0204 */
[----:B------:R-:W-:-:S07]  /*1a6b0*/  IMAD.MOV.U32 R13, RZ, RZ, R4 ;  /* 0x000000ffff0d7224 */ /* 0x000fce00078e0004 */
[----:B------:R-:W-:Y:S05]  /*1a6c0*/  WARPSYNC.COLLECTIVE R15, `(.L_x_2801) ;  /* 0x000000000f087348 */ /* 0x000fea0003c00000 */
[----:B------:R0:W1:Y:S02]  /*1a6d0*/  SHFL.UP P6, R14, R13, R12, R11 ;  /* 0x0400000c0d0e7389 */ /* 0x00006400000c000b */
[----:B01----:R-:W-:Y:S01]  /*1a6e0*/  ENDCOLLECTIVE ;  /* 0x000000000000791b */ /* 0x003fe20003800000 */
.L_x_2801:
        /* <DEDUP_REMOVED lines=8> */
.L_x_2802:
[----:B------:R-:W-:Y:S05]  /*1a770*/  BRA `(.L_x_2803) ;  /* 0xffffffbc00cc7947 */ /* 0x000fea000383ffff */
.L_x_2686:
[----:B------:R-:W-:Y:S01]  /*1a780*/  BSSY B0, `(.L_x_2804) ;  /* 0x0000006000007945 */ /* 0x000fe20003800000 */
[----:B------:R-:W-:Y:S01]  /*1a790*/  PLOP3.LUT P6, PT, P6, PT, PT, 0x8, 0x0 ;  /* 0x000000000000781c */ /* 0x000fe200037ce170 */
[----:B------:R-:W-:-:S12]  /*1a7a0*/  IMAD.MOV.U32 R15, RZ, RZ, -0x1 ;  /* 0xffffffffff0f7424 */ /* 0x000fd800078e00ff */
[----:B01----:R-:W-:Y:S05]  /*1a7b0*/  WARPSYNC.COLLECTIVE R15, `(.L_x_2805) ;  /* 0x000000000f087348 */ /* 0x003fea0003c00000 */
[----:B------:R-:W-:Y:S01]  /*1a7c0*/  VOTE.ANY R14, PT, P6 ;  /* 0x00000000000e7806 */ /* 0x000fe200030e0100 */
[----:B01----:R-:W-:Y:S06]  /*1a7d0*/  ENDCOLLECTIVE ;  /* 0x000000000000791b */ /* 0x003fec0003800000 */
.L_x_2805:
[----:B------:R-:W-:Y:S05]  /*1a7e0*/  BSYNC B0 ;  /* 0x0000000000007941 */ /* 0x000fea0003800000 */
.L_x_2804:
        /* <DEDUP_REMOVED lines=9> */
.L_x_2806:
[----:B------:R-:W-:Y:S01]  /*1a880*/  IMAD.MOV.U32 R5, RZ, RZ, R14 ;  /* 0x000000ffff057224 */ /* 0x000fe200078e000e */
[----:B------:R-:W-:Y:S06]  /*1a890*/  BRA `(.L_x_2807) ;  /* 0xffffffbc00bc7947 */ /* 0x000fec000383ffff */
.L_x_2688:
[----:B------:R-:W-:Y:S01]  /*1a8a0*/  BSSY B0, `(.L_x_2808) ;  /* 0x0000007000007945 */ /* 0x000fe20003800000 */
[----:B------:R-:W-:Y:S02]  /*1a8b0*/  IMAD.MOV.U32 R13, RZ, RZ, R6 ;  /* 0x000000ffff0d7224 */ /* 0x000fe400078e0006 */
[----:B------:R-:W-:Y:S02]  /*1a8c0*/  IMAD.MOV.U32 R11, RZ, RZ, 0x1f ;  /* 0x0000001fff0b7424 */ /* 0x000fe400078e00ff */
[----:B------:R-:W-:-:S07]  /*1a8d0*/  IMAD.MOV.U32 R15, RZ, RZ, -0x1 ;  /* 0xffffffffff0f7424 */ /* 0x000fce00078e00ff */
[----:B0123--:R-:W-:Y:S05]  /*1a8e0*/  WARPSYNC.COLLECTIVE R15, `(.L_x_2809) ;  /* 0x000000000f087348 */ /* 0x00ffea0003c00000 */
[----:B------:R4:W0:Y:S02]  /*1a8f0*/  SHFL.IDX P6, R14, R13, R12, R11 ;  /* 0x0000000c0d0e7389 */ /* 0x00082400000c000b */
[----:B01234-:R-:W-:Y:S01]  /*1a900*/  ENDCOLLECTIVE ;  /* 0x000000000000791b */ /* 0x01ffe20003800000 */
.L_x_2809:
[----:B------:R-:W-:Y:S05]  /*1a910*/  BSYNC B0 ;  /* 0x0000000000007941 */ /* 0x000fea0003800000 */
.L_x_2808:
[----:B------:R-:W-:Y:S05]  /*1a920*/  BRA `(.L_x_2687) ;  /* 0xffffffbc00b47947 */ /* 0x000fea000383ffff */
.L_x_2692:
[----:B0-----:R0:W1:Y:S02]  /*1a930*/  SYNCS.PHASECHK.TRANS64.TRYWAIT P0, [R7+URZ+0x22820], R0 ;  /* 0x02282000070075a7 */ /* 0x001064000800017f */
[----:B-1----:R-:W-:Y:S05]  /*1a940*/  @!P0 NANOSLEEP.SYNCS 0x989680 ;  /* 0x009896800000895d */ /* 0x002fea0003900000 */
[----:B------:R-:W1:Y:S02]  /*1a950*/  @!P0 SYNCS.PHASECHK.TRANS64 P0, [R7+URZ+0x22820], R0 ;  /* 0x02282000070085a7 */ /* 0x000e64000800007f */
[----:B-1----:R-:W-:Y:S05]  /*1a960*/  @!P0 BRA `(.L_x_2692) ;  /* 0xfffffffc00f08947 */ /* 0x002fea000383ffff */
[----:B------:R-:W-:Y:S05]  /*1a970*/  BRA `(.L_x_2810) ;  /* 0xffffffc4002c7947 */ /* 0x000fea000383ffff */
.L_x_2693:
        /* <DEDUP_REMOVED lines=8> */
[----:B0-234-:R-:W-:Y:S05]  /*1aa00*/  WARPSYNC.COLLECTIVE R15, `(.L_x_2812) ;  /* 0x000000000f087348 */ /* 0x01dfea0003c00000 */
[----:B------:R1:W0:Y:S02]  /*1aa10*/  SHFL.IDX P6, R14, R13, R12, R11 ;  /* 0x0000000c0d0e7389 */ /* 0x00022400000c000b */
[----:B01234-:R-:W-:Y:S01]  /*1aa20*/  ENDCOLLECTIVE ;  /* 0x000000000000791b */ /* 0x01ffe20003800000 */
.L_x_2812:
[----:B------:R-:W-:Y:S05]  /*1aa30*/  BSYNC B0 ;  /* 0x0000000000007941 */ /* 0x000fea0003800000 */
.L_x_2811:
[----:B------:R-:W-:Y:S05]  /*1aa40*/  BRA `(.L_x_2813) ;  /* 0xffffffc400147947 */ /* 0x000fea000383ffff */
.L_x_2696:
[----:B------:R-:W-:Y:S01]  /*1aa50*/  BSSY B1, `(.L_x_2814) ;  /* 0x0000006000017945 */ /* 0x000fe20003800000 */
[----:B------:R-:W-:-:S07]  /*1aa60*/  IMAD.MOV.U32 R15, RZ, RZ, -0x1 ;  /* 0xffffffffff0f7424 */ /* 0x000fce00078e00ff */
[----:B0-234-:R-:W-:Y:S05]  /*1aa70*/  WARPSYNC.COLLECTIVE R15, `(.L_x_2815) ;  /* 0x000000000f0c7348 */ /* 0x01dfea0003c00000 */
[----:B------:R-:W-:Y:S02]  /*1aa80*/  ELECT P6, UR62, PT ;  /* 0x00000000003e782f */ /* 0x000fe400038c0000 */
[----:B------:R-:W-:Y:S01]  /*1aa90*/  MOV R14, UR62 ;  /* 0x0000003e000e7c02 */ /* 0x000fe20008000f00 */
[----:B0-234-:R-:W-:Y:S10]  /*1aaa0*/  ENDCOLLECTIVE ;  /* 0x000000000000791b */ /* 0x01dff40003800000 */
.L_x_2815:
[----:B------:R-:W-:Y:S05]  /*1aab0*/  BSYNC B1 ;  /* 0x0000000000017941 */ /* 0x000fea0003800000 */
.L_x_2814:
[----:B------:R-:W-:Y:S05]  /*1aac0*/  BRA `(.L_x_2816) ;  /* 0xffffffc4000c7947 */ /* 0x000fea000383ffff */
.L_x_2698:
[----:B0-----:R0:W1:Y:S02]  /*1aad0*/  SYNCS.PHASECHK.TRANS64.TRYWAIT P1, [R5+URZ+0x22840], R0 ;  /* 0x02284000050075a7 */ /* 0x001064000802017f */
[----:B-1----:R-:W-:Y:S05]  /*1aae0*/  @!P1 NANOSLEEP.SYNCS 0x989680 ;  /* 0x009896800000995d */ /* 0x002fea0003900000 */
[----:B------:R-:W1:Y:S02]  /*1aaf0*/  @!P1 SYNCS.PHASECHK.TRANS64 P1, [R5+URZ+0x22840], R0 ;  /* 0x02284000050095a7 */ /* 0x000e64000802007f */
[----:B-1----:R-:W-:Y:S05]  /*1ab00*/  @!P1 BRA `(.L_x_2698) ;  /* 0xfffffffc00f09947 */ /* 0x002fea000383ffff */
[----:B------:R-:W-:Y:S05]  /*1ab10*/  BRA `(.L_x_2817) ;  /* 0xffffffc4002c7947 */ /* 0x000fea000383ffff */
.L_x_2700:
[----:B-1----:R1:W0:Y:S02]  /*1ab20*/  SYNCS.PHASECHK.TRANS64.TRYWAIT P1, [R3+URZ+0x22840], R2 ;  /* 0x02284002030075a7 */ /* 0x002224000802017f */
[----:B0-----:R-:W-:Y:S05]  /*1ab30*/  @!P1 NANOSLEEP.SYNCS 0x989680 ;  /* 0x009896800000995d */ /* 0x001fea0003900000 */
[----:B------:R-:W0:Y:S02]  /*1ab40*/  @!P1 SYNCS.PHASECHK.TRANS64 P1, [R3+URZ+0x22840], R2 ;  /* 0x02284002030095a7 */ /* 0x000e24000802007f */
[----:B0-----:R-:W-:Y:S05]  /*1ab50*/  @!P1 BRA `(.L_x_2700) ;  /* 0xfffffffc00f09947 */ /* 0x001fea000383ffff */
[----:B------:R-:W-:Y:S05]  /*1ab60*/  BRA `(.L_x_2818) ;  /* 0xffffffc400387947 */ /* 0x000fea000383ffff */
.L_x_2702:
[----:B------:R0:W0:Y:S02]  /*1ab70*/  SYNCS.PHASECHK.TRANS64.TRYWAIT P1, [R5+URZ+0x22860], R0 ;  /* 0x02286000050075a7 */ /* 0x000024000802017f */
[----:B0-----:R-:W-:Y:S05]  /*1ab80*/  @!P1 NANOSLEEP.SYNCS 0x989680 ;  /* 0x009896800000995d */ /* 0x001fea0003900000 */
[----:B------:R-:W0:Y:S02]  /*1ab90*/  @!P1 SYNCS.PHASECHK.TRANS64 P1, [R5+URZ+0x22860], R0 ;  /* 0x02286000050095a7 */ /* 0x000e24000802007f */
[----:B0-----:R-:W-:Y:S05]  /*1aba0*/  @!P1 BRA `(.L_x_2702) ;  /* 0xfffffffc00f09947 */ /* 0x001fea000383ffff */
[----:B------:R-:W-:Y:S05]  /*1abb0*/  BRA `(.L_x_2819) ;  /* 0xffffffc400347947 */ /* 0x000fea000383ffff */
.L_x_2820:
        /* <DEDUP_REMOVED lines=12> */
.L_x_6457:


//--------------------- .text._ZN7cutlass13device_kernelIN5flash11enable_sm90INS1_16FlashAttnFwdSm90INS1_25CollectiveMainloopFwdSm90ILi2EN4cute5tupleIJNS5_1CILi1EEES8_S8_EEENS6_IJNS7_ILi128EEENS7_ILi96EEENS7_ILi64EEEEEELi256ENS_10bfloat16_tEfNS_4arch4Sm90ELb0ELb1ELb1ELb1ELb1ELb1ELb0ELb1ELb0ELb1ELb0ELb0EEENS1_21CollectiveEpilogueFwdINS6_IJSA_NS7_ILi256EEESB_EEES9_SE_SG_Li256ELb1ELb1ELb0ELb0EEENS1_36VarlenDynamicPersistentTileSchedulerILi128ELi96ELi256ELi128ELb0ELb1ELb1ELb1ELb0ELb1EEEEEEEEEvNT_6ParamsE --------------------------
	.section	.text._ZN7cutlass13device_kernelIN5flash11enable_sm90INS1_16FlashAttnFwdSm90INS1_25CollectiveMainloopFwdSm90ILi2EN4cute5tupleIJNS5_1CILi1EEES8_S8_EEENS6_IJNS7_ILi128EEENS7_ILi96EEENS7_ILi64EEEEEELi256ENS_10bfloat16_tEfNS_4arch4Sm90ELb0ELb1ELb1ELb1ELb1ELb1ELb0ELb1ELb0ELb1ELb0ELb0EEENS1_21CollectiveEpilogueFwdINS6_IJSA_NS7_ILi256EEESB_EEES9_SE_SG_Li256ELb1ELb1ELb0ELb0EEENS1_36VarlenDynamicPersistentTileSchedulerILi128ELi96ELi256ELi128ELb0ELb1ELb1ELb1ELb0ELb1EEEEEEEEEvNT_6ParamsE,"ax",@progbits
	.align	128
.text._ZN7cutlass13device_kernelIN5flash11enable_sm90INS1_16FlashAttnFwdSm90INS1_25CollectiveMainloopFwdSm90ILi2EN4cute5tupleIJNS5_1CILi1EEES8_S8_EEENS6_IJNS7_ILi128EEENS7_ILi96EEENS7_ILi64EEEEEELi256ENS_10bfloat16_tEfNS_4arch4Sm90ELb0ELb1ELb1ELb1ELb1ELb1ELb0ELb1ELb0ELb1ELb0ELb0EEENS1_21CollectiveEpilogueFwdINS6_IJSA_NS7_ILi256EEESB_EEES9_SE_SG_Li256ELb1ELb1ELb0ELb0EEENS1_36VarlenDynamicPersistentTileSchedulerILi128ELi96ELi256ELi128ELb0ELb1ELb1ELb1ELb0ELb1EEEEEEEEEvNT_6ParamsE:
        .type           _ZN7cutlass13device_kernelIN5flash11enable_sm90INS1_16FlashAttnFwdSm90INS1_25CollectiveMainloopFwdSm90ILi2EN4cute5tupleIJNS5_1CILi1EEES8_S8_EEENS6_IJNS7_ILi128EEENS7_ILi96EEENS7_ILi64EEEEEELi256ENS_10bfloat16_tEfNS_4arch4Sm90ELb0ELb1ELb1ELb1ELb1ELb1ELb0ELb1ELb0ELb1ELb0ELb0EEENS1_21CollectiveEpilogueFwdINS6_IJSA_NS7_ILi256EEESB_EEES9_SE_SG_Li256ELb1ELb1ELb0ELb0EEENS1_36VarlenDynamicPersistentTileSchedulerILi128ELi96ELi256ELi128ELb0ELb1ELb1ELb1ELb0ELb1EEEEEEEEEvNT_6ParamsE,@function
        .size           _ZN7cutlass13device_kernelIN5flash11enable_sm90INS1_16FlashAttnFwdSm90INS1_25CollectiveMainloopFwdSm90ILi2EN4cute5tupleIJNS5_1CILi1EEES8_S8_EEENS6_IJNS7_ILi128EEENS7_ILi96EEENS7_ILi64EEEEEELi256ENS_10bfloat16_tEfNS_4arch4Sm90ELb0ELb1ELb1ELb1ELb1ELb1ELb0ELb1ELb0ELb1ELb0ELb0EEENS1_21CollectiveEpilogueFwdINS6_IJSA_NS7_ILi256EEESB_EEES9_SE_SG_Li256ELb1ELb1ELb0ELb0EEENS1_36VarlenDynamicPersistentTileSchedulerILi128ELi96ELi256ELi128ELb0ELb1ELb1ELb1ELb0ELb1EEEEEEEEEvNT_6ParamsE,(.L_x_6458 - _ZN7cutlass13device_kernelIN5flash11enable_sm90INS1_16FlashAttnFwdSm90INS1_25CollectiveMainloopFwdSm90ILi2EN4cute5tupleIJNS5_1CILi1EEES8_S8_EEENS6_IJNS7_ILi128EEENS7_ILi96EEENS7_ILi64EEEEEELi256ENS_10bfloat16_tEfNS_4arch4Sm90ELb0ELb1ELb1ELb1ELb1ELb1ELb0ELb1ELb0ELb1ELb0ELb0EEENS1_21CollectiveEpilogueFwdINS6_IJSA_NS7_ILi256EEESB_EEES9_SE_SG_Li256ELb1ELb1ELb0ELb0EEENS1_36VarlenDynamicPersistentTileSchedulerILi128ELi96ELi256ELi128ELb0ELb1ELb1ELb1ELb0ELb1EEEEEEEEEvNT_6ParamsE)
        .other          _ZN7cutlass13device_kernelIN5flash11enable_sm90INS1_16FlashAttnFwdSm90INS1_25CollectiveMainloopFwdSm90ILi2EN4cute5tupleIJNS5_1CILi1EEES8_S8_EEENS6_IJNS7_ILi128EEENS7_ILi96EEENS7_ILi64EEEEEELi256ENS_10bfloat16_tEfNS_4arch4Sm90ELb0ELb1ELb1ELb1ELb1ELb1ELb0ELb1ELb0ELb1ELb0ELb0EEENS1_21CollectiveEpilogueFwdINS6_IJSA_NS7_ILi256EEESB_EEES9_SE_SG_Li256ELb1ELb1ELb0ELb0EEENS1_36VarlenDynamicPersistentTileSchedulerILi128ELi96ELi256ELi128ELb0ELb1ELb1ELb1ELb0ELb1EEEEEEEEEvNT_6ParamsE,@"STO_CUDA_ENTRY STV_DEFAULT"
_ZN7cutlass13device_kernelIN5flash11enable_sm90INS1_16FlashAttnFwdSm90INS1_25CollectiveMainloopFwdSm90ILi2EN4cute5tupleIJNS5_1CILi1EEES8_S8_EEENS6_IJNS7_ILi128EEENS7_ILi96EEENS7_ILi64EEEEEELi256ENS_10bfloat16_tEfNS_4arch4Sm90ELb0ELb1ELb1ELb1ELb1ELb1ELb0ELb1ELb0ELb1ELb0ELb0EEENS1_21CollectiveEpilogueFwdINS6_IJSA_NS7_ILi256EEESB_EEES9_SE_SG_Li256ELb1ELb1ELb0ELb0EEENS1_36VarlenDynamicPersistentTileSchedulerILi128ELi96ELi256ELi128ELb0ELb1ELb1ELb1ELb0ELb1EEEEEEEEEvNT_6ParamsE:
[----:B------:R-:W0:Y:S02]  /*0000*/  LDC R1, c[0x0][0x28] ;  /* 0x00000a00ff017b82 */ /* 0x000e240000000800 */
[----:B0-----:R-:W-:Y:S01]  /*0010*/  VIADD R1, R1, 0xffffffc0 ;  /* 0xffffffc001017836 */ /* 0x001fe20000000000 */
[----:B------:R-:W0:Y:S01]  /*0020*/  S2R R0, SR_TID.X ;  /* 0x0000000000007919 */ /* 0x000e220000002100 */
[----:B------:R-:W-:Y:S01]  /*0030*/  ELECT P0, URZ, PT ;  /* 0x00000000003f782f */ /* 0x000fe20003800000 */
[----:B------:R-:W-:Y:S01]  /*0040*/  BSSY B0, `(.L_x_2821) ;  /* 0x000000e000007945 */ /* 0x000fe20003800000 */
[--C-:B0-----:R-:W-:Y:S02]  /*0050*/  SHF.R.U32.HI R2, RZ, 0x5, R0.reuse ;  /* 0x00000005ff027819 */ /* 0x101fe40000011600 */
[----:B------:R-:W-:-:S03]  /*0060*/  SHF.R.U32.HI R4, RZ, 0x7, R0 ;  /* 0x00000007ff047819 */ /* 0x000fc60000011600 */
        /* <DEDUP_REMOVED lines=11> */
.L_x_2822:
[----:B------:R-:W-:Y:S05]  /*0120*/  BSYNC B0 ;  /* 0x0000000000007941 */ /* 0x000fea0003800000 */
.L_x_2821:
[----:B------:R-:W-:Y:S01]  /*0130*/  VOTEU.ANY UP0, P0 ;  /* 0x00000000003f7886 */ /* 0x000fe20000000100 */
[----:B------:R-:W0:Y:S01]  /*0140*/  SHFL.IDX PT, R4, R4, RZ, 0x1f ;  /* 0x00001fff04047589 */ /* 0x000e2200000e0000 */
[----:B------:R-:W-:Y:S01]  /*0150*/  UMOV UR4, 0x80 ;  /* 0x0000008000047882 */ /* 0x000fe20000000000 */
[----:B------:R-:W-:Y:S01]  /*0160*/  UMOV UR7, 0x100 ;  /* 0x0000010000077882 */ /* 0x000fe20000000000 */
[----:B------:R-:W-:Y:S01]  /*0170*/  VOTEU.ANY UP1, P0 ;  /* 0x00000000003f7886 */ /* 0x000fe20000020100 */
[----:B------:R-:W1:Y:S01]  /*0180*/  @UP0 S2UR UR8, SR_CgaCtaId ;  /* 0x00000000000809c3 */ /* 0x000e620000008800 */
[----:B------:R-:W2:Y:S01]  /*0190*/  SHFL.IDX PT, R3, R2, RZ, 0x1f ;  /* 0x00001fff02037589 */ /* 0x000ea200000e0000 */
[----:B------:R-:W-:Y:S01]  /*01a0*/  @UP0 UMOV UR6, 0x400 ;  /* 0x0000040000060882 */ /* 0x000fe20000000000 */
[----:B------:R-:W-:-:S04]  /*01b0*/  @UP0 UIADD3 UR4, -UR4, 0x100000, URZ ;  /* 0x0010000004040890 */ /* 0x000fc8000fffe13f */
[----:B------:R-:W-:Y:S02]  /*01c0*/  @UP0 USHF.L.U32 UR5, UR4, 0xb, URZ ;  /* 0x0000000b04050899 */ /* 0x000fe4000800063f */
[----:B------:R-:W-:Y:S01]  /*01d0*/  @UP0 USHF.L.U32 UR4, UR4, 0x1, URZ ;  /* 0x0000000104040899 */ /* 0x000fe2000800063f */
[----:B------:R-:W-:Y:S01]  /*01e0*/  VOTEU.ANY UP2, P0 ;  /* 0x00000000003f7886 */ /* 0x000fe20000040100 */
[----:B0-----:R-:W-:Y:S01]  /*01f0*/  R2UR UR9, R4 ;  /* 0x00000000040972ca */ /* 0x001fe200000e0000 */
[----:B-1----:R-:W-:Y:S01]  /*0200*/  @UP0 ULEA UR8, UR8, UR6, 0x18 ;  /* 0x0000000608080291 */ /* 0x002fe2000f8ec03f */
[----:B--2---:R-:W-:Y:S01]  /*0210*/  ISETP.NE.AND P1, PT, R3, RZ, PT ;  /* 0x000000ff0300720c */ /* 0x004fe20003f25270 */
[----:B------:R-:W-:-:S04]  /*0220*/  @UP0 UIADD3 UR6, -UR7, 0x100000, URZ ;  /* 0x0010000007060890 */ /* 0x000fc8000fffe13f */
[----:B------:R-:W-:Y:S02]  /*0230*/  @UP0 USHF.L.U32 UR7, UR6, 0xb, URZ ;  /* 0x0000000b06070899 */ /* 0x000fe4000800063f */
[----:B------:R-:W-:-:S04]  /*0240*/  @UP0 USHF.L.U32 UR6, UR6, 0x1, URZ ;  /* 0x0000000106060899 */ /* 0x000fc8000800063f */
[----:B------:R-:W-:Y:S01]  /*0250*/  UISETP.NE.AND UP0, UPT, UR9, URZ, UPT ;  /* 0x0000003f0900728c */ /* 0x000fe2000bf05270 */
[----:B------:R-:W0:Y:S02]  /*0260*/  FENCE.VIEW.ASYNC.S ;  /* 0x00000000000073c6 */ /* 0x000e240000000000 */
[----:B0-----:R0:W1:Y:S05]  /*0270*/  @UP1 SYNCS.EXCH.64 URZ, [UR8+0x22800], UR4 ;  /* 0x02280004083f15b2 */ /* 0x00106a0008000100 */
[----:B------:R0:W2:Y:S01]  /*0280*/  @UP2 SYNCS.EXCH.64 URZ, [UR8+0x22820], UR6 ;  /* 0x02282006083f25b2 */ /* 0x0000a20008000100 */
        /* <DEDUP_REMOVED lines=17> */
[----:B------:R3:W0:Y:S02]  /*03a0*/  SYNCS.EXCH.64 URZ, [UR8+0x22848], UR6 ;  /* 0x02284806083f75b2 */ /* 0x0006240008000100 */
[----:B---3--:R-:W-:Y:S01]  /*03b0*/  NOP ;  /* 0x0000000000007918 */ /* 0x008fe20000000000 */
.L_x_2823:
[----:B------:R-:W3:Y:S01]  /*03c0*/  SHFL.IDX PT, R3, R2, RZ, 0x1f ;  /* 0x00001fff02037589 */ /* 0x000ee200000e0000 */
[----:B------:R-:W-:Y:S01]  /*03d0*/  NOP ;  /* 0x0000000000007918 */ /* 0x000fe20000000000 */
[----:B---3--:R-:W-:-:S13]  /*03e0*/  ISETP.NE.AND P0, PT, R3, RZ, PT ;  /* 0x000000ff0300720c */ /* 0x008fda0003f05270 */
        /* <DEDUP_REMOVED lines=17> */
[----:B------:R3:W0:Y:S02]  /*0500*/  SYNCS.EXCH.64 URZ, [UR8+0x22868], UR6 ;  /* 0x02286806083f75b2 */ /* 0x0006240008000100 */
[----:B---3--:R-:W-:Y:S01]  /*0510*/  NOP ;  /* 0x0000000000007918 */ /* 0x008fe20000000000 */
.L_x_2824:
[----:B------:R-:W3:Y:S01]  /*0520*/  SHFL.IDX PT, R3, R2, RZ, 0x1f ;  /* 0x00001fff02037589 */ /* 0x000ee200000e0000 */
[----:B------:R-:W-:Y:S01]  /*0530*/  NOP ;  /* 0x0000000000007918 */ /* 0x000fe20000000000 */
[----:B---3--:R-:W-:-:S13]  /*0540*/  ISETP.NE.AND P0, PT, R3, RZ, PT ;  /* 0x000000ff0300720c */ /* 0x008fda0003f05270 */
        /* <DEDUP_REMOVED lines=13> */
[----:B------:R3:W0:Y:S02]  /*0620*/  SYNCS.EXCH.64 URZ, [UR6+0x22888], UR4 ;  /* 0x02288804063f75b2 */ /* 0x0006240008000100 */
[----:B---3--:R-:W-:Y:S01]  /*0630*/  NOP ;  /* 0x0000000000007918 */ /* 0x008fe20000000000 */
.L_x_2825:
        /* <DEDUP_REMOVED lines=22> */
.L_x_2826:
        /* <DEDUP_REMOVED lines=22> */
.L_x_2827:
[----:B------:R-:W-:Y:S01]  /*0900*/  PLOP3.LUT P0, PT, PT, PT, UP0, 0x80, 0x0 ;  /* 0x000000000000781c */ /* 0x000fe20003f0f008 */
[----:B------:R-:W-:Y:S01]  /*0910*/  UMOV UR36, 0x1 ;  /* 0x0000000100247882 */ /* 0x000fe20000000000 */
[----:B------:R-:W-:Y:S01]  /*0920*/  NOP ;  /* 0x0000000000007918 */ /* 0x000fe20000000000 */
[----:B------:R-:W-:Y:S01]  /*0930*/  USEL UR36, UR36, 0x2, !UP0 ;  /* 0x0000000224247887 */ /* 0x000fe2000c000000 */
[----:B------:R-:W-:Y:S01]  /*0940*/  BSSY B9, `(.L_x_2828) ;  /* 0x00020fd000097945 */ /* 0x000fe20003800000 */
[----:B------:R-:W-:Y:S01]  /*0950*/  ULDC.64 UR54, c[0x0][0x208] ;  /* 0x0000820000367ab9 */ /* 0x000fe20000000a00 */
[----:B012-4-:R-:W-:Y:S07]  /*0960*/  BAR.SYNC.DEFER_BLOCKING 0x0 ;  /* 0x0000000000007b1d */ /* 0x017fee0000010000 */
[----:B------:R-:W-:Y:S05]  /*0970*/  @!P0 BRA `(.L_x_2829) ;  /* 0x0000019c00348947 */ /* 0x000fea0003800000 */
.L_x_2830:
        /* <DEDUP_REMOVED lines=8> */
[----:B------:R-:W-:Y:S01]  /*0a00*/  UMOV UR4, 0x400 ;  /* 0x0000040000047882 */ /* 0x000fe20000000000 */
[----:B------:R-:W-:-:S11]  /*0a10*/  LOP3.LUT R22, R22, 0xffdfffff, RZ, 0xc0, !PT ;  /* 0xffdfffff16167812 */ /* 0x000fd600078ec0ff */
[----:B------:R-:W-:Y:S06]  /*0a20*/  @!P0 BAR.ARV 0x9, 0x100 ;  /* 0x0244000000008b1d */ /* 0x000fec0000002000 */
[----:B0-----:R-:W-:Y:S01]  /*0a30*/  ULEA UR4, UR47, UR4, 0x18 ;  /* 0x000000042f047291 */ /* 0x001fe2000f8ec03f */
[----:B------:R-:W-:Y:S01]  /*0a40*/  @P0 LOP3.LUT R22, R22, 0x200000, RZ, 0xfc, !PT ;  /* 0x0020000016160812 */ /* 0x000fe200078efcff */
[----:B------:R-:W-:Y:S04]  /*0a50*/  BAR.SYNC.DEFER_BLOCKING 0x5, 0x180 ;  /* 0x0146000000007b1d */ /* 0x000fe80000010000 */
[----:B------:R-:W-:-:S02]  /*0a60*/  IMAD.U32 R23, RZ, RZ, UR4 ;  /* 0x00000004ff177e24 */ /* 0x000fc4000f8e00ff */
[----:B------:R-:W-:-:S03]  /*0a70*/  ULDC UR4, c[0x0][0xc3c] ;  /* 0x00030f0000047ab9 */ /* 0x000fc60000000800 */
[----:B------:R-:W0:Y:S01]  /*0a80*/  LDS.128 R120, [R23+0x228d0] ;  /* 0x0228d00017787984 */ /* 0x000e220000000c00 */
[----:B------:R-:W-:Y:S06]  /*0a90*/  BAR.ARV 0x4, 0x180 ;  /* 0x0106000000007b1d */ /* 0x000fec0000002000 */
[----:B0-----:R-:W-:-:S13]  /*0aa0*/  ISETP.GE.AND P0, PT, R123, UR4, PT ;  /* 0x000000047b007c0c */ /* 0x001fda000bf06270 */
[----:B------:R-:W-:Y:S05]  /*0ab0*/  @P0 BRA `(.L_x_2831) ;  /* 0x0000020c00940947 */ /* 0x000fea0003800000 */
[----:B------:R-:W-:Y:S01]  /*0ac0*/  VIADD R13, R0, 0xffffff80 ;  /* 0xffffff80000d7836 */ /* 0x000fe20000000000 */
[----:B------:R-:W-:Y:S01]  /*0ad0*/  STL [R1+0x18], RZ ;  /* 0x000018ff01007387 */ /* 0x000fe20000100800 */
[----:B------:R-:W-:Y:S01]  /*0ae0*/  IMAD.MOV.U32 R19, RZ, RZ, RZ ;  /* 0x000000ffff137224 */ /* 0x000fe200078e00ff */
[----:B------:R-:W-:Y:S01]  /*0af0*/  ULOP3.LUT UR51, UR36, 0x1, URZ, 0xfc, !UPT ;  /* 0x0000000124337892 */ /* 0x000fe2000f8efc3f */
[----:B------:R-:W-:Y:S01]  /*0b00*/  IMAD.MOV.U32 R212, RZ, RZ, RZ ;  /* 0x000000ffffd47224 */ /* 0x000fe200078e00ff */
[----:B------:R-:W-:Y:S01]  /*0b10*/  SHF.R.S32.HI R0, RZ, 0x1f, R13 ;  /* 0x0000001fff007819 */ /* 0x000fe2000001140d */
[----:B------:R-:W-:-:S03]  /*0b20*/  IMAD.MOV.U32 R202, RZ, RZ, RZ ;  /* 0x000000ffffca7224 */ /* 0x000fc600078e00ff */
[----:B------:R-:W-:-:S04]  /*0b30*/  LEA.HI R2, R0, R13, RZ, 0x7 ;  /* 0x0000000d00027211 */ /* 0x000fc800078f38ff */
[----:B------:R-:W-:-:S05]  /*0b40*/  LOP3.LUT R3, R2, 0xffffff80, RZ, 0xc0, !PT ;  /* 0xffffff8002037812 */ /* 0x000fca00078ec0ff */
[----:B------:R-:W-:-:S05]  /*0b50*/  IMAD.IADD R206, R13, 0x1, -R3 ;  /* 0x000000010dce7824 */ /* 0x000fca00078e0a03 */
[----:B------:R-:W-:-:S04]  /*0b60*/  SHF.R.S32.HI R5, RZ, 0x1f, R206 ;  /* 0x0000001fff057819 */ /* 0x000fc800000114ce */
[CC--:B------:R-:W-:Y:S02]  /*0b70*/  LEA.HI R7, R5.reuse, R206.reuse, RZ, 0x2 ;  /* 0x000000ce05077211 */ /* 0x0c0fe400078f10ff */
[----:B------:R-:W-:Y:S02]  /*0b80*/  LEA.HI R5, R5, R206, RZ, 0x5 ;  /* 0x000000ce05057211 */ /* 0x000fe400078f28ff */
[--C-:B------:R-:W-:Y:S02]  /*0b90*/  SHF.R.S32.HI R6, RZ, 0x2, R7.reuse ;  /* 0x00000002ff067819 */ /* 0x100fe40000011407 */
[----:B------:R-:W-:Y:S02]  /*0ba0*/  SHF.R.S32.HI R3, RZ, 0x1f, R7 ;  /* 0x0000001fff037819 */ /* 0x000fe40000011407 */
[----:B------:R-:W-:Y:S02]  /*0bb0*/  LOP3.LUT R7, R7, 0x7ffffffc, RZ, 0xc0, !PT ;  /* 0x7ffffffc07077812 */ /* 0x000fe400078ec0ff */
[----:B------:R-:W-:-:S02]  /*0bc0*/  LEA.HI R4, R3, R6, RZ, 0x3 ;  /* 0x0000000603047211 */ /* 0x000fc400078f18ff */
[----:B------:R-:W-:Y:S01]  /*0bd0*/  SHF.R.S32.HI R3, RZ, 0x7, R2 ;  /* 0x00000007ff037819 */ /* 0x000fe20000011402 */
[----:B------:R-:W-:Y:S01]  /*0be0*/  IMAD.IADD R206, R206, 0x1, -R7 ;  /* 0x00000001cece7824 */ /* 0x000fe200078e0a07 */
[----:B------:R-:W-:Y:S02]  /*0bf0*/  LOP3.LUT R9, R4, 0xfffffff8, RZ, 0xc0, !PT ;  /* 0xfffffff804097812 */ /* 0x000fe400078ec0ff */
[----:B------:R-:W-:Y:S02]  /*0c00*/  LEA.HI R4, R2, R3, RZ, 0x1 ;  /* 0x0000000302047211 */ /* 0x000fe400078f08ff */
[-C--:B------:R-:W-:Y:S01]  /*0c10*/  LEA.HI R2, R0, R13.reuse, RZ, 0x4 ;  /* 0x0000000d00027211 */ /* 0x080fe200078f20ff */
[----:B------:R-:W-:Y:S01]  /*0c20*/  IMAD.IADD R10, R6, 0x1, -R9 ;  /* 0x00000001060a7824 */ /* 0x000fe200078e0a09 */
[----:B------:R-:W-:Y:S02]  /*0c30*/  LEA.HI R6, R0, R13, RZ, 0x2 ;  /* 0x0000000d00067211 */ /* 0x000fe400078f10ff */
[----:B------:R-:W-:-:S02]  /*0c40*/  LOP3.LUT R8, R4, 0x3fffffe, RZ, 0xc0, !PT ;  /* 0x03fffffe04087812 */ /* 0x000fc400078ec0ff */
[----:B------:R-:W-:Y:S02]  /*0c50*/  SHF.R.S32.HI R9, RZ, 0x5, R5 ;  /* 0x00000005ff097819 */ /* 0x000fe40000011405 */
[----:B------:R-:W-:Y:S01]  /*0c60*/  SHF.R.S32.HI R5, RZ, 0x4, R2 ;  /* 0x00000004ff057819 */ /* 0x000fe20000011402 */
[----:B------:R-:W-:Y:S01]  /*0c70*/  IMAD.IADD R8, R3, 0x1, -R8 ;  /* 0x0000000103087824 */ /* 0x000fe200078e0a08 */
[----:B------:R-:W-:Y:S01]  /*0c80*/  LOP3.LUT R4, R6, 0xfffffffc, RZ, 0xc0, !PT ;  /* 0xfffffffc06047812 */ /* 0x000fe200078ec0ff */
[----:B------:R-:W-:Y:S01]  /*0c90*/  IMAD R9, R9, 0x10, R10 ;  /* 0x0000001009097824 */ /* 0x000fe200078e020a */
[----:B------:R-:W-:Y:S02]  /*0ca0*/  LEA.HI R3, R2, R5, RZ, 0x1 ;  /* 0x0000000502037211 */ /* 0x000fe400078f08ff */
[----:B------:R-:W-:Y:S01]  /*0cb0*/  LEA.HI R0, R0, R13, RZ, 0x5 ;  /* 0x0000000d00007211 */ /* 0x000fe200078f28ff */
[----:B------:R-:W-:Y:S01]  /*0cc0*/  IMAD.IADD R11, R13, 0x1, -R4 ;  /* 0x000000010d0b7824 */ /* 0x000fe200078e0a04 */
[----:B------:R-:W-:Y:S01]  /*0cd0*/  LOP3.LUT R2, R2, 0x3fffff0, RZ, 0xc0, !PT ;  /* 0x03fffff002027812 */ /* 0x000fe200078ec0ff */
[----:B------:R-:W-:Y:S01]  /*0ce0*/  IMAD R8, R8, 0x40, R9 ;  /* 0x0000004008087824 */ /* 0x000fe200078e0209 */
[----:B------:R-:W-:Y:S01]  /*0cf0*/  LOP3.LUT R4, R3, 0x1ffffffe, RZ, 0xc0, !PT ;  /* 0x1ffffffe03047812 */ /* 0x000fe200078ec0ff */
[----:B------:R-:W-:Y:S01]  /*0d00*/  IMAD.SHL.U32 R16, R11, 0x8, RZ ;  /* 0x000000080b107824 */ /* 0x000fe200078e00ff */
[----:B------:R-:W-:Y:S01]  /*0d10*/  SHF.R.S32.HI R12, RZ, 0x5, R0 ;  /* 0x00000005ff0c7819 */ /* 0x000fe20000011400 */
[----:B------:R-:W-:Y:S01]  /*0d20*/  IMAD.IADD R2, R13, 0x1, -R2 ;  /* 0x000000010d027824 */ /* 0x000fe200078e0a02 */
[----:B------:R-:W-:Y:S01]  /*0d30*/  LEA.HI R3, R11, R11, RZ, 0x1 ;  /* 0x0000000b0b037211 */ /* 0x000fe200078f08ff */
[----:B------:R-:W-:Y:S01]  /*0d40*/  IMAD.IADD R4, R5, 0x1, -R4 ;  /* 0x0000000105047824 */ /* 0x000fe200078e0a04 */
[----:B------:R-:W-:Y:S01]  /*0d50*/  SHF.R.S32.HI R205, RZ, 0x2, R6 ;  /* 0x00000002ffcd7819 */ /* 0x000fe20000011406 */
[----:B------:R-:W-:Y:S01]  /*0d60*/  IMAD R5, R12, 0x10, R2 ;  /* 0x000000100c057824 */ /* 0x000fe200078e0202 */
[----:B------:R-:W-:Y:S01]  /*0d70*/  LOP3.LUT R3, R3, 0x1ffffffe, RZ, 0xc0, !PT ;  /* 0x1ffffffe03037812 */ /* 0x000fe200078ec0ff */
[----:B------:R-:W-:Y:S01]  /*0d80*/  VIADD R18, R16, 0x20 ;  /* 0x0000002010127836 */ /* 0x000fe20000000000 */
[----:B------:R-:W-:Y:S01]  /*0d90*/  SHF.R.S32.HI R6, RZ, 0x1f, R6 ;  /* 0x0000001fff067819 */ /* 0x000fe20000011406 */
[----:B------:R-:W-:Y:S01]  /*0da0*/  IMAD R4, R5, 0x8, R4 ;  /* 0x0000000805047824 */ /* 0x000fe200078e0204 */
[----:B------:R-:W-:Y:S01]  /*0db0*/  SHF.R.S32.HI R17, RZ, 0x1f, R16 ;  /* 0x0000001fff117819 */ /* 0x000fe20000011410 */
[----:B------:R-:W-:Y:S01]  /*0dc0*/  IMAD.IADD R3, R11, 0x1, -R3 ;  /* 0x000000010b037824 */ /* 0x000fe200078e0a03 */
[----:B------:R-:W-:Y:S01]  /*0dd0*/  LEA.HI R6, R6, R205, RZ, 0x3 ;  /* 0x000000cd06067211 */ /* 0x000fe200078f18ff */
[----:B------:R-:W-:Y:S01]  /*0de0*/  VIADD R5, R205, 0x40 ;  /* 0x00000040cd057836 */ /* 0x000fe20000000000 */
[----:B------:R-:W-:Y:S01]  /*0df0*/  SHF.R.S32.HI R207, RZ, 0x1f, R18 ;  /* 0x0000001fffcf7819 */ /* 0x000fe20000011412 */
[----:B------:R-:W-:Y:S01]  /*0e00*/  IMAD R229, R3, 0x8, R8 ;  /* 0x0000000803e57824 */ /* 0x000fe200078e0208 */
[----:B------:R-:W-:Y:S01]  /*0e10*/  LOP3.LUT R6, R6, 0xfffffff8, RZ, 0xc0, !PT ;  /* 0xfffffff806067812 */ /* 0x000fe200078ec0ff */
[----:B------:R-:W-:Y:S01]  /*0e20*/  IMAD.SHL.U32 R0, R5, 0x40, RZ ;  /* 0x0000004005007824 */ /* 0x000fe200078e00ff */
[----:B------:R-:W-:Y:S01]  /*0e30*/  SHF.R.S32.HI R3, RZ, 0x1f, R5 ;  /* 0x0000001fff037819 */ /* 0x000fe20000011405 */
[----:B------:R-:W-:-:S02]  /*0e40*/  IMAD.SHL.U32 R200, R11, 0x4, RZ ;  /* 0x000000040bc87824 */ /* 0x000fc400078e00ff */
[----:B------:R-:W-:Y:S01]  /*0e50*/  IMAD.IADD R6, R205, 0x1, -R6 ;  /* 0x00000001cd067824 */ /* 0x000fe200078e0a06 */
[----:B------:R-:W-:Y:S01]  /*0e60*/  LEA.HI R3, R3, R5, RZ, 0x3 ;  /* 0x0000000503037211 */ /* 0x000fe200078f18ff */
[----:B------:R-:W-:Y:S01]  /*0e70*/  IMAD.MOV.U32 R2, RZ, RZ, RZ ;  /* 0x000000ffff027224 */ /* 0x000fe200078e00ff */
[----:B------:R-:W-:Y:S01]  /*0e80*/  LOP3.LUT R0, R0, 0x1c0, RZ, 0xc0, !PT ;  /* 0x000001c000007812 */ /* 0x000fe200078ec0ff */
[C---:B------:R-:W-:Y:S01]  /*0e90*/  VIADD R209, R16.reuse, 0x80 ;  /* 0x0000008010d17836 */ /* 0x040fe20000000000 */
[----:B------:R-:W-:Y:S01]  /*0ea0*/  STL [R1+0x24], R6 ;  /* 0x0000240601007387 */ /* 0x000fe20000100800 */
[----:B------:R-:W-:Y:S01]  /*0eb0*/  IMAD.SHL.U32 R3, R3, 0x40, RZ ;  /* 0x0000004003037824 */ /* 0x000fe200078e00ff */
[----:B------:R-:W-:Y:S01]  /*0ec0*/  SHF.R.U32.HI R5, RZ, 0x3, R0 ;  /* 0x00000003ff057819 */ /* 0x000fe20000011600 */
[----:B------:R-:W-:Y:S01]  /*0ed0*/  VIADD R208, R16, 0xa0 ;  /* 0x000000a010d07836 */ /* 0x000fe20000000000 */
[----:B------:R-:W-:Y:S01]  /*0ee0*/  LOP3.LUT R0, R0, 0x38, R16, 0xf8, !PT ;  /* 0x0000003800007812 */ /* 0x000fe200078ef810 */
[C---:B------:R-:W-:Y:S01]  /*0ef0*/  VIADD R211, R16.reuse, 0xc0 ;  /* 0x000000c010d37836 */ /* 0x040fe20000000000 */
[----:B------:R-:W-:Y:S01]  /*0f00*/  LOP3.LUT R3, R3, 0xfffffe00, RZ, 0xc0, !PT ;  /* 0xfffffe0003037812 */ /* 0x000fe200078ec0ff */
[----:B------:R-:W-:-:S02]  /*0f10*/  VIADD R210, R16, 0xe0 ;  /* 0x000000e010d27836 */ /* 0x000fc40000000000 */
[----:B------:R-:W-:Y:S01]  /*0f20*/  VIADD R213, R200, 0x10 ;  /* 0x00000010c8d57836 */ /* 0x000fe20000000000 */
[----:B------:R-:W-:Y:S01]  /*0f30*/  LOP3.LUT R0, R3, R0, R5, 0xf6, !PT ;  /* 0x0000000003007212 */ /* 0x000fe200078ef605 */
[----:B------:R0:W-:Y:S04]  /*0f40*/  STL [R1+0xc], R3 ;  /* 0x00000c0301007387 */ /* 0x0001e80000100800 */
[----:B------:R-:W-:-:S05]  /*0f50*/  IMAD R0, R0, 0x2, R23 ;  /* 0x0000000200007824 */ /* 0x000fca00078e0217 */
[----:B------:R1:W-:Y:S01]  /*0f60*/  STL [R1+0x30], R0 ;  /* 0x0000300001007387 */ /* 0x0003e20000100800 */
[----:B0-----:R-:W-:-:S05]  /*0f70*/  IMAD.SHL.U32 R3, R4, 0x8, RZ ;  /* 0x0000000804037824 */ /* 0x001fca00078e00ff */
[----:B------:R1:W-:Y:S02]  /*0f80*/  STL [R1+0x38], R3 ;  /* 0x0000380301007387 */ /* 0x0003e40000100800 */
.L_x_3051:
[----:B------:R-:W-:Y:S05]  /*0f90*/  YIELD ;  /* 0x0000000000007946 */ /* 0x000fea0003800000 */
[----:B------:R-:W-:Y:S01]  /*0fa0*/  ULDC.64 UR4, c[0x0][0xa28] ;  /* 0x00028a0000047ab9 */ /* 0x000fe20000000a00 */
[----:B01----:R-:W0:Y:S01]  /*0fb0*/  LDC.64 R6, c[0x0][0xa08] ;  /* 0x00028200ff067b82 */ /* 0x003e220000000a00 */
[----:B------:R-:W-:Y:S01]  /*0fc0*/  ISETP.NE.U32.AND P1, PT, RZ, UR4, PT ;  /* 0x00000004ff007c0c */ /* 0x000fe2000bf25070 */
[----:B-1----:R-:W-:Y:S02]  /*0fd0*/  IMAD.MOV.U32 R0, RZ, RZ, RZ ;  /* 0x000000ffff007224 */ /* 0x002fe400078e00ff */
[----:B------:R-:W-:Y:S01]  /*0fe0*/  IMAD.MOV.U32 R32, RZ, RZ, RZ ;  /* 0x000000ffff207224 */ /* 0x000fe200078e00ff */
[----:B------:R-:W-:Y:S01]  /*0ff0*/  ISETP.NE.AND.EX P1, PT, RZ, UR5, PT, P1 ;  /* 0x00000005ff007c0c */ /* 0x000fe2000bf25310 */
[----:B------:R-:W-:-:S02]  /*1000*/  ULDC.64 UR4, c[0x0][0xa18] ;  /* 0x0002860000047ab9 */ /* 0x000fc40000000a00 */
[----:B------:R-:W-:-:S04]  /*1010*/  ISETP.NE.U32.AND P2, PT, RZ, UR4, PT ;  /* 0x00000004ff007c0c */ /* 0x000fc8000bf45070 */
[----:B------:R-:W-:Y:S01]  /*1020*/  ISETP.NE.AND.EX P2, PT, RZ, UR5, PT, P2 ;  /* 0x00000005ff007c0c */ /* 0x000fe2000bf45320 */
[----:B------:R-:W-:Y:S02]  /*1030*/  ULDC.64 UR4, c[0x0][0xa08] ;  /* 0x0002820000047ab9 */ /* 0x000fe40000000a00 */
[----:B------:R-:W-:-:S03]  /*1040*/  ISETP.NE.U32.AND P0, PT, RZ, UR4, PT ;  /* 0x00000004ff007c0c */ /* 0x000fc6000bf05070 */
[----:B------:R-:W1:Y:S01]  /*1050*/  @P1 LDC.64 R4, c[0x0][0xa28] ;  /* 0x00028a00ff041b82 */ /* 0x000e620000000a00 */
[----:B------:R-:W-:Y:S01]  /*1060*/  ISETP.NE.AND.EX P0, PT, RZ, UR5, PT, P0 ;  /* 0x00000005ff007c0c */ /* 0x000fe2000bf05300 */
[----:B0-----:R-:W-:-:S06]  /*1070*/  IMAD.WIDE R10, R123, 0x4, R6 ;  /* 0x000000047b0a7825 */ /* 0x001fcc00078e0206 */
[----:B------:R-:W0:Y:S01]  /*1080*/  @P2 LDC.64 R8, c[0x0][0xa18] ;  /* 0x00028600ff082b82 */ /* 0x000e220000000a00 */
[----:B------:R-:W-:Y:S02]  /*1090*/  ULDC UR4, c[0x0][0x288] ;  /* 0x0000a20000047ab9 */ /* 0x000fe40000000800 */
[----:B------:R-:W-:Y:S01]  /*10a0*/  IMAD.U32 R203, RZ, RZ, UR4 ;  /* 0x00000004ffcb7e24 */ /* 0x000fe2000f8e00ff */
[----:B------:R-:W-:Y:S02]  /*10b0*/  ULDC.64 UR4, c[0x0][0x418] ;  /* 0x0001060000047ab9 */ /* 0x000fe40000000a00 */
[----:B------:R2:W5:Y:S01]  /*10c0*/  @P0 LDG.E R32, desc[UR54][R10.64] ;  /* 0x000000360a200981 */ /* 0x000562000c1e1900 */
[----:B-1----:R-:W-:-:S05]  /*10d0*/  @P1 IMAD.WIDE R4, R123, 0x4, R4 ;  /* 0x000000047b041825 */ /* 0x002fca00078e0204 */
[----:B------:R2:W5:Y:S01]  /*10e0*/  @P1 LDG.E R0, desc[UR54][R4.64] ;  /* 0x0000003604001981 */ /* 0x000562000c1e1900 */
[----:B0-----:R-:W-:-:S05]  /*10f0*/  @P2 IMAD.WIDE R6, R123, 0x4, R8 ;  /* 0x000000047b062825 */ /* 0x001fca00078e0208 */
        /* <DEDUP_REMOVED lines=10> */
[----:B--234-:R-:W-:Y:S06]  /*11a0*/  @P2 BRA `(.L_x_2832) ;  /* 0x0000000000242947 */ /* 0x01cfec0003800000 */
        /* <DEDUP_REMOVED lines=9> */
.L_x_2832:
[----:B------:R-:W-:Y:S01]  /*1240*/  ULDC.64 UR4, c[0x0][0xa20] ;  /* 0x0002880000047ab9 */ /* 0x000fe20000000a00 */
[----:B------:R0:W-:Y:S01]  /*1250*/  STL [R1+0x10], R122 ;  /* 0x0000107a01007387 */ /* 0x0001e20000100800 */
[----:B------:R-:W-:-:S03]  /*1260*/  ISETP.NE.U32.AND P1, PT, RZ, UR4, PT ;  /* 0x00000004ff007c0c */ /* 0x000fc6000bf25070 */
[----:B------:R0:W-:Y:S01]  /*1270*/  STL [R1+0x14], R123 ;  /* 0x0000147b01007387 */ /* 0x0001e20000100800 */
[----:B------:R-:W-:-:S13]  /*1280*/  ISETP.NE.AND.EX P1, PT, RZ, UR5, PT, P1 ;  /* 0x00000005ff007c0c */ /* 0x000fda000bf25310 */
[----:B0-----:R-:W-:Y:S05]  /*1290*/  @!P1 BRA `(.L_x_2833) ;  /* 0x0000000000109947 */ /* 0x001fea0003800000 */
[----:B------:R-:W0:Y:S02]  /*12a0*/  LDC.64 R4, c[0x0][0xa20] ;  /* 0x00028800ff047b82 */ /* 0x000e240000000a00 */
[----:B0-----:R-:W-:-:S05]  /*12b0*/  IMAD.WIDE R4, R123, 0x4, R4 ;  /* 0x000000047b047825 */ /* 0x001fca00078e0204 */
[----:B------:R0:W5:Y:S01]  /*12c0*/  LDG.E R31, desc[UR54][R4.64] ;  /* 0x00000036041f7981 */ /* 0x000162000c1e1900 */
[----:B------:R-:W-:Y:S05]  /*12d0*/  BRA `(.L_x_2834) ;  /* 0x0000000000107947 */ /* 0x000fea0003800000 */
.L_x_2833:
[----:B------:R-:W-:Y:S05]  /*12e0*/  @!P0 BRA `(.L_x_2834) ;  /* 0x00000000000c8947 */ /* 0x000fea0003800000 */
[----:B------:R-:W2:Y:S04]  /*12f0*/  LDG.E R4, desc[UR54][R10.64] ;  /* 0x000000360a047981 */ /* 0x000ea8000c1e1900 */
[----:B------:R-:W2:Y:S02]  /*1300*/  LDG.E R31, desc[UR54][R10.64+0x4] ;  /* 0x000004360a1f7981 */ /* 0x000ea4000c1e1900 */
[----:B--2---:R-:W-:-:S07]  /*1310*/  IMAD.IADD R31, R31, 0x1, -R4 ;  /* 0x000000011f1f7824 */ /* 0x004fce00078e0a04 */
.L_x_2834:
[----:B------:R-:W-:Y:S01]  /*1320*/  ULDC.64 UR4, c[0x0][0xa10] ;  /* 0x0002840000047ab9 */ /* 0x000fe20000000a00 */
[----:B------:R-:W1:Y:S01]  /*1330*/  LDC R9, c[0x0][0x448] ;  /* 0x00011200ff097b82 */ /* 0x000e620000000800 */
[----:B------:R-:W-:-:S04]  /*1340*/  ISETP.NE.U32.AND P0, PT, RZ, UR4, PT ;  /* 0x00000004ff007c0c */ /* 0x000fc8000bf05070 */
[----:B------:R-:W-:Y:S01]  /*1350*/  ISETP.NE.AND.EX P0, PT, RZ, UR5, PT, P0 ;  /* 0x00000005ff007c0c */ /* 0x000fe2000bf05300 */
[----:B------:R-:W-:Y:S02]  /*1360*/  ULDC.64 UR4, c[0x0][0xa30] ;  /* 0x00028c0000047ab9 */ /* 0x000fe40000000a00 */
[----:B------:R-:W-:Y:S01]  /*1370*/  ISETP.NE.U32.AND P1, PT, RZ, UR4, PT ;  /* 0x00000004ff007c0c */ /* 0x000fe2000bf25070 */
[----:B-----5:R-:W-:Y:S01]  /*1380*/  IMAD.MOV.U32 R30, RZ, RZ, R31 ;  /* 0x000000ffff1e7224 */ /* 0x020fe200078e001f */
[----:B------:R-:W2:Y:S02]  /*1390*/  LDC.64 R14, c[0x0][0x9e0] ;  /* 0x00027800ff0e7b82 */ /* 0x000ea40000000a00 */
[----:B------:R-:W-:-:S06]  /*13a0*/  ISETP.NE.AND.EX P1, PT, RZ, UR5, PT, P1 ;  /* 0x00000005ff007c0c */ /* 0x000fcc000bf25310 */
[----:B0-----:R-:W0:Y:S08]  /*13b0*/  @P0 LDC.64 R4, c[0x0][0xa10] ;  /* 0x00028400ff040b82 */ /* 0x001e300000000a00 */
[----:B------:R-:W3:Y:S01]  /*13c0*/  @P1 LDC.64 R6, c[0x0][0xa30] ;  /* 0x00028c00ff061b82 */ /* 0x000ee20000000a00 */
[----:B0-----:R-:W-:-:S05]  /*13d0*/  @P0 IMAD.WIDE R4, R123, 0x4, R4 ;  /* 0x000000047b040825 */ /* 0x001fca00078e0204 */
[----:B------:R-:W4:Y:S04]  /*13e0*/  @P0 LDG.E R3, desc[UR54][R4.64] ;  /* 0x0000003604030981 */ /* 0x000f28000c1e1900 */
[----:B------:R-:W4:Y:S01]  /*13f0*/  @P0 LDG.E R8, desc[UR54][R4.64+0x4] ;  /* 0x0000043604080981 */ /* 0x000f22000c1e1900 */
[----:B---3--:R-:W-:-:S05]  /*1400*/  @P1 IMAD.WIDE R6, R123, 0x4, R6 ;  /* 0x000000047b061825 */ /* 0x008fca00078e0206 */
[----:B------:R0:W5:Y:S01]  /*1410*/  @P1 LDG.E R30, desc[UR54][R6.64] ;  /* 0x00000036061e1981 */ /* 0x000162000c1e1900 */
[----:B-1----:R-:W-:Y:S01]  /*1420*/  ISETP.NE.AND P1, PT, R9, 0x1, PT ;  /* 0x000000010900780c */ /* 0x002fe20003f25270 */
[----:B------:R-:W-:Y:S01]  /*1430*/  IMAD.SHL.U32 R214, R121, 0x80, RZ ;  /* 0x0000008079d67824 */ /* 0x000fe200078e00ff */
[----:B--2---:R-:W-:-:S11]  /*1440*/  ISETP.GE.AND P2, PT, R15, 0x1, PT ;  /* 0x000000010f00780c */ /* 0x004fd60003f46270 */
[----:B------:R-:W1:Y:S08]  /*1450*/  @P1 LDC R10, c[0x0][0x44c] ;  /* 0x00011300ff0a1b82 */ /* 0x000e700000000800 */
[----:B------:R-:W2:Y:S01]  /*1460*/  @P1 LDC R12, c[0x0][0x450] ;  /* 0x00011400ff0c1b82 */ /* 0x000ea20000000800 */
[----:B----4-:R-:W-:Y:S02]  /*1470*/  @P0 IMAD.IADD R24, R8, 0x1, -R3 ;  /* 0x0000000108180824 */ /* 0x010fe400078e0a03 */
[----:B------:R-:W-:-:S02]  /*1480*/  IMAD.IADD R8, R31, 0x1, -R0 ;  /* 0x000000011f087824 */ /* 0x000fc400078e0a00 */
[----:B------:R-:W-:Y:S02]  /*1490*/  VIADD R3, R214, 0x7f ;  /* 0x0000007fd6037836 */ /* 0x000fe40000000000 */
[----:B------:R-:W-:Y:S02]  /*14a0*/  IMAD.IADD R204, R8, 0x1, R24 ;  /* 0x0000000108cc7824 */ /* 0x000fe400078e0218 */
[----:B-1----:R-:W-:-:S04]  /*14b0*/  @P1 IMAD.HI.U32 R5, R3, R10, RZ ;  /* 0x0000000a03051227 */ /* 0x002fc800078e00ff */
[----:B------:R-:W-:Y:S02]  /*14c0*/  VIADD R0, R204, 0x5f ;  /* 0x0000005fcc007836 */ /* 0x000fe40000000000 */
[----:B------:R-:W-:Y:S01]  /*14d0*/  IMAD.MOV.U32 R4, RZ, RZ, R3 ;  /* 0x000000ffff047224 */ /* 0x000fe200078e0003 */
[----:B--2---:R-:W-:Y:S01]  /*14e0*/  @P1 SHF.R.U32.HI R4, RZ, R12, R5 ;  /* 0x0000000cff041219 */ /* 0x004fe20000011605 */
[----:B------:R-:W-:Y:S01]  /*14f0*/  IMAD.HI R0, R0, 0x2aaaaaab, RZ ;  /* 0x2aaaaaab00007827 */ /* 0x000fe200078e02ff */
[----:B------:R-:W-:-:S04]  /*1500*/  IADD3 R5, R204, 0x1, -R203 ;  /* 0x00000001cc057810 */ /* 0x000fc80007ffe8cb */
[----:B------:R-:W-:Y:S01]  /*1510*/  SHF.R.U32.HI R3, RZ, 0x1f, R0 ;  /* 0x0000001fff037819 */ /* 0x000fe20000011600 */
[----:B0-----:R-:W-:-:S03]  /*1520*/  IMAD.IADD R7, R5, 0x1, R4 ;  /* 0x0000000105077824 */ /* 0x001fc600078e0204 */
[----:B------:R-:W-:Y:S01]  /*1530*/  LEA.HI.SX32 R176, R0, R3, 0x1c ;  /* 0x0000000300b07211 */ /* 0x000fe200078fe2ff */
        /* <DEDUP_REMOVED lines=13> */
.L_x_2837:
[----:B------:R-:W-:-:S13]  /*1610*/  ISETP.NE.AND P0, PT, R15, 0x1, PT ;  /* 0x000000010f00780c */ /* 0x000fda0003f05270 */
[----:B------:R-:W0:Y:S02]  /*1620*/  @P0 LDC.64 R4, c[0x0][0x9e8] ;  /* 0x00027a00ff040b82 */ /* 0x000e240000000a00 */
[----:B0-----:R-:W-:-:S05]  /*1630*/  @P0 IMAD.HI.U32 R4, R3, R4, RZ ;  /* 0x0000000403040227 */ /* 0x001fca00078e00ff */
[----:B------:R-:W-:-:S07]  /*1640*/  @P0 SHF.R.U32.HI R3, RZ, R5, R4 ;  /* 0x00000005ff030219 */ /* 0x000fce0000011604 */
.L_x_2838:
[----:B------:R-:W-:Y:S05]  /*1650*/  BSYNC B0 ;  /* 0x0000000000007941 */ /* 0x000fea0003800000 */
.L_x_2836:
[----:B------:R-:W-:-:S05]  /*1660*/  IMAD R3, R3, R15, R15 ;  /* 0x0000000f03037224 */ /* 0x000fca00078e020f */
[----:B------:R-:W-:-:S07]  /*1670*/  VIMNMX R0, R0, R3, PT ;  /* 0x0000000300007248 */ /* 0x000fce0003fe0100 */
.L_x_2835:
[----:B------:R-:W0:Y:S01]  /*1680*/  @P1 LDC R3, c[0x0][0x44c] ;  /* 0x00011300ff031b82 */ /* 0x000e220000000800 */
[----:B------:R-:W-:Y:S01]  /*1690*/  IMAD.MOV.U32 R4, RZ, RZ, R214 ;  /* 0x000000ffff047224 */ /* 0x000fe200078e00d6 */
[----:B------:R-:W-:Y:S01]  /*16a0*/  ULDC UR4, c[0x0][0x9dc] ;  /* 0x0002770000047ab9 */ /* 0x000fe20000000800 */
[----:B------:R-:W-:-:S05]  /*16b0*/  IMAD.IADD R29, R204, 0x1, -R203 ;  /* 0x00000001cc1d7824 */ /* 0x000fca00078e0acb */
[----:B------:R-:W1:Y:S01]  /*16c0*/  @P1 LDC R6, c[0x0][0x450] ;  /* 0x00011400ff061b82 */ /* 0x000e620000000800 */
[----:B0-----:R-:W-:-:S05]  /*16d0*/  @P1 IMAD.HI.U32 R3, R214, R3, RZ ;  /* 0x00000003d6031227 */ /* 0x001fca00078e00ff */
[----:B-1----:R-:W-:-:S05]  /*16e0*/  @P1 SHF.R.U32.HI R4, RZ, R6, R3 ;  /* 0x00000006ff041219 */ /* 0x002fca0000011603 */
[----:B------:R-:W-:-:S04]  /*16f0*/  IMAD.IADD R3, R29, 0x1, R4 ;  /* 0x000000011d037824 */ /* 0x000fc800078e0204 */
[----:B------:R-:W-:Y:S01]  /*1700*/  VIADD R4, R3, -UR4 ;  /* 0x8000000403047c36 */ /* 0x000fe20008000000 */
[----:B------:R-:W-:Y:S06]  /*1710*/  @!P2 BRA `(.L_x_2839) ;  /* 0x000000000044a947 */ /* 0x000fec0003800000 */
[----:B------:R-:W-:Y:S01]  /*1720*/  ISETP.GT.AND P0, PT, R3, -0x1, PT ;  /* 0xffffffff0300780c */ /* 0x000fe20003f04270 */
[----:B------:R-:W-:-:S12]  /*1730*/  BSSY B0, `(.L_x_2840) ;  /* 0x000000d000007945 */ /* 0x000fd80003800000 */
        /* <DEDUP_REMOVED lines=8> */
.L_x_2841:
[----:B------:R-:W-:-:S13]  /*17c0*/  ISETP.NE.AND P0, PT, R15, 0x1, PT ;  /* 0x000000010f00780c */ /* 0x000fda0003f05270 */
[----:B------:R-:W0:Y:S02]  /*17d0*/  @P0 LDC.64 R6, c[0x0][0x9e8] ;  /* 0x00027a00ff060b82 */ /* 0x000e240000000a00 */
[----:B0-----:R-:W-:-:S05]  /*17e0*/  @P0 IMAD.HI.U32 R6, R3, R6, RZ ;  /* 0x0000000603060227 */ /* 0x001fca00078e00ff */
[----:B------:R-:W-:-:S07]  /*17f0*/  @P0 SHF.R.U32.HI R3, RZ, R7, R6 ;  /* 0x00000007ff030219 */ /* 0x000fce0000011606 */
.L_x_2842:
[----:B------:R-:W-:Y:S05]  /*1800*/  BSYNC B0 ;  /* 0x0000000000007941 */ /* 0x000fea0003800000 */
.L_x_2840:
[----:B------:R-:W-:-:S05]  /*1810*/  IMAD R3, R3, R15, RZ ;  /* 0x0000000f03037224 */ /* 0x000fca00078e02ff */
[----:B------:R-:W-:-:S07]  /*1820*/  VIMNMX R4, R4, R3, !PT ;  /* 0x0000000304047248 */ /* 0x000fce0007fe0100 */
.L_x_2839:
[----:B------:R-:W-:Y:S02]  /*1830*/  VIADD R0, R0, 0x5f ;  /* 0x0000005f00007836 */ /* 0x000fe40000000000 */
[----:B------:R-:W-:-:S04]  /*1840*/  IMAD.HI R4, R4, 0x2aaaaaab, RZ ;  /* 0x2aaaaaab04047827 */ /* 0x000fc800078e02ff */
[----:B------:R-:W-:Y:S01]  /*1850*/  IMAD.HI R0, R0, 0x2aaaaaab, RZ ;  /* 0x2aaaaaab00007827 */ /* 0x000fe200078e02ff */
[----:B------:R-:W-:-:S04]  /*1860*/  SHF.R.U32.HI R5, RZ, 0x1f, R4 ;  /* 0x0000001fff057819 */ /* 0x000fc80000011604 */
[----:B------:R-:W-:Y:S02]  /*1870*/  SHF.R.U32.HI R3, RZ, 0x1f, R0 ;  /* 0x0000001fff037819 */ /* 0x000fe40000011600 */
[----:B------:R-:W-:Y:S02]  /*1880*/  LEA.HI.SX32 R5, R4, R5, 0x1c ;  /* 0x0000000504057211 */ /* 0x000fe400078fe2ff */
[----:B------:R-:W-:Y:S02]  /*1890*/  LEA.HI.SX32 R3, R0, R3, 0x1c ;  /* 0x0000000300037211 */ /* 0x000fe400078fe2ff */
[----:B------:R-:W-:Y:S02]  /*18a0*/  VIMNMX R5, RZ, R5, !PT ;  /* 0x00000005ff057248 */ /* 0x000fe40007fe0100 */
[----:B------:R-:W-:-:S03]  /*18b0*/  VIMNMX R3, R176, R3, PT ;  /* 0x00000003b0037248 */ /* 0x000fc60003fe0100 */
[--C-:B------:R-:W-:Y:S02]  /*18c0*/  IMAD R5, R5, 0x60, -R8.reuse ;  /* 0x0000006005057824 */ /* 0x100fe400078e0a08 */
[----:B------:R-:W-:-:S03]  /*18d0*/  IMAD R3, R3, 0x60, -R8 ;  /* 0x0000006003037824 */ /* 0x000fc600078e0a08 */
[----:B------:R-:W-:Y:S02]  /*18e0*/  VIMNMX R5, RZ, R5, !PT ;  /* 0x00000005ff057248 */ /* 0x000fe40007fe0100 */
        /* <DEDUP_REMOVED lines=11> */
[----:B------:R-:W-:Y:S05]  /*19a0*/  @!P1 BRA `(.L_x_2843) ;  /* 0x0000004800749947 */ /* 0x000fea0003800000 */
        /* <DEDUP_REMOVED lines=20> */
.L_x_2845:
[----:B------:R-:W-:Y:S05]  /*1af0*/  BSYNC B6 ;  /* 0x0000000000067941 */ /* 0x000fea0003800000 */
.L_x_2844:
        /* <DEDUP_REMOVED lines=20> */
.L_x_2847:
[----:B------:R-:W-:Y:S05]  /*1c40*/  BSYNC B6 ;  /* 0x0000000000067941 */ /* 0x000fea0003800000 */
.L_x_2846:
[----:B------:R-:W2:Y:S01]  /*1c50*/  LDL R34, [R1+0x24] ;  /* 0x0000240001227983 */ /* 0x000ea20000100800 */
[----:B------:R-:W-:Y:S01]  /*1c60*/  ULDC.64 UR4, c[0x0][0x9f8] ;  /* 0x00027e0000047ab9 */ /* 0x000fe20000000a00 */
[----:B------:R-:W-:Y:S01]  /*1c70*/  IMAD.MOV.U32 R0, RZ, RZ, R123 ;  /* 0x000000ffff007224 */ /* 0x000fe200078e007b */
[----:B------:R-:W-:Y:S01]  /*1c80*/  ISETP.NE.U32.AND P0, PT, RZ, UR4, PT ;  /* 0x00000004ff007c0c */ /* 0x000fe2000bf05070 */
[----:B------:R-:W-:Y:S01]  /*1c90*/  ULDC UR4, c[0x0][0x320] ;  /* 0x0000c80000047ab9 */ /* 0x000fe20000000800 */
[----:B------:R-:W-:Y:S01]  /*1ca0*/  VIADD R4, R16, 0x60 ;  /* 0x0000006010047836 */ /* 0x000fe20000000000 */
[----:B------:R-:W0:Y:S01]  /*1cb0*/  LDC.64 R54, c[0x0][0x3f8] ;  /* 0x0000fe00ff367b82 */ /* 0x000e220000000a00 */
[----:B------:R-:W-:-:S07]  /*1cc0*/  ISETP.NE.AND.EX P0, PT, RZ, UR5, PT, P0 ;  /* 0x00000005ff007c0c */ /* 0x000fce000bf05300 */
[----:B------:R-:W1:Y:S08]  /*1cd0*/  LDC.64 R60, c[0x0][0x408] ;  /* 0x00010200ff3c7b82 */ /* 0x000e700000000a00 */
[----:B------:R-:W3:Y:S01]  /*1ce0*/  @P0 LDC.64 R6, c[0x0][0x9f8] ;  /* 0x00027e00ff060b82 */ /* 0x000ee20000000a00 */
[----:B------:R-:W-:-:S04]  /*1cf0*/  ISETP.GE.AND P1, PT, R18, UR4, PT ;  /* 0x0000000412007c0c */ /* 0x000fc8000bf26270 */
[----:B------:R-:W-:-:S03]  /*1d00*/  SEL R3, RZ, 0xffffffff, P1 ;  /* 0xffffffffff037807 */ /* 0x000fc60000800000 */
[----:B------:R-:W4:Y:S02]  /*1d10*/  LDC R67, c[0x0][0x3f4] ;  /* 0x0000fd00ff437b82 */ /* 0x000f240000000800 */
[----:B------:R-:W-:Y:S02]  /*1d20*/  IMAD.SHL.U32 R8, R3, 0x2, RZ ;  /* 0x0000000203087824 */ /* 0x000fe400078e00ff */
[----:B------:R-:W-:Y:S01]  /*1d30*/  VIADD R3, R16, 0x40 ;  /* 0x0000004010037836 */ /* 0x000fe20000000000 */
[----:B------:R-:W-:Y:S01]  /*1d40*/  ISETP.GE.AND P1, PT, R4, UR4, PT ;  /* 0x0000000404007c0c */ /* 0x000fe2000bf26270 */
[----:B---3--:R-:W-:-:S05]  /*1d50*/  @P0 IMAD.WIDE R6, R123, 0x4, R6 ;  /* 0x000000047b060825 */ /* 0x008fca00078e0206 */
[----:B------:R3:W2:Y:S01]  /*1d60*/  @P0 LDG.E R0, desc[UR54][R6.64] ;  /* 0x0000003606000981 */ /* 0x0006a2000c1e1900 */
[----:B------:R-:W-:Y:S01]  /*1d70*/  ISETP.GE.AND P0, PT, R16, UR4, PT ;  /* 0x0000000410007c0c */ /* 0x000fe2000bf06270 */
[----:B0-----:R-:W-:Y:S01]  /*1d80*/  IMAD.WIDE.U32 R12, R205, R54, R16 ;  /* 0x00000036cd0c7225 */ /* 0x001fe200078e0010 */
[----:B------:R-:W-:Y:S01]  /*1d90*/  SHF.R.S32.HI R11, RZ, 0x1f, R205 ;  /* 0x0000001fff0b7819 */ /* 0x000fe200000114cd */
[----:B------:R-:W0:Y:S01]  /*1da0*/  S2R R36, SR_TID.X ;  /* 0x0000000000247919 */ /* 0x000e220000002100 */
[----:B------:R-:W-:Y:S01]  /*1db0*/  SEL R5, RZ, 0x1, P0 ;  /* 0x00000001ff057807 */ /* 0x000fe20000000000 */
[----:B------:R-:W-:Y:S01]  /*1dc0*/  IMAD.MOV.U32 R66, RZ, RZ, 0x20 ;  /* 0x00000020ff427424 */ /* 0x000fe200078e00ff */
[----:B------:R-:W-:Y:S01]  /*1dd0*/  ISETP.GE.AND P0, PT, R3, UR4, PT ;  /* 0x0000000403007c0c */ /* 0x000fe2000bf06270 */
[C---:B-1----:R-:W-:Y:S01]  /*1de0*/  IMAD R14, R11.reuse, R60, RZ ;  /* 0x0000003c0b0e7224 */ /* 0x042fe200078e02ff */
[----:B------:R-:W-:Y:S01]  /*1df0*/  LOP3.LUT R5, R8, 0x2, R5, 0xe2, !PT ;  /* 0x0000000208057812 */ /* 0x000fe200078ee205 */
[----:B------:R-:W-:Y:S01]  /*1e00*/  IMAD R8, R11, R54, RZ ;  /* 0x000000360b087224 */ /* 0x000fe200078e02ff */
[----:B---3--:R-:W-:Y:S01]  /*1e10*/  SEL R6, RZ, 0x4, P0 ;  /* 0x00000004ff067807 */ /* 0x008fe20000000000 */
[C---:B------:R-:W-:Y:S01]  /*1e20*/  IMAD R59, R205.reuse, R61, R14 ;  /* 0x0000003dcd3b7224 */ /* 0x040fe200078e020e */
[----:B------:R-:W-:Y:S01]  /*1e30*/  SEL R7, RZ, 0x8, P1 ;  /* 0x00000008ff077807 */ /* 0x000fe20000800000 */
[----:B------:R-:W-:Y:S01]  /*1e40*/  IMAD R15, R205, R55, R8 ;  /* 0x00000037cd0f7224 */ /* 0x000fe200078e0208 */
[----:B------:R-:W-:-:S02]  /*1e50*/  ISETP.GE.AND P0, PT, R209, UR4, PT ;  /* 0x00000004d1007c0c */ /* 0x000fc4000bf06270 */
[----:B------:R-:W-:Y:S01]  /*1e60*/  ISETP.GE.AND P1, PT, R208, UR4, PT ;  /* 0x00000004d0007c0c */ /* 0x000fe2000bf26270 */
[----:B------:R-:W-:Y:S01]  /*1e70*/  IMAD.IADD R13, R15, 0x1, R13 ;  /* 0x000000010f0d7824 */ /* 0x000fe200078e020d */
[----:B------:R-:W-:Y:S02]  /*1e80*/  LOP3.LUT R5, R7, R5, R6, 0xfe, !PT ;  /* 0x0000000507057212 */ /* 0x000fe400078efe06 */
[----:B------:R-:W-:Y:S01]  /*1e90*/  SEL R6, RZ, 0x10, P0 ;  /* 0x00000010ff067807 */ /* 0x000fe20000000000 */
[----:B-----5:R-:W-:Y:S01]  /*1ea0*/  IMAD.WIDE.U32 R52, R30, R54, R12 ;  /* 0x000000361e347225 */ /* 0x020fe200078e000c */
[----:B------:R-:W-:Y:S02]  /*1eb0*/  SEL R7, RZ, 0x20, P1 ;  /* 0x00000020ff077807 */ /* 0x000fe40000800000 */
[----:B------:R-:W-:Y:S02]  /*1ec0*/  ISETP.GE.AND P0, PT, R211, UR4, PT ;  /* 0x00000004d3007c0c */ /* 0x000fe4000bf06270 */
[----:B------:R-:W-:Y:S01]  /*1ed0*/  LOP3.LUT R6, R7, R5, R6, 0xfe, !PT ;  /* 0x0000000507067212 */ /* 0x000fe200078efe06 */
[----:B------:R-:W-:Y:S01]  /*1ee0*/  IMAD.IADD R5, R32, 0x1, R31 ;  /* 0x0000000120057824 */ /* 0x000fe200078e021f */
[----:B------:R-:W-:Y:S01]  /*1ef0*/  SEL R7, RZ, 0x40, P0 ;  /* 0x00000040ff077807 */ /* 0x000fe20000000000 */
[----:B------:R-:W3:Y:S01]  /*1f00*/  LDL R32, [R1+0xc] ;  /* 0x00000c0001207983 */ /* 0x000ee20000100800 */
[----:B------:R-:W-:-:S02]  /*1f10*/  ISETP.GE.AND P1, PT, R210, UR4, PT ;  /* 0x00000004d2007c0c */ /* 0x000fc4000bf26270 */
[--C-:B------:R-:W-:Y:S02]  /*1f20*/  SHF.R.S32.HI R201, RZ, 0x1f, R200.reuse ;  /* 0x0000001fffc97819 */ /* 0x100fe400000114c8 */
[----:B------:R-:W-:Y:S01]  /*1f30*/  SEL R10, RZ, 0x7fff80, P1 ;  /* 0x007fff80ff0a7807 */ /* 0x000fe20000800000 */
[----:B0-----:R-:W-:Y:S01]  /*1f40*/  VIADD R36, R36, 0xffffff80 ;  /* 0xffffff8024247836 */ /* 0x001fe20000000000 */
[----:B----4-:R-:W-:Y:S01]  /*1f50*/  ISETP.GE.AND P2, PT, R16, R67, PT ;  /* 0x000000431000720c */ /* 0x010fe20003f46270 */
[C---:B------:R-:W-:Y:S01]  /*1f60*/  IMAD.WIDE.U32 R8, R205.reuse, R54, R200 ;  /* 0x00000036cd087225 */ /* 0x040fe200078e00c8 */
[----:B------:R-:W-:Y:S02]  /*1f70*/  LOP3.LUT R6, R10, R6, R7, 0xfe, !PT ;  /* 0x000000060a067212 */ /* 0x000fe400078efe07 */
[----:B------:R-:W-:Y:S01]  /*1f80*/  SHF.R.S32.HI R35, RZ, 0x1f, R36 ;  /* 0x0000001fff237819 */ /* 0x000fe20000011424 */
[----:B------:R-:W-:Y:S01]  /*1f90*/  IMAD.WIDE.U32 R10, R205, R60, R200 ;  /* 0x0000003ccd0a7225 */ /* 0x000fe200078e00c8 */
[----:B------:R-:W-:-:S02]  /*1fa0*/  SEL R7, R67, RZ, P2 ;  /* 0x000000ff43077207 */ /* 0x000fc40001000000 */
[----:B------:R-:W-:Y:S01]  /*1fb0*/  LEA.HI R35, R35, R36, RZ, 0x2 ;  /* 0x0000002423237211 */ /* 0x000fe200078f10ff */
[----:B------:R-:W-:Y:S01]  /*1fc0*/  IMAD.IADD R21, R9, 0x1, R15 ;  /* 0x0000000109157824 */ /* 0x000fe200078e020f */
[----:B------:R-:W-:Y:S01]  /*1fd0*/  P2R R91, PR, RZ, 0x4 ;  /* 0x00000004ff5b7803 */ /* 0x000fe20000000000 */
[----:B------:R-:W-:Y:S01]  /*1fe0*/  IMAD.MOV.U32 R20, RZ, RZ, R8 ;  /* 0x000000ffff147224 */ /* 0x000fe200078e0008 */
[----:B------:R-:W-:Y:S01]  /*1ff0*/  LOP3.LUT R35, R35, 0xfffffffc, RZ, 0xc0, !PT ;  /* 0xfffffffc23237812 */ /* 0x000fe200078ec0ff */
[----:B------:R-:W-:Y:S01]  /*2000*/  IMAD.IADD R57, R11, 0x1, R59 ;  /* 0x000000010b397824 */ /* 0x000fe200078e023b */
[----:B------:R-:W-:Y:S01]  /*2010*/  SHF.R.S32.HI R11, RZ, 0x1f, R30 ;  /* 0x0000001fff0b7819 */ /* 0x000fe2000001141e */
[----:B------:R-:W-:Y:S01]  /*2020*/  IMAD.WIDE.U32 R8, R205, R60, R16 ;  /* 0x0000003ccd087225 */ /* 0x000fe200078e0010 */
[----:B------:R-:W-:-:S03]  /*2030*/  SHF.R.S32.HI R62, RZ, 0x1f, R122 ;  /* 0x0000001fff3e7819 */ /* 0x000fc6000001147a */
[----:B------:R-:W-:Y:S02]  /*2040*/  IMAD.IADD R35, R36, 0x1, -R35 ;  /* 0x0000000124237824 */ /* 0x000fe400078e0a23 */
[----:B------:R-:W-:Y:S02]  /*2050*/  IMAD.IADD R59, R59, 0x1, R9 ;  /* 0x000000013b3b7824 */ /* 0x000fe400078e0209 */
[----:B------:R-:W-:Y:S02]  /*2060*/  IMAD R64, R35, 0x40, R205 ;  /* 0x0000004023407824 */ /* 0x000fe400078e02cd */
[----:B------:R-:W0:Y:S01]  /*2070*/  S2R R35, SR_TID.X ;  /* 0x0000000000237919 */ /* 0x000e220000002100 */
[----:B------:R-:W-:Y:S02]  /*2080*/  IMAD R9, R11, R54, RZ ;  /* 0x000000360b097224 */ /* 0x000fe400078e02ff */
[----:B------:R-:W-:Y:S02]  /*2090*/  IMAD.IADD R7, R16, 0x1, R7 ;  /* 0x0000000110077824 */ /* 0x000fe400078e0207 */
[----:B------:R-:W-:-:S02]  /*20a0*/  IMAD R33, R30, R55, R9 ;  /* 0x000000371e217224 */ /* 0x000fc400078e0209 */
[-C--:B------:R-:W-:Y:S01]  /*20b0*/  IMAD R9, R11, R60.reuse, RZ ;  /* 0x0000003c0b097224 */ /* 0x080fe200078e02ff */
[----:B------:R-:W-:Y:S01]  /*20c0*/  SHF.R.S32.HI R14, RZ, 0x1f, R7 ;  /* 0x0000001fff0e7819 */ /* 0x000fe20000011407 */
[----:B------:R-:W-:Y:S02]  /*20d0*/  IMAD.MOV.U32 R56, RZ, RZ, R10 ;  /* 0x000000ffff387224 */ /* 0x000fe400078e000a */
[----:B------:R-:W-:Y:S01]  /*20e0*/  IMAD.MOV.U32 R58, RZ, RZ, R8 ;  /* 0x000000ffff3a7224 */ /* 0x000fe200078e0008 */
[----:B------:R-:W-:Y:S01]  /*20f0*/  LEA.HI R14, R14, R7, RZ, 0x3 ;  /* 0x000000070e0e7211 */ /* 0x000fe200078f18ff */
[----:B------:R-:W-:Y:S01]  /*2100*/  IMAD R13, R30, R61, R9 ;  /* 0x0000003d1e0d7224 */ /* 0x000fe200078e0209 */
[----:B------:R-:W-:Y:S01]  /*2110*/  SHF.L.U64.HI R9, R60, 0x6, R61 ;  /* 0x000000063c097819 */ /* 0x000fe2000001023d */
[----:B------:R-:W-:Y:S01]  /*2120*/  IMAD R11, R61, 0x60, RZ ;  /* 0x000000603d0b7824 */ /* 0x000fe200078e02ff */
[----:B------:R-:W-:Y:S01]  /*2130*/  PRMT R88, R6, 0x8880, RZ ;  /* 0x0000888006587816 */ /* 0x000fe200000000ff */
[----:B------:R-:W-:Y:S01]  /*2140*/  IMAD.SHL.U32 R10, R60, 0x40, RZ ;  /* 0x000000403c0a7824 */ /* 0x000fe200078e00ff */
[----:B------:R-:W-:Y:S01]  /*2150*/  SHF.L.U64.HI R7, R54, 0x6, R55 ;  /* 0x0000000636077819 */ /* 0x000fe20000010237 */
[----:B------:R-:W-:-:S04]  /*2160*/  IMAD.WIDE.U32 R56, R30, R60, R56 ;  /* 0x0000003c1e387225 */ /* 0x000fc800078e0038 */
[----:B------:R-:W-:-:S04]  /*2170*/  IMAD.WIDE.U32 R58, R30, R60, R58 ;  /* 0x0000003c1e3a7225 */ /* 0x000fc800078e003a */
[----:B------:R-:W-:-:S04]  /*2180*/  IMAD.WIDE.U32 R60, R60, 0x60, RZ ;  /* 0x000000603c3c7825 */ /* 0x000fc800078e00ff */
[----:B------:R-:W-:Y:S02]  /*2190*/  IMAD R15, R55, 0x60, RZ ;  /* 0x00000060370f7824 */ /* 0x000fe400078e02ff */
[----:B0-----:R-:W-:Y:S02]  /*21a0*/  VIADD R35, R35, 0xffffff80 ;  /* 0xffffff8023237836 */ /* 0x001fe40000000000 */
[----:B------:R-:W-:Y:S01]  /*21b0*/  IMAD.IADD R70, R61, 0x1, R11 ;  /* 0x000000013d467824 */ /* 0x000fe200078e020b */
[----:B------:R-:W-:Y:S01]  /*21c0*/  PRMT R88, R88, 0x7710, RZ ;  /* 0x0000771058587816 */ /* 0x000fe200000000ff */
[----:B------:R-:W-:Y:S01]  /*21d0*/  IMAD.SHL.U32 R8, R54, 0x40, RZ ;  /* 0x0000004036087824 */ /* 0x000fe200078e00ff */
[----:B------:R-:W-:Y:S01]  /*21e0*/  LOP3.LUT R78, R14, 0xfffffff8, RZ, 0xc0, !PT ;  /* 0xfffffff80e4e7812 */ /* 0x000fe200078ec0ff */
[----:B------:R-:W-:Y:S01]  /*21f0*/  IMAD.WIDE.U32 R20, R30, R54, R20 ;  /* 0x000000361e147225 */ /* 0x000fe200078e0014 */
[----:B------:R-:W-:-:S03]  /*2200*/  LOP3.LUT R82, R88, 0x1, RZ, 0xc0, !PT ;  /* 0x0000000158527812 */ /* 0x000fc600078ec0ff */
[----:B------:R-:W-:Y:S01]  /*2210*/  IMAD.WIDE.U32 R54, R54, 0x60, RZ ;  /* 0x0000006036367825 */ /* 0x000fe200078e00ff */
[C---:B------:R-:W-:Y:S02]  /*2220*/  LOP3.LUT R83, R88.reuse, 0x2, RZ, 0xc0, !PT ;  /* 0x0000000258537812 */ /* 0x040fe400078ec0ff */
[C---:B------:R-:W-:Y:S01]  /*2230*/  LOP3.LUT R84, R88.reuse, 0x4, RZ, 0xc0, !PT ;  /* 0x0000000458547812 */ /* 0x040fe200078ec0ff */
[----:B------:R-:W-:Y:S01]  /*2240*/  IMAD.SHL.U32 R67, R67, 0x2, RZ ;  /* 0x0000000243437824 */ /* 0x000fe200078e00ff */
[C---:B------:R-:W-:Y:S01]  /*2250*/  LOP3.LUT R85, R88.reuse, 0x8, RZ, 0xc0, !PT ;  /* 0x0000000858557812 */ /* 0x040fe200078ec0ff */
[----:B------:R-:W-:Y:S01]  /*2260*/  IMAD.IADD R68, R55, 0x1, R15 ;  /* 0x0000000137447824 */ /* 0x000fe200078e020f */
[C---:B------:R-:W-:Y:S01]  /*2270*/  LOP3.LUT R86, R88.reuse, 0x10, RZ, 0xc0, !PT ;  /* 0x0000001058567812 */ /* 0x040fe200078ec0ff */
[----:B------:R-:W-:Y:S01]  /*2280*/  IMAD.IADD R73, R21, 0x1, R33 ;  /* 0x0000000115497824 */ /* 0x000fe200078e0221 */
[C---:B------:R-:W-:Y:S01]  /*2290*/  LOP3.LUT R87, R88.reuse, 0x20, RZ, 0xc0, !PT ;  /* 0x0000002058577812 */ /* 0x040fe200078ec0ff */
[----:B------:R-:W-:Y:S01]  /*22a0*/  IMAD.IADD R74, R33, 0x1, R53 ;  /* 0x00000001214a7824 */ /* 0x000fe200078e0235 */
[----:B------:R-:W-:Y:S01]  /*22b0*/  SHF.R.S32.HI R77, RZ, 0x3, R14 ;  /* 0x00000003ff4d7819 */ /* 0x000fe2000001140e */
[----:B------:R-:W-:Y:S01]  /*22c0*/  IMAD.IADD R75, R57, 0x1, R13 ;  /* 0x00000001394b7824 */ /* 0x000fe200078e020d */
[----:B------:R-:W-:Y:S01]  /*22d0*/  SHF.R.S32.HI R79, RZ, 0x1f, R78 ;  /* 0x0000001fff4f7819 */ /* 0x000fe2000001144e */
[----:B------:R-:W-:Y:S01]  /*22e0*/  IMAD.IADD R76, R13, 0x1, R59 ;  /* 0x000000010d4c7824 */ /* 0x000fe200078e023b */
[----:B------:R-:W-:Y:S01]  /*22f0*/  LOP3.LUT R88, R88, 0x40, RZ, 0xc0, !PT ;  /* 0x0000004058587812 */ /* 0x000fe200078ec0ff */
[C---:B--2---:R-:W-:Y:S01]  /*2300*/  IMAD.SHL.U32 R31, R34.reuse, 0x40, RZ ;  /* 0x00000040221f7824 */ /* 0x044fe200078e00ff */
[----:B------:R-:W-:-:S02]  /*2310*/  LOP3.LUT P0, RZ, R34, 0x4, RZ, 0xc0, !PT ;  /* 0x0000000422ff7812 */ /* 0x000fc4000780c0ff */
[----:B------:R-:W0:Y:S02]  /*2320*/  S2R R34, SR_TID.X ;  /* 0x0000000000227919 */ /* 0x000e240000002100 */
[----:B------:R-:W-:Y:S02]  /*2330*/  LOP3.LUT R31, R31, 0x1c0, RZ, 0xc0, !PT ;  /* 0x000001c01f1f7812 */ /* 0x000fe400078ec0ff */
[----:B0-----:R-:W-:-:S04]  /*2340*/  SHF.R.U32.HI R34, RZ, 0x7, R34 ;  /* 0x00000007ff227819 */ /* 0x001fc80000011622 */
[C---:B------:R-:W-:Y:S01]  /*2350*/  ISETP.NE.AND P1, PT, R34.reuse, 0x1, PT ;  /* 0x000000012200780c */ /* 0x040fe20003f25270 */
[----:B------:R-:W-:Y:S01]  /*2360*/  VIADD R63, R34, 0x8 ;  /* 0x00000008223f7836 */ /* 0x000fe20000000000 */
[----:B------:R-:W-:-:S04]  /*2370*/  SHF.R.S32.HI R34, RZ, 0x1f, R35 ;  /* 0x0000001fff227819 */ /* 0x000fc80000011423 */
[----:B------:R-:W-:Y:S01]  /*2380*/  LEA.HI R34, R34, R35, RZ, 0x5 ;  /* 0x0000002322227211 */ /* 0x000fe200078f28ff */
[----:B------:R-:W-:-:S04]  /*2390*/  VIADD R35, R205, 0x40 ;  /* 0x00000040cd237836 */ /* 0x000fc80000000000 */
[----:B------:R-:W-:-:S05]  /*23a0*/  IMAD.SHL.U32 R35, R35, 0x40, RZ ;  /* 0x0000004023237824 */ /* 0x000fca00078e00ff */
[----:B------:R-:W-:Y:S01]  /*23b0*/  LOP3.LUT R35, R35, 0x1c0, RZ, 0xc0, !PT ;  /* 0x000001c023237812 */ /* 0x000fe200078ec0ff */
[----:B------:R-:W-:Y:S05]  /*23c0*/  @!P1 WARPSYNC.ALL ;  /* 0x0000000000009948 */ /* 0x000fea0003800000 */
[----:B------:R-:W-:Y:S01]  /*23d0*/  LOP3.LUT R11, R35, 0x38, R14, 0xf8, !PT ;  /* 0x00000038230b7812 */ /* 0x000fe200078ef80e */
[----:B------:R-:W-:Y:S01]  /*23e0*/  VIADD R35, R205, 0x40 ;  /* 0x00000040cd237836 */ /* 0x000fe20000000000 */
[----:B------:R-:W-:Y:S01]  /*23f0*/  SHF.R.U32.HI R65, RZ, 0x3, R31 ;  /* 0x00000003ff417819 */ /* 0x000fe2000001161f */
[----:B------:R-:W-:Y:S01]  /*2400*/  ULDC UR4, c[0x0][0x2f4] ;  /* 0x0000bd0000047ab9 */ /* 0x000fe20000000800 */
[----:B------:R-:W-:Y:S01]  /*2410*/  LOP3.LUT R12, R31, 0x18, R16, 0xf8, !PT ;  /* 0x000000181f0c7812 */ /* 0x000fe200078ef810 */
[----:B------:R-:W-:Y:S01]  /*2420*/  IMAD.SHL.U32 R35, R35, 0x40, RZ ;  /* 0x0000004023237824 */ /* 0x000fe200078e00ff */
[----:B------:R-:W-:-:S02]  /*2430*/  SHF.R.S32.HI R34, RZ, 0x5, R34 ;  /* 0x00000005ff227819 */ /* 0x000fc40000011422 */
[----:B------:R-:W-:Y:S02]  /*2440*/  LOP3.LUT R12, R12, R65, RZ, 0x3c, !PT ;  /* 0x000000410c0c7212 */ /* 0x000fe400078e3cff */
[----:B------:R-:W-:-:S03]  /*2450*/  LOP3.LUT R35, R35, 0x1c0, RZ, 0xc0, !PT ;  /* 0x000001c023237812 */ /* 0x000fc600078ec0ff */
[----:B------:R-:W-:Y:S01]  /*2460*/  IMAD R69, R34, 0x200, R12 ;  /* 0x0000020022457824 */ /* 0x000fe200078e020c */
[----:B------:R-:W-:Y:S02]  /*2470*/  LOP3.LUT R12, R31, 0x38, R14, 0xf8, !PT ;  /* 0x000000381f0c7812 */ /* 0x000fe400078ef80e */
[----:B------:R-:W-:Y:S02]  /*2480*/  SHF.R.U32.HI R35, RZ, 0x3, R35 ;  /* 0x00000003ff237819 */ /* 0x000fe40000011623 */
[----:B------:R-:W-:Y:S02]  /*2490*/  SEL R66, R66, 0xffffffe0, !P0 ;  /* 0xffffffe042427807 */ /* 0x000fe40004000000 */
[----:B------:R-:W-:Y:S02]  /*24a0*/  LOP3.LUT R12, R12, R65, RZ, 0x3c, !PT ;  /* 0x000000410c0c7212 */ /* 0x000fe400078e3cff */
[----:B------:R-:W-:Y:S01]  /*24b0*/  LOP3.LUT R11, R11, R35, RZ, 0x3c, !PT ;  /* 0x000000230b0b7212 */ /* 0x000fe200078e3cff */
[----:B------:R-:W-:Y:S01]  /*24c0*/  @!P1 BAR.SYNC.DEFER_BLOCKING 0x9, 0x100 ;  /* 0x0244000000009b1d */ /* 0x000fe20000010000 */
[----:B------:R-:W-:Y:S01]  /*24d0*/  ISETP.GE.AND P2, PT, R18, UR4, PT ;  /* 0x0000000412007c0c */ /* 0x000fe2000bf46270 */
[----:B------:R-:W-:Y:S01]  /*24e0*/  IMAD.IADD R71, R66, 0x1, R69 ;  /* 0x0000000142477824 */ /* 0x000fe200078e0245 */
[----:B------:R-:W-:Y:S01]  /*24f0*/  ISETP.GE.AND P0, PT, R16, UR4, PT ;  /* 0x0000000410007c0c */ /* 0x000fe2000bf06270 */
[----:B------:R-:W-:Y:S01]  /*2500*/  IMAD R80, R34, 0x200, R12 ;  /* 0x0000020022507824 */ /* 0x000fe200078e020c */
[----:B------:R-:W-:Y:S01]  /*2510*/  P2R R90, PR, RZ, 0x4 ;  /* 0x00000004ff5a7803 */ /* 0x000fe20000000000 */
[----:B---3--:R-:W-:Y:S01]  /*2520*/  IMAD.IADD R81, R32, 0x1, R11 ;  /* 0x0000000120517824 */ /* 0x008fe200078e020b */
[----:B------:R-:W-:-:S09]  /*2530*/  SHF.R.S32.HI R72, RZ, 0x1f, R0 ;  /* 0x0000001fff487819 */ /* 0x000fd20000011400 */
.L_x_2901:
[----:B------:R-:W0:Y:S01]  /*2540*/  LDC R100, c[0x0][0x430] ;  /* 0x00010c00ff647b82 */ /* 0x000e220000000800 */
        /* <DEDUP_REMOVED lines=9> */
[----:B----4-:R-:W0:Y:S08]  /*25e0*/  @!P1 LDC.64 R14, c[0x0][0x428] ;  /* 0x00010a00ff0e9b82 */ /* 0x010e300000000a00 */
[----:B--2---:R-:W2:Y:S08]  /*25f0*/  @!P1 LDC.64 R34, c[0x0][0x418] ;  /* 0x00010600ff229b82 */ /* 0x004eb00000000a00 */
[----:B---3--:R-:W3:Y:S08]  /*2600*/  @P2 LDC R12, c[0x0][0x434] ;  /* 0x00010d00ff0c2b82 */ /* 0x008ef00000000800 */
[----:B------:R-:W4:Y:S01]  /*2610*/  @P2 LDC R13, c[0x0][0x438] ;  /* 0x00010e00ff0d2b82 */ /* 0x000f220000000800 */
[----:B---3--:R-:W-:-:S05]  /*2620*/  @P2 IMAD.HI.U32 R12, R33, R12, RZ ;  /* 0x0000000c210c2227 */ /* 0x008fca00078e00ff */
[----:B----4-:R-:W-:Y:S01]  /*2630*/  @P2 SHF.R.U32.HI R11, RZ, R13, R12 ;  /* 0x0000000dff0b2219 */ /* 0x010fe2000001160c */
[----:B0-----:R-:W-:-:S03]  /*2640*/  @!P1 IMAD R12, R72, R14, RZ ;  /* 0x0000000e480c9224 */ /* 0x001fc600078e02ff */
[--C-:B------:R-:W-:Y:S01]  /*2650*/  @!P1 SHF.R.S32.HI R13, RZ, 0x1f, R11.reuse ;  /* 0x0000001fff0d9819 */ /* 0x100fe2000001140b */
[----:B------:R-:W-:Y:S02]  /*2660*/  @!P1 IMAD R15, R0, R15, R12 ;  /* 0x0000000f000f9224 */ /* 0x000fe400078e020c */
[----:B------:R-:W-:-:S04]  /*2670*/  @!P1 IMAD.MOV.U32 R12, RZ, RZ, R11 ;  /* 0x000000ffff0c9224 */ /* 0x000fc800078e000b */
        /* <DEDUP_REMOVED lines=10> */
[----:B------:R-:W-:Y:S01]  /*2720*/  IMAD R100, R100, R11, R33 ;  /* 0x0000000b64647224 */ /* 0x000fe200078e0221 */
[----:B------:R-:W-:Y:S01]  /*2730*/  BSSY B0, `(.L_x_2848) ;  /* 0x0000315000007945 */ /* 0x000fe20003800000 */
[----:B------:R-:W-:Y:S01]  /*2740*/  IMAD R11, R19, 0x1800, R69 ;  /* 0x00001800130b7824 */ /* 0x000fe200078e0245 */
        /* <DEDUP_REMOVED lines=11> */
[----:B------:R-:W-:Y:S02]  /*2800*/  IMAD R32, R70, R27, RZ ;  /* 0x0000001b46207224 */ /* 0x000fe400078e02ff */
[----:B------:R-:W-:Y:S01]  /*2810*/  IMAD R11, R100, UR5, R11 ;  /* 0x00000005640b7c24 */ /* 0x000fe2000f8e020b */
[----:B------:R-:W-:Y:S01]  /*2820*/  ULDC.64 UR4, c[0x0][0x310] ;  /* 0x0000c40000047ab9 */ /* 0x000fe20000000a00 */
[----:B------:R-:W-:-:S02]  /*2830*/  IMAD R98, R27, -0x60, R24 ;  /* 0xffffffa01b627824 */ /* 0x000fc400078e0218 */
[----:B------:R-:W-:Y:S02]  /*2840*/  IMAD R14, R95, UR4, RZ ;  /* 0x000000045f0e7c24 */ /* 0x000fe4000f8e02ff */
[----:B------:R-:W-:Y:S01]  /*2850*/  IMAD.IADD R13, R13, 0x1, R11 ;  /* 0x000000010d0d7824 */ /* 0x000fe200078e020b */
[----:B------:R-:W-:Y:S01]  /*2860*/  SHF.R.S32.HI R11, RZ, 0x1f, R27 ;  /* 0x0000001fff0b7819 */ /* 0x000fe2000001141b */
[C---:B------:R-:W-:Y:S01]  /*2870*/  IMAD R15, R101.reuse, UR5, R14 ;  /* 0x00000005650f7c24 */ /* 0x040fe2000f8e020e */
[----:B------:R-:W-:Y:S01]  /*2880*/  VIMNMX R98, R98, 0x60, PT ;  /* 0x0000006062627848 */ /* 0x000fe20003fe0100 */
[----:B------:R-:W-:Y:S01]  /*2890*/  IMAD.WIDE.U32 R12, R101, UR4, R12 ;  /* 0x00000004650c7c25 */ /* 0x000fe2000f8e000c */
[----:B------:R-:W-:-:S03]  /*28a0*/  ULDC.64 UR4, c[0x0][0x308] ;  /* 0x0000c20000047ab9 */ /* 0x000fc60000000a00 */
[----:B------:R-:W-:Y:S02]  /*28b0*/  IMAD R14, R68, R27, RZ ;  /* 0x0000001b440e7224 */ /* 0x000fe400078e02ff */
[----:B------:R-:W-:Y:S02]  /*28c0*/  IMAD.IADD R13, R13, 0x1, R15 ;  /* 0x000000010d0d7824 */ /* 0x000fe400078e020f */
[----:B------:R-:W-:Y:S02]  /*28d0*/  IMAD R15, R62, UR4, RZ ;  /* 0x000000043e0f7c24 */ /* 0x000fe4000f8e02ff */
[C---:B------:R-:W-:Y:S02]  /*28e0*/  IMAD R35, R11.reuse, R54, R14 ;  /* 0x000000360b237224 */ /* 0x040fe400078e020e */
[----:B------:R-:W-:Y:S02]  /*28f0*/  IMAD R37, R11, R60, R32 ;  /* 0x0000003c0b257224 */ /* 0x000fe400078e0220 */
[----:B------:R-:W-:-:S02]  /*2900*/  IMAD R11, R122, UR5, R15 ;  /* 0x000000057a0b7c24 */ /* 0x000fc4000f8e020f */
[----:B------:R-:W-:Y:S01]  /*2910*/  IMAD.WIDE.U32 R32, R122, UR4, R12 ;  /* 0x000000047a207c25 */ /* 0x000fe2000f8e000c */
[----:B------:R-:W-:-:S03]  /*2920*/  ULDC.64 UR4, c[0x0][0x2e8] ;  /* 0x0000ba0000047ab9 */ /* 0x000fc60000000a00 */
[----:B------:R-:W-:Y:S01]  /*2930*/  IMAD.IADD R11, R33, 0x1, R11 ;  /* 0x00000001210b7824 */ /* 0x000fe200078e020b */
[----:B------:R-:W-:Y:S01]  /*2940*/  LEA R93, P2, R32, UR4, 0x1 ;  /* 0x00000004205d7c11 */ /* 0x000fe2000f8408ff */
[----:B------:R-:W-:-:S03]  /*2950*/  IMAD.WIDE.U32 R14, R54, R27, RZ ;  /* 0x0000001b360e7225 */ /* 0x000fc600078e00ff */
[----:B------:R-:W-:Y:S01]  /*2960*/  LEA.HI.X R94, R32, UR5, R11, 0x1, P2 ;  /* 0x00000005205e7c11 */ /* 0x000fe200090f0c0b */
        /* <DEDUP_REMOVED lines=32> */
.L_x_2852:
[----:B------:R-:W-:Y:S05]  /*2b70*/  BSYNC B1 ;  /* 0x0000000000017941 */ /* 0x000fea0003800000 */
.L_x_2851:
[----:B------:R-:W-:Y:S01]  /*2b80*/  VIADD R11, R205, 0x40 ;  /* 0x00000040cd0b7836 */ /* 0x000fe20000000000 */
[----:B------:R-:W-:Y:S01]  /*2b90*/  BSSY B1, `(.L_x_2853) ;  /* 0x000001c000017945 */ /* 0x000fe20003800000 */
[----:B------:R-:W-:Y:S02]  /*2ba0*/  CS2R R40, SRZ ;  /* 0x0000000000287805 */ /* 0x000fe4000001ff00 */
[----:B------:R-:W-:Y:S01]  /*2bb0*/  CS2R R36, SRZ ;  /* 0x0000000000247805 */ /* 0x000fe2000001ff00 */
[----:B0----5:R-:W-:Y:S01]  /*2bc0*/  IMAD.MOV.U32 R33, RZ, RZ, R44 ;  /* 0x000000ffff217224 */ /* 0x021fe200078e002c */
        /* <DEDUP_REMOVED lines=24> */
.L_x_2854:
[----:B------:R-:W-:Y:S05]  /*2d50*/  BSYNC B1 ;  /* 0x0000000000017941 */ /* 0x000fea0003800000 */
.L_x_2853:
[----:B------:R-:W-:Y:S01]  /*2d60*/  IMAD.MOV.U32 R11, RZ, RZ, R48 ;  /* 0x000000ffff0b7224 */ /* 0x000fe200078e0030 */
[----:B------:R-:W-:Y:S01]  /*2d70*/  UISETP.NE.AND UP0, UPT, UR51, 0x3, UPT ;  /* 0x000000033300788c */ /* 0x000fe2000bf05270 */
[----:B0-----:R-:W-:Y:S01]  /*2d80*/  IMAD.MOV.U32 R12, RZ, RZ, R49 ;  /* 0x000000ffff0c7224 */ /* 0x001fe200078e0031 */
[----:B------:R-:W-:Y:S01]  /*2d90*/  PRMT R106, R106, 0x5410, R33 ;  /* 0x000054106a6a7816 */ /* 0x000fe20000000021 */
[----:B------:R-:W-:Y:S01]  /*2da0*/  IMAD.MOV.U32 R13, RZ, RZ, R50 ;  /* 0x000000ffff0d7224 */ /* 0x000fe200078e0032 */
[----:B------:R-:W-:Y:S01]  /*2db0*/  PRMT R116, R11, 0x7610, R116 ;  /* 0x000076100b747816 */ /* 0x000fe20000000074 */
[----:B------:R-:W-:Y:S01]  /*2dc0*/  IMAD.MOV.U32 R11, RZ, RZ, R46 ;  /* 0x000000ffff0b7224 */ /* 0x000fe200078e002e */
[----:B------:R-:W-:Y:S01]  /*2dd0*/  PRMT R119, R12, 0x7610, R119 ;  /* 0x000076100c777816 */ /* 0x000fe20000000077 */
[----:B------:R-:W-:Y:S01]  /*2de0*/  IMAD.MOV.U32 R12, RZ, RZ, R47 ;  /* 0x000000ffff0c7224 */ /* 0x000fe200078e002f */
[----:B------:R-:W-:Y:S01]  /*2df0*/  PLOP3.LUT P2, PT, PT, PT, UP0, 0x80, 0x0 ;  /* 0x000000000000781c */ /* 0x000fe20003f4f008 */
        /* <DEDUP_REMOVED lines=24> */
.L_x_2855:
[----:B------:R-:W-:Y:S01]  /*2f80*/  IMAD R89, R19, 0x8, R23 ;  /* 0x0000000813597824 */ /* 0x000fe200078e0217 */
[----:B------:R-:W-:Y:S01]  /*2f90*/  SHF.L.U32 R102, R212, 0x1f, RZ ;  /* 0x0000001fd4667819 */ /* 0x000fe200000006ff */
[----:B------:R-:W-:Y:S03]  /*2fa0*/  BSSY B1, `(.L_x_2856) ;  /* 0x0000003000017945 */ /* 0x000fe60003800000 */
[----:B------:R-:W0:Y:S02]  /*2fb0*/  SYNCS.PHASECHK.TRANS64.TRYWAIT P4, [R89+URZ+0x22890], R102 ;  /* 0x02289066590075a7 */ /* 0x000e24000808017f */
[----:B0-----:R-:W-:Y:S05]  /*2fc0*/  @!P4 BRA `(.L_x_2857) ;  /* 0x000001e80058c947 */ /* 0x001fea0003800000 */
.L_x_3188:
[----:B------:R-:W-:Y:S05]  /*2fd0*/  BSYNC B1 ;  /* 0x0000000000017941 */ /* 0x000fea0003800000 */
.L_x_2856:
[----:B------:R-:W-:-:S03]  /*2fe0*/  UMOV UR4, 0xffffffff ;  /* 0xffffffff00047882 */ /* 0x000fc60000000000 */
[----:B------:R-:W-:Y:S05]  /*2ff0*/  BRA.DIV UR4, `(.L_x_2858) ;  /* 0x000001ea04607947 */ /* 0x000fea000b800000 */
[----:B------:R1:W2:Y:S04]  /*3000*/  SHFL.IDX PT, R33, R94, RZ, 0x1c1f ;  /* 0x001c1fff5e217589 */ /* 0x0002a800000e0000 */
[----:B------:R1:W3:Y:S02]  /*3010*/  SHFL.IDX PT, R35, R93, RZ, 0x1c1f ;  /* 0x001c1fff5d237589 */ /* 0x0002e400000e0000 */
.L_x_3192:
        /* <DEDUP_REMOVED lines=14> */
[----:B------:R-:W-:Y:S02]  /*3100*/  PRMT R114, R107, 0x5432, R114 ;  /* 0x000054326b727816 */ /* 0x000fe40000000072 */
[----:B------:R-:W-:Y:S02]  /*3110*/  SHF.R.U32.HI R117, RZ, 0x10, R51 ;  /* 0x00000010ff757819 */ /* 0x000fe40000011633 */
[----:B------:R-:W-:-:S02]  /*3120*/  PRMT R49, R116, 0x5410, R115 ;  /* 0x0000541074317816 */ /* 0x000fc40000000073 */
[----:B------:R-:W-:Y:S01]  /*3130*/  LOP3.LUT R34, R14, 0xffff0000, RZ, 0xc0, !PT ;  /* 0xffff00000e227812 */ /* 0x000fe200078ec0ff */
[C---:B------:R-:W-:Y:S01]  /*3140*/  IMAD.U32 R14, R13.reuse, 0x10000, RZ ;  /* 0x000100000d0e7824 */ /* 0x040fe200078e00ff */
[----:B------:R-:W-:Y:S02]  /*3150*/  LOP3.LUT R13, R13, 0xffff0000, RZ, 0xc0, !PT ;  /* 0xffff00000d0d7812 */ /* 0x000fe400078ec0ff */
[C---:B------:R-:W-:Y:S01]  /*3160*/  LOP3.LUT R116, R114.reuse, 0xffff0000, RZ, 0xc0, !PT ;  /* 0xffff000072747812 */ /* 0x040fe200078ec0ff */
[----:B------:R-:W-:Y:S01]  /*3170*/  IMAD.U32 R114, R114, 0x10000, RZ ;  /* 0x0001000072727824 */ /* 0x000fe200078e00ff */
[----:B------:R-:W-:Y:S02]  /*3180*/  PRMT R117, R121, 0x5410, R117 ;  /* 0x0000541079757816 */ /* 0x000fe40000000075 */
[----:B------:R-:W-:Y:S01]  /*3190*/  LOP3.LUT R50, R49, 0xffff0000, RZ, 0xc0, !PT ;  /* 0xffff000031327812 */ /* 0x000fe200078ec0ff */
[----:B------:R-:W-:Y:S01]  /*31a0*/  FMUL.FTZ R121, R13, R116 ;  /* 0x000000740d797220 */ /* 0x000fe20000410000 */
[----:B------:R-:W-:Y:S01]  /*31b0*/  PRMT R51, R119, 0x5410, R11 ;  /* 0x0000541077337816 */ /* 0x000fe2000000000b */
[----:B------:R-:W-:Y:S01]  /*31c0*/  IMAD.U32 R119, R117, 0x10000, RZ ;  /* 0x0001000075777824 */ /* 0x000fe200078e00ff */
[----:B------:R-:W-:Y:S01]  /*31d0*/  LOP3.LUT R48, R15, 0xffff0000, RZ, 0xc0, !PT ;  /* 0xffff00000f307812 */ /* 0x000fe200078ec0ff */
[----:B------:R-:W-:Y:S01]  /*31e0*/  FMUL.FTZ R13, R13, R50 ;  /* 0x000000320d0d7220 */ /* 0x000fe20000410000 */
[----:B------:R-:W-:-:S02]  /*31f0*/  IMAD.U32 R11, R12, 0x10000, RZ ;  /* 0x000100000c0b7824 */ /* 0x000fc400078e00ff */
[----:B------:R-:W-:Y:S01]  /*3200*/  FMUL.FTZ R123, R34, R119 ;  /* 0x00000077227b7220 */ /* 0x000fe20000410000 */
[----:B------:R-:W-:Y:S02]  /*3210*/  IMAD.U32 R115, R51, 0x10000, RZ ;  /* 0x0001000033737824 */ /* 0x000fe400078e00ff */
[----:B------:R-:W-:Y:S01]  /*3220*/  FFMA.FTZ R116, R14, R116, R13 ;  /* 0x000000740e747223 */ /* 0x000fe2000001000d */
[----:B------:R-:W-:Y:S01]  /*3230*/  LOP3.LUT R12, R12, 0xffff0000, RZ, 0xc0, !PT ;  /* 0xffff00000c0c7812 */ /* 0x000fe200078ec0ff */
[----:B------:R-:W-:Y:S02]  /*3240*/  IMAD.U32 R49, R49, 0x10000, RZ ;  /* 0x0001000031317824 */ /* 0x000fe400078e00ff */
[-C--:B------:R-:W-:Y:S01]  /*3250*/  FMUL.FTZ R13, R34, R115.reuse ;  /* 0x00000073220d7220 */ /* 0x080fe20000410000 */
[----:B------:R-:W-:Y:S01]  /*3260*/  LOP3.LUT R117, R117, 0xffff0000, RZ, 0xc0, !PT ;  /* 0xffff000075757812 */ /* 0x000fe200078ec0ff */
[----:B------:R-:W-:Y:S01]  /*3270*/  FFMA.FTZ R123, R32, R115, -R123 ;  /* 0x00000073207b7223 */ /* 0x000fe2000001087b */
[----:B------:R-:W-:Y:S01]  /*3280*/  LOP3.LUT R51, R51, 0xffff0000, RZ, 0xc0, !PT ;  /* 0xffff000033337812 */ /* 0x000fe200078ec0ff */
[----:B------:R-:W-:Y:S01]  /*3290*/  FFMA.FTZ R121, R14, R50, -R121 ;  /* 0x000000320e797223 */ /* 0x000fe20000010879 */
[----:B------:R-:W-:Y:S01]  /*32a0*/  FFMA.FTZ R32, R32, R119, R13 ;  /* 0x0000007720207223 */ /* 0x000fe2000001000d */
[----:B------:R-:W-:-:S02]  /*32b0*/  IMAD.U32 R15, R15, 0x10000, RZ ;  /* 0x000100000f0f7824 */ /* 0x000fc400078e00ff */
[----:B------:R-:W-:Y:S01]  /*32c0*/  FMUL.FTZ R34, R48, R117 ;  /* 0x0000007530227220 */ /* 0x000fe20000410000 */
[CC--:B------:R-:W-:Y:S01]  /*32d0*/  FMUL.FTZ R14, R12.reuse, R114.reuse ;  /* 0x000000720c0e7220 */ /* 0x0c0fe20000410000 */
[----:B------:R-:W-:Y:S01]  /*32e0*/  FMUL.FTZ R13, R12, R49 ;  /* 0x000000310c0d7220 */ /* 0x000fe20000410000 */
[-C--:B------:R-:W-:Y:S01]  /*32f0*/  FMUL.FTZ R48, R48, R51.reuse ;  /* 0x0000003330307220 */ /* 0x080fe20000410000 */
[----:B------:R-:W-:Y:S01]  /*3300*/  FFMA.FTZ R34, R15, R51, -R34 ;  /* 0x000000330f227223 */ /* 0x000fe20000010822 */
[C---:B------:R-:W-:Y:S01]  /*3310*/  FFMA.FTZ R14, R11.reuse, R49, -R14 ;  /* 0x000000310b0e7223 */ /* 0x040fe2000001080e */
[----:B------:R-:W-:Y:S01]  /*3320*/  FFMA.FTZ R13, R11, R114, R13 ;  /* 0x000000720b0d7223 */ /* 0x000fe2000001000d */
[----:B------:R-:W-:Y:S01]  /*3330*/  FFMA.FTZ R15, R15, R117, R48 ;  /* 0x000000750f0f7223 */ /* 0x000fe20000010030 */
[----:B------:R-:W-:Y:S02]  /*3340*/  F2FP.BF16.F32.PACK_AB R116, R116, R121 ;  /* 0x000000797474723e */ /* 0x000fe400000010ff */
[----:B------:R-:W-:-:S02]  /*3350*/  F2FP.BF16.F32.PACK_AB R32, R32, R123 ;  /* 0x0000007b2020723e */ /* 0x000fc400000010ff */
[----:B------:R-:W-:Y:S01]  /*3360*/  F2FP.BF16.F32.PACK_AB R12, R13, R14 ;  /* 0x0000000e0d0c723e */ /* 0x000fe200000010ff */
[----:B------:R-:W-:Y:S01]  /*3370*/  IMAD.MOV.U32 R13, RZ, RZ, R116 ;  /* 0x000000ffff0d7224 */ /* 0x000fe200078e0074 */
[----:B------:R-:W-:Y:S01]  /*3380*/  F2FP.BF16.F32.PACK_AB R15, R15, R34 ;  /* 0x000000220f0f723e */ /* 0x000fe200000010ff */
[----:B------:R-:W-:-:S07]  /*3390*/  IMAD.MOV.U32 R14, RZ, RZ, R32 ;  /* 0x000000ffff0e7224 */ /* 0x000fce00078e0020 */
.L_x_2864:
[----:B------:R-:W-:Y:S05]  /*33a0*/  BSYNC B3 ;  /* 0x0000000000037941 */ /* 0x000fea0003800000 */
.L_x_2863:
[----:B0-----:R4:W-:Y:S02]  /*33b0*/  ST.E.128 desc[UR54][R96.64], R12 ;  /* 0x0000000c60007985 */ /* 0x0019e4000c101d36 */
.L_x_2862:
[----:B------:R-:W-:Y:S05]  /*33c0*/  BSYNC B2 ;  /* 0x0000000000027941 */ /* 0x000fea0003800000 */
.L_x_2861:
        /* <DEDUP_REMOVED lines=10> */
[----:B------:R-:W-:Y:S02]  /*3470*/  SHF.R.U64 R48, R44, 0x10, R45 ;  /* 0x000000102c307819 */ /* 0x000fe4000000122d */
        /* <DEDUP_REMOVED lines=8> */
[C---:B------:R-:W-:Y:S01]  /*3500*/  IMAD.U32 R11, R12.reuse, 0x10000, RZ ;  /* 0x000100000c0b7824 */ /* 0x040fe200078e00ff */
        /* <DEDUP_REMOVED lines=11> */
[----:B------:R-:W-:-:S02]  /*35c0*/  IMAD.U32 R49, R49, 0x10000, RZ ;  /* 0x0001000031317824 */ /* 0x000fc400078e00ff */
[----:B------:R-:W-:Y:S01]  /*35d0*/  FMUL.FTZ R35, R35, R48 ;  /* 0x0000003023237220 */ /* 0x000fe20000410000 */
[----:B------:R-:W-:Y:S01]  /*35e0*/  LOP3.LUT R47, R47, 0xffff0000, RZ, 0xc0, !PT ;  /* 0xffff00002f2f7812 */ /* 0x000fe200078ec0ff */
[----:B------:R-:W-:Y:S02]  /*35f0*/  IMAD.U32 R45, R45, 0x10000, RZ ;  /* 0x000100002d2d7824 */ /* 0x000fe400078e00ff */
        /* <DEDUP_REMOVED lines=17> */
[----:B------:R-:W-:-:S07]  /*3710*/  F2FP.BF16.F32.PACK_AB R15, R15, R46 ;  /* 0x0000002e0f0f723e */ /* 0x000fce00000010ff */
.L_x_2866:
[----:B------:R-:W-:Y:S05]  /*3720*/  BSYNC B2 ;  /* 0x0000000000027941 */ /* 0x000fea0003800000 */
.L_x_2865:
[----:B0-----:R0:W-:Y:S02]  /*3730*/  ST.E.128 desc[UR54][R32.64], R12 ;  /* 0x0000000c20007985 */ /* 0x0011e4000c101d36 */
.L_x_2860:
[----:B------:R-:W-:Y:S05]  /*3740*/  BSYNC B1 ;  /* 0x0000000000017941 */ /* 0x000fea0003800000 */
.L_x_2859:
[----:B------:R-:W-:-:S03]  /*3750*/  UMOV UR4, 0xffffffff ;  /* 0xffffffff00047882 */ /* 0x000fc60000000000 */
[----:B------:R-:W-:Y:S05]  /*3760*/  BRA.DIV UR4, `(.L_x_2867) ;  /* 0x000001e204d07947 */ /* 0x000fea000b800000 */
[----:B0-2---:R0:W2:Y:S04]  /*3770*/  SHFL.IDX PT, R33, R94, 0x1, 0x1c1f ;  /* 0x003c1f005e217f89 */ /* 0x0050a800000e0000 */
[----:B-1----:R-:W1:Y:S02]  /*3780*/  SHFL.IDX PT, R93, R93, 0x1, 0x1c1f ;  /* 0x003c1f005d5d7f89 */ /* 0x002e6400000e0000 */
.L_x_3196:
[----:B------:R-:W-:Y:S05]  /*3790*/  @P3 BRA `(.L_x_2868) ;  /* 0x0000002000383947 */ /* 0x000fea0003800000 */
[----:B------:R-:W-:Y:S04]  /*37a0*/  BSSY B1, `(.L_x_2869) ;  /* 0x0000037000017945 */ /* 0x000fe80003800000 */
[----:B------:R-:W-:Y:S05]  /*37b0*/  @P0 BRA `(.L_x_2870) ;  /* 0x0000000000d40947 */ /* 0x000fea0003800000 */
[----:B----4-:R4:W0:Y:S01]  /*37c0*/  LDS.128 R12, [R104+0x2000] ;  /* 0x00200000680c7984 */ /* 0x0108220000000c00 */
[C---:B-1----:R-:W-:Y:S01]  /*37d0*/  LEA R34, P1, R16.reuse, R93, 0x1 ;  /* 0x0000005d10227211 */ /* 0x042fe200078208ff */
[----:B------:R-:W-:Y:S03]  /*37e0*/  BSSY B2, `(.L_x_2871) ;  /* 0x0000031000027945 */ /* 0x000fe60003800000 */
[----:B--23--:R-:W-:Y:S02]  /*37f0*/  LEA.HI.X R35, R16, R33, R17, 0x1, P1 ;  /* 0x0000002110237211 */ /* 0x00cfe400008f0c11 */
[----:B------:R-:W-:-:S13]  /*3800*/  ISETP.GE.AND P1, PT, R200, R105, PT ;  /* 0x00000069c800720c */ /* 0x000fda0003f26270 */
[----:B----4-:R-:W-:Y:S05]  /*3810*/  @P1 BRA `(.L_x_2872) ;  /* 0x0000000000b41947 */ /* 0x010fea0003800000 */
[----:B------:R-:W-:Y:S01]  /*3820*/  SHF.R.U64 R42, R42, 0x10, R43 ;  /* 0x000000102a2a7819 */ /* 0x000fe2000000122b */
[----:B0-----:R-:W-:Y:S01]  /*3830*/  IMAD.U32 R32, R14, 0x10000, RZ ;  /* 0x000100000e207824 */ /* 0x001fe200078e00ff */
[----:B------:R-:W-:Y:S02]  /*3840*/  SHF.R.U64 R44, R40, 0x10, R41 ;  /* 0x00000010282c7819 */ /* 0x000fe40000001229 */
[----:B------:R-:W-:Y:S02]  /*3850*/  PRMT R111, R111, 0x5410, R42 ;  /* 0x000054106f6f7816 */ /* 0x000fe4000000002a */
[----:B------:R-:W-:Y:S02]  /*3860*/  SHF.R.U32.HI R43, RZ, 0x10, R43 ;  /* 0x00000010ff2b7819 */ /* 0x000fe4000001162b */
[----:B------:R-:W-:Y:S02]  /*3870*/  PRMT R113, R113, 0x5410, R44 ;  /* 0x0000541071717816 */ /* 0x000fe4000000002c */
[----:B------:R-:W-:-:S02]  /*3880*/  SHF.R.U32.HI R11, RZ, 0x10, R41 ;  /* 0x00000010ff0b7819 */ /* 0x000fc40000011629 */
        /* <DEDUP_REMOVED lines=12> */
[C---:B------:R-:W-:Y:S01]  /*3950*/  IMAD.U32 R11, R12.reuse, 0x10000, RZ ;  /* 0x000100000c0b7824 */ /* 0x040fe200078e00ff */
[----:B------:R-:W-:Y:S01]  /*3960*/  LOP3.LUT R12, R12, 0xffff0000, RZ, 0xc0, !PT ;  /* 0xffff00000c0c7812 */ /* 0x000fe200078ec0ff */
[----:B------:R-:W-:-:S02]  /*3970*/  IMAD.U32 R43, R112, 0x10000, RZ ;  /* 0x00010000702b7824 */ /* 0x000fc400078e00ff */
[----:B------:R-:W-:Y:S01]  /*3980*/  FMUL.FTZ R49, R40, R45 ;  /* 0x0000002d28317220 */ /* 0x000fe20000410000 */
[----:B------:R-:W-:Y:S01]  /*3990*/  FFMA.FTZ R44, R14, R44, R13 ;  /* 0x0000002c0e2c7223 */ /* 0x000fe2000001000d */
[----:B------:R-:W-:Y:S01]  /*39a0*/  LOP3.LUT R110, R110, 0xffff0000, RZ, 0xc0, !PT ;  /* 0xffff00006e6e7812 */ /* 0x000fe200078ec0ff */
[-C--:B------:R-:W-:Y:S01]  /*39b0*/  FMUL.FTZ R13, R40, R43.reuse ;  /* 0x0000002b280d7220 */ /* 0x080fe20000410000 */
[----:B------:R-:W-:Y:S01]  /*39c0*/  LOP3.LUT R112, R112, 0xffff0000, RZ, 0xc0, !PT ;  /* 0xffff000070707812 */ /* 0x000fe200078ec0ff */
[----:B------:R-:W-:Y:S02]  /*39d0*/  IMAD.U32 R113, R113, 0x10000, RZ ;  /* 0x0001000071717824 */ /* 0x000fe400078e00ff */
[----:B------:R-:W-:Y:S01]  /*39e0*/  FFMA.FTZ R47, R14, R42, -R47 ;  /* 0x0000002a0e2f7223 */ /* 0x000fe2000001082f */
[----:B------:R-:W-:Y:S01]  /*39f0*/  FFMA.FTZ R49, R32, R43, -R49 ;  /* 0x0000002b20317223 */ /* 0x000fe20000010831 */
[----:B------:R-:W-:Y:S01]  /*3a00*/  FMUL.FTZ R14, R12, R111 ;  /* 0x0000006f0c0e7220 */ /* 0x000fe20000410000 */
[----:B------:R-:W-:Y:S01]  /*3a10*/  FFMA.FTZ R32, R32, R45, R13 ;  /* 0x0000002d20207223 */ /* 0x000fe2000001000d */
[----:B------:R-:W-:Y:S01]  /*3a20*/  FMUL.FTZ R40, R41, R110 ;  /* 0x0000006e29287220 */ /* 0x000fe20000410000 */
[----:B------:R-:W-:Y:S01]  /*3a30*/  FMUL.FTZ R12, R12, R113 ;  /* 0x000000710c0c7220 */ /* 0x000fe20000410000 */
[----:B------:R-:W-:-:S02]  /*3a40*/  IMAD.U32 R15, R15, 0x10000, RZ ;  /* 0x000100000f0f7824 */ /* 0x000fc400078e00ff */
        /* <DEDUP_REMOVED lines=9> */
[----:B------:R-:W-:-:S07]  /*3ae0*/  F2FP.BF16.F32.PACK_AB R15, R41, R40 ;  /* 0x00000028290f723e */ /* 0x000fce00000010ff */
.L_x_2872:
[----:B------:R-:W-:Y:S05]  /*3af0*/  BSYNC B2 ;  /* 0x0000000000027941 */ /* 0x000fea0003800000 */
.L_x_2871:
[----:B0-----:R0:W-:Y:S02]  /*3b00*/  ST.E.128 desc[UR54][R34.64], R12 ;  /* 0x0000000c22007985 */ /* 0x0011e4000c101d36 */
.L_x_2870:
[----:B------:R-:W-:Y:S05]  /*3b10*/  BSYNC B1 ;  /* 0x0000000000017941 */ /* 0x000fea0003800000 */
.L_x_2869:
[----:B------:R-:W-:-:S13]  /*3b20*/  ISETP.NE.AND P1, PT, R90, RZ, PT ;  /* 0x000000ff5a00720c */ /* 0x000fda0003f25270 */
[----:B------:R-:W-:Y:S05]  /*3b30*/  @P1 BRA `(.L_x_2868) ;  /* 0x0000001c00501947 */ /* 0x000fea0003800000 */
[----:B0---4-:R0:W4:Y:S01]  /*3b40*/  LDS.128 R12, [R103+0x2000] ;  /* 0x00200000670c7984 */ /* 0x0111220000000c00 */
[C---:B-1----:R-:W-:Y:S01]  /*3b50*/  LEA R32, P1, R18.reuse, R93, 0x1 ;  /* 0x0000005d12207211 */ /* 0x042fe200078208ff */
[----:B------:R-:W-:Y:S03]  /*3b60*/  BSSY B1, `(.L_x_2873) ;  /* 0x0000032000017945 */ /* 0x000fe60003800000 */
[----:B--2---:R-:W-:Y:S02]  /*3b70*/  LEA.HI.X R33, R18, R33, R207, 0x1, P1 ;  /* 0x0000002112217211 */ /* 0x004fe400008f0ccf */
        /* <DEDUP_REMOVED lines=8> */
[----:B------:R-:W-:Y:S01]  /*3c00*/  PRMT R108, R108, 0x5410, R11 ;  /* 0x000054106c6c7816 */ /* 0x000fe2000000000b */
[----:B------:R-:W-:Y:S01]  /*3c10*/  IMAD.U32 R11, R12, 0x10000, RZ ;  /* 0x000100000c0b7824 */ /* 0x000fe200078e00ff */
[----:B------:R-:W-:-:S02]  /*3c20*/  PRMT R109, R109, 0x5410, R38 ;  /* 0x000054106d6d7816 */ /* 0x000fc40000000026 */
[----:B---3--:R-:W-:Y:S01]  /*3c30*/  LOP3.LUT R35, R14, 0xffff0000, RZ, 0xc0, !PT ;  /* 0xffff00000e237812 */ /* 0x008fe200078ec0ff */
        /* <DEDUP_REMOVED lines=9> */
[C---:B------:R-:W-:Y:S01]  /*3cd0*/  FMUL.FTZ R41, R13.reuse, R39 ;  /* 0x000000270d297220 */ /* 0x040fe20000410000 */
        /* <DEDUP_REMOVED lines=9> */
[C---:B------:R-:W-:Y:S01]  /*3d70*/  FFMA.FTZ R38, R34.reuse, R38, -R13 ;  /* 0x0000002622267223 */ /* 0x040fe2000001080d */
[----:B------:R-:W-:Y:S01]  /*3d80*/  FFMA.FTZ R35, R34, R40, R35 ;  /* 0x0000002822237223 */ /* 0x000fe20000010023 */
[----:B------:R-:W-:-:S02]  /*3d90*/  IMAD.U32 R15, R15, 0x10000, RZ ;  /* 0x000100000f0f7824 */ /* 0x000fc400078e00ff */
[----:B------:R-:W-:Y:S01]  /*3da0*/  FMUL.FTZ R34, R36, R109 ;  /* 0x0000006d24227220 */ /* 0x000fe20000410000 */
[C---:B------:R-:W-:Y:S01]  /*3db0*/  FMUL.FTZ R14, R12.reuse, R108 ;  /* 0x0000006c0c0e7220 */ /* 0x040fe20000410000 */
[-C--:B------:R-:W-:Y:S01]  /*3dc0*/  FMUL.FTZ R13, R12, R106.reuse ;  /* 0x0000006a0c0d7220 */ /* 0x080fe20000410000 */
        /* <DEDUP_REMOVED lines=11> */
.L_x_2874:
[----:B------:R-:W-:Y:S05]  /*3e80*/  BSYNC B1 ;  /* 0x0000000000017941 */ /* 0x000fea0003800000 */
.L_x_2873:
[----:B----4-:R0:W-:Y:S01]  /*3e90*/  ST.E.128 desc[UR54][R32.64], R12 ;  /* 0x0000000c20007985 */ /* 0x0101e2000c101d36 */
[----:B------:R-:W-:Y:S05]  /*3ea0*/  BRA `(.L_x_2868) ;  /* 0x0000001800747947 */ /* 0x000fea0003800000 */
.L_x_2850:
[----:B------:R-:W-:-:S05]  /*3eb0*/  VIADD R11, R205, 0x40 ;  /* 0x00000040cd0b7836 */ /* 0x000fca0000000000 */
        /* <DEDUP_REMOVED lines=9> */
[----:B------:R-:W1:Y:S01]  /*3f50*/  @!P2 LDC.64 R34, c[0x0][0x3e8] ;  /* 0x0000fa00ff22ab82 */ /* 0x000e620000000a00 */
[----:B------:R-:W-:-:S05]  /*3f60*/  @!P2 IADD3 R15, P3, R52, R14, RZ ;  /* 0x0000000e340fa210 */ /* 0x000fca0007f7e0ff */
[----:B------:R-:W-:Y:S02]  /*3f70*/  @!P2 IMAD.X R32, R96, 0x1, R74, P3 ;  /* 0x000000016020a824 */ /* 0x000fe400018e064a */
[----:B------:R-:W2:Y:S01]  /*3f80*/  @!P2 LDC.64 R48, c[0x0][0x400] ;  /* 0x00010000ff30ab82 */ /* 0x000ea20000000a00 */
[----:B-1----:R-:W-:-:S04]  /*3f90*/  @!P2 LEA R14, P3, R15, R34, 0x1 ;  /* 0x000000220f0ea211 */ /* 0x002fc800078608ff */
[----:B------:R-:W-:Y:S02]  /*3fa0*/  @!P2 LEA.HI.X R15, R15, R35, R32, 0x1, P3 ;  /* 0x000000230f0fa211 */ /* 0x000fe400018f0c20 */
[----:B------:R-:W-:Y:S02]  /*3fb0*/  CS2R R34, SRZ ;  /* 0x0000000000227805 */ /* 0x000fe4000001ff00 */
[----:B------:R-:W-:Y:S02]  /*3fc0*/  @!P2 IADD3 R12, P3, R58, R12, RZ ;  /* 0x0000000c3a0ca210 */ /* 0x000fe40007f7e0ff */
[----:B------:R-:W-:-:S03]  /*3fd0*/  CS2R R32, SRZ ;  /* 0x0000000000207805 */ /* 0x000fc6000001ff00 */
[----:B------:R-:W-:Y:S01]  /*3fe0*/  @!P2 IMAD.X R13, R102, 0x1, R76, P3 ;  /* 0x00000001660da824 */ /* 0x000fe200018e064c */
[C---:B--2---:R-:W-:Y:S02]  /*3ff0*/  @!P2 LEA R48, P3, R12.reuse, R48, 0x1 ;  /* 0x000000300c30a211 */ /* 0x044fe400078608ff */
[----:B------:R-:W-:Y:S02]  /*4000*/  CS2R R38, SRZ ;  /* 0x0000000000267805 */ /* 0x000fe4000001ff00 */
[----:B------:R-:W-:Y:S01]  /*4010*/  CS2R R36, SRZ ;  /* 0x0000000000247805 */ /* 0x000fe2000001ff00 */
[----:B------:R-:W2:Y:S01]  /*4020*/  @!P2 LDG.E.128 R32, desc[UR54][R14.64] ;  /* 0x000000360e20a981 */ /* 0x000ea2000c1e1d00 */
[----:B------:R-:W-:Y:S02]  /*4030*/  @!P2 LEA.HI.X R49, R12, R49, R13, 0x1, P3 ;  /* 0x000000310c31a211 */ /* 0x000fe400018f0c0d */
[----:B------:R-:W1:Y:S03]  /*4040*/  @!P1 LDC.64 R12, c[0x0][0x400] ;  /* 0x00010000ff0c9b82 */ /* 0x000e660000000a00 */
[----:B------:R-:W3:Y:S01]  /*4050*/  @!P2 LDG.E.128 R36, desc[UR54][R48.64] ;  /* 0x000000363024a981 */ /* 0x000ee2000c1e1d00 */
[----:B0-----:R-:W-:-:S02]  /*4060*/  @!P1 LEA R50, P2, R40, R50, 0x1 ;  /* 0x0000003228329211 */ /* 0x001fc400078408ff */
[----:B------:R-:W-:Y:S02]  /*4070*/  CS2R R42, SRZ ;  /* 0x00000000002a7805 */ /* 0x000fe4000001ff00 */
[----:B------:R-:W-:Y:S02]  /*4080*/  @!P1 LEA.HI.X R51, R40, R51, R41, 0x1, P2 ;  /* 0x0000003328339211 */ /* 0x000fe400010f0c29 */
[----:B------:R-:W-:Y:S02]  /*4090*/  CS2R R40, SRZ ;  /* 0x0000000000287805 */ /* 0x000fe4000001ff00 */
[----:B------:R-:W-:-:S04]  /*40a0*/  CS2R R46, SRZ ;  /* 0x00000000002e7805 */ /* 0x000fc8000001ff00 */
[----:B------:R-:W4:Y:S01]  /*40b0*/  @!P1 LDG.E.128 R40, desc[UR54][R50.64] ;  /* 0x0000003632289981 */ /* 0x000f22000c1e1d00 */
[----:B-1----:R-:W-:-:S04]  /*40c0*/  @!P1 LEA R12, P2, R11, R12, 0x1 ;  /* 0x0000000c0b0c9211 */ /* 0x002fc800078408ff */
[----:B------:R-:W-:Y:S02]  /*40d0*/  @!P1 LEA.HI.X R13, R11, R13, R44, 0x1, P2 ;  /* 0x0000000d0b0d9211 */ /* 0x000fe400010f0c2c */
[----:B------:R-:W-:-:S06]  /*40e0*/  CS2R R44, SRZ ;  /* 0x00000000002c7805 */ /* 0x000fcc000001ff00 */
[----:B------:R0:W5:Y:S01]  /*40f0*/  @!P1 LDG.E.128 R44, desc[UR54][R12.64] ;  /* 0x000000360c2c9981 */ /* 0x000162000c1e1d00 */
[----:B------:R-:W-:-:S06]  /*4100*/  UISETP.NE.AND UP0, UPT, UR51, 0x3, UPT ;  /* 0x000000033300788c */ /* 0x000fcc000bf05270 */
[----:B------:R-:W-:Y:S02]  /*4110*/  PLOP3.LUT P2, PT, PT, PT, UP0, 0x80, 0x0 ;  /* 0x000000000000781c */ /* 0x000fe40003f4f008 */
[----:B------:R-:W-:Y:S01]  /*4120*/  ISETP.GE.AND P1, PT, R16, R105, PT ;  /* 0x000000691000720c */ /* 0x000fe20003f26270 */
[----:B--2---:R-:W-:Y:S02]  /*4130*/  IMAD.MOV.U32 R11, RZ, RZ, R34 ;  /* 0x000000ffff0b7224 */ /* 0x004fe400078e0022 */
[----:B------:R-:W-:-:S03]  /*4140*/  IMAD.MOV.U32 R14, RZ, RZ, R35 ;  /* 0x000000ffff0e7224 */ /* 0x000fc600078e0023 */
[----:B------:R-:W-:Y:S01]  /*4150*/  PRMT R103, R103, 0x5410, R11 ;  /* 0x0000541067677816 */ /* 0x000fe2000000000b */
[----:B---3--:R-:W-:Y:S01]  /*4160*/  IMAD.MOV.U32 R11, RZ, RZ, R38 ;  /* 0x000000ffff0b7224 */ /* 0x008fe200078e0026 */
[----:B------:R-:W-:Y:S01]  /*4170*/  PRMT R117, R14, 0x7610, R117 ;  /* 0x000076100e757816 */ /* 0x000fe20000000075 */
[----:B0-----:R-:W-:Y:S02]  /*4180*/  IMAD.MOV.U32 R12, RZ, RZ, R39 ;  /* 0x000000ffff0c7224 */ /* 0x001fe400078e0027 */
[----:B------:R-:W-:Y:S02]  /*4190*/  IMAD.MOV.U32 R13, RZ, RZ, R36 ;  /* 0x000000ffff0d7224 */ /* 0x000fe400078e0024 */
[----:B------:R-:W-:Y:S02]  /*41a0*/  IMAD.MOV.U32 R14, RZ, RZ, R37 ;  /* 0x000000ffff0e7224 */ /* 0x000fe400078e0025 */
[----:B------:R-:W-:Y:S01]  /*41b0*/  IMAD.MOV.U32 R48, RZ, RZ, R33 ;  /* 0x000000ffff307224 */ /* 0x000fe200078e0021 */
[----:B------:R-:W-:-:S02]  /*41c0*/  PRMT R109, R109, 0x5410, R11 ;  /* 0x000054106d6d7816 */ /* 0x000fc4000000000b */
[----:B------:R-:W-:Y:S01]  /*41d0*/  PRMT R126, R12, 0x7610, R126 ;  /* 0x000076100c7e7816 */ /* 0x000fe2000000007e */
[----:B----4-:R-:W-:Y:S01]  /*41e0*/  IMAD.MOV.U32 R11, RZ, RZ, R42 ;  /* 0x000000ffff0b7224 */ /* 0x010fe200078e002a */
        /* <DEDUP_REMOVED lines=12> */
[----:B-----5:R-:W-:Y:S02]  /*42b0*/  IMAD.MOV.U32 R11, RZ, RZ, R46 ;  /* 0x000000ffff0b7224 */ /* 0x020fe400078e002e */
[----:B------:R-:W-:Y:S02]  /*42c0*/  IMAD.MOV.U32 R12, RZ, RZ, R47 ;  /* 0x000000ffff0c7224 */ /* 0x000fe400078e002f */
[----:B------:R-:W-:Y:S02]  /*42d0*/  IMAD.MOV.U32 R13, RZ, RZ, R44 ;  /* 0x000000ffff0d7224 */ /* 0x000fe400078e002c */
[----:B------:R-:W-:Y:S01]  /*42e0*/  IMAD.MOV.U32 R14, RZ, RZ, R45 ;  /* 0x000000ffff0e7224 */ /* 0x000fe200078e002d */
[----:B------:R-:W-:-:S02]  /*42f0*/  PRMT R111, R11, 0x7610, R111 ;  /* 0x000076100b6f7816 */ /* 0x000fc4000000006f */
[----:B------:R-:W-:Y:S02]  /*4300*/  PRMT R112, R12, 0x7610, R112 ;  /* 0x000076100c707816 */ /* 0x000fe40000000070 */
[----:B------:R-:W-:Y:S02]  /*4310*/  PRMT R113, R13, 0x7610, R113 ;  /* 0x000076100d717816 */ /* 0x000fe40000000071 */
[----:B------:R-:W-:Y:S01]  /*4320*/  PRMT R114, R14, 0x7610, R114 ;  /* 0x000076100e727816 */ /* 0x000fe20000000072 */
[----:B------:R-:W-:Y:S06]  /*4330*/  @!P2 BRA `(.L_x_2875) ;  /* 0x000000000004a947 */ /* 0x000fec0003800000 */
[----:B------:R-:W-:Y:S01]  /*4340*/  BPT.TRAP 0x1 ;  /* 0x000000040000795c */ /* 0x000fe20000300000 */
.L_x_2875:
[----:B------:R-:W-:Y:S01]  /*4350*/  IMAD R89, R19, 0x8, R23 ;  /* 0x0000000813597824 */ /* 0x000fe200078e0217 */
[----:B------:R-:W-:Y:S01]  /*4360*/  SHF.L.U32 R102, R212, 0x1f, RZ ;  /* 0x0000001fd4667819 */ /* 0x000fe200000006ff */
[----:B------:R-:W0:Y:S01]  /*4370*/  LDC R106, c[0x0][0x2f4] ;  /* 0x0000bd00ff6a7b82 */ /* 0x000e220000000800 */
[----:B------:R-:W-:Y:S02]  /*4380*/  BSSY B1, `(.L_x_2876) ;  /* 0x0000003000017945 */ /* 0x000fe40003800000 */
[----:B------:R-:W1:Y:S02]  /*4390*/  SYNCS.PHASECHK.TRANS64.TRYWAIT P3, [R89+URZ+0x22890], R102 ;  /* 0x02289066590075a7 */ /* 0x000e64000806017f */
[----:B-1----:R-:W-:Y:S05]  /*43a0*/  @!P3 BRA `(.L_x_2877) ;  /* 0x000001d8000cb947 */ /* 0x002fea0003800000 */
.L_x_3197:
[----:B------:R-:W-:Y:S05]  /*43b0*/  BSYNC B1 ;  /* 0x0000000000017941 */ /* 0x000fea0003800000 */
.L_x_2876:
[----:B------:R-:W-:Y:S01]  /*43c0*/  UMOV UR4, 0xffffffff ;  /* 0xffffffff00047882 */ /* 0x000fe20000000000 */
[----:B0-----:R-:W-:Y:S02]  /*43d0*/  IMAD.IADD R108, R106, 0x1, -R67 ;  /* 0x000000016a6c7824 */ /* 0x001fe400078e0a43 */
[----:B------:R-:W-:Y:S05]  /*43e0*/  BRA.DIV UR4, `(.L_x_2878) ;  /* 0x000001da04107947 */ /* 0x000fea000b800000 */
[----:B------:R0:W2:Y:S04]  /*43f0*/  SHFL.IDX PT, R49, R94, RZ, 0x1c1f ;  /* 0x001c1fff5e317589 */ /* 0x0000a800000e0000 */
[----:B------:R0:W3:Y:S02]  /*4400*/  SHFL.IDX PT, R14, R93, RZ, 0x1c1f ;  /* 0x001c1fff5d0e7589 */ /* 0x0000e400000e0000 */
.L_x_3201:
[----:B------:R-:W-:Y:S01]  /*4410*/  ISETP.GE.OR P3, PT, R205, R98, P0 ;  /* 0x00000062cd00720c */ /* 0x000fe20000766670 */
[----:B------:R-:W-:-:S12]  /*4420*/  BSSY B1, `(.L_x_2879) ;  /* 0x000007b000017945 */ /* 0x000fd80003800000 */
[----:B------:R-:W-:Y:S05]  /*4430*/  @P3 BRA `(.L_x_2880) ;  /* 0x0000000400e43947 */ /* 0x000fea0003800000 */
[----:B------:R-:W4:Y:S01]  /*4440*/  S2R R15, SR_TID.X ;  /* 0x00000000000f7919 */ /* 0x000f220000002100 */
[----:B------:R-:W-:Y:S01]  /*4450*/  ISETP.NE.AND P4, PT, R91, RZ, PT ;  /* 0x000000ff5b00720c */ /* 0x000fe20003f85270 */
[----:B---3--:R-:W-:Y:S01]  /*4460*/  IMAD.MOV.U32 R104, RZ, RZ, R14 ;  /* 0x000000ffff687224 */ /* 0x008fe200078e000e */
[C---:B------:R-:W-:Y:S01]  /*4470*/  LEA R96, P3, R78.reuse, R14, 0x1 ;  /* 0x0000000e4e607211 */ /* 0x040fe200078608ff */
[----:B--2---:R-:W-:Y:S01]  /*4480*/  IMAD.MOV.U32 R105, RZ, RZ, R49 ;  /* 0x000000ffff697224 */ /* 0x004fe200078e0031 */
[----:B------:R-:W-:Y:S01]  /*4490*/  SEL R11, R67, R108, !P4 ;  /* 0x0000006c430b7207 */ /* 0x000fe20006000000 */
[----:B------:R-:W-:Y:S01]  /*44a0*/  BSSY B2, `(.L_x_2881) ;  /* 0x000006e000027945 */ /* 0x000fe20003800000 */
[----:B------:R-:W-:Y:S02]  /*44b0*/  LEA.HI.X R97, R78, R49, R79, 0x1, P3 ;  /* 0x000000314e617211 */ /* 0x000fe400018f0c4f */
[----:B------:R-:W-:-:S04]  /*44c0*/  SHF.R.S32.HI R12, RZ, 0x1f, R11 ;  /* 0x0000001fff0c7819 */ /* 0x000fc8000001140b */
        /* <DEDUP_REMOVED lines=19> */
[----:B------:R-:W-:Y:S01]  /*4600*/  SHF.R.U64 R115, R32, 0x10, R33 ;  /* 0x0000001020737819 */ /* 0x000fe20000001221 */
[----:B--2---:R-:W-:Y:S01]  /*4610*/  IMAD.U32 R32, R13, 0x10000, RZ ;  /* 0x000100000d207824 */ /* 0x004fe200078e00ff */
[----:B------:R-:W-:Y:S02]  /*4620*/  SHF.R.U32.HI R119, RZ, 0x10, R35 ;  /* 0x00000010ff777819 */ /* 0x000fe40000011623 */
[----:B------:R-:W-:Y:S02]  /*4630*/  PRMT R116, R107, 0x5432, R116 ;  /* 0x000054326b747816 */ /* 0x000fe40000000074 */
[----:B------:R-:W-:-:S02]  /*4640*/  PRMT R121, R127, 0x5410, R121 ;  /* 0x000054107f797816 */ /* 0x000fc40000000079 */
[----:B------:R-:W-:Y:S01]  /*4650*/  SHF.R.U64 R120, R36, 0x10, R37 ;  /* 0x0000001024787819 */ /* 0x000fe20000001225 */
[----:B---3--:R-:W-:Y:S01]  /*4660*/  IMAD.U32 R37, R49, 0x10000, RZ ;  /* 0x0001000031257824 */ /* 0x008fe200078e00ff */
[----:B------:R-:W-:Y:S01]  /*4670*/  PRMT R115, R123, 0x5410, R115 ;  /* 0x000054107b737816 */ /* 0x000fe20000000073 */
[----:B------:R-:W-:Y:S01]  /*4680*/  IMAD.U32 R123, R121, 0x10000, RZ ;  /* 0x00010000797b7824 */ /* 0x000fe200078e00ff */
[----:B------:R-:W-:Y:S01]  /*4690*/  PRMT R119, R117, 0x5410, R119 ;  /* 0x0000541075777816 */ /* 0x000fe20000000077 */
[----:B------:R-:W-:Y:S01]  /*46a0*/  IMAD.U32 R117, R116, 0x10000, RZ ;  /* 0x0001000074757824 */ /* 0x000fe200078e00ff */
[--C-:B------:R-:W-:Y:S01]  /*46b0*/  SHF.R.U32.HI R125, RZ, 0x10, R39.reuse ;  /* 0x00000010ff7d7819 */ /* 0x100fe20000011627 */
[C---:B------:R-:W-:Y:S01]  /*46c0*/  FMUL.FTZ R127, R37.reuse, R123 ;  /* 0x0000007b257f7220 */ /* 0x040fe20000410000 */
[----:B------:R-:W-:Y:S01]  /*46d0*/  SHF.R.U64 R124, R38, 0x10, R39 ;  /* 0x00000010267c7819 */ /* 0x000fe20000001227 */
[-C--:B------:R-:W-:Y:S01]  /*46e0*/  FMUL.FTZ R129, R37, R117.reuse ;  /* 0x0000007525817220 */ /* 0x080fe20000410000 */
[----:B------:R-:W-:Y:S01]  /*46f0*/  LOP3.LUT R38, R49, 0xffff0000, RZ, 0xc0, !PT ;  /* 0xffff000031267812 */ /* 0x000fe200078ec0ff */
[C---:B------:R-:W-:Y:S01]  /*4700*/  FFMA.FTZ R127, R32.reuse, R117, -R127 ;  /* 0x00000075207f7223 */ /* 0x040fe2000001087f */
[----:B------:R-:W-:Y:S01]  /*4710*/  LOP3.LUT R121, R121, 0xffff0000, RZ, 0xc0, !PT ;  /* 0xffff000079797812 */ /* 0x000fe200078ec0ff */
[----:B------:R-:W-:Y:S01]  /*4720*/  FFMA.FTZ R129, R32, R123, R129 ;  /* 0x0000007b20817223 */ /* 0x000fe20000010081 */
[----:B------:R-:W-:Y:S01]  /*4730*/  PRMT R125, R126, 0x5410, R125 ;  /* 0x000054107e7d7816 */ /* 0x000fe2000000007d */
[----:B------:R-:W-:Y:S01]  /*4740*/  IMAD.U32 R49, R51, 0x10000, RZ ;  /* 0x0001000033317824 */ /* 0x000fe200078e00ff */
[----:B------:R-:W-:Y:S01]  /*4750*/  LOP3.LUT R33, R13, 0xffff0000, RZ, 0xc0, !PT ;  /* 0xffff00000d217812 */ /* 0x000fe200078ec0ff */
[----:B------:R-:W-:Y:S01]  /*4760*/  FMUL.FTZ R126, R38, R121 ;  /* 0x00000079267e7220 */ /* 0x000fe20000410000 */
[----:B------:R-:W-:Y:S01]  /*4770*/  LOP3.LUT R116, R116, 0xffff0000, RZ, 0xc0, !PT ;  /* 0xffff000074747812 */ /* 0x000fe200078ec0ff */
[----:B------:R-:W-:Y:S01]  /*4780*/  IMAD.U32 R37, R125, 0x10000, RZ ;  /* 0x000100007d257824 */ /* 0x000fe200078e00ff */
[----:B------:R-:W-:Y:S01]  /*4790*/  SHF.R.U64 R118, R34, 0x10, R35 ;  /* 0x0000001022767819 */ /* 0x000fe20000001223 */
[----:B------:R-:W-:Y:S01]  /*47a0*/  IMAD.U32 R32, R119, 0x10000, RZ ;  /* 0x0001000077207824 */ /* 0x000fe200078e00ff */
[----:B------:R-:W-:Y:S01]  /*47b0*/  LOP3.LUT R51, R51, 0xffff0000, RZ, 0xc0, !PT ;  /* 0xffff000033337812 */ /* 0x000fe200078ec0ff */
[-C--:B------:R-:W-:Y:S01]  /*47c0*/  FMUL.FTZ R38, R38, R116.reuse ;  /* 0x0000007426267220 */ /* 0x080fe20000410000 */
[----:B------:R-:W-:Y:S01]  /*47d0*/  FFMA.FTZ R126, R33, R116, -R126 ;  /* 0x00000074217e7223 */ /* 0x000fe2000001087e */
[----:B------:R-:W-:-:S02]  /*47e0*/  IMAD.U32 R34, R15, 0x10000, RZ ;  /* 0x000100000f227824 */ /* 0x000fc400078e00ff */
[----:B------:R-:W-:Y:S01]  /*47f0*/  FMUL.FTZ R117, R49, R37 ;  /* 0x0000002531757220 */ /* 0x000fe20000410000 */
[----:B------:R-:W-:Y:S01]  /*4800*/  LOP3.LUT R116, R125, 0xffff0000, RZ, 0xc0, !PT ;  /* 0xffff00007d747812 */ /* 0x000fe200078ec0ff */
[-C--:B------:R-:W-:Y:S01]  /*4810*/  FMUL.FTZ R130, R49, R32.reuse ;  /* 0x0000002031827220 */ /* 0x080fe20000410000 */
[----:B------:R-:W-:Y:S01]  /*4820*/  PRMT R120, R110, 0x5432, R120 ;  /* 0x000054326e787816 */ /* 0x000fe20000000078 */
[----:B------:R-:W-:Y:S01]  /*4830*/  FFMA.FTZ R128, R33, R121, R38 ;  /* 0x0000007921807223 */ /* 0x000fe20000010026 */
[----:B------:R-:W-:Y:S01]  /*4840*/  LOP3.LUT R35, R15, 0xffff0000, RZ, 0xc0, !PT ;  /* 0xffff00000f237812 */ /* 0x000fe200078ec0ff */
[C---:B------:R-:W-:Y:S01]  /*4850*/  FFMA.FTZ R117, R34.reuse, R32, -R117 ;  /* 0x0000002022757223 */ /* 0x040fe20000010875 */
[----:B------:R-:W-:Y:S01]  /*4860*/  LOP3.LUT R38, R119, 0xffff0000, RZ, 0xc0, !PT ;  /* 0xffff000077267812 */ /* 0x000fe200078ec0ff */
[----:B------:R-:W-:Y:S01]  /*4870*/  FFMA.FTZ R130, R34, R37, R130 ;  /* 0x0000002522827223 */ /* 0x000fe20000010082 */
[----:B------:R-:W-:Y:S01]  /*4880*/  FMUL.FTZ R34, R51, R116 ;  /* 0x0000007433227220 */ /* 0x000fe20000410000 */
[C---:B------:R-:W-:Y:S01]  /*4890*/  IMAD.U32 R36, R48.reuse, 0x10000, RZ ;  /* 0x0001000030247824 */ /* 0x040fe200078e00ff */
[----:B------:R-:W-:Y:S01]  /*48a0*/  LOP3.LUT R48, R48, 0xffff0000, RZ, 0xc0, !PT ;  /* 0xffff000030307812 */ /* 0x000fe200078ec0ff */
[----:B------:R-:W-:-:S02]  /*48b0*/  IMAD.U32 R33, R120, 0x10000, RZ ;  /* 0x0001000078217824 */ /* 0x000fc400078e00ff */
[-C--:B------:R-:W-:Y:S01]  /*48c0*/  FFMA.FTZ R132, R35, R38.reuse, -R34 ;  /* 0x0000002623847223 */ /* 0x080fe20000010822 */
[----:B------:R-:W-:Y:S02]  /*48d0*/  IMAD.U32 R32, R115, 0x10000, RZ ;  /* 0x0001000073207824 */ /* 0x000fe400078e00ff */
[----:B------:R-:W-:Y:S01]  /*48e0*/  FMUL.FTZ R134, R51, R38 ;  /* 0x0000002633867220 */ /* 0x000fe20000410000 */
[-C--:B------:R-:W-:Y:S01]  /*48f0*/  FMUL.FTZ R34, R36, R33.reuse ;  /* 0x0000002124227220 */ /* 0x080fe20000410000 */
[----:B------:R-:W-:Y:S01]  /*4900*/  IMAD.U32 R13, R12, 0x10000, RZ ;  /* 0x000100000c0d7824 */ /* 0x000fe200078e00ff */
[----:B------:R-:W-:Y:S01]  /*4910*/  LOP3.LUT R37, R120, 0xffff0000, RZ, 0xc0, !PT ;  /* 0xffff000078257812 */ /* 0x000fe200078ec0ff */
[----:B------:R-:W-:Y:S01]  /*4920*/  FMUL.FTZ R36, R36, R32 ;  /* 0x0000002024247220 */ /* 0x000fe20000410000 */
[----:B------:R-:W-:Y:S01]  /*4930*/  LOP3.LUT R115, R115, 0xffff0000, RZ, 0xc0, !PT ;  /* 0xffff000073737812 */ /* 0x000fe200078ec0ff */
[----:B------:R-:W-:Y:S01]  /*4940*/  IMAD.U32 R39, R50, 0x10000, RZ ;  /* 0x0001000032277824 */ /* 0x000fe200078e00ff */
[----:B------:R-:W-:Y:S01]  /*4950*/  PRMT R124, R109, 0x5432, R124 ;  /* 0x000054326d7c7816 */ /* 0x000fe2000000007c */
[----:B------:R-:W-:Y:S01]  /*4960*/  FFMA.FTZ R119, R35, R116, R134 ;  /* 0x0000007423777223 */ /* 0x000fe20000010086 */
[----:B------:R-:W-:Y:S01]  /*4970*/  PRMT R118, R103, 0x5432, R118 ;  /* 0x0000543267767816 */ /* 0x000fe20000000076 */
[C---:B------:R-:W-:Y:S01]  /*4980*/  FFMA.FTZ R36, R13.reuse, R33, R36 ;  /* 0x000000210d247223 */ /* 0x040fe20000010024 */
[----:B------:R-:W-:Y:S01]  /*4990*/  LOP3.LUT R12, R12, 0xffff0000, RZ, 0xc0, !PT ;  /* 0xffff00000c0c7812 */ /* 0x000fe200078ec0ff */
[----:B------:R-:W-:Y:S01]  /*49a0*/  FMUL.FTZ R49, R48, R37 ;  /* 0x0000002530317220 */ /* 0x000fe20000410000 */
[----:B------:R-:W-:Y:S01]  /*49b0*/  LOP3.LUT R50, R50, 0xffff0000, RZ, 0xc0, !PT ;  /* 0xffff000032327812 */ /* 0x000fe200078ec0ff */
[----:B------:R-:W-:Y:S01]  /*49c0*/  FFMA.FTZ R35, R13, R32, -R34 ;  /* 0x000000200d237223 */ /* 0x000fe20000010822 */
[----:B------:R-:W-:Y:S01]  /*49d0*/  FMUL.FTZ R51, R48, R115 ;  /* 0x0000007330337220 */ /* 0x000fe20000410000 */
[C---:B------:R-:W-:Y:S01]  /*49e0*/  LOP3.LUT R33, R124.reuse, 0xffff0000, RZ, 0xc0, !PT ;  /* 0xffff00007c217812 */ /* 0x040fe200078ec0ff */
[----:B------:R-:W-:Y:S01]  /*49f0*/  IMAD.U32 R34, R124, 0x10000, RZ ;  /* 0x000100007c227824 */ /* 0x000fe200078e00ff */
[C---:B------:R-:W-:Y:S01]  /*4a00*/  LOP3.LUT R13, R118.reuse, 0xffff0000, RZ, 0xc0, !PT ;  /* 0xffff0000760d7812 */ /* 0x040fe200078ec0ff */
[----:B------:R-:W-:-:S02]  /*4a10*/  IMAD.U32 R32, R118, 0x10000, RZ ;  /* 0x0001000076207824 */ /* 0x000fc400078e00ff */
[----:B------:R-:W-:Y:S01]  /*4a20*/  FFMA.FTZ R38, R12, R115, -R49 ;  /* 0x000000730c267223 */ /* 0x000fe20000010831 */
[C---:B------:R-:W-:Y:S01]  /*4a30*/  IMAD.U32 R15, R14.reuse, 0x10000, RZ ;  /* 0x000100000e0f7824 */ /* 0x040fe200078e00ff */
[----:B------:R-:W-:Y:S01]  /*4a40*/  LOP3.LUT R14, R14, 0xffff0000, RZ, 0xc0, !PT ;  /* 0xffff00000e0e7812 */ /* 0x000fe200078ec0ff */
[----:B------:R-:W-:Y:S01]  /*4a50*/  FFMA.FTZ R51, R12, R37, R51 ;  /* 0x000000250c337223 */ /* 0x000fe20000010033 */
[C---:B------:R-:W-:Y:S01]  /*4a60*/  FMUL.FTZ R12, R39.reuse, R34 ;  /* 0x00000022270c7220 */ /* 0x040fe20000410000 */
[C---:B------:R-:W-:Y:S01]  /*4a70*/  FMUL.FTZ R37, R50.reuse, R33 ;  /* 0x0000002132257220 */ /* 0x040fe20000410000 */
[-C--:B------:R-:W-:Y:S01]  /*4a80*/  FMUL.FTZ R39, R39, R32.reuse ;  /* 0x0000002027277220 */ /* 0x080fe20000410000 */
[-C--:B------:R-:W-:Y:S01]  /*4a90*/  FMUL.FTZ R50, R50, R13.reuse ;  /* 0x0000000d32327220 */ /* 0x080fe20000410000 */
[C---:B------:R-:W-:Y:S01]  /*4aa0*/  FFMA.FTZ R12, R15.reuse, R32, -R12 ;  /* 0x000000200f0c7223 */ /* 0x040fe2000001080c */
        /* <DEDUP_REMOVED lines=9> */
[----:B------:R-:W-:Y:S02]  /*4b40*/  F2FP.BF16.F32.PACK_AB R13, R126, R127 ;  /* 0x0000007f7e0d723e */ /* 0x000fe400000010ff */
[----:B------:R-:W-:Y:S02]  /*4b50*/  F2FP.BF16.F32.PACK_AB R15, R132, R117 ;  /* 0x00000075840f723e */ /* 0x000fe400000010ff */
[----:B------:R-:W-:-:S02]  /*4b60*/  F2FP.BF16.F32.PACK_AB R49, R128, R129 ;  /* 0x000000818031723e */ /* 0x000fc400000010ff */
[----:B------:R-:W-:-:S07]  /*4b70*/  F2FP.BF16.F32.PACK_AB R50, R50, R39 ;  /* 0x000000273232723e */ /* 0x000fce00000010ff */
.L_x_2882:
[----:B------:R-:W-:Y:S05]  /*4b80*/  BSYNC B2 ;  /* 0x0000000000027941 */ /* 0x000fea0003800000 */
.L_x_2881:
[----:B------:R-:W-:Y:S01]  /*4b90*/  ISETP.GE.AND P3, PT, R11, R106, PT ;  /* 0x0000006a0b00720c */ /* 0x000fe20003f66270 */
[----:B--2---:R4:W-:-:S12]  /*4ba0*/  ST.E.128 desc[UR54][R96.64], R12 ;  /* 0x0000000c60007985 */ /* 0x0049d8000c101d36 */
[----:B------:R-:W-:-:S05]  /*4bb0*/  @!P3 IMAD.WIDE R104, R11, 0x2, R104 ;  /* 0x000000020b68b825 */ /* 0x000fca00078e0268 */
[----:B---3--:R4:W-:Y:S02]  /*4bc0*/  @!P3 ST.E.128 desc[UR54][R104.64], R48 ;  /* 0x000000306800b985 */ /* 0x0089e4000c101d36 */
.L_x_2880:
[----:B------:R-:W-:Y:S05]  /*4bd0*/  BSYNC B1 ;  /* 0x0000000000017941 */ /* 0x000fea0003800000 */
.L_x_2879:
[----:B------:R-:W-:-:S03]  /*4be0*/  UMOV UR4, 0xffffffff ;  /* 0xffffffff00047882 */ /* 0x000fc60000000000 */
[----:B------:R-:W-:Y:S05]  /*4bf0*/  BRA.DIV UR4, `(.L_x_2883) ;  /* 0x000001d204547947 */ /* 0x000fea000b800000 */
[----:B------:R0:W0:Y:S04]  /*4c00*/  SHFL.IDX PT, R37, R94, 0x1, 0x1c1f ;  /* 0x003c1f005e257f89 */ /* 0x00002800000e0000 */
[----:B------:R0:W0:Y:S02]  /*4c10*/  SHFL.IDX PT, R36, R93, 0x1, 0x1c1f ;  /* 0x003c1f005d247f89 */ /* 0x00002400000e0000 */
.L_x_3205:
[----:B------:R-:W-:-:S05]  /*4c20*/  VIADD R11, R205, 0x40 ;  /* 0x00000040cd0b7836 */ /* 0x000fca0000000000 */
[----:B------:R-:W-:-:S13]  /*4c30*/  ISETP.GE.OR P3, PT, R11, R98, P0 ;  /* 0x000000620b00720c */ /* 0x000fda0000766670 */
[----:B------:R-:W-:Y:S05]  /*4c40*/  @P3 BRA `(.L_x_2868) ;  /* 0x0000000c000c3947 */ /* 0x000fea0003800000 */
[----:B----4-:R-:W4:Y:S01]  /*4c50*/  LDL R13, [R1+0xc] ;  /* 0x00000c00010d7983 */ /* 0x010f220000100800 */
[----:B------:R-:W-:Y:S01]  /*4c60*/  ISETP.NE.AND P4, PT, R91, RZ, PT ;  /* 0x000000ff5b00720c */ /* 0x000fe20003f85270 */
[C---:B---3--:R-:W-:Y:S01]  /*4c70*/  VIADD R14, R205.reuse, 0x40 ;  /* 0x00000040cd0e7836 */ /* 0x048fe20000000000 */
[----:B0-----:R-:W-:Y:S01]  /*4c80*/  LEA R38, P3, R78, R36, 0x1 ;  /* 0x000000244e267211 */ /* 0x001fe200078608ff */
[----:B------:R-:W-:Y:S01]  /*4c90*/  VIADD R12, R205, 0x40 ;  /* 0x00000040cd0c7836 */ /* 0x000fe20000000000 */
[----:B------:R-:W-:Y:S01]  /*4ca0*/  SEL R108, R67, R108, !P4 ;  /* 0x0000006c436c7207 */ /* 0x000fe20006000000 */
[----:B------:R-:W-:Y:S01]  /*4cb0*/  IMAD.SHL.U32 R14, R14, 0x40, RZ ;  /* 0x000000400e0e7824 */ /* 0x000fe200078e00ff */
[----:B------:R-:W-:Y:S01]  /*4cc0*/  BSSY B1, `(.L_x_2884) ;  /* 0x0000070000017945 */ /* 0x000fe20003800000 */
[----:B------:R-:W-:Y:S01]  /*4cd0*/  IMAD.SHL.U32 R12, R12, 0x40, RZ ;  /* 0x000000400c0c7824 */ /* 0x000fe200078e00ff */
[----:B------:R-:W-:Y:S02]  /*4ce0*/  SHF.R.S32.HI R11, RZ, 0x1f, R108 ;  /* 0x0000001fff0b7819 */ /* 0x000fe4000001146c */
[----:B------:R-:W-:-:S02]  /*4cf0*/  LOP3.LUT R14, R14, 0x1c0, RZ, 0xc0, !PT ;  /* 0x000001c00e0e7812 */ /* 0x000fc400078ec0ff */
[----:B------:R-:W-:Y:S02]  /*4d00*/  LEA.HI R108, R11, R108, RZ, 0x4 ;  /* 0x0000006c0b6c7211 */ /* 0x000fe400078f20ff */
[----:B------:R-:W-:Y:S02]  /*4d10*/  LOP3.LUT R12, R12, 0x1c0, RZ, 0xc0, !PT ;  /* 0x000001c00c0c7812 */ /* 0x000fe400078ec0ff */
[----:B------:R-:W-:Y:S02]  /*4d20*/  LEA.HI.SX32 R11, R108, R77, 0x1c ;  /* 0x0000004d6c0b7211 */ /* 0x000fe400078fe2ff */
[----:B------:R-:W-:Y:S02]  /*4d30*/  SHF.R.U32.HI R14, RZ, 0x3, R14 ;  /* 0x00000003ff0e7819 */ /* 0x000fe4000001160e */
[----:B------:R-:W-:Y:S01]  /*4d40*/  LEA.HI.X R39, R78, R37, R79, 0x1, P3 ;  /* 0x000000254e277211 */ /* 0x000fe200018f0c4f */
        /* <DEDUP_REMOVED lines=9> */
[----:B------:R-:W3:Y:S01]  /*4de0*/  LDS.128 R32, [R32+0x1c400] ;  /* 0x01c4000020207984 */ /* 0x000ee20000000c00 */
[----:B------:R-:W-:Y:S05]  /*4df0*/  @P1 BRA `(.L_x_2885) ;  /* 0x0000000400701947 */ /* 0x000fea0003800000 */
[----:B------:R-:W-:Y:S02]  /*4e00*/  SHF.R.U32.HI R51, RZ, 0x10, R41 ;  /* 0x00000010ff337819 */ /* 0x000fe40000011629 */
[----:B--2---:R-:W-:Y:S02]  /*4e10*/  SHF.R.U32.HI R49, RZ, 0x10, R45 ;  /* 0x00000010ff317819 */ /* 0x004fe4000001162d */
[----:B------:R-:W-:Y:S02]  /*4e20*/  PRMT R110, R110, 0x5410, R51 ;  /* 0x000054106e6e7816 */ /* 0x000fe40000000033 */
[----:B------:R-:W-:Y:S02]  /*4e30*/  PRMT R114, R114, 0x5410, R49 ;  /* 0x0000541072727816 */ /* 0x000fe40000000031 */
[----:B------:R-:W-:Y:S01]  /*4e40*/  SHF.R.U64 R50, R44, 0x10, R45 ;  /* 0x000000102c327819 */ /* 0x000fe2000000122d */
[----:B---3--:R-:W-:Y:S01]  /*4e50*/  IMAD.U32 R44, R33, 0x10000, RZ ;  /* 0x00010000212c7824 */ /* 0x008fe200078e00ff */
[----:B------:R-:W-:Y:S01]  /*4e60*/  SHF.R.U32.HI R97, RZ, 0x10, R47 ;  /* 0x00000010ff617819 */ /* 0x000fe2000001162f */
[----:B------:R-:W-:Y:S01]  /*4e70*/  IMAD.U32 R51, R114, 0x10000, RZ ;  /* 0x0001000072337824 */ /* 0x000fe200078e00ff */
[----:B------:R-:W-:Y:S01]  /*4e80*/  SHF.R.U32.HI R94, RZ, 0x10, R43 ;  /* 0x00000010ff5e7819 */ /* 0x000fe2000001162b */
[----:B------:R-:W-:Y:S01]  /*4e90*/  IMAD.U32 R49, R110, 0x10000, RZ ;  /* 0x000100006e317824 */ /* 0x000fe200078e00ff */
[----:B------:R-:W-:Y:S01]  /*4ea0*/  SHF.R.U64 R104, R40, 0x10, R41 ;  /* 0x0000001028687819 */ /* 0x000fe20000001229 */
[----:B0-----:R-:W-:Y:S01]  /*4eb0*/  IMAD.U32 R40, R13, 0x10000, RZ ;  /* 0x000100000d287824 */ /* 0x001fe200078e00ff */
[----:B------:R-:W-:Y:S01]  /*4ec0*/  SHF.R.U64 R48, R46, 0x10, R47 ;  /* 0x000000102e307819 */ /* 0x000fe2000000122f */
[----:B------:R-:W-:Y:S01]  /*4ed0*/  FMUL.FTZ R93, R44, R51 ;  /* 0x000000332c5d7220 */ /* 0x000fe20000410000 */
[----:B------:R-:W-:Y:S01]  /*4ee0*/  PRMT R112, R112, 0x5410, R97 ;  /* 0x0000541070707816 */ /* 0x000fe20000000061 */
[----:B------:R-:W-:Y:S01]  /*4ef0*/  FMUL.FTZ R97, R44, R49 ;  /* 0x000000312c617220 */ /* 0x000fe20000410000 */
[----:B------:R-:W-:Y:S01]  /*4f00*/  LOP3.LUT R45, R33, 0xffff0000, RZ, 0xc0, !PT ;  /* 0xffff0000212d7812 */ /* 0x000fe200078ec0ff */
[----:B------:R-:W-:Y:S01]  /*4f10*/  IMAD.U32 R46, R35, 0x10000, RZ ;  /* 0x00010000232e7824 */ /* 0x000fe200078e00ff */
[----:B------:R-:W-:Y:S01]  /*4f20*/  LOP3.LUT R110, R110, 0xffff0000, RZ, 0xc0, !PT ;  /* 0xffff00006e6e7812 */ /* 0x000fe200078ec0ff */
[----:B------:R-:W-:Y:S01]  /*4f30*/  FFMA.FTZ R97, R40, R51, R97 ;  /* 0x0000003328617223 */ /* 0x000fe20000010061 */
[----:B------:R-:W-:-:S02]  /*4f40*/  LOP3.LUT R114, R114, 0xffff0000, RZ, 0xc0, !PT ;  /* 0xffff000072727812 */ /* 0x000fc400078ec0ff */
[----:B------:R-:W-:Y:S02]  /*4f50*/  PRMT R107, R107, 0x5410, R94 ;  /* 0x000054106b6b7816 */ /* 0x000fe4000000005e */
[----:B------:R-:W-:Y:S01]  /*4f60*/  PRMT R111, R111, 0x5410, R48 ;  /* 0x000054106f6f7816 */ /* 0x000fe20000000030 */
[----:B------:R-:W-:Y:S01]  /*4f70*/  FFMA.FTZ R48, R40, R49, -R93 ;  /* 0x0000003128307223 */ /* 0x000fe2000001085d */
[----:B------:R-:W-:Y:S01]  /*4f80*/  LOP3.LUT R41, R13, 0xffff0000, RZ, 0xc0, !PT ;  /* 0xffff00000d297812 */ /* 0x000fe200078ec0ff */
[C---:B------:R-:W-:Y:S02]  /*4f90*/  IMAD.U32 R93, R112.reuse, 0x10000, RZ ;  /* 0x00010000705d7824 */ /* 0x040fe400078e00ff */
[----:B------:R-:W-:Y:S01]  /*4fa0*/  FMUL.FTZ R40, R45, R110 ;  /* 0x0000006e2d287220 */ /* 0x000fe20000410000 */
[----:B------:R-:W-:Y:S01]  /*4fb0*/  LOP3.LUT R47, R35, 0xffff0000, RZ, 0xc0, !PT ;  /* 0xffff0000232f7812 */ /* 0x000fe200078ec0ff */
[-C--:B------:R-:W-:Y:S01]  /*4fc0*/  FMUL.FTZ R44, R45, R114.reuse ;  /* 0x000000722d2c7220 */ /* 0x080fe20000410000 */
[----:B------:R-:W-:Y:S01]  /*4fd0*/  LOP3.LUT R112, R112, 0xffff0000, RZ, 0xc0, !PT ;  /* 0xffff000070707812 */ /* 0x000fe200078ec0ff */
[----:B------:R-:W-:Y:S01]  /*4fe0*/  IMAD.U32 R49, R107, 0x10000, RZ ;  /* 0x000100006b317824 */ /* 0x000fe200078e00ff */
[----:B------:R-:W-:Y:S01]  /*4ff0*/  PRMT R113, R113, 0x5410, R50 ;  /* 0x0000541071717816 */ /* 0x000fe20000000032 */
[C---:B------:R-:W-:Y:S01]  /*5000*/  FFMA.FTZ R114, R41.reuse, R114, R40 ;  /* 0x0000007229727223 */ /* 0x040fe20000010028 */
[----:B------:R-:W-:Y:S01]  /*5010*/  SHF.R.U64 R96, R42, 0x10, R43 ;  /* 0x000000102a607819 */ /* 0x000fe2000000122b */
[C---:B------:R-:W-:Y:S01]  /*5020*/  IMAD.U32 R42, R32.reuse, 0x10000, RZ ;  /* 0x00010000202a7824 */ /* 0x040fe200078e00ff */
        /* <DEDUP_REMOVED lines=8> */
[----:B------:R-:W-:Y:S01]  /*50b0*/  FMUL.FTZ R44, R47, R112 ;  /* 0x000000702f2c7220 */ /* 0x000fe20000410000 */
[----:B------:R-:W-:-:S02]  /*50c0*/  IMAD.U32 R41, R113, 0x10000, RZ ;  /* 0x0001000071297824 */ /* 0x000fc400078e00ff */
[C---:B------:R-:W-:Y:S01]  /*50d0*/  FFMA.FTZ R49, R32.reuse, R49, -R45 ;  /* 0x0000003120317223 */ /* 0x040fe2000001082d */
[----:B------:R-:W-:Y:S01]  /*50e0*/  FFMA.FTZ R46, R32, R93, R46 ;  /* 0x0000005d202e7223 */ /* 0x000fe2000001002e */
[-C--:B------:R-:W-:Y:S01]  /*50f0*/  FMUL.FTZ R94, R47, R40.reuse ;  /* 0x000000282f5e7220 */ /* 0x080fe20000410000 */
[----:B------:R-:W-:Y:S01]  /*5100*/  FFMA.FTZ R50, R33, R40, -R44 ;  /* 0x0000002821327223 */ /* 0x000fe2000001082c */
[----:B------:R-:W-:Y:S01]  /*5110*/  IMAD.U32 R13, R12, 0x10000, RZ ;  /* 0x000100000c0d7824 */ /* 0x000fe200078e00ff */
[----:B------:R-:W-:Y:S01]  /*5120*/  LOP3.LUT R113, R113, 0xffff0000, RZ, 0xc0, !PT ;  /* 0xffff000071717812 */ /* 0x000fe200078ec0ff */
[----:B------:R-:W-:Y:S02]  /*5130*/  IMAD.U32 R32, R109, 0x10000, RZ ;  /* 0x000100006d207824 */ /* 0x000fe400078e00ff */
[----:B------:R-:W-:Y:S01]  /*5140*/  FMUL.FTZ R40, R42, R41 ;  /* 0x000000292a287220 */ /* 0x000fe20000410000 */
[----:B------:R-:W-:Y:S01]  /*5150*/  PRMT R103, R103, 0x5410, R96 ;  /* 0x0000541067677816 */ /* 0x000fe20000000060 */
[----:B------:R-:W-:Y:S01]  /*5160*/  FFMA.FTZ R47, R33, R112, R94 ;  /* 0x00000070212f7223 */ /* 0x000fe2000001005e */
[----:B------:R-:W-:Y:S01]  /*5170*/  LOP3.LUT R109, R109, 0xffff0000, RZ, 0xc0, !PT ;  /* 0xffff00006d6d7812 */ /* 0x000fe200078ec0ff */
[----:B------:R-:W-:Y:S01]  /*5180*/  FFMA.FTZ R33, R13, R32, -R40 ;  /* 0x000000200d217223 */ /* 0x000fe20000010828 */
[----:B------:R-:W-:Y:S01]  /*5190*/  LOP3.LUT R12, R12, 0xffff0000, RZ, 0xc0, !PT ;  /* 0xffff00000c0c7812 */ /* 0x000fe200078ec0ff */
[----:B------:R-:W-:-:S02]  /*51a0*/  IMAD.U32 R35, R34, 0x10000, RZ ;  /* 0x0001000022237824 */ /* 0x000fc400078e00ff */
[----:B------:R-:W-:Y:S01]  /*51b0*/  FMUL.FTZ R42, R42, R32 ;  /* 0x000000202a2a7220 */ /* 0x000fe20000410000 */
[----:B------:R-:W-:Y:S01]  /*51c0*/  FMUL.FTZ R45, R43, R113 ;  /* 0x000000712b2d7220 */ /* 0x000fe20000410000 */
[----:B------:R-:W-:Y:S01]  /*51d0*/  IMAD.U32 R40, R111, 0x10000, RZ ;  /* 0x000100006f287824 */ /* 0x000fe200078e00ff */
[----:B------:R-:W-:Y:S01]  /*51e0*/  LOP3.LUT R34, R34, 0xffff0000, RZ, 0xc0, !PT ;  /* 0xffff000022227812 */ /* 0x000fe200078ec0ff */
[----:B------:R-:W-:Y:S01]  /*51f0*/  FMUL.FTZ R43, R43, R109 ;  /* 0x0000006d2b2b7220 */ /* 0x000fe20000410000 */
[----:B------:R-:W-:Y:S01]  /*5200*/  IMAD.U32 R32, R103, 0x10000, RZ ;  /* 0x0001000067207824 */ /* 0x000fe200078e00ff */
[----:B------:R-:W-:Y:S01]  /*5210*/  LOP3.LUT R111, R111, 0xffff0000, RZ, 0xc0, !PT ;  /* 0xffff00006f6f7812 */ /* 0x000fe200078ec0ff */
[C---:B------:R-:W-:Y:S01]  /*5220*/  IMAD.U32 R15, R14.reuse, 0x10000, RZ ;  /* 0x000100000e0f7824 */ /* 0x040fe200078e00ff */
[----:B------:R-:W-:Y:S01]  /*5230*/  LOP3.LUT R103, R103, 0xffff0000, RZ, 0xc0, !PT ;  /* 0xffff000067677812 */ /* 0x000fe200078ec0ff */
[----:B------:R-:W-:Y:S01]  /*5240*/  FFMA.FTZ R42, R13, R41, R42 ;  /* 0x000000290d2a7223 */ /* 0x000fe2000001002a */
[----:B------:R-:W-:Y:S01]  /*5250*/  LOP3.LUT R14, R14, 0xffff0000, RZ, 0xc0, !PT ;  /* 0xffff00000e0e7812 */ /* 0x000fe200078ec0ff */
[C---:B------:R-:W-:Y:S01]  /*5260*/  FFMA.FTZ R44, R12.reuse, R109, -R45 ;  /* 0x0000006d0c2c7223 */ /* 0x040fe2000001082d */
        /* <DEDUP_REMOVED lines=20> */
[----:B------:R-:W-:-:S07]  /*53b0*/  IMAD.MOV.U32 R35, RZ, RZ, R46 ;  /* 0x000000ffff237224 */ /* 0x000fce00078e002e */
.L_x_2885:
[----:B------:R-:W-:Y:S05]  /*53c0*/  BSYNC B1 ;  /* 0x0000000000017941 */ /* 0x000fea0003800000 */
.L_x_2884:
[----:B0-----:R0:W-:Y:S01]  /*53d0*/  ST.E.128 desc[UR54][R38.64], R12 ;  /* 0x0000000c26007985 */ /* 0x0011e2000c101d36 */
[----:B------:R-:W-:-:S13]  /*53e0*/  ISETP.GE.AND P1, PT, R11, R106, PT ;  /* 0x0000006a0b00720c */ /* 0x000fda0003f26270 */
[----:B------:R-:W-:Y:S05]  /*53f0*/  @P1 BRA `(.L_x_2868) ;  /* 0x0000000400201947 */ /* 0x000fea0003800000 */
[----:B0-----:R-:W-:-:S05]  /*5400*/  IMAD.WIDE R12, R11, 0x2, R36 ;  /* 0x000000020b0c7825 */ /* 0x001fca00078e0224 */
[----:B---3--:R0:W-:Y:S01]  /*5410*/  ST.E.128 desc[UR54][R12.64], R32 ;  /* 0x000000200c007985 */ /* 0x0081e2000c101d36 */
[----:B------:R-:W-:Y:S05]  /*5420*/  BRA `(.L_x_2868) ;  /* 0x0000000400147947 */ /* 0x000fea0003800000 */
.L_x_2849:
[----:B------:R-:W-:-:S06]  /*5430*/  UISETP.NE.AND UP0, UPT, UR51, 0x3, UPT ;  /* 0x000000033300788c */ /* 0x000fcc000bf05270 */
[----:B------:R-:W-:-:S13]  /*5440*/  PLOP3.LUT P2, PT, PT, PT, UP0, 0x80, 0x0 ;  /* 0x000000000000781c */ /* 0x000fda0003f4f008 */
[----:B------:R-:W-:Y:S05]  /*5450*/  @!P2 BRA `(.L_x_2886) ;  /* 0x000000000004a947 */ /* 0x000fea0003800000 */
[----:B------:R-:W-:Y:S01]  /*5460*/  BPT.TRAP 0x1 ;  /* 0x000000040000795c */ /* 0x000fe20000300000 */
.L_x_2886:
[----:B------:R-:W-:Y:S01]  /*5470*/  IMAD R89, R19, 0x8, R23 ;  /* 0x0000000813597824 */ /* 0x000fe200078e0217 */
[----:B------:R-:W-:Y:S01]  /*5480*/  SHF.L.U32 R102, R212, 0x1f, RZ ;  /* 0x0000001fd4667819 */ /* 0x000fe200000006ff */
[----:B------:R-:W-:Y:S01]  /*5490*/  BSSY B1, `(.L_x_2887) ;  /* 0x0000004000017945 */ /* 0x000fe20003800000 */
[----:B------:R-:W-:Y:S02]  /*54a0*/  SHF.R.S32.HI R99, RZ, 0x1f, R100 ;  /* 0x0000001fff637819 */ /* 0x000fe40000011464 */
[----:B------:R-:W0:Y:S02]  /*54b0*/  SYNCS.PHASECHK.TRANS64.TRYWAIT P1, [R89+URZ+0x22890], R102 ;  /* 0x02289066590075a7 */ /* 0x000e24000802017f */
[----:B0-----:R-:W-:Y:S05]  /*54c0*/  @!P1 BRA `(.L_x_2888) ;  /* 0x000001c8006c9947 */ /* 0x001fea0003800000 */
.L_x_3206:
[----:B------:R-:W-:Y:S05]  /*54d0*/  BSYNC B1 ;  /* 0x0000000000017941 */ /* 0x000fea0003800000 */
.L_x_2887:
        /* <DEDUP_REMOVED lines=27> */
.L_x_3210:
        /* <DEDUP_REMOVED lines=13> */
.L_x_2891:
[----:B------:R-:W-:Y:S05]  /*5760*/  BSYNC B1 ;  /* 0x0000000000017941 */ /* 0x000fea0003800000 */
.L_x_2890:
[----:B------:R-:W-:-:S03]  /*5770*/  UMOV UR4, 0xffffffff ;  /* 0xffffffff00047882 */ /* 0x000fc60000000000 */
[----:B------:R-:W-:Y:S05]  /*5780*/  BRA.DIV UR4, `(.L_x_2892) ;  /* 0x000001ca04187947 */ /* 0x000fea000b800000 */
[----:B--2---:R2:W0:Y:S04]  /*5790*/  SHFL.IDX PT, R33, R34, 0x1, 0x1c1f ;  /* 0x003c1f0022217f89 */ /* 0x00442800000e0000 */
[----:B---34-:R2:W3:Y:S02]  /*57a0*/  SHFL.IDX PT, R14, R32, 0x1, 0x1c1f ;  /* 0x003c1f00200e7f89 */ /* 0x0184e400000e0000 */
.L_x_3214:
[----:B------:R-:W-:-:S13]  /*57b0*/  ISETP.GE.AND P1, PT, R35, 0x41, PT ;  /* 0x000000412300780c */ /* 0x000fda0003f26270 */
[----:B------:R-:W-:Y:S05]  /*57c0*/  @!P1 BRA `(.L_x_2868) ;  /* 0x00000000002c9947 */ /* 0x000fea0003800000 */
[----:B------:R-:W-:Y:S02]  /*57d0*/  ULDC UR4, c[0x0][0x2f4] ;  /* 0x0000bd0000047ab9 */ /* 0x000fe40000000800 */
[----:B------:R-:W-:-:S13]  /*57e0*/  ISETP.GE.AND P1, PT, R16, UR4, PT ;  /* 0x0000000410007c0c */ /* 0x000fda000bf26270 */
[----:B-123--:R-:W-:-:S04]  /*57f0*/  @!P1 LEA R34, P3, R16, R14, 0x1 ;  /* 0x0000000e10229211 */ /* 0x00efc800078608ff */
[----:B0-----:R-:W-:Y:S02]  /*5800*/  @!P1 LEA.HI.X R35, R16, R33, R17, 0x1, P3 ;  /* 0x0000002110239211 */ /* 0x001fe400018f0c11 */
[----:B------:R-:W-:-:S13]  /*5810*/  ISETP.GE.AND P3, PT, R18, UR4, PT ;  /* 0x0000000412007c0c */ /* 0x000fda000bf66270 */
[C---:B------:R-:W-:Y:S02]  /*5820*/  @!P3 LEA R32, P4, R18.reuse, R14, 0x1 ;  /* 0x0000000e1220b211 */ /* 0x040fe400078808ff */
[----:B------:R-:W0:Y:S02]  /*5830*/  @!P1 LDS.128 R12, [R104+0x2000] ;  /* 0x00200000680c9984 */ /* 0x000e240000000c00 */
[----:B------:R-:W-:Y:S02]  /*5840*/  @!P3 LEA.HI.X R33, R18, R33, R207, 0x1, P4 ;  /* 0x000000211221b211 */ /* 0x000fe400020f0ccf */
[----:B0-----:R-:W-:Y:S04]  /*5850*/  @!P1 ST.E.128 desc[UR54][R34.64], R12 ;  /* 0x0000000c22009985 */ /* 0x001fe8000c101d36 */
[----:B------:R-:W0:Y:S04]  /*5860*/  @!P3 LDS.128 R12, [R103+0x2000] ;  /* 0x00200000670cb984 */ /* 0x000e280000000c00 */
[----:B0-----:R0:W-:Y:S02]  /*5870*/  @!P3 ST.E.128 desc[UR54][R32.64], R12 ;  /* 0x0000000c2000b985 */ /* 0x0011e4000c101d36 */
.L_x_2868:
[----:B------:R-:W-:Y:S05]  /*5880*/  BSYNC B0 ;  /* 0x0000000000007941 */ /* 0x000fea0003800000 */
.L_x_2848:
[----:B------:R-:W5:Y:S01]  /*5890*/  S2R R11, SR_TID.X ;  /* 0x00000000000b7919 */ /* 0x000f620000002100 */
[----:B------:R-:W-:Y:S01]  /*58a0*/  @!PT LDS RZ, [RZ] ;  /* 0x00000000fffff984 */ /* 0x000fe20000000800 */
[----:B------:R-:W-:Y:S01]  /*58b0*/  @!PT LDS RZ, [RZ] ;  /* 0x00000000fffff984 */ /* 0x000fe20000000800 */
[----:B------:R-:W-:Y:S01]  /*58c0*/  @!PT LDS RZ, [RZ] ;  /* 0x00000000fffff984 */ /* 0x000fe20000000800 */
[----:B------:R-:W-:Y:S01]  /*58d0*/  @!PT LDS RZ, [RZ] ;  /* 0x00000000fffff984 */ /* 0x000fe20000000800 */
[----:B------:R4:W-:Y:S06]  /*58e0*/  MEMBAR.ALL.CTA ;  /* 0x0000000000007992 */ /* 0x0009ec0000008000 */
[----:B----4-:R-:W4:Y:S01]  /*58f0*/  FENCE.VIEW.ASYNC.S ;  /* 0x00000000000073c6 */ /* 0x010f220000000000 */
[----:B------:R-:W-:Y:S05]  /*5900*/  WARPSYNC.ALL ;  /* 0x0000000000007948 */ /* 0x000fea0003800000 */
[----:B------:R-:W-:Y:S01]  /*5910*/  BSSY B0, `(.L_x_2893) ;  /* 0x0000009000007945 */ /* 0x000fe20003800000 */
[----:B-----5:R-:W-:Y:S01]  /*5920*/  LOP3.LUT R11, R11, 0x7f, RZ, 0xc0, !PT ;  /* 0x0000007f0b0b7812 */ /* 0x020fe200078ec0ff */
[----:B----4-:R4:W-:Y:S03]  /*5930*/  BAR.SYNC.DEFER_BLOCKING R63, 0x80 ;  /* 0x0002003f0000751d */ /* 0x0109e60000010000 */
[----:B------:R-:W-:-:S13]  /*5940*/  ISETP.NE.AND P1, PT, R11, RZ, PT ;  /* 0x000000ff0b00720c */ /* 0x000fda0003f25270 */
[----:B------:R-:W-:-:S05]  /*5950*/  @!P1 VIADD R11, R89, 0x228a0 ;  /* 0x000228a0590b9836 */ /* 0x000fca0000000000 */
[----:B------:R-:W-:-:S04]  /*5960*/  @!P1 PRMT R11, RZ, 0x654, R11 ;  /* 0x00000654ff0b9816 */ /* 0x000fc8000000000b */
[----:B------:R4:W-:Y:S01]  /*5970*/  @!P1 SYNCS.ARRIVE.TRANS64.RED.A1T0 RZ, [R11+URZ], RZ ;  /* 0x000000ff0bff99a7 */ /* 0x0009e2000810043f */
[----:B------:R-:W-:Y:S05]  /*5980*/  @!P2 BRA `(.L_x_2894) ;  /* 0x000000000004a947 */ /* 0x000fea0003800000 */
[----:B------:R-:W-:Y:S01]  /*5990*/  BPT.TRAP 0x1 ;  /* 0x000000040000795c */ /* 0x000fe20000300000 */
.L_x_2894:
[----:B------:R-:W-:Y:S05]  /*59a0*/  BSYNC B0 ;  /* 0x0000000000007941 */ /* 0x000fea0003800000 */
.L_x_2893:
[----:B------:R-:W5:Y:S01]  /*59b0*/  SYNCS.PHASECHK.TRANS64.TRYWAIT P2, [R89+URZ+0x228b0], R102 ;  /* 0x0228b066590075a7 */ /* 0x000f62000804017f */
[----:B------:R-:W-:Y:S04]  /*59c0*/  BSSY B0, `(.L_x_2895) ;  /* 0x0000002000007945 */ /* 0x000fe80003800000 */
[----:B-----5:R-:W-:Y:S05]  /*59d0*/  @!P2 BRA `(.L_x_2896) ;  /* 0x000001c400cca947 */ /* 0x020fea0003800000 */
.L_x_3215:
[----:B------:R-:W-:Y:S05]  /*59e0*/  BSYNC B0 ;  /* 0x0000000000007941 */ /* 0x000fea0003800000 */
.L_x_2895:
[----:B------:R-:W-:Y:S01]  /*59f0*/  ULDC.64 UR4, c[0x0][0x328] ;  /* 0x0000ca0000047ab9 */ /* 0x000fe20000000a00 */
[----:B------:R-:W-:Y:S01]  /*5a00*/  IMAD.IADD R98, R98, 0x1, -R205 ;  /* 0x0000000162627824 */ /* 0x000fe200078e0acd */
[----:B------:R-:W-:Y:S01]  /*5a10*/  BSSY B0, `(.L_x_2897) ;  /* 0x0000049000007945 */ /* 0x000fe20003800000 */
[----:B------:R-:W-:Y:S01]  /*5a20*/  IMAD R99, R99, UR4, RZ ;  /* 0x0000000463637c24 */ /* 0x000fe2000f8e02ff */
[----:B------:R-:W-:Y:S01]  /*5a30*/  SHF.R.S32.HI R46, RZ, 0x1f, R4 ;  /* 0x0000001fff2e7819 */ /* 0x000fe20000011404 */
[C---:B0-----:R-:W-:Y:S01]  /*5a40*/  IMAD.WIDE.U32 R12, R100.reuse, UR4, RZ ;  /* 0x00000004640c7c25 */ /* 0x041fe2000f8e00ff */
[----:B------:R-:W-:Y:S02]  /*5a50*/  SHF.R.S32.HI R48, RZ, 0x1f, R209 ;  /* 0x0000001fff307819 */ /* 0x000fe400000114d1 */
[----:B-1----:R-:W-:Y:S01]  /*5a60*/  SHF.R.S32.HI R93, RZ, 0x1f, R208 ;  /* 0x0000001fff5d7819 */ /* 0x002fe200000114d0 */
[----:B------:R-:W-:Y:S01]  /*5a70*/  IMAD R99, R100, UR5, R99 ;  /* 0x0000000564637c24 */ /* 0x000fe2000f8e0263 */
[----:B------:R-:W-:Y:S01]  /*5a80*/  ULDC.64 UR4, c[0x0][0x338] ;  /* 0x0000ce0000047ab9 */ /* 0x000fe20000000a00 */
[----:B------:R-:W-:Y:S01]  /*5a90*/  SHF.R.S32.HI R94, RZ, 0x1f, R211 ;  /* 0x0000001fff5e7819 */ /* 0x000fe200000114d3 */
[----:B---3--:R-:W-:Y:S01]  /*5aa0*/  IMAD R14, R95, UR4, RZ ;  /* 0x000000045f0e7c24 */ /* 0x008fe2000f8e02ff */
[----:B------:R-:W-:Y:S01]  /*5ab0*/  SHF.R.S32.HI R95, RZ, 0x1f, R210 ;  /* 0x0000001fff5f7819 */ /* 0x000fe200000114d2 */
[----:B------:R-:W-:Y:S01]  /*5ac0*/  IMAD.IADD R13, R13, 0x1, R99 ;  /* 0x000000010d0d7824 */ /* 0x000fe200078e0263 */
[----:B------:R-:W-:Y:S01]  /*5ad0*/  SHF.R.S32.HI R96, RZ, 0x1f, R3 ;  /* 0x0000001fff607819 */ /* 0x000fe20000011403 */
[----:B----4-:R-:W-:-:S02]  /*5ae0*/  IMAD R11, R101, UR5, R14 ;  /* 0x00000005650b7c24 */ /* 0x010fc4000f8e020e */
        /* <DEDUP_REMOVED lines=13> */
[----:B------:R0:W1:Y:S01]  /*5bc0*/  SHFL.IDX PT, R47, R42, RZ, 0x1c1f ;  /* 0x001c1fff2a2f7589 */ /* 0x00006200000e0000 */
        /* <DEDUP_REMOVED lines=15> */
[----:B0-----:R-:W-:Y:S01]  /*5cc0*/  @P4 ST.E.128 desc[UR54][R32.64], R12 ;  /* 0x0000000c20004985 */ /* 0x001fe2000c101d36 */
[----:B------:R-:W-:-:S03]  /*5cd0*/  ISETP.NE.AND P4, PT, R85, RZ, PT ;  /* 0x000000ff5500720c */ /* 0x000fc60003f85270 */
[----:B------:R-:W0:Y:S10]  /*5ce0*/  @P3 LDS.128 R12, [R51] ;  /* 0x00000000330c3984 */ /* 0x000e340000000c00 */
[----:B------:R-:W-:-:S04]  /*5cf0*/  @P4 LEA R36, P5, R4, R47, 0x1 ;  /* 0x0000002f04244211 */ /* 0x000fc800078a08ff */
[----:B------:R-:W-:Y:S01]  /*5d00*/  @P4 LEA.HI.X R37, R4, R45, R46, 0x1, P5 ;  /* 0x0000002d04254211 */ /* 0x000fe200028f0c2e */
[----:B0-----:R-:W-:Y:S01]  /*5d10*/  @P3 ST.E.128 desc[UR54][R40.64], R12 ;  /* 0x0000000c28003985 */ /* 0x001fe2000c101d36 */
[----:B------:R-:W-:-:S03]  /*5d20*/  ISETP.NE.AND P3, PT, R86, RZ, PT ;  /* 0x000000ff5600720c */ /* 0x000fc60003f65270 */
[----:B------:R-:W0:Y:S10]  /*5d30*/  @P2 LDS.128 R12, [R50+0x3000] ;  /* 0x00300000320c2984 */ /* 0x000e340000000c00 */
        /* <DEDUP_REMOVED lines=13> */
[----:B------:R-:W-:-:S03]  /*5e10*/  ISETP.GT.AND P3, PT, R11, -0x1, PT ;  /* 0xffffffff0b00780c */ /* 0x000fc60003f64270 */
[----:B------:R-:W0:Y:S10]  /*5e20*/  @P2 LDS.128 R12, [R51+0x6000] ;  /* 0x00600000330c2984 */ /* 0x000e340000000c00 */
[----:B------:R-:W-:-:S04]  /*5e30*/  @!P3 LEA R34, P5, R210, R47, 0x1 ;  /* 0x0000002fd222b211 */ /* 0x000fc800078a08ff */
[----:B------:R-:W-:Y:S01]  /*5e40*/  @!P3 LEA.HI.X R35, R210, R45, R95, 0x1, P5 ;  /* 0x0000002dd223b211 */ /* 0x000fe200028f0c5f */
[----:B0-----:R-:W-:Y:S04]  /*5e50*/  @P2 ST.E.128 desc[UR54][R32.64], R12 ;  /* 0x0000000c20002985 */ /* 0x001fe8000c101d36 */
[----:B------:R-:W0:Y:S04]  /*5e60*/  @P4 LDS.128 R12, [R50+0x9000] ;  /* 0x00900000320c4984 */ /* 0x000e280000000c00 */
[----:B0-----:R-:W-:Y:S04]  /*5e70*/  @P4 ST.E.128 desc[UR54][R40.64], R12 ;  /* 0x0000000c28004985 */ /* 0x001fe8000c101d36 */
[----:B------:R-:W0:Y:S04]  /*5e80*/  @!P3 LDS.128 R12, [R51+0x9000] ;  /* 0x00900000330cb984 */ /* 0x000e280000000c00 */
[----:B0-----:R0:W-:Y:S02]  /*5e90*/  @!P3 ST.E.128 desc[UR54][R34.64], R12 ;  /* 0x0000000c2200b985 */ /* 0x0011e4000c101d36 */
.L_x_2898:
[----:B------:R-:W-:Y:S05]  /*5ea0*/  BSYNC B0 ;  /* 0x0000000000007941 */ /* 0x000fea0003800000 */
.L_x_2897:
[----:B------:R-:W-:Y:S01]  /*5eb0*/  ISETP.GE.AND P2, PT, R98, 0x41, PT ;  /* 0x000000416200780c */ /* 0x000fe20003f46270 */
[----:B------:R4:W0:Y:S01]  /*5ec0*/  SHFL.IDX PT, R11, R43, 0x1, 0x1c1f ;  /* 0x003c1f002b0b7f89 */ /* 0x00082200000e0000 */
[----:B------:R-:W-:Y:S03]  /*5ed0*/  BSSY B0, `(.L_x_2899) ;  /* 0x0000033000007945 */ /* 0x000fe60003800000 */
[----:B--2---:R4:W2:Y:S08]  /*5ee0*/  SHFL.IDX PT, R49, R42, 0x1, 0x1c1f ;  /* 0x003c1f002a317f89 */ /* 0x0048b000000e0000 */
[----:B----4-:R-:W-:Y:S05]  /*5ef0*/  @!P2 BRA `(.L_x_2900) ;  /* 0x0000000000c0a947 */ /* 0x010fea0003800000 */
[----:B------:R-:W-:Y:S02]  /*5f00*/  P2R R98, PR, RZ, 0x1 ;  /* 0x00000001ff627803 */ /* 0x000fe40000000000 */
[----:B------:R-:W-:Y:S02]  /*5f10*/  ISETP.NE.AND P0, PT, R84, RZ, PT ;  /* 0x000000ff5400720c */ /* 0x000fe40003f05270 */
[----:B0-----:R-:W-:Y:S02]  /*5f20*/  PRMT R34, R6, 0x8880, RZ ;  /* 0x0000888006227816 */ /* 0x001fe400000000ff */
[----:B------:R-:W-:Y:S02]  /*5f30*/  P2R R97, PR, RZ, 0x2 ;  /* 0x00000002ff617803 */ /* 0x000fe40000000000 */
[----:B------:R-:W-:-:S07]  /*5f40*/  P2R R35, PR, RZ, 0x1 ;  /* 0x00000001ff237803 */ /* 0x000fce0000000000 */
[----:B--2---:R-:W-:-:S04]  /*5f50*/  @P0 LEA R44, P2, R3, R49, 0x1 ;  /* 0x00000031032c0211 */ /* 0x004fc800078408ff */
[----:B---3--:R-:W-:Y:S02]  /*5f60*/  @P0 LEA.HI.X R45, R3, R11, R96, 0x1, P2 ;  /* 0x0000000b032d0211 */ /* 0x008fe400010f0c60 */
[----:B------:R-:W-:-:S13]  /*5f70*/  ISETP.NE.AND P2, PT, R85, RZ, PT ;  /* 0x000000ff5500720c */ /* 0x000fda0003f45270 */
[----:B------:R-:W-:-:S04]  /*5f80*/  @P2 LEA R40, P3, R4, R49, 0x1 ;  /* 0x0000003104282211 */ /* 0x000fc800078608ff */
[----:B------:R-:W-:Y:S02]  /*5f90*/  @P2 LEA.HI.X R41, R4, R11, R46, 0x1, P3 ;  /* 0x0000000b04292211 */ /* 0x000fe400018f0c2e */
[----:B------:R-:W-:-:S13]  /*5fa0*/  ISETP.NE.AND P3, PT, R82, RZ, PT ;  /* 0x000000ff5200720c */ /* 0x000fda0003f65270 */
[----:B------:R-:W0:Y:S01]  /*5fb0*/  @P3 LDS.128 R12, [R50+0x2000] ;  /* 0x00200000320c3984 */ /* 0x000e220000000c00 */
[----:B------:R-:W-:-:S04]  /*5fc0*/  @P3 LEA R32, P4, R16, R49, 0x1 ;  /* 0x0000003110203211 */ /* 0x000fc800078808ff */
[----:B------:R-:W-:-:S05]  /*5fd0*/  @P3 LEA.HI.X R33, R16, R11, R17, 0x1, P4 ;  /* 0x0000000b10213211 */ /* 0x000fca00020f0c11 */
[----:B0-----:R0:W-:Y:S01]  /*5fe0*/  @P3 ST.E.128 desc[UR54][R32.64], R12 ;  /* 0x0000000c20003985 */ /* 0x0011e2000c101d36 */
[----:B------:R-:W-:-:S13]  /*5ff0*/  ISETP.NE.AND P3, PT, R86, RZ, PT ;  /* 0x000000ff5600720c */ /* 0x000fda0003f65270 */
[----:B------:R-:W-:-:S04]  /*6000*/  @P3 LEA R46, P4, R209, R49, 0x1 ;  /* 0x00000031d12e3211 */ /* 0x000fc800078808ff */
[----:B-1----:R-:W-:Y:S01]  /*6010*/  @P3 LEA.HI.X R47, R209, R11, R48, 0x1, P4 ;  /* 0x0000000bd12f3211 */ /* 0x002fe200020f0c30 */
[----:B0-----:R-:W-:Y:S01]  /*6020*/  IMAD.MOV.U32 R12, RZ, RZ, R34 ;  /* 0x000000ffff0c7224 */ /* 0x001fe200078e0022 */
[----:B------:R-:W-:-:S13]  /*6030*/  ISETP.NE.AND P4, PT, R87, RZ, PT ;  /* 0x000000ff5700720c */ /* 0x000fda0003f85270 */
[----:B------:R-:W-:-:S04]  /*6040*/  @P4 LEA R42, P5, R208, R49, 0x1 ;  /* 0x00000031d02a4211 */ /* 0x000fc800078a08ff */
[----:B------:R-:W-:Y:S02]  /*6050*/  @P4 LEA.HI.X R43, R208, R11, R93, 0x1, P5 ;  /* 0x0000000bd02b4211 */ /* 0x000fe400028f0c5d */
[----:B------:R-:W-:-:S13]  /*6060*/  ISETP.NE.AND P5, PT, R88, RZ, PT ;  /* 0x000000ff5800720c */ /* 0x000fda0003fa5270 */
[----:B------:R-:W-:-:S04]  /*6070*/  @P5 LEA R38, P6, R211, R49, 0x1 ;  /* 0x00000031d3265211 */ /* 0x000fc800078c08ff */
[----:B------:R-:W-:Y:S02]  /*6080*/  @P5 LEA.HI.X R39, R211, R11, R94, 0x1, P6 ;  /* 0x0000000bd3275211 */ /* 0x000fe400030f0c5e */
[----:B------:R-:W-:-:S13]  /*6090*/  ISETP.GT.AND P6, PT, R12, -0x1, PT ;  /* 0xffffffff0c00780c */ /* 0x000fda0003fc4270 */
[----:B------:R-:W-:-:S04]  /*60a0*/  @!P6 LEA R36, P1, R210, R49, 0x1 ;  /* 0x00000031d224e211 */ /* 0x000fc800078208ff */
[----:B------:R-:W-:Y:S02]  /*60b0*/  @!P6 LEA.HI.X R37, R210, R11, R95, 0x1, P1 ;  /* 0x0000000bd225e211 */ /* 0x000fe400008f0c5f */
[----:B------:R-:W-:-:S13]  /*60c0*/  ISETP.NE.AND P1, PT, R83, RZ, PT ;  /* 0x000000ff5300720c */ /* 0x000fda0003f25270 */
[----:B------:R-:W0:Y:S01]  /*60d0*/  @P1 LDS.128 R12, [R51+0x2000] ;  /* 0x00200000330c1984 */ /* 0x000e220000000c00 */
[----:B------:R-:W-:-:S04]  /*60e0*/  @P1 LEA R48, P0, R18, R49, 0x1 ;  /* 0x0000003112301211 */ /* 0x000fc800078008ff */
[----:B------:R-:W-:Y:S02]  /*60f0*/  @P1 LEA.HI.X R49, R18, R11, R207, 0x1, P0 ;  /* 0x0000000b12311211 */ /* 0x000fe400000f0ccf */
[----:B------:R-:W-:-:S03]  /*6100*/  ISETP.NE.AND P0, PT, R35, RZ, PT ;  /* 0x000000ff2300720c */ /* 0x000fc60003f05270 */
[----:B0-----:R-:W-:Y:S01]  /*6110*/  @P1 ST.E.128 desc[UR54][R48.64], R12 ;  /* 0x0000000c30001985 */ /* 0x001fe2000c101d36 */
[----:B------:R-:W-:-:S09]  /*6120*/  ISETP.NE.AND P1, PT, R97, RZ, PT ;  /* 0x000000ff6100720c */ /* 0x000fd20003f25270 */
[----:B------:R-:W0:Y:S04]  /*6130*/  @P0 LDS.128 R12, [R50+0x5000] ;  /* 0x00500000320c0984 */ /* 0x000e280000000c00 */
[----:B0-----:R-:W-:Y:S01]  /*6140*/  @P0 ST.E.128 desc[UR54][R44.64], R12 ;  /* 0x0000000c2c000985 */ /* 0x001fe2000c101d36 */
[----:B------:R-:W-:-:S03]  /*6150*/  ISETP.NE.AND P0, PT, R98, RZ, PT ;  /* 0x000000ff6200720c */ /* 0x000fc60003f05270 */
[----:B------:R-:W0:Y:S04]  /*6160*/  @P2 LDS.128 R12, [R51+0x5000] ;  /* 0x00500000330c2984 */ /* 0x000e280000000c00 */
[----:B0-----:R-:W-:Y:S04]  /*6170*/  @P2 ST.E.128 desc[UR54][R40.64], R12 ;  /* 0x0000000c28002985 */ /* 0x001fe8000c101d36 */
[----:B------:R-:W0:Y:S04]  /*6180*/  @P3 LDS.128 R12, [R50+0x8000] ;  /* 0x00800000320c3984 */ /* 0x000e280000000c00 */
[----:B0-----:R-:W-:Y:S04]  /*6190*/  @P3 ST.E.128 desc[UR54][R46.64], R12 ;  /* 0x0000000c2e003985 */ /* 0x001fe8000c101d36 */
[----:B------:R-:W0:Y:S04]  /*61a0*/  @P4 LDS.128 R12, [R51+0x8000] ;  /* 0x00800000330c4984 */ /* 0x000e280000000c00 */
[----:B0-----:R-:W-:Y:S04]  /*61b0*/  @P4 ST.E.128 desc[UR54][R42.64], R12 ;  /* 0x0000000c2a004985 */ /* 0x001fe8000c101d36 */
[----:B------:R-:W0:Y:S04]  /*61c0*/  @P5 LDS.128 R32, [R50+0xb000] ;  /* 0x00b0000032205984 */ /* 0x000e280000000c00 */
[----:B0-----:R-:W-:Y:S04]  /*61d0*/  @P5 ST.E.128 desc[UR54][R38.64], R32 ;  /* 0x0000002026005985 */ /* 0x001fe8000c101d36 */
[----:B------:R-:W0:Y:S04]  /*61e0*/  @!P6 LDS.128 R12, [R51+0xb000] ;  /* 0x00b00000330ce984 */ /* 0x000e280000000c00 */
[----:B0-----:R4:W-:Y:S02]  /*61f0*/  @!P6 ST.E.128 desc[UR54][R36.64], R12 ;  /* 0x0000000c2400e985 */ /* 0x0019e4000c101d36 */
.L_x_2900:
[----:B------:R-:W-:Y:S05]  /*6200*/  BSYNC B0 ;  /* 0x0000000000007941 */ /* 0x000fea0003800000 */
.L_x_2899:
        /* <DEDUP_REMOVED lines=13> */
[----:B0-----:R-:W-:Y:S02]  /*62e0*/  SEL R11, RZ, 0x1, P1 ;  /* 0x00000001ff0b7807 */ /* 0x001fe40000800000 */
[----:B------:R-:W-:Y:S02]  /*62f0*/  SEL R19, R19, RZ, P1 ;  /* 0x000000ff13137207 */ /* 0x000fe40000800000 */
[----:B------:R-:W-:Y:S01]  /*6300*/  LOP3.LUT R212, R212, R11, RZ, 0x3c, !PT ;  /* 0x0000000bd4d47212 */ /* 0x000fe200078e3cff */
[----:B-1----:R-:W-:Y:S06]  /*6310*/  @P2 BRA `(.L_x_2901) ;  /* 0xffffffc000882947 */ /* 0x002fec000383ffff */
[----:B----4-:R-:W0:Y:S01]  /*6320*/  S2R R12, SR_TID.X ;  /* 0x00000000000c7919 */ /* 0x010e220000002100 */
[----:B------:R-:W-:Y:S02]  /*6330*/  PLOP3.LUT P0, PT, PT, PT, PT, 0x8, 0x0 ;  /* 0x000000000000781c */ /* 0x000fe40003f0e170 */
[----:B0-----:R-:W-:-:S04]  /*6340*/  SHF.R.U32.HI R12, RZ, 0x7, R12 ;  /* 0x00000007ff0c7819 */ /* 0x001fc8000001160c */
[----:B------:R-:W-:-:S13]  /*6350*/  ISETP.NE.AND P2, PT, R12, 0x1, PT ;  /* 0x000000010c00780c */ /* 0x000fda0003f45270 */
[----:B------:R-:W-:Y:S05]  /*6360*/  @!P2 WARPSYNC.ALL ;  /* 0x000000000000a948 */ /* 0x000fea0003800000 */
[----:B------:R-:W-:Y:S06]  /*6370*/  @!P2 BAR.ARV 0x9, 0x100 ;  /* 0x024400000000ab1d */ /* 0x000fec0000002000 */
.L_x_2843:
[----:B------:R-:W0:Y:S01]  /*6380*/  LDC R0, c[0x0][0x448] ;  /* 0x00011200ff007b82 */ /* 0x000e220000000800 */
[----:B------:R-:W-:-:S07]  /*6390*/  IADD3 R5, R204, 0x1, -R203 ;  /* 0x00000001cc057810 */ /* 0x000fce0007ffe8cb */
[----:B------:R-:W1:Y:S01]  /*63a0*/  LDC.64 R6, c[0x0][0x9e0] ;  /* 0x00027800ff067b82 */ /* 0x000e620000000a00 */
[----:B0-----:R-:W-:Y:S01]  /*63b0*/  ISETP.NE.AND P1, PT, R0, 0x1, PT ;  /* 0x000000010000780c */ /* 0x001fe20003f25270 */
[----:B------:R-:W-:Y:S01]  /*63c0*/  VIADD R0, R214, 0x7f ;  /* 0x0000007fd6007836 */ /* 0x000fe20000000000 */
[----:B-1----:R-:W-:-:S11]  /*63d0*/  ISETP.GE.AND P2, PT, R7, 0x1, PT ;  /* 0x000000010700780c */ /* 0x002fd60003f46270 */
[----:B------:R-:W0:Y:S08]  /*63e0*/  @P1 LDC R3, c[0x0][0x44c] ;  /* 0x00011300ff031b82 */ /* 0x000e300000000800 */
[----:B------:R-:W1:Y:S01]  /*63f0*/  @P1 LDC R4, c[0x0][0x450] ;  /* 0x00011400ff041b82 */ /* 0x000e620000000800 */
[----:B0-----:R-:W-:-:S05]  /*6400*/  @P1 IMAD.HI.U32 R3, R0, R3, RZ ;  /* 0x0000000300031227 */ /* 0x001fca00078e00ff */
[----:B-1----:R-:W-:-:S05]  /*6410*/  @P1 SHF.R.U32.HI R0, RZ, R4, R3 ;  /* 0x00000004ff001219 */ /* 0x002fca0000011603 */
[----:B------:R-:W-:Y:S01]  /*6420*/  IMAD.IADD R5, R5, 0x1, R0 ;  /* 0x0000000105057824 */ /* 0x000fe200078e0200 */
[----:B------:R-:W-:Y:S06]  /*6430*/  @P0 BRA `(.L_x_2902) ;  /* 0x00000000000c0947 */ /* 0x000fec0003800000 */
[----:B------:R-:W0:Y:S01]  /*6440*/  FENCE.VIEW.ASYNC.G ;  /* 0x00000000000073c6 */ /* 0x000e220000000100 */
[----:B------:R-:W-:Y:S05]  /*6450*/  WARPSYNC.ALL ;  /* 0x0000000000007948 */ /* 0x000fea0003800000 */
[----:B0-----:R-:W-:Y:S06]  /*6460*/  BAR.ARV 0xc, 0x180 ;  /* 0x0306000000007b1d */ /* 0x001fec0000002000 */
.L_x_2902:
        /* <DEDUP_REMOVED lines=13> */
.L_x_2905:
[----:B------:R-:W-:-:S13]  /*6540*/  ISETP.NE.AND P0, PT, R7, 0x1, PT ;  /* 0x000000010700780c */ /* 0x000fda0003f05270 */
[----:B------:R-:W0:Y:S02]  /*6550*/  @P0 LDC.64 R4, c[0x0][0x9e8] ;  /* 0x00027a00ff040b82 */ /* 0x000e240000000a00 */
[----:B0-----:R-:W-:-:S05]  /*6560*/  @P0 IMAD.HI.U32 R4, R3, R4, RZ ;  /* 0x0000000403040227 */ /* 0x001fca00078e00ff */
[----:B------:R-:W-:-:S07]  /*6570*/  @P0 SHF.R.U32.HI R3, RZ, R5, R4 ;  /* 0x00000005ff030219 */ /* 0x000fce0000011604 */
.L_x_2906:
[----:B------:R-:W-:Y:S05]  /*6580*/  BSYNC B0 ;  /* 0x0000000000007941 */ /* 0x000fea0003800000 */
.L_x_2904:
[----:B------:R-:W-:-:S05]  /*6590*/  IMAD R3, R3, R7, R7 ;  /* 0x0000000703037224 */ /* 0x000fca00078e0207 */
[----:B------:R-:W-:-:S07]  /*65a0*/  VIMNMX R0, R0, R3, PT ;  /* 0x0000000300007248 */ /* 0x000fce0003fe0100 */
.L_x_2903:
[----:B------:R-:W0:Y:S01]  /*65b0*/  @P1 LDC R3, c[0x0][0x44c] ;  /* 0x00011300ff031b82 */ /* 0x000e220000000800 */
[----:B------:R-:W-:Y:S01]  /*65c0*/  VIADD R0, R0, 0x5f ;  /* 0x0000005f00007836 */ /* 0x000fe20000000000 */
[----:B------:R-:W-:Y:S01]  /*65d0*/  ULDC UR4, c[0x0][0x9dc] ;  /* 0x0002770000047ab9 */ /* 0x000fe20000000800 */
[----:B------:R-:W-:Y:S02]  /*65e0*/  IMAD.MOV.U32 R4, RZ, RZ, R214 ;  /* 0x000000ffff047224 */ /* 0x000fe400078e00d6 */
[----:B------:R-:W-:-:S03]  /*65f0*/  IMAD.HI R0, R0, 0x2aaaaaab, RZ ;  /* 0x2aaaaaab00007827 */ /* 0x000fc600078e02ff */
[----:B------:R-:W1:Y:S01]  /*6600*/  @P1 LDC R6, c[0x0][0x450] ;  /* 0x00011400ff061b82 */ /* 0x000e620000000800 */
[----:B0-----:R-:W-:Y:S01]  /*6610*/  @P1 IMAD.HI.U32 R5, R214, R3, RZ ;  /* 0x00000003d6051227 */ /* 0x001fe200078e00ff */
[----:B------:R-:W-:-:S04]  /*6620*/  SHF.R.U32.HI R3, RZ, 0x1f, R0 ;  /* 0x0000001fff037819 */ /* 0x000fc80000011600 */
[----:B------:R-:W-:Y:S02]  /*6630*/  LEA.HI.SX32 R3, R0, R3, 0x1c ;  /* 0x0000000300037211 */ /* 0x000fe400078fe2ff */
[----:B-1----:R-:W-:Y:S02]  /*6640*/  @P1 SHF.R.U32.HI R4, RZ, R6, R5 ;  /* 0x00000006ff041219 */ /* 0x002fe40000011605 */
[----:B------:R-:W-:-:S03]  /*6650*/  VIMNMX R176, R176, R3, PT ;  /* 0x00000003b0b07248 */ /* 0x000fc60003fe0100 */
        /* <DEDUP_REMOVED lines=13> */
.L_x_2909:
[----:B------:R-:W-:-:S13]  /*6730*/  ISETP.NE.AND P0, PT, R7, 0x1, PT ;  /* 0x000000010700780c */ /* 0x000fda0003f05270 */
[----:B------:R-:W0:Y:S02]  /*6740*/  @P0 LDC.64 R4, c[0x0][0x9e8] ;  /* 0x00027a00ff040b82 */ /* 0x000e240000000a00 */
[----:B0-----:R-:W-:-:S05]  /*6750*/  @P0 IMAD.HI.U32 R4, R29, R4, RZ ;  /* 0x000000041d040227 */ /* 0x001fca00078e00ff */
[----:B------:R-:W-:-:S07]  /*6760*/  @P0 SHF.R.U32.HI R29, RZ, R5, R4 ;  /* 0x00000005ff1d0219 */ /* 0x000fce0000011604 */
.L_x_2910:
[----:B------:R-:W-:Y:S05]  /*6770*/  BSYNC B0 ;  /* 0x0000000000007941 */ /* 0x000fea0003800000 */
.L_x_2908:
[----:B------:R-:W-:-:S05]  /*6780*/  IMAD R29, R29, R7, RZ ;  /* 0x000000071d1d7224 */ /* 0x000fca00078e02ff */
[----:B------:R-:W-:-:S07]  /*6790*/  VIMNMX R0, R0, R29, !PT ;  /* 0x0000001d00007248 */ /* 0x000fce0007fe0100 */
.L_x_2907:
[----:B------:R-:W-:Y:S01]  /*67a0*/  IMAD.HI R0, R0, 0x2aaaaaab, RZ ;  /* 0x2aaaaaab00007827 */ /* 0x000fe200078e02ff */
[----:B------:R-:W-:Y:S02]  /*67b0*/  PLOP3.LUT P0, PT, PT, PT, PT, 0x80, 0x0 ;  /* 0x000000000000781c */ /* 0x000fe40003f0f070 */
[----:B------:R-:W-:Y:S02]  /*67c0*/  CS2R R12, SRZ ;  /* 0x00000000000c7805 */ /* 0x000fe4000001ff00 */
[----:B------:R-:W-:Y:S02]  /*67d0*/  CS2R R152, SRZ ;  /* 0x0000000000987805 */ /* 0x000fe4000001ff00 */
[----:B------:R-:W-:Y:S02]  /*67e0*/  CS2R R148, SRZ ;  /* 0x0000000000947805 */ /* 0x000fe4000001ff00 */
        /* <DEDUP_REMOVED lines=8> */
[----:B------:R-:W-:-:S02]  /*6870*/  VIMNMX R6, RZ, R4, !PT ;  /* 0x00000004ff067248 */ /* 0x000fc40007fe0100 */
[----:B------:R-:W-:Y:S02]  /*6880*/  CS2R R112, SRZ ;  /* 0x0000000000707805 */ /* 0x000fe4000001ff00 */
[----:B------:R-:W-:Y:S02]  /*6890*/  CS2R R108, SRZ ;  /* 0x00000000006c7805 */ /* 0x000fe4000001ff00 */
[----:B------:R-:W-:Y:S02]  /*68a0*/  CS2R R136, SRZ ;  /* 0x0000000000887805 */ /* 0x000fe4000001ff00 */
[----:B------:R-:W-:Y:S01]  /*68b0*/  ISETP.GT.AND P1, PT, R176, R6, PT ;  /* 0x00000006b000720c */ /* 0x000fe20003f24270 */
[----:B------:R0:W-:Y:S01]  /*68c0*/  STL [R1+0x4], R6 ;  /* 0x0000040601007387 */ /* 0x0001e20000100800 */
[----:B------:R-:W-:Y:S02]  /*68d0*/  CS2R R104, SRZ ;  /* 0x0000000000687805 */ /* 0x000fe4000001ff00 */
[----:B------:R-:W-:-:S02]  /*68e0*/  CS2R R100, SRZ ;  /* 0x0000000000647805 */ /* 0x000fc4000001ff00 */
[----:B------:R-:W-:Y:S02]  /*68f0*/  CS2R R132, SRZ ;  /* 0x0000000000847805 */ /* 0x000fe4000001ff00 */
[----:B------:R-:W-:Y:S02]  /*6900*/  CS2R R96, SRZ ;  /* 0x0000000000607805 */ /* 0x000fe4000001ff00 */
[----:B------:R-:W-:Y:S01]  /*6910*/  CS2R R92, SRZ ;  /* 0x00000000005c7805 */ /* 0x000fe2000001ff00 */
[----:B------:R-:W-:Y:S01]  /*6920*/  IMAD.MOV.U32 R178, RZ, RZ, RZ ;  /* 0x000000ffffb27224 */ /* 0x000fe200078e00ff */
[----:B------:R-:W-:Y:S02]  /*6930*/  CS2R R88, SRZ ;  /* 0x0000000000587805 */ /* 0x000fe4000001ff00 */
[----:B------:R-:W-:Y:S01]  /*6940*/  CS2R R84, SRZ ;  /* 0x0000000000547805 */ /* 0x000fe2000001ff00 */
[----:B------:R-:W-:Y:S01]  /*6950*/  IMAD.MOV.U32 R177, RZ, RZ, RZ ;  /* 0x000000ffffb17224 */ /* 0x000fe200078e00ff */
[----:B------:R-:W-:-:S02]  /*6960*/  CS2R R80, SRZ ;  /* 0x0000000000507805 */ /* 0x000fc4000001ff00 */
[----:B------:R-:W-:Y:S01]  /*6970*/  CS2R R76, SRZ ;  /* 0x00000000004c7805 */ /* 0x000fe2000001ff00 */
[----:B------:R-:W-:Y:S01]  /*6980*/  IMAD.MOV.U32 R3, RZ, RZ, RZ ;  /* 0x000000ffff037224 */ /* 0x000fe200078e00ff */
        /* <DEDUP_REMOVED lines=11> */
[----:B--2---:R-:W-:Y:S02]  /*6a40*/  CS2R R48, SRZ ;  /* 0x0000000000307805 */ /* 0x004fe4000001ff00 */
        /* <DEDUP_REMOVED lines=32> */
[----:B0-----:R-:W-:Y:S06]  /*6c50*/  @!P1 BRA `(.L_x_2911) ;  /* 0x0000010800789947 */ /* 0x001fec0003800000 */
[----:B------:R-:W0:Y:S01]  /*6c60*/  S2R R6, SR_TID.X ;  /* 0x0000000000067919 */ /* 0x000e220000002100 */
[----:B------:R-:W-:Y:S01]  /*6c70*/  UMOV UR4, 0xffffffff ;  /* 0xffffffff00047882 */ /* 0x000fe20000000000 */
[----:B0-----:R-:W-:-:S05]  /*6c80*/  VIADD R6, R6, 0xffffff80 ;  /* 0xffffff8006067836 */ /* 0x001fca0000000000 */
[----:B------:R-:W-:-:S04]  /*6c90*/  SHF.R.S32.HI R0, RZ, 0x1f, R6 ;  /* 0x0000001fff007819 */ /* 0x000fc80000011406 */
[----:B------:R-:W-:-:S04]  /*6ca0*/  LEA.HI R0, R0, R6, RZ, 0x7 ;  /* 0x0000000600007211 */ /* 0x000fc800078f38ff */
[----:B------:R-:W-:Y:S01]  /*6cb0*/  SHF.R.S32.HI R13, RZ, 0x7, R0 ;  /* 0x00000007ff0d7819 */ /* 0x000fe20000011400 */
[----:B------:R-:W-:Y:S06]  /*6cc0*/  BRA.DIV UR4, `(.L_x_2912) ;  /* 0x000001b604247947 */ /* 0x000fec000b800000 */
[----:B------:R0:W1:Y:S02]  /*6cd0*/  SHFL.IDX PT, R14, R13, RZ, 0x1f ;  /* 0x00001fff0d0e7589 */ /* 0x00006400000e0000 */
.L_x_3218:
[----:B-1----:R-:W-:Y:S01]  /*6ce0*/  LEA.HI R0, R14, R14, RZ, 0x1 ;  /* 0x0000000e0e007211 */ /* 0x002fe200078f08ff */
        /* <DEDUP_REMOVED lines=13> */
[----:B------:R1:W2:Y:S01]  /*6dc0*/  LDC.64 R14, c[0x4][R0] ;  /* 0x01000000000e7b82 */ /* 0x0002a20000000a00 */
        /* <DEDUP_REMOVED lines=8> */
[----:B01----:R-:W-:-:S07]  /*6e50*/  IMAD.MOV.U32 R13, RZ, RZ, RZ ;  /* 0x000000ffff0d7224 */ /* 0x003fce00078e00ff */
[----:B------:R-:W-:-:S07]  /*6e60*/  LEPC R20, `(.L_x_2914) ;  /* 0x000000001014794e */ /* 0x000fce0000000000 */
[----:B--2--5:R-:W-:Y:S05]  /*6e70*/  CALL.ABS.NOINC R14 ;  /* 0x000000000e007343 */ /* 0x024fea0003c00000 */
.L_x_2914:
[----:B------:R-:W-:Y:S05]  /*6e80*/  BSYNC B6 ;  /* 0x0000000000067941 */ /* 0x000fea0003800000 */
.L_x_2913:
        /* <DEDUP_REMOVED lines=8> */
[----:B------:R1:W2:Y:S03]  /*6f10*/  SYNCS.PHASECHK.TRANS64.TRYWAIT P0, [R23+URZ+0x22800], R0 ;  /* 0x02280000170075a7 */ /* 0x0002a6000800017f */
[----:B--2---:R-:W-:Y:S05]  /*6f20*/  @!P0 NANOSLEEP.SYNCS 0x989680 ;  /* 0x009896800000895d */ /* 0x004fea0003900000 */
[----:B------:R-:W2:Y:S01]  /*6f30*/  @!P0 SYNCS.PHASECHK.TRANS64 P0, [R23+URZ+0x22800], R0 ;  /* 0x02280000170085a7 */ /* 0x000ea2000800007f */
[----:B------:R-:W-:Y:S04]  /*6f40*/  BSSY B0, `(.L_x_2916) ;  /* 0x0000006000007945 */ /* 0x000fe80003800000 */
[----:B--2---:R-:W-:Y:S05]  /*6f50*/  @P0 BRA `(.L_x_2917) ;  /* 0x0000000000100947 */ /* 0x004fea0003800000 */
.L_x_2918:
[----:B--2---:R2:W3:Y:S02]  /*6f60*/  SYNCS.PHASECHK.TRANS64.TRYWAIT P0, [R23+URZ+0x22800], R0 ;  /* 0x02280000170075a7 */ /* 0x0044e4000800017f */
[----:B---3--:R-:W-:Y:S05]  /*6f70*/  @!P0 NANOSLEEP.SYNCS 0x989680 ;  /* 0x009896800000895d */ /* 0x008fea0003900000 */
[----:B------:R-:W3:Y:S02]  /*6f80*/  @!P0 SYNCS.PHASECHK.TRANS64 P0, [R23+URZ+0x22800], R0 ;  /* 0x02280000170085a7 */ /* 0x000ee4000800007f */
[----:B---3--:R-:W-:Y:S05]  /*6f90*/  @!P0 BRA `(.L_x_2918) ;  /* 0xfffffffc00f08947 */ /* 0x008fea000383ffff */
.L_x_2917:
[----:B------:R-:W-:Y:S05]  /*6fa0*/  BSYNC B0 ;  /* 0x0000000000007941 */ /* 0x000fea0003800000 */
.L_x_2916:
[----:B------:R-:W-:Y:S05]  /*6fb0*/  BRA `(.L_x_2919) ;  /* 0x00000030000c7947 */ /* 0x000fea0003800000 */
.L_x_2915:
[----:B------:R-:W-:Y:S01]  /*6fc0*/  LOP3.LUT P0, RZ, R24, 0x3ff, RZ, 0xc0, !PT ;  /* 0x000003ff18ff7812 */ /* 0x000fe2000780c0ff */
[----:B------:R-:W-:Y:S01]  /*6fd0*/  ULDC.64 UR4, c[0x0][0x3f8] ;  /* 0x0000fe0000047ab9 */ /* 0x000fe20000000a00 */
[----:B-----5:R-:W-:Y:S01]  /*6fe0*/  SHF.R.S32.HI R0, RZ, 0x1f, R30 ;  /* 0x0000001fff007819 */ /* 0x020fe2000001141e */
[----:B------:R-:W-:Y:S01]  /*6ff0*/  ULDC.64 UR6, c[0x0][0x408] ;  /* 0x0001020000067ab9 */ /* 0x000fe20000000a00 */
[----:B------:R-:W-:Y:S01]  /*7000*/  IMAD.WIDE.U32 R24, R30, UR4, RZ ;  /* 0x000000041e187c25 */ /* 0x000fe2000f8e00ff */
[----:B------:R-:W-:Y:S03]  /*7010*/  BSSY B6, `(.L_x_2920) ;  /* 0x0000019000067945 */ /* 0x000fe60003800000 */
[C---:B------:R-:W-:Y:S02]  /*7020*/  IMAD R3, R0.reuse, UR4, RZ ;  /* 0x0000000400037c24 */ /* 0x040fe4000f8e02ff */
[----:B------:R-:W-:-:S02]  /*7030*/  IMAD R5, R0, UR6, RZ ;  /* 0x0000000600057c24 */ /* 0x000fc4000f8e02ff */
[C---:B------:R-:W-:Y:S02]  /*7040*/  IMAD R3, R30.reuse, UR5, R3 ;  /* 0x000000051e037c24 */ /* 0x040fe4000f8e0203 */
[C---:B------:R-:W-:Y:S02]  /*7050*/  IMAD R5, R30.reuse, UR7, R5 ;  /* 0x000000071e057c24 */ /* 0x040fe4000f8e0205 */
[----:B------:R-:W-:-:S04]  /*7060*/  IMAD.WIDE.U32 R30, R30, UR6, RZ ;  /* 0x000000061e1e7c25 */ /* 0x000fc8000f8e00ff */
[----:B------:R-:W-:Y:S02]  /*7070*/  IMAD.IADD R27, R3, 0x1, R25 ;  /* 0x00000001031b7824 */ /* 0x000fe400078e0219 */
[----:B------:R-:W-:Y:S01]  /*7080*/  IMAD.IADD R29, R5, 0x1, R31 ;  /* 0x00000001051d7824 */ /* 0x000fe200078e021f */
        /* <DEDUP_REMOVED lines=16> */
[----:B--2---:R-:W-:Y:S05]  /*7190*/  CALL.ABS.NOINC R14 ;  /* 0x000000000e007343 */ /* 0x004fea0003c00000 */
.L_x_2921:
[----:B------:R-:W-:Y:S05]  /*71a0*/  BSYNC B6 ;  /* 0x0000000000067941 */ /* 0x000fea0003800000 */
.L_x_2920:
[----:B------:R-:W-:Y:S01]  /*71b0*/  ULDC.U8 UR4, c[0x0][0x410] ;  /* 0x0001040000047ab9 */ /* 0x000fe20000000000 */
[----:B------:R-:W-:Y:S01]  /*71c0*/  BSSY B0, `(.L_x_2922) ;  /* 0x00002da000007945 */ /* 0x000fe20003800000 */
[----:B------:R-:W-:Y:S01]  /*71d0*/  ISETP.NE.AND P0, PT, RZ, UR4, PT ;  /* 0x00000004ff007c0c */ /* 0x000fe2000bf05270 */
[----:B------:R-:W-:-:S12]  /*71e0*/  IMAD.IADD R36, R205, 0x1, R214 ;  /* 0x00000001cd247824 */ /* 0x000fd800078e02d6 */
[----:B------:R-:W-:Y:S05]  /*71f0*/  @!P0 BRA `(.L_x_2923) ;  /* 0x0000001400d88947 */ /* 0x000fea0003800000 */
[----:B------:R-:W1:Y:S01]  /*7200*/  LDC R20, c[0x0][0x448] ;  /* 0x00011200ff147b82 */ /* 0x000e620000000800 */
[----:B------:R-:W2:Y:S01]  /*7210*/  S2R R28, SR_TID.X ;  /* 0x00000000001c7919 */ /* 0x000ea20000002100 */
[----:B------:R-:W-:Y:S01]  /*7220*/  ULDC.64 UR4, c[0x0][0x3f8] ;  /* 0x0000fe0000047ab9 */ /* 0x000fe20000000a00 */
[----:B------:R-:W-:Y:S01]  /*7230*/  ULDC.64 UR6, c[0x0][0x408] ;  /* 0x0001020000067ab9 */ /* 0x000fe20000000a00 */
[----:B------:R-:W-:Y:S01]  /*7240*/  IMAD.MOV.U32 R8, RZ, RZ, R24 ;  /* 0x000000ffff087224 */ /* 0x000fe200078e0018 */
[----:B------:R-:W-:Y:S01]  /*7250*/  SHF.R.S32.HI R38, RZ, 0x1f, R213 ;  /* 0x0000001fff267819 */ /* 0x000fe200000114d5 */
[----:B------:R-:W-:Y:S02]  /*7260*/  IMAD.MOV.U32 R9, RZ, RZ, R27 ;  /* 0x000000ffff097224 */ /* 0x000fe400078e001b */
[----:B------:R-:W-:Y:S02]  /*7270*/  IMAD.MOV.U32 R10, RZ, RZ, R30 ;  /* 0x000000ffff0a7224 */ /* 0x000fe400078e001e */
[----:B------:R-:W-:Y:S01]  /*7280*/  IMAD.MOV.U32 R11, RZ, RZ, R29 ;  /* 0x000000ffff0b7224 */ /* 0x000fe200078e001d */
[----:B-1----:R-:W-:Y:S01]  /*7290*/  ISETP.NE.AND P0, PT, R20, 0x1, PT ;  /* 0x000000011400780c */ /* 0x002fe20003f05270 */
[----:B--2---:R-:W-:-:S12]  /*72a0*/  VIADD R28, R28, 0xffffff80 ;  /* 0xffffff801c1c7836 */ /* 0x004fd80000000000 */
[----:B------:R-:W1:Y:S01]  /*72b0*/  @P0 LDC R0, c[0x0][0x44c] ;  /* 0x00011300ff000b82 */ /* 0x000e620000000800 */
[----:B------:R-:W-:-:S04]  /*72c0*/  SHF.R.S32.HI R21, RZ, 0x1f, R28 ;  /* 0x0000001fff157819 */ /* 0x000fc8000001141c */
[----:B------:R-:W-:-:S03]  /*72d0*/  LEA.HI R21, R21, R28, RZ, 0x2 ;  /* 0x0000001c15157211 */ /* 0x000fc600078f10ff */
[----:B------:R-:W2:Y:S01]  /*72e0*/  @P0 LDC R5, c[0x0][0x450] ;  /* 0x00011400ff050b82 */ /* 0x000ea20000000800 */
[----:B------:R-:W-:-:S05]  /*72f0*/  LOP3.LUT R21, R21, 0xfffffffc, RZ, 0xc0, !PT ;  /* 0xfffffffc15157812 */ /* 0x000fca00078ec0ff */
[----:B------:R-:W-:-:S04]  /*7300*/  IMAD.IADD R21, R28, 0x1, -R21 ;  /* 0x000000011c157824 */ /* 0x000fc800078e0a15 */
[----:B------:R-:W-:-:S04]  /*7310*/  IMAD R3, R21, 0x40, R36 ;  /* 0x0000004015037824 */ /* 0x000fc800078e0224 */
[----:B-1----:R-:W-:-:S05]  /*7320*/  @P0 IMAD.HI.U32 R0, R3, R0, RZ ;  /* 0x0000000003000227 */ /* 0x002fca00078e00ff */
[----:B--2---:R-:W-:-:S04]  /*7330*/  @P0 SHF.R.U32.HI R3, RZ, R5, R0 ;  /* 0x00000005ff030219 */ /* 0x004fc80000011600 */
[----:B------:R-:W-:Y:S01]  /*7340*/  SHF.R.S32.HI R0, RZ, 0x1f, R3 ;  /* 0x0000001fff007819 */ /* 0x000fe20000011403 */
[----:B------:R-:W-:-:S04]  /*7350*/  IMAD.WIDE.U32 R8, R3, UR4, R8 ;  /* 0x0000000403087c25 */ /* 0x000fc8000f8e0008 */
[C---:B------:R-:W-:Y:S02]  /*7360*/  IMAD R4, R0.reuse, UR4, RZ ;  /* 0x0000000400047c24 */ /* 0x040fe4000f8e02ff */
[----:B------:R-:W-:Y:S02]  /*7370*/  IMAD R0, R0, UR6, RZ ;  /* 0x0000000600007c24 */ /* 0x000fe4000f8e02ff */
[C---:B------:R-:W-:Y:S01]  /*7380*/  IMAD R5, R3.reuse, UR5, R4 ;  /* 0x0000000503057c24 */ /* 0x040fe2000f8e0204 */
[----:B------:R-:W-:Y:S01]  /*7390*/  ULDC.64 UR4, c[0x0][0x3e8] ;  /* 0x0000fa0000047ab9 */ /* 0x000fe20000000a00 */
[C---:B------:R-:W-:Y:S01]  /*73a0*/  IMAD.WIDE.U32 R10, R3.reuse, UR6, R10 ;  /* 0x00000006030a7c25 */ /* 0x040fe2000f8e000a */
[----:B------:R-:W-:Y:S01]  /*73b0*/  LEA R4, P0, R8, UR4, 0x1 ;  /* 0x0000000408047c11 */ /* 0x000fe2000f8008ff */
[----:B------:R-:W-:Y:S02]  /*73c0*/  UMOV UR4, 0xffffffff ;  /* 0xffffffff00047882 */ /* 0x000fe40000000000 */
[----:B------:R-:W-:Y:S01]  /*73d0*/  IMAD R3, R3, UR7, R0 ;  /* 0x0000000703037c24 */ /* 0x000fe2000f8e0200 */
[----:B------:R-:W-:Y:S01]  /*73e0*/  ULDC.64 UR6, c[0x0][0x400] ;  /* 0x0001000000067ab9 */ /* 0x000fe20000000a00 */
[----:B------:R-:W-:Y:S01]  /*73f0*/  IMAD.IADD R5, R9, 0x1, R5 ;  /* 0x0000000109057824 */ /* 0x000fe200078e0205 */
[----:B------:R-:W-:Y:S01]  /*7400*/  LEA R7, P1, R10, UR6, 0x1 ;  /* 0x000000060a077c11 */ /* 0x000fe2000f8208ff */
[----:B------:R-:W-:-:S03]  /*7410*/  IMAD.IADD R3, R11, 0x1, R3 ;  /* 0x000000010b037824 */ /* 0x000fc600078e0203 */
[----:B------:R-:W-:Y:S02]  /*7420*/  LEA.HI.X R6, R8, UR5, R5, 0x1, P0 ;  /* 0x0000000508067c11 */ /* 0x000fe400080f0c05 */
[----:B------:R-:W-:Y:S01]  /*7430*/  LEA.HI.X R8, R10, UR7, R3, 0x1, P1 ;  /* 0x000000070a087c11 */ /* 0x000fe200088f0c03 */
[----:B------:R-:W-:Y:S06]  /*7440*/  BRA.DIV UR4, `(.L_x_2924) ;  /* 0x000001ae04687947 */ /* 0x000fec000b800000 */
[----:B------:R1:W2:Y:S04]  /*7450*/  SHFL.IDX PT, R3, R6, RZ, 0x1c1f ;  /* 0x001c1fff06037589 */ /* 0x0002a800000e0000 */
[----:B------:R1:W3:Y:S04]  /*7460*/  SHFL.IDX PT, R0, R4, RZ, 0x1c1f ;  /* 0x001c1fff04007589 */ /* 0x0002e800000e0000 */
[----:B------:R1:W4:Y:S04]  /*7470*/  SHFL.IDX PT, R5, R8, RZ, 0x1c1f ;  /* 0x001c1fff08057589 */ /* 0x00032800000e0000 */
[----:B------:R1:W0:Y:S02]  /*7480*/  SHFL.IDX PT, R14, R7, RZ, 0x1c1f ;  /* 0x001c1fff070e7589 */ /* 0x00022400000e0000 */
.L_x_3224:
[----:B------:R-:W-:Y:S01]  /*7490*/  IMAD R27, R203, R20, RZ ;  /* 0x00000014cb1b7224 */ /* 0x000fe200078e02ff */
[----:B------:R-:W-:Y:S01]  /*74a0*/  BSSY B1, `(.L_x_2925) ;  /* 0x000001d000017945 */ /* 0x000fe20003800000 */
[----:B------:R-:W-:Y:S02]  /*74b0*/  CS2R R20, SRZ ;  /* 0x0000000000147805 */ /* 0x000fe4000001ff00 */
[----:B------:R-:W-:Y:S02]  /*74c0*/  CS2R R30, SRZ ;  /* 0x00000000001e7805 */ /* 0x000fe4000001ff00 */
[----:B------:R-:W-:Y:S02]  /*74d0*/  CS2R R24, SRZ ;  /* 0x0000000000187805 */ /* 0x000fe4000001ff00 */
[----:B------:R-:W-:Y:S02]  /*74e0*/  ISETP.GE.AND P0, PT, R36, R27, PT ;  /* 0x0000001b2400720c */ /* 0x000fe40003f06270 */
[----:B------:R-:W-:-:S11]  /*74f0*/  CS2R R32, SRZ ;  /* 0x0000000000207805 */ /* 0x000fd6000001ff00 */
[----:B------:R-:W-:Y:S05]  /*7500*/  @P0 BRA `(.L_x_2926) ;  /* 0x0000000000580947 */ /* 0x000fea0003800000 */
[----:B------:R-:W-:Y:S01]  /*7510*/  ULDC UR4, c[0x0][0x3f4] ;  /* 0x0000fd0000047ab9 */ /* 0x000fe20000000800 */
[----:B---3--:R-:W-:Y:S01]  /*7520*/  IMAD.MOV.U32 R10, RZ, RZ, R0 ;  /* 0x000000ffff0a7224 */ /* 0x008fe200078e0000 */
[----:B------:R-:W-:Y:S01]  /*7530*/  ISETP.GE.AND P3, PT, R213, UR4, PT ;  /* 0x00000004d5007c0c */ /* 0x000fe2000bf66270 */
[----:B--2---:R-:W-:Y:S01]  /*7540*/  IMAD.MOV.U32 R11, RZ, RZ, R3 ;  /* 0x000000ffff0b7224 */ /* 0x004fe200078e0003 */
[----:B------:R-:W-:Y:S01]  /*7550*/  ISETP.GE.AND P2, PT, R200, UR4, PT ;  /* 0x00000004c8007c0c */ /* 0x000fe2000bf46270 */
[----:B----4-:R-:W-:Y:S01]  /*7560*/  IMAD.MOV.U32 R15, RZ, RZ, R5 ;  /* 0x000000ffff0f7224 */ /* 0x010fe200078e0005 */
[----:B------:R-:W-:-:S09]  /*7570*/  CS2R R30, SRZ ;  /* 0x00000000001e7805 */ /* 0x000fd2000001ff00 */
[C---:B------:R-:W-:Y:S01]  /*7580*/  @!P3 IMAD.SHL.U32 R35, R213.reuse, 0x2, RZ ;  /* 0x00000002d523b824 */ /* 0x040fe200078e00ff */
[----:B------:R-:W-:Y:S02]  /*7590*/  @!P3 SHF.L.U64.HI R24, R213, 0x1, R38 ;  /* 0x00000001d518b819 */ /* 0x000fe40000010226 */
[----:B------:R-:W-:Y:S02]  /*75a0*/  CS2R R32, SRZ ;  /* 0x0000000000207805 */ /* 0x000fe4000001ff00 */
[----:B------:R-:W-:Y:S01]  /*75b0*/  CS2R R20, SRZ ;  /* 0x0000000000147805 */ /* 0x000fe2000001ff00 */
[----:B------:R-:W-:Y:S01]  /*75c0*/  @!P2 IMAD.WIDE R10, R200, 0x2, R10 ;  /* 0x00000002c80aa825 */ /* 0x000fe200078e020a */
[-C--:B------:R-:W-:Y:S02]  /*75d0*/  @!P3 IADD3 R28, P0, R0, R35.reuse, RZ ;  /* 0x00000023001cb210 */ /* 0x080fe40007f1e0ff */
[----:B0-----:R-:W-:Y:S01]  /*75e0*/  @!P3 IADD3 R34, P1, R14, R35, RZ ;  /* 0x000000230e22b210 */ /* 0x001fe20007f3e0ff */
[----:B------:R-:W-:Y:S01]  /*75f0*/  @!P2 IMAD.WIDE R12, R200, 0x2, R14 ;  /* 0x00000002c80ca825 */ /* 0x000fe200078e020e */
[----:B------:R0:W5:Y:S03]  /*7600*/  @!P2 LD.E.64 R30, desc[UR54][R10.64] ;  /* 0x000000360a1ea980 */ /* 0x000166000c101b00 */
[--C-:B------:R-:W-:Y:S01]  /*7610*/  @!P3 IMAD.X R29, R3, 0x1, R24.reuse, P0 ;  /* 0x00000001031db824 */ /* 0x100fe200000e0618 */
[----:B------:R0:W5:Y:S01]  /*7620*/  @!P2 LD.E.64 R32, desc[UR54][R12.64] ;  /* 0x000000360c20a980 */ /* 0x000162000c101b00 */
[----:B------:R-:W-:Y:S01]  /*7630*/  @!P3 IMAD.X R35, R5, 0x1, R24, P1 ;  /* 0x000000010523b824 */ /* 0x000fe200008e0618 */
[----:B------:R-:W-:-:S02]  /*7640*/  CS2R R24, SRZ ;  /* 0x0000000000187805 */ /* 0x000fc4000001ff00 */
[----:B------:R0:W5:Y:S04]  /*7650*/  @!P3 LD.E.64 R20, desc[UR54][R28.64] ;  /* 0x000000361c14b980 */ /* 0x000168000c101b00 */
[----:B------:R0:W5:Y:S02]  /*7660*/  @!P3 LD.E.64 R24, desc[UR54][R34.64] ;  /* 0x000000362218b980 */ /* 0x000164000c101b00 */
.L_x_2926:
[----:B------:R-:W-:Y:S05]  /*7670*/  BSYNC B1 ;  /* 0x0000000000017941 */ /* 0x000fea0003800000 */
.L_x_2925:
[----:B---3-5:R-:W-:Y:S01]  /*7680*/  IMAD.MOV.U32 R0, RZ, RZ, R20 ;  /* 0x000000ffff007224 */ /* 0x028fe200078e0014 */
[----:B------:R-:W-:Y:S01]  /*7690*/  UMOV UR4, 0xffffffff ;  /* 0xffffffff00047882 */ /* 0x000fe20000000000 */
[----:B--2---:R-:W-:Y:S01]  /*76a0*/  IMAD.MOV.U32 R3, RZ, RZ, R21 ;  /* 0x000000ffff037224 */ /* 0x004fe200078e0015 */
[----:B0-----:R-:W-:Y:S01]  /*76b0*/  CS2R R28, SRZ ;  /* 0x00000000001c7805 */ /* 0x001fe2000001ff00 */
        /* <DEDUP_REMOVED lines=13> */
[----:B------:R-:W-:Y:S01]  /*7790*/  PRMT R41, R9, 0x7610, R41 ;  /* 0x0000761009297816 */ /* 0x000fe20000000029 */
[----:B------:R-:W-:Y:S06]  /*77a0*/  BRA.DIV UR4, `(.L_x_2927) ;  /* 0x000001ae04007947 */ /* 0x000fec000b800000 */
[----:B------:R0:W2:Y:S04]  /*77b0*/  SHFL.IDX PT, R3, R6, 0x1, 0x1c1f ;  /* 0x003c1f0006037f89 */ /* 0x0000a800000e0000 */
[----:B------:R0:W3:Y:S04]  /*77c0*/  SHFL.IDX PT, R0, R4, 0x1, 0x1c1f ;  /* 0x003c1f0004007f89 */ /* 0x0000e800000e0000 */
[----:B------:R0:W4:Y:S04]  /*77d0*/  SHFL.IDX PT, R5, R8, 0x1, 0x1c1f ;  /* 0x003c1f0008057f89 */ /* 0x00012800000e0000 */
[----:B------:R0:W0:Y:S02]  /*77e0*/  SHFL.IDX PT, R14, R7, 0x1, 0x1c1f ;  /* 0x003c1f00070e7f89 */ /* 0x00002400000e0000 */
.L_x_3230:
[----:B01----:R-:W5:Y:S04]  /*77f0*/  LDL R7, [R1+0x18] ;  /* 0x0000180001077983 */ /* 0x003f680000100800 */
[----:B------:R-:W2:Y:S01]  /*7800*/  LDL R49, [R1+0x24] ;  /* 0x0000240001317983 */ /* 0x000ea20000100800 */
[----:B------:R-:W-:Y:S01]  /*7810*/  VIADD R4, R36, 0x40 ;  /* 0x0000004024047836 */ /* 0x000fe20000000000 */
[----:B------:R-:W-:Y:S01]  /*7820*/  BSSY B1, `(.L_x_2928) ;  /* 0x0000021000017945 */ /* 0x000fe20003800000 */
[----:B------:R-:W-:Y:S02]  /*7830*/  CS2R R12, SRZ ;  /* 0x00000000000c7805 */ /* 0x000fe4000001ff00 */
[----:B------:R-:W-:Y:S02]  /*7840*/  CS2R R8, SRZ ;  /* 0x0000000000087805 */ /* 0x000fe4000001ff00 */
[----:B------:R-:W-:-:S02]  /*7850*/  CS2R R10, SRZ ;  /* 0x00000000000a7805 */ /* 0x000fc4000001ff00 */
[----:B------:R-:W-:Y:S02]  /*7860*/  ISETP.GE.AND P0, PT, R4, R27, PT ;  /* 0x0000001b0400720c */ /* 0x000fe40003f06270 */
[----:B-----5:R-:W-:-:S04]  /*7870*/  LEA.HI R6, R7, R7, RZ, 0x1 ;  /* 0x0000000707067211 */ /* 0x020fc800078f08ff */
[----:B------:R-:W-:Y:S01]  /*7880*/  LOP3.LUT R6, R6, 0xfffffffe, RZ, 0xc0, !PT ;  /* 0xfffffffe06067812 */ /* 0x000fe200078ec0ff */
[----:B--2---:R-:W-:-:S04]  /*7890*/  IMAD.SHL.U32 R37, R49, 0x40, RZ ;  /* 0x0000004031257824 */ /* 0x004fc800078e00ff */
[----:B------:R-:W-:-:S05]  /*78a0*/  IMAD.IADD R6, R7, 0x1, -R6 ;  /* 0x0000000107067824 */ /* 0x000fca00078e0a06 */
[----:B------:R-:W-:Y:S01]  /*78b0*/  SHF.L.U32 R36, R6, 0x1f, RZ ;  /* 0x0000001f06247819 */ /* 0x000fe200000006ff */
[----:B------:R-:W-:Y:S06]  /*78c0*/  @P0 BRA `(.L_x_2929) ;  /* 0x0000000000580947 */ /* 0x000fec0003800000 */
[----:B------:R-:W-:Y:S01]  /*78d0*/  ULDC UR4, c[0x0][0x3f4] ;  /* 0x0000fd0000047ab9 */ /* 0x000fe20000000800 */
[----:B---3--:R-:W-:Y:S01]  /*78e0*/  IMAD.MOV.U32 R6, RZ, RZ, R0 ;  /* 0x000000ffff067224 */ /* 0x008fe200078e0000 */
[----:B------:R-:W-:Y:S01]  /*78f0*/  ISETP.GE.AND P3, PT, R213, UR4, PT ;  /* 0x00000004d5007c0c */ /* 0x000fe2000bf66270 */
[----:B------:R-:W-:Y:S01]  /*7900*/  IMAD.MOV.U32 R7, RZ, RZ, R3 ;  /* 0x000000ffff077224 */ /* 0x000fe200078e0003 */
[----:B------:R-:W-:Y:S01]  /*7910*/  ISETP.GE.AND P2, PT, R200, UR4, PT ;  /* 0x00000004c8007c0c */ /* 0x000fe2000bf46270 */
[----:B----4-:R-:W-:Y:S01]  /*7920*/  IMAD.MOV.U32 R15, RZ, RZ, R5 ;  /* 0x000000ffff0f7224 */ /* 0x010fe200078e0005 */
[----:B------:R-:W-:-:S09]  /*7930*/  CS2R R8, SRZ ;  /* 0x0000000000087805 */ /* 0x000fd2000001ff00 */
[C---:B------:R-:W-:Y:S01]  /*7940*/  @!P3 IMAD.SHL.U32 R11, R213.reuse, 0x2, RZ ;  /* 0x00000002d50bb824 */ /* 0x040fe200078e00ff */
[----:B------:R-:W-:Y:S02]  /*7950*/  @!P3 SHF.L.U64.HI R28, R213, 0x1, R38 ;  /* 0x00000001d51cb819 */ /* 0x000fe40000010226 */
[----:B------:R-:W-:Y:S01]  /*7960*/  CS2R R12, SRZ ;  /* 0x00000000000c7805 */ /* 0x000fe2000001ff00 */
[----:B------:R-:W-:Y:S01]  /*7970*/  @!P2 IMAD.WIDE R6, R200, 0x2, R6 ;  /* 0x00000002c806a825 */ /* 0x000fe200078e0206 */
[-C--:B------:R-:W-:Y:S02]  /*7980*/  @!P3 IADD3 R34, P0, R0, R11.reuse, RZ ;  /* 0x0000000b0022b210 */ /* 0x080fe40007f1e0ff */
[----:B------:R-:W-:Y:S02]  /*7990*/  @!P3 IADD3 R4, P1, R14, R11, RZ ;  /* 0x0000000b0e04b210 */ /* 0x000fe40007f3e0ff */
[----:B------:R-:W-:Y:S01]  /*79a0*/  CS2R R10, SRZ ;  /* 0x00000000000a7805 */ /* 0x000fe2000001ff00 */
[----:B------:R0:W5:Y:S01]  /*79b0*/  @!P2 LD.E.64 R8, desc[UR54][R6.64] ;  /* 0x000000360608a980 */ /* 0x000162000c101b00 */
[----:B------:R-:W-:-:S02]  /*79c0*/  @!P3 IMAD.X R35, R3, 0x1, R28, P0 ;  /* 0x000000010323b824 */ /* 0x000fc400000e061c */
[----:B------:R-:W-:Y:S01]  /*79d0*/  @!P3 IMAD.X R5, R5, 0x1, R28, P1 ;  /* 0x000000010505b824 */ /* 0x000fe200008e061c */
[----:B------:R-:W-:Y:S01]  /*79e0*/  CS2R R28, SRZ ;  /* 0x00000000001c7805 */ /* 0x000fe2000001ff00 */
[----:B------:R-:W-:Y:S01]  /*79f0*/  @!P2 IMAD.WIDE R14, R200, 0x2, R14 ;  /* 0x00000002c80ea825 */ /* 0x000fe200078e020e */
[----:B------:R0:W5:Y:S04]  /*7a00*/  @!P3 LD.E.64 R10, desc[UR54][R34.64] ;  /* 0x00000036220ab980 */ /* 0x000168000c101b00 */
[----:B------:R0:W5:Y:S04]  /*7a10*/  @!P2 LD.E.64 R12, desc[UR54][R14.64] ;  /* 0x000000360e0ca980 */ /* 0x000168000c101b00 */
[----:B------:R0:W5:Y:S02]  /*7a20*/  @!P3 LD.E.64 R28, desc[UR54][R4.64] ;  /* 0x00000036041cb980 */ /* 0x000164000c101b00 */
.L_x_2929:
[----:B------:R-:W-:Y:S05]  /*7a30*/  BSYNC B1 ;  /* 0x0000000000017941 */ /* 0x000fea0003800000 */
.L_x_2928:
[----:B0-----:R-:W0:Y:S01]  /*7a40*/  S2R R14, SR_TID.X ;  /* 0x00000000000e7919 */ /* 0x001e220000002100 */
[----:B------:R-:W1:Y:S01]  /*7a50*/  SYNCS.PHASECHK.TRANS64.TRYWAIT P0, [R23+URZ+0x22800], R36 ;  /* 0x02280024170075a7 */ /* 0x000e62000800017f */
[----:B------:R-:W-:Y:S01]  /*7a60*/  LOP3.LUT R37, R37, 0x1c0, RZ, 0xc0, !PT ;  /* 0x000001c025257812 */ /* 0x000fe200078ec0ff */
[----:B-----5:R-:W-:Y:S01]  /*7a70*/  IMAD.MOV.U32 R3, RZ, RZ, R28 ;  /* 0x000000ffff037224 */ /* 0x020fe200078e001c */
[----:B------:R-:W-:Y:S01]  /*7a80*/  VIADDMNMX R40, R27, -R214, 0x80, PT ;  /* 0x000000801b287446 */ /* 0x000fe200038009d6 */
[----:B------:R-:W-:Y:S01]  /*7a90*/  IMAD.MOV.U32 R4, RZ, RZ, R12 ;  /* 0x000000ffff047224 */ /* 0x000fe200078e000c */
[----:B---3--:R-:W-:Y:S01]  /*7aa0*/  LOP3.LUT R0, R37, 0x18, R16, 0xf8, !PT ;  /* 0x0000001825007812 */ /* 0x008fe200078ef810 */
[----:B----4-:R-:W-:Y:S01]  /*7ab0*/  IMAD.MOV.U32 R5, RZ, RZ, R13 ;  /* 0x000000ffff057224 */ /* 0x010fe200078e000d */
[----:B------:R-:W-:Y:S01]  /*7ac0*/  SHF.R.U32.HI R37, RZ, 0x3, R37 ;  /* 0x00000003ff257819 */ /* 0x000fe20000011625 */
[----:B------:R-:W-:Y:S01]  /*7ad0*/  IMAD.MOV.U32 R6, RZ, RZ, R8 ;  /* 0x000000ffff067224 */ /* 0x000fe200078e0008 */
[----:B------:R-:W-:Y:S01]  /*7ae0*/  PRMT R46, R46, 0x5410, R3 ;  /* 0x000054102e2e7816 */ /* 0x000fe20000000003 */
[----:B------:R-:W-:Y:S01]  /*7af0*/  IMAD.MOV.U32 R3, RZ, RZ, R29 ;  /* 0x000000ffff037224 */ /* 0x000fe200078e001d */
[----:B------:R-:W-:Y:S01]  /*7b00*/  LOP3.LUT R0, R0, R37, RZ, 0x3c, !PT ;  /* 0x0000002500007212 */ /* 0x000fe200078e3cff */
[----:B------:R-:W-:Y:S01]  /*7b10*/  BSSY B1, `(.L_x_2930) ;  /* 0x0000015000017945 */ /* 0x000fe20003800000 */
[----:B------:R-:W-:Y:S01]  /*7b20*/  PRMT R43, R4, 0x7610, R43 ;  /* 0x00007610042b7816 */ /* 0x000fe2000000002b */
[----:B------:R-:W-:Y:S01]  /*7b30*/  IMAD.MOV.U32 R4, RZ, RZ, R9 ;  /* 0x000000ffff047224 */ /* 0x000fe200078e0009 */
[----:B------:R-:W-:Y:S01]  /*7b40*/  PRMT R47, R47, 0x5410, R5 ;  /* 0x000054102f2f7816 */ /* 0x000fe20000000005 */
[----:B------:R-:W-:Y:S01]  /*7b50*/  IMAD.MOV.U32 R5, RZ, RZ, R10 ;  /* 0x000000ffff057224 */ /* 0x000fe200078e000a */
[----:B------:R-:W-:-:S02]  /*7b60*/  PRMT R42, R3, 0x7610, R42 ;  /* 0x00007610032a7816 */ /* 0x000fc4000000002a */
[----:B------:R-:W-:Y:S02]  /*7b70*/  PRMT R44, R4, 0x7610, R44 ;  /* 0x00007610042c7816 */ /* 0x000fe4000000002c */
[----:B------:R-:W-:Y:S01]  /*7b80*/  PRMT R45, R5, 0x7610, R45 ;  /* 0x00007610052d7816 */ /* 0x000fe2000000002d */
[----:B------:R-:W-:Y:S01]  /*7b90*/  IMAD.MOV.U32 R5, RZ, RZ, R11 ;  /* 0x000000ffff057224 */ /* 0x000fe200078e000b */
[----:B------:R-:W-:Y:S02]  /*7ba0*/  PRMT R48, R48, 0x5410, R6 ;  /* 0x0000541030307816 */ /* 0x000fe40000000006 */
[----:B------:R-:W-:Y:S02]  /*7bb0*/  LOP3.LUT P2, RZ, R49, 0x4, RZ, 0xc0, !PT ;  /* 0x0000000431ff7812 */ /* 0x000fe4000784c0ff */
[----:B------:R-:W-:Y:S01]  /*7bc0*/  ISETP.GE.AND P1, PT, R205, R40, PT ;  /* 0x00000028cd00720c */ /* 0x000fe20003f26270 */
[----:B0-----:R-:W-:-:S05]  /*7bd0*/  VIADD R14, R14, 0xffffff80 ;  /* 0xffffff800e0e7836 */ /* 0x001fca0000000000 */
[----:B------:R-:W-:-:S04]  /*7be0*/  SHF.R.S32.HI R7, RZ, 0x1f, R14 ;  /* 0x0000001fff077819 */ /* 0x000fc8000001140e */
[----:B------:R-:W-:-:S04]  /*7bf0*/  LEA.HI R7, R7, R14, RZ, 0x5 ;  /* 0x0000000e07077211 */ /* 0x000fc800078f28ff */
[----:B------:R-:W-:-:S05]  /*7c00*/  SHF.R.S32.HI R7, RZ, 0x5, R7 ;  /* 0x00000005ff077819 */ /* 0x000fca0000011407 */
[----:B------:R-:W-:-:S04]  /*7c10*/  IMAD R0, R7, 0x200, R0 ;  /* 0x0000020007007824 */ /* 0x000fc800078e0200 */
[----:B------:R-:W-:-:S04]  /*7c20*/  IMAD R3, R0, 0x2, R23 ;  /* 0x0000000200037824 */ /* 0x000fc800078e0217 */
[C---:B------:R-:W-:Y:S02]  /*7c30*/  VIADD R4, R3.reuse, 0x18400 ;  /* 0x0001840003047836 */ /* 0x040fe40000000000 */
[----:B------:R-:W-:Y:S01]  /*7c40*/  VIADD R0, R3, 0x18440 ;  /* 0x0001844003007836 */ /* 0x000fe20000000000 */
[----:B-1----:R-:W-:Y:S06]  /*7c50*/  @!P0 BRA `(.L_x_2931) ;  /* 0x000001a800448947 */ /* 0x002fec0003800000 */
.L_x_3231:
[----:B------:R-:W-:Y:S05]  /*7c60*/  BSYNC B1 ;  /* 0x0000000000017941 */ /* 0x000fea0003800000 */
.L_x_2930:
[----:B------:R-:W-:Y:S01]  /*7c70*/  BSSY B1, `(.L_x_2932) ;  /* 0x0000067000017945 */ /* 0x000fe20003800000 */
[----:B------:R-:W-:Y:S01]  /*7c80*/  PRMT R49, R49, 0x5410, R5 ;  /* 0x0000541031317816 */ /* 0x000fe20000000005 */
[----:B------:R-:W-:Y:S02]  /*7c90*/  @P2 VIADD R0, R4, 0xffffffc0 ;  /* 0xffffffc004002836 */ /* 0x000fe40000000000 */
[----:B------:R-:W-:Y:S05]  /*7ca0*/  @P1 BRA `(.L_x_2933) ;  /* 0x00000004008c1947 */ /* 0x000fea0003800000 */
[----:B------:R-:W1:Y:S01]  /*7cb0*/  LDC R4, c[0x0][0x3f4] ;  /* 0x0000fd00ff047b82 */ /* 0x000e620000000800 */
[----:B------:R-:W-:Y:S01]  /*7cc0*/  BSSY B2, `(.L_x_2934) ;  /* 0x0000032000027945 */ /* 0x000fe20003800000 */
[-C--:B-1----:R-:W-:Y:S02]  /*7cd0*/  ISETP.GE.AND P0, PT, R200, R4.reuse, PT ;  /* 0x00000004c800720c */ /* 0x082fe40003f06270 */
[----:B------:R-:W-:-:S11]  /*7ce0*/  ISETP.GE.AND P1, PT, R213, R4, PT ;  /* 0x00000004d500720c */ /* 0x000fd60003f26270 */
[----:B------:R-:W-:Y:S05]  /*7cf0*/  @P0 BRA `(.L_x_2935) ;  /* 0x0000000000b80947 */ /* 0x000fea0003800000 */
[----:B------:R-:W1:Y:S01]  /*7d00*/  LDS.128 R4, [R3+0x18400] ;  /* 0x0184000003047984 */ /* 0x000e620000000c00 */
[----:B------:R-:W-:Y:S02]  /*7d10*/  SHF.R.U64 R14, R30, 0x10, R31 ;  /* 0x000000101e0e7819 */ /* 0x000fe4000000121f */
[----:B------:R-:W-:Y:S02]  /*7d20*/  SHF.R.U32.HI R35, RZ, 0x10, R33 ;  /* 0x00000010ff237819 */ /* 0x000fe40000011621 */
[----:B------:R-:W-:Y:S02]  /*7d30*/  SHF.R.U32.HI R30, RZ, 0x10, R31 ;  /* 0x00000010ff1e7819 */ /* 0x000fe4000001161f */
[----:B------:R-:W-:Y:S02]  /*7d40*/  SHF.R.U64 R34, R32, 0x10, R33 ;  /* 0x0000001020227819 */ /* 0x000fe40000001221 */
[----:B------:R-:W-:Y:S02]  /*7d50*/  PRMT R35, R41, 0x5410, R35 ;  /* 0x0000541029237816 */ /* 0x000fe40000000023 */
[----:B------:R-:W-:-:S02]  /*7d60*/  PRMT R32, R43, 0x5432, R30 ;  /* 0x000054322b207816 */ /* 0x000fc4000000001e */
[----:B------:R-:W-:Y:S01]  /*7d70*/  PRMT R31, R42, 0x5432, R14 ;  /* 0x000054322a1f7816 */ /* 0x000fe2000000000e */
[----:B0-----:R-:W-:Y:S01]  /*7d80*/  IMAD.U32 R36, R35, 0x10000, RZ ;  /* 0x0001000023247824 */ /* 0x001fe200078e00ff */
[----:B------:R-:W-:Y:S01]  /*7d90*/  PRMT R34, R45, 0x5432, R34 ;  /* 0x000054322d227816 */ /* 0x000fe20000000022 */
[C---:B------:R-:W-:Y:S01]  /*7da0*/  IMAD.U32 R33, R32.reuse, 0x10000, RZ ;  /* 0x0001000020217824 */ /* 0x040fe200078e00ff */
[----:B------:R-:W-:Y:S02]  /*7db0*/  LOP3.LUT R35, R35, 0xffff0000, RZ, 0xc0, !PT ;  /* 0xffff000023237812 */ /* 0x000fe400078ec0ff */
[----:B------:R-:W-:Y:S02]  /*7dc0*/  LOP3.LUT R32, R32, 0xffff0000, RZ, 0xc0, !PT ;  /* 0xffff000020207812 */ /* 0x000fe400078ec0ff */
[C---:B-1----:R-:W-:Y:S01]  /*7dd0*/  LOP3.LUT R15, R6.reuse, 0xffff0000, RZ, 0xc0, !PT ;  /* 0xffff0000060f7812 */ /* 0x042fe200078ec0ff */
[----:B------:R-:W-:Y:S01]  /*7de0*/  IMAD.U32 R14, R6, 0x10000, RZ ;  /* 0x00010000060e7824 */ /* 0x000fe200078e00ff */
[C---:B------:R-:W-:Y:S01]  /*7df0*/  LOP3.LUT R30, R7.reuse, 0xffff0000, RZ, 0xc0, !PT ;  /* 0xffff0000071e7812 */ /* 0x040fe200078ec0ff */
[----:B------:R-:W-:-:S02]  /*7e00*/  IMAD.U32 R27, R7, 0x10000, RZ ;  /* 0x00010000071b7824 */ /* 0x000fc400078e00ff */
[CC--:B------:R-:W-:Y:S01]  /*7e10*/  FMUL.FTZ R37, R15.reuse, R36.reuse ;  /* 0x000000240f257220 */ /* 0x0c0fe20000410000 */
[----:B------:R-:W-:Y:S01]  /*7e20*/  FMUL.FTZ R15, R15, R33 ;  /* 0x000000210f0f7220 */ /* 0x000fe20000410000 */
[----:B------:R-:W-:Y:S02]  /*7e30*/  IMAD.U32 R6, R4, 0x10000, RZ ;  /* 0x0001000004067824 */ /* 0x000fe400078e00ff */
[----:B------:R-:W-:Y:S01]  /*7e40*/  FMUL.FTZ R38, R30, R35 ;  /* 0x000000231e267220 */ /* 0x000fe20000410000 */
[C---:B------:R-:W-:Y:S01]  /*7e50*/  FFMA.FTZ R37, R14.reuse, R33, -R37 ;  /* 0x000000210e257223 */ /* 0x040fe20000010825 */
[C---:B------:R-:W-:Y:S02]  /*7e60*/  IMAD.U32 R7, R5.reuse, 0x10000, RZ ;  /* 0x0001000005077824 */ /* 0x040fe400078e00ff */
[----:B------:R-:W-:Y:S01]  /*7e70*/  FFMA.FTZ R36, R14, R36, R15 ;  /* 0x000000240e247223 */ /* 0x000fe2000001000f */
[----:B------:R-:W-:Y:S01]  /*7e80*/  IMAD.U32 R33, R34, 0x10000, RZ ;  /* 0x0001000022217824 */ /* 0x000fe200078e00ff */
[----:B------:R-:W-:Y:S01]  /*7e90*/  LOP3.LUT R4, R4, 0xffff0000, RZ, 0xc0, !PT ;  /* 0xffff000004047812 */ /* 0x000fe200078ec0ff */
[-C--:B------:R-:W-:Y:S01]  /*7ea0*/  FMUL.FTZ R30, R30, R32.reuse ;  /* 0x000000201e1e7220 */ /* 0x080fe20000410000 */
[----:B------:R-:W-:Y:S01]  /*7eb0*/  LOP3.LUT R5, R5, 0xffff0000, RZ, 0xc0, !PT ;  /* 0xffff000005057812 */ /* 0x000fe200078ec0ff */
[----:B------:R-:W-:Y:S01]  /*7ec0*/  IMAD.U32 R15, R31, 0x10000, RZ ;  /* 0x000100001f0f7824 */ /* 0x000fe200078e00ff */
[----:B------:R-:W-:Y:S01]  /*7ed0*/  LOP3.LUT R34, R34, 0xffff0000, RZ, 0xc0, !PT ;  /* 0xffff000022227812 */ /* 0x000fe200078ec0ff */
[----:B------:R-:W-:Y:S01]  /*7ee0*/  FFMA.FTZ R38, R27, R32, -R38 ;  /* 0x000000201b267223 */ /* 0x000fe20000010826 */
[----:B------:R-:W-:Y:S01]  /*7ef0*/  LOP3.LUT R14, R31, 0xffff0000, RZ, 0xc0, !PT ;  /* 0xffff00001f0e7812 */ /* 0x000fe200078ec0ff */
        /* <DEDUP_REMOVED lines=14> */
.L_x_2935:
[----:B------:R-:W-:Y:S05]  /*7fe0*/  BSYNC B2 ;  /* 0x0000000000027941 */ /* 0x000fea0003800000 */
.L_x_2934:
[----:B------:R-:W-:Y:S05]  /*7ff0*/  @P1 BRA `(.L_x_2933) ;  /* 0x0000000000b81947 */ /* 0x000fea0003800000 */
[----:B-1----:R-:W1:Y:S01]  /*8000*/  LDS.128 R4, [R0] ;  /* 0x0000000000047984 */ /* 0x002e620000000c00 */
[----:B------:R-:W-:Y:S02]  /*8010*/  SHF.R.U64 R14, R20, 0x10, R21 ;  /* 0x00000010140e7819 */ /* 0x000fe40000001215 */
[----:B------:R-:W-:Y:S02]  /*8020*/  SHF.R.U32.HI R31, RZ, 0x10, R25 ;  /* 0x00000010ff1f7819 */ /* 0x000fe40000011619 */
[----:B------:R-:W-:Y:S02]  /*8030*/  SHF.R.U32.HI R20, RZ, 0x10, R21 ;  /* 0x00000010ff147819 */ /* 0x000fe40000011615 */
[----:B------:R-:W-:Y:S02]  /*8040*/  SHF.R.U64 R30, R24, 0x10, R25 ;  /* 0x00000010181e7819 */ /* 0x000fe40000001219 */
[----:B------:R-:W-:Y:S02]  /*8050*/  PRMT R31, R39, 0x5410, R31 ;  /* 0x00005410271f7816 */ /* 0x000fe4000000001f */
[----:B------:R-:W-:-:S02]  /*8060*/  PRMT R25, R41, 0x5432, R20 ;  /* 0x0000543229197816 */ /* 0x000fc40000000014 */
[----:B------:R-:W-:Y:S01]  /*8070*/  PRMT R24, R39, 0x5432, R14 ;  /* 0x0000543227187816 */ /* 0x000fe2000000000e */
[C---:B------:R-:W-:Y:S01]  /*8080*/  IMAD.U32 R32, R31.reuse, 0x10000, RZ ;  /* 0x000100001f207824 */ /* 0x040fe200078e00ff */
[----:B------:R-:W-:Y:S01]  /*8090*/  LOP3.LUT R31, R31, 0xffff0000, RZ, 0xc0, !PT ;  /* 0xffff00001f1f7812 */ /* 0x000fe200078ec0ff */
[C---:B------:R-:W-:Y:S01]  /*80a0*/  IMAD.U32 R27, R25.reuse, 0x10000, RZ ;  /* 0x00010000191b7824 */ /* 0x040fe200078e00ff */
[----:B------:R-:W-:Y:S02]  /*80b0*/  LOP3.LUT R25, R25, 0xffff0000, RZ, 0xc0, !PT ;  /* 0xffff000019197812 */ /* 0x000fe400078ec0ff */
[----:B------:R-:W-:Y:S02]  /*80c0*/  PRMT R30, R44, 0x5432, R30 ;  /* 0x000054322c1e7816 */ /* 0x000fe4000000001e */
[C---:B-1----:R-:W-:Y:S01]  /*80d0*/  LOP3.LUT R15, R6.reuse, 0xffff0000, RZ, 0xc0, !PT ;  /* 0xffff0000060f7812 */ /* 0x042fe200078ec0ff */
[----:B------:R-:W-:Y:S01]  /*80e0*/  IMAD.U32 R14, R6, 0x10000, RZ ;  /* 0x00010000060e7824 */ /* 0x000fe200078e00ff */
[C---:B------:R-:W-:Y:S01]  /*80f0*/  LOP3.LUT R21, R7.reuse, 0xffff0000, RZ, 0xc0, !PT ;  /* 0xffff000007157812 */ /* 0x040fe200078ec0ff */
[----:B------:R-:W-:-:S02]  /*8100*/  IMAD.U32 R20, R7, 0x10000, RZ ;  /* 0x0001000007147824 */ /* 0x000fc400078e00ff */
[CC--:B------:R-:W-:Y:S01]  /*8110*/  FMUL.FTZ R33, R15.reuse, R32.reuse ;  /* 0x000000200f217220 */ /* 0x0c0fe20000410000 */
[----:B------:R-:W-:Y:S01]  /*8120*/  FMUL.FTZ R15, R15, R27 ;  /* 0x0000001b0f0f7220 */ /* 0x000fe20000410000 */
[C---:B------:R-:W-:Y:S01]  /*8130*/  FMUL.FTZ R35, R21.reuse, R31 ;  /* 0x0000001f15237220 */ /* 0x040fe20000410000 */
[----:B------:R-:W-:Y:S02]  /*8140*/  IMAD.U32 R6, R4, 0x10000, RZ ;  /* 0x0001000004067824 */ /* 0x000fe400078e00ff */
[C---:B------:R-:W-:Y:S01]  /*8150*/  FFMA.FTZ R33, R14.reuse, R27, -R33 ;  /* 0x0000001b0e217223 */ /* 0x040fe20000010821 */
[----:B------:R-:W-:Y:S01]  /*8160*/  FFMA.FTZ R32, R14, R32, R15 ;  /* 0x000000200e207223 */ /* 0x000fe2000001000f */
[-C--:B------:R-:W-:Y:S01]  /*8170*/  FMUL.FTZ R27, R21, R25.reuse ;  /* 0x00000019151b7220 */ /* 0x080fe20000410000 */
[C---:B------:R-:W-:Y:S01]  /*8180*/  IMAD.U32 R7, R5.reuse, 0x10000, RZ ;  /* 0x0001000005077824 */ /* 0x040fe200078e00ff */
[----:B------:R-:W-:Y:S01]  /*8190*/  LOP3.LUT R4, R4, 0xffff0000, RZ, 0xc0, !PT ;  /* 0xffff000004047812 */ /* 0x000fe200078ec0ff */
[----:B------:R-:W-:Y:S01]  /*81a0*/  IMAD.U32 R21, R30, 0x10000, RZ ;  /* 0x000100001e157824 */ /* 0x000fe200078e00ff */
        /* <DEDUP_REMOVED lines=19> */
.L_x_2933:
[----:B------:R-:W-:Y:S05]  /*82e0*/  BSYNC B1 ;  /* 0x0000000000017941 */ /* 0x000fea0003800000 */
.L_x_2932:
        /* <DEDUP_REMOVED lines=9> */
[----:B------:R-:W-:Y:S02]  /*8380*/  SHF.R.U32.HI R24, RZ, 0x10, R13 ;  /* 0x00000010ff187819 */ /* 0x000fe4000001160d */
[----:B------:R-:W-:Y:S02]  /*8390*/  SHF.R.U32.HI R15, RZ, 0x10, R9 ;  /* 0x00000010ff0f7819 */ /* 0x000fe40000011609 */
[----:B------:R-:W-:Y:S02]  /*83a0*/  PRMT R24, R47, 0x5432, R24 ;  /* 0x000054322f187816 */ /* 0x000fe40000000018 */
[----:B------:R-:W-:Y:S02]  /*83b0*/  PRMT R15, R44, 0x5410, R15 ;  /* 0x000054102c0f7816 */ /* 0x000fe4000000000f */
[----:B------:R-:W-:Y:S01]  /*83c0*/  SHF.R.U64 R14, R8, 0x10, R9 ;  /* 0x00000010080e7819 */ /* 0x000fe20000001209 */
[----:B------:R-:W-:Y:S01]  /*83d0*/  IMAD.U32 R25, R24, 0x10000, RZ ;  /* 0x0001000018197824 */ /* 0x000fe200078e00ff */
[----:B------:R-:W-:Y:S01]  /*83e0*/  SHF.R.U64 R21, R12, 0x10, R13 ;  /* 0x000000100c157819 */ /* 0x000fe2000000120d */
[----:B------:R-:W-:Y:S01]  /*83f0*/  IMAD.U32 R20, R15, 0x10000, RZ ;  /* 0x000100000f147824 */ /* 0x000fe200078e00ff */
[----:B------:R-:W-:-:S02]  /*8400*/  LOP3.LUT R24, R24, 0xffff0000, RZ, 0xc0, !PT ;  /* 0xffff000018187812 */ /* 0x000fc400078ec0ff */
[----:B------:R-:W-:Y:S02]  /*8410*/  LOP3.LUT R15, R15, 0xffff0000, RZ, 0xc0, !PT ;  /* 0xffff00000f0f7812 */ /* 0x000fe400078ec0ff */
[----:B------:R-:W-:Y:S02]  /*8420*/  PRMT R14, R48, 0x5432, R14 ;  /* 0x00005432300e7816 */ /* 0x000fe4000000000e */
[----:B------:R-:W-:Y:S02]  /*8430*/  PRMT R21, R43, 0x5410, R21 ;  /* 0x000054102b157816 */ /* 0x000fe40000000015 */
[C---:B-1----:R-:W-:Y:S01]  /*8440*/  LOP3.LUT R9, R6.reuse, 0xffff0000, RZ, 0xc0, !PT ;  /* 0xffff000006097812 */ /* 0x042fe200078ec0ff */
[----:B------:R-:W-:Y:S01]  /*8450*/  IMAD.U32 R8, R6, 0x10000, RZ ;  /* 0x0001000006087824 */ /* 0x000fe200078e00ff */
[C---:B------:R-:W-:Y:S01]  /*8460*/  LOP3.LUT R13, R7.reuse, 0xffff0000, RZ, 0xc0, !PT ;  /* 0xffff0000070d7812 */ /* 0x040fe200078ec0ff */
[----:B------:R-:W-:Y:S02]  /*8470*/  IMAD.U32 R12, R7, 0x10000, RZ ;  /* 0x00010000070c7824 */ /* 0x000fe400078e00ff */
[C---:B------:R-:W-:Y:S01]  /*8480*/  FMUL.FTZ R27, R9.reuse, R25 ;  /* 0x00000019091b7220 */ /* 0x040fe20000410000 */
[----:B------:R-:W-:Y:S01]  /*8490*/  FMUL.FTZ R30, R9, R20 ;  /* 0x00000014091e7220 */ /* 0x000fe20000410000 */
[----:B------:R-:W-:Y:S01]  /*84a0*/  FMUL.FTZ R9, R13, R24 ;  /* 0x000000180d097220 */ /* 0x000fe20000410000 */
[----:B------:R-:W-:-:S02]  /*84b0*/  IMAD.U32 R6, R4, 0x10000, RZ ;  /* 0x0001000004067824 */ /* 0x000fc400078e00ff */
[C---:B------:R-:W-:Y:S01]  /*84c0*/  FFMA.FTZ R27, R8.reuse, R20, -R27 ;  /* 0x00000014081b7223 */ /* 0x040fe2000001081b */
[----:B------:R-:W-:Y:S02]  /*84d0*/  IMAD.U32 R7, R5, 0x10000, RZ ;  /* 0x0001000005077824 */ /* 0x000fe400078e00ff */
[----:B------:R-:W-:Y:S01]  /*84e0*/  FFMA.FTZ R30, R8, R25, R30 ;  /* 0x00000019081e7223 */ /* 0x000fe2000001001e */
[-C--:B------:R-:W-:Y:S01]  /*84f0*/  FFMA.FTZ R20, R12, R15.reuse, -R9 ;  /* 0x0000000f0c147223 */ /* 0x080fe20000010809 */
[----:B------:R-:W-:Y:S01]  /*8500*/  LOP3.LUT R4, R4, 0xffff0000, RZ, 0xc0, !PT ;  /* 0xffff000004047812 */ /* 0x000fe200078ec0ff */
[----:B------:R-:W-:Y:S01]  /*8510*/  FMUL.FTZ R25, R13, R15 ;  /* 0x0000000f0d197220 */ /* 0x000fe20000410000 */
[----:B------:R-:W-:Y:S01]  /*8520*/  LOP3.LUT R5, R5, 0xffff0000, RZ, 0xc0, !PT ;  /* 0xffff000005057812 */ /* 0x000fe200078ec0ff */
[C---:B------:R-:W-:Y:S01]  /*8530*/  IMAD.U32 R9, R14.reuse, 0x10000, RZ ;  /* 0x000100000e097824 */ /* 0x040fe200078e00ff */
[C---:B------:R-:W-:Y:S01]  /*8540*/  LOP3.LUT R8, R21.reuse, 0xffff0000, RZ, 0xc0, !PT ;  /* 0xffff000015087812 */ /* 0x040fe200078ec0ff */
[----:B------:R-:W-:Y:S01]  /*8550*/  IMAD.U32 R13, R21, 0x10000, RZ ;  /* 0x00010000150d7824 */ /* 0x000fe200078e00ff */
[----:B------:R-:W-:Y:S01]  /*8560*/  LOP3.LUT R14, R14, 0xffff0000, RZ, 0xc0, !PT ;  /* 0xffff00000e0e7812 */ /* 0x000fe200078ec0ff */
[----:B------:R-:W-:-:S02]  /*8570*/  FFMA.FTZ R25, R12, R24, R25 ;  /* 0x000000180c197223 */ /* 0x000fc40000010019 */
        /* <DEDUP_REMOVED lines=8> */
[----:B------:R-:W-:Y:S02]  /*8600*/  F2FP.BF16.F32.PACK_AB R6, R30, R27 ;  /* 0x0000001b1e06723e */ /* 0x000fe400000010ff */
[----:B------:R-:W-:-:S02]  /*8610*/  F2FP.BF16.F32.PACK_AB R7, R25, R20 ;  /* 0x000000141907723e */ /* 0x000fc400000010ff */
[----:B------:R-:W-:Y:S02]  /*8620*/  F2FP.BF16.F32.PACK_AB R4, R4, R15 ;  /* 0x0000000f0404723e */ /* 0x000fe400000010ff */
[----:B------:R-:W-:-:S05]  /*8630*/  F2FP.BF16.F32.PACK_AB R5, R5, R12 ;  /* 0x0000000c0505723e */ /* 0x000fca00000010ff */
[----:B------:R1:W-:Y:S02]  /*8640*/  STS.128 [R3+0x1a400], R4 ;  /* 0x01a4000403007388 */ /* 0x0003e40000000c00 */
.L_x_2938:
[----:B------:R-:W-:Y:S05]  /*8650*/  BSYNC B1 ;  /* 0x0000000000017941 */ /* 0x000fea0003800000 */
.L_x_2937:
[----:B------:R-:W-:Y:S05]  /*8660*/  @P1 BRA `(.L_x_2936) ;  /* 0x00000018003c1947 */ /* 0x000fea0003800000 */
[----:B-1----:R-:W1:Y:S01]  /*8670*/  LDS.128 R4, [R0+0x2000] ;  /* 0x0020000000047984 */ /* 0x002e620000000c00 */
        /* <DEDUP_REMOVED lines=8> */
[----:B------:R-:W-:-:S02]  /*8700*/  PRMT R14, R46, 0x5432, R14 ;  /* 0x000054322e0e7816 */ /* 0x000fc4000000000e */
[----:B------:R-:W-:Y:S02]  /*8710*/  LOP3.LUT R15, R15, 0xffff0000, RZ, 0xc0, !PT ;  /* 0xffff00000f0f7812 */ /* 0x000fe400078ec0ff */
[----:B------:R-:W-:Y:S02]  /*8720*/  LOP3.LUT R12, R12, 0xffff0000, RZ, 0xc0, !PT ;  /* 0xffff00000c0c7812 */ /* 0x000fe400078ec0ff */
[----:B------:R-:W-:Y:S02]  /*8730*/  PRMT R11, R45, 0x5410, R3 ;  /* 0x000054102d0b7816 */ /* 0x000fe40000000003 */
[C---:B-1----:R-:W-:Y:S01]  /*8740*/  LOP3.LUT R9, R6.reuse, 0xffff0000, RZ, 0xc0, !PT ;  /* 0xffff000006097812 */ /* 0x042fe200078ec0ff */
[C---:B------:R-:W-:Y:S01]  /*8750*/  IMAD.U32 R10, R7.reuse, 0x10000, RZ ;  /* 0x00010000070a7824 */ /* 0x040fe200078e00ff */
[----:B------:R-:W-:Y:S01]  /*8760*/  LOP3.LUT R7, R7, 0xffff0000, RZ, 0xc0, !PT ;  /* 0xffff000007077812 */ /* 0x000fe200078ec0ff */
[----:B------:R-:W-:Y:S02]  /*8770*/  IMAD.U32 R8, R6, 0x10000, RZ ;  /* 0x0001000006087824 */ /* 0x000fe400078e00ff */
[C---:B------:R-:W-:Y:S01]  /*8780*/  FMUL.FTZ R21, R9.reuse, R20 ;  /* 0x0000001409157220 */ /* 0x040fe20000410000 */
[----:B------:R-:W-:Y:S01]  /*8790*/  FMUL.FTZ R9, R9, R13 ;  /* 0x0000000d09097220 */ /* 0x000fe20000410000 */
[----:B------:R-:W-:-:S02]  /*87a0*/  IMAD.U32 R6, R5, 0x10000, RZ ;  /* 0x0001000005067824 */ /* 0x000fc400078e00ff */
[C---:B------:R-:W-:Y:S01]  /*87b0*/  FMUL.FTZ R25, R7.reuse, R15 ;  /* 0x0000000f07197220 */ /* 0x040fe20000410000 */
[C---:B------:R-:W-:Y:S01]  /*87c0*/  FFMA.FTZ R21, R8.reuse, R13, -R21 ;  /* 0x0000000d08157223 */ /* 0x040fe20000010815 */
[----:B------:R-:W-:Y:S01]  /*87d0*/  FFMA.FTZ R20, R8, R20, R9 ;  /* 0x0000001408147223 */ /* 0x000fe20000010009 */
[-C--:B------:R-:W-:Y:S01]  /*87e0*/  FMUL.FTZ R9, R7, R12.reuse ;  /* 0x0000000c07097220 */ /* 0x080fe20000410000 */
[----:B------:R-:W-:Y:S01]  /*87f0*/  IMAD.U32 R8, R14, 0x10000, RZ ;  /* 0x000100000e087824 */ /* 0x000fe200078e00ff */
[----:B------:R-:W-:Y:S01]  /*8800*/  LOP3.LUT R5, R5, 0xffff0000, RZ, 0xc0, !PT ;  /* 0xffff000005057812 */ /* 0x000fe200078ec0ff */
[----:B------:R-:W-:Y:S01]  /*8810*/  IMAD.U32 R3, R4, 0x10000, RZ ;  /* 0x0001000004037824 */ /* 0x000fe200078e00ff */
[----:B------:R-:W-:Y:S01]  /*8820*/  LOP3.LUT R14, R14, 0xffff0000, RZ, 0xc0, !PT ;  /* 0xffff00000e0e7812 */ /* 0x000fe200078ec0ff */
[C---:B------:R-:W-:Y:S01]  /*8830*/  IMAD.U32 R7, R11.reuse, 0x10000, RZ ;  /* 0x000100000b077824 */ /* 0x040fe200078e00ff */
[----:B------:R-:W-:Y:S01]  /*8840*/  LOP3.LUT R4, R4, 0xffff0000, RZ, 0xc0, !PT ;  /* 0xffff000004047812 */ /* 0x000fe200078ec0ff */
[C---:B------:R-:W-:Y:S01]  /*8850*/  FFMA.FTZ R25, R10.reuse, R12, -R25 ;  /* 0x0000000c0a197223 */ /* 0x040fe20000010819 */
[----:B------:R-:W-:Y:S01]  /*8860*/  LOP3.LUT R11, R11, 0xffff0000, RZ, 0xc0, !PT ;  /* 0xffff00000b0b7812 */ /* 0x000fe200078ec0ff */
[----:B------:R-:W-:Y:S01]  /*8870*/  FFMA.FTZ R12, R10, R15, R9 ;  /* 0x0000000f0a0c7223 */ /* 0x000fe20000010009 */
[C---:B------:R-:W-:Y:S01]  /*8880*/  FMUL.FTZ R13, R5.reuse, R14 ;  /* 0x0000000e050d7220 */ /* 0x040fe20000410000 */
[CC--:B------:R-:W-:Y:S01]  /*8890*/  FMUL.FTZ R10, R4.reuse, R8.reuse ;  /* 0x00000008040a7220 */ /* 0x0c0fe20000410000 */
[----:B------:R-:W-:Y:S01]  /*88a0*/  FMUL.FTZ R9, R4, R7 ;  /* 0x0000000704097220 */ /* 0x000fe20000410000 */
        /* <DEDUP_REMOVED lines=8> */
[----:B------:R-:W-:-:S05]  /*8930*/  F2FP.BF16.F32.PACK_AB R13, R6, R13 ;  /* 0x0000000d060d723e */ /* 0x000fca00000010ff */
[----:B------:R2:W-:Y:S01]  /*8940*/  STS.128 [R0+0x2000], R12 ;  /* 0x0020000c00007388 */ /* 0x0005e20000000c00 */
[----:B------:R-:W-:Y:S05]  /*8950*/  BRA `(.L_x_2936) ;  /* 0x0000001400807947 */ /* 0x000fea0003800000 */
.L_x_2923:
[----:B------:R-:W1:Y:S01]  /*8960*/  S2R R0, SR_TID.X ;  /* 0x0000000000007919 */ /* 0x000e620000002100 */
[----:B------:R-:W2:Y:S01]  /*8970*/  LDC R8, c[0x0][0x448] ;  /* 0x00011200ff087b82 */ /* 0x000ea20000000800 */
[----:B------:R-:W-:Y:S01]  /*8980*/  ULDC.64 UR4, c[0x0][0x3f8] ;  /* 0x0000fe0000047ab9 */ /* 0x000fe20000000a00 */
[----:B------:R-:W-:Y:S01]  /*8990*/  ULDC.64 UR6, c[0x0][0x408] ;  /* 0x0001020000067ab9 */ /* 0x000fe20000000a00 */
[----:B------:R-:W-:Y:S02]  /*89a0*/  IMAD.MOV.U32 R20, RZ, RZ, R24 ;  /* 0x000000ffff147224 */ /* 0x000fe400078e0018 */
[----:B------:R-:W-:Y:S02]  /*89b0*/  IMAD.MOV.U32 R21, RZ, RZ, R27 ;  /* 0x000000ffff157224 */ /* 0x000fe400078e001b */
[----:B------:R-:W-:Y:S01]  /*89c0*/  IMAD.MOV.U32 R4, RZ, RZ, R30 ;  /* 0x000000ffff047224 */ /* 0x000fe200078e001e */
[----:B--2---:R-:W-:Y:S01]  /*89d0*/  ISETP.NE.AND P0, PT, R8, 0x1, PT ;  /* 0x000000010800780c */ /* 0x004fe20003f05270 */
[----:B-1----:R-:W-:-:S05]  /*89e0*/  VIADD R0, R0, 0xffffff80 ;  /* 0xffffff8000007836 */ /* 0x002fca0000000000 */
[----:B------:R-:W-:-:S07]  /*89f0*/  SHF.R.S32.HI R3, RZ, 0x1f, R0 ;  /* 0x0000001fff037819 */ /* 0x000fce0000011400 */
[----:B------:R-:W1:Y:S01]  /*8a00*/  @P0 LDC R5, c[0x0][0x450] ;  /* 0x00011400ff050b82 */ /* 0x000e620000000800 */
[----:B------:R-:W-:-:S04]  /*8a10*/  LEA.HI R3, R3, R0, RZ, 0x2 ;  /* 0x0000000003037211 */ /* 0x000fc800078f10ff */
[----:B------:R-:W-:-:S05]  /*8a20*/  LOP3.LUT R3, R3, 0xfffffffc, RZ, 0xc0, !PT ;  /* 0xfffffffc03037812 */ /* 0x000fca00078ec0ff */
[----:B------:R-:W-:Y:S02]  /*8a30*/  IMAD.IADD R3, R0, 0x1, -R3 ;  /* 0x0000000100037824 */ /* 0x000fe400078e0a03 */
[----:B------:R-:W2:Y:S02]  /*8a40*/  @P0 LDC R0, c[0x0][0x44c] ;  /* 0x00011300ff000b82 */ /* 0x000ea40000000800 */
[----:B------:R-:W-:-:S04]  /*8a50*/  IMAD R3, R3, 0x40, R36 ;  /* 0x0000004003037824 */ /* 0x000fc800078e0224 */
[----:B--2---:R-:W-:-:S05]  /*8a60*/  @P0 IMAD.HI.U32 R0, R3, R0, RZ ;  /* 0x0000000003000227 */ /* 0x004fca00078e00ff */
[----:B-1----:R-:W-:Y:S01]  /*8a70*/  @P0 SHF.R.U32.HI R3, RZ, R5, R0 ;  /* 0x00000005ff030219 */ /* 0x002fe20000011600 */
[----:B------:R-:W-:-:S03]  /*8a80*/  IMAD.MOV.U32 R5, RZ, RZ, R29 ;  /* 0x000000ffff057224 */ /* 0x000fc600078e001d */
        /* <DEDUP_REMOVED lines=17> */
[----:B------:R-:W1:Y:S01]  /*8ba0*/  LDC R41, c[0x0][0x3f4] ;  /* 0x0000fd00ff297b82 */ /* 0x000e620000000800 */
[----:B------:R-:W2:Y:S01]  /*8bb0*/  SHFL.IDX PT, R3, R10, RZ, 0x1c1f ;  /* 0x001c1fff0a037589 */ /* 0x000ea200000e0000 */
[----:B------:R-:W-:-:S03]  /*8bc0*/  IMAD R27, R203, R8, RZ ;  /* 0x00000008cb1b7224 */ /* 0x000fc600078e02ff */
[----:B------:R-:W3:Y:S04]  /*8bd0*/  SHFL.IDX PT, R0, R20, RZ, 0x1c1f ;  /* 0x001c1fff14007589 */ /* 0x000ee800000e0000 */
[----:B------:R-:W4:Y:S04]  /*8be0*/  SHFL.IDX PT, R14, R24, RZ, 0x1c1f ;  /* 0x001c1fff180e7589 */ /* 0x000f2800000e0000 */
[----:B------:R-:W5:Y:S01]  /*8bf0*/  SHFL.IDX PT, R8, R25, RZ, 0x1c1f ;  /* 0x001c1fff19087589 */ /* 0x000f6200000e0000 */
[----:B-1----:R-:W-:-:S04]  /*8c00*/  ISETP.GE.AND P0, PT, R16, R41, PT ;  /* 0x000000291000720c */ /* 0x002fc80003f06270 */
[----:B------:R-:W-:-:S13]  /*8c10*/  ISETP.GE.OR P1, PT, R36, R27, P0 ;  /* 0x0000001b2400720c */ /* 0x000fda0000726670 */
[C---:B------:R-:W-:Y:S01]  /*8c20*/  @!P1 IMAD.SHL.U32 R9, R16.reuse, 0x2, RZ ;  /* 0x0000000210099824 */ /* 0x040fe200078e00ff */
[----:B------:R-:W-:-:S04]  /*8c30*/  @!P1 SHF.L.U64.HI R21, R16, 0x1, R17 ;  /* 0x0000000110159819 */ /* 0x000fc80000010211 */
[----:B--2---:R-:W-:-:S05]  /*8c40*/  @!P1 IADD3 R4, P2, R3, R9, RZ ;  /* 0x0000000903049210 */ /* 0x004fca0007f5e0ff */
[----:B---3--:R-:W-:-:S06]  /*8c50*/  @!P1 IMAD.X R5, R0, 0x1, R21, P2 ;  /* 0x0000000100059824 */ /* 0x008fcc00010e0615 */
[----:B------:R-:W2:Y:S01]  /*8c60*/  @!P1 LD.E.128 R4, desc[UR54][R4.64] ;  /* 0x0000003604049980 */ /* 0x000ea2000c101d00 */
[----:B----4-:R-:W-:-:S05]  /*8c70*/  @!P1 IADD3 R14, P2, R14, R9, RZ ;  /* 0x000000090e0e9210 */ /* 0x010fca0007f5e0ff */
[----:B-----5:R-:W-:-:S04]  /*8c80*/  @!P1 IMAD.X R3, R8, 0x1, R21, P2 ;  /* 0x0000000108039824 */ /* 0x020fc800010e0615 */
[----:B------:R-:W-:-:S05]  /*8c90*/  @!P1 IMAD.MOV.U32 R15, RZ, RZ, R3 ;  /* 0x000000ffff0f9224 */ /* 0x000fca00078e0003 */
[----:B------:R1:W3:Y:S01]  /*8ca0*/  @!P1 LD.E.128 R28, desc[UR54][R14.64] ;  /* 0x000000360e1c9980 */ /* 0x0002e2000c101d00 */
[----:B------:R-:W-:Y:S02]  /*8cb0*/  CS2R R44, SRZ ;  /* 0x00000000002c7805 */ /* 0x000fe4000001ff00 */
[----:B------:R-:W-:Y:S01]  /*8cc0*/  CS2R R42, SRZ ;  /* 0x00000000002a7805 */ /* 0x000fe2000001ff00 */
[----:B------:R-:W4:Y:S04]  /*8cd0*/  SHFL.IDX PT, R8, R25, 0x1, 0x1c1f ;  /* 0x003c1f0019087f89 */ /* 0x000f2800000e0000 */
[----:B-1----:R-:W1:Y:S01]  /*8ce0*/  SHFL.IDX PT, R14, R24, 0x1, 0x1c1f ;  /* 0x003c1f00180e7f89 */ /* 0x002e6200000e0000 */
[----:B--2---:R-:W-:Y:S02]  /*8cf0*/  @!P1 IMAD.MOV.U32 R44, RZ, RZ, R4 ;  /* 0x000000ffff2c9224 */ /* 0x004fe400078e0004 */
[----:B------:R-:W-:Y:S01]  /*8d00*/  @!P1 IMAD.MOV.U32 R45, RZ, RZ, R5 ;  /* 0x000000ffff2d9224 */ /* 0x000fe200078e0005 */
[----:B------:R-:W-:Y:S01]  /*8d10*/  CS2R R4, SRZ ;  /* 0x0000000000047805 */ /* 0x000fe2000001ff00 */
[----:B------:R-:W-:-:S02]  /*8d20*/  IMAD.MOV.U32 R0, RZ, RZ, R44 ;  /* 0x000000ffff007224 */ /* 0x000fc400078e002c */
[----:B------:R-:W-:Y:S02]  /*8d30*/  @!P1 IMAD.MOV.U32 R43, RZ, RZ, R7 ;  /* 0x000000ffff2b9224 */ /* 0x000fe400078e0007 */
[----:B------:R-:W-:Y:S01]  /*8d40*/  IMAD.MOV.U32 R3, RZ, RZ, R45 ;  /* 0x000000ffff037224 */ /* 0x000fe200078e002d */
[----:B------:R-:W-:Y:S01]  /*8d50*/  PRMT R47, R47, 0x5410, R0 ;  /* 0x000054102f2f7816 */ /* 0x000fe20000000000 */
[----:B------:R-:W-:Y:S01]  /*8d60*/  @!P1 IMAD.MOV.U32 R42, RZ, RZ, R6 ;  /* 0x000000ffff2a9224 */ /* 0x000fe200078e0006 */
[----:B------:R-:W2:Y:S01]  /*8d70*/  SHFL.IDX PT, R0, R20, 0x1, 0x1c1f ;  /* 0x003c1f0014007f89 */ /* 0x000ea200000e0000 */
[----:B------:R-:W-:Y:S01]  /*8d80*/  CS2R R6, SRZ ;  /* 0x0000000000067805 */ /* 0x000fe2000001ff00 */
[----:B------:R-:W-:Y:S01]  /*8d90*/  IMAD.MOV.U32 R11, RZ, RZ, R43 ;  /* 0x000000ffff0b7224 */ /* 0x000fe200078e002b */
[----:B------:R-:W-:Y:S01]  /*8da0*/  PRMT R49, R49, 0x5410, R3 ;  /* 0x0000541031317816 */ /* 0x000fe20000000003 */
[----:B---3--:R-:W-:Y:S01]  /*8db0*/  @!P1 IMAD.MOV.U32 R6, RZ, RZ, R28 ;  /* 0x000000ffff069224 */ /* 0x008fe200078e001c */
[----:B------:R3:W1:Y:S01]  /*8dc0*/  SHFL.IDX PT, R3, R10, 0x1, 0x1c1f ;  /* 0x003c1f000a037f89 */ /* 0x00066200000e0000 */
[----:B------:R-:W-:Y:S01]  /*8dd0*/  @!P1 IMAD.MOV.U32 R7, RZ, RZ, R29 ;  /* 0x000000ffff079224 */ /* 0x000fe200078e001d */
[----:B------:R-:W-:Y:S01]  /*8de0*/  CS2R R28, SRZ ;  /* 0x00000000001c7805 */ /* 0x000fe2000001ff00 */
[----:B------:R-:W-:-:S02]  /*8df0*/  @!P1 IMAD.MOV.U32 R4, RZ, RZ, R30 ;  /* 0x000000ffff049224 */ /* 0x000fc400078e001e */
[----:B------:R-:W-:Y:S02]  /*8e00*/  @!P1 IMAD.MOV.U32 R5, RZ, RZ, R31 ;  /* 0x000000ffff059224 */ /* 0x000fe400078e001f */
[----:B------:R-:W-:Y:S01]  /*8e10*/  IMAD.MOV.U32 R9, RZ, RZ, R42 ;  /* 0x000000ffff097224 */ /* 0x000fe200078e002a */
[----:B---3--:R-:W-:Y:S01]  /*8e20*/  PRMT R10, R11, 0x7610, R10 ;  /* 0x000076100b0a7816 */ /* 0x008fe2000000000a */
[----:B------:R-:W-:Y:S02]  /*8e30*/  IMAD.MOV.U32 R11, RZ, RZ, R6 ;  /* 0x000000ffff0b7224 */ /* 0x000fe400078e0006 */
[----:B------:R-:W-:Y:S02]  /*8e40*/  IMAD.MOV.U32 R12, RZ, RZ, R7 ;  /* 0x000000ffff0c7224 */ /* 0x000fe400078e0007 */
[----:B0-----:R-:W-:Y:S01]  /*8e50*/  IMAD.MOV.U32 R13, RZ, RZ, R4 ;  /* 0x000000ffff0d7224 */ /* 0x001fe200078e0004 */
[----:B------:R-:W-:Y:S01]  /*8e60*/  PRMT R9, R9, 0x5410, R11 ;  /* 0x0000541009097816 */ /* 0x000fe2000000000b */
[----:B------:R-:W-:Y:S01]  /*8e70*/  IMAD.MOV.U32 R15, RZ, RZ, R5 ;  /* 0x000000ffff0f7224 */ /* 0x000fe200078e0005 */
[----:B------:R-:W-:-:S04]  /*8e80*/  PRMT R10, R10, 0x5410, R12 ;  /* 0x000054100a0a7816 */ /* 0x000fc8000000000c */
[----:B--2-4-:R-:W-:-:S07]  /*8e90*/  PRMT R21, R13, 0x5410, R15 ;  /* 0x000054100d157816 */ /* 0x014fce000000000f */
.L_x_3241:
[----:B------:R-:W2:Y:S01]  /*8ea0*/  LDL R12, [R1+0x18] ;  /* 0x00001800010c7983 */ /* 0x000ea20000100800 */
[----:B------:R-:W-:Y:S01]  /*8eb0*/  VIADD R36, R36, 0x40 ;  /* 0x0000004024247836 */ /* 0x000fe20000000000 */
[----:B------:R-:W-:Y:S01]  /*8ec0*/  BSSY B1, `(.L_x_2940) ;  /* 0x0000016000017945 */ /* 0x000fe20003800000 */
[----:B------:R-:W-:Y:S02]  /*8ed0*/  CS2R R30, SRZ ;  /* 0x00000000001e7805 */ /* 0x000fe4000001ff00 */
[----:B------:R-:W-:Y:S02]  /*8ee0*/  CS2R R32, SRZ ;  /* 0x0000000000207805 */ /* 0x000fe4000001ff00 */
[----:B------:R-:W-:Y:S02]  /*8ef0*/  CS2R R34, SRZ ;  /* 0x0000000000227805 */ /* 0x000fe4000001ff00 */
[----:B------:R-:W-:Y:S02]  /*8f00*/  ISETP.GE.AND P1, PT, R36, R27, PT ;  /* 0x0000001b2400720c */ /* 0x000fe40003f26270 */
[----:B--2---:R-:W-:-:S04]  /*8f10*/  LEA.HI R11, R12, R12, RZ, 0x1 ;  /* 0x0000000c0c0b7211 */ /* 0x004fc800078f08ff */
[----:B------:R-:W-:-:S05]  /*8f20*/  LOP3.LUT R11, R11, 0xfffffffe, RZ, 0xc0, !PT ;  /* 0xfffffffe0b0b7812 */ /* 0x000fca00078ec0ff */
[----:B------:R-:W-:-:S05]  /*8f30*/  IMAD.IADD R11, R12, 0x1, -R11 ;  /* 0x000000010c0b7824 */ /* 0x000fca00078e0a0b */
[----:B------:R-:W-:Y:S01]  /*8f40*/  SHF.L.U32 R12, R11, 0x1f, RZ ;  /* 0x0000001f0b0c7819 */ /* 0x000fe200000006ff */
[----:B------:R-:W-:Y:S06]  /*8f50*/  @P1 BRA `(.L_x_2941) ;  /* 0x0000000000301947 */ /* 0x000fec0003800000 */
[----:B------:R-:W-:Y:S02]  /*8f60*/  CS2R R30, SRZ ;  /* 0x00000000001e7805 */ /* 0x000fe4000001ff00 */
[----:B------:R-:W-:Y:S02]  /*8f70*/  CS2R R32, SRZ ;  /* 0x0000000000207805 */ /* 0x000fe4000001ff00 */
[----:B------:R-:W-:Y:S01]  /*8f80*/  CS2R R34, SRZ ;  /* 0x0000000000227805 */ /* 0x000fe2000001ff00 */
[----:B------:R-:W-:Y:S06]  /*8f90*/  @P0 BRA `(.L_x_2941) ;  /* 0x0000000000200947 */ /* 0x000fec0003800000 */
[C---:B------:R-:W-:Y:S01]  /*8fa0*/  IMAD.SHL.U32 R15, R16.reuse, 0x2, RZ ;  /* 0x00000002100f7824 */ /* 0x040fe200078e00ff */
[----:B------:R-:W-:-:S04]  /*8fb0*/  SHF.L.U64.HI R11, R16, 0x1, R17 ;  /* 0x00000001100b7819 */ /* 0x000fc80000010211 */
[-C--:B-1----:R-:W-:Y:S02]  /*8fc0*/  IADD3 R32, P1, R3, R15.reuse, RZ ;  /* 0x0000000f03207210 */ /* 0x082fe40007f3e0ff */
[----:B------:R-:W-:-:S03]  /*8fd0*/  IADD3 R14, P2, R14, R15, RZ ;  /* 0x0000000f0e0e7210 */ /* 0x000fc60007f5e0ff */
[--C-:B------:R-:W-:Y:S02]  /*8fe0*/  IMAD.X R33, R0, 0x1, R11.reuse, P1 ;  /* 0x0000000100217824 */ /* 0x100fe400008e060b */
[----:B------:R-:W-:-:S04]  /*8ff0*/  IMAD.X R15, R8, 0x1, R11, P2 ;  /* 0x00000001080f7824 */ /* 0x000fc800010e060b */
[----:B------:R-:W5:Y:S04]  /*9000*/  LD.E.128 R32, desc[UR54][R32.64] ;  /* 0x0000003620207980 */ /* 0x000f68000c101d00 */
[----:B------:R0:W5:Y:S02]  /*9010*/  LD.E.128 R28, desc[UR54][R14.64] ;  /* 0x000000360e1c7980 */ /* 0x000164000c101d00 */
.L_x_2941:
[----:B------:R-:W-:Y:S05]  /*9020*/  BSYNC B1 ;  /* 0x0000000000017941 */ /* 0x000fea0003800000 */
.L_x_2940:
[----:B------:R-:W2:Y:S01]  /*9030*/  SYNCS.PHASECHK.TRANS64.TRYWAIT P1, [R23+URZ+0x22800], R12 ;  /* 0x0228000c170075a7 */ /* 0x000ea2000802017f */
[----:B------:R-:W-:Y:S01]  /*9040*/  VIADDMNMX R0, R27, -R214, 0x80, PT ;  /* 0x000000801b007446 */ /* 0x000fe200038009d6 */
[C---:B------:R-:W-:Y:S01]  /*9050*/  VIADD R11, R205.reuse, 0x40 ;  /* 0x00000040cd0b7836 */ /* 0x040fe20000000000 */
[----:B------:R-:W-:Y:S01]  /*9060*/  BSSY B1, `(.L_x_2942) ;  /* 0x0000012000017945 */ /* 0x000fe20003800000 */
[----:B-1---5:R-:W-:Y:S01]  /*9070*/  IMAD.MOV.U32 R3, RZ, RZ, R28 ;  /* 0x000000ffff037224 */ /* 0x022fe200078e001c */
[-C--:B------:R-:W-:Y:S01]  /*9080*/  ISETP.GE.OR P2, PT, R205, R0.reuse, P0 ;  /* 0x00000000cd00720c */ /* 0x080fe20000746670 */
[----:B------:R-:W-:Y:S01]  /*9090*/  IMAD.MOV.U32 R8, RZ, RZ, R29 ;  /* 0x000000ffff087224 */ /* 0x000fe200078e001d */
[----:B------:R-:W-:Y:S01]  /*90a0*/  ISETP.GE.OR P0, PT, R11, R0, P0 ;  /* 0x000000000b00720c */ /* 0x000fe20000706670 */
        /* <DEDUP_REMOVED lines=12> */
[----:B--2---:R-:W-:Y:S06]  /*9170*/  @!P1 BRA `(.L_x_2943) ;  /* 0x0000019800789947 */ /* 0x004fec0003800000 */
.L_x_3242:
[----:B------:R-:W-:Y:S05]  /*9180*/  BSYNC B1 ;  /* 0x0000000000017941 */ /* 0x000fea0003800000 */
.L_x_2942:
[----:B------:R-:W-:Y:S04]  /*9190*/  BSSY B1, `(.L_x_2944) ;  /* 0x0000070000017945 */ /* 0x000fe80003800000 */
[----:B------:R-:W-:Y:S05]  /*91a0*/  @P2 BRA `(.L_x_2945) ;  /* 0x0000000400b82947 */ /* 0x000fea0003800000 */
[----:B------:R-:W2:Y:S01]  /*91b0*/  LDL R0, [R1+0x24] ;  /* 0x0000240001007983 */ /* 0x000ea20000100800 */
[----:B------:R-:W-:Y:S02]  /*91c0*/  SHF.R.U64 R20, R44, 0x10, R45 ;  /* 0x000000102c147819 */ /* 0x000fe4000000122d */
[----:B------:R-:W-:Y:S01]  /*91d0*/  SHF.R.U64 R40, R6, 0x10, R7 ;  /* 0x0000001006287819 */ /* 0x000fe20000001207 */
[----:B------:R-:W3:Y:S01]  /*91e0*/  S2R R3, SR_TID.X ;  /* 0x0000000000037919 */ /* 0x000ee20000002100 */
[----:B------:R-:W-:Y:S02]  /*91f0*/  SHF.R.U32.HI R27, RZ, 0x10, R43 ;  /* 0x00000010ff1b7819 */ /* 0x000fe4000001162b */
[----:B------:R-:W-:Y:S02]  /*9200*/  SHF.R.U32.HI R44, RZ, 0x10, R5 ;  /* 0x00000010ff2c7819 */ /* 0x000fe40000011605 */
[----:B------:R-:W-:Y:S02]  /*9210*/  PRMT R20, R47, 0x5432, R20 ;  /* 0x000054322f147816 */ /* 0x000fe40000000014 */
[----:B------:R-:W-:-:S02]  /*9220*/  PRMT R40, R9, 0x5432, R40 ;  /* 0x0000543209287816 */ /* 0x000fc40000000028 */
[----:B------:R-:W-:Y:S02]  /*9230*/  PRMT R27, R10, 0x5410, R27 ;  /* 0x000054100a1b7816 */ /* 0x000fe4000000001b */
[----:B------:R-:W-:Y:S02]  /*9240*/  PRMT R44, R21, 0x5432, R44 ;  /* 0x00005432152c7816 */ /* 0x000fe4000000002c */
[----:B------:R-:W-:-:S04]  /*9250*/  SHF.R.U32.HI R24, RZ, 0x10, R45 ;  /* 0x00000010ff187819 */ /* 0x000fc8000001162d */
[----:B------:R-:W-:Y:S01]  /*9260*/  PRMT R24, R49, 0x5432, R24 ;  /* 0x0000543231187816 */ /* 0x000fe20000000018 */
[----:B---3--:R-:W-:-:S05]  /*9270*/  VIADD R3, R3, 0xffffff80 ;  /* 0xffffff8003037836 */ /* 0x008fca0000000000 */
        /* <DEDUP_REMOVED lines=14> */
[----:B01----:R-:W0:Y:S01]  /*9360*/  LDS.128 R12, [R46+0x18400] ;  /* 0x018400002e0c7984 */ /* 0x003e220000000c00 */
[----:B------:R-:W-:Y:S01]  /*9370*/  IMAD R48, R0, 0x2, R23 ;  /* 0x0000000200307824 */ /* 0x000fe200078e0217 */
[----:B------:R-:W-:Y:S02]  /*9380*/  SHF.R.U64 R0, R42, 0x10, R43 ;  /* 0x000000102a007819 */ /* 0x000fe4000000122b */
[----:B------:R-:W-:Y:S02]  /*9390*/  SHF.R.U32.HI R42, RZ, 0x10, R7 ;  /* 0x00000010ff2a7819 */ /* 0x000fe40000011607 */
[----:B------:R-:W1:Y:S01]  /*93a0*/  LDS.128 R36, [R48+0x18400] ;  /* 0x0184000030247984 */ /* 0x000e620000000c00 */
[----:B------:R-:W-:Y:S02]  /*93b0*/  SHF.R.U64 R43, R4, 0x10, R5 ;  /* 0x00000010042b7819 */ /* 0x000fe40000001205 */
[----:B------:R-:W-:Y:S02]  /*93c0*/  PRMT R25, R9, 0x5410, R0 ;  /* 0x0000541009197816 */ /* 0x000fe40000000000 */
[----:B------:R-:W-:-:S02]  /*93d0*/  PRMT R42, R10, 0x5432, R42 ;  /* 0x000054320a2a7816 */ /* 0x000fc4000000002a */
[----:B------:R-:W-:Y:S01]  /*93e0*/  PRMT R43, R21, 0x5410, R43 ;  /* 0x00005410152b7816 */ /* 0x000fe2000000002b */
[C---:B------:R-:W-:Y:S01]  /*93f0*/  IMAD.U32 R21, R20.reuse, 0x10000, RZ ;  /* 0x0001000014157824 */ /* 0x040fe200078e00ff */
[----:B------:R-:W-:Y:S01]  /*9400*/  LOP3.LUT R20, R20, 0xffff0000, RZ, 0xc0, !PT ;  /* 0xffff000014147812 */ /* 0x000fe200078ec0ff */
[C---:B0-----:R-:W-:Y:S01]  /*9410*/  IMAD.U32 R0, R12.reuse, 0x10000, RZ ;  /* 0x000100000c007824 */ /* 0x041fe200078e00ff */
[----:B------:R-:W-:Y:S01]  /*9420*/  LOP3.LUT R3, R12, 0xffff0000, RZ, 0xc0, !PT ;  /* 0xffff00000c037812 */ /* 0x000fe200078ec0ff */
[C---:B------:R-:W-:Y:S01]  /*9430*/  IMAD.U32 R4, R13.reuse, 0x10000, RZ ;  /* 0x000100000d047824 */ /* 0x040fe200078e00ff */
[----:B------:R-:W-:Y:S01]  /*9440*/  LOP3.LUT R12, R13, 0xffff0000, RZ, 0xc0, !PT ;  /* 0xffff00000d0c7812 */ /* 0x000fe200078ec0ff */
[C---:B------:R-:W-:Y:S01]  /*9450*/  IMAD.U32 R5, R14.reuse, 0x10000, RZ ;  /* 0x000100000e057824 */ /* 0x040fe200078e00ff */
[----:B------:R-:W-:Y:S01]  /*9460*/  LOP3.LUT R6, R14, 0xffff0000, RZ, 0xc0, !PT ;  /* 0xffff00000e067812 */ /* 0x000fe200078ec0ff */
[C---:B-1----:R-:W-:Y:S01]  /*9470*/  IMAD.U32 R8, R36.reuse, 0x10000, RZ ;  /* 0x0001000024087824 */ /* 0x042fe200078e00ff */
[----:B------:R-:W-:Y:S01]  /*9480*/  LOP3.LUT R9, R36, 0xffff0000, RZ, 0xc0, !PT ;  /* 0xffff000024097812 */ /* 0x000fe200078ec0ff */
[C---:B------:R-:W-:Y:S01]  /*9490*/  IMAD.U32 R10, R37.reuse, 0x10000, RZ ;  /* 0x00010000250a7824 */ /* 0x040fe200078e00ff */
[----:B------:R-:W-:Y:S01]  /*94a0*/  LOP3.LUT R36, R37, 0xffff0000, RZ, 0xc0, !PT ;  /* 0xffff000025247812 */ /* 0x000fe200078ec0ff */
[C---:B------:R-:W-:Y:S01]  /*94b0*/  IMAD.U32 R37, R40.reuse, 0x10000, RZ ;  /* 0x0001000028257824 */ /* 0x040fe200078e00ff */
[----:B------:R-:W-:Y:S01]  /*94c0*/  LOP3.LUT R40, R40, 0xffff0000, RZ, 0xc0, !PT ;  /* 0xffff000028287812 */ /* 0x000fe200078ec0ff */
[----:B------:R-:W-:Y:S01]  /*94d0*/  FMUL.FTZ R47, R8, R21 ;  /* 0x00000015082f7220 */ /* 0x000fe20000410000 */
[----:B------:R-:W-:-:S02]  /*94e0*/  IMAD.U32 R7, R15, 0x10000, RZ ;  /* 0x000100000f077824 */ /* 0x000fc400078e00ff */
[----:B------:R-:W-:Y:S01]  /*94f0*/  FMUL.FTZ R45, R8, R37 ;  /* 0x00000025082d7220 */ /* 0x000fe20000410000 */
[----:B------:R-:W-:Y:S01]  /*9500*/  LOP3.LUT R14, R15, 0xffff0000, RZ, 0xc0, !PT ;  /* 0xffff00000f0e7812 */ /* 0x000fe200078ec0ff */
[C---:B------:R-:W-:Y:S01]  /*9510*/  IMAD.U32 R11, R38.reuse, 0x10000, RZ ;  /* 0x00010000260b7824 */ /* 0x040fe200078e00ff */
[----:B------:R-:W-:Y:S01]  /*9520*/  LOP3.LUT R13, R38, 0xffff0000, RZ, 0xc0, !PT ;  /* 0xffff0000260d7812 */ /* 0x000fe200078ec0ff */
[C---:B------:R-:W-:Y:S01]  /*9530*/  FFMA.FTZ R45, R0.reuse, R21, -R45 ;  /* 0x00000015002d7223 */ /* 0x040fe2000001082d */
[----:B------:R-:W-:Y:S01]  /*9540*/  FFMA.FTZ R47, R0, R37, R47 ;  /* 0x00000025002f7223 */ /* 0x000fe2000001002f */
[C---:B------:R-:W-:Y:S01]  /*9550*/  IMAD.U32 R15, R39.reuse, 0x10000, RZ ;  /* 0x00010000270f7824 */ /* 0x040fe200078e00ff */
[----:B------:R-:W-:Y:S01]  /*9560*/  LOP3.LUT R38, R39, 0xffff0000, RZ, 0xc0, !PT ;  /* 0xffff000027267812 */ /* 0x000fe200078ec0ff */
[C---:B------:R-:W-:Y:S01]  /*9570*/  FMUL.FTZ R8, R9.reuse, R40 ;  /* 0x0000002809087220 */ /* 0x040fe20000410000 */
[----:B------:R-:W-:Y:S01]  /*9580*/  FMUL.FTZ R0, R9, R20 ;  /* 0x0000001409007220 */ /* 0x000fe20000410000 */
[C---:B------:R-:W-:Y:S01]  /*9590*/  IMAD.U32 R39, R42.reuse, 0x10000, RZ ;  /* 0x000100002a277824 */ /* 0x040fe200078e00ff */
[----:B------:R-:W-:Y:S01]  /*95a0*/  LOP3.LUT R9, R42, 0xffff0000, RZ, 0xc0, !PT ;  /* 0xffff00002a097812 */ /* 0x000fe200078ec0ff */
[----:B------:R-:W-:-:S02]  /*95b0*/  IMAD.U32 R21, R24, 0x10000, RZ ;  /* 0x0001000018157824 */ /* 0x000fc400078e00ff */
[C---:B------:R-:W-:Y:S01]  /*95c0*/  FFMA.FTZ R20, R3.reuse, R20, -R8 ;  /* 0x0000001403147223 */ /* 0x040fe20000010808 */
[----:B------:R-:W-:Y:S01]  /*95d0*/  FFMA.FTZ R40, R3, R40, R0 ;  /* 0x0000002803287223 */ /* 0x000fe20000010000 */
[----:B------:R-:W-:Y:S01]  /*95e0*/  FMUL.FTZ R37, R10, R39 ;  /* 0x000000270a257220 */ /* 0x000fe20000410000 */
[----:B------:R-:W-:Y:S01]  /*95f0*/  LOP3.LUT R3, R24, 0xffff0000, RZ, 0xc0, !PT ;  /* 0xffff000018037812 */ /* 0x000fe200078ec0ff */
[-C--:B------:R-:W-:Y:S01]  /*9600*/  FMUL.FTZ R10, R10, R21.reuse ;  /* 0x000000150a0a7220 */ /* 0x080fe20000410000 */
[----:B------:R-:W-:Y:S02]  /*9610*/  IMAD.U32 R8, R43, 0x10000, RZ ;  /* 0x000100002b087824 */ /* 0x000fe400078e00ff */
[----:B------:R-:W-:Y:S01]  /*9620*/  FFMA.FTZ R37, R4, R21, -R37 ;  /* 0x0000001504257223 */ /* 0x000fe20000010825 */
[C---:B------:R-:W-:Y:S01]  /*9630*/  FMUL.FTZ R21, R36.reuse, R9 ;  /* 0x0000000924157220 */ /* 0x040fe20000410000 */
[----:B------:R-:W-:Y:S01]  /*9640*/  FMUL.FTZ R49, R36, R3 ;  /* 0x0000000324317220 */ /* 0x000fe20000410000 */
[----:B------:R-:W-:Y:S01]  /*9650*/  FFMA.FTZ R39, R4, R39, R10 ;  /* 0x0000002704277223 */ /* 0x000fe2000001000a */
[----:B------:R-:W-:-:S02]  /*9660*/  IMAD.U32 R0, R25, 0x10000, RZ ;  /* 0x0001000019007824 */ /* 0x000fc400078e00ff */
[----:B------:R-:W-:Y:S01]  /*9670*/  FMUL.FTZ R36, R11, R8 ;  /* 0x000000080b247220 */ /* 0x000fe20000410000 */
[----:B------:R-:W-:Y:S02]  /*9680*/  IMAD.U32 R10, R44, 0x10000, RZ ;  /* 0x000100002c0a7824 */ /* 0x000fe400078e00ff */
[----:B------:R-:W-:Y:S01]  /*9690*/  FFMA.FTZ R24, R12, R3, -R21 ;  /* 0x000000030c187223 */ /* 0x000fe20000010815 */
[----:B------:R-:W-:Y:S02]  /*96a0*/  IMAD.U32 R4, R27, 0x10000, RZ ;  /* 0x000100001b047824 */ /* 0x000fe400078e00ff */
[-C--:B------:R-:W-:Y:S01]  /*96b0*/  FMUL.FTZ R11, R11, R0.reuse ;  /* 0x000000000b0b7220 */ /* 0x080fe20000410000 */
[----:B------:R-:W-:Y:S01]  /*96c0*/  FFMA.FTZ R36, R5, R0, -R36 ;  /* 0x0000000005247223 */ /* 0x000fe20000010824 */
[C---:B------:R-:W-:Y:S01]  /*96d0*/  FMUL.FTZ R42, R15.reuse, R10 ;  /* 0x0000000a0f2a7220 */ /* 0x040fe20000410000 */
[----:B------:R-:W-:Y:S01]  /*96e0*/  FMUL.FTZ R0, R15, R4 ;  /* 0x000000040f007220 */ /* 0x000fe20000410000 */
[----:B------:R-:W-:Y:S01]  /*96f0*/  LOP3.LUT R43, R43, 0xffff0000, RZ, 0xc0, !PT ;  /* 0xffff00002b2b7812 */ /* 0x000fe200078ec0ff */
[----:B------:R-:W-:Y:S01]  /*9700*/  FFMA.FTZ R11, R5, R8, R11 ;  /* 0x00000008050b7223 */ /* 0x000fe2000001000b */
[----:B------:R-:W-:Y:S01]  /*9710*/  LOP3.LUT R25, R25, 0xffff0000, RZ, 0xc0, !PT ;  /* 0xffff000019197812 */ /* 0x000fe200078ec0ff */
[C---:B------:R-:W-:Y:S01]  /*9720*/  FFMA.FTZ R42, R7.reuse, R4, -R42 ;  /* 0x00000004072a7223 */ /* 0x040fe2000001082a */
[----:B------:R-:W-:Y:S01]  /*9730*/  LOP3.LUT R3, R44, 0xffff0000, RZ, 0xc0, !PT ;  /* 0xffff00002c037812 */ /* 0x000fe200078ec0ff */
[----:B------:R-:W-:Y:S01]  /*9740*/  FFMA.FTZ R15, R7, R10, R0 ;  /* 0x0000000a070f7223 */ /* 0x000fe20000010000 */
[----:B------:R-:W-:Y:S01]  /*9750*/  LOP3.LUT R27, R27, 0xffff0000, RZ, 0xc0, !PT ;  /* 0xffff00001b1b7812 */ /* 0x000fe200078ec0ff */
[C---:B------:R-:W-:Y:S01]  /*9760*/  FMUL.FTZ R5, R13.reuse, R43 ;  /* 0x0000002b0d057220 */ /* 0x040fe20000410000 */
[----:B------:R-:W-:Y:S01]  /*9770*/  FMUL.FTZ R0, R13, R25 ;  /* 0x000000190d007220 */ /* 0x000fe20000410000 */
[----:B------:R-:W-:Y:S01]  /*9780*/  FMUL.FTZ R7, R38, R3 ;  /* 0x0000000326077220 */ /* 0x000fe20000410000 */
[----:B------:R-:W-:Y:S01]  /*9790*/  FFMA.FTZ R12, R12, R9, R49 ;  /* 0x000000090c0c7223 */ /* 0x000fe20000010031 */
        /* <DEDUP_REMOVED lines=10> */
[----:B------:R-:W-:Y:S02]  /*9840*/  F2FP.BF16.F32.PACK_AB R8, R40, R47 ;  /* 0x0000002f2808723e */ /* 0x000fe400000010ff */
[----:B------:R-:W-:Y:S01]  /*9850*/  F2FP.BF16.F32.PACK_AB R9, R12, R39 ;  /* 0x000000270c09723e */ /* 0x000fe200000010ff */
[----:B------:R2:W-:Y:S01]  /*9860*/  STS.128 [R46+0x18400], R4 ;  /* 0x018400042e007388 */ /* 0x0005e20000000c00 */
[----:B------:R-:W-:-:S05]  /*9870*/  F2FP.BF16.F32.PACK_AB R11, R38, R15 ;  /* 0x0000000f260b723e */ /* 0x000fca00000010ff */
[----:B------:R2:W-:Y:S02]  /*9880*/  STS.128 [R48+0x18400], R8 ;  /* 0x0184000830007388 */ /* 0x0005e40000000c00 */
.L_x_2945:
[----:B------:R-:W-:Y:S05]  /*9890*/  BSYNC B1 ;  /* 0x0000000000017941 */ /* 0x000fea0003800000 */
.L_x_2944:
[----:B------:R-:W-:Y:S01]  /*98a0*/  PRMT R13, R55, 0x5410, R54 ;  /* 0x00005410370d7816 */ /* 0x000fe20000000036 */
[----:B------:R-:W-:Y:S06]  /*98b0*/  @P0 BRA `(.L_x_2936) ;  /* 0x0000000400a80947 */ /* 0x000fec0003800000 */
[----:B------:R-:W3:Y:S01]  /*98c0*/  LDL R3, [R1+0xc] ;  /* 0x00000c0001037983 */ /* 0x000ee20000100800 */
[C---:B--2---:R-:W-:Y:S02]  /*98d0*/  VIADD R4, R205.reuse, 0x40 ;  /* 0x00000040cd047836 */ /* 0x044fe40000000000 */
[----:B------:R-:W-:Y:S01]  /*98e0*/  VIADD R5, R205, 0x40 ;  /* 0x00000040cd057836 */ /* 0x000fe20000000000 */
[----:B------:R-:W2:Y:S01]  /*98f0*/  LDL R44, [R1+0x30] ;  /* 0x00003000012c7983 */ /* 0x000ea20000100800 */
[----:B------:R-:W-:Y:S02]  /*9900*/  IMAD.SHL.U32 R4, R4, 0x40, RZ ;  /* 0x0000004004047824 */ /* 0x000fe400078e00ff */
[----:B------:R-:W-:Y:S02]  /*9910*/  IMAD.SHL.U32 R5, R5, 0x40, RZ ;  /* 0x0000004005057824 */ /* 0x000fe400078e00ff */
[----:B------:R-:W-:Y:S01]  /*9920*/  IMAD.IADD R0, R16, 0x1, R41 ;  /* 0x0000000110007824 */ /* 0x000fe200078e0229 */
[----:B------:R-:W-:-:S02]  /*9930*/  LOP3.LUT R4, R4, 0x1c0, RZ, 0xc0, !PT ;  /* 0x000001c004047812 */ /* 0x000fc400078ec0ff */
[----:B------:R-:W-:Y:S02]  /*9940*/  LOP3.LUT R5, R5, 0x1c0, RZ, 0xc0, !PT ;  /* 0x000001c005057812 */ /* 0x000fe400078ec0ff */
[----:B------:R-:W-:Y:S02]  /*9950*/  SHF.R.U32.HI R4, RZ, 0x3, R4 ;  /* 0x00000003ff047819 */ /* 0x000fe40000011604 */
[----:B------:R-:W-:-:S04]  /*9960*/  LOP3.LUT R0, R5, 0x38, R0, 0xf8, !PT ;  /* 0x0000003805007812 */ /* 0x000fc800078ef800 */
[----:B------:R-:W-:Y:S02]  /*9970*/  LOP3.LUT R0, R0, R4, RZ, 0x3c, !PT ;  /* 0x0000000400007212 */ /* 0x000fe400078e3cff */
[--C-:B------:R-:W-:Y:S02]  /*9980*/  SHF.R.U64 R25, R32, 0x10, R33.reuse ;  /* 0x0000001020197819 */ /* 0x100fe40000001221 */
[----:B------:R-:W-:Y:S02]  /*9990*/  SHF.R.U32.HI R27, RZ, 0x10, R33 ;  /* 0x00000010ff1b7819 */ /* 0x000fe40000011621 */
[----:B-1----:R-:W-:Y:S02]  /*99a0*/  SHF.R.U64 R12, R34, 0x10, R35 ;  /* 0x00000010220c7819 */ /* 0x002fe40000001223 */
[----:B------:R-:W-:Y:S02]  /*99b0*/  SHF.R.U32.HI R33, RZ, 0x10, R29 ;  /* 0x00000010ff217819 */ /* 0x000fe4000001161d */
[----:B------:R-:W-:-:S02]  /*99c0*/  SHF.R.U64 R34, R30, 0x10, R31 ;  /* 0x000000101e227819 */ /* 0x000fc4000000121f */
[----:B------:R-:W-:Y:S02]  /*99d0*/  SHF.R.U32.HI R36, RZ, 0x10, R31 ;  /* 0x00000010ff247819 */ /* 0x000fe4000001161f */
[----:B------:R-:W-:Y:S02]  /*99e0*/  PRMT R25, R52, 0x5410, R25 ;  /* 0x0000541034197816 */ /* 0x000fe40000000019 */
[----:B------:R-:W-:Y:S02]  /*99f0*/  SHF.R.U32.HI R35, RZ, 0x10, R35 ;  /* 0x00000010ff237819 */ /* 0x000fe40000011623 */
[----:B------:R-:W-:Y:S02]  /*9a00*/  PRMT R33, R51, 0x5410, R33 ;  /* 0x0000541033217816 */ /* 0x000fe40000000021 */
[----:B------:R-:W-:Y:S02]  /*9a10*/  PRMT R27, R53, 0x5410, R27 ;  /* 0x00005410351b7816 */ /* 0x000fe4000000001b */
[----:B------:R-:W-:Y:S01]  /*9a20*/  PRMT R30, R13, 0x5410, R35 ;  /* 0x000054100d1e7816 */ /* 0x000fe20000000023 */
[----:B------:R-:W-:Y:S01]  /*9a30*/  IMAD.U32 R35, R33, 0x10000, RZ ;  /* 0x0001000021237824 */ /* 0x000fe200078e00ff */
[----:B------:R-:W-:-:S05]  /*9a40*/  PRMT R36, R51, 0x5432, R36 ;  /* 0x0000543233247816 */ /* 0x000fca0000000024 */
[----:B------:R-:W-:Y:S01]  /*9a50*/  IMAD.U32 R37, R36, 0x10000, RZ ;  /* 0x0001000024257824 */ /* 0x000fe200078e00ff */
[----:B------:R-:W-:Y:S02]  /*9a60*/  PRMT R34, R50, 0x5432, R34 ;  /* 0x0000543232227816 */ /* 0x000fe40000000022 */
[----:B------:R-:W-:Y:S01]  /*9a70*/  LOP3.LUT R36, R36, 0xffff0000, RZ, 0xc0, !PT ;  /* 0xffff000024247812 */ /* 0x000fe200078ec0ff */
[----:B---3--:R-:W-:-:S04]  /*9a80*/  IMAD.IADD R0, R3, 0x1, R0 ;  /* 0x0000000103007824 */ /* 0x008fc800078e0200 */
[----:B------:R-:W-:Y:S01]  /*9a90*/  IMAD R0, R0, 0x2, R23 ;  /* 0x0000000200007824 */ /* 0x000fe200078e0217 */
[----:B--2---:R-:W1:Y:S04]  /*9aa0*/  LDS.128 R8, [R44+0x18400] ;  /* 0x018400002c087984 */ /* 0x004e680000000c00 */
[----:B------:R-:W0:Y:S01]  /*9ab0*/  LDS.128 R4, [R0+0x18400] ;  /* 0x0184000000047984 */ /* 0x000e220000000c00 */
[----:B------:R-:W-:-:S04]  /*9ac0*/  SHF.R.U64 R3, R28, 0x10, R29 ;  /* 0x000000101c037819 */ /* 0x000fc8000000121d */
[----:B------:R-:W-:Y:S01]  /*9ad0*/  PRMT R31, R50, 0x5410, R3 ;  /* 0x00005410321f7816 */ /* 0x000fe20000000003 */
[----:B------:R-:W-:-:S04]  /*9ae0*/  IMAD.U32 R28, R25, 0x10000, RZ ;  /* 0x00010000191c7824 */ /* 0x000fc800078e00ff */
[----:B------:R-:W-:Y:S01]  /*9af0*/  IMAD.U32 R32, R31, 0x10000, RZ ;  /* 0x000100001f207824 */ /* 0x000fe200078e00ff */
[----:B------:R-:W-:Y:S02]  /*9b00*/  PRMT R29, R13, 0x5432, R12 ;  /* 0x000054320d1d7816 */ /* 0x000fe4000000000c */
[----:B------:R-:W-:Y:S02]  /*9b10*/  LOP3.LUT R31, R31, 0xffff0000, RZ, 0xc0, !PT ;  /* 0xffff00001f1f7812 */ /* 0x000fe400078ec0ff */
[----:B------:R-:W-:Y:S01]  /*9b20*/  LOP3.LUT R25, R25, 0xffff0000, RZ, 0xc0, !PT ;  /* 0xffff000019197812 */ /* 0x000fe200078ec0ff */
[----:B-1----:R-:W-:Y:S02]  /*9b30*/  IMAD.U32 R3, R8, 0x10000, RZ ;  /* 0x0001000008037824 */ /* 0x002fe400078e00ff */
[----:B0-----:R-:W-:Y:S02]  /*9b40*/  IMAD.U32 R15, R4, 0x10000, RZ ;  /* 0x00010000040f7824 */ /* 0x001fe400078e00ff */
[----:B------:R-:W-:-:S02]  /*9b50*/  IMAD.U32 R20, R5, 0x10000, RZ ;  /* 0x0001000005147824 */ /* 0x000fc400078e00ff */
[C---:B------:R-:W-:Y:S01]  /*9b60*/  FMUL.FTZ R38, R15.reuse, R32 ;  /* 0x000000200f267220 */ /* 0x040fe20000410000 */
[-C--:B------:R-:W-:Y:S01]  /*9b70*/  FMUL.FTZ R40, R15, R28.reuse ;  /* 0x0000001c0f287220 */ /* 0x080fe20000410000 */
[----:B------:R-:W-:Y:S02]  /*9b80*/  IMAD.U32 R12, R9, 0x10000, RZ ;  /* 0x00010000090c7824 */ /* 0x000fe400078e00ff */
[----:B------:R-:W-:Y:S01]  /*9b90*/  FMUL.FTZ R39, R20, R35 ;  /* 0x0000002314277220 */ /* 0x000fe20000410000 */
[----:B------:R-:W-:Y:S02]  /*9ba0*/  IMAD.U32 R15, R27, 0x10000, RZ ;  /* 0x000100001b0f7824 */ /* 0x000fe400078e00ff */
[----:B------:R-:W-:Y:S01]  /*9bb0*/  FFMA.FTZ R38, R3, R28, -R38 ;  /* 0x0000001c03267223 */ /* 0x000fe20000010826 */
[----:B------:R-:W-:Y:S02]  /*9bc0*/  IMAD.U32 R24, R7, 0x10000, RZ ;  /* 0x0001000007187824 */ /* 0x000fe400078e00ff */
[----:B------:R-:W-:Y:S01]  /*9bd0*/  FFMA.FTZ R40, R3, R32, R40 ;  /* 0x0000002003287223 */ /* 0x000fe20000010028 */
[----:B------:R-:W-:-:S02]  /*9be0*/  IMAD.U32 R3, R30, 0x10000, RZ ;  /* 0x000100001e037824 */ /* 0x000fc400078e00ff */
[-C--:B------:R-:W-:Y:S01]  /*9bf0*/  FMUL.FTZ R41, R20, R15.reuse ;  /* 0x0000000f14297220 */ /* 0x080fe20000410000 */
[----:B------:R-:W-:Y:S01]  /*9c00*/  FFMA.FTZ R39, R12, R15, -R39 ;  /* 0x0000000f0c277223 */ /* 0x000fe20000010827 */
[C---:B------:R-:W-:Y:S01]  /*9c10*/  FMUL.FTZ R15, R24.reuse, R37 ;  /* 0x00000025180f7220 */ /* 0x040fe20000410000 */
[----:B------:R-:W-:Y:S02]  /*9c20*/  IMAD.U32 R14, R11, 0x10000, RZ ;  /* 0x000100000b0e7824 */ /* 0x000fe400078e00ff */
[----:B------:R-:W-:Y:S01]  /*9c30*/  FMUL.FTZ R24, R24, R3 ;  /* 0x0000000318187220 */ /* 0x000fe20000410000 */
[----:B------:R-:W-:Y:S01]  /*9c40*/  LOP3.LUT R4, R4, 0xffff0000, RZ, 0xc0, !PT ;  /* 0xffff000004047812 */ /* 0x000fe200078ec0ff */
[----:B------:R-:W-:Y:S01]  /*9c50*/  FFMA.FTZ R41, R12, R35, R41 ;  /* 0x000000230c297223 */ /* 0x000fe20000010029 */
[C---:B------:R-:W-:Y:S01]  /*9c60*/  FFMA.FTZ R28, R14.reuse, R3, -R15 ;  /* 0x000000030e1c7223 */ /* 0x040fe2000001080f */
[----:B------:R-:W-:Y:S01]  /*9c70*/  FFMA.FTZ R37, R14, R37, R24 ;  /* 0x000000250e257223 */ /* 0x000fe20000010018 */
[----:B------:R-:W-:Y:S01]  /*9c80*/  LOP3.LUT R8, R8, 0xffff0000, RZ, 0xc0, !PT ;  /* 0xffff000008087812 */ /* 0x000fe200078ec0ff */
[C---:B------:R-:W-:Y:S01]  /*9c90*/  FMUL.FTZ R3, R4.reuse, R31 ;  /* 0x0000001f04037220 */ /* 0x040fe20000410000 */
[----:B------:R-:W-:Y:S01]  /*9ca0*/  LOP3.LUT R5, R5, 0xffff0000, RZ, 0xc0, !PT ;  /* 0xffff000005057812 */ /* 0x000fe200078ec0ff */
[-C--:B------:R-:W-:Y:S01]  /*9cb0*/  FMUL.FTZ R15, R4, R25.reuse ;  /* 0x00000019040f7220 */ /* 0x080fe20000410000 */
[----:B------:R-:W-:Y:S01]  /*9cc0*/  LOP3.LUT R14, R33, 0xffff0000, RZ, 0xc0, !PT ;  /* 0xffff0000210e7812 */ /* 0x000fe200078ec0ff */
[----:B------:R-:W-:Y:S01]  /*9cd0*/  IMAD.U32 R21, R6, 0x10000, RZ ;  /* 0x0001000006157824 */ /* 0x000fe200078e00ff */
[----:B------:R-:W-:Y:S01]  /*9ce0*/  LOP3.LUT R12, R27, 0xffff0000, RZ, 0xc0, !PT ;  /* 0xffff00001b0c7812 */ /* 0x000fe200078ec0ff */
[----:B------:R-:W-:Y:S01]  /*9cf0*/  IMAD.U32 R20, R34, 0x10000, RZ ;  /* 0x0001000022147824 */ /* 0x000fe200078e00ff */
[----:B------:R-:W-:Y:S01]  /*9d00*/  LOP3.LUT R9, R9, 0xffff0000, RZ, 0xc0, !PT ;  /* 0xffff000009097812 */ /* 0x000fe200078ec0ff */
[C---:B------:R-:W-:Y:S01]  /*9d10*/  FFMA.FTZ R25, R8.reuse, R25, -R3 ;  /* 0x0000001908197223 */ /* 0x040fe20000010803 */
[----:B------:R-:W-:Y:S01]  /*9d20*/  FMUL.FTZ R24, R5, R14 ;  /* 0x0000000e05187220 */ /* 0x000fe20000410000 */
[----:B------:R-:W-:Y:S01]  /*9d30*/  FFMA.FTZ R15, R8, R31, R15 ;  /* 0x0000001f080f7223 */ /* 0x000fe2000001000f */
[----:B------:R-:W-:Y:S01]  /*9d40*/  IMAD.U32 R13, R10, 0x10000, RZ ;  /* 0x000100000a0d7824 */ /* 0x000fe200078e00ff */
[----:B------:R-:W-:Y:S01]  /*9d50*/  LOP3.LUT R6, R6, 0xffff0000, RZ, 0xc0, !PT ;  /* 0xffff000006067812 */ /* 0x000fe200078ec0ff */
[----:B------:R-:W-:Y:S01]  /*9d60*/  IMAD.U32 R4, R29, 0x10000, RZ ;  /* 0x000100001d047824 */ /* 0x000fe200078e00ff */
[----:B------:R-:W-:Y:S01]  /*9d70*/  LOP3.LUT R7, R7, 0xffff0000, RZ, 0xc0, !PT ;  /* 0xffff000007077812 */ /* 0x000fe200078ec0ff */
[----:B------:R-:W-:Y:S01]  /*9d80*/  FMUL.FTZ R5, R5, R12 ;  /* 0x0000000c05057220 */ /* 0x000fe20000410000 */
[----:B------:R-:W-:Y:S01]  /*9d90*/  FMUL.FTZ R8, R21, R20 ;  /* 0x0000001415087220 */ /* 0x000fe20000410000 */
[----:B------:R-:W-:-:S02]  /*9da0*/  LOP3.LUT R3, R34, 0xffff0000, RZ, 0xc0, !PT ;  /* 0xffff000022037812 */ /* 0x000fc400078ec0ff */
[----:B------:R-:W-:Y:S02]  /*9db0*/  LOP3.LUT R29, R29, 0xffff0000, RZ, 0xc0, !PT ;  /* 0xffff00001d1d7812 */ /* 0x000fe400078ec0ff */
[----:B------:R-:W-:Y:S01]  /*9dc0*/  LOP3.LUT R30, R30, 0xffff0000, RZ, 0xc0, !PT ;  /* 0xffff00001e1e7812 */ /* 0x000fe200078ec0ff */
[C---:B------:R-:W-:Y:S01]  /*9dd0*/  FFMA.FTZ R24, R9.reuse, R12, -R24 ;  /* 0x0000000c09187223 */ /* 0x040fe20000010818 */
[----:B------:R-:W-:Y:S01]  /*9de0*/  LOP3.LUT R10, R10, 0xffff0000, RZ, 0xc0, !PT ;  /* 0xffff00000a0a7812 */ /* 0x000fe200078ec0ff */
[----:B------:R-:W-:Y:S01]  /*9df0*/  FFMA.FTZ R14, R9, R14, R5 ;  /* 0x0000000e090e7223 */ /* 0x000fe20000010005 */
[----:B------:R-:W-:Y:S01]  /*9e00*/  LOP3.LUT R11, R11, 0xffff0000, RZ, 0xc0, !PT ;  /* 0xffff00000b0b7812 */ /* 0x000fe200078ec0ff */
[-C--:B------:R-:W-:Y:S01]  /*9e10*/  FMUL.FTZ R12, R21, R4.reuse ;  /* 0x00000004150c7220 */ /* 0x080fe20000410000 */
[----:B------:R-:W-:Y:S01]  /*9e20*/  FFMA.FTZ R8, R13, R4, -R8 ;  /* 0x000000040d087223 */ /* 0x000fe20000010808 */
[C---:B------:R-:W-:Y:S01]  /*9e30*/  FMUL.FTZ R5, R6.reuse, R3 ;  /* 0x0000000306057220 */ /* 0x040fe20000410000 */
[C---:B------:R-:W-:Y:S01]  /*9e40*/  FMUL.FTZ R4, R7.reuse, R36 ;  /* 0x0000002407047220 */ /* 0x040fe20000410000 */
[-C--:B------:R-:W-:Y:S01]  /*9e50*/  FMUL.FTZ R6, R6, R29.reuse ;  /* 0x0000001d06067220 */ /* 0x080fe20000410000 */
[-C--:B------:R-:W-:Y:S01]  /*9e60*/  FMUL.FTZ R9, R7, R30.reuse ;  /* 0x0000001e07097220 */ /* 0x080fe20000410000 */
[C---:B------:R-:W-:Y:S01]  /*9e70*/  FFMA.FTZ R5, R10.reuse, R29, -R5 ;  /* 0x0000001d0a057223 */ /* 0x040fe20000010805 */
[----:B------:R-:W-:Y:S01]  /*9e80*/  FFMA.FTZ R7, R11, R30, -R4 ;  /* 0x0000001e0b077223 */ /* 0x000fe20000010804 */
[----:B------:R-:W-:Y:S01]  /*9e90*/  FFMA.FTZ R12, R13, R20, R12 ;  /* 0x000000140d0c7223 */ /* 0x000fe2000001000c */
        /* <DEDUP_REMOVED lines=12> */
.L_x_2936:
[----:B------:R-:W-:Y:S05]  /*9f60*/  BSYNC B0 ;  /* 0x0000000000007941 */ /* 0x000fea0003800000 */
.L_x_2922:
        /* <DEDUP_REMOVED lines=8> */
.L_x_2919:
[----:B-123--:R-:W1:Y:S01]  /*9ff0*/  S2R R0, SR_TID.X ;  /* 0x0000000000007919 */ /* 0x00ee620000002100 */
[----:B------:R-:W-:Y:S05]  /*a000*/  WARPSYNC.ALL ;  /* 0x0000000000007948 */ /* 0x000fea0003800000 */
[----:B------:R-:W-:Y:S02]  /*a010*/  LOP3.LUT R22, R22, 0xfffbffff, RZ, 0xc0, !PT ;  /* 0xfffbffff16167812 */ /* 0x000fe400078ec0ff */
[----:B-1----:R-:W-:-:S05]  /*a020*/  SHF.R.U32.HI R0, RZ, 0x7, R0 ;  /* 0x00000007ff007819 */ /* 0x002fca0000011600 */
[----:B------:R-:W-:Y:S02]  /*a030*/  VIADD R177, R0, 0x8 ;  /* 0x0000000800b17836 */ /* 0x000fe40000000000 */
[----:B------:R-:W-:-:S03]  /*a040*/  IMAD.U32 R0, RZ, RZ, UR51 ;  /* 0x00000033ff007e24 */ /* 0x000fc6000f8e00ff */
[----:B------:R1:W-:Y:S02]  /*a050*/  BAR.SYNC.DEFER_BLOCKING R177, 0x100 ;  /* 0x000400b10000751d */ /* 0x0003e40000010000 */
[----:B------:R-:W-:-:S13]  /*a060*/  ISETP.NE.AND P1, PT, R0, 0x3, PT ;  /* 0x000000030000780c */ /* 0x000fda0003f25270 */
[----:B------:R-:W-:Y:S01]  /*a070*/  @P1 LOP3.LUT R22, R22, 0x40000, RZ, 0xfc, !PT ;  /* 0x0004000016161812 */ /* 0x000fe200078efcff */
[----:B-1----:R-:W-:Y:S06]  /*a080*/  @!P1 BRA `(.L_x_2946) ;  /* 0x0000000000049947 */ /* 0x002fec0003800000 */
[----:B------:R-:W-:Y:S01]  /*a090*/  BPT.TRAP 0x1 ;  /* 0x000000040000795c */ /* 0x000fe20000300000 */
.L_x_2946:
[----:B------:R-:W-:Y:S01]  /*a0a0*/  IMAD R0, R2, 0x8, R23 ;  /* 0x0000000802007824 */ /* 0x000fe200078e0217 */
[----:B------:R-:W-:-:S04]  /*a0b0*/  SHF.L.U32 R21, R202, 0x1f, RZ ;  /* 0x0000001fca157819 */ /* 0x000fc800000006ff */
[----:B------:R1:W2:Y:S01]  /*a0c0*/  SYNCS.PHASECHK.TRANS64.TRYWAIT P0, [R0+URZ+0x22830], R21 ;  /* 0x02283015000075a7 */ /* 0x0002a2000800017f */
[----:B------:R-:W-:Y:S05]  /*a0d0*/  @!P1 BRA `(.L_x_2947) ;  /* 0x0000000000049947 */ /* 0x000fea0003800000 */
[----:B------:R-:W-:Y:S01]  /*a0e0*/  BPT.TRAP 0x1 ;  /* 0x000000040000795c */ /* 0x000fe20000300000 */
.L_x_2947:
[----:B------:R-:W-:Y:S01]  /*a0f0*/  VIADD R3, R23, 0x1c400 ;  /* 0x0001c40017037836 */ /* 0x000fe20000000000 */
[----:B------:R-:W-:Y:S01]  /*a100*/  LOP3.LUT R4, R26, 0x10000, RZ, 0xfc, !PT ;  /* 0x000100001a047812 */ /* 0x000fe200078efcff */
[----:B------:R-:W-:-:S03]  /*a110*/  IMAD.MOV.U32 R5, RZ, RZ, 0x40000040 ;  /* 0x40000040ff057424 */ /* 0x000fc600078e00ff */
[----:B------:R-:W-:-:S04]  /*a120*/  SHF.R.U32.HI R3, RZ, 0x4, R3 ;  /* 0x00000004ff037819 */ /* 0x000fc80000011603 */
[----:B------:R-:W-:-:S04]  /*a130*/  LOP3.LUT R3, R3, 0x3fff, RZ, 0xc0, !PT ;  /* 0x00003fff03037812 */ /* 0x000fc800078ec0ff */
[----:B------:R-:W-:Y:S01]  /*a140*/  LOP3.LUT R227, R3, 0x10000, RZ, 0xfc, !PT ;  /* 0x0001000003e37812 */ /* 0x000fe200078efcff */
[----:B--2---:R-:W-:Y:S06]  /*a150*/  @P0 BRA `(.L_x_2948) ;  /* 0x0000000000080947 */ /* 0x004fec0003800000 */
[----:B------:R-:W2:Y:S02]  /*a160*/  SYNCS.PHASECHK.TRANS64.TRYWAIT P0, [R0+URZ+0x22830], R21 ;  /* 0x02283015000075a7 */ /* 0x000ea4000800017f */
[----:B--2---:R-:W-:Y:S05]  /*a170*/  @!P0 BRA `(.L_x_2949) ;  /* 0x00000188008c8947 */ /* 0x004fea0003800000 */
.L_x_2948:
[----:B------:R-:W-:Y:S01]  /*a180*/  IMAD R6, R2, 0x300, R227 ;  /* 0x0000030002067824 */ /* 0x000fe200078e02e3 */
[----:B------:R-:W-:Y:S05]  /*a190*/  WARPSYNC.ALL ;  /* 0x0000000000007948 */ /* 0x000fea0003800000 */
[----:B------:R-:W-:Y:S01]  /*a1a0*/  IMAD.MOV.U32 R7, RZ, RZ, 0x40000040 ;  /* 0x40000040ff077424 */ /* 0x000fe200078e00ff */
[C---:B------:R-:W-:Y:S01]  /*a1b0*/  R2UR UR4, R4.reuse ;  /* 0x00000000040472ca */ /* 0x040fe200000e0000 */
[----:B0----5:R-:W-:Y:S01]  /*a1c0*/  WARPGROUP.ARRIVE ;  /* 0x00000000000079c5 */ /* 0x021fe20000000000 */
[----:B------:R-:W-:Y:S01]  /*a1d0*/  R2UR UR5, R5 ;  /* 0x00000000050572ca */ /* 0x000fe200000e0000 */
[----:B------:R-:W-:Y:S01]  /*a1e0*/  VIADD R14, R4, 0x2 ;  /* 0x00000002040e7836 */ /* 0x000fe20000000000 */
[C---:B------:R-:W-:Y:S01]  /*a1f0*/  R2UR UR6, R6.reuse ;  /* 0x00000000060672ca */ /* 0x040fe200000e0000 */
[----:B------:R-:W-:Y:S01]  /*a200*/  VIADD R8, R6, 0x2 ;  /* 0x0000000206087836 */ /* 0x000fe20000000000 */
[----:B------:R-:W-:Y:S01]  /*a210*/  R2UR UR7, R7 ;  /* 0x00000000070772ca */ /* 0x000fe200000e0000 */
[----:B------:R-:W-:Y:S01]  /*a220*/  IMAD.MOV.U32 R15, RZ, RZ, 0x40000040 ;  /* 0x40000040ff0f7424 */ /* 0x000fe200078e00ff */
[----:B------:R-:W0:Y:S01]  /*a230*/  S2R R3, SR_TID.X ;  /* 0x0000000000037919 */ /* 0x000e220000002100 */
[----:B------:R-:W-:-:S02]  /*a240*/  IMAD.MOV.U32 R9, RZ, RZ, 0x40000040 ;  /* 0x40000040ff097424 */ /* 0x000fc400078e00ff */
[C---:B------:R-:W-:Y:S02]  /*a250*/  VIADD R12, R4.reuse, 0x4 ;  /* 0x00000004040c7836 */ /* 0x040fe40000000000 */
[----:B------:R-:W-:Y:S02]  /*a260*/  IMAD.MOV.U32 R13, RZ, RZ, 0x40000040 ;  /* 0x40000040ff0d7424 */ /* 0x000fe400078e00ff */
[----:B------:R-:W-:Y:S02]  /*a270*/  VIADD R10, R4, 0x6 ;  /* 0x00000006040a7836 */ /* 0x000fe40000000000 */
[----:B------:R-:W-:Y:S02]  /*a280*/  IMAD.MOV.U32 R11, RZ, RZ, 0x40000040 ;  /* 0x40000040ff0b7424 */ /* 0x000fe400078e00ff */
[----:B------:R-:W-:Y:S01]  /*a290*/  HGMMA.64x96x16.F32.BF16 R24, gdesc[UR4], RZ, !UPT, gsb0 ;  /* 0x01600000041879f0 */ /* 0x000fe2000c0018ff */
[----:B------:R-:W-:Y:S01]  /*a2a0*/  R2UR UR4, R14 ;  /* 0x000000000e0472ca */ /* 0x000fe200000e0000 */
[----:B------:R-:W-:Y:S01]  /*a2b0*/  IMAD.MOV.U32 R7, RZ, RZ, 0x40000040 ;  /* 0x40000040ff077424 */ /* 0x000fe200078e00ff */
[----:B------:R-:W-:Y:S01]  /*a2c0*/  R2UR UR5, R15 ;  /* 0x000000000f0572ca */ /* 0x000fe200000e0000 */
[----:B------:R-:W-:Y:S01]  /*a2d0*/  IMAD.U32 R97, RZ, RZ, UR51 ;  /* 0x00000033ff617e24 */ /* 0x000fe2000f8e00ff */
[----:B------:R-:W-:Y:S01]  /*a2e0*/  R2UR UR6, R8 ;  /* 0x00000000080672ca */ /* 0x000fe200000e0000 */
[C---:B------:R-:W-:Y:S01]  /*a2f0*/  VIADD R8, R6.reuse, 0x4 ;  /* 0x0000000406087836 */ /* 0x040fe20000000000 */
[----:B------:R-:W-:Y:S01]  /*a300*/  R2UR UR7, R9 ;  /* 0x00000000090772ca */ /* 0x000fe200000e0000 */
[----:B------:R-:W-:Y:S01]  /*a310*/  IMAD.MOV.U32 R9, RZ, RZ, 0x40000040 ;  /* 0x40000040ff097424 */ /* 0x000fe200078e00ff */
[----:B------:R-:W-:Y:S01]  /*a320*/  ISETP.NE.AND P0, PT, R97, 0x3, PT ;  /* 0x000000036100780c */ /* 0x000fe20003f05270 */
[----:B------:R-:W-:Y:S01]  /*a330*/  VIADD R6, R6, 0x6 ;  /* 0x0000000606067836 */ /* 0x000fe20000000000 */
[----:B0-----:R-:W-:Y:S01]  /*a340*/  SHF.R.U32.HI R3, RZ, 0x7, R3 ;  /* 0x00000007ff037819 */ /* 0x001fe20000011603 */
[----:B------:R-:W-:-:S02]  /*a350*/  WARPGROUP.DEPBAR.LE gsb0, 0x0 ;  /* 0x00008000000079c5 */ /* 0x000fc40000010000 */
[----:B------:R-:W-:-:S06]  /*a360*/  WARPGROUP.ARRIVE ;  /* 0x00000000000079c5 */ /* 0x000fcc0000000000 */
        /* <DEDUP_REMOVED lines=8> */
[----:B------:R-:W-:Y:S01]  /*a3f0*/  HGMMA.64x96x16.F32.BF16 R24, gdesc[UR4], R24, gsb0 ;  /* 0x01600000041879f0 */ /* 0x000fe20008001818 */
[----:B------:R-:W-:Y:S02]  /*a400*/  R2UR UR4, R10 ;  /* 0x000000000a0472ca */ /* 0x000fe400000e0000 */
[----:B------:R-:W-:Y:S02]  /*a410*/  R2UR UR5, R11 ;  /* 0x000000000b0572ca */ /* 0x000fe400000e0000 */
[----:B------:R-:W-:Y:S02]  /*a420*/  R2UR UR6, R6 ;  /* 0x00000000060672ca */ /* 0x000fe400000e0000 */
[----:B------:R-:W-:Y:S01]  /*a430*/  R2UR UR7, R7 ;  /* 0x00000000070772ca */ /* 0x000fe200000e0000 */
[----:B------:R-:W-:Y:S02]  /*a440*/  WARPGROUP.DEPBAR.LE gsb0, 0x0 ;  /* 0x00008000000079c5 */ /* 0x000fe40000010000 */
[----:B------:R-:W-:-:S10]  /*a450*/  WARPGROUP.ARRIVE ;  /* 0x00000000000079c5 */ /* 0x000fd40000000000 */
[----:B------:R-:W-:Y:S03]  /*a460*/  HGMMA.64x96x16.F32.BF16 R24, gdesc[UR4], R24, gsb0 ;  /* 0x01600000041879f0 */ /* 0x000fe60008001818 */
[----:B------:R-:W-:Y:S02]  /*a470*/  WARPGROUP.DEPBAR.LE gsb0, 0x0 ;  /* 0x00008000000079c5 */ /* 0x000fe40000010000 */
[----:B------:R0:W-:Y:S06]  /*a480*/  BAR.ARV R9, 0x100 ;  /* 0x000400090000751d */ /* 0x0001ec0000002000 */
[----:B------:R-:W-:Y:S05]  /*a490*/  @!P0 BRA `(.L_x_2950) ;  /* 0x0000000000048947 */ /* 0x000fea0003800000 */
[----:B------:R-:W-:Y:S01]  /*a4a0*/  BPT.TRAP 0x1 ;  /* 0x000000040000795c */ /* 0x000fe20000300000 */
.L_x_2950:
[----:B------:R-:W3:Y:S01]  /*a4b0*/  LDC R226, c[0x0][0x448] ;  /* 0x00011200ffe27b82 */ /* 0x000ee20000000800 */
[----:B------:R-:W-:Y:S01]  /*a4c0*/  ULDC UR4, c[0x0][0x9d8] ;  /* 0x0002760000047ab9 */ /* 0x000fe20000000800 */
[----:B------:R-:W-:Y:S01]  /*a4d0*/  ULDC.64 UR6, c[0x0][0x9e0] ;  /* 0x0002780000067ab9 */ /* 0x000fe20000000a00 */
[----:B------:R-:W-:Y:S01]  /*a4e0*/  FMUL.FTZ R7, R36, UR4 ;  /* 0x0000000424077c20 */ /* 0x000fe20008410000 */
[----:B------:R-:W-:Y:S01]  /*a4f0*/  FMUL.FTZ R36, R38, UR4 ;  /* 0x0000000426247c20 */ /* 0x000fe20008410000 */
[----:B------:R-:W-:Y:S01]  /*a500*/  FMUL.FTZ R40, R40, UR4 ;  /* 0x0000000428287c20 */ /* 0x000fe20008410000 */
[----:B------:R-:W-:Y:S01]  /*a510*/  FMUL.FTZ R6, R26, UR4 ;  /* 0x000000041a067c20 */ /* 0x000fe20008410000 */
[----:B------:R-:W-:Y:S01]  /*a520*/  FMUL.FTZ R26, R35, UR4 ;  /* 0x00000004231a7c20 */ /* 0x000fe20008410000 */
[----:B------:R-:W-:Y:S01]  /*a530*/  FMUL.FTZ R37, R37, UR4 ;  /* 0x0000000425257c20 */ /* 0x000fe20008410000 */
[----:B------:R-:W4:Y:S01]  /*a540*/  MUFU.TANH R79, R40 ;  /* 0x00000028004f7308 */ /* 0x000f220000002400 */
[----:B------:R-:W-:-:S02]  /*a550*/  IMAD.IADD R35, R229, 0x1, R214 ;  /* 0x00000001e5237824 */ /* 0x000fc400078e02d6 */
[----:B------:R-:W-:Y:S01]  /*a560*/  FMUL.FTZ R54, R54, UR4 ;  /* 0x0000000436367c20 */ /* 0x000fe20008410000 */
[----:B------:R-:W-:Y:S01]  /*a570*/  FMUL.FTZ R29, R29, UR4 ;  /* 0x000000041d1d7c20 */ /* 0x000fe20008410000 */
[----:B------:R-:W-:Y:S01]  /*a580*/  FMUL.FTZ R25, R25, UR4 ;  /* 0x0000000419197c20 */ /* 0x000fe20008410000 */
[----:B------:R-:W-:Y:S01]  /*a590*/  FMUL.FTZ R28, R28, UR4 ;  /* 0x000000041c1c7c20 */ /* 0x000fe20008410000 */
[----:B------:R-:W-:Y:S01]  /*a5a0*/  FMUL.FTZ R32, R32, UR4 ;  /* 0x0000000420207c20 */ /* 0x000fe20008410000 */
[----:B------:R-:W-:Y:S01]  /*a5b0*/  FMUL.FTZ R33, R33, UR4 ;  /* 0x0000000421217c20 */ /* 0x000fe20008410000 */
[----:B------:R-:W0:Y:S01]  /*a5c0*/  MUFU.TANH R78, R37 ;  /* 0x00000025004e7308 */ /* 0x000e220000002400 */
[----:B------:R-:W-:Y:S01]  /*a5d0*/  FMUL.FTZ R45, R45, UR4 ;  /* 0x000000042d2d7c20 */ /* 0x000fe20008410000 */
[----:B------:R-:W-:Y:S01]  /*a5e0*/  FMUL.FTZ R8, R24, UR4 ;  /* 0x0000000418087c20 */ /* 0x000fe20008410000 */
[----:B------:R-:W-:Y:S01]  /*a5f0*/  UISETP.GE.AND UP0, UPT, UR7, 0x1, UPT ;  /* 0x000000010700788c */ /* 0x000fe2000bf06270 */
[----:B------:R-:W-:Y:S01]  /*a600*/  FMUL.FTZ R24, R31, UR4 ;  /* 0x000000041f187c20 */ /* 0x000fe20008410000 */
[----:B------:R-:W-:Y:S01]  /*a610*/  LOP3.LUT R22, R22, 0xfff7ffff, RZ, 0xc0, !PT ;  /* 0xfff7ffff16167812 */ /* 0x000fe200078ec0ff */
[----:B------:R-:W-:Y:S01]  /*a620*/  FMUL.FTZ R3, R27, UR4 ;  /* 0x000000041b037c20 */ /* 0x000fe20008410000 */
[----:B---3--:R-:W-:Y:S01]  /*a630*/  ISETP.NE.AND P0, PT, R226, 0x1, PT ;  /* 0x00000001e200780c */ /* 0x008fe20003f05270 */
        /* <DEDUP_REMOVED lines=8> */
[----:B------:R5:W0:Y:S01]  /*a6c0*/  MUFU.TANH R74, R29 ;  /* 0x0000001d004a7308 */ /* 0x000a220000002400 */
[----:B------:R-:W-:Y:S01]  /*a6d0*/  FMUL.FTZ R49, R49, UR4 ;  /* 0x0000000431317c20 */ /* 0x000fe20008410000 */
[----:B------:R-:W-:Y:S01]  /*a6e0*/  FMUL.FTZ R52, R52, UR4 ;  /* 0x0000000434347c20 */ /* 0x000fe20008410000 */
[----:B------:R-:W-:Y:S01]  /*a6f0*/  FMUL.FTZ R53, R53, UR4 ;  /* 0x0000000435357c20 */ /* 0x000fe20008410000 */
[----:B------:R-:W1:Y:S01]  /*a700*/  @P0 LDC R38, c[0x0][0x44c] ;  /* 0x00011300ff260b82 */ /* 0x000e620000000800 */
[----:B------:R-:W-:Y:S01]  /*a710*/  FMUL.FTZ R64, R64, UR4 ;  /* 0x0000000440407c20 */ /* 0x000fe20008410000 */
[----:B------:R-:W-:Y:S01]  /*a720*/  FMUL.FTZ R65, R65, UR4 ;  /* 0x0000000441417c20 */ /* 0x000fe20008410000 */
[----:B------:R-:W-:Y:S01]  /*a730*/  FMUL.FTZ R68, R68, UR4 ;  /* 0x0000000444447c20 */ /* 0x000fe20008410000 */
[----:B------:R2:W0:Y:S01]  /*a740*/  MUFU.TANH R72, R25 ;  /* 0x0000001900487308 */ /* 0x0004220000002400 */
[----:B-----5:R-:W-:Y:S01]  /*a750*/  FMUL.FTZ R29, R43, UR4 ;  /* 0x000000042b1d7c20 */ /* 0x020fe20008410000 */
[----:B------:R-:W-:Y:S01]  /*a760*/  FMUL.FTZ R69, R69, UR4 ;  /* 0x0000000445457c20 */ /* 0x000fe20008410000 */
[----:B------:R-:W-:Y:S01]  /*a770*/  FMUL.FTZ R47, R71, UR4 ;  /* 0x00000004472f7c20 */ /* 0x000fe20008410000 */
[----:B------:R-:W5:Y:S01]  /*a780*/  @P0 LDC R40, c[0x0][0x450] ;  /* 0x00011400ff280b82 */ /* 0x000f620000000800 */
[----:B------:R-:W-:Y:S01]  /*a790*/  FMUL.FTZ R55, R55, UR4 ;  /* 0x0000000437377c20 */ /* 0x000fe20008410000 */
[----:B------:R-:W-:Y:S01]  /*a7a0*/  FMUL.FTZ R56, R56, UR4 ;  /* 0x0000000438387c20 */ /* 0x000fe20008410000 */
[----:B------:R-:W-:Y:S01]  /*a7b0*/  FMUL.FTZ R57, R57, UR4 ;  /* 0x0000000439397c20 */ /* 0x000fe20008410000 */
[----:B------:R4:W0:Y:S01]  /*a7c0*/  MUFU.TANH R73, R28 ;  /* 0x0000001c00497308 */ /* 0x0008220000002400 */
[----:B--2---:R-:W-:Y:S01]  /*a7d0*/  FMUL.FTZ R25, R34, UR4 ;  /* 0x0000000422197c20 */ /* 0x004fe20008410000 */
[----:B------:R-:W-:Y:S01]  /*a7e0*/  FMUL.FTZ R34, R63, UR4 ;  /* 0x000000043f227c20 */ /* 0x000fe20008410000 */
[----:B------:R-:W-:Y:S01]  /*a7f0*/  FMUL.FTZ R58, R58, UR4 ;  /* 0x000000043a3a7c20 */ /* 0x000fe20008410000 */
[----:B------:R-:W-:Y:S01]  /*a800*/  FMUL.FTZ R59, R59, UR4 ;  /* 0x000000043b3b7c20 */ /* 0x000fe20008410000 */
[----:B------:R-:W-:Y:S01]  /*a810*/  FMUL.FTZ R60, R60, UR4 ;  /* 0x000000043c3c7c20 */ /* 0x000fe20008410000 */
[----:B------:R-:W-:Y:S01]  /*a820*/  FMUL.FTZ R61, R61, UR4 ;  /* 0x000000043d3d7c20 */ /* 0x000fe20008410000 */
[----:B------:R-:W-:Y:S01]  /*a830*/  FMUL.FTZ R62, R62, UR4 ;  /* 0x000000043e3e7c20 */ /* 0x000fe20008410000 */
[----:B------:R2:W0:Y:S01]  /*a840*/  MUFU.TANH R75, R32 ;  /* 0x00000020004b7308 */ /* 0x0004220000002400 */
[----:B----4-:R-:W-:Y:S01]  /*a850*/  FMUL.FTZ R28, R42, UR4 ;  /* 0x000000042a1c7c20 */ /* 0x010fe20008410000 */
[----:B------:R-:W-:Y:S01]  /*a860*/  FMUL.FTZ R42, R66, UR4 ;  /* 0x00000004422a7c20 */ /* 0x000fe20008410000 */
[----:B------:R-:W-:Y:S01]  /*a870*/  @P0 LOP3.LUT R22, R22, 0x80000, RZ, 0xfc, !PT ;  /* 0x0008000016160812 */ /* 0x000fe200078efcff */
[----:B-1----:R-:W-:Y:S01]  /*a880*/  @P0 IMAD.HI.U32 R37, R35, R38, RZ ;  /* 0x0000002623250227 */ /* 0x002fe200078e00ff */
[----:B------:R-:W-:Y:S01]  /*a890*/  ULDC UR50, c[0x0][0x9dc] ;  /* 0x0002770000327ab9 */ /* 0x000fe20000000800 */
[----:B------:R-:W-:-:S02]  /*a8a0*/  UP2UR UR52, UPR, URZ, 0x1 ;  /* 0x000000013f347883 */ /* 0x000fc40008000000 */
[----:B------:R-:W-:Y:S01]  /*a8b0*/  IMAD.MOV.U32 R38, RZ, RZ, R35 ;  /* 0x000000ffff267224 */ /* 0x000fe200078e0023 */
[----:B------:R1:W4:Y:S01]  /*a8c0*/  MUFU.TANH R76, R33 ;  /* 0x00000021004c7308 */ /* 0x0003220000002400 */
[----:B------:R-:W-:Y:S02]  /*a8d0*/  VIADD R35, R0, 0x22840 ;  /* 0x0002284000237836 */ /* 0x000fe40000000000 */
[----:B--2---:R-:W-:Y:S01]  /*a8e0*/  FMUL.FTZ R32, R50, UR4 ;  /* 0x0000000432207c20 */ /* 0x004fe20008410000 */
[----:B-----5:R-:W-:Y:S01]  /*a8f0*/  @P0 SHF.R.U32.HI R38, RZ, R40, R37 ;  /* 0x00000028ff260219 */ /* 0x020fe20000011625 */
[----:B------:R-:W-:Y:S01]  /*a900*/  IMAD.U32 R40, RZ, RZ, UR47 ;  /* 0x0000002fff287e24 */ /* 0x000fe2000f8e00ff */
[----:B------:R-:W-:Y:S01]  /*a910*/  PLOP3.LUT P0, PT, PT, PT, UP0, 0x40, 0x0 ;  /* 0x000000000000781c */ /* 0x000fe20003f0e808 */
[----:B------:R-:W-:Y:S01]  /*a920*/  IMAD R37, R176, -0x60, R204 ;  /* 0xffffffa0b0257824 */ /* 0x000fe200078e02cc */
[----:B------:R-:W-:Y:S01]  /*a930*/  ULOP3.LUT UR50, URZ, UR50, URZ, 0x33, !UPT ;  /* 0x000000323f327292 */ /* 0x000fe2000f8e333f */
[----:B------:R-:W2:Y:S01]  /*a940*/  SHFL.IDX PT, R54, R38, RZ, 0x1c1f ;  /* 0x001c1fff26367589 */ /* 0x000ea200000e0000 */
[----:B------:R-:W-:Y:S01]  /*a950*/  PRMT R35, R40, 0x654, R35 ;  /* 0x0000065428237816 */ /* 0x000fe20000000023 */
[----:B------:R5:W0:Y:S01]  /*a960*/  MUFU.TANH R77, R7 ;  /* 0x00000007004d7308 */ /* 0x000a220000002400 */
[----:B-1----:R-:W-:-:S02]  /*a970*/  FMUL.FTZ R33, R51, UR4 ;  /* 0x0000000433217c20 */ /* 0x002fc40008410000 */
[----:B------:R1:W-:Y:S05]  /*a980*/  SYNCS.ARRIVE.TRANS64.RED.A1T0 RZ, [R35+URZ], RZ ;  /* 0x000000ff23ff79a7 */ /* 0x0003ea000810043f */
[----:B------:R3:W0:Y:S01]  /*a990*/  MUFU.TANH R43, R45 ;  /* 0x0000002d002b7308 */ /* 0x0006220000002400 */
[----:B-----5:R-:W-:Y:S01]  /*a9a0*/  FMUL.FTZ R7, R67, UR4 ;  /* 0x0000000443077c20 */ /* 0x020fe20008410000 */
[C---:B-1----:R-:W-:Y:S02]  /*a9b0*/  VIADD R35, R37.reuse, 0x61 ;  /* 0x0000006125237836 */ /* 0x042fe40000000000 */
[----:B------:R-:W-:Y:S02]  /*a9c0*/  VIADD R37, R37, 0x60 ;  /* 0x0000006025257836 */ /* 0x000fe40000000000 */
[----:B------:R-:W-:-:S02]  /*a9d0*/  IMAD R40, R206, -0x2, R35 ;  /* 0xfffffffece287824 */ /* 0x000fc400078e0223 */
[----:B------:R-:W1:Y:S01]  /*a9e0*/  MUFU.TANH R8, R8 ;  /* 0x0000000800087308 */ /* 0x000e620000002400 */
[----:B---3--:R-:W-:Y:S01]  /*a9f0*/  FMUL.FTZ R45, R70, UR4 ;  /* 0x00000004462d7c20 */ /* 0x008fe20008410000 */
[----:B------:R-:W-:Y:S02]  /*aa00*/  IMAD.MOV.U32 R35, RZ, RZ, -0x60 ;  /* 0xffffffa0ff237424 */ /* 0x000fe400078e00ff */
[----:B------:R-:W-:Y:S02]  /*aa10*/  IMAD.IADD R40, R40, 0x1, -R203 ;  /* 0x0000000128287824 */ /* 0x000fe400078e0acb */
[----:B------:R-:W-:Y:S02]  /*aa20*/  IMAD R63, R206, -0x2, R37 ;  /* 0xfffffffece3f7824 */ /* 0x000fe400078e0225 */
[----:B------:R-:W3:Y:S01]  /*aa30*/  MUFU.TANH R6, R6 ;  /* 0x0000000600067308 */ /* 0x000ee20000002400 */
[----:B------:R-:W-:Y:S02]  /*aa40*/  VIADD R66, R40, UR6 ;  /* 0x0000000628427c36 */ /* 0x000fe40008000000 */
[----:B------:R-:W-:-:S02]  /*aa50*/  IMAD R71, R176, R35, 0x60 ;  /* 0x00000060b0477424 */ /* 0x000fc400078e0223 */
[----:B------:R-:W-:Y:S01]  /*aa60*/  VIADD R67, R40, UR50 ;  /* 0x0000003228437c36 */ /* 0x000fe20008000000 */
[----:B--2---:R-:W-:Y:S01]  /*aa70*/  VIADDMNMX R35, R54, R66, R63, PT ;  /* 0x0000004236237246 */ /* 0x004fe2000380013f */
[----:B------:R-:W-:Y:S01]  /*aa80*/  IMAD R70, R206, -0x2, R71 ;  /* 0xfffffffece467824 */ /* 0x000fe200078e0247 */
        /* <DEDUP_REMOVED lines=21> */
[----:B------:R0:W0:Y:S08]  /*abe0*/  MUFU.TANH R46, R56 ;  /* 0x00000038002e7308 */ /* 0x0000300000002400 */
[----:B------:R0:W0:Y:S08]  /*abf0*/  MUFU.TANH R50, R57 ;  /* 0x0000003900327308 */ /* 0x0000300000002400 */
[----:B------:R0:W0:Y:S08]  /*ac00*/  MUFU.TANH R82, R58 ;  /* 0x0000003a00527308 */ /* 0x0000300000002400 */
[----:B------:R0:W0:Y:S08]  /*ac10*/  MUFU.TANH R83, R59 ;  /* 0x0000003b00537308 */ /* 0x0000300000002400 */
[----:B------:R0:W0:Y:S08]  /*ac20*/  MUFU.TANH R51, R60 ;  /* 0x0000003c00337308 */ /* 0x0000300000002400 */
[----:B------:R0:W0:Y:S08]  /*ac30*/  MUFU.TANH R84, R61 ;  /* 0x0000003d00547308 */ /* 0x0000300000002400 */
[----:B------:R0:W0:Y:S08]  /*ac40*/  MUFU.TANH R85, R62 ;  /* 0x0000003e00557308 */ /* 0x0000300000002400 */
        /* <DEDUP_REMOVED lines=9> */
[----:B-1234-:R-:W-:Y:S05]  /*ace0*/  @P0 BRA `(.L_x_2951) ;  /* 0x0000000000540947 */ /* 0x01efea0003800000 */
[----:B------:R-:W-:Y:S01]  /*acf0*/  IADD3 R39, -R203, R204, R54 ;  /* 0x000000cccb277210 */ /* 0x000fe20007ffe136 */
[----:B------:R-:W-:Y:S03]  /*ad00*/  BSSY B0, `(.L_x_2952) ;  /* 0x0000010000007945 */ /* 0x000fe60003800000 */
[----:B------:R-:W-:-:S13]  /*ad10*/  ISETP.GT.AND P0, PT, R39, -0x1, PT ;  /* 0xffffffff2700780c */ /* 0x000fda0003f04270 */
[----:B------:R-:W-:Y:S05]  /*ad20*/  @P0 BRA `(.L_x_2953) ;  /* 0x0000000000200947 */ /* 0x000fea0003800000 */
[----:B------:R-:W-:Y:S01]  /*ad30*/  UISETP.NE.AND UP0, UPT, UR7, 0x1, UPT ;  /* 0x000000010700788c */ /* 0x000fe2000bf05270 */
[----:B------:R-:W-:-:S05]  /*ad40*/  LOP3.LUT R39, RZ, R39, RZ, 0x33, !PT ;  /* 0x00000027ff277212 */ /* 0x000fca00078e33ff */
[----:B------:R-:W-:-:S05]  /*ad50*/  PLOP3.LUT P0, PT, PT, PT, UP0, 0x80, 0x0 ;  /* 0x000000000000781c */ /* 0x000fca0003f0f008 */
[----:B------:R-:W-:-:S08]  /*ad60*/  @UP0 ULDC.64 UR4, c[0x0][0x9e8] ;  /* 0x00027a0000040ab9 */ /* 0x000fd00000000a00 */
[----:B------:R-:W-:-:S05]  /*ad70*/  @P0 IMAD.HI.U32 R40, R39, UR4, RZ ;  /* 0x0000000427280c27 */ /* 0x000fca000f8e00ff */
[----:B------:R-:W-:-:S04]  /*ad80*/  @P0 SHF.R.U32.HI R39, RZ, UR5, R40 ;  /* 0x00000005ff270c19 */ /* 0x000fc80008011628 */
[----:B------:R-:W-:Y:S01]  /*ad90*/  LOP3.LUT R39, RZ, R39, RZ, 0x33, !PT ;  /* 0x00000027ff277212 */ /* 0x000fe200078e33ff */
[----:B------:R-:W-:Y:S06]  /*ada0*/  BRA `(.L_x_2954) ;  /* 0x0000000000147947 */ /* 0x000fec0003800000 */
.L_x_2953:
[----:B------:R-:W-:-:S06]  /*adb0*/  UISETP.NE.AND UP0, UPT, UR7, 0x1, UPT ;  /* 0x000000010700788c */ /* 0x000fcc000bf05270 */
[----:B------:R-:W-:-:S05]  /*adc0*/  PLOP3.LUT P0, PT, PT, PT, UP0, 0x80, 0x0 ;  /* 0x000000000000781c */ /* 0x000fca0003f0f008 */
[----:B------:R-:W-:-:S08]  /*add0*/  @UP0 ULDC.64 UR4, c[0x0][0x9e8] ;  /* 0x00027a0000040ab9 */ /* 0x000fd00000000a00 */
[----:B------:R-:W-:-:S05]  /*ade0*/  @P0 IMAD.HI.U32 R40, R39, UR4, RZ ;  /* 0x0000000427280c27 */ /* 0x000fca000f8e00ff */
[----:B------:R-:W-:-:S07]  /*adf0*/  @P0 SHF.R.U32.HI R39, RZ, UR5, R40 ;  /* 0x00000005ff270c19 */ /* 0x000fce0008011628 */
.L_x_2954:
[----:B------:R-:W-:Y:S05]  /*ae00*/  BSYNC B0 ;  /* 0x0000000000007941 */ /* 0x000fea0003800000 */
.L_x_2952:
[----:B------:R-:W-:-:S05]  /*ae10*/  IMAD R40, R39, UR7, R70 ;  /* 0x0000000727287c24 */ /* 0x000fca000f8e0246 */
[----:B------:R-:W-:Y:S02]  /*ae20*/  VIMNMX R37, R37, R40, !PT ;  /* 0x0000002825257248 */ /* 0x000fe40007fe0100 */
[----:B------:R-:W-:-:S07]  /*ae30*/  VIADDMNMX R35, R40, UR7, R35, PT ;  /* 0x0000000728237c46 */ /* 0x000fce000b800123 */
.L_x_2951:
[C---:B------:R-:W-:Y:S01]  /*ae40*/  ISETP.GE.AND P1, PT, R71.reuse, 0x9, PT ;  /* 0x000000094700780c */ /* 0x040fe20003f26270 */
[----:B------:R-:W-:Y:S01]  /*ae50*/  UISETP.GE.AND UP0, UPT, UR7, 0x1, UPT ;  /* 0x000000010700788c */ /* 0x000fe2000bf06270 */
[----:B------:R-:W-:Y:S02]  /*ae60*/  ISETP.GE.AND P0, PT, R71, 0x2, PT ;  /* 0x000000024700780c */ /* 0x000fe40003f06270 */
[C---:B------:R-:W-:Y:S02]  /*ae70*/  ISETP.GT.AND P2, PT, R37.reuse, 0x8, !P1 ;  /* 0x000000082500780c */ /* 0x040fe40004f44270 */
[----:B------:R-:W-:Y:S02]  /*ae80*/  ISETP.GT.AND P3, PT, R37, 0x1, !P0 ;  /* 0x000000012500780c */ /* 0x000fe40004764270 */
[----:B------:R-:W-:Y:S02]  /*ae90*/  ISETP.LT.OR P2, PT, R35, 0x9, P2 ;  /* 0x000000092300780c */ /* 0x000fe40001741670 */
[----:B------:R-:W-:-:S02]  /*aea0*/  ISETP.GE.AND P4, PT, R71, 0xa, PT ;  /* 0x0000000a4700780c */ /* 0x000fc40003f86270 */
[----:B0-----:R-:W-:Y:S02]  /*aeb0*/  FSEL R154, R73, -INF , !P2 ;  /* 0xff800000499a7808 */ /* 0x001fe40005000000 */
[----:B------:R-:W-:Y:S02]  /*aec0*/  ISETP.LT.OR P3, PT, R35, 0x2, P3 ;  /* 0x000000022300780c */ /* 0x000fe40001f61670 */
        /* <DEDUP_REMOVED lines=90> */
[C---:B------:R-:W-:Y:S02]  /*b470*/  ISETP.GE.AND P2, PT, R71.reuse, 0x52, PT ;  /* 0x000000524700780c */ /* 0x040fe40003f46270 */
[----:B------:R-:W-:Y:S02]  /*b480*/  ISETP.GE.AND P5, PT, R71, 0x1, PT ;  /* 0x000000014700780c */ /* 0x000fe40003fa6270 */
[----:B------:R-:W-:Y:S02]  /*b490*/  ISETP.GT.AND P3, PT, R37, 0x51, !P2 ;  /* 0x000000512500780c */ /* 0x000fe40005764270 */
[----:B------:R-:W-:-:S02]  /*b4a0*/  ISETP.GE.AND P6, PT, R71, 0x5a, PT ;  /* 0x0000005a4700780c */ /* 0x000fc40003fc6270 */
[----:B------:R-:W-:-:S04]  /*b4b0*/  ISETP.LT.OR P3, PT, R35, 0x52, P3 ;  /* 0x000000522300780c */ /* 0x000fc80001f61670 */
[----:B------:R-:W-:Y:S02]  /*b4c0*/  FSEL R48, R65, -INF , !P3 ;  /* 0xff80000041307808 */ /* 0x000fe40005800000 */
[----:B------:R-:W-:-:S04]  /*b4d0*/  ISETP.GE.AND P3, PT, R71, 0x59, PT ;  /* 0x000000594700780c */ /* 0x000fc80003f66270 */
[----:B------:R-:W-:-:S04]  /*b4e0*/  ISETP.GT.AND P4, PT, R37, 0x58, !P3 ;  /* 0x000000582500780c */ /* 0x000fc80005f84270 */
[----:B------:R-:W-:-:S04]  /*b4f0*/  ISETP.LT.OR P4, PT, R35, 0x59, P4 ;  /* 0x000000592300780c */ /* 0x000fc80002781670 */
[----:B------:R-:W-:Y:S02]  /*b500*/  FSEL R44, R68, -INF , !P4 ;  /* 0xff800000442c7808 */ /* 0x000fe40006000000 */
[----:B------:R-:W-:-:S04]  /*b510*/  ISETP.GT.AND P4, PT, R37, RZ, !P5 ;  /* 0x000000ff2500720c */ /* 0x000fc80006f84270 */
[----:B------:R-:W-:-:S04]  /*b520*/  ISETP.LT.OR P4, PT, R35, 0x1, P4 ;  /* 0x000000012300780c */ /* 0x000fc80002781670 */
[----:B------:R-:W-:Y:S02]  /*b530*/  FSEL R152, R8, -INF , !P4 ;  /* 0xff80000008987808 */ /* 0x000fe40006000000 */
[----:B------:R-:W-:Y:S01]  /*b540*/  ISETP.GT.AND P4, PT, R37, 0x59, !P6 ;  /* 0x000000592500780c */ /* 0x000fe20007784270 */
[----:B------:R-:W0:Y:S03]  /*b550*/  SHFL.IDX PT, R8, R38, 0x1, 0x1c1f ;  /* 0x003c1f0026087f89 */ /* 0x000e2600000e0000 */
[----:B------:R-:W-:-:S04]  /*b560*/  ISETP.LT.OR P4, PT, R35, 0x5a, P4 ;  /* 0x0000005a2300780c */ /* 0x000fc80002781670 */
[----:B------:R-:W-:Y:S02]  /*b570*/  FSEL R46, R69, -INF , !P4 ;  /* 0xff800000452e7808 */ /* 0x000fe40006000000 */
[----:B------:R-:W-:Y:S02]  /*b580*/  PLOP3.LUT P4, PT, PT, PT, UP0, 0x40, 0x0 ;  /* 0x000000000000781c */ /* 0x000fe40003f8e808 */
[----:B0-----:R-:W-:Y:S01]  /*b590*/  VIADDMNMX R63, R8, R66, R63, PT ;  /* 0x00000042083f7246 */ /* 0x001fe2000380013f */
[----:B------:R-:W-:-:S10]  /*b5a0*/  IMAD.IADD R64, R67, 0x1, R8 ;  /* 0x0000000143407824 */ /* 0x000fd400078e0208 */
[----:B------:R-:W-:Y:S05]  /*b5b0*/  @P4 BRA `(.L_x_2955) ;  /* 0x00000000005c4947 */ /* 0x000fea0003800000 */
        /* <DEDUP_REMOVED lines=8> */
[----:B------:R-:W-:Y:S01]  /*b640*/  @P4 IMAD.HI.U32 R35, R8, UR4, RZ ;  /* 0x0000000408234c27 */ /* 0x000fe2000f8e00ff */
[----:B------:R-:W-:-:S13]  /*b650*/  PLOP3.LUT P4, PT, PT, PT, UP0, 0x80, 0x0 ;  /* 0x000000000000781c */ /* 0x000fda0003f8f008 */
[----:B------:R-:W-:-:S04]  /*b660*/  @P4 SHF.R.U32.HI R8, RZ, UR5, R35 ;  /* 0x00000005ff084c19 */ /* 0x000fc80008011623 */
[----:B------:R-:W-:Y:S01]  /*b670*/  LOP3.LUT R8, RZ, R8, RZ, 0x33, !PT ;  /* 0x00000008ff087212 */ /* 0x000fe200078e33ff */
[----:B------:R-:W-:Y:S06]  /*b680*/  BRA `(.L_x_2958) ;  /* 0x0000000000187947 */ /* 0x000fec0003800000 */
.L_x_2957:
[----:B------:R-:W-:-:S06]  /*b690*/  UISETP.NE.AND UP0, UPT, UR7, 0x1, UPT ;  /* 0x000000010700788c */ /* 0x000fcc000bf05270 */
[----:B------:R-:W-:-:S05]  /*b6a0*/  PLOP3.LUT P4, PT, PT, PT, UP0, 0x80, 0x0 ;  /* 0x000000000000781c */ /* 0x000fca0003f8f008 */
[----:B------:R-:W-:-:S08]  /*b6b0*/  @UP0 ULDC.64 UR4, c[0x0][0x9e8] ;  /* 0x00027a0000040ab9 */ /* 0x000fd00000000a00 */
[----:B------:R-:W-:Y:S01]  /*b6c0*/  @P4 IMAD.HI.U32 R35, R8, UR4, RZ ;  /* 0x0000000408234c27 */ /* 0x000fe2000f8e00ff */
[----:B------:R-:W-:-:S13]  /*b6d0*/  PLOP3.LUT P4, PT, PT, PT, UP0, 0x80, 0x0 ;  /* 0x000000000000781c */ /* 0x000fda0003f8f008 */
[----:B------:R-:W-:-:S07]  /*b6e0*/  @P4 SHF.R.U32.HI R8, RZ, UR5, R35 ;  /* 0x00000005ff084c19 */ /* 0x000fce0008011623 */
.L_x_2958:
[----:B------:R-:W-:Y:S05]  /*b6f0*/  BSYNC B0 ;  /* 0x0000000000007941 */ /* 0x000fea0003800000 */
.L_x_2956:
[----:B------:R-:W-:-:S05]  /*b700*/  IMAD R8, R8, UR7, R70 ;  /* 0x0000000708087c24 */ /* 0x000fca000f8e0246 */
[----:B------:R-:W-:Y:S02]  /*b710*/  VIMNMX R64, R64, R8, !PT ;  /* 0x0000000840407248 */ /* 0x000fe40007fe0100 */
[----:B------:R-:W-:-:S07]  /*b720*/  VIADDMNMX R63, R8, UR7, R63, PT ;  /* 0x00000007083f7c46 */ /* 0x000fce000b80013f */
.L_x_2955:
        /* <DEDUP_REMOVED lines=15> */
[----:B------:R-:W-:Y:S02]  /*b820*/  ISETP.GT.AND P0, PT, R64, 0x10, !P0 ;  /* 0x000000104000780c */ /* 0x000fe40004704270 */
[C---:B------:R-:W-:Y:S02]  /*b830*/  ISETP.LT.OR P5, PT, R63.reuse, 0x1, P5 ;  /* 0x000000013f00780c */ /* 0x040fe40002fa1670 */
[----:B------:R-:W-:Y:S02]  /*b840*/  ISETP.LT.OR P0, PT, R63, 0x11, P0 ;  /* 0x000000113f00780c */ /* 0x000fe40000701670 */
[----:B------:R-:W-:-:S02]  /*b850*/  FSEL R65, R6, -INF , !P5 ;  /* 0xff80000006417808 */ /* 0x000fc40006800000 */
        /* <DEDUP_REMOVED lines=8> */
[----:B------:R-:W-:Y:S02]  /*b8e0*/  ISETP.GT.AND P0, PT, R64, 0x18, !P1 ;  /* 0x000000184000780c */ /* 0x000fe40004f04270 */
[----:B------:R-:W-:Y:S02]  /*b8f0*/  FMNMX.FTZ R6, R156, R6, !PT ;  /* 0x000000069c067209 */ /* 0x000fe40007810000 */
        /* <DEDUP_REMOVED lines=9> */
[----:B------:R-:W-:Y:S02]  /*b990*/  ISETP.NE.AND P1, PT, R94, RZ, PT ;  /* 0x000000ff5e00720c */ /* 0x000fe40003f25270 */
[----:B------:R-:W-:Y:S02]  /*b9a0*/  ISETP.GT.AND P0, PT, R64, 0x20, !P0 ;  /* 0x000000204000780c */ /* 0x000fe40004704270 */
[----:B------:R-:W-:Y:S02]  /*b9b0*/  FMNMX.FTZ R66, R43, R66, !PT ;  /* 0x000000422b427209 */ /* 0x000fe40007810000 */
[----:B------:R-:W-:Y:S02]  /*b9c0*/  ISETP.LT.OR P0, PT, R63, 0x21, P0 ;  /* 0x000000213f00780c */ /* 0x000fe40000701670 */
[----:B------:R-:W-:-:S02]  /*b9d0*/  ISETP.NE.AND P4, PT, R95, RZ, PT ;  /* 0x000000ff5f00720c */ /* 0x000fc40003f85270 */
[----:B------:R-:W-:Y:S02]  /*b9e0*/  FSEL R8, R28, -INF , !P0 ;  /* 0xff8000001c087808 */ /* 0x000fe40004000000 */
[----:B------:R-:W-:Y:S02]  /*b9f0*/  ISETP.NE.AND P0, PT, R79, RZ, PT ;  /* 0x000000ff4f00720c */ /* 0x000fe40003f05270 */
[C---:B------:R-:W-:Y:S02]  /*ba00*/  ISETP.GT.AND P2, PT, R64.reuse, 0x51, !P2 ;  /* 0x000000514000780c */ /* 0x040fe40005744270 */
[C---:B------:R-:W-:Y:S02]  /*ba10*/  ISETP.GT.AND P0, PT, R64.reuse, 0x21, !P0 ;  /* 0x000000214000780c */ /* 0x040fe40004704270 */
[----:B------:R-:W-:Y:S02]  /*ba20*/  ISETP.GT.AND P3, PT, R64, 0x58, !P3 ;  /* 0x000000584000780c */ /* 0x000fe40005f64270 */
[----:B------:R-:W-:-:S02]  /*ba30*/  ISETP.LT.OR P0, PT, R63, 0x22, P0 ;  /* 0x000000223f00780c */ /* 0x000fc40000701670 */
[----:B------:R-:W-:Y:S02]  /*ba40*/  ISETP.LT.OR P2, PT, R63, 0x52, P2 ;  /* 0x000000523f00780c */ /* 0x000fe40001741670 */
[----:B------:R-:W-:Y:S02]  /*ba50*/  FSEL R20, R29, -INF , !P0 ;  /* 0xff8000001d147808 */ /* 0x000fe40004000000 */
[----:B------:R-:W-:Y:S02]  /*ba60*/  ISETP.NE.AND P0, PT, R87, RZ, PT ;  /* 0x000000ff5700720c */ /* 0x000fe40003f05270 */
[C---:B------:R-:W-:Y:S02]  /*ba70*/  ISETP.GT.AND P6, PT, R64.reuse, 0x59, !P6 ;  /* 0x000000594000780c */ /* 0x040fe400077c4270 */
[----:B------:R-:W-:Y:S02]  /*ba80*/  ISETP.GT.AND P0, PT, R64, 0x28, !P0 ;  /* 0x000000284000780c */ /* 0x000fe40004704270 */
[----:B------:R-:W-:-:S02]  /*ba90*/  ISETP.LT.OR P3, PT, R63, 0x59, P3 ;  /* 0x000000593f00780c */ /* 0x000fc40001f61670 */
[C---:B------:R-:W-:Y:S02]  /*baa0*/  ISETP.LT.OR P0, PT, R63.reuse, 0x29, P0 ;  /* 0x000000293f00780c */ /* 0x040fe40000701670 */
[----:B------:R-:W-:Y:S02]  /*bab0*/  ISETP.LT.OR P6, PT, R63, 0x5a, P6 ;  /* 0x0000005a3f00780c */ /* 0x000fe400037c1670 */
[----:B------:R-:W-:Y:S02]  /*bac0*/  FSEL R24, R30, -INF , !P0 ;  /* 0xff8000001e187808 */ /* 0x000fe40004000000 */
[----:B------:R-:W-:Y:S02]  /*bad0*/  ISETP.NE.AND P0, PT, R88, RZ, PT ;  /* 0x000000ff5800720c */ /* 0x000fe40003f05270 */
[----:B------:R-:W-:Y:S02]  /*bae0*/  FSEL R45, R45, -INF , !P3 ;  /* 0xff8000002d2d7808 */ /* 0x000fe40005800000 */
        /* <DEDUP_REMOVED lines=46> */
[----:B------:R-:W-:Y:S01]  /*bdd0*/  ISETP.NE.AND P4, PT, R96, RZ, PT ;  /* 0x000000ff6000720c */ /* 0x000fe20003f85270 */
[----:B------:R-:W0:Y:S01]  /*bde0*/  SHFL.BFLY PT, R6, R33, 0x2, 0x1f ;  /* 0x0c401f0021067f89 */ /* 0x000e2200000e0000 */
[----:B------:R-:W-:-:S02]  /*bdf0*/  FSEL R31, R85, -INF , !P0 ;  /* 0xff800000551f7808 */ /* 0x000fc40004000000 */
[----:B0-----:R-:W-:Y:S02]  /*be00*/  FMNMX.FTZ R35, R33, R6, !PT ;  /* 0x0000000621237209 */ /* 0x001fe40007810000 */
[----:B------:R-:W-:-:S03]  /*be10*/  FMNMX.FTZ R33, R41, R66, !PT ;  /* 0x0000004229217209 */ /* 0x000fc60007810000 */
[----:B------:R-:W0:Y:S02]  /*be20*/  SHFL.BFLY PT, R6, R35, 0x1, 0x1f ;  /* 0x0c201f0023067f89 */ /* 0x000e2400000e0000 */
        /* <DEDUP_REMOVED lines=13> */
[----:B------:R0:W-:Y:S01]  /*bf00*/  MUFU.EX2 R33, R67 ;  /* 0x0000004300217308 */ /* 0x0001e20000000800 */
[----:B------:R-:W-:Y:S01]  /*bf10*/  FMNMX.FTZ R37, R20, R37, !PT ;  /* 0x0000002514257209 */ /* 0x000fe20007810000 */
[--C-:B------:R-:W-:Y:S01]  /*bf20*/  FFMA.FTZ R53, R53, UR48, -R69.reuse ;  /* 0x0000003035357c23 */ /* 0x100fe20008010845 */
[----:B------:R-:W-:Y:S01]  /*bf30*/  ISETP.NE.AND P4, PT, R84, RZ, PT ;  /* 0x000000ff5400720c */ /* 0x000fe20003f85270 */
[--C-:B------:R-:W-:Y:S01]  /*bf40*/  FFMA.FTZ R152, R152, UR48, -R69.reuse ;  /* 0x0000003098987c23 */ /* 0x100fe20008010845 */
[----:B------:R-:W-:Y:S01]  /*bf50*/  FMNMX.FTZ R66, R24, R37, !PT ;  /* 0x0000002518427209 */ /* 0x000fe20007810000 */
[--C-:B------:R-:W-:Y:S01]  /*bf60*/  FFMA.FTZ R154, R154, UR48, -R69.reuse ;  /* 0x000000309a9a7c23 */ /* 0x100fe20008010845 */
[----:B------:R-:W-:Y:S01]  /*bf70*/  FSEL R34, R34, -INF , !P0 ;  /* 0xff80000022227808 */ /* 0x000fe20004000000 */
[----:B------:R-:W-:Y:S01]  /*bf80*/  MUFU.EX2 R168, R53 ;  /* 0x0000003500a87308 */ /* 0x000fe20000000800 */
[----:B------:R-:W-:Y:S01]  /*bf90*/  FMNMX.FTZ R37, R25, R66, !PT ;  /* 0x0000004219257209 */ /* 0x000fe20007810000 */
[--C-:B------:R-:W-:Y:S01]  /*bfa0*/  FFMA.FTZ R68, R74, UR48, -R69.reuse ;  /* 0x000000304a447c23 */ /* 0x100fe20008010845 */
[----:B------:R-:W-:Y:S01]  /*bfb0*/  ISETP.GT.AND P0, PT, R64, 0x50, !P4 ;  /* 0x000000504000780c */ /* 0x000fe20006704270 */
[--C-:B------:R-:W-:Y:S01]  /*bfc0*/  FFMA.FTZ R156, R156, UR48, -R69.reuse ;  /* 0x000000309c9c7c23 */ /* 0x100fe20008010845 */
[----:B0-----:R-:W-:Y:S01]  /*bfd0*/  FMNMX.FTZ R67, R26, R37, !PT ;  /* 0x000000251a437209 */ /* 0x001fe20007810000 */
        /* <DEDUP_REMOVED lines=9> */
[----:B------:R-:W-:Y:S01]  /*c070*/  FSEL R62, R7, -INF , !P2 ;  /* 0xff800000073e7808 */ /* 0x000fe20005000000 */
        /* <DEDUP_REMOVED lines=20> */
[----:B------:R-:W-:Y:S01]  /*c1c0*/  FFMA.FTZ R46, R46, UR48, -R69 ;  /* 0x000000302e2e7c23 */ /* 0x000fe20008010845 */
[----:B------:R-:W-:-:S02]  /*c1d0*/  FMNMX.FTZ R67, R42, R67, !PT ;  /* 0x000000432a437209 */ /* 0x000fc40007810000 */
[----:B------:R-:W-:Y:S02]  /*c1e0*/  ISETP.NE.AND P4, PT, R97, 0x3, PT ;  /* 0x000000036100780c */ /* 0x000fe40003f85270 */
[----:B------:R-:W-:Y:S01]  /*c1f0*/  FMNMX.FTZ R64, R62, R67, !PT ;  /* 0x000000433e407209 */ /* 0x000fe20007810000 */
[----:B------:R-:W-:Y:S03]  /*c200*/  MUFU.EX2 R37, R70 ;  /* 0x0000004600257308 */ /* 0x000fe60000000800 */
[----:B------:R-:W-:-:S04]  /*c210*/  FMNMX.FTZ R64, R45, R64, !PT ;  /* 0x000000402d407209 */ /* 0x000fc80007810000 */
[----:B------:R-:W-:Y:S01]  /*c220*/  FMNMX.FTZ R64, R47, R64, !PT ;  /* 0x000000402f407209 */ /* 0x000fe20007810000 */
[----:B------:R-:W-:Y:S04]  /*c230*/  MUFU.EX2 R158, R158 ;  /* 0x0000009e009e7308 */ /* 0x000fe80000000800 */
[----:B------:R-:W0:Y:S04]  /*c240*/  SHFL.BFLY PT, R7, R64, 0x2, 0x1f ;  /* 0x0c401f0040077f89 */ /* 0x000e2800000e0000 */
[----:B------:R-:W-:Y:S08]  /*c250*/  MUFU.EX2 R39, R39 ;  /* 0x0000002700277308 */ /* 0x000ff00000000800 */
[----:B------:R-:W-:Y:S08]  /*c260*/  MUFU.EX2 R160, R160 ;  /* 0x000000a000a07308 */ /* 0x000ff00000000800 */
[----:B------:R-:W-:Y:S01]  /*c270*/  MUFU.EX2 R61, R61 ;  /* 0x0000003d003d7308 */ /* 0x000fe20000000800 */
[----:B0-----:R-:W-:-:S07]  /*c280*/  FMNMX.FTZ R54, R64, R7, !PT ;  /* 0x0000000740367209 */ /* 0x001fce0007810000 */
[----:B------:R-:W-:Y:S01]  /*c290*/  MUFU.EX2 R60, R60 ;  /* 0x0000003c003c7308 */ /* 0x000fe20000000800 */
[----:B------:R-:W0:Y:S07]  /*c2a0*/  SHFL.BFLY PT, R7, R54, 0x1, 0x1f ;  /* 0x0c201f0036077f89 */ /* 0x000e2e00000e0000 */
[----:B------:R-:W1:Y:S08]  /*c2b0*/  MUFU.EX2 R59, R59 ;  /* 0x0000003b003b7308 */ /* 0x000e700000000800 */
[----:B------:R-:W-:Y:S08]  /*c2c0*/  MUFU.EX2 R58, R58 ;  /* 0x0000003a003a7308 */ /* 0x000ff00000000800 */
[----:B------:R-:W2:Y:S01]  /*c2d0*/  MUFU.EX2 R57, R57 ;  /* 0x0000003900397308 */ /* 0x000ea20000000800 */
[----:B0-----:R-:W-:-:S02]  /*c2e0*/  FMNMX.FTZ R7, R54, R7, !PT ;  /* 0x0000000736077209 */ /* 0x001fc40007810000 */
[----:B-1----:R-:W-:Y:S02]  /*c2f0*/  F2FP.BF16.F32.PACK_AB R162, R59, R60 ;  /* 0x0000003c3ba2723e */ /* 0x002fe400000010ff */
[C---:B------:R-:W-:Y:S01]  /*c300*/  FSETP.NEU.FTZ.AND P0, PT, R7.reuse, -INF , PT ;  /* 0xff8000000700780b */ /* 0x040fe20003f1d000 */
[----:B------:R-:W-:Y:S02]  /*c310*/  FMUL.FTZ R53, R7, UR48 ;  /* 0x0000003007357c20 */ /* 0x000fe40008410000 */
[----:B------:R-:W-:Y:S03]  /*c320*/  MUFU.EX2 R56, R56 ;  /* 0x0000003800387308 */ /* 0x000fe60000000800 */
[----:B------:R-:W-:-:S05]  /*c330*/  FSEL R67, R53, RZ, P0 ;  /* 0x000000ff35437208 */ /* 0x000fca0000000000 */
        /* <DEDUP_REMOVED lines=25> */
[--C-:B------:R-:W-:Y:S01]  /*c4d0*/  FFMA.FTZ R45, R45, UR48, -R67.reuse ;  /* 0x000000302d2d7c23 */ /* 0x100fe20008010843 */
[----:B------:R-:W-:Y:S01]  /*c4e0*/  FFMA.FTZ R47, R47, UR48, -R67 ;  /* 0x000000302f2f7c23 */ /* 0x000fe20008010843 */
[----:B--2---:R-:W-:-:S03]  /*c4f0*/  F2FP.BF16.F32.PACK_AB R164, R57, R58 ;  /* 0x0000003a39a4723e */ /* 0x004fc600000010ff */
[----:B------:R-:W2:Y:S01]  /*c500*/  MUFU.EX2 R43, R43 ;  /* 0x0000002b002b7308 */ /* 0x000ea20000000800 */
[----:B-1----:R-:W-:Y:S01]  /*c510*/  FADD.FTZ R41, R152, R33 ;  /* 0x0000002198297221 */ /* 0x002fe20000010000 */
[----:B------:R-:W-:Y:S02]  /*c520*/  F2FP.BF16.F32.PACK_AB R152, R33, R152 ;  /* 0x000000982198723e */ /* 0x000fe400000010ff */
[----:B0-----:R-:W-:-:S04]  /*c530*/  F2FP.BF16.F32.PACK_AB R153, R52, R65 ;  /* 0x000000413499723e */ /* 0x001fc800000010ff */
[----:B------:R0:W-:Y:S08]  /*c540*/  MUFU.EX2 R161, R8 ;  /* 0x0000000800a17308 */ /* 0x0001f00000000800 */
[----:B------:R-:W1:Y:S01]  /*c550*/  MUFU.EX2 R40, R40 ;  /* 0x0000002800287308 */ /* 0x000e620000000800 */
[----:B0-----:R-:W-:Y:S01]  /*c560*/  FADD.FTZ R8, R154, R41 ;  /* 0x000000299a087221 */ /* 0x001fe20000010000 */
[----:B------:R-:W-:-:S02]  /*c570*/  F2FP.BF16.F32.PACK_AB R154, R35, R154 ;  /* 0x0000009a239a723e */ /* 0x000fc400000010ff */
[----:B--2---:R-:W-:Y:S01]  /*c580*/  F2FP.BF16.F32.PACK_AB R155, R54, R43 ;  /* 0x0000002b369b723e */ /* 0x004fe200000010ff */
[----:B------:R-:W-:Y:S01]  /*c590*/  FADD.FTZ R41, R35, R8 ;  /* 0x0000000823297221 */ /* 0x000fe20000010000 */
[----:B------:R-:W-:Y:S02]  /*c5a0*/  FADD.FTZ R8, R65, R52 ;  /* 0x0000003441087221 */ /* 0x000fe40000010000 */
[----:B------:R0:W2:Y:S08]  /*c5b0*/  MUFU.EX2 R157, R38 ;  /* 0x00000026009d7308 */ /* 0x0000b00000000800 */
[----:B------:R-:W3:Y:S01]  /*c5c0*/  MUFU.EX2 R36, R36 ;  /* 0x0000002400247308 */ /* 0x000ee20000000800 */
[----:B0-----:R-:W-:Y:S01]  /*c5d0*/  FADD.FTZ R38, R156, R41 ;  /* 0x000000299c267221 */ /* 0x001fe20000010000 */
[----:B------:R-:W-:Y:S01]  /*c5e0*/  FADD.FTZ R41, R43, R8 ;  /* 0x000000082b297221 */ /* 0x000fe20000010000 */
[----:B------:R-:W-:-:S02]  /*c5f0*/  F2FP.BF16.F32.PACK_AB R156, R37, R156 ;  /* 0x0000009c259c723e */ /* 0x000fc400000010ff */
[----:B------:R-:W-:Y:S01]  /*c600*/  FADD.FTZ R69, R37, R38 ;  /* 0x0000002625457221 */ /* 0x000fe20000010000 */
[----:B------:R-:W-:Y:S02]  /*c610*/  FADD.FTZ R41, R54, R41 ;  /* 0x0000002936297221 */ /* 0x000fe40000010000 */
[----:B------:R-:W0:Y:S01]  /*c620*/  MUFU.EX2 R3, R3 ;  /* 0x0000000300037308 */ /* 0x000e220000000800 */
[----:B------:R-:W-:Y:S01]  /*c630*/  FADD.FTZ R8, R158, R69 ;  /* 0x000000459e087221 */ /* 0x000fe20000010000 */
[----:B------:R-:W-:-:S03]  /*c640*/  F2FP.BF16.F32.PACK_AB R158, R39, R158 ;  /* 0x0000009e279e723e */ /* 0x000fc600000010ff */
[----:B------:R-:W-:Y:S01]  /*c650*/  FADD.FTZ R69, R39, R8 ;  /* 0x0000000827457221 */ /* 0x000fe20000010000 */
[----:B-1----:R-:W-:Y:S02]  /*c660*/  FADD.FTZ R8, R40, R41 ;  /* 0x0000002928087221 */ /* 0x002fe40000010000 */
[----:B------:R1:W-:Y:S02]  /*c670*/  MUFU.EX2 R165, R28 ;  /* 0x0000001c00a57308 */ /* 0x0003e40000000800 */
[C---:B--2---:R-:W-:Y:S01]  /*c680*/  FADD.FTZ R41, R157.reuse, R8 ;  /* 0x000000089d297221 */ /* 0x044fe20000010000 */
[----:B------:R-:W-:-:S03]  /*c690*/  F2FP.BF16.F32.PACK_AB R157, R157, R40 ;  /* 0x000000289d9d723e */ /* 0x000fc600000010ff */
[----:B---3--:R-:W-:Y:S02]  /*c6a0*/  FADD.FTZ R8, R36, R41 ;  /* 0x0000002924087221 */ /* 0x008fe40000010000 */
[----:B------:R-:W-:Y:S01]  /*c6b0*/  MUFU.EX2 R20, R20 ;  /* 0x0000001400147308 */ /* 0x000fe20000000800 */
[----:B-1----:R-:W-:Y:S01]  /*c6c0*/  FADD.FTZ R28, R160, R69 ;  /* 0x00000045a01c7221 */ /* 0x002fe20000010000 */
[C---:B0-----:R-:W-:Y:S01]  /*c6d0*/  FADD.FTZ R8, R3.reuse, R8 ;  /* 0x0000000803087221 */ /* 0x041fe20000010000 */
[----:B------:R-:W-:Y:S02]  /*c6e0*/  F2FP.BF16.F32.PACK_AB R159, R3, R36 ;  /* 0x00000024039f723e */ /* 0x000fe400000010ff */
[C---:B------:R-:W-:Y:S01]  /*c6f0*/  FADD.FTZ R69, R61.reuse, R28 ;  /* 0x0000001c3d457221 */ /* 0x040fe20000010000 */
[----:B------:R-:W-:Y:S02]  /*c700*/  F2FP.BF16.F32.PACK_AB R160, R61, R160 ;  /* 0x000000a03da0723e */ /* 0x000fe400000010ff */
[----:B------:R-:W-:Y:S01]  /*c710*/  MUFU.EX2 R24, R24 ;  /* 0x0000001800187308 */ /* 0x000fe20000000800 */
[----:B------:R-:W-:-:S04]  /*c720*/  FADD.FTZ R28, R60, R69 ;  /* 0x000000453c1c7221 */ /* 0x000fc80000010000 */
[----:B------:R-:W-:-:S03]  /*c730*/  FADD.FTZ R41, R59, R28 ;  /* 0x0000001c3b297221 */ /* 0x000fc60000010000 */
[----:B------:R-:W0:Y:S08]  /*c740*/  MUFU.EX2 R25, R25 ;  /* 0x0000001900197308 */ /* 0x000e300000000800 */
[----:B------:R-:W1:Y:S08]  /*c750*/  MUFU.EX2 R55, R55 ;  /* 0x0000003700377308 */ /* 0x000e700000000800 */
[----:B------:R-:W2:Y:S01]  /*c760*/  MUFU.EX2 R26, R26 ;  /* 0x0000001a001a7308 */ /* 0x000ea20000000800 */
[----:B0-----:R-:W-:-:S07]  /*c770*/  F2FP.BF16.F32.PACK_AB R163, R25, R24 ;  /* 0x0000001819a3723e */ /* 0x001fce00000010ff */
[----:B------:R0:W-:Y:S01]  /*c780*/  MUFU.EX2 R38, R29 ;  /* 0x0000001d00267308 */ /* 0x0001e20000000800 */
[----:B-1----:R-:W-:-:S07]  /*c790*/  F2FP.BF16.F32.PACK_AB R166, R55, R56 ;  /* 0x0000003837a6723e */ /* 0x002fce00000010ff */
[----:B------:R-:W1:Y:S01]  /*c7a0*/  MUFU.EX2 R63, R63 ;  /* 0x0000003f003f7308 */ /* 0x000e620000000800 */
[----:B0-----:R-:W-:Y:S01]  /*c7b0*/  FADD.FTZ R29, R161, R8 ;  /* 0x00000008a11d7221 */ /* 0x001fe20000010000 */
[----:B------:R-:W-:Y:S01]  /*c7c0*/  FADD.FTZ R8, R58, R41 ;  /* 0x000000293a087221 */ /* 0x000fe20000010000 */
[C---:B------:R-:W-:Y:S02]  /*c7d0*/  F2FP.BF16.F32.PACK_AB R161, R20.reuse, R161 ;  /* 0x000000a114a1723e */ /* 0x040fe400000010ff */
[----:B------:R-:W-:Y:S01]  /*c7e0*/  FADD.FTZ R29, R20, R29 ;  /* 0x0000001d141d7221 */ /* 0x000fe20000010000 */
[----:B------:R-:W-:Y:S02]  /*c7f0*/  FADD.FTZ R41, R57, R8 ;  /* 0x0000000839297221 */ /* 0x000fe40000010000 */
[----:B------:R-:W0:Y:S01]  /*c800*/  MUFU.EX2 R27, R27 ;  /* 0x0000001b001b7308 */ /* 0x000e220000000800 */
[----:B------:R-:W-:Y:S01]  /*c810*/  FADD.FTZ R8, R24, R29 ;  /* 0x0000001d18087221 */ /* 0x000fe20000010000 */
[----:B------:R-:W-:-:S03]  /*c820*/  FADD.FTZ R28, R56, R41 ;  /* 0x00000029381c7221 */ /* 0x000fc60000010000 */
[----:B------:R-:W-:Y:S01]  /*c830*/  FADD.FTZ R29, R25, R8 ;  /* 0x00000008191d7221 */ /* 0x000fe20000010000 */
[----:B------:R-:W-:Y:S02]  /*c840*/  FADD.FTZ R28, R55, R28 ;  /* 0x0000001c371c7221 */ /* 0x000fe40000010000 */
[----:B------:R-:W3:Y:S01]  /*c850*/  MUFU.EX2 R51, R51 ;  /* 0x0000003300337308 */ /* 0x000ee20000000800 */
[----:B--2---:R-:W-:Y:S01]  /*c860*/  FADD.FTZ R8, R26, R29 ;  /* 0x0000001d1a087221 */ /* 0x004fe20000010000 */
[----:B-1----:R-:W-:-:S03]  /*c870*/  FADD.FTZ R29, R63, R28 ;  /* 0x0000001c3f1d7221 */ /* 0x002fc60000010000 */
[----:B------:R-:W-:Y:S01]  /*c880*/  FADD.FTZ R8, R165, R8 ;  /* 0x00000008a5087221 */ /* 0x000fe20000010000 */
[C---:B------:R-:W-:Y:S01]  /*c890*/  FADD.FTZ R28, R168.reuse, R29 ;  /* 0x0000001da81c7221 */ /* 0x040fe20000010000 */
[----:B------:R-:W-:Y:S01]  /*c8a0*/  F2FP.BF16.F32.PACK_AB R168, R168, R63 ;  /* 0x0000003fa8a8723e */ /* 0x000fe200000010ff */
[----:B------:R-:W1:Y:S01]  /*c8b0*/  MUFU.EX2 R50, R50 ;  /* 0x0000003200327308 */ /* 0x000e620000000800 */
[----:B0-----:R-:W-:Y:S01]  /*c8c0*/  FADD.FTZ R29, R27, R8 ;  /* 0x000000081b1d7221 */ /* 0x001fe20000010000 */
[----:B------:R-:W-:Y:S02]  /*c8d0*/  F2FP.BF16.F32.PACK_AB R165, R165, R26 ;  /* 0x0000001aa5a5723e */ /* 0x000fe400000010ff */
[C---:B------:R-:W-:Y:S01]  /*c8e0*/  F2FP.BF16.F32.PACK_AB R167, R38.reuse, R27 ;  /* 0x0000001b26a7723e */ /* 0x040fe200000010ff */
[----:B------:R-:W-:-:S03]  /*c8f0*/  FADD.FTZ R29, R38, R29 ;  /* 0x0000001d261d7221 */ /* 0x000fc60000010000 */
[----:B------:R-:W0:Y:S01]  /*c900*/  MUFU.EX2 R32, R32 ;  /* 0x0000002000207308 */ /* 0x000e220000000800 */
[----:B---3--:R-:W-:-:S07]  /*c910*/  FADD.FTZ R33, R51, R28 ;  /* 0x0000001c33217221 */ /* 0x008fce0000010000 */
        /* <DEDUP_REMOVED lines=16> */
[C---:B-1----:R-:W-:Y:S01]  /*ca20*/  FADD.FTZ R29, R34.reuse, R29 ;  /* 0x0000001d221d7221 */ /* 0x042fe20000010000 */
[----:B------:R-:W-:-:S06]  /*ca30*/  F2FP.BF16.F32.PACK_AB R171, R34, R31 ;  /* 0x0000001f22ab723e */ /* 0x000fcc00000010ff */
[----:B------:R-:W1:Y:S01]  /*ca40*/  MUFU.EX2 R44, R44 ;  /* 0x0000002c002c7308 */ /* 0x000e620000000800 */
[----:B0-----:R-:W-:-:S07]  /*ca50*/  FADD.FTZ R30, R42, R29 ;  /* 0x0000001d2a1e7221 */ /* 0x001fce0000010000 */
        /* <DEDUP_REMOVED lines=13> */
.L_x_2959:
[----:B------:R0:W1:Y:S01]  /*cb30*/  SYNCS.PHASECHK.TRANS64.TRYWAIT P0, [R0+URZ+0x22850], R21 ;  /* 0x02285015000075a7 */ /* 0x000062000800017f */
[----:B------:R-:W-:Y:S05]  /*cb40*/  @!P4 BRA `(.L_x_2960) ;  /* 0x000000000004c947 */ /* 0x000fea0003800000 */
[----:B------:R-:W-:Y:S01]  /*cb50*/  BPT.TRAP 0x1 ;  /* 0x000000040000795c */ /* 0x000fe20000300000 */
.L_x_2960:
[----:B------:R-:W-:Y:S04]  /*cb60*/  BSSY B0, `(.L_x_2961) ;  /* 0x0000004000007945 */ /* 0x000fe80003800000 */
[----:B-1----:R-:W-:Y:S05]  /*cb70*/  @P0 BRA `(.L_x_2962) ;  /* 0x0000000000080947 */ /* 0x002fea0003800000 */
[----:B------:R-:W1:Y:S02]  /*cb80*/  SYNCS.PHASECHK.TRANS64.TRYWAIT P0, [R0+URZ+0x22850], R21 ;  /* 0x02285015000075a7 */ /* 0x000e64000800017f */
[----:B-1----:R-:W-:Y:S05]  /*cb90*/  @!P0 BRA `(.L_x_2963) ;  /* 0x0000016000188947 */ /* 0x002fea0003800000 */
.L_x_2962:
[----:B------:R-:W-:Y:S05]  /*cba0*/  BSYNC B0 ;  /* 0x0000000000007941 */ /* 0x000fea0003800000 */
.L_x_2961:
[----:B------:R-:W-:Y:S05]  /*cbb0*/  WARPSYNC.ALL ;  /* 0x0000000000007948 */ /* 0x000fea0003800000 */
[----:B------:R-:W-:Y:S01]  /*cbc0*/  R2UR UR4, R23 ;  /* 0x00000000170472ca */ /* 0x000fe200000e0000 */
[----:B------:R2:W-:Y:S01]  /*cbd0*/  BAR.SYNC.DEFER_BLOCKING R177, 0x100 ;  /* 0x000400b10000751d */ /* 0x0005e20000010000 */
[----:B01----:R-:W-:Y:S02]  /*cbe0*/  IMAD.MOV.U32 R21, RZ, RZ, 0xc00 ;  /* 0x00000c00ff157424 */ /* 0x003fe400078e00ff */
[----:B------:R-:W-:-:S05]  /*cbf0*/  IMAD.U32 R178, RZ, RZ, UR51 ;  /* 0x00000033ffb27e24 */ /* 0x000fca000f8e00ff */
[----:B------:R-:W-:-:S04]  /*cc00*/  ISETP.NE.AND P0, PT, R178, 0x3, PT ;  /* 0x00000003b200780c */ /* 0x000fc80003f05270 */
[----:B------:R-:W-:-:S04]  /*cc10*/  UIADD3 UR4, UR4, 0x400, URZ ;  /* 0x0000040004047890 */ /* 0x000fc8000fffe03f */
[----:B------:R-:W-:-:S04]  /*cc20*/  USHF.R.U32.HI UR4, URZ, 0x4, UR4 ;  /* 0x000000043f047899 */ /* 0x000fc80008011604 */
[----:B------:R-:W-:-:S04]  /*cc30*/  ULOP3.LUT UR4, UR4, 0x3fff, URZ, 0xc0, !UPT ;  /* 0x00003fff04047892 */ /* 0x000fc8000f8ec03f */
[----:B------:R-:W-:Y:S01]  /*cc40*/  ULOP3.LUT UR49, UR4, 0x3000000, URZ, 0xfc, !UPT ;  /* 0x0300000004317892 */ /* 0x000fe2000f8efc3f */
[----:B------:R-:W-:-:S05]  /*cc50*/  WARPGROUP.ARRIVE ;  /* 0x00000000000079c5 */ /* 0x000fca0000000000 */
[----:B------:R-:W-:Y:S02]  /*cc60*/  IMAD R20, R2, R21, UR49 ;  /* 0x0000003102147e24 */ /* 0x000fe4000f8e0215 */
[----:B------:R-:W-:-:S03]  /*cc70*/  IMAD.MOV.U32 R21, RZ, RZ, 0x40000040 ;  /* 0x40000040ff157424 */ /* 0x000fc600078e00ff */
[----:B------:R-:W-:Y:S02]  /*cc80*/  R2UR UR10, R20 ;  /* 0x00000000140a72ca */ /* 0x000fe400000e0000 */
[----:B------:R-:W-:Y:S01]  /*cc90*/  R2UR UR11, R21 ;  /* 0x00000000150b72ca */ /* 0x000fe200000e0000 */
[----:B------:R-:W-:-:S12]  /*cca0*/  IMAD.MOV.U32 R21, RZ, RZ, 0x40000040 ;  /* 0x40000040ff157424 */ /* 0x000fd800078e00ff */
[----:B------:R-:W-:Y:S03]  /*ccb0*/  HGMMA.64x256x16.F32.BF16 R24, R152, gdesc[UR8].tnspB, RZ, !UPT, gsb0 ;  /* 0x43e0000898187df0 */ /* 0x000fe6000c0018ff */
[----:B------:R-:W-:Y:S02]  /*ccc0*/  WARPGROUP.DEPBAR.LE gsb0, 0x0 ;  /* 0x00008000000079c5 */ /* 0x000fe40000010000 */
[----:B------:R-:W-:Y:S01]  /*ccd0*/  VIADD R152, R20, 0x80 ;  /* 0x0000008014987836 */ /* 0x000fe20000000000 */
[----:B------:R-:W-:Y:S01]  /*cce0*/  WARPGROUP.ARRIVE ;  /* 0x00000000000079c5 */ /* 0x000fe20000000000 */
[----:B------:R-:W-:-:S03]  /*ccf0*/  IMAD.MOV.U32 R153, RZ, RZ, 0x40000040 ;  /* 0x40000040ff997424 */ /* 0x000fc600078e00ff */
        /* <DEDUP_REMOVED lines=35> */
[----:B--2---:R-:W-:Y:S05]  /*cf30*/  @!P0 BRA `(.L_x_2964) ;  /* 0x0000000000048947 */ /* 0x004fea0003800000 */
[----:B------:R-:W-:Y:S01]  /*cf40*/  BPT.TRAP 0x1 ;  /* 0x000000040000795c */ /* 0x000fe20000300000 */
.L_x_2964:
[----:B------:R-:W-:Y:S01]  /*cf50*/  ISETP.NE.AND P0, PT, R226, 0x1, PT ;  /* 0x00000001e200780c */ /* 0x000fe20003f05270 */
[----:B------:R-:W-:Y:S01]  /*cf60*/  VIADD R0, R0, 0x22860 ;  /* 0x0002286000007836 */ /* 0x000fe20000000000 */
[----:B------:R-:W-:Y:S01]  /*cf70*/  UISETP.GE.AND UP0, UPT, UR7, 0x1, UPT ;  /* 0x000000010700788c */ /* 0x000fe2000bf06270 */
[----:B------:R-:W-:-:S05]  /*cf80*/  IMAD.U32 R153, RZ, RZ, UR47 ;  /* 0x0000002fff997e24 */ /* 0x000fca000f8e00ff */
[----:B------:R-:W-:-:S04]  /*cf90*/  PRMT R0, R153, 0x654, R0 ;  /* 0x0000065499007816 */ /* 0x000fc80000000000 */
[----:B------:R0:W-:Y:S01]  /*cfa0*/  SYNCS.ARRIVE.TRANS64.RED.A1T0 RZ, [R0+URZ], RZ ;  /* 0x000000ff00ff79a7 */ /* 0x0001e2000810043f */
[----:B------:R-:W1:Y:S01]  /*cfb0*/  @P0 LDC R21, c[0x0][0x44c] ;  /* 0x00011300ff150b82 */ /* 0x000e620000000800 */
[----:B0-----:R-:W-:-:S07]  /*cfc0*/  IMAD.MOV.U32 R0, RZ, RZ, R214 ;  /* 0x000000ffff007224 */ /* 0x001fce00078e00d6 */
[----:B------:R-:W0:Y:S01]  /*cfd0*/  @P0 LDC R20, c[0x0][0x450] ;  /* 0x00011400ff140b82 */ /* 0x000e220000000800 */
[----:B-1----:R-:W-:-:S05]  /*cfe0*/  @P0 IMAD.HI.U32 R21, R214, R21, RZ ;  /* 0x00000015d6150227 */ /* 0x002fca00078e00ff */
[----:B0-----:R-:W-:Y:S02]  /*cff0*/  @P0 SHF.R.U32.HI R0, RZ, R20, R21 ;  /* 0x00000014ff000219 */ /* 0x001fe40000011615 */
[----:B------:R-:W-:Y:S02]  /*d000*/  PLOP3.LUT P0, PT, PT, PT, UP0, 0x40, 0x0 ;  /* 0x000000000000781c */ /* 0x000fe40003f0e808 */
[----:B------:R-:W-:Y:S01]  /*d010*/  IADD3 R152, R0, R204, -R203 ;  /* 0x000000cc00987210 */ /* 0x000fe20007ffe8cb */
[----:B------:R-:W-:-:S04]  /*d020*/  VIADD R0, R176, 0xfffffffe ;  /* 0xfffffffeb0007836 */ /* 0x000fc80000000000 */
[----:B------:R-:W-:-:S06]  /*d030*/  VIADD R20, R152, UR6 ;  /* 0x0000000698147c36 */ /* 0x000fcc0008000000 */
[----:B------:R-:W-:Y:S05]  /*d040*/  @P0 BRA `(.L_x_2965) ;  /* 0x0000000000540947 */ /* 0x000fea0003800000 */
[C---:B------:R-:W-:Y:S01]  /*d050*/  ISETP.GT.AND P0, PT, R152.reuse, RZ, PT ;  /* 0x000000ff9800720c */ /* 0x040fe20003f04270 */
[----:B------:R-:W-:Y:S01]  /*d060*/  BSSY B0, `(.L_x_2966) ;  /* 0x0000010000007945 */ /* 0x000fe20003800000 */
[----:B------:R-:W-:-:S11]  /*d070*/  VIADD R21, R152, 0xffffffff ;  /* 0xffffffff98157836 */ /* 0x000fd60000000000 */
[----:B------:R-:W-:Y:S05]  /*d080*/  @P0 BRA `(.L_x_2967) ;  /* 0x0000000000200947 */ /* 0x000fea0003800000 */
[----:B------:R-:W-:Y:S01]  /*d090*/  UISETP.NE.AND UP0, UPT, UR7, 0x1, UPT ;  /* 0x000000010700788c */ /* 0x000fe2000bf05270 */
[----:B------:R-:W-:-:S05]  /*d0a0*/  IMAD.MOV R21, RZ, RZ, -R152 ;  /* 0x000000ffff157224 */ /* 0x000fca00078e0a98 */
[----:B------:R-:W-:-:S05]  /*d0b0*/  PLOP3.LUT P0, PT, PT, PT, UP0, 0x80, 0x0 ;  /* 0x000000000000781c */ /* 0x000fca0003f0f008 */
[----:B------:R-:W-:-:S08]  /*d0c0*/  @UP0 ULDC.64 UR4, c[0x0][0x9e8] ;  /* 0x00027a0000040ab9 */ /* 0x000fd00000000a00 */
[----:B------:R-:W-:-:S05]  /*d0d0*/  @P0 IMAD.HI.U32 R152, R21, UR4, RZ ;  /* 0x0000000415980c27 */ /* 0x000fca000f8e00ff */
[----:B------:R-:W-:-:S04]  /*d0e0*/  @P0 SHF.R.U32.HI R21, RZ, UR5, R152 ;  /* 0x00000005ff150c19 */ /* 0x000fc80008011698 */
[----:B------:R-:W-:Y:S01]  /*d0f0*/  LOP3.LUT R21, RZ, R21, RZ, 0x33, !PT ;  /* 0x00000015ff157212 */ /* 0x000fe200078e33ff */
[----:B------:R-:W-:Y:S06]  /*d100*/  BRA `(.L_x_2968) ;  /* 0x0000000000147947 */ /* 0x000fec0003800000 */
.L_x_2967:
[----:B------:R-:W-:-:S06]  /*d110*/  UISETP.NE.AND UP0, UPT, UR7, 0x1, UPT ;  /* 0x000000010700788c */ /* 0x000fcc000bf05270 */
[----:B------:R-:W-:-:S05]  /*d120*/  PLOP3.LUT P0, PT, PT, PT, UP0, 0x80, 0x0 ;  /* 0x000000000000781c */ /* 0x000fca0003f0f008 */
[----:B------:R-:W-:-:S08]  /*d130*/  @UP0 ULDC.64 UR4, c[0x0][0x9e8] ;  /* 0x00027a0000040ab9 */ /* 0x000fd00000000a00 */
[----:B------:R-:W-:-:S05]  /*d140*/  @P0 IMAD.HI.U32 R152, R21, UR4, RZ ;  /* 0x0000000415980c27 */ /* 0x000fca000f8e00ff */
[----:B------:R-:W-:-:S07]  /*d150*/  @P0 SHF.R.U32.HI R21, RZ, UR5, R152 ;  /* 0x00000005ff150c19 */ /* 0x000fce0008011698 */
.L_x_2968:
[----:B------:R-:W-:Y:S05]  /*d160*/  BSYNC B0 ;  /* 0x0000000000007941 */ /* 0x000fea0003800000 */
.L_x_2966:
[----:B------:R-:W-:-:S04]  /*d170*/  IMAD.U32 R152, RZ, RZ, UR7 ;  /* 0x00000007ff987e24 */ /* 0x000fc8000f8e00ff */
[----:B------:R-:W-:-:S05]  /*d180*/  IMAD R21, R21, R152, UR7 ;  /* 0x0000000715157e24 */ /* 0x000fca000f8e0298 */
[----:B------:R-:W-:-:S07]  /*d190*/  VIMNMX R20, R20, R21, PT ;  /* 0x0000001514147248 */ /* 0x000fce0003fe0100 */
.L_x_2965:
[----:B------:R-:W2:Y:S01]  /*d1a0*/  LDL R152, [R1+0x4] ;  /* 0x0000040001987983 */ /* 0x000ea20000100800 */
[----:B------:R-:W-:Y:S01]  /*d1b0*/  IMAD.HI R20, R20, 0x2aaaaaab, RZ ;  /* 0x2aaaaaab14147827 */ /* 0x000fe200078e02ff */
[----:B------:R-:W-:Y:S01]  /*d1c0*/  ULDC UR37, c[0x0][0x9e4] ;  /* 0x0002790000257ab9 */ /* 0x000fe20000000800 */
[----:B------:R-:W-:Y:S01]  /*d1d0*/  ULDC UR38, c[0x0][0x9e4] ;  /* 0x0002790000267ab9 */ /* 0x000fe20000000800 */
[----:B------:R-:W-:Y:S01]  /*d1e0*/  ULDC UR39, c[0x0][0x9d8] ;  /* 0x0002760000277ab9 */ /* 0x000fe20000000800 */
[----:B------:R-:W-:Y:S01]  /*d1f0*/  ULDC UR46, c[0x0][0x9d8] ;  /* 0x00027600002e7ab9 */ /* 0x000fe20000000800 */
[----:B------:R-:W-:Y:S01]  /*d200*/  SHF.R.U32.HI R21, RZ, 0x1f, R20 ;  /* 0x0000001fff157819 */ /* 0x000fe20000011614 */
[----:B------:R-:W-:Y:S01]  /*d210*/  ULDC UR40, c[0x0][0x9d8] ;  /* 0x0002760000287ab9 */ /* 0x000fe20000000800 */
[----:B------:R-:W-:Y:S01]  /*d220*/  ULDC UR41, c[0x0][0x988] ;  /* 0x0002620000297ab9 */ /* 0x000fe20000000800 */
[----:B------:R-:W-:Y:S01]  /*d230*/  ULDC UR42, c[0x0][0x988] ;  /* 0x00026200002a7ab9 */ /* 0x000fe20000000800 */
[----:B------:R-:W-:Y:S01]  /*d240*/  LEA.HI.SX32 R21, R20, R21, 0x1c ;  /* 0x0000001514157211 */ /* 0x000fe200078fe2ff */
[----:B------:R-:W-:Y:S01]  /*d250*/  ULDC UR43, c[0x0][0x988] ;  /* 0x00026200002b7ab9 */ /* 0x000fe20000000800 */
[----:B------:R-:W-:Y:S01]  /*d260*/  ULDC UR44, c[0x0][0x9e0] ;  /* 0x00027800002c7ab9 */ /* 0x000fe20000000800 */
[----:B------:R-:W-:Y:S01]  /*d270*/  ULDC UR45, c[0x0][0x9e0] ;  /* 0x00027800002d7ab9 */ /* 0x000fe20000000800 */
[----:B--2---:R-:W-:-:S04]  /*d280*/  VIMNMX R223, R152, R21, !PT ;  /* 0x0000001598df7248 */ /* 0x004fc80007fe0100 */
[----:B------:R-:W-:-:S13]  /*d290*/  ISETP.GE.AND P0, PT, R0, R223, PT ;  /* 0x000000df0000720c */ /* 0x000fda0003f06270 */
[----:B------:R-:W-:Y:S05]  /*d2a0*/  @!P0 BRA `(.L_x_2969) ;  /* 0x0000003800148947 */ /* 0x000fea0003800000 */
.L_x_2989:
[----:B0-----:R-:W-:Y:S01]  /*d2b0*/  IMAD.U32 R20, RZ, RZ, UR51 ;  /* 0x00000033ff147e24 */ /* 0x001fe2000f8e00ff */
[----:B------:R-:W-:Y:S05]  /*d2c0*/  YIELD ;  /* 0x0000000000007946 */ /* 0x000fea0003800000 */
[----:B------:R-:W-:Y:S01]  /*d2d0*/  ISETP.NE.AND P1, PT, R20, 0x3, PT ;  /* 0x000000031400780c */ /* 0x000fe20003f25270 */
[----:B------:R-:W-:-:S05]  /*d2e0*/  VIADD R2, R2, 0x1 ;  /* 0x0000000102027836 */ /* 0x000fca0000000000 */
[----:B------:R-:W-:-:S04]  /*d2f0*/  ISETP.NE.AND P0, PT, R2, 0x2, PT ;  /* 0x000000020200780c */ /* 0x000fc80003f05270 */
[----:B------:R-:W-:Y:S02]  /*d300*/  SEL R9, RZ, 0x1, P0 ;  /* 0x00000001ff097807 */ /* 0x000fe40000000000 */
[----:B------:R-:W-:Y:S02]  /*d310*/  SEL R2, R2, RZ, P0 ;  /* 0x000000ff02027207 */ /* 0x000fe40000000000 */
[----:B------:R-:W-:Y:S01]  /*d320*/  LOP3.LUT R202, R202, R9, RZ, 0x3c, !PT ;  /* 0x00000009caca7212 */ /* 0x000fe200078e3cff */
[----:B------:R-:W-:Y:S06]  /*d330*/  @!P1 BRA `(.L_x_2970) ;  /* 0x0000000000049947 */ /* 0x000fec0003800000 */
[----:B------:R-:W-:Y:S01]  /*d340*/  BPT.TRAP 0x1 ;  /* 0x000000040000795c */ /* 0x000fe20000300000 */
.L_x_2970:
[----:B------:R-:W-:Y:S01]  /*d350*/  IMAD R20, R2, 0x8, R23 ;  /* 0x0000000802147824 */ /* 0x000fe200078e0217 */
[----:B------:R-:W-:-:S04]  /*d360*/  SHF.L.U32 R21, R202, 0x1f, RZ ;  /* 0x0000001fca157819 */ /* 0x000fc800000006ff */
[----:B------:R0:W1:Y:S01]  /*d370*/  SYNCS.PHASECHK.TRANS64.TRYWAIT P0, [R20+URZ+0x22830], R21 ;  /* 0x02283015140075a7 */ /* 0x000062000800017f */
[----:B------:R-:W-:Y:S05]  /*d380*/  @!P1 BRA `(.L_x_2971) ;  /* 0x0000000000049947 */ /* 0x000fea0003800000 */
[----:B------:R-:W-:Y:S01]  /*d390*/  BPT.TRAP 0x1 ;  /* 0x000000040000795c */ /* 0x000fe20000300000 */
.L_x_2971:
[----:B------:R-:W-:Y:S02]  /*d3a0*/  IMAD R156, R2, 0x300, R227 ;  /* 0x00000300029c7824 */ /* 0x000fe400078e02e3 */
[----:B------:R-:W-:Y:S01]  /*d3b0*/  IMAD.MOV.U32 R157, RZ, RZ, 0x40000040 ;  /* 0x40000040ff9d7424 */ /* 0x000fe200078e00ff */
[----:B-1----:R-:W-:Y:S06]  /*d3c0*/  @P0 BRA `(.L_x_2972) ;  /* 0x0000000000080947 */ /* 0x002fec0003800000 */
[----:B------:R-:W1:Y:S02]  /*d3d0*/  SYNCS.PHASECHK.TRANS64.TRYWAIT P0, [R20+URZ+0x22830], R21 ;  /* 0x02283015140075a7 */ /* 0x000e64000800017f */
[----:B-1----:R-:W-:Y:S05]  /*d3e0*/  @!P0 BRA `(.L_x_2973) ;  /* 0x0000015800188947 */ /* 0x002fea0003800000 */
.L_x_2972:
        /* <DEDUP_REMOVED lines=15> */
[----:B------:R-:W-:Y:S01]  /*d4e0*/  R2UR UR15, R153 ;  /* 0x00000000990f72ca */ /* 0x000fe200000e0000 */
[----:B------:R-:W-:Y:S01]  /*d4f0*/  IMAD.U32 R215, RZ, RZ, UR51 ;  /* 0x00000033ffd77e24 */ /* 0x000fe2000f8e00ff */
[----:B------:R-:W-:-:S02]  /*d500*/  R2UR UR18, R156 ;  /* 0x000000009c1272ca */ /* 0x000fc400000e0000 */
[----:B------:R-:W-:Y:S02]  /*d510*/  R2UR UR19, R157 ;  /* 0x000000009d1372ca */ /* 0x000fe400000e0000 */
[----:B------:R-:W-:Y:S01]  /*d520*/  WARPGROUP.ARRIVE ;  /* 0x00000000000079c5 */ /* 0x000fe20000000000 */
[----:B------:R-:W-:Y:S02]  /*d530*/  R2UR UR8, R14 ;  /* 0x000000000e0872ca */ /* 0x000fe400000e0000 */
[----:B------:R-:W-:Y:S02]  /*d540*/  R2UR UR9, R15 ;  /* 0x000000000f0972ca */ /* 0x000fe400000e0000 */
[----:B------:R-:W-:Y:S01]  /*d550*/  R2UR UR12, R12 ;  /* 0x000000000c0c72ca */ /* 0x000fe200000e0000 */
[----:B------:R-:W-:Y:S01]  /*d560*/  HGMMA.64x96x16.F32.BF16 R152, gdesc[UR4], RZ, !UPT, gsb0 ;  /* 0x01600000049879f0 */ /* 0x000fe2000c0018ff */
[----:B------:R-:W-:Y:S02]  /*d570*/  R2UR UR13, R13 ;  /* 0x000000000d0d72ca */ /* 0x000fe400000e0000 */
[----:B------:R-:W-:-:S02]  /*d580*/  R2UR UR16, R10 ;  /* 0x000000000a1072ca */ /* 0x000fc400000e0000 */
[----:B------:R-:W-:Y:S02]  /*d590*/  R2UR UR17, R11 ;  /* 0x000000000b1172ca */ /* 0x000fe400000e0000 */
[----:B------:R-:W-:Y:S02]  /*d5a0*/  ISETP.NE.AND P0, PT, R215, 0x3, PT ;  /* 0x00000003d700780c */ /* 0x000fe40003f05270 */
        /* <DEDUP_REMOVED lines=15> */
.L_x_2974:
[----:B------:R-:W-:Y:S01]  /*d6a0*/  ISETP.NE.AND P0, PT, R226, 0x1, PT ;  /* 0x00000001e200780c */ /* 0x000fe20003f05270 */
[----:B------:R-:W-:Y:S02]  /*d6b0*/  IMAD.IADD R215, R229, 0x1, R214 ;  /* 0x00000001e5d77824 */ /* 0x000fe400078e02d6 */
[----:B------:R-:W-:Y:S01]  /*d6c0*/  FMUL.FTZ R218, R184, UR46 ;  /* 0x0000002eb8da7c20 */ /* 0x000fe20008410000 */
[----:B------:R-:W-:Y:S01]  /*d6d0*/  FMUL.FTZ R184, R186, UR46 ;  /* 0x0000002ebab87c20 */ /* 0x000fe20008410000 */
[----:B------:R-:W-:Y:S01]  /*d6e0*/  FMUL.FTZ R186, R190, UR46 ;  /* 0x0000002ebeba7c20 */ /* 0x000fe20008410000 */
[----:B------:R-:W-:Y:S01]  /*d6f0*/  FMUL.FTZ R190, R195, UR46 ;  /* 0x0000002ec3be7c20 */ /* 0x000fe20008410000 */
[----:B------:R-:W-:Y:S01]  /*d700*/  FMUL.FTZ R219, R185, UR46 ;  /* 0x0000002eb9db7c20 */ /* 0x000fe20008410000 */
[----:B------:R-:W-:Y:S01]  /*d710*/  IMAD R195, R0, -0x60, RZ ;  /* 0xffffffa000c37824 */ /* 0x000fe200078e02ff */
[----:B------:R-:W-:Y:S01]  /*d720*/  UISETP.NE.AND UP0, UPT, UR52, URZ, UPT ;  /* 0x0000003f3400728c */ /* 0x000fe2000bf05270 */
[----:B------:R-:W-:Y:S01]  /*d730*/  FMUL.FTZ R185, R187, UR46 ;  /* 0x0000002ebbb97c20 */ /* 0x000fe20008410000 */
[----:B------:R-:W-:Y:S01]  /*d740*/  FMUL.FTZ R220, R189, UR46 ;  /* 0x0000002ebddc7c20 */ /* 0x000fe20008410000 */
[----:B------:R-:W-:Y:S01]  /*d750*/  FMUL.FTZ R187, R191, UR46 ;  /* 0x0000002ebfbb7c20 */ /* 0x000fe20008410000 */
[----:B------:R-:W-:Y:S01]  /*d760*/  FMUL.FTZ R191, R192, UR46 ;  /* 0x0000002ec0bf7c20 */ /* 0x000fe20008410000 */
        /* <DEDUP_REMOVED lines=30> */
[----:B------:R-:W-:Y:S01]  /*d950*/  FMUL.FTZ R180, R180, UR46 ;  /* 0x0000002eb4b47c20 */ /* 0x000fe20008410000 */
[----:B------:R-:W-:Y:S01]  /*d960*/  FMUL.FTZ R181, R181, UR46 ;  /* 0x0000002eb5b57c20 */ /* 0x000fe20008410000 */
[----:B----4-:R-:W-:Y:S01]  /*d970*/  @P0 SHF.R.U32.HI R215, RZ, R216, R217 ;  /* 0x000000d8ffd70219 */ /* 0x010fe200000116d9 */
[----:B------:R-:W-:Y:S01]  /*d980*/  FMUL.FTZ R216, R168, UR46 ;  /* 0x0000002ea8d87c20 */ /* 0x000fe20008410000 */
[----:B------:R-:W-:Y:S01]  /*d990*/  FMUL.FTZ R217, R169, UR46 ;  /* 0x0000002ea9d97c20 */ /* 0x000fe20008410000 */
[----:B------:R-:W-:-:S02]  /*d9a0*/  VIADD R168, R20, 0x22840 ;  /* 0x0002284014a87836 */ /* 0x000fc40000000000 */
[----:B------:R-:W-:Y:S01]  /*d9b0*/  FMUL.FTZ R182, R182, UR46 ;  /* 0x0000002eb6b67c20 */ /* 0x000fe20008410000 */
[----:B------:R-:W-:Y:S01]  /*d9c0*/  IMAD.U32 R169, RZ, RZ, UR47 ;  /* 0x0000002fffa97e24 */ /* 0x000fe2000f8e00ff */
[----:B------:R-:W3:Y:S01]  /*d9d0*/  SHFL.IDX PT, R224, R215, RZ, 0x1c1f ;  /* 0x001c1fffd7e07589 */ /* 0x000ee200000e0000 */
[----:B------:R-:W-:Y:S01]  /*d9e0*/  FMUL.FTZ R183, R183, UR46 ;  /* 0x0000002eb7b77c20 */ /* 0x000fe20008410000 */
[----:B------:R-:W-:Y:S01]  /*d9f0*/  FMUL.FTZ R188, R188, UR46 ;  /* 0x0000002ebcbc7c20 */ /* 0x000fe20008410000 */
[----:B------:R-:W-:Y:S01]  /*da00*/  FMUL.FTZ R193, R193, UR46 ;  /* 0x0000002ec1c17c20 */ /* 0x000fe20008410000 */
[----:B------:R-:W-:Y:S01]  /*da10*/  PRMT R168, R169, 0x654, R168 ;  /* 0x00000654a9a87816 */ /* 0x000fe200000000a8 */
[----:B------:R-:W-:Y:S01]  /*da20*/  FMUL.FTZ R196, R196, UR46 ;  /* 0x0000002ec4c47c20 */ /* 0x000fe20008410000 */
[----:B------:R-:W-:Y:S01]  /*da30*/  FMUL.FTZ R197, R197, UR46 ;  /* 0x0000002ec5c57c20 */ /* 0x000fe20008410000 */
[----:B------:R-:W-:Y:S01]  /*da40*/  FMUL.FTZ R192, R198, UR46 ;  /* 0x0000002ec6c07c20 */ /* 0x000fe20008410000 */
[----:B------:R4:W-:Y:S01]  /*da50*/  SYNCS.ARRIVE.TRANS64.RED.A1T0 RZ, [R168+URZ], RZ ;  /* 0x000000ffa8ff79a7 */ /* 0x0009e2000810043f */
[----:B------:R-:W-:Y:S01]  /*da60*/  FMUL.FTZ R194, R199, UR46 ;  /* 0x0000002ec7c27c20 */ /* 0x000fe20008410000 */
[----:B------:R-:W-:Y:S01]  /*da70*/  PLOP3.LUT P0, PT, PT, PT, UP0, 0x40, 0x0 ;  /* 0x000000000000781c */ /* 0x000fe20003f0e808 */
[----:B------:R-:W0:Y:S01]  /*da80*/  MUFU.TANH R152, R152 ;  /* 0x0000009800987308 */ /* 0x000e220000002400 */
[----:B----4-:R-:W-:-:S07]  /*da90*/  VIADD R168, R195, 0x1 ;  /* 0x00000001c3a87836 */ /* 0x010fce0000000000 */
[----:B------:R-:W4:Y:S01]  /*daa0*/  MUFU.TANH R153, R153 ;  /* 0x0000009900997308 */ /* 0x000f220000002400 */
[----:B------:R-:W-:-:S05]  /*dab0*/  IMAD R168, R206, -0x2, R168 ;  /* 0xfffffffecea87824 */ /* 0x000fca00078e02a8 */
[----:B------:R-:W-:Y:S02]  /*dac0*/  IADD3 R168, -R203, R168, R204 ;  /* 0x000000a8cba87210 */ /* 0x000fe40007ffe1cc */
[----:B------:R-:W0:Y:S03]  /*dad0*/  MUFU.TANH R154, R154 ;  /* 0x0000009a009a7308 */ /* 0x000e260000002400 */
[C---:B------:R-:W-:Y:S02]  /*dae0*/  VIADD R222, R168.reuse, UR44 ;  /* 0x0000002ca8de7c36 */ /* 0x040fe40008000000 */
[----:B------:R-:W-:Y:S02]  /*daf0*/  VIADD R221, R168, UR50 ;  /* 0x00000032a8dd7c36 */ /* 0x000fe40008000000 */
[C---:B---3--:R-:W-:Y:S01]  /*db00*/  IMAD.IADD R199, R224.reuse, 0x1, R222 ;  /* 0x00000001e0c77824 */ /* 0x048fe200078e02de */
[----:B------:R-:W3:Y:S01]  /*db10*/  MUFU.TANH R155, R155 ;  /* 0x0000009b009b7308 */ /* 0x000ee20000002400 */
        /* <DEDUP_REMOVED lines=45> */
[----:B---34-:R-:W-:Y:S05]  /*ddf0*/  @P0 BRA `(.L_x_2975) ;  /* 0x0000000000580947 */ /* 0x018fea0003800000 */
[----:B------:R-:W-:Y:S01]  /*de00*/  IADD3 R224, -R203, R204, R224 ;  /* 0x000000cccbe07210 */ /* 0x000fe20007ffe1e0 */
[----:B------:R-:W-:Y:S03]  /*de10*/  BSSY B0, `(.L_x_2976) ;  /* 0x0000010000007945 */ /* 0x000fe60003800000 */
[----:B------:R-:W-:-:S13]  /*de20*/  ISETP.GT.AND P0, PT, R224, -0x1, PT ;  /* 0xffffffffe000780c */ /* 0x000fda0003f04270 */
[----:B------:R-:W-:Y:S05]  /*de30*/  @P0 BRA `(.L_x_2977) ;  /* 0x0000000000200947 */ /* 0x000fea0003800000 */
[----:B------:R-:W-:Y:S01]  /*de40*/  IMAD.U32 R225, RZ, RZ, UR37 ;  /* 0x00000025ffe17e24 */ /* 0x000fe2000f8e00ff */
[----:B------:R-:W-:-:S04]  /*de50*/  LOP3.LUT R224, RZ, R224, RZ, 0x33, !PT ;  /* 0x000000e0ffe07212 */ /* 0x000fc800078e33ff */
[----:B------:R-:W-:-:S13]  /*de60*/  ISETP.NE.AND P0, PT, R225, 0x1, PT ;  /* 0x00000001e100780c */ /* 0x000fda0003f05270 */
[----:B------:R-:W3:Y:S02]  /*de70*/  @P0 LDC.64 R168, c[0x0][0x9e8] ;  /* 0x00027a00ffa80b82 */ /* 0x000ee40000000a00 */
[----:B---3--:R-:W-:-:S05]  /*de80*/  @P0 IMAD.HI.U32 R168, R224, R168, RZ ;  /* 0x000000a8e0a80227 */ /* 0x008fca00078e00ff */
[----:B------:R-:W-:-:S04]  /*de90*/  @P0 SHF.R.U32.HI R224, RZ, R169, R168 ;  /* 0x000000a9ffe00219 */ /* 0x000fc800000116a8 */
[----:B------:R-:W-:Y:S01]  /*dea0*/  LOP3.LUT R224, RZ, R224, RZ, 0x33, !PT ;  /* 0x000000e0ffe07212 */ /* 0x000fe200078e33ff */
[----:B------:R-:W-:Y:S06]  /*deb0*/  BRA `(.L_x_2978) ;  /* 0x0000000000147947 */ /* 0x000fec0003800000 */
.L_x_2977:
[----:B------:R-:W-:-:S05]  /*dec0*/  IMAD.U32 R225, RZ, RZ, UR37 ;  /* 0x00000025ffe17e24 */ /* 0x000fca000f8e00ff */
[----:B------:R-:W-:-:S13]  /*ded0*/  ISETP.NE.AND P0, PT, R225, 0x1, PT ;  /* 0x00000001e100780c */ /* 0x000fda0003f05270 */
[----:B------:R-:W3:Y:S02]  /*dee0*/  @P0 LDC.64 R168, c[0x0][0x9e8] ;  /* 0x00027a00ffa80b82 */ /* 0x000ee40000000a00 */
[----:B---3--:R-:W-:-:S05]  /*def0*/  @P0 IMAD.HI.U32 R168, R224, R168, RZ ;  /* 0x000000a8e0a80227 */ /* 0x008fca00078e00ff */
[----:B------:R-:W-:-:S07]  /*df00*/  @P0 SHF.R.U32.HI R224, RZ, R169, R168 ;  /* 0x000000a9ffe00219 */ /* 0x000fce00000116a8 */
.L_x_2978:
[----:B------:R-:W-:Y:S05]  /*df10*/  BSYNC B0 ;  /* 0x0000000000007941 */ /* 0x000fea0003800000 */
.L_x_2976:
[----:B------:R-:W-:-:S04]  /*df20*/  IMAD R168, R206, -0x2, R195 ;  /* 0xfffffffecea87824 */ /* 0x000fc800078e02c3 */
[----:B------:R-:W-:-:S05]  /*df30*/  IMAD R168, R224, R225, R168 ;  /* 0x000000e1e0a87224 */ /* 0x000fca00078e02a8 */
[----:B------:R-:W-:Y:S02]  /*df40*/  VIMNMX R198, R198, R168, !PT ;  /* 0x000000a8c6c67248 */ /* 0x000fe40007fe0100 */
[----:B------:R-:W-:-:S07]  /*df50*/  VIADDMNMX R199, R168, R225, R199, PT ;  /* 0x000000e1a8c77246 */ /* 0x000fce00038001c7 */
.L_x_2975:
[C---:B------:R-:W-:Y:S01]  /*df60*/  ISETP.GE.AND P1, PT, R195.reuse, 0x1, PT ;  /* 0x00000001c300780c */ /* 0x040fe20003f26270 */
[----:B------:R-:W-:Y:S01]  /*df70*/  UISETP.NE.AND UP0, UPT, UR52, URZ, UPT ;  /* 0x0000003f3400728c */ /* 0x000fe2000bf05270 */
[----:B------:R-:W-:Y:S02]  /*df80*/  LOP3.LUT R22, R22, 0xfffdffff, RZ, 0xc0, !PT ;  /* 0xfffdffff16167812 */ /* 0x000fe400078ec0ff */
[C---:B------:R-:W-:Y:S02]  /*df90*/  ISETP.GE.AND P0, PT, R195.reuse, 0x2, PT ;  /* 0x00000002c300780c */ /* 0x040fe40003f06270 */
[----:B------:R-:W-:Y:S02]  /*dfa0*/  ISETP.GT.AND P2, PT, R198, RZ, !P1 ;  /* 0x000000ffc600720c */ /* 0x000fe40004f44270 */
[----:B------:R-:W-:Y:S02]  /*dfb0*/  ISETP.GE.AND P3, PT, R195, 0x9, PT ;  /* 0x00000009c300780c */ /* 0x000fe40003f66270 */
[----:B------:R-:W-:-:S03]  /*dfc0*/  ISETP.LT.OR P2, PT, R199, 0x1, P2 ;  /* 0x00000001c700780c */ /* 0x000fc60001741670 */
[----:B------:R-:W-:Y:S02]  /*dfd0*/  @P1 LOP3.LUT R22, R22, 0x20000, RZ, 0xfc, !PT ;  /* 0x0002000016161812 */ /* 0x000fe400078efcff */
[----:B------:R-:W-:Y:S02]  /*dfe0*/  ISETP.GT.AND P1, PT, R198, 0x1, !P0 ;  /* 0x00000001c600780c */ /* 0x000fe40004724270 */
[----:B0-----:R-:W-:Y:S02]  /*dff0*/  FSEL R168, R152, -INF , !P2 ;  /* 0xff80000098a87808 */ /* 0x001fe40005000000 */
[----:B------:R-:W-:Y:S02]  /*e000*/  ISETP.LT.OR P1, PT, R199, 0x2, P1 ;  /* 0x00000002c700780c */ /* 0x000fe40000f21670 */
[----:B------:R-:W-:Y:S02]  /*e010*/  ISETP.GE.AND P2, PT, R195, 0xa, PT ;  /* 0x0000000ac300780c */ /* 0x000fe40003f46270 */
[----:B------:R-:W-:-:S02]  /*e020*/  LOP3.LUT R22, R22, 0xfffffffd, RZ, 0xc0, !PT ;  /* 0xfffffffd16167812 */ /* 0x000fc400078ec0ff */
[----:B------:R-:W-:Y:S02]  /*e030*/  FSEL R169, R153, -INF , !P1 ;  /* 0xff80000099a97808 */ /* 0x000fe40004800000 */
[----:B------:R-:W-:Y:S02]  /*e040*/  ISETP.GT.AND P1, PT, R198, 0x8, !P3 ;  /* 0x00000008c600780c */ /* 0x000fe40005f24270 */
[----:B------:R-:W-:Y:S02]  /*e050*/  @P3 LOP3.LUT R22, R22, 0x2, RZ, 0xfc, !PT ;  /* 0x0000000216163812 */ /* 0x000fe400078efcff */
[----:B------:R-:W-:Y:S02]  /*e060*/  ISETP.LT.OR P1, PT, R199, 0x9, P1 ;  /* 0x00000009c700780c */ /* 0x000fe40000f21670 */
[----:B------:R-:W-:Y:S02]  /*e070*/  LOP3.LUT R22, R22, 0xfffffffb, RZ, 0xc0, !PT ;  /* 0xfffffffb16167812 */ /* 0x000fe400078ec0ff */
[----:B------:R-:W-:-:S02]  /*e080*/  FSEL R156, R156, -INF , !P1 ;  /* 0xff8000009c9c7808 */ /* 0x000fc40004800000 */
        /* <DEDUP_REMOVED lines=111> */
[----:B------:R-:W-:Y:S02]  /*e780*/  ISETP.GT.AND P6, PT, R198, 0x59, !P6 ;  /* 0x00000059c600780c */ /* 0x000fe400077c4270 */
[----:B------:R-:W0:Y:S02]  /*e790*/  SHFL.IDX PT, R198, R215, 0x1, 0x1c1f ;  /* 0x003c1f00d7c67f89 */ /* 0x000e2400000e0000 */
[----:B------:R-:W-:-:S04]  /*e7a0*/  ISETP.LT.OR P6, PT, R199, 0x5a, P6 ;  /* 0x0000005ac700780c */ /* 0x000fc800037c1670 */
[----:B------:R-:W-:Y:S02]  /*e7b0*/  FSEL R197, R197, -INF , !P6 ;  /* 0xff800000c5c57808 */ /* 0x000fe40007000000 */
[----:B------:R-:W-:Y:S01]  /*e7c0*/  PLOP3.LUT P6, PT, PT, PT, UP0, 0x40, 0x0 ;  /* 0x000000000000781c */ /* 0x000fe20003fce808 */
[--C-:B0-----:R-:W-:Y:S02]  /*e7d0*/  IMAD.IADD R222, R222, 0x1, R198.reuse ;  /* 0x00000001dede7824 */ /* 0x101fe400078e02c6 */
[----:B------:R-:W-:-:S10]  /*e7e0*/  IMAD.IADD R221, R221, 0x1, R198 ;  /* 0x00000001dddd7824 */ /* 0x000fd400078e02c6 */
[----:B------:R-:W-:Y:S05]  /*e7f0*/  @P6 BRA `(.L_x_2979) ;  /* 0x0000000000586947 */ /* 0x000fea0003800000 */
        /* <DEDUP_REMOVED lines=12> */
.L_x_2981:
[----:B------:R-:W-:-:S05]  /*e8c0*/  IMAD.U32 R199, RZ, RZ, UR37 ;  /* 0x00000025ffc77e24 */ /* 0x000fca000f8e00ff */
[----:B------:R-:W-:-:S13]  /*e8d0*/  ISETP.NE.AND P6, PT, R199, 0x1, PT ;  /* 0x00000001c700780c */ /* 0x000fda0003fc5270 */
[----:B------:R-:W0:Y:S02]  /*e8e0*/  @P6 LDC.64 R152, c[0x0][0x9e8] ;  /* 0x00027a00ff986b82 */ /* 0x000e240000000a00 */
[----:B0-----:R-:W-:-:S05]  /*e8f0*/  @P6 IMAD.HI.U32 R152, R198, R152, RZ ;  /* 0x00000098c6986227 */ /* 0x001fca00078e00ff */
[----:B------:R-:W-:-:S07]  /*e900*/  @P6 SHF.R.U32.HI R198, RZ, R153, R152 ;  /* 0x00000099ffc66219 */ /* 0x000fce0000011698 */
.L_x_2982:
[----:B------:R-:W-:Y:S05]  /*e910*/  BSYNC B0 ;  /* 0x0000000000007941 */ /* 0x000fea0003800000 */
.L_x_2980:
[----:B------:R-:W-:-:S04]  /*e920*/  IMAD R195, R206, -0x2, R195 ;  /* 0xfffffffecec37824 */ /* 0x000fc800078e02c3 */
[----:B------:R-:W-:-:S05]  /*e930*/  IMAD R195, R198, R199, R195 ;  /* 0x000000c7c6c37224 */ /* 0x000fca00078e02c3 */
[----:B------:R-:W-:Y:S02]  /*e940*/  VIMNMX R221, R221, R195, !PT ;  /* 0x000000c3dddd7248 */ /* 0x000fe40007fe0100 */
[----:B------:R-:W-:-:S07]  /*e950*/  VIADDMNMX R222, R195, R199, R222, PT ;  /* 0x000000c7c3de7246 */ /* 0x000fce00038001de */
.L_x_2979:
[----:B------:R-:W-:Y:S01]  /*e960*/  ISETP.GT.AND P0, PT, R221, 0x1, !P0 ;  /* 0x00000001dd00780c */ /* 0x000fe20004704270 */
[----:B------:R-:W-:Y:S01]  /*e970*/  UMOV UR48, UR42 ;  /* 0x0000002a00307c82 */ /* 0x000fe20008000000 */
[----:B------:R-:W-:Y:S01]  /*e980*/  FMNMX.FTZ R152, R168, R6, !PT ;  /* 0x00000006a8987209 */ /* 0x000fe20007810000 */
[----:B------:R-:W-:Y:S01]  /*e990*/  IMAD.U32 R224, RZ, RZ, UR51 ;  /* 0x00000033ffe07e24 */ /* 0x000fe2000f8e00ff */
[----:B------:R-:W-:Y:S02]  /*e9a0*/  ISETP.LT.OR P0, PT, R222, 0x2, P0 ;  /* 0x00000002de00780c */ /* 0x000fe40000701670 */
[C---:B------:R-:W-:Y:S02]  /*e9b0*/  LOP3.LUT P6, RZ, R22.reuse, 0x20, RZ, 0xc0, !PT ;  /* 0x0000002016ff7812 */ /* 0x040fe400078cc0ff */
        /* <DEDUP_REMOVED lines=55> */
[----:B------:R-:W-:-:S02]  /*ed30*/  LOP3.LUT P0, RZ, R22, 0x2000, RZ, 0xc0, !PT ;  /* 0x0000200016ff7812 */ /* 0x000fc4000780c0ff */
[----:B------:R-:W-:Y:S02]  /*ed40*/  LOP3.LUT P6, RZ, R22, 0x40, RZ, 0xc0, !PT ;  /* 0x0000004016ff7812 */ /* 0x000fe400078cc0ff */
[C---:B------:R-:W-:Y:S02]  /*ed50*/  ISETP.GT.AND P0, PT, R221.reuse, 0x28, !P0 ;  /* 0x00000028dd00780c */ /* 0x040fe40004704270 */
[----:B------:R-:W-:Y:S02]  /*ed60*/  ISETP.GT.AND P1, PT, R221, 0x48, !P1 ;  /* 0x00000048dd00780c */ /* 0x000fe40004f24270 */
[C---:B------:R-:W-:Y:S02]  /*ed70*/  ISETP.LT.OR P0, PT, R222.reuse, 0x29, P0 ;  /* 0x00000029de00780c */ /* 0x040fe40000701670 */
[----:B------:R-:W-:Y:S02]  /*ed80*/  ISETP.LT.OR P1, PT, R222, 0x49, P1 ;  /* 0x00000049de00780c */ /* 0x000fe40000f21670 */
[----:B------:R-:W-:-:S02]  /*ed90*/  FSEL R174, R174, -INF , !P0 ;  /* 0xff800000aeae7808 */ /* 0x000fc40004000000 */
[----:B------:R-:W-:Y:S02]  /*eda0*/  LOP3.LUT P0, RZ, R22, 0x1000, RZ, 0xc0, !PT ;  /* 0x0000100016ff7812 */ /* 0x000fe4000780c0ff */
[----:B------:R-:W-:Y:S02]  /*edb0*/  FSEL R186, R186, -INF , !P1 ;  /* 0xff800000baba7808 */ /* 0x000fe40004800000 */
[C---:B------:R-:W-:Y:S02]  /*edc0*/  ISETP.GT.AND P0, PT, R221.reuse, 0x29, !P0 ;  /* 0x00000029dd00780c */ /* 0x040fe40004704270 */
[----:B------:R-:W-:Y:S02]  /*edd0*/  LOP3.LUT P1, RZ, R22, 0x20000, RZ, 0xc0, !PT ;  /* 0x0002000016ff7812 */ /* 0x000fe4000782c0ff */
[----:B------:R-:W-:Y:S02]  /*ede0*/  ISETP.LT.OR P0, PT, R222, 0x2a, P0 ;  /* 0x0000002ade00780c */ /* 0x000fe40000701670 */
[----:B------:R-:W-:-:S02]  /*edf0*/  ISETP.GT.AND P2, PT, R221, 0x49, !P2 ;  /* 0x00000049dd00780c */ /* 0x000fc40005744270 */
[----:B------:R-:W-:Y:S02]  /*ee00*/  FSEL R175, R175, -INF , !P0 ;  /* 0xff800000afaf7808 */ /* 0x000fe40004000000 */
[----:B------:R-:W-:Y:S02]  /*ee10*/  LOP3.LUT P0, RZ, R22, 0x800, RZ, 0xc0, !PT ;  /* 0x0000080016ff7812 */ /* 0x000fe4000780c0ff */
[C---:B------:R-:W-:Y:S02]  /*ee20*/  ISETP.LT.OR P2, PT, R222.reuse, 0x4a, P2 ;  /* 0x0000004ade00780c */ /* 0x040fe40001741670 */
[C---:B------:R-:W-:Y:S02]  /*ee30*/  ISETP.GT.AND P0, PT, R221.reuse, 0x30, !P0 ;  /* 0x00000030dd00780c */ /* 0x040fe40004704270 */
[----:B------:R-:W-:Y:S02]  /*ee40*/  ISETP.GT.AND P3, PT, R221, 0x50, !P3 ;  /* 0x00000050dd00780c */ /* 0x000fe40005f64270 */
[----:B------:R-:W-:-:S02]  /*ee50*/  ISETP.LT.OR P0, PT, R222, 0x31, P0 ;  /* 0x00000031de00780c */ /* 0x000fc40000701670 */
[----:B------:R-:W-:Y:S02]  /*ee60*/  FSEL R187, R187, -INF , !P2 ;  /* 0xff800000bbbb7808 */ /* 0x000fe40005000000 */
[----:B------:R-:W-:Y:S02]  /*ee70*/  FSEL R153, R178, -INF , !P0 ;  /* 0xff800000b2997808 */ /* 0x000fe40004000000 */
[----:B------:R-:W-:Y:S01]  /*ee80*/  LOP3.LUT P0, RZ, R22, 0x400, RZ, 0xc0, !PT ;  /* 0x0000040016ff7812 */ /* 0x000fe2000780c0ff */
[----:B------:R-:W0:Y:S01]  /*ee90*/  SHFL.BFLY PT, R178, R152, 0x2, 0x1f ;  /* 0x0c401f0098b27f89 */ /* 0x000e2200000e0000 */
[C---:B------:R-:W-:Y:S02]  /*eea0*/  ISETP.GT.AND P4, PT, R221.reuse, 0x51, !P4 ;  /* 0x00000051dd00780c */ /* 0x040fe40006784270 */
[----:B------:R-:W-:Y:S02]  /*eeb0*/  ISETP.GT.AND P0, PT, R221, 0x31, !P0 ;  /* 0x00000031dd00780c */ /* 0x000fe40004704270 */
[----:B------:R-:W-:-:S02]  /*eec0*/  ISETP.LT.OR P3, PT, R222, 0x51, P3 ;  /* 0x00000051de00780c */ /* 0x000fc40001f61670 */
[----:B------:R-:W-:Y:S02]  /*eed0*/  ISETP.LT.OR P0, PT, R222, 0x32, P0 ;  /* 0x00000032de00780c */ /* 0x000fe40000701670 */
[----:B------:R-:W-:Y:S02]  /*eee0*/  ISETP.GT.AND P5, PT, R221, 0x58, !P5 ;  /* 0x00000058dd00780c */ /* 0x000fe40006fa4270 */
[----:B------:R-:W-:Y:S02]  /*eef0*/  FSEL R179, R179, -INF , !P0 ;  /* 0xff800000b3b37808 */ /* 0x000fe40004000000 */
[----:B------:R-:W-:Y:S02]  /*ef00*/  LOP3.LUT P0, RZ, R22, 0x200, RZ, 0xc0, !PT ;  /* 0x0000020016ff7812 */ /* 0x000fe4000780c0ff */
[----:B------:R-:W-:Y:S02]  /*ef10*/  ISETP.LT.OR P4, PT, R222, 0x52, P4 ;  /* 0x00000052de00780c */ /* 0x000fe40002781670 */
[----:B------:R-:W-:-:S02]  /*ef20*/  ISETP.GT.AND P0, PT, R221, 0x38, !P0 ;  /* 0x00000038dd00780c */ /* 0x000fc40004704270 */
[----:B------:R-:W-:Y:S02]  /*ef30*/  FSEL R189, R189, -INF , !P3 ;  /* 0xff800000bdbd7808 */ /* 0x000fe40005800000 */
[C---:B------:R-:W-:Y:S02]  /*ef40*/  ISETP.LT.OR P0, PT, R222.reuse, 0x39, P0 ;  /* 0x00000039de00780c */ /* 0x040fe40000701670 */
[----:B------:R-:W-:Y:S02]  /*ef50*/  ISETP.LT.OR P5, PT, R222, 0x59, P5 ;  /* 0x00000059de00780c */ /* 0x000fe40002fa1670 */
[----:B------:R-:W-:Y:S02]  /*ef60*/  FSEL R182, R182, -INF , !P0 ;  /* 0xff800000b6b67808 */ /* 0x000fe40004000000 */
[----:B------:R-:W-:Y:S02]  /*ef70*/  LOP3.LUT P0, RZ, R22, 0x100, RZ, 0xc0, !PT ;  /* 0x0000010016ff7812 */ /* 0x000fe4000780c0ff */
[----:B0-----:R-:W-:-:S02]  /*ef80*/  FMNMX.FTZ R178, R152, R178, !PT ;  /* 0x000000b298b27209 */ /* 0x001fc40007810000 */
[----:B------:R-:W-:Y:S02]  /*ef90*/  ISETP.GT.AND P0, PT, R221, 0x39, !P0 ;  /* 0x00000039dd00780c */ /* 0x000fe40004704270 */
[----:B------:R-:W-:Y:S01]  /*efa0*/  FSEL R190, R190, -INF , !P4 ;  /* 0xff800000bebe7808 */ /* 0x000fe20006000000 */
[----:B------:R-:W0:Y:S01]  /*efb0*/  SHFL.BFLY PT, R152, R178, 0x1, 0x1f ;  /* 0x0c201f00b2987f89 */ /* 0x000e2200000e0000 */
[----:B------:R-:W-:Y:S02]  /*efc0*/  ISETP.LT.OR P0, PT, R222, 0x3a, P0 ;  /* 0x0000003ade00780c */ /* 0x000fe40000701670 */
[----:B------:R-:W-:Y:S02]  /*efd0*/  FSEL R192, R192, -INF , !P5 ;  /* 0xff800000c0c07808 */ /* 0x000fe40006800000 */
[----:B------:R-:W-:Y:S02]  /*efe0*/  FSEL R183, R183, -INF , !P0 ;  /* 0xff800000b7b77808 */ /* 0x000fe40004000000 */
[----:B------:R-:W-:-:S04]  /*eff0*/  LOP3.LUT P0, RZ, R22, 0x80, RZ, 0xc0, !PT ;  /* 0x0000008016ff7812 */ /* 0x000fc8000780c0ff */
[----:B------:R-:W-:-:S04]  /*f000*/  ISETP.GT.AND P0, PT, R221, 0x40, !P0 ;  /* 0x00000040dd00780c */ /* 0x000fc80004704270 */
[----:B------:R-:W-:-:S04]  /*f010*/  ISETP.LT.OR P0, PT, R222, 0x41, P0 ;  /* 0x00000041de00780c */ /* 0x000fc80000701670 */
[----:B------:R-:W-:Y:S02]  /*f020*/  FSEL R184, R184, -INF , !P0 ;  /* 0xff800000b8b87808 */ /* 0x000fe40004000000 */
[----:B------:R-:W-:Y:S02]  /*f030*/  ISETP.GT.AND P0, PT, R221, 0x41, !P6 ;  /* 0x00000041dd00780c */ /* 0x000fe40007704270 */
[----:B------:R-:W-:Y:S02]  /*f040*/  LOP3.LUT P6, RZ, R22, 0x1, RZ, 0xc0, !PT ;  /* 0x0000000116ff7812 */ /* 0x000fe400078cc0ff */
[----:B------:R-:W-:Y:S02]  /*f050*/  ISETP.LT.OR P0, PT, R222, 0x42, P0 ;  /* 0x00000042de00780c */ /* 0x000fe40000701670 */
[----:B0-----:R-:W-:Y:S02]  /*f060*/  FMNMX.FTZ R178, R178, R152, !PT ;  /* 0x00000098b2b27209 */ /* 0x001fe40007810000 */
[----:B------:R-:W-:-:S02]  /*f070*/  FSEL R185, R185, -INF , !P0 ;  /* 0xff800000b9b97808 */ /* 0x000fc40004000000 */
[----:B------:R-:W-:-:S04]  /*f080*/  FSETP.NEU.FTZ.AND P0, PT, R178, -INF , PT ;  /* 0xff800000b200780b */ /* 0x000fc80003f1d000 */
[----:B------:R-:W-:-:S05]  /*f090*/  FSEL R152, R178, RZ, P0 ;  /* 0x000000ffb2987208 */ /* 0x000fca0000000000 */
[----:B------:R-:W-:Y:S01]  /*f0a0*/  FADD.FTZ R152, -R152, R6 ;  /* 0x0000000698987221 */ /* 0x000fe20000010100 */
[----:B------:R-:W-:-:S05]  /*f0b0*/  FMUL.FTZ R6, R178, UR48 ;  /* 0x00000030b2067c20 */ /* 0x000fca0008410000 */
[----:B------:R-:W-:Y:S02]  /*f0c0*/  FSEL R6, R6, RZ, P0 ;  /* 0x000000ff06067208 */ /* 0x000fe40000000000 */
[----:B------:R-:W-:-:S03]  /*f0d0*/  ISETP.GT.AND P0, PT, R221, RZ, !P1 ;  /* 0x000000ffdd00720c */ /* 0x000fc60004f04270 */
[--C-:B------:R-:W-:Y:S01]  /*f0e0*/  FFMA.FTZ R168, R168, UR48, -R6.reuse ;  /* 0x00000030a8a87c23 */ /* 0x100fe20008010806 */
        /* <DEDUP_REMOVED lines=22> */
[----:B------:R-:W-:Y:S01]  /*f250*/  FFMA.FTZ R197, R197, UR48, -R6 ;  /* 0x00000030c5c57c23 */ /* 0x000fe20008010806 */
[----:B------:R-:W-:Y:S01]  /*f260*/  FMUL.FTZ R6, R152, UR48 ;  /* 0x0000003098067c20 */ /* 0x000fe20008410000 */
[----:B------:R-:W-:Y:S01]  /*f270*/  MUFU.EX2 R168, R168 ;  /* 0x000000a800a87308 */ /* 0x000fe20000000800 */
[----:B------:R-:W-:-:S04]  /*f280*/  ISETP.LT.OR P0, PT, R222, 0x1, P0 ;  /* 0x00000001de00780c */ /* 0x000fc80000701670 */
[----:B------:R-:W-:Y:S02]  /*f290*/  FSEL R154, R154, -INF , !P0 ;  /* 0xff8000009a9a7808 */ /* 0x000fe40004000000 */
[----:B------:R-:W-:Y:S01]  /*f2a0*/  ISETP.GT.AND P0, PT, R221, 0x59, !P6 ;  /* 0x00000059dd00780c */ /* 0x000fe20007704270 */
[----:B------:R-:W0:Y:S01]  /*f2b0*/  MUFU.EX2 R6, R6 ;  /* 0x0000000600067308 */ /* 0x000e220000000800 */
[----:B------:R-:W-:Y:S02]  /*f2c0*/  ISETP.NE.AND P6, PT, R224, 0x3, PT ;  /* 0x00000003e000780c */ /* 0x000fe40003fc5270 */
[----:B------:R-:W-:-:S04]  /*f2d0*/  ISETP.LT.OR P0, PT, R222, 0x5a, P0 ;  /* 0x0000005ade00780c */ /* 0x000fc80000701670 */
[----:B------:R-:W-:Y:S01]  /*f2e0*/  FSEL R194, R194, -INF , !P0 ;  /* 0xff800000c2c27808 */ /* 0x000fe20004000000 */
[----:B------:R-:W3:Y:S08]  /*f2f0*/  MUFU.EX2 R152, R169 ;  /* 0x000000a900987308 */ /* 0x000ef00000000800 */
[----:B------:R-:W4:Y:S01]  /*f300*/  MUFU.EX2 R156, R156 ;  /* 0x0000009c009c7308 */ /* 0x000f220000000800 */
[----:B0-----:R-:W-:Y:S01]  /*f310*/  FFMA.FTZ R8, R6, R8, R168 ;  /* 0x0000000806087223 */ /* 0x001fe200000100a8 */
[-C--:B------:R-:W-:Y:S01]  /*f320*/  FMUL.FTZ R24, R24, R6.reuse ;  /* 0x0000000618187220 */ /* 0x080fe20000410000 */
[-C--:B------:R-:W-:Y:S01]  /*f330*/  FMUL.FTZ R25, R25, R6.reuse ;  /* 0x0000000619197220 */ /* 0x080fe20000410000 */
[-C--:B------:R-:W-:Y:S01]  /*f340*/  FMUL.FTZ R28, R28, R6.reuse ;  /* 0x000000061c1c7220 */ /* 0x080fe20000410000 */
[-C--:B------:R-:W-:Y:S01]  /*f350*/  FMUL.FTZ R29, R29, R6.reuse ;  /* 0x000000061d1d7220 */ /* 0x080fe20000410000 */
[-C--:B------:R-:W-:Y:S01]  /*f360*/  FMUL.FTZ R32, R32, R6.reuse ;  /* 0x0000000620207220 */ /* 0x080fe20000410000 */
[----:B------:R-:W-:Y:S01]  /*f370*/  FMUL.FTZ R33, R33, R6 ;  /* 0x0000000621217220 */ /* 0x000fe20000410000 */
[----:B------:R-:W0:Y:S01]  /*f380*/  MUFU.EX2 R157, R157 ;  /* 0x0000009d009d7308 */ /* 0x000e220000000800 */
[C---:B---3--:R-:W-:Y:S01]  /*f390*/  FADD.FTZ R8, R152.reuse, R8 ;  /* 0x0000000898087221 */ /* 0x048fe20000010000 */
[----:B------:R-:W-:Y:S01]  /*f3a0*/  F2FP.BF16.F32.PACK_AB R152, R152, R168 ;  /* 0x000000a89898723e */ /* 0x000fe200000010ff */
[-C--:B------:R-:W-:Y:S01]  /*f3b0*/  FMUL.FTZ R36, R36, R6.reuse ;  /* 0x0000000624247220 */ /* 0x080fe20000410000 */
[----:B------:R-:W-:Y:S01]  /*f3c0*/  FMNMX.FTZ R168, R154, R7, !PT ;  /* 0x000000079aa87209 */ /* 0x000fe20007810000 */
[-C--:B------:R-:W-:Y:S01]  /*f3d0*/  FMUL.FTZ R37, R37, R6.reuse ;  /* 0x0000000625257220 */ /* 0x080fe20000410000 */
[-C--:B------:R-:W-:Y:S01]  /*f3e0*/  FMUL.FTZ R40, R40, R6.reuse ;  /* 0x0000000628287220 */ /* 0x080fe20000410000 */
[----:B------:R-:W-:Y:S01]  /*f3f0*/  FMUL.FTZ R41, R41, R6 ;  /* 0x0000000629297220 */ /* 0x000fe20000410000 */
[----:B------:R-:W-:Y:S01]  /*f400*/  FMNMX.FTZ R168, R155, R168, !PT ;  /* 0x000000a89ba87209 */ /* 0x000fe20007810000 */
[----:B------:R-:W3:Y:S01]  /*f410*/  MUFU.EX2 R160, R160 ;  /* 0x000000a000a07308 */ /* 0x000ee20000000800 */
[----:B----4-:R-:W-:Y:S01]  /*f420*/  FADD.FTZ R8, R156, R8 ;  /* 0x000000089c087221 */ /* 0x010fe20000010000 */
[----:B------:R-:W-:Y:S01]  /*f430*/  FMUL.FTZ R44, R44, R6 ;  /* 0x000000062c2c7220 */ /* 0x000fe20000410000 */
[----:B------:R-:W-:Y:S01]  /*f440*/  FMNMX.FTZ R168, R158, R168, !PT ;  /* 0x000000a89ea87209 */ /* 0x000fe20007810000 */
[-C--:B------:R-:W-:Y:S01]  /*f450*/  FMUL.FTZ R45, R45, R6.reuse ;  /* 0x000000062d2d7220 */ /* 0x080fe20000410000 */
[-C--:B------:R-:W-:Y:S01]  /*f460*/  FMUL.FTZ R48, R48, R6.reuse ;  /* 0x0000000630307220 */ /* 0x080fe20000410000 */
[----:B------:R-:W-:Y:S01]  /*f470*/  FMUL.FTZ R49, R49, R6 ;  /* 0x0000000631317220 */ /* 0x000fe20000410000 */
[----:B------:R-:W-:Y:S01]  /*f480*/  FMNMX.FTZ R168, R159, R168, !PT ;  /* 0x000000a89fa87209 */ /* 0x000fe20007810000 */
[----:B------:R-:W4:Y:S01]  /*f490*/  MUFU.EX2 R161, R161 ;  /* 0x000000a100a17308 */ /* 0x000f220000000800 */
[----:B0-----:R-:W-:Y:S01]  /*f4a0*/  FADD.FTZ R8, R157, R8 ;  /* 0x000000089d087221 */ /* 0x001fe20000010000 */
[----:B------:R-:W-:Y:S01]  /*f4b0*/  FMUL.FTZ R52, R52, R6 ;  /* 0x0000000634347220 */ /* 0x000fe20000410000 */
[----:B------:R-:W-:Y:S01]  /*f4c0*/  FMNMX.FTZ R168, R162, R168, !PT ;  /* 0x000000a8a2a87209 */ /* 0x000fe20007810000 */
[-C--:B------:R-:W-:Y:S01]  /*f4d0*/  FMUL.FTZ R53, R53, R6.reuse ;  /* 0x0000000635357220 */ /* 0x080fe20000410000 */
[-C--:B------:R-:W-:Y:S01]  /*f4e0*/  FMUL.FTZ R56, R56, R6.reuse ;  /* 0x0000000638387220 */ /* 0x080fe20000410000 */
[----:B------:R-:W-:Y:S01]  /*f4f0*/  FMUL.FTZ R57, R57, R6 ;  /* 0x0000000639397220 */ /* 0x000fe20000410000 */
[----:B------:R-:W-:Y:S01]  /*f500*/  FMNMX.FTZ R168, R163, R168, !PT ;  /* 0x000000a8a3a87209 */ /* 0x000fe20007810000 */
[----:B------:R-:W0:Y:S01]  /*f510*/  MUFU.EX2 R164, R164 ;  /* 0x000000a400a47308 */ /* 0x000e220000000800 */
[----:B---3--:R-:W-:Y:S01]  /*f520*/  FADD.FTZ R8, R160, R8 ;  /* 0x00000008a0087221 */ /* 0x008fe20000010000 */
[----:B------:R-:W-:Y:S01]  /*f530*/  FMUL.FTZ R60, R60, R6 ;  /* 0x000000063c3c7220 */ /* 0x000fe20000410000 */
        /* <DEDUP_REMOVED lines=71> */
[-C--:B------:R-:W-:Y:S01]  /*f9b0*/  FMUL.FTZ R132, R132, R6.reuse ;  /* 0x0000000684847220 */ /* 0x080fe20000410000 */
[-C--:B------:R-:W-:Y:S01]  /*f9c0*/  FMUL.FTZ R133, R133, R6.reuse ;  /* 0x0000000685857220 */ /* 0x080fe20000410000 */
[----:B------:R-:W3:Y:S01]  /*f9d0*/  SHFL.BFLY PT, R169, R168, 0x2, 0x1f ;  /* 0x0c401f00a8a97f89 */ /* 0x000ee200000e0000 */
[-C--:B------:R-:W-:Y:S01]  /*f9e0*/  FMUL.FTZ R136, R136, R6.reuse ;  /* 0x0000000688887220 */ /* 0x080fe20000410000 */
[-C--:B------:R-:W-:Y:S01]  /*f9f0*/  FMUL.FTZ R137, R137, R6.reuse ;  /* 0x0000000689897220 */ /* 0x080fe20000410000 */
[-C--:B------:R-:W-:Y:S01]  /*fa00*/  FMUL.FTZ R140, R140, R6.reuse ;  /* 0x000000068c8c7220 */ /* 0x080fe20000410000 */
[----:B------:R-:W5:Y:S01]  /*fa10*/  MUFU.EX2 R218, R218 ;  /* 0x000000da00da7308 */ /* 0x000f620000000800 */
[----:B----4-:R-:W-:Y:S01]  /*fa20*/  FADD.FTZ R8, R180, R8 ;  /* 0x00000008b4087221 */ /* 0x010fe20000010000 */
[-C--:B------:R-:W-:Y:S01]  /*fa30*/  FMUL.FTZ R141, R141, R6.reuse ;  /* 0x000000068d8d7220 */ /* 0x080fe20000410000 */
[-C--:B------:R-:W-:Y:S01]  /*fa40*/  FMUL.FTZ R144, R144, R6.reuse ;  /* 0x0000000690907220 */ /* 0x080fe20000410000 */
[-C--:B------:R-:W-:Y:S01]  /*fa50*/  FMUL.FTZ R145, R145, R6.reuse ;  /* 0x0000000691917220 */ /* 0x080fe20000410000 */
[-C--:B------:R-:W-:Y:S01]  /*fa60*/  FMUL.FTZ R148, R148, R6.reuse ;  /* 0x0000000694947220 */ /* 0x080fe20000410000 */
[----:B------:R-:W-:-:S02]  /*fa70*/  FMUL.FTZ R149, R149, R6 ;  /* 0x0000000695957220 */ /* 0x000fc40000410000 */
[----:B------:R-:W4:Y:S01]  /*fa80*/  MUFU.EX2 R219, R219 ;  /* 0x000000db00db7308 */ /* 0x000f220000000800 */
[----:B0-----:R-:W-:-:S07]  /*fa90*/  FADD.FTZ R8, R181, R8 ;  /* 0x00000008b5087221 */ /* 0x001fce0000010000 */
[----:B------:R-:W0:Y:S01]  /*faa0*/  MUFU.EX2 R188, R188 ;  /* 0x000000bc00bc7308 */ /* 0x000e220000000800 */
[----:B-----5:R-:W-:Y:S01]  /*fab0*/  FADD.FTZ R8, R218, R8 ;  /* 0x00000008da087221 */ /* 0x020fe20000010000 */
[----:B---3--:R-:W-:-:S06]  /*fac0*/  FMNMX.FTZ R168, R168, R169, !PT ;  /* 0x000000a9a8a87209 */ /* 0x008fcc0007810000 */
[----:B------:R-:W3:Y:S01]  /*fad0*/  MUFU.EX2 R220, R220 ;  /* 0x000000dc00dc7308 */ /* 0x000ee20000000800 */
[----:B------:R-:W5:Y:S01]  /*fae0*/  SHFL.BFLY PT, R169, R168, 0x1, 0x1f ;  /* 0x0c201f00a8a97f89 */ /* 0x000f6200000e0000 */
[----:B----4-:R-:W-:-:S06]  /*faf0*/  FADD.FTZ R8, R219, R8 ;  /* 0x00000008db087221 */ /* 0x010fcc0000010000 */
[----:B------:R-:W4:Y:S08]  /*fb00*/  MUFU.EX2 R191, R191 ;  /* 0x000000bf00bf7308 */ /* 0x000f300000000800 */
[----:B------:R-:W1:Y:S08]  /*fb10*/  MUFU.EX2 R193, R193 ;  /* 0x000000c100c17308 */ /* 0x000e700000000800 */
[----:B------:R-:W2:Y:S01]  /*fb20*/  MUFU.EX2 R196, R196 ;  /* 0x000000c400c47308 */ /* 0x000ea20000000800 */
[----:B-----5:R-:W-:-:S04]  /*fb30*/  FMNMX.FTZ R176, R168, R169, !PT ;  /* 0x000000a9a8b07209 */ /* 0x020fc80007810000 */
[C---:B------:R-:W-:Y:S01]  /*fb40*/  FSETP.NEU.FTZ.AND P0, PT, R176.reuse, -INF , PT ;  /* 0xff800000b000780b */ /* 0x040fe20003f1d000 */
[----:B------:R-:W-:-:S05]  /*fb50*/  FMUL.FTZ R168, R176, UR48 ;  /* 0x00000030b0a87c20 */ /* 0x000fca0008410000 */
[----:B------:R-:W-:-:S05]  /*fb60*/  FSEL R168, R168, RZ, P0 ;  /* 0x000000ffa8a87208 */ /* 0x000fca0000000000 */
[--C-:B------:R-:W-:Y:S01]  /*fb70*/  FFMA.FTZ R199, R166, UR48, -R168.reuse ;  /* 0x00000030a6c77c23 */ /* 0x100fe200080108a8 */
[----:B------:R-:W-:Y:S01]  /*fb80*/  F2FP.BF16.F32.PACK_AB R166, R181, R180 ;  /* 0x000000b4b5a6723e */ /* 0x000fe200000010ff */
[--C-:B------:R-:W-:Y:S01]  /*fb90*/  FFMA.FTZ R222, R154, UR48, -R168.reuse ;  /* 0x000000309ade7c23 */ /* 0x100fe200080108a8 */
[----:B------:R-:W-:Y:S01]  /*fba0*/  FSEL R180, R176, RZ, P0 ;  /* 0x000000ffb0b47208 */ /* 0x000fe20000000000 */
[--C-:B------:R-:W-:Y:S01]  /*fbb0*/  FFMA.FTZ R169, R155, UR48, -R168.reuse ;  /* 0x000000309ba97c23 */ /* 0x100fe200080108a8 */
[--C-:B------:R-:W-:Y:S01]  /*fbc0*/  FFMA.FTZ R221, R158, UR48, -R168.reuse ;  /* 0x000000309edd7c23 */ /* 0x100fe200080108a8 */
[--C-:B------:R-:W-:Y:S01]  /*fbd0*/  FFMA.FTZ R159, R159, UR48, -R168.reuse ;  /* 0x000000309f9f7c23 */ /* 0x100fe200080108a8 */
[--C-:B------:R-:W-:Y:S01]  /*fbe0*/  FFMA.FTZ R215, R162, UR48, -R168.reuse ;  /* 0x00000030a2d77c23 */ /* 0x100fe200080108a8 */
[----:B------:R-:W-:Y:S01]  /*fbf0*/  FADD.FTZ R180, -R180, R7 ;  /* 0x00000007b4b47221 */ /* 0x000fe20000010100 */
[----:B------:R-:W-:Y:S01]  /*fc00*/  MUFU.EX2 R222, R222 ;  /* 0x000000de00de7308 */ /* 0x000fe20000000800 */
[----:B------:R-:W-:Y:S01]  /*fc10*/  FFMA.FTZ R163, R163, UR48, -R168 ;  /* 0x00000030a3a37c23 */ /* 0x000fe200080108a8 */
[----:B------:R-:W-:Y:S01]  /*fc20*/  F2FP.BF16.F32.PACK_AB R154, R157, R156 ;  /* 0x0000009c9d9a723e */ /* 0x000fe200000010ff */
[----:B------:R-:W-:Y:S01]  /*fc30*/  FMUL.FTZ R7, R180, UR48 ;  /* 0x00000030b4077c20 */ /* 0x000fe20008410000 */
[----:B------:R-:W-:Y:S01]  /*fc40*/  F2FP.BF16.F32.PACK_AB R156, R161, R160 ;  /* 0x000000a0a19c723e */ /* 0x000fe200000010ff */
[----:B0-----:R-:W-:Y:S01]  /*fc50*/  FADD.FTZ R161, R188, R8 ;  /* 0x00000008bca17221 */ /* 0x001fe20000010000 */
[--C-:B------:R-:W-:Y:S01]  /*fc60*/  FFMA.FTZ R155, R174, UR48, -R168.reuse ;  /* 0x00000030ae9b7c23 */ /* 0x100fe200080108a8 */
[--C-:B------:R-:W-:Y:S01]  /*fc70*/  FFMA.FTZ R167, R167, UR48, -R168.reuse ;  /* 0x00000030a7a77c23 */ /* 0x100fe200080108a8 */
[----:B------:R-:W-:Y:S01]  /*fc80*/  MUFU.EX2 R169, R169 ;  /* 0x000000a900a97308 */ /* 0x000fe20000000800 */
[----:B---3--:R-:W-:Y:S01]  /*fc90*/  FADD.FTZ R8, R220, R161 ;  /* 0x000000a1dc087221 */ /* 0x008fe20000010000 */
[--C-:B------:R-:W-:Y:S01]  /*fca0*/  FFMA.FTZ R198, R170, UR48, -R168.reuse ;  /* 0x00000030aac67c23 */ /* 0x100fe200080108a8 */
[----:B------:R-:W-:Y:S01]  /*fcb0*/  F2FP.BF16.F32.PACK_AB R158, R165, R164 ;  /* 0x000000a4a59e723e */ /* 0x000fe200000010ff */
[----:B------:R-:W-:Y:S01]  /*fcc0*/  FFMA.FTZ R171, R171, UR48, -R168 ;  /* 0x00000030abab7c23 */ /* 0x000fe200080108a8 */
[----:B----4-:R-:W-:Y:S01]  /*fcd0*/  FADD.FTZ R8, R191, R8 ;  /* 0x00000008bf087221 */ /* 0x010fe20000010000 */
[--C-:B------:R-:W-:Y:S01]  /*fce0*/  FFMA.FTZ R175, R175, UR48, -R168.reuse ;  /* 0x00000030afaf7c23 */ /* 0x100fe200080108a8 */
[----:B------:R-:W-:Y:S01]  /*fcf0*/  FFMA.FTZ R153, R153, UR48, -R168 ;  /* 0x0000003099997c23 */ /* 0x000fe200080108a8 */
[----:B------:R-:W0:Y:S01]  /*fd00*/  MUFU.EX2 R7, R7 ;  /* 0x0000000700077308 */ /* 0x000e220000000800 */
[----:B-1----:R-:W-:Y:S01]  /*fd10*/  FADD.FTZ R165, R193, R8 ;  /* 0x00000008c1a57221 */ /* 0x002fe20000010000 */
[--C-:B------:R-:W-:Y:S01]  /*fd20*/  FFMA.FTZ R179, R179, UR48, -R168.reuse ;  /* 0x00000030b3b37c23 */ /* 0x100fe200080108a8 */
[----:B------:R-:W-:Y:S01]  /*fd30*/  F2FP.BF16.F32.PACK_AB R162, R173, R172 ;  /* 0x000000acada2723e */ /* 0x000fe200000010ff */
[--C-:B------:R-:W-:Y:S01]  /*fd40*/  FFMA.FTZ R182, R182, UR48, -R168.reuse ;  /* 0x00000030b6b67c23 */ /* 0x100fe200080108a8 */
[----:B--2---:R-:W-:Y:S01]  /*fd50*/  FADD.FTZ R165, R196, R165 ;  /* 0x000000a5c4a57221 */ /* 0x004fe20000010000 */
        /* <DEDUP_REMOVED lines=9> */
[----:B------:R-:W-:Y:S01]  /*fdf0*/  FFMA.FTZ R194, R194, UR48, -R168 ;  /* 0x00000030c2c27c23 */ /* 0x000fe200080108a8 */
[----:B------:R-:W2:Y:S01]  /*fe00*/  MUFU.EX2 R159, R159 ;  /* 0x0000009f009f7308 */ /* 0x000ea20000000800 */
[----:B0-----:R-:W-:Y:S01]  /*fe10*/  FFMA.FTZ R180, R7, R3, R222 ;  /* 0x0000000307b47223 */ /* 0x001fe200000100de */
[----:B------:R-:W-:Y:S01]  /*fe20*/  F2FP.BF16.F32.PACK_AB R160, R217, R216 ;  /* 0x000000d8d9a0723e */ /* 0x000fe200000010ff */
[----:B------:R-:W-:Y:S01]  /*fe30*/  FMUL.FTZ R26, R26, R7 ;  /* 0x000000071a1a7220 */ /* 0x000fe20000410000 */
[----:B------:R-:W-:Y:S01]  /*fe40*/  F2FP.BF16.F32.PACK_AB R164, R177, R195 ;  /* 0x000000c3b1a4723e */ /* 0x000fe200000010ff */
[----:B------:R-:W-:Y:S01]  /*fe50*/  FADD.FTZ R180, R169, R180 ;  /* 0x000000b4a9b47221 */ /* 0x000fe20000010000 */
[----:B------:R-:W-:Y:S01]  /*fe60*/  F2FP.BF16.F32.PACK_AB R168, R219, R218 ;  /* 0x000000dadba8723e */ /* 0x000fe200000010ff */
[-C--:B------:R-:W-:Y:S01]  /*fe70*/  FMUL.FTZ R27, R27, R7.reuse ;  /* 0x000000071b1b7220 */ /* 0x080fe20000410000 */
[----:B------:R-:W0:Y:S01]  /*fe80*/  MUFU.EX2 R157, R215 ;  /* 0x000000d7009d7308 */ /* 0x000e220000000800 */
[----:B-1----:R-:W-:Y:S01]  /*fe90*/  FADD.FTZ R180, R221, R180 ;  /* 0x000000b4ddb47221 */ /* 0x002fe20000010000 */
[----:B------:R-:W-:Y:S01]  /*fea0*/  F2FP.BF16.F32.PACK_AB R170, R220, R188 ;  /* 0x000000bcdcaa723e */ /* 0x000fe200000010ff */
[----:B------:R-:W-:Y:S01]  /*feb0*/  FMUL.FTZ R30, R30, R7 ;  /* 0x000000071e1e7220 */ /* 0x000fe20000410000 */
[----:B------:R-:W-:Y:S01]  /*fec0*/  F2FP.BF16.F32.PACK_AB R172, R193, R191 ;  /* 0x000000bfc1ac723e */ /* 0x000fe200000010ff */
        /* <DEDUP_REMOVED lines=60> */
[----:B0-----:R-:W-:Y:S01]  /*10290*/  FADD.FTZ R180, R171, R180 ;  /* 0x000000b4abb47221 */ /* 0x001fe20000010000 */
[----:B-1----:R-:W-:Y:S01]  /*102a0*/  F2FP.BF16.F32.PACK_AB R155, R159, R221 ;  /* 0x000000dd9f9b723e */ /* 0x002fe200000010ff */
[----:B------:R-:W-:Y:S01]  /*102b0*/  FMUL.FTZ R118, R118, R7 ;  /* 0x0000000776767220 */ /* 0x000fe20000410000 */
[----:B------:R-:W-:Y:S01]  /*102c0*/  F2FP.BF16.F32.PACK_AB R159, R167, R199 ;  /* 0x000000c7a79f723e */ /* 0x000fe200000010ff */
[----:B------:R-:W-:Y:S01]  /*102d0*/  FMUL.FTZ R119, R119, R7 ;  /* 0x0000000777777220 */ /* 0x000fe20000410000 */
[----:B------:R-:W-:Y:S01]  /*102e0*/  F2FP.BF16.F32.PACK_AB R161, R171, R161 ;  /* 0x000000a1aba1723e */ /* 0x000fe200000010ff */
[-C--:B------:R-:W-:Y:S01]  /*102f0*/  FMUL.FTZ R122, R122, R7.reuse ;  /* 0x000000077a7a7220 */ /* 0x080fe20000410000 */
[----:B------:R0:W1:Y:S01]  /*10300*/  MUFU.EX2 R173, R153 ;  /* 0x0000009900ad7308 */ /* 0x0000620000000800 */
[----:B---3--:R-:W-:Y:S01]  /*10310*/  FADD.FTZ R180, R165, R180 ;  /* 0x000000b4a5b47221 */ /* 0x008fe20000010000 */
[-C--:B------:R-:W-:Y:S01]  /*10320*/  FMUL.FTZ R123, R123, R7.reuse ;  /* 0x000000077b7b7220 */ /* 0x080fe20000410000 */
[-C--:B------:R-:W-:Y:S01]  /*10330*/  FMUL.FTZ R126, R126, R7.reuse ;  /* 0x000000077e7e7220 */ /* 0x080fe20000410000 */
[-C--:B------:R-:W-:Y:S01]  /*10340*/  FMUL.FTZ R127, R127, R7.reuse ;  /* 0x000000077f7f7220 */ /* 0x080fe20000410000 */
[-C--:B------:R-:W-:Y:S01]  /*10350*/  FMUL.FTZ R130, R130, R7.reuse ;  /* 0x0000000782827220 */ /* 0x080fe20000410000 */
[-C--:B------:R-:W-:Y:S01]  /*10360*/  FMUL.FTZ R131, R131, R7.reuse ;  /* 0x0000000783837220 */ /* 0x080fe20000410000 */
[----:B------:R-:W-:Y:S01]  /*10370*/  FMUL.FTZ R134, R134, R7 ;  /* 0x0000000786867220 */ /* 0x000fe20000410000 */
[----:B------:R-:W3:Y:S01]  /*10380*/  MUFU.EX2 R179, R179 ;  /* 0x000000b300b37308 */ /* 0x000ee20000000800 */
[C---:B--2---:R-:W-:Y:S01]  /*10390*/  FADD.FTZ R180, R175.reuse, R180 ;  /* 0x000000b4afb47221 */ /* 0x044fe20000010000 */
[----:B------:R-:W-:Y:S01]  /*103a0*/  F2FP.BF16.F32.PACK_AB R163, R175, R165 ;  /* 0x000000a5afa3723e */ /* 0x000fe200000010ff */
[-C--:B------:R-:W-:Y:S01]  /*103b0*/  FMUL.FTZ R135, R135, R7.reuse ;  /* 0x0000000787877220 */ /* 0x080fe20000410000 */
[----:B0-----:R-:W-:Y:S01]  /*103c0*/  F2FP.BF16.F32.PACK_AB R153, R169, R222 ;  /* 0x000000dea999723e */ /* 0x001fe200000010ff */
        /* <DEDUP_REMOVED lines=9> */
[----:B------:R-:W-:-:S02]  /*10460*/  FMUL.FTZ R151, R151, R7 ;  /* 0x0000000797977220 */ /* 0x000fc40000410000 */
[----:B------:R-:W1:Y:S01]  /*10470*/  MUFU.EX2 R183, R183 ;  /* 0x000000b700b77308 */ /* 0x000e620000000800 */
[C---:B---3--:R-:W-:Y:S01]  /*10480*/  FADD.FTZ R3, R179.reuse, R180 ;  /* 0x000000b4b3037221 */ /* 0x048fe20000010000 */
        /* <DEDUP_REMOVED lines=9> */
[C---:B0-----:R-:W-:Y:S01]  /*10520*/  FADD.FTZ R3, R185.reuse, R6 ;  /* 0x00000006b9037221 */ /* 0x041fe20000010000 */
[----:B------:R-:W-:-:S06]  /*10530*/  F2FP.BF16.F32.PACK_AB R169, R185, R184 ;  /* 0x000000b8b9a9723e */ /* 0x000fcc00000010ff */
[----:B------:R-:W0:Y:S01]  /*10540*/  MUFU.EX2 R189, R189 ;  /* 0x000000bd00bd7308 */ /* 0x000e220000000800 */
[----:B-1----:R-:W-:-:S07]  /*10550*/  FADD.FTZ R6, R186, R3 ;  /* 0x00000003ba067221 */ /* 0x002fce0000010000 */
        /* <DEDUP_REMOVED lines=13> */
.L_x_2983:
[----:B------:R0:W1:Y:S01]  /*10630*/  SYNCS.PHASECHK.TRANS64.TRYWAIT P0, [R20+URZ+0x22850], R21 ;  /* 0x02285015140075a7 */ /* 0x000062000800017f */
[----:B------:R-:W-:Y:S05]  /*10640*/  @!P6 BRA `(.L_x_2984) ;  /* 0x000000000004e947 */ /* 0x000fea0003800000 */
[----:B------:R-:W-:Y:S01]  /*10650*/  BPT.TRAP 0x1 ;  /* 0x000000040000795c */ /* 0x000fe20000300000 */
.L_x_2984:
[----:B------:R-:W-:Y:S01]  /*10660*/  IMAD.MOV.U32 R177, RZ, RZ, 0xc00 ;  /* 0x00000c00ffb17424 */ /* 0x000fe200078e00ff */
[----:B------:R-:W-:Y:S03]  /*10670*/  BSSY B0, `(.L_x_2985) ;  /* 0x0000005000007945 */ /* 0x000fe60003800000 */
[----:B------:R-:W-:Y:S01]  /*10680*/  IMAD R177, R2, R177, UR49 ;  /* 0x0000003102b17e24 */ /* 0x000fe2000f8e02b1 */
[----:B-1----:R-:W-:Y:S06]  /*10690*/  @P0 BRA `(.L_x_2986) ;  /* 0x0000000000080947 */ /* 0x002fec0003800000 */
[----:B------:R-:W1:Y:S02]  /*106a0*/  SYNCS.PHASECHK.TRANS64.TRYWAIT P0, [R20+URZ+0x22850], R21 ;  /* 0x02285015140075a7 */ /* 0x000e64000800017f */
[----:B-1----:R-:W-:Y:S05]  /*106b0*/  @!P0 BRA `(.L_x_2987) ;  /* 0x0000012400788947 */ /* 0x002fea0003800000 */
.L_x_2986:
[----:B------:R-:W-:Y:S05]  /*106c0*/  BSYNC B0 ;  /* 0x0000000000007941 */ /* 0x000fea0003800000 */
.L_x_2985:
[----:B------:R-:W2:Y:S01]  /*106d0*/  S2R R179, SR_TID.X ;  /* 0x0000000000b37919 */ /* 0x000ea20000002100 */
[----:B------:R-:W-:Y:S05]  /*106e0*/  WARPSYNC.ALL ;  /* 0x0000000000007948 */ /* 0x000fea0003800000 */
[----:B------:R-:W-:Y:S02]  /*106f0*/  IMAD.MOV.U32 R6, RZ, RZ, R177 ;  /* 0x000000ffff067224 */ /* 0x000fe400078e00b1 */
[----:B------:R-:W-:-:S03]  /*10700*/  IMAD.MOV.U32 R7, RZ, RZ, 0x40000040 ;  /* 0x40000040ff077424 */ /* 0x000fc600078e00ff */
[----:B------:R-:W-:Y:S01]  /*10710*/  R2UR UR6, R6 ;  /* 0x00000000060672ca */ /* 0x000fe200000e0000 */
[----:B------:R-:W-:Y:S01]  /*10720*/  VIADD R6, R177, 0x80 ;  /* 0x00000080b1067836 */ /* 0x000fe20000000000 */
[----:B------:R-:W-:Y:S01]  /*10730*/  R2UR UR7, R7 ;  /* 0x00000000070772ca */ /* 0x000fe200000e0000 */
[----:B------:R-:W-:Y:S01]  /*10740*/  IMAD.MOV.U32 R7, RZ, RZ, 0x40000040 ;  /* 0x40000040ff077424 */ /* 0x000fe200078e00ff */
[----:B--2---:R-:W-:-:S05]  /*10750*/  SHF.R.U32.HI R179, RZ, 0x7, R179 ;  /* 0x00000007ffb37819 */ /* 0x004fca00000116b3 */
[----:B01----:R-:W-:Y:S02]  /*10760*/  VIADD R21, R179, 0x8 ;  /* 0x00000008b3157836 */ /* 0x003fe40000000000 */
[----:B------:R-:W-:-:S03]  /*10770*/  IMAD.U32 R179, RZ, RZ, UR51 ;  /* 0x00000033ffb37e24 */ /* 0x000fc6000f8e00ff */
[----:B------:R0:W-:Y:S02]  /*10780*/  BAR.SYNC.DEFER_BLOCKING R21, 0x100 ;  /* 0x000400150000751d */ /* 0x0001e40000010000 */
[----:B------:R-:W-:-:S04]  /*10790*/  ISETP.NE.AND P0, PT, R179, 0x3, PT ;  /* 0x00000003b300780c */ /* 0x000fc80003f05270 */
[----:B------:R-:W-:-:S06]  /*107a0*/  WARPGROUP.ARRIVE ;  /* 0x00000000000079c5 */ /* 0x000fcc0000000000 */
        /* <DEDUP_REMOVED lines=42> */
.L_x_2988:
[----:B------:R-:W-:Y:S01]  /*10a50*/  ISETP.GT.AND P0, PT, R0, R223, PT ;  /* 0x000000df0000720c */ /* 0x000fe20003f04270 */
[----:B------:R-:W-:Y:S02]  /*10a60*/  VIADD R20, R20, 0x22860 ;  /* 0x0002286014147836 */ /* 0x000fe40000000000 */
[----:B------:R-:W-:Y:S02]  /*10a70*/  IMAD.U32 R7, RZ, RZ, UR47 ;  /* 0x0000002fff077e24 */ /* 0x000fe4000f8e00ff */
[----:B------:R-:W-:Y:S02]  /*10a80*/  VIADD R0, R0, 0xffffffff ;  /* 0xffffffff00007836 */ /* 0x000fe40000000000 */
[----:B------:R-:W-:Y:S01]  /*10a90*/  IMAD.MOV.U32 R6, RZ, RZ, R178 ;  /* 0x000000ffff067224 */ /* 0x000fe200078e00b2 */
[----:B------:R-:W-:Y:S01]  /*10aa0*/  PRMT R20, R7, 0x654, R20 ;  /* 0x0000065407147816 */ /* 0x000fe20000000014 */
[----:B------:R-:W-:-:S03]  /*10ab0*/  IMAD.MOV.U32 R7, RZ, RZ, R176 ;  /* 0x000000ffff077224 */ /* 0x000fc600078e00b0 */
[----:B------:R0:W-:Y:S01]  /*10ac0*/  SYNCS.ARRIVE.TRANS64.RED.A1T0 RZ, [R20+URZ], RZ ;  /* 0x000000ff14ff79a7 */ /* 0x0001e2000810043f */
[----:B------:R-:W-:Y:S05]  /*10ad0*/  @P0 BRA `(.L_x_2989) ;  /* 0xffffffc400f40947 */ /* 0x000fea000383ffff */
[----:B------:R-:W-:Y:S02]  /*10ae0*/  IMAD.MOV.U32 R7, RZ, RZ, R176 ;  /* 0x000000ffff077224 */ /* 0x000fe400078e00b0 */
[----:B------:R-:W-:-:S07]  /*10af0*/  IMAD.MOV.U32 R6, RZ, RZ, R178 ;  /* 0x000000ffff067224 */ /* 0x000fce00078e00b2 */
.L_x_2969:
[----:B0-----:R-:W0:Y:S01]  /*10b00*/  LDC R20, c[0x0][0x448] ;  /* 0x00011200ff147b82 */ /* 0x001e220000000800 */
[----:B------:R-:W-:Y:S01]  /*10b10*/  LOP3.LUT R22, R22, 0xfff7ffff, RZ, 0xc0, !PT ;  /* 0xfff7ffff16167812 */ /* 0x000fe200078ec0ff */
[----:B------:R-:W-:Y:S01]  /*10b20*/  ULDC UR4, c[0x0][0x9dc] ;  /* 0x0002770000047ab9 */ /* 0x000fe20000000800 */
[----:B------:R-:W-:-:S05]  /*10b30*/  IADD3 R153, R204, 0x1, -R203 ;  /* 0x00000001cc997810 */ /* 0x000fca0007ffe8cb */
[----:B------:R-:W1:Y:S01]  /*10b40*/  LDC R154, c[0x0][0x9e4] ;  /* 0x00027900ff9a7b82 */ /* 0x000e620000000800 */
[----:B0-----:R-:W-:Y:S01]  /*10b50*/  ISETP.NE.AND P0, PT, R20, 0x1, PT ;  /* 0x000000011400780c */ /* 0x001fe20003f05270 */
[----:B------:R-:W-:-:S12]  /*10b60*/  VIADD R20, R214, 0x7f ;  /* 0x0000007fd6147836 */ /* 0x000fd80000000000 */
[----:B------:R-:W0:Y:S01]  /*10b70*/  @P0 LDC R21, c[0x0][0x44c] ;  /* 0x00011300ff150b82 */ /* 0x000e220000000800 */
[----:B------:R-:W-:-:S04]  /*10b80*/  @P0 LOP3.LUT R22, R22, 0x80000, RZ, 0xfc, !PT ;  /* 0x0008000016160812 */ /* 0x000fc800078efcff */
[----:B------:R-:W-:-:S03]  /*10b90*/  LOP3.LUT R22, R22, 0xffefffff, RZ, 0xc0, !PT ;  /* 0xffefffff16167812 */ /* 0x000fc600078ec0ff */
[----:B------:R-:W2:Y:S01]  /*10ba0*/  @P0 LDC R152, c[0x0][0x450] ;  /* 0x00011400ff980b82 */ /* 0x000ea20000000800 */
[----:B0-----:R-:W-:-:S05]  /*10bb0*/  @P0 IMAD.HI.U32 R21, R20, R21, RZ ;  /* 0x0000001514150227 */ /* 0x001fca00078e00ff */
[----:B--2---:R-:W-:Y:S02]  /*10bc0*/  @P0 SHF.R.U32.HI R20, RZ, R152, R21 ;  /* 0x00000098ff140219 */ /* 0x004fe40000011615 */
[----:B-1----:R-:W-:-:S03]  /*10bd0*/  ISETP.GE.AND P0, PT, R154, 0x1, PT ;  /* 0x000000019a00780c */ /* 0x002fc60003f06270 */
[----:B------:R-:W-:-:S04]  /*10be0*/  IMAD.IADD R20, R153, 0x1, R20 ;  /* 0x0000000199147824 */ /* 0x000fc800078e0214 */
[----:B------:R-:W-:-:S06]  /*10bf0*/  VIADD R152, R20, -UR4 ;  /* 0x8000000414987c36 */ /* 0x000fcc0008000000 */
[----:B------:R-:W-:Y:S01]  /*10c00*/  @P0 LOP3.LUT R22, R22, 0x100000, RZ, 0xfc, !PT ;  /* 0x0010000016160812 */ /* 0x000fe200078efcff */
[----:B------:R-:W-:Y:S06]  /*10c10*/  @!P0 BRA `(.L_x_2990) ;  /* 0x0000000000488947 */ /* 0x000fec0003800000 */
[----:B------:R-:W-:Y:S01]  /*10c20*/  IMAD.MOV.U32 R153, RZ, RZ, R20 ;  /* 0x000000ffff997224 */ /* 0x000fe200078e0014 */
[----:B------:R-:W-:Y:S04]  /*10c30*/  BSSY B0, `(.L_x_2991) ;  /* 0x000000e000007945 */ /* 0x000fe80003800000 */
        /* <DEDUP_REMOVED lines=9> */
.L_x_2992:
[----:B------:R-:W-:-:S13]  /*10cd0*/  ISETP.NE.AND P0, PT, R154, 0x1, PT ;  /* 0x000000019a00780c */ /* 0x000fda0003f05270 */
[----:B------:R-:W0:Y:S02]  /*10ce0*/  @P0 LDC.64 R20, c[0x0][0x9e8] ;  /* 0x00027a00ff140b82 */ /* 0x000e240000000a00 */
[----:B0-----:R-:W-:-:S05]  /*10cf0*/  @P0 IMAD.HI.U32 R20, R153, R20, RZ ;  /* 0x0000001499140227 */ /* 0x001fca00078e00ff */
[----:B------:R-:W-:-:S07]  /*10d00*/  @P0 SHF.R.U32.HI R153, RZ, R21, R20 ;  /* 0x00000015ff990219 */ /* 0x000fce0000011614 */
.L_x_2993:
[----:B------:R-:W-:Y:S05]  /*10d10*/  BSYNC B0 ;  /* 0x0000000000007941 */ /* 0x000fea0003800000 */
.L_x_2991:
[----:B------:R-:W-:-:S05]  /*10d20*/  IMAD R153, R153, R154, RZ ;  /* 0x0000009a99997224 */ /* 0x000fca00078e02ff */
[----:B------:R-:W-:-:S07]  /*10d30*/  VIMNMX R152, R152, R153, !PT ;  /* 0x0000009998987248 */ /* 0x000fce0007fe0100 */
.L_x_2990:
[----:B------:R-:W2:Y:S01]  /*10d40*/  LDL R20, [R1+0x4] ;  /* 0x0000040001147983 */ /* 0x000ea20000100800 */
[----:B------:R-:W-:-:S04]  /*10d50*/  VIADD R152, R152, 0x5f ;  /* 0x0000005f98987836 */ /* 0x000fc80000000000 */
[----:B------:R-:W-:-:S05]  /*10d60*/  IMAD.HI R152, R152, 0x2aaaaaab, RZ ;  /* 0x2aaaaaab98987827 */ /* 0x000fca00078e02ff */
[----:B------:R-:W-:-:S04]  /*10d70*/  SHF.R.U32.HI R21, RZ, 0x1f, R152 ;  /* 0x0000001fff157819 */ /* 0x000fc80000011698 */
[----:B------:R-:W-:-:S04]  /*10d80*/  LEA.HI.SX32 R21, R152, R21, 0x1c ;  /* 0x0000001598157211 */ /* 0x000fc800078fe2ff */
[----:B--2---:R-:W-:-:S04]  /*10d90*/  VIMNMX R228, R20, R21, !PT ;  /* 0x0000001514e47248 */ /* 0x004fc80007fe0100 */
[----:B------:R-:W-:-:S13]  /*10da0*/  ISETP.GE.AND P0, PT, R0, R228, PT ;  /* 0x000000e40000720c */ /* 0x000fda0003f06270 */
[----:B------:R-:W-:Y:S05]  /*10db0*/  @!P0 BRA `(.L_x_2994) ;  /* 0x0000002400708947 */ /* 0x000fea0003800000 */
[----:B------:R-:W-:Y:S02]  /*10dc0*/  IMAD.MOV.U32 R215, RZ, RZ, R7 ;  /* 0x000000ffffd77224 */ /* 0x000fe400078e0007 */
[----:B------:R-:W-:Y:S02]  /*10dd0*/  IMAD.MOV.U32 R216, RZ, RZ, R6 ;  /* 0x000000ffffd87224 */ /* 0x000fe400078e0006 */
[----:B------:R-:W-:-:S07]  /*10de0*/  IMAD.MOV.U32 R21, RZ, RZ, R0 ;  /* 0x000000ffff157224 */ /* 0x000fce00078e0000 */
.L_x_3006:
[----:B0-----:R-:W-:Y:S01]  /*10df0*/  IMAD.U32 R0, RZ, RZ, UR51 ;  /* 0x00000033ff007e24 */ /* 0x001fe2000f8e00ff */
[----:B------:R-:W-:Y:S05]  /*10e00*/  YIELD ;  /* 0x0000000000007946 */ /* 0x000fea0003800000 */
[----:B------:R-:W-:Y:S01]  /*10e10*/  ISETP.NE.AND P2, PT, R0, 0x3, PT ;  /* 0x000000030000780c */ /* 0x000fe20003f45270 */
[----:B------:R-:W-:Y:S02]  /*10e20*/  VIADD R2, R2, 0x1 ;  /* 0x0000000102027836 */ /* 0x000fe40000000000 */
[----:B------:R-:W-:Y:S02]  /*10e30*/  IMAD.MOV.U32 R7, RZ, RZ, R21 ;  /* 0x000000ffff077224 */ /* 0x000fe400078e0015 */
[----:B------:R-:W-:Y:S01]  /*10e40*/  VIADD R21, R21, 0xffffffff ;  /* 0xffffffff15157836 */ /* 0x000fe20000000000 */
[----:B------:R-:W-:-:S02]  /*10e50*/  ISETP.NE.AND P1, PT, R2, 0x2, PT ;  /* 0x000000020200780c */ /* 0x000fc40003f25270 */
[----:B------:R-:W-:Y:S02]  /*10e60*/  ISETP.GT.AND P0, PT, R7, R228, PT ;  /* 0x000000e40700720c */ /* 0x000fe40003f04270 */
[----:B--2---:R-:W-:Y:S02]  /*10e70*/  SEL R9, RZ, 0x1, P1 ;  /* 0x00000001ff097807 */ /* 0x004fe40000800000 */
[----:B------:R-:W-:Y:S02]  /*10e80*/  SEL R2, R2, RZ, P1 ;  /* 0x000000ff02027207 */ /* 0x000fe40000800000 */
[----:B------:R-:W-:Y:S01]  /*10e90*/  LOP3.LUT R202, R202, R9, RZ, 0x3c, !PT ;  /* 0x00000009caca7212 */ /* 0x000fe200078e3cff */
[----:B------:R-:W-:Y:S06]  /*10ea0*/  @!P2 BRA `(.L_x_2995) ;  /* 0x000000000004a947 */ /* 0x000fec0003800000 */
[----:B------:R-:W-:Y:S01]  /*10eb0*/  BPT.TRAP 0x1 ;  /* 0x000000040000795c */ /* 0x000fe20000300000 */
.L_x_2995:
[----:B------:R-:W-:Y:S01]  /*10ec0*/  IMAD R0, R2, 0x8, R23 ;  /* 0x0000000802007824 */ /* 0x000fe200078e0217 */
[----:B------:R-:W-:-:S04]  /*10ed0*/  SHF.L.U32 R20, R202, 0x1f, RZ ;  /* 0x0000001fca147819 */ /* 0x000fc800000006ff */
[----:B------:R0:W1:Y:S01]  /*10ee0*/  SYNCS.PHASECHK.TRANS64.TRYWAIT P1, [R0+URZ+0x22830], R20 ;  /* 0x02283014000075a7 */ /* 0x000062000802017f */
[----:B------:R-:W-:Y:S05]  /*10ef0*/  @!P2 BRA `(.L_x_2996) ;  /* 0x000000000004a947 */ /* 0x000fea0003800000 */
[----:B------:R-:W-:Y:S01]  /*10f00*/  BPT.TRAP 0x1 ;  /* 0x000000040000795c */ /* 0x000fe20000300000 */
.L_x_2996:
[----:B------:R-:W-:Y:S02]  /*10f10*/  IMAD R154, R2, 0x300, R227 ;  /* 0x00000300029a7824 */ /* 0x000fe400078e02e3 */
[----:B------:R-:W-:Y:S01]  /*10f20*/  IMAD.MOV.U32 R155, RZ, RZ, 0x40000040 ;  /* 0x40000040ff9b7424 */ /* 0x000fe200078e00ff */
[----:B-1----:R-:W-:Y:S06]  /*10f30*/  @P1 BRA `(.L_x_2997) ;  /* 0x0000000000081947 */ /* 0x002fec0003800000 */
[----:B------:R-:W1:Y:S02]  /*10f40*/  SYNCS.PHASECHK.TRANS64.TRYWAIT P1, [R0+URZ+0x22830], R20 ;  /* 0x02283014000075a7 */ /* 0x000e64000802017f */
[----:B-1----:R-:W-:Y:S05]  /*10f50*/  @!P1 BRA `(.L_x_2998) ;  /* 0x0000011c00649947 */ /* 0x002fea0003800000 */
.L_x_2997:
        /* <DEDUP_REMOVED lines=17> */
[----:B------:R-:W-:Y:S01]  /*11070*/  WARPGROUP.ARRIVE ;  /* 0x00000000000079c5 */ /* 0x000fe20000000000 */
[----:B------:R-:W-:-:S02]  /*11080*/  R2UR UR8, R14 ;  /* 0x000000000e0872ca */ /* 0x000fc400000e0000 */
[----:B------:R-:W-:Y:S02]  /*11090*/  R2UR UR9, R15 ;  /* 0x000000000f0972ca */ /* 0x000fe400000e0000 */
[----:B------:R-:W-:Y:S01]  /*110a0*/  R2UR UR14, R6 ;  /* 0x00000000060e72ca */ /* 0x000fe200000e0000 */
[----:B------:R-:W-:Y:S01]  /*110b0*/  HGMMA.64x96x16.F32.BF16 R152, gdesc[UR4], RZ, !UPT, gsb0 ;  /* 0x01600000049879f0 */ /* 0x000fe2000c0018ff */
[----:B------:R-:W-:Y:S02]  /*110c0*/  R2UR UR15, R7 ;  /* 0x00000000070f72ca */ /* 0x000fe400000e0000 */
[----:B------:R-:W-:Y:S02]  /*110d0*/  R2UR UR12, R12 ;  /* 0x000000000c0c72ca */ /* 0x000fe400000e0000 */
        /* <DEDUP_REMOVED lines=19> */
.L_x_2999:
        /* <DEDUP_REMOVED lines=35> */
[----:B------:R-:W-:Y:S01]  /*11440*/  UMOV UR48, UR43 ;  /* 0x0000002b00307c82 */ /* 0x000fe20008000000 */
        /* <DEDUP_REMOVED lines=52> */
[----:B-----5:R-:W-:-:S05]  /*11790*/  FMNMX.FTZ R6, R193, R6, !PT ;  /* 0x00000006c1067209 */ /* 0x020fca0007810000 */
[----:B------:R-:W5:Y:S02]  /*117a0*/  SHFL.BFLY PT, R196, R6, 0x2, 0x1f ;  /* 0x0c401f0006c47f89 */ /* 0x000f6400000e0000 */
[----:B------:R-:W0:Y:S01]  /*117b0*/  MUFU.TANH R221, R221 ;  /* 0x000000dd00dd7308 */ /* 0x000e220000002400 */
[----:B---3--:R-:W-:-:S07]  /*117c0*/  FMNMX.FTZ R162, R219, R215, !PT ;  /* 0x000000d7dba27209 */ /* 0x008fce0007810000 */
[----:B------:R-:W3:Y:S01]  /*117d0*/  MUFU.TANH R226, R226 ;  /* 0x000000e200e27308 */ /* 0x000ee20000002400 */
[----:B----4-:R-:W-:-:S07]  /*117e0*/  FMNMX.FTZ R162, R220, R162, !PT ;  /* 0x000000a2dca27209 */ /* 0x010fce0007810000 */
[----:B------:R-:W4:Y:S01]  /*117f0*/  MUFU.TANH R225, R225 ;  /* 0x000000e100e17308 */ /* 0x000f220000002400 */
[----:B0-----:R-:W-:Y:S02]  /*11800*/  FMNMX.FTZ R163, R221, R162, !PT ;  /* 0x000000a2dda37209 */ /* 0x001fe40007810000 */
[----:B-----5:R-:W-:Y:S01]  /*11810*/  FMNMX.FTZ R6, R6, R196, !PT ;  /* 0x000000c406067209 */ /* 0x020fe20007810000 */
[----:B------:R-:W-:-:S04]  /*11820*/  FMUL.FTZ R196, R171, UR40 ;  /* 0x00000028abc47c20 */ /* 0x000fc80008410000 */
[----:B------:R-:W0:Y:S01]  /*11830*/  MUFU.TANH R224, R224 ;  /* 0x000000e000e07308 */ /* 0x000e220000002400 */
[----:B---3--:R-:W-:Y:S01]  /*11840*/  FMNMX.FTZ R163, R226, R163, !PT ;  /* 0x000000a3e2a37209 */ /* 0x008fe20007810000 */
[----:B------:R-:W-:Y:S01]  /*11850*/  FMUL.FTZ R171, R198, UR40 ;  /* 0x00000028c6ab7c20 */ /* 0x000fe20008410000 */
[----:B------:R-:W3:Y:S05]  /*11860*/  SHFL.BFLY PT, R154, R6, 0x1, 0x1f ;  /* 0x0c201f00069a7f89 */ /* 0x000eea00000e0000 */
[----:B------:R-:W5:Y:S01]  /*11870*/  MUFU.TANH R223, R223 ;  /* 0x000000df00df7308 */ /* 0x000f620000002400 */
[----:B----4-:R-:W-:-:S07]  /*11880*/  FMNMX.FTZ R166, R225, R163, !PT ;  /* 0x000000a3e1a67209 */ /* 0x010fce0007810000 */
[----:B------:R-:W4:Y:S01]  /*11890*/  MUFU.TANH R222, R222 ;  /* 0x000000de00de7308 */ /* 0x000f220000002400 */
[----:B0-----:R-:W-:-:S07]  /*118a0*/  FMNMX.FTZ R166, R224, R166, !PT ;  /* 0x000000a6e0a67209 */ /* 0x001fce0007810000 */
[----:B------:R-:W0:Y:S01]  /*118b0*/  MUFU.TANH R218, R218 ;  /* 0x000000da00da7308 */ /* 0x000e220000002400 */
[----:B-----5:R-:W-:Y:S02]  /*118c0*/  FMNMX.FTZ R166, R223, R166, !PT ;  /* 0x000000a6dfa67209 */ /* 0x020fe40007810000 */
[----:B---3--:R-:W-:-:S05]  /*118d0*/  FMNMX.FTZ R6, R6, R154, !PT ;  /* 0x0000009a06067209 */ /* 0x008fca0007810000 */
[C---:B------:R-:W-:Y:S01]  /*118e0*/  FADD.FTZ R159, -R6.reuse, R216 ;  /* 0x000000d8069f7221 */ /* 0x040fe20000010100 */
[----:B------:R-:W-:Y:S01]  /*118f0*/  FMUL.FTZ R154, R6, UR48 ;  /* 0x00000030069a7c20 */ /* 0x000fe20008410000 */
[----:B------:R-:W-:Y:S01]  /*11900*/  MUFU.TANH R196, R196 ;  /* 0x000000c400c47308 */ /* 0x000fe20000002400 */
[----:B----4-:R-:W-:Y:S01]  /*11910*/  FMNMX.FTZ R166, R222, R166, !PT ;  /* 0x000000a6dea67209 */ /* 0x010fe20007810000 */
[----:B------:R-:W-:Y:S01]  /*11920*/  FMUL.FTZ R159, R159, UR48 ;  /* 0x000000309f9f7c20 */ /* 0x000fe20008410000 */
[--C-:B------:R-:W-:Y:S01]  /*11930*/  FFMA.FTZ R217, R217, UR48, -R154.reuse ;  /* 0x00000030d9d97c23 */ /* 0x100fe2000801089a */
[--C-:B------:R-:W-:Y:S01]  /*11940*/  FFMA.FTZ R158, R7, UR48, -R154.reuse ;  /* 0x00000030079e7c23 */ /* 0x100fe2000801089a */
[--C-:B------:R-:W-:Y:S01]  /*11950*/  FFMA.FTZ R155, R152, UR48, -R154.reuse ;  /* 0x00000030989b7c23 */ /* 0x100fe2000801089a */
[--C-:B------:R-:W-:Y:S01]  /*11960*/  FFMA.FTZ R7, R176, UR48, -R154.reuse ;  /* 0x00000030b0077c23 */ /* 0x100fe2000801089a */
[--C-:B------:R-:W-:Y:S01]  /*11970*/  FFMA.FTZ R153, R153, UR48, -R154.reuse ;  /* 0x0000003099997c23 */ /* 0x100fe2000801089a */
[----:B------:R-:W3:Y:S01]  /*11980*/  MUFU.EX2 R176, R159 ;  /* 0x0000009f00b07308 */ /* 0x000ee20000000800 */
[--C-:B------:R-:W-:Y:S01]  /*11990*/  FFMA.FTZ R156, R156, UR48, -R154.reuse ;  /* 0x000000309c9c7c23 */ /* 0x100fe2000801089a */
[--C-:B------:R-:W-:Y:S01]  /*119a0*/  FFMA.FTZ R157, R157, UR48, -R154.reuse ;  /* 0x000000309d9d7c23 */ /* 0x100fe2000801089a */
[--C-:B------:R-:W-:Y:S01]  /*119b0*/  FFMA.FTZ R160, R160, UR48, -R154.reuse ;  /* 0x00000030a0a07c23 */ /* 0x100fe2000801089a */
[--C-:B------:R-:W-:Y:S01]  /*119c0*/  FFMA.FTZ R161, R161, UR48, -R154.reuse ;  /* 0x00000030a1a17c23 */ /* 0x100fe2000801089a */
[--C-:B------:R-:W-:Y:S01]  /*119d0*/  FFMA.FTZ R164, R164, UR48, -R154.reuse ;  /* 0x00000030a4a47c23 */ /* 0x100fe2000801089a */
[--C-:B------:R-:W-:Y:S01]  /*119e0*/  FFMA.FTZ R165, R165, UR48, -R154.reuse ;  /* 0x00000030a5a57c23 */ /* 0x100fe2000801089a */
[--C-:B------:R-:W-:Y:S01]  /*119f0*/  FFMA.FTZ R168, R168, UR48, -R154.reuse ;  /* 0x00000030a8a87c23 */ /* 0x100fe2000801089a */
[----:B------:R-:W4:Y:S01]  /*11a00*/  MUFU.EX2 R152, R217 ;  /* 0x000000d900987308 */ /* 0x000f220000000800 */
[--C-:B------:R-:W-:Y:S01]  /*11a10*/  FFMA.FTZ R169, R169, UR48, -R154.reuse ;  /* 0x00000030a9a97c23 */ /* 0x100fe2000801089a */
[--C-:B------:R-:W-:Y:S01]  /*11a20*/  FFMA.FTZ R172, R172, UR48, -R154.reuse ;  /* 0x00000030acac7c23 */ /* 0x100fe2000801089a */
[--C-:B------:R-:W-:Y:S01]  /*11a30*/  FFMA.FTZ R173, R173, UR48, -R154.reuse ;  /* 0x00000030adad7c23 */ /* 0x100fe2000801089a */
[--C-:B------:R-:W-:Y:S01]  /*11a40*/  FFMA.FTZ R177, R177, UR48, -R154.reuse ;  /* 0x00000030b1b17c23 */ /* 0x100fe2000801089a */
[--C-:B------:R-:W-:Y:S01]  /*11a50*/  FFMA.FTZ R180, R180, UR48, -R154.reuse ;  /* 0x00000030b4b47c23 */ /* 0x100fe2000801089a */
[--C-:B------:R-:W-:Y:S01]  /*11a60*/  FFMA.FTZ R181, R181, UR48, -R154.reuse ;  /* 0x00000030b5b57c23 */ /* 0x100fe2000801089a */
[--C-:B------:R-:W-:Y:S01]  /*11a70*/  FFMA.FTZ R184, R184, UR48, -R154.reuse ;  /* 0x00000030b8b87c23 */ /* 0x100fe2000801089a */
[----:B------:R-:W5:Y:S01]  /*11a80*/  MUFU.EX2 R158, R158 ;  /* 0x0000009e009e7308 */ /* 0x000f620000000800 */
[--C-:B------:R-:W-:Y:S01]  /*11a90*/  FFMA.FTZ R185, R185, UR48, -R154.reuse ;  /* 0x00000030b9b97c23 */ /* 0x100fe2000801089a */
[--C-:B------:R-:W-:Y:S01]  /*11aa0*/  FFMA.FTZ R188, R188, UR48, -R154.reuse ;  /* 0x00000030bcbc7c23 */ /* 0x100fe2000801089a */
[--C-:B------:R-:W-:Y:S01]  /*11ab0*/  FFMA.FTZ R189, R189, UR48, -R154.reuse ;  /* 0x00000030bdbd7c23 */ /* 0x100fe2000801089a */
[--C-:B------:R-:W-:Y:S01]  /*11ac0*/  FFMA.FTZ R192, R192, UR48, -R154.reuse ;  /* 0x00000030c0c07c23 */ /* 0x100fe2000801089a */
[----:B------:R-:W-:Y:S01]  /*11ad0*/  FFMA.FTZ R193, R193, UR48, -R154 ;  /* 0x00000030c1c17c23 */ /* 0x000fe2000801089a */
[----:B0-----:R-:W-:Y:S01]  /*11ae0*/  FMNMX.FTZ R166, R218, R166, !PT ;  /* 0x000000a6daa67209 */ /* 0x001fe20007810000 */
[----:B---3--:R-:W-:Y:S01]  /*11af0*/  FMUL.FTZ R24, R24, R176 ;  /* 0x000000b018187220 */ /* 0x008fe20000410000 */
[----:B------:R0:W3:Y:S01]  /*11b00*/  MUFU.EX2 R154, R155 ;  /* 0x0000009b009a7308 */ /* 0x0000e20000000800 */
[----:B----4-:R-:W-:Y:S01]  /*11b10*/  FFMA.FTZ R8, R176, R8, R152 ;  /* 0x00000008b0087223 */ /* 0x010fe20000010098 */
[----:B------:R-:W-:Y:S01]  /*11b20*/  FMNMX.FTZ R166, R196, R166, !PT ;  /* 0x000000a6c4a67209 */ /* 0x000fe20007810000 */
[-C--:B------:R-:W-:Y:S01]  /*11b30*/  FMUL.FTZ R25, R25, R176.reuse ;  /* 0x000000b019197220 */ /* 0x080fe20000410000 */
[-C--:B------:R-:W-:Y:S01]  /*11b40*/  FMUL.FTZ R28, R28, R176.reuse ;  /* 0x000000b01c1c7220 */ /* 0x080fe20000410000 */
[-C--:B------:R-:W-:Y:S01]  /*11b50*/  FMUL.FTZ R29, R29, R176.reuse ;  /* 0x000000b01d1d7220 */ /* 0x080fe20000410000 */
[-C--:B------:R-:W-:Y:S01]  /*11b60*/  FMUL.FTZ R32, R32, R176.reuse ;  /* 0x000000b020207220 */ /* 0x080fe20000410000 */
[----:B------:R-:W-:Y:S01]  /*11b70*/  FMUL.FTZ R33, R33, R176 ;  /* 0x000000b021217220 */ /* 0x000fe20000410000 */
[----:B------:R4:W1:Y:S01]  /*11b80*/  MUFU.EX2 R159, R153 ;  /* 0x00000099009f7308 */ /* 0x0008620000000800 */
[----:B-----5:R-:W-:Y:S01]  /*11b90*/  FADD.FTZ R8, R158, R8 ;  /* 0x000000089e087221 */ /* 0x020fe20000010000 */
[----:B0-----:R-:W-:Y:S01]  /*11ba0*/  FMUL.FTZ R155, R178, UR40 ;  /* 0x00000028b29b7c20 */ /* 0x001fe20008410000 */
[----:B------:R-:W-:Y:S01]  /*11bb0*/  F2FP.BF16.F32.PACK_AB R152, R158, R152 ;  /* 0x000000989e98723e */ /* 0x000fe200000010ff */
[----:B------:R-:W-:Y:S01]  /*11bc0*/  FMUL.FTZ R158, R179, UR40 ;  /* 0x00000028b39e7c20 */ /* 0x000fe20008410000 */
[-C--:B------:R-:W-:Y:S01]  /*11bd0*/  FMUL.FTZ R36, R36, R176.reuse ;  /* 0x000000b024247220 */ /* 0x080fe20000410000 */
[-C--:B------:R-:W-:Y:S01]  /*11be0*/  FMUL.FTZ R37, R37, R176.reuse ;  /* 0x000000b025257220 */ /* 0x080fe20000410000 */
[-C--:B------:R-:W-:Y:S01]  /*11bf0*/  FMUL.FTZ R40, R40, R176.reuse ;  /* 0x000000b028287220 */ /* 0x080fe20000410000 */
[----:B------:R-:W0:Y:S01]  /*11c00*/  MUFU.TANH R197, R197 ;  /* 0x000000c500c57308 */ /* 0x000e220000002400 */
[----:B----4-:R-:W-:Y:S01]  /*11c10*/  FMUL.FTZ R153, R175, UR40 ;  /* 0x00000028af997c20 */ /* 0x010fe20008410000 */
[----:B---3--:R-:W-:Y:S01]  /*11c20*/  FADD.FTZ R8, R154, R8 ;  /* 0x000000089a087221 */ /* 0x008fe20000010000 */
[----:B------:R-:W-:Y:S01]  /*11c30*/  FMUL.FTZ R175, R194, UR40 ;  /* 0x00000028c2af7c20 */ /* 0x000fe20008410000 */
[-C--:B------:R-:W-:Y:S01]  /*11c40*/  FMUL.FTZ R41, R41, R176.reuse ;  /* 0x000000b029297220 */ /* 0x080fe20000410000 */
[-C--:B------:R-:W-:Y:S01]  /*11c50*/  FMUL.FTZ R44, R44, R176.reuse ;  /* 0x000000b02c2c7220 */ /* 0x080fe20000410000 */
[-C--:B------:R-:W-:Y:S01]  /*11c60*/  FMUL.FTZ R45, R45, R176.reuse ;  /* 0x000000b02d2d7220 */ /* 0x080fe20000410000 */
[----:B------:R-:W-:Y:S01]  /*11c70*/  FMUL.FTZ R48, R48, R176 ;  /* 0x000000b030307220 */ /* 0x000fe20000410000 */
[----:B------:R-:W3:Y:S01]  /*11c80*/  MUFU.TANH R153, R153 ;  /* 0x0000009900997308 */ /* 0x000ee20000002400 */
[C---:B-1----:R-:W-:Y:S01]  /*11c90*/  FADD.FTZ R8, R159.reuse, R8 ;  /* 0x000000089f087221 */ /* 0x042fe20000010000 */
[----:B------:R-:W-:Y:S01]  /*11ca0*/  F2FP.BF16.F32.PACK_AB R154, R159, R154 ;  /* 0x0000009a9f9a723e */ /* 0x000fe200000010ff */
[----:B------:R-:W-:Y:S01]  /*11cb0*/  FMUL.FTZ R159, R182, UR40 ;  /* 0x00000028b69f7c20 */ /* 0x000fe20008410000 */
[----:B------:R-:W-:Y:S01]  /*11cc0*/  FMUL.FTZ R182, R191, UR40 ;  /* 0x00000028bfb67c20 */ /* 0x000fe20008410000 */
[-C--:B------:R-:W-:Y:S01]  /*11cd0*/  FMUL.FTZ R49, R49, R176.reuse ;  /* 0x000000b031317220 */ /* 0x080fe20000410000 */
[-C--:B------:R-:W-:Y:S01]  /*11ce0*/  FMUL.FTZ R52, R52, R176.reuse ;  /* 0x000000b034347220 */ /* 0x080fe20000410000 */
[----:B------:R-:W-:Y:S01]  /*11cf0*/  FMUL.FTZ R53, R53, R176 ;  /* 0x000000b035357220 */ /* 0x000fe20000410000 */
[----:B------:R-:W1:Y:S01]  /*11d00*/  MUFU.TANH R155, R155 ;  /* 0x0000009b009b7308 */ /* 0x000e620000002400 */
        /* <DEDUP_REMOVED lines=8> */
[----:B---3--:R-:W-:Y:S01]  /*11d90*/  FMNMX.FTZ R166, R153, R166, !PT ;  /* 0x000000a699a67209 */ /* 0x008fe20007810000 */
[-C--:B------:R-:W-:Y:S01]  /*11da0*/  FMUL.FTZ R68, R68, R176.reuse ;  /* 0x000000b044447220 */ /* 0x080fe20000410000 */
[-C--:B------:R-:W-:Y:S01]  /*11db0*/  FMUL.FTZ R69, R69, R176.reuse ;  /* 0x000000b045457220 */ /* 0x080fe20000410000 */
[-C--:B------:R-:W-:Y:S01]  /*11dc0*/  FMUL.FTZ R72, R72, R176.reuse ;  /* 0x000000b048487220 */ /* 0x080fe20000410000 */
[-C--:B------:R-:W-:Y:S01]  /*11dd0*/  FMUL.FTZ R73, R73, R176.reuse ;  /* 0x000000b049497220 */ /* 0x080fe20000410000 */
[-C--:B------:R-:W-:Y:S01]  /*11de0*/  FMUL.FTZ R76, R76, R176.reuse ;  /* 0x000000b04c4c7220 */ /* 0x080fe20000410000 */
[----:B------:R-:W-:Y:S01]  /*11df0*/  FMUL.FTZ R77, R77, R176 ;  /* 0x000000b04d4d7220 */ /* 0x000fe20000410000 */
[----:B------:R-:W3:Y:S01]  /*11e00*/  MUFU.TANH R159, R159 ;  /* 0x0000009f009f7308 */ /* 0x000ee20000002400 */
[----:B-1----:R-:W-:Y:S01]  /*11e10*/  FMNMX.FTZ R166, R155, R166, !PT ;  /* 0x000000a69ba67209 */ /* 0x002fe20007810000 */
[-C--:B------:R-:W-:Y:S01]  /*11e20*/  FMUL.FTZ R80, R80, R176.reuse ;  /* 0x000000b050507220 */ /* 0x080fe20000410000 */
[-C--:B------:R-:W-:Y:S01]  /*11e30*/  FMUL.FTZ R81, R81, R176.reuse ;  /* 0x000000b051517220 */ /* 0x080fe20000410000 */
[-C--:B------:R-:W-:Y:S01]  /*11e40*/  FMUL.FTZ R84, R84, R176.reuse ;  /* 0x000000b054547220 */ /* 0x080fe20000410000 */
[-C--:B------:R-:W-:Y:S01]  /*11e50*/  FMUL.FTZ R85, R85, R176.reuse ;  /* 0x000000b055557220 */ /* 0x080fe20000410000 */
[-C--:B------:R-:W-:Y:S01]  /*11e60*/  FMUL.FTZ R88, R88, R176.reuse ;  /* 0x000000b058587220 */ /* 0x080fe20000410000 */
[----:B------:R-:W-:Y:S01]  /*11e70*/  FMUL.FTZ R89, R89, R176 ;  /* 0x000000b059597220 */ /* 0x000fe20000410000 */
[----:B------:R1:W4:Y:S01]  /*11e80*/  MUFU.TANH R162, R183 ;  /* 0x000000b700a27308 */ /* 0x0003220000002400 */
[----:B0-----:R-:W-:Y:S01]  /*11e90*/  FMNMX.FTZ R166, R158, R166, !PT ;  /* 0x000000a69ea67209 */ /* 0x001fe20007810000 */
[-C--:B------:R-:W-:Y:S01]  /*11ea0*/  FMUL.FTZ R92, R92, R176.reuse ;  /* 0x000000b05c5c7220 */ /* 0x080fe20000410000 */
[-C--:B------:R-:W-:Y:S01]  /*11eb0*/  FMUL.FTZ R93, R93, R176.reuse ;  /* 0x000000b05d5d7220 */ /* 0x080fe20000410000 */
[-C--:B------:R-:W-:Y:S01]  /*11ec0*/  FMUL.FTZ R96, R96, R176.reuse ;  /* 0x000000b060607220 */ /* 0x080fe20000410000 */
[-C--:B------:R-:W-:Y:S01]  /*11ed0*/  FMUL.FTZ R97, R97, R176.reuse ;  /* 0x000000b061617220 */ /* 0x080fe20000410000 */
[-C--:B------:R-:W-:Y:S01]  /*11ee0*/  FMUL.FTZ R100, R100, R176.reuse ;  /* 0x000000b064647220 */ /* 0x080fe20000410000 */
[----:B------:R-:W-:Y:S01]  /*11ef0*/  FMUL.FTZ R101, R101, R176 ;  /* 0x000000b065657220 */ /* 0x000fe20000410000 */
[----:B------:R0:W5:Y:S01]  /*11f00*/  MUFU.TANH R163, R186 ;  /* 0x000000ba00a37308 */ /* 0x0001620000002400 */
[----:B-1----:R-:W-:Y:S01]  /*11f10*/  FMUL.FTZ R183, R190, UR40 ;  /* 0x00000028beb77c20 */ /* 0x002fe20008410000 */
[----:B---3--:R-:W-:Y:S01]  /*11f20*/  FMNMX.FTZ R167, R159, R166, !PT ;  /* 0x000000a69fa77209 */ /* 0x008fe20007810000 */
[-C--:B------:R-:W-:Y:S01]  /*11f30*/  FMUL.FTZ R104, R104, R176.reuse ;  /* 0x000000b068687220 */ /* 0x080fe20000410000 */
[-C--:B------:R-:W-:Y:S01]  /*11f40*/  FMUL.FTZ R105, R105, R176.reuse ;  /* 0x000000b069697220 */ /* 0x080fe20000410000 */
[-C--:B------:R-:W-:Y:S01]  /*11f50*/  FMUL.FTZ R108, R108, R176.reuse ;  /* 0x000000b06c6c7220 */ /* 0x080fe20000410000 */
[-C--:B------:R-:W-:Y:S01]  /*11f60*/  FMUL.FTZ R109, R109, R176.reuse ;  /* 0x000000b06d6d7220 */ /* 0x080fe20000410000 */
[-C--:B------:R-:W-:Y:S01]  /*11f70*/  FMUL.FTZ R112, R112, R176.reuse ;  /* 0x000000b070707220 */ /* 0x080fe20000410000 */
[----:B------:R-:W-:Y:S01]  /*11f80*/  MUFU.TANH R183, R183 ;  /* 0x000000b700b77308 */ /* 0x000fe20000002400 */
[----:B0-----:R-:W-:Y:S01]  /*11f90*/  FMUL.FTZ R186, R187, UR40 ;  /* 0x00000028bbba7c20 */ /* 0x001fe20008410000 */
[----:B----4-:R-:W-:Y:S01]  /*11fa0*/  FMNMX.FTZ R167, R162, R167, !PT ;  /* 0x000000a7a2a77209 */ /* 0x010fe20007810000 */
[-C--:B------:R-:W-:Y:S01]  /*11fb0*/  FMUL.FTZ R113, R113, R176.reuse ;  /* 0x000000b071717220 */ /* 0x080fe20000410000 */
[-C--:B------:R-:W-:Y:S01]  /*11fc0*/  FMUL.FTZ R116, R116, R176.reuse ;  /* 0x000000b074747220 */ /* 0x080fe20000410000 */
[-C--:B------:R-:W-:Y:S01]  /*11fd0*/  FMUL.FTZ R117, R117, R176.reuse ;  /* 0x000000b075757220 */ /* 0x080fe20000410000 */
[-C--:B------:R-:W-:Y:S01]  /*11fe0*/  FMUL.FTZ R120, R120, R176.reuse ;  /* 0x000000b078787220 */ /* 0x080fe20000410000 */
[-C--:B------:R-:W-:Y:S01]  /*11ff0*/  FMUL.FTZ R121, R121, R176.reuse ;  /* 0x000000b079797220 */ /* 0x080fe20000410000 */
[----:B------:R-:W0:Y:S01]  /*12000*/  MUFU.TANH R186, R186 ;  /* 0x000000ba00ba7308 */ /* 0x000e220000002400 */
[----:B-----5:R-:W-:Y:S01]  /*12010*/  FMNMX.FTZ R167, R163, R167, !PT ;  /* 0x000000a7a3a77209 */ /* 0x020fe20007810000 */
[-C--:B------:R-:W-:Y:S01]  /*12020*/  FMUL.FTZ R124, R124, R176.reuse ;  /* 0x000000b07c7c7220 */ /* 0x080fe20000410000 */
[-C--:B------:R-:W-:Y:S01]  /*12030*/  FMUL.FTZ R125, R125, R176.reuse ;  /* 0x000000b07d7d7220 */ /* 0x080fe20000410000 */
[-C--:B------:R-:W-:Y:S01]  /*12040*/  FMUL.FTZ R128, R128, R176.reuse ;  /* 0x000000b080807220 */ /* 0x080fe20000410000 */
[-C--:B------:R-:W-:Y:S01]  /*12050*/  FMUL.FTZ R129, R129, R176.reuse ;  /* 0x000000b081817220 */ /* 0x080fe20000410000 */
[-C--:B------:R-:W-:Y:S01]  /*12060*/  FMUL.FTZ R132, R132, R176.reuse ;  /* 0x000000b084847220 */ /* 0x080fe20000410000 */
[-C--:B------:R-:W-:Y:S01]  /*12070*/  FMUL.FTZ R133, R133, R176.reuse ;  /* 0x000000b085857220 */ /* 0x080fe20000410000 */
[----:B------:R-:W1:Y:S01]  /*12080*/  MUFU.TANH R182, R182 ;  /* 0x000000b600b67308 */ /* 0x000e620000002400 */
[-C--:B------:R-:W-:Y:S01]  /*12090*/  FMUL.FTZ R136, R136, R176.reuse ;  /* 0x000000b088887220 */ /* 0x080fe20000410000 */
[-C--:B------:R-:W-:Y:S01]  /*120a0*/  FMUL.FTZ R137, R137, R176.reuse ;  /* 0x000000b089897220 */ /* 0x080fe20000410000 */
[-C--:B------:R-:W-:Y:S01]  /*120b0*/  FMUL.FTZ R140, R140, R176.reuse ;  /* 0x000000b08c8c7220 */ /* 0x080fe20000410000 */
[-C--:B------:R-:W-:Y:S01]  /*120c0*/  FMUL.FTZ R141, R141, R176.reuse ;  /* 0x000000b08d8d7220 */ /* 0x080fe20000410000 */
[-C--:B------:R-:W-:Y:S01]  /*120d0*/  FMUL.FTZ R144, R144, R176.reuse ;  /* 0x000000b090907220 */ /* 0x080fe20000410000 */
[-C--:B------:R-:W-:Y:S01]  /*120e0*/  FMUL.FTZ R145, R145, R176.reuse ;  /* 0x000000b091917220 */ /* 0x080fe20000410000 */
[-C--:B------:R-:W-:Y:S01]  /*120f0*/  FMUL.FTZ R148, R148, R176.reuse ;  /* 0x000000b094947220 */ /* 0x080fe20000410000 */
[----:B------:R-:W3:Y:S01]  /*12100*/  MUFU.TANH R175, R175 ;  /* 0x000000af00af7308 */ /* 0x000ee20000002400 */
[----:B0-----:R-:W-:Y:S01]  /*12110*/  FMNMX.FTZ R167, R186, R167, !PT ;  /* 0x000000a7baa77209 */ /* 0x001fe20007810000 */
[----:B------:R-:W-:-:S03]  /*12120*/  FMUL.FTZ R149, R149, R176 ;  /* 0x000000b095957220 */ /* 0x000fc60000410000 */
[----:B------:R-:W-:-:S03]  /*12130*/  FMNMX.FTZ R167, R183, R167, !PT ;  /* 0x000000a7b7a77209 */ /* 0x000fc60007810000 */
[----:B------:R-:W0:Y:S01]  /*12140*/  MUFU.TANH R166, R195 ;  /* 0x000000c300a67308 */ /* 0x000e220000002400 */
[----:B-1----:R-:W-:-:S07]  /*12150*/  FMNMX.FTZ R167, R182, R167, !PT ;  /* 0x000000a7b6a77209 */ /* 0x002fce0007810000 */
[----:B------:R-:W1:Y:S01]  /*12160*/  MUFU.TANH R171, R171 ;  /* 0x000000ab00ab7308 */ /* 0x000e620000002400 */
[----:B---3--:R-:W-:-:S07]  /*12170*/  FMNMX.FTZ R167, R175, R167, !PT ;  /* 0x000000a7afa77209 */ /* 0x008fce0007810000 */
[----:B------:R-:W3:Y:S01]  /*12180*/  MUFU.TANH R174, R174 ;  /* 0x000000ae00ae7308 */ /* 0x000ee20000002400 */
[----:B0-----:R-:W-:-:S07]  /*12190*/  FMNMX.FTZ R167, R166, R167, !PT ;  /* 0x000000a7a6a77209 */ /* 0x001fce0007810000 */
[----:B------:R-:W-:Y:S01]  /*121a0*/  MUFU.EX2 R170, R160 ;  /* 0x000000a000aa7308 */ /* 0x000fe20000000800 */
[----:B-1----:R-:W-:-:S07]  /*121b0*/  FMNMX.FTZ R167, R171, R167, !PT ;  /* 0x000000a7aba77209 */ /* 0x002fce0007810000 */
[----:B------:R-:W-:Y:S01]  /*121c0*/  MUFU.EX2 R160, R164 ;  /* 0x000000a400a07308 */ /* 0x000fe20000000800 */
[----:B---3--:R-:W-:-:S05]  /*121d0*/  FMNMX.FTZ R178, R174, R167, !PT ;  /* 0x000000a7aeb27209 */ /* 0x008fca0007810000 */
[----:B------:R-:W0:Y:S02]  /*121e0*/  SHFL.BFLY PT, R167, R178, 0x2, 0x1f ;  /* 0x0c401f00b2a77f89 */ /* 0x000e2400000e0000 */
[----:B------:R-:W-:Y:S08]  /*121f0*/  MUFU.EX2 R164, R172 ;  /* 0x000000ac00a47308 */ /* 0x000ff00000000800 */
[----:B------:R-:W-:Y:S08]  /*12200*/  MUFU.EX2 R172, R177 ;  /* 0x000000b100ac7308 */ /* 0x000ff00000000800 */
[----:B------:R-:W1:Y:S01]  /*12210*/  MUFU.EX2 R156, R156 ;  /* 0x0000009c009c7308 */ /* 0x000e620000000800 */
[----:B0-----:R-:W-:-:S07]  /*12220*/  FMNMX.FTZ R178, R178, R167, !PT ;  /* 0x000000a7b2b27209 */ /* 0x001fce0007810000 */
[----:B------:R-:W-:Y:S01]  /*12230*/  MUFU.EX2 R167, R7 ;  /* 0x0000000700a77308 */ /* 0x000fe20000000800 */
[----:B------:R-:W0:Y:S07]  /*12240*/  SHFL.BFLY PT, R179, R178, 0x1, 0x1f ;  /* 0x0c201f00b2b37f89 */ /* 0x000e2e00000e0000 */
[----:B------:R-:W3:Y:S01]  /*12250*/  MUFU.EX2 R157, R157 ;  /* 0x0000009d009d7308 */ /* 0x000ee20000000800 */
[----:B-1----:R-:W-:-:S07]  /*12260*/  FADD.FTZ R8, R156, R8 ;  /* 0x000000089c087221 */ /* 0x002fce0000010000 */
[----:B------:R-:W1:Y:S08]  /*12270*/  MUFU.EX2 R161, R161 ;  /* 0x000000a100a17308 */ /* 0x000e700000000800 */
[----:B------:R-:W4:Y:S01]  /*12280*/  MUFU.EX2 R165, R165 ;  /* 0x000000a500a57308 */ /* 0x000f220000000800 */
[C---:B---3--:R-:W-:Y:S01]  /*12290*/  FADD.FTZ R8, R157.reuse, R8 ;  /* 0x000000089d087221 */ /* 0x048fe20000010000 */
[----:B------:R-:W-:-:S02]  /*122a0*/  F2FP.BF16.F32.PACK_AB R156, R157, R156 ;  /* 0x0000009c9d9c723e */ /* 0x000fc400000010ff */
[----:B0-----:R-:W-:Y:S01]  /*122b0*/  FMNMX.FTZ R7, R178, R179, !PT ;  /* 0x000000b3b2077209 */ /* 0x001fe20007810000 */
[----:B------:R-:W-:-:S03]  /*122c0*/  FADD.FTZ R8, R170, R8 ;  /* 0x00000008aa087221 */ /* 0x000fc60000010000 */
[----:B------:R-:W0:Y:S01]  /*122d0*/  MUFU.EX2 R168, R168 ;  /* 0x000000a800a87308 */ /* 0x000e220000000800 */
[C---:B------:R-:W-:Y:S01]  /*122e0*/  FADD.FTZ R177, -R7.reuse, R215 ;  /* 0x000000d707b17221 */ /* 0x040fe20000010100 */
[----:B------:R-:W-:Y:S01]  /*122f0*/  FMUL.FTZ R179, R7, UR48 ;  /* 0x0000003007b37c20 */ /* 0x000fe20008410000 */
[----:B-1----:R-:W-:Y:S02]  /*12300*/  FADD.FTZ R8, R161, R8 ;  /* 0x00000008a1087221 */ /* 0x002fe40000010000 */
        /* <DEDUP_REMOVED lines=18> */
[----:B------:R-:W-:Y:S01]  /*12430*/  FADD.FTZ R8, R160, R8 ;  /* 0x00000008a0087221 */ /* 0x000fe20000010000 */
[C---:B----4-:R-:W-:Y:S01]  /*12440*/  F2FP.BF16.F32.PACK_AB R160, R165.reuse, R160 ;  /* 0x000000a0a5a0723e */ /* 0x050fe200000010ff */
[--C-:B------:R-:W-:Y:S01]  /*12450*/  FFMA.FTZ R162, R162, UR48, -R179.reuse ;  /* 0x00000030a2a27c23 */ /* 0x100fe200080108b3 */
[----:B------:R-:W3:Y:S01]  /*12460*/  MUFU.EX2 R220, R220 ;  /* 0x000000dc00dc7308 */ /* 0x000ee20000000800 */
[----:B------:R-:W-:Y:S01]  /*12470*/  FADD.FTZ R8, R165, R8 ;  /* 0x00000008a5087221 */ /* 0x000fe20000010000 */
[----:B------:R-:W-:Y:S01]  /*12480*/  FFMA.FTZ R178, R166, UR48, -R179 ;  /* 0x00000030a6b27c23 */ /* 0x000fe200080108b3 */
[----:B------:R-:W-:-:S02]  /*12490*/  VIADD R158, R0, 0x22840 ;  /* 0x00022840009e7836 */ /* 0x000fc40000000000 */
[--C-:B------:R-:W-:Y:S01]  /*124a0*/  FFMA.FTZ R163, R163, UR48, -R179.reuse ;  /* 0x00000030a3a37c23 */ /* 0x100fe200080108b3 */
[----:B0-----:R-:W-:Y:S01]  /*124b0*/  FADD.FTZ R165, R168, R8 ;  /* 0x00000008a8a57221 */ /* 0x001fe20000010000 */
[----:B------:R-:W-:Y:S02]  /*124c0*/  IMAD.U32 R166, RZ, RZ, UR47 ;  /* 0x0000002fffa67e24 */ /* 0x000fe4000f8e00ff */
[----:B------:R-:W-:Y:S01]  /*124d0*/  FFMA.FTZ R186, R186, UR48, -R179 ;  /* 0x00000030baba7c23 */ /* 0x000fe200080108b3 */
[----:B------:R-:W0:Y:S01]  /*124e0*/  MUFU.EX2 R155, R187 ;  /* 0x000000bb009b7308 */ /* 0x000e220000000800 */
[----:B-1----:R-:W-:Y:S01]  /*124f0*/  FFMA.FTZ R3, R177, R3, R153 ;  /* 0x00000003b1037223 */ /* 0x002fe20000010099 */
[--C-:B------:R-:W-:Y:S01]  /*12500*/  FFMA.FTZ R183, R183, UR48, -R179.reuse ;  /* 0x00000030b7b77c23 */ /* 0x100fe200080108b3 */
[----:B------:R-:W-:Y:S01]  /*12510*/  PRMT R158, R166, 0x654, R158 ;  /* 0x00000654a69e7816 */ /* 0x000fe2000000009e */
[--C-:B------:R-:W-:Y:S01]  /*12520*/  FFMA.FTZ R182, R182, UR48, -R179.reuse ;  /* 0x00000030b6b67c23 */ /* 0x100fe200080108b3 */
[--C-:B------:R-:W-:Y:S01]  /*12530*/  FFMA.FTZ R175, R175, UR48, -R179.reuse ;  /* 0x00000030afaf7c23 */ /* 0x100fe200080108b3 */
[----:B------:R-:W-:Y:S01]  /*12540*/  FFMA.FTZ R171, R171, UR48, -R179 ;  /* 0x00000030abab7c23 */ /* 0x000fe200080108b3 */
[----:B------:R1:W-:Y:S01]  /*12550*/  SYNCS.ARRIVE.TRANS64.RED.A1T0 RZ, [R158+URZ], RZ ;  /* 0x000000ff9eff79a7 */ /* 0x0003e2000810043f */
[----:B------:R-:W4:Y:S01]  /*12560*/  MUFU.EX2 R198, R198 ;  /* 0x000000c600c67308 */ /* 0x000f220000000800 */
[----:B---3--:R-:W-:Y:S01]  /*12570*/  FADD.FTZ R3, R220, R3 ;  /* 0x00000003dc037221 */ /* 0x008fe20000010000 */
[----:B------:R-:W-:Y:S01]  /*12580*/  FFMA.FTZ R179, R174, UR48, -R179 ;  /* 0x00000030aeb37c23 */ /* 0x000fe200080108b3 */
[----:B------:R-:W-:Y:S01]  /*12590*/  F2FP.BF16.F32.PACK_AB R153, R220, R153 ;  /* 0x00000099dc99723e */ /* 0x000fe200000010ff */
[-C--:B------:R-:W-:Y:S01]  /*125a0*/  FMUL.FTZ R26, R26, R177.reuse ;  /* 0x000000b11a1a7220 */ /* 0x080fe20000410000 */
[-C--:B------:R-:W-:Y:S01]  /*125b0*/  FMUL.FTZ R27, R27, R177.reuse ;  /* 0x000000b11b1b7220 */ /* 0x080fe20000410000 */
[-C--:B------:R-:W-:Y:S01]  /*125c0*/  FMUL.FTZ R30, R30, R177.reuse ;  /* 0x000000b11e1e7220 */ /* 0x080fe20000410000 */
[----:B-1----:R-:W-:Y:S01]  /*125d0*/  F2FP.BF16.F32.PACK_AB R158, R161, R170 ;  /* 0x000000aaa19e723e */ /* 0x002fe200000010ff */
[----:B------:R-:W1:Y:S01]  /*125e0*/  MUFU.EX2 R199, R199 ;  /* 0x000000c700c77308 */ /* 0x000e620000000800 */
        /* <DEDUP_REMOVED lines=8> */
[C---:B----4-:R-:W-:Y:S01]  /*12670*/  FADD.FTZ R3, R198.reuse, R3 ;  /* 0x00000003c6037221 */ /* 0x050fe20000010000 */
[----:B------:R-:W-:Y:S01]  /*12680*/  F2FP.BF16.F32.PACK_AB R155, R198, R155 ;  /* 0x0000009bc69b723e */ /* 0x000fe200000010ff */
[-C--:B------:R-:W-:Y:S01]  /*12690*/  FMUL.FTZ R43, R43, R177.reuse ;  /* 0x000000b12b2b7220 */ /* 0x080fe20000410000 */
[-C--:B------:R-:W-:Y:S01]  /*126a0*/  FMUL.FTZ R46, R46, R177.reuse ;  /* 0x000000b12e2e7220 */ /* 0x080fe20000410000 */
[-C--:B------:R-:W-:Y:S01]  /*126b0*/  FMUL.FTZ R47, R47, R177.reuse ;  /* 0x000000b12f2f7220 */ /* 0x080fe20000410000 */
[-C--:B------:R-:W-:Y:S01]  /*126c0*/  FMUL.FTZ R50, R50, R177.reuse ;  /* 0x000000b132327220 */ /* 0x080fe20000410000 */
[-C--:B------:R-:W-:Y:S01]  /*126d0*/  FMUL.FTZ R51, R51, R177.reuse ;  /* 0x000000b133337220 */ /* 0x080fe20000410000 */
[----:B------:R-:W3:Y:S01]  /*126e0*/  MUFU.EX2 R159, R216 ;  /* 0x000000d8009f7308 */ /* 0x000ee20000000800 */
[----:B-1----:R-:W-:Y:S01]  /*126f0*/  FADD.FTZ R3, R199, R3 ;  /* 0x00000003c7037221 */ /* 0x002fe20000010000 */
[-C--:B------:R-:W-:Y:S01]  /*12700*/  FMUL.FTZ R54, R54, R177.reuse ;  /* 0x000000b136367220 */ /* 0x080fe20000410000 */
        /* <DEDUP_REMOVED lines=70> */
[----:B-1----:R-:W-:-:S07]  /*12b70*/  FADD.FTZ R3, R195, R3 ;  /* 0x00000003c3037221 */ /* 0x002fce0000010000 */
[----:B------:R-:W1:Y:S01]  /*12b80*/  MUFU.EX2 R197, R197 ;  /* 0x000000c500c57308 */ /* 0x000e620000000800 */
[C---:B0-----:R-:W-:Y:S01]  /*12b90*/  FADD.FTZ R166, R173.reuse, R166 ;  /* 0x000000a6ada67221 */ /* 0x041fe20000010000 */
[----:B------:R-:W-:-:S06]  /*12ba0*/  F2FP.BF16.F32.PACK_AB R164, R173, R164 ;  /* 0x000000a4ada4723e */ /* 0x000fcc00000010ff */
[----:B------:R0:W4:Y:S01]  /*12bb0*/  MUFU.EX2 R8, R162 ;  /* 0x000000a200087308 */ /* 0x0001220000000800 */
[----:B---3--:R-:W-:-:S07]  /*12bc0*/  F2FP.BF16.F32.PACK_AB R165, R196, R195 ;  /* 0x000000c3c4a5723e */ /* 0x008fce00000010ff */
[----:B------:R-:W3:Y:S01]  /*12bd0*/  MUFU.EX2 R180, R180 ;  /* 0x000000b400b47308 */ /* 0x000ee20000000800 */
[----:B0-----:R-:W-:Y:S01]  /*12be0*/  F2FP.BF16.F32.PACK_AB R162, R169, R168 ;  /* 0x000000a8a9a2723e */ /* 0x001fe200000010ff */
[----:B------:R-:W-:Y:S01]  /*12bf0*/  FADD.FTZ R168, R196, R3 ;  /* 0x00000003c4a87221 */ /* 0x000fe20000010000 */
[----:B------:R-:W-:Y:S01]  /*12c00*/  FADD.FTZ R3, R167, R166 ;  /* 0x000000a6a7037221 */ /* 0x000fe20000010000 */
[C---:B------:R-:W-:Y:S02]  /*12c10*/  F2FP.BF16.F32.PACK_AB R166, R172.reuse, R167 ;  /* 0x000000a7aca6723e */ /* 0x040fe400000010ff */
[----:B-1----:R-:W-:Y:S01]  /*12c20*/  FADD.FTZ R167, R197, R168 ;  /* 0x000000a8c5a77221 */ /* 0x002fe20000010000 */
[----:B------:R-:W-:Y:S01]  /*12c30*/  FADD.FTZ R3, R172, R3 ;  /* 0x00000003ac037221 */ /* 0x000fe20000010000 */
[----:B------:R0:W1:Y:S02]  /*12c40*/  MUFU.EX2 R169, R163 ;  /* 0x000000a300a97308 */ /* 0x0000640000000800 */
[C---:B----4-:R-:W-:Y:S01]  /*12c50*/  FADD.FTZ R170, R8.reuse, R167 ;  /* 0x000000a708aa7221 */ /* 0x050fe20000010000 */
[----:B------:R-:W-:-:S05]  /*12c60*/  F2FP.BF16.F32.PACK_AB R167, R8, R197 ;  /* 0x000000c508a7723e */ /* 0x000fca00000010ff */
[----:B------:R-:W4:Y:S01]  /*12c70*/  MUFU.EX2 R181, R181 ;  /* 0x000000b500b57308 */ /* 0x000f220000000800 */
[----:B---3--:R-:W-:Y:S01]  /*12c80*/  FADD.FTZ R8, R180, R3 ;  /* 0x00000003b4087221 */ /* 0x008fe20000010000 */
[----:B0-----:R-:W-:-:S06]  /*12c90*/  F2FP.BF16.F32.PACK_AB R163, R194, R191 ;  /* 0x000000bfc2a3723e */ /* 0x001fcc00000010ff */
[----:B------:R-:W0:Y:S01]  /*12ca0*/  MUFU.EX2 R186, R186 ;  /* 0x000000ba00ba7308 */ /* 0x000e220000000800 */
[----:B-1----:R-:W-:-:S07]  /*12cb0*/  FADD.FTZ R3, R169, R170 ;  /* 0x000000aaa9037221 */ /* 0x002fce0000010000 */
[----:B------:R-:W1:Y:S01]  /*12cc0*/  MUFU.EX2 R183, R183 ;  /* 0x000000b700b77308 */ /* 0x000e620000000800 */
[C---:B----4-:R-:W-:Y:S01]  /*12cd0*/  FADD.FTZ R187, R181.reuse, R8 ;  /* 0x00000008b5bb7221 */ /* 0x050fe20000010000 */
[----:B------:R-:W-:-:S06]  /*12ce0*/  F2FP.BF16.F32.PACK_AB R168, R181, R180 ;  /* 0x000000b4b5a8723e */ /* 0x000fcc00000010ff */
[----:B------:R-:W3:Y:S01]  /*12cf0*/  MUFU.EX2 R184, R184 ;  /* 0x000000b800b87308 */ /* 0x000ee20000000800 */
[C---:B0-----:R-:W-:Y:S01]  /*12d00*/  FADD.FTZ R8, R186.reuse, R3 ;  /* 0x00000003ba087221 */ /* 0x041fe20000010000 */
[----:B------:R-:W-:-:S06]  /*12d10*/  F2FP.BF16.F32.PACK_AB R169, R186, R169 ;  /* 0x000000a9baa9723e */ /* 0x000fcc00000010ff */
[----:B------:R-:W0:Y:S01]  /*12d20*/  MUFU.EX2 R182, R182 ;  /* 0x000000b600b67308 */ /* 0x000e220000000800 */
[----:B-1----:R-:W-:-:S07]  /*12d30*/  FADD.FTZ R3, R183, R8 ;  /* 0x00000008b7037221 */ /* 0x002fce0000010000 */
[----:B------:R-:W1:Y:S01]  /*12d40*/  MUFU.EX2 R185, R185 ;  /* 0x000000b900b97308 */ /* 0x000e620000000800 */
[----:B---3--:R-:W-:-:S07]  /*12d50*/  FADD.FTZ R170, R184, R187 ;  /* 0x000000bbb8aa7221 */ /* 0x008fce0000010000 */
[----:B------:R-:W3:Y:S01]  /*12d60*/  MUFU.EX2 R173, R175 ;  /* 0x000000af00ad7308 */ /* 0x000ee20000000800 */
[----:B0-----:R-:W-:-:S07]  /*12d70*/  FADD.FTZ R8, R182, R3 ;  /* 0x00000003b6087221 */ /* 0x001fce0000010000 */
[----:B------:R-:W0:Y:S01]  /*12d80*/  MUFU.EX2 R188, R188 ;  /* 0x000000bc00bc7308 */ /* 0x000e220000000800 */
[----:B-1----:R-:W-:-:S07]  /*12d90*/  FADD.FTZ R181, R185, R170 ;  /* 0x000000aab9b57221 */ /* 0x002fce0000010000 */
[----:B------:R-:W1:Y:S01]  /*12da0*/  MUFU.EX2 R178, R178 ;  /* 0x000000b200b27308 */ /* 0x000e620000000800 */
[----:B---3--:R-:W-:-:S07]  /*12db0*/  FADD.FTZ R3, R173, R8 ;  /* 0x00000008ad037221 */ /* 0x008fce0000010000 */
[----:B------:R-:W3:Y:S01]  /*12dc0*/  MUFU.EX2 R189, R189 ;  /* 0x000000bd00bd7308 */ /* 0x000ee20000000800 */
[----:B0-----:R-:W-:-:S07]  /*12dd0*/  FADD.FTZ R170, R188, R181 ;  /* 0x000000b5bcaa7221 */ /* 0x001fce0000010000 */
[----:B------:R0:W4:Y:S01]  /*12de0*/  MUFU.EX2 R180, R171 ;  /* 0x000000ab00b47308 */ /* 0x0001220000000800 */
[C---:B-1----:R-:W-:Y:S01]  /*12df0*/  FADD.FTZ R3, R178.reuse, R3 ;  /* 0x00000003b2037221 */ /* 0x042fe20000010000 */
[----:B------:R-:W-:-:S06]  /*12e00*/  F2FP.BF16.F32.PACK_AB R173, R178, R173 ;  /* 0x000000adb2ad723e */ /* 0x000fcc00000010ff */
[----:B------:R-:W1:Y:S01]  /*12e10*/  MUFU.EX2 R174, R192 ;  /* 0x000000c000ae7308 */ /* 0x000e620000000800 */
[----:B---3--:R-:W-:Y:S01]  /*12e20*/  FADD.FTZ R181, R189, R170 ;  /* 0x000000aabdb57221 */ /* 0x008fe20000010000 */
[----:B0-----:R-:W-:Y:S02]  /*12e30*/  F2FP.BF16.F32.PACK_AB R171, R182, R183 ;  /* 0x000000b7b6ab723e */ /* 0x001fe400000010ff */
[----:B------:R-:W-:Y:S02]  /*12e40*/  F2FP.BF16.F32.PACK_AB R170, R185, R184 ;  /* 0x000000b8b9aa723e */ /* 0x000fe400000010ff */
[----:B------:R-:W-:Y:S02]  /*12e50*/  F2FP.BF16.F32.PACK_AB R172, R189, R188 ;  /* 0x000000bcbdac723e */ /* 0x000fe400000010ff */
[----:B------:R-:W0:Y:S01]  /*12e60*/  MUFU.EX2 R175, R179 ;  /* 0x000000b300af7308 */ /* 0x000e220000000800 */
[----:B----4-:R-:W-:-:S07]  /*12e70*/  FADD.FTZ R182, R180, R3 ;  /* 0x00000003b4b67221 */ /* 0x010fce0000010000 */
[----:B------:R-:W3:Y:S01]  /*12e80*/  MUFU.EX2 R193, R193 ;  /* 0x000000c100c17308 */ /* 0x000ee20000000800 */
[----:B-1----:R-:W-:Y:S01]  /*12e90*/  FADD.FTZ R8, R174, R181 ;  /* 0x000000b5ae087221 */ /* 0x002fe20000010000 */
[C---:B0-----:R-:W-:Y:S01]  /*12ea0*/  FADD.FTZ R3, R175.reuse, R182 ;  /* 0x000000b6af037221 */ /* 0x041fe20000010000 */
[----:B------:R-:W-:Y:S02]  /*12eb0*/  F2FP.BF16.F32.PACK_AB R175, R175, R180 ;  /* 0x000000b4afaf723e */ /* 0x000fe400000010ff */
[C---:B---3--:R-:W-:Y:S01]  /*12ec0*/  FADD.FTZ R8, R193.reuse, R8 ;  /* 0x00000008c1087221 */ /* 0x048fe20000010000 */
[----:B------:R-:W-:Y:S01]  /*12ed0*/  F2FP.BF16.F32.PACK_AB R174, R193, R174 ;  /* 0x000000aec1ae723e */ /* 0x000fe200000010ff */
[----:B------:R-:W-:Y:S06]  /*12ee0*/  @!P2 BRA `(.L_x_3000) ;  /* 0x000000000004a947 */ /* 0x000fec0003800000 */
[----:B------:R-:W-:Y:S01]  /*12ef0*/  BPT.TRAP 0x1 ;  /* 0x000000040000795c */ /* 0x000fe20000300000 */
.L_x_3000:
[----:B------:R0:W1:Y:S01]  /*12f00*/  SYNCS.PHASECHK.TRANS64.TRYWAIT P1, [R0+URZ+0x22850], R20 ;  /* 0x02285014000075a7 */ /* 0x000062000802017f */
[----:B------:R-:W-:Y:S05]  /*12f10*/  @!P2 BRA `(.L_x_3001) ;  /* 0x000000000004a947 */ /* 0x000fea0003800000 */
[----:B------:R-:W-:Y:S01]  /*12f20*/  BPT.TRAP 0x1 ;  /* 0x000000040000795c */ /* 0x000fe20000300000 */
.L_x_3001:
[----:B------:R-:W-:Y:S01]  /*12f30*/  IMAD.MOV.U32 R177, RZ, RZ, 0xc00 ;  /* 0x00000c00ffb17424 */ /* 0x000fe200078e00ff */
[----:B------:R-:W-:Y:S03]  /*12f40*/  BSSY B0, `(.L_x_3002) ;  /* 0x0000005000007945 */ /* 0x000fe60003800000 */
[----:B------:R-:W-:Y:S01]  /*12f50*/  IMAD R176, R2, R177, UR49 ;  /* 0x0000003102b07e24 */ /* 0x000fe2000f8e02b1 */
[----:B-1----:R-:W-:Y:S06]  /*12f60*/  @P1 BRA `(.L_x_3003) ;  /* 0x0000000000081947 */ /* 0x002fec0003800000 */
[----:B------:R-:W1:Y:S02]  /*12f70*/  SYNCS.PHASECHK.TRANS64.TRYWAIT P1, [R0+URZ+0x22850], R20 ;  /* 0x02285014000075a7 */ /* 0x000e64000802017f */
[----:B-1----:R-:W-:Y:S05]  /*12f80*/  @!P1 BRA `(.L_x_3004) ;  /* 0x000000fc006c9947 */ /* 0x002fea0003800000 */
.L_x_3003:
[----:B------:R-:W-:Y:S05]  /*12f90*/  BSYNC B0 ;  /* 0x0000000000007941 */ /* 0x000fea0003800000 */
.L_x_3002:
[----:B------:R-:W3:Y:S01]  /*12fa0*/  S2R R178, SR_TID.X ;  /* 0x0000000000b27919 */ /* 0x000ee20000002100 */
[----:B------:R-:W-:Y:S05]  /*12fb0*/  WARPSYNC.ALL ;  /* 0x0000000000007948 */ /* 0x000fea0003800000 */
[----:B------:R-:W-:Y:S01]  /*12fc0*/  IMAD.MOV.U32 R177, RZ, RZ, 0x40000040 ;  /* 0x40000040ffb17424 */ /* 0x000fe200078e00ff */
[----:B------:R-:W-:-:S04]  /*12fd0*/  R2UR UR6, R176 ;  /* 0x00000000b00672ca */ /* 0x000fc800000e0000 */
[----:B------:R-:W-:Y:S02]  /*12fe0*/  R2UR UR7, R177 ;  /* 0x00000000b10772ca */ /* 0x000fe400000e0000 */
[----:B---3--:R-:W-:-:S05]  /*12ff0*/  SHF.R.U32.HI R178, RZ, 0x7, R178 ;  /* 0x00000007ffb27819 */ /* 0x008fca00000116b2 */
[----:B01----:R-:W-:Y:S02]  /*13000*/  VIADD R20, R178, 0x8 ;  /* 0x00000008b2147836 */ /* 0x003fe40000000000 */
[----:B------:R-:W-:-:S03]  /*13010*/  IMAD.U32 R178, RZ, RZ, UR51 ;  /* 0x00000033ffb27e24 */ /* 0x000fc6000f8e00ff */
[----:B------:R0:W-:Y:S02]  /*13020*/  BAR.SYNC.DEFER_BLOCKING R20, 0x100 ;  /* 0x000400140000751d */ /* 0x0001e40000010000 */
[----:B------:R-:W-:-:S04]  /*13030*/  ISETP.NE.AND P1, PT, R178, 0x3, PT ;  /* 0x00000003b200780c */ /* 0x000fc80003f25270 */
[----:B------:R-:W-:-:S06]  /*13040*/  WARPGROUP.ARRIVE ;  /* 0x00000000000079c5 */ /* 0x000fcc0000000000 */
[----:B------:R-:W-:Y:S03]  /*13050*/  HGMMA.64x256x16.F32.BF16 R24, R152, gdesc[UR4].tnspB, R24, gsb0 ;  /* 0x43e0000498187df0 */ /* 0x000fe60008001818 */
        /* <DEDUP_REMOVED lines=42> */
.L_x_3005:
[----:B------:R-:W-:Y:S02]  /*13300*/  VIADD R0, R0, 0x22860 ;  /* 0x0002286000007836 */ /* 0x000fe40000000000 */
[----:B------:R-:W-:Y:S02]  /*13310*/  IMAD.U32 R153, RZ, RZ, UR47 ;  /* 0x0000002fff997e24 */ /* 0x000fe4000f8e00ff */
[----:B------:R-:W-:Y:S02]  /*13320*/  IMAD.MOV.U32 R215, RZ, RZ, R7 ;  /* 0x000000ffffd77224 */ /* 0x000fe400078e0007 */
[----:B------:R-:W-:Y:S01]  /*13330*/  IMAD.MOV.U32 R216, RZ, RZ, R6 ;  /* 0x000000ffffd87224 */ /* 0x000fe200078e0006 */
[----:B------:R-:W-:-:S04]  /*13340*/  PRMT R0, R153, 0x654, R0 ;  /* 0x0000065499007816 */ /* 0x000fc80000000000 */
[----:B------:R0:W-:Y:S01]  /*13350*/  SYNCS.ARRIVE.TRANS64.RED.A1T0 RZ, [R0+URZ], RZ ;  /* 0x000000ff00ff79a7 */ /* 0x0001e2000810043f */
[----:B------:R-:W-:Y:S05]  /*13360*/  @P0 BRA `(.L_x_3006) ;  /* 0xffffffd800a00947 */ /* 0x000fea000383ffff */
[----:B0-----:R-:W-:-:S07]  /*13370*/  IMAD.MOV.U32 R0, RZ, RZ, R21 ;  /* 0x000000ffff007224 */ /* 0x001fce00078e0015 */
.L_x_2994:
[----:B------:R-:W3:Y:S02]  /*13380*/  LDL R20, [R1+0x4] ;  /* 0x0000040001147983 */ /* 0x000ee40000100800 */
[----:B---3--:R-:W-:-:S13]  /*13390*/  ISETP.GE.AND P0, PT, R0, R20, PT ;  /* 0x000000140000720c */ /* 0x008fda0003f06270 */
[----:B------:R-:W-:Y:S05]  /*133a0*/  @!P0 BRA `(.L_x_3007) ;  /* 0x00000038000c8947 */ /* 0x000fea0003800000 */
[----:B------:R-:W-:Y:S02]  /*133b0*/  IMAD.MOV.U32 R215, RZ, RZ, R7 ;  /* 0x000000ffffd77224 */ /* 0x000fe400078e0007 */
[----:B------:R-:W-:-:S07]  /*133c0*/  IMAD.MOV.U32 R216, RZ, RZ, R6 ;  /* 0x000000ffffd87224 */ /* 0x000fce00078e0006 */
.L_x_3027:
[----:B------:R-:W-:Y:S01]  /*133d0*/  IMAD.U32 R6, RZ, RZ, UR51 ;  /* 0x00000033ff067e24 */ /* 0x000fe2000f8e00ff */
        /* <DEDUP_REMOVED lines=9> */
.L_x_3008:
[----:B------:R-:W-:Y:S01]  /*13470*/  IMAD R20, R2, 0x8, R23 ;  /* 0x0000000802147824 */ /* 0x000fe200078e0217 */
[----:B------:R-:W-:-:S04]  /*13480*/  SHF.L.U32 R21, R202, 0x1f, RZ ;  /* 0x0000001fca157819 */ /* 0x000fc800000006ff */
[----:B------:R0:W1:Y:S01]  /*13490*/  SYNCS.PHASECHK.TRANS64.TRYWAIT P0, [R20+URZ+0x22830], R21 ;  /* 0x02283015140075a7 */ /* 0x000062000800017f */
[----:B------:R-:W-:Y:S05]  /*134a0*/  @!P1 BRA `(.L_x_3009) ;  /* 0x0000000000049947 */ /* 0x000fea0003800000 */
[----:B------:R-:W-:Y:S01]  /*134b0*/  BPT.TRAP 0x1 ;  /* 0x000000040000795c */ /* 0x000fe20000300000 */
.L_x_3009:
[----:B------:R-:W-:Y:S02]  /*134c0*/  IMAD R154, R2, 0x300, R227 ;  /* 0x00000300029a7824 */ /* 0x000fe400078e02e3 */
[----:B------:R-:W-:Y:S01]  /*134d0*/  IMAD.MOV.U32 R155, RZ, RZ, 0x40000040 ;  /* 0x40000040ff9b7424 */ /* 0x000fe200078e00ff */
[----:B-1----:R-:W-:Y:S06]  /*134e0*/  @P0 BRA `(.L_x_3010) ;  /* 0x0000000000080947 */ /* 0x002fec0003800000 */
[----:B------:R-:W1:Y:S02]  /*134f0*/  SYNCS.PHASECHK.TRANS64.TRYWAIT P0, [R20+URZ+0x22830], R21 ;  /* 0x02283015140075a7 */ /* 0x000e64000800017f */
[----:B-1----:R-:W-:Y:S05]  /*13500*/  @!P0 BRA `(.L_x_3011) ;  /* 0x000000f800208947 */ /* 0x002fea0003800000 */
.L_x_3010:
        /* <DEDUP_REMOVED lines=14> */
[----:B--2---:R-:W2:Y:S01]  /*135f0*/  S2R R9, SR_TID.X ;  /* 0x0000000000097919 */ /* 0x004ea20000002100 */
        /* <DEDUP_REMOVED lines=28> */
.L_x_3012:
[----:B------:R-:W3:Y:S01]  /*137c0*/  LDC R6, c[0x0][0x448] ;  /* 0x00011200ff067b82 */ /* 0x000ee20000000800 */
[----:B------:R-:W-:Y:S01]  /*137d0*/  FMUL.FTZ R218, R184, UR39 ;  /* 0x00000027b8da7c20 */ /* 0x000fe20008410000 */
[----:B------:R-:W-:Y:S01]  /*137e0*/  FMUL.FTZ R184, R186, UR39 ;  /* 0x00000027bab87c20 */ /* 0x000fe20008410000 */
[----:B------:R-:W-:Y:S01]  /*137f0*/  FMUL.FTZ R186, R190, UR39 ;  /* 0x00000027beba7c20 */ /* 0x000fe20008410000 */
[----:B------:R-:W-:Y:S01]  /*13800*/  FMUL.FTZ R190, R194, UR39 ;  /* 0x00000027c2be7c20 */ /* 0x000fe20008410000 */
[----:B------:R-:W-:Y:S02]  /*13810*/  IMAD R194, R0, -0x60, RZ ;  /* 0xffffffa000c27824 */ /* 0x000fe400078e02ff */
[----:B------:R-:W-:Y:S01]  /*13820*/  FMUL.FTZ R219, R185, UR39 ;  /* 0x00000027b9db7c20 */ /* 0x000fe20008410000 */
[----:B------:R-:W-:Y:S01]  /*13830*/  FMUL.FTZ R220, R189, UR39 ;  /* 0x00000027bddc7c20 */ /* 0x000fe20008410000 */
[----:B------:R-:W4:Y:S01]  /*13840*/  LDC R226, c[0x0][0x9e4] ;  /* 0x00027900ffe27b82 */ /* 0x000f220000000800 */
        /* <DEDUP_REMOVED lines=15> */
[----:B---3--:R-:W-:Y:S01]  /*13940*/  ISETP.NE.AND P0, PT, R6, 0x1, PT ;  /* 0x000000010600780c */ /* 0x008fe20003f05270 */
[----:B------:R-:W-:-:S02]  /*13950*/  IMAD.IADD R6, R229, 0x1, R214 ;  /* 0x00000001e5067824 */ /* 0x000fc400078e02d6 */
        /* <DEDUP_REMOVED lines=10> */
[----:B------:R-:W5:Y:S07]  /*13a00*/  @P0 LDC R217, c[0x0][0x44c] ;  /* 0x00011300ffd90b82 */ /* 0x000f6e0000000800 */
[----:B------:R-:W0:Y:S01]  /*13a10*/  MUFU.TANH R171, R171 ;  /* 0x000000ab00ab7308 */ /* 0x000e220000002400 */
[----:B------:R-:W1:Y:S07]  /*13a20*/  @P0 LDC R7, c[0x0][0x450] ;  /* 0x00011400ff070b82 */ /* 0x000e6e0000000800 */
[----:B------:R-:W0:Y:S08]  /*13a30*/  MUFU.TANH R172, R172 ;  /* 0x000000ac00ac7308 */ /* 0x000e300000002400 */
[----:B------:R-:W0:Y:S01]  /*13a40*/  MUFU.TANH R173, R173 ;  /* 0x000000ad00ad7308 */ /* 0x000e220000002400 */
[----:B-----5:R-:W-:-:S07]  /*13a50*/  @P0 IMAD.HI.U32 R217, R6, R217, RZ ;  /* 0x000000d906d90227 */ /* 0x020fce00078e00ff */
[----:B------:R-:W0:Y:S01]  /*13a60*/  MUFU.TANH R174, R174 ;  /* 0x000000ae00ae7308 */ /* 0x000e220000002400 */
[----:B-1----:R-:W-:Y:S01]  /*13a70*/  @P0 SHF.R.U32.HI R6, RZ, R7, R217 ;  /* 0x00000007ff060219 */ /* 0x002fe200000116d9 */
        /* <DEDUP_REMOVED lines=19> */
[----:B------:R-:W1:Y:S01]  /*13bb0*/  SHFL.IDX PT, R223, R6, RZ, 0x1c1f ;  /* 0x001c1fff06df7589 */ /* 0x000e6200000e0000 */
[----:B------:R-:W-:Y:S01]  /*13bc0*/  IMAD.U32 R169, RZ, RZ, UR47 ;  /* 0x0000002fffa97e24 */ /* 0x000fe2000f8e00ff */
[----:B----4-:R-:W-:Y:S01]  /*13bd0*/  ISETP.GE.AND P0, PT, R226, 0x1, PT ;  /* 0x00000001e200780c */ /* 0x010fe20003f06270 */
[----:B------:R-:W4:Y:S03]  /*13be0*/  MUFU.TANH R7, R7 ;  /* 0x0000000700077308 */ /* 0x000f260000002400 */
[----:B------:R-:W-:-:S04]  /*13bf0*/  PRMT R168, R169, 0x654, R168 ;  /* 0x00000654a9a87816 */ /* 0x000fc800000000a8 */
[----:B------:R5:W-:Y:S01]  /*13c00*/  SYNCS.ARRIVE.TRANS64.RED.A1T0 RZ, [R168+URZ], RZ ;  /* 0x000000ffa8ff79a7 */ /* 0x000be2000810043f */
[----:B------:R-:W0:Y:S01]  /*13c10*/  MUFU.TANH R152, R152 ;  /* 0x0000009800987308 */ /* 0x000e220000002400 */
[----:B-----5:R-:W-:-:S07]  /*13c20*/  VIADD R168, R194, 0x1 ;  /* 0x00000001c2a87836 */ /* 0x020fce0000000000 */
[----:B------:R-:W0:Y:S01]  /*13c30*/  MUFU.TANH R153, R153 ;  /* 0x0000009900997308 */ /* 0x000e220000002400 */
[----:B------:R-:W-:-:S07]  /*13c40*/  IMAD R168, R206, -0x2, R168 ;  /* 0xfffffffecea87824 */ /* 0x000fce00078e02a8 */
[----:B------:R-:W0:Y:S01]  /*13c50*/  MUFU.TANH R154, R154 ;  /* 0x0000009a009a7308 */ /* 0x000e220000002400 */
[----:B------:R-:W-:-:S05]  /*13c60*/  IADD3 R168, -R203, R168, R204 ;  /* 0x000000a8cba87210 */ /* 0x000fca0007ffe1cc */
[C---:B------:R-:W-:Y:S02]  /*13c70*/  VIADD R222, R168.reuse, UR45 ;  /* 0x0000002da8de7c36 */ /* 0x040fe40008000000 */
[----:B------:R-:W0:Y:S01]  /*13c80*/  MUFU.TANH R155, R155 ;  /* 0x0000009b009b7308 */ /* 0x000e220000002400 */
[----:B------:R-:W-:Y:S02]  /*13c90*/  VIADD R199, R168, UR50 ;  /* 0x00000032a8c77c36 */ /* 0x000fe40008000000 */
[C---:B-1----:R-:W-:Y:S02]  /*13ca0*/  IMAD.IADD R198, R223.reuse, 0x1, R222 ;  /* 0x00000001dfc67824 */ /* 0x042fe400078e02de */
[----:B------:R-:W-:-:S03]  /*13cb0*/  IMAD.IADD R197, R223, 0x1, R199 ;  /* 0x00000001dfc57824 */ /* 0x000fc600078e02c7 */
        /* <DEDUP_REMOVED lines=39> */
[----:B------:R-:W-:Y:S01]  /*13f30*/  IADD3 R223, -R203, R204, R223 ;  /* 0x000000cccbdf7210 */ /* 0x000fe20007ffe1df */
        /* <DEDUP_REMOVED lines=11> */
.L_x_3015:
[----:B------:R-:W-:-:S05]  /*13ff0*/  IMAD.U32 R224, RZ, RZ, UR38 ;  /* 0x00000026ffe07e24 */ /* 0x000fca000f8e00ff */
[----:B------:R-:W-:-:S13]  /*14000*/  ISETP.NE.AND P0, PT, R224, 0x1, PT ;  /* 0x00000001e000780c */ /* 0x000fda0003f05270 */
[----:B------:R-:W1:Y:S02]  /*14010*/  @P0 LDC.64 R168, c[0x0][0x9e8] ;  /* 0x00027a00ffa80b82 */ /* 0x000e640000000a00 */
[----:B-1----:R-:W-:-:S05]  /*14020*/  @P0 IMAD.HI.U32 R168, R223, R168, RZ ;  /* 0x000000a8dfa80227 */ /* 0x002fca00078e00ff */
[----:B------:R-:W-:-:S07]  /*14030*/  @P0 SHF.R.U32.HI R223, RZ, R169, R168 ;  /* 0x000000a9ffdf0219 */ /* 0x000fce00000116a8 */
.L_x_3016:
[----:B------:R-:W-:Y:S05]  /*14040*/  BSYNC B0 ;  /* 0x0000000000007941 */ /* 0x000fea0003800000 */
.L_x_3014:
[----:B------:R-:W-:-:S04]  /*14050*/  IMAD R168, R206, -0x2, R194 ;  /* 0xfffffffecea87824 */ /* 0x000fc800078e02c2 */
[----:B------:R-:W-:-:S05]  /*14060*/  IMAD R168, R223, R224, R168 ;  /* 0x000000e0dfa87224 */ /* 0x000fca00078e02a8 */
[----:B------:R-:W-:Y:S02]  /*14070*/  VIMNMX R197, R197, R168, !PT ;  /* 0x000000a8c5c57248 */ /* 0x000fe40007fe0100 */
[----:B------:R-:W-:-:S07]  /*14080*/  VIADDMNMX R198, R168, R224, R198, PT ;  /* 0x000000e0a8c67246 */ /* 0x000fce00038001c6 */
.L_x_3013:
[----:B------:R-:W-:Y:S01]  /*14090*/  ISETP.GE.AND P0, PT, R194, 0x1, PT ;  /* 0x00000001c200780c */ /* 0x000fe20003f06270 */
[----:B------:R-:W1:Y:S01]  /*140a0*/  SHFL.IDX PT, R6, R6, 0x1, 0x1c1f ;  /* 0x003c1f0006067f89 */ /* 0x000e6200000e0000 */
[----:B------:R-:W-:Y:S02]  /*140b0*/  LOP3.LUT R22, R22, 0xfffdffff, RZ, 0xc0, !PT ;  /* 0xfffdffff16167812 */ /* 0x000fe400078ec0ff */
[----:B------:R-:W-:-:S09]  /*140c0*/  ISETP.GE.AND P2, PT, R194, 0x9, PT ;  /* 0x00000009c200780c */ /* 0x000fd20003f46270 */
[----:B------:R-:W-:Y:S02]  /*140d0*/  @P0 LOP3.LUT R22, R22, 0x20000, RZ, 0xfc, !PT ;  /* 0x0002000016160812 */ /* 0x000fe400078efcff */
[----:B------:R-:W-:Y:S02]  /*140e0*/  ISETP.GT.AND P0, PT, R197, RZ, !P0 ;  /* 0x000000ffc500720c */ /* 0x000fe40004704270 */
[----:B------:R-:W-:Y:S02]  /*140f0*/  LOP3.LUT R22, R22, 0xfffffffd, RZ, 0xc0, !PT ;  /* 0xfffffffd16167812 */ /* 0x000fe400078ec0ff */
[----:B------:R-:W-:Y:S02]  /*14100*/  ISETP.LT.OR P1, PT, R198, 0x1, P0 ;  /* 0x00000001c600780c */ /* 0x000fe40000721670 */
[----:B------:R-:W-:Y:S02]  /*14110*/  ISETP.GE.AND P0, PT, R194, 0x2, PT ;  /* 0x00000002c200780c */ /* 0x000fe40003f06270 */
[----:B------:R-:W-:-:S02]  /*14120*/  FSEL R168, R7, -INF , !P1 ;  /* 0xff80000007a87808 */ /* 0x000fc40004800000 */
[----:B------:R-:W-:Y:S01]  /*14130*/  ISETP.GT.AND P1, PT, R197, 0x1, !P0 ;  /* 0x00000001c500780c */ /* 0x000fe20004724270 */
[--C-:B-1----:R-:W-:Y:S01]  /*14140*/  IMAD.IADD R222, R222, 0x1, R6.reuse ;  /* 0x00000001dede7824 */ /* 0x102fe200078e0206 */
[----:B------:R-:W-:Y:S01]  /*14150*/  @P2 LOP3.LUT R22, R22, 0x2, RZ, 0xfc, !PT ;  /* 0x0000000216162812 */ /* 0x000fe200078efcff */
[----:B------:R-:W-:Y:S01]  /*14160*/  IMAD.IADD R199, R199, 0x1, R6 ;  /* 0x00000001c7c77824 */ /* 0x000fe200078e0206 */
[----:B------:R-:W-:Y:S02]  /*14170*/  ISETP.LT.OR P1, PT, R198, 0x2, P1 ;  /* 0x00000002c600780c */ /* 0x000fe40000f21670 */
[----:B------:R-:W-:Y:S02]  /*14180*/  LOP3.LUT R22, R22, 0xfffffffb, RZ, 0xc0, !PT ;  /* 0xfffffffb16167812 */ /* 0x000fe400078ec0ff */
[----:B0-----:R-:W-:Y:S02]  /*14190*/  FSEL R152, R152, -INF , !P1 ;  /* 0xff80000098987808 */ /* 0x001fe40004800000 */
[----:B------:R-:W-:-:S02]  /*141a0*/  ISETP.GT.AND P1, PT, R197, 0x8, !P2 ;  /* 0x00000008c500780c */ /* 0x000fc40005724270 */
[----:B------:R-:W-:Y:S02]  /*141b0*/  ISETP.GE.AND P2, PT, R194, 0xa, PT ;  /* 0x0000000ac200780c */ /* 0x000fe40003f46270 */
[----:B------:R-:W-:-:S04]  /*141c0*/  ISETP.LT.OR P1, PT, R198, 0x9, P1 ;  /* 0x00000009c600780c */ /* 0x000fc80000f21670 */
[----:B------:R-:W-:Y:S02]  /*141d0*/  FSEL R155, R155, -INF , !P1 ;  /* 0xff8000009b9b7808 */ /* 0x000fe40004800000 */
        /* <DEDUP_REMOVED lines=128> */
.L_x_3019:
[----:B------:R-:W-:-:S05]  /*149e0*/  IMAD.U32 R197, RZ, RZ, UR38 ;  /* 0x00000026ffc57e24 */ /* 0x000fca000f8e00ff */
[----:B------:R-:W-:-:S13]  /*149f0*/  ISETP.NE.AND P6, PT, R197, 0x1, PT ;  /* 0x00000001c500780c */ /* 0x000fda0003fc5270 */
[----:B------:R-:W0:Y:S02]  /*14a00*/  @P6 LDC.64 R6, c[0x0][0x9e8] ;  /* 0x00027a00ff066b82 */ /* 0x000e240000000a00 */
[----:B0-----:R-:W-:-:S05]  /*14a10*/  @P6 IMAD.HI.U32 R6, R169, R6, RZ ;  /* 0x00000006a9066227 */ /* 0x001fca00078e00ff */
[----:B------:R-:W-:-:S07]  /*14a20*/  @P6 SHF.R.U32.HI R169, RZ, R7, R6 ;  /* 0x00000007ffa96219 */ /* 0x000fce0000011606 */
.L_x_3020:
[----:B------:R-:W-:Y:S05]  /*14a30*/  BSYNC B0 ;  /* 0x0000000000007941 */ /* 0x000fea0003800000 */
.L_x_3018:
[----:B------:R-:W-:-:S04]  /*14a40*/  IMAD R194, R206, -0x2, R194 ;  /* 0xfffffffecec27824 */ /* 0x000fc800078e02c2 */
[----:B------:R-:W-:-:S05]  /*14a50*/  IMAD R194, R169, R197, R194 ;  /* 0x000000c5a9c27224 */ /* 0x000fca00078e02c2 */
[----:B------:R-:W-:Y:S02]  /*14a60*/  VIMNMX R199, R199, R194, !PT ;  /* 0x000000c2c7c77248 */ /* 0x000fe40007fe0100 */
[----:B------:R-:W-:-:S07]  /*14a70*/  VIADDMNMX R222, R194, R197, R222, PT ;  /* 0x000000c5c2de7246 */ /* 0x000fce00038001de */
.L_x_3017:
[----:B------:R-:W-:Y:S01]  /*14a80*/  ISETP.GT.AND P0, PT, R199, 0x1, !P0 ;  /* 0x00000001c700780c */ /* 0x000fe20004704270 */
[----:B------:R-:W-:Y:S01]  /*14a90*/  UMOV UR48, UR41 ;  /* 0x0000002900307c82 */ /* 0x000fe20008000000 */
[----:B------:R-:W-:Y:S02]  /*14aa0*/  FMNMX.FTZ R6, R168, R216, !PT ;  /* 0x000000d8a8067209 */ /* 0x000fe40007810000 */
[----:B------:R-:W-:Y:S02]  /*14ab0*/  ISETP.LT.OR P0, PT, R222, 0x2, P0 ;  /* 0x00000002de00780c */ /* 0x000fe40000701670 */
[----:B------:R-:W-:Y:S02]  /*14ac0*/  LOP3.LUT P6, RZ, R22, 0x20, RZ, 0xc0, !PT ;  /* 0x0000002016ff7812 */ /* 0x000fe400078cc0ff */
        /* <DEDUP_REMOVED lines=64> */
[----:B------:R-:W-:Y:S02]  /*14ed0*/  FSEL R186, R186, -INF , !P1 ;  /* 0xff800000baba7808 */ /* 0x000fe40004800000 */
[C---:B------:R-:W-:Y:S02]  /*14ee0*/  ISETP.GT.AND P0, PT, R199.reuse, 0x29, !P0 ;  /* 0x00000029c700780c */ /* 0x040fe40004704270 */
[----:B------:R-:W-:Y:S02]  /*14ef0*/  LOP3.LUT P1, RZ, R22, 0x20000, RZ, 0xc0, !PT ;  /* 0x0002000016ff7812 */ /* 0x000fe4000782c0ff */
[----:B------:R-:W-:Y:S02]  /*14f00*/  ISETP.LT.OR P0, PT, R222, 0x2a, P0 ;  /* 0x0000002ade00780c */ /* 0x000fe40000701670 */
[----:B------:R-:W-:Y:S02]  /*14f10*/  ISETP.GT.AND P2, PT, R199, 0x49, !P2 ;  /* 0x00000049c700780c */ /* 0x000fe40005744270 */
[----:B------:R-:W-:-:S02]  /*14f20*/  FSEL R175, R175, -INF , !P0 ;  /* 0xff800000afaf7808 */ /* 0x000fc40004000000 */
[----:B------:R-:W-:Y:S02]  /*14f30*/  LOP3.LUT P0, RZ, R22, 0x800, RZ, 0xc0, !PT ;  /* 0x0000080016ff7812 */ /* 0x000fe4000780c0ff */
[----:B0-----:R-:W-:Y:S02]  /*14f40*/  FMNMX.FTZ R6, R6, R7, !PT ;  /* 0x0000000706067209 */ /* 0x001fe40007810000 */
[C---:B------:R-:W-:Y:S02]  /*14f50*/  ISETP.GT.AND P0, PT, R199.reuse, 0x30, !P0 ;  /* 0x00000030c700780c */ /* 0x040fe40004704270 */
[C---:B------:R-:W-:Y:S01]  /*14f60*/  ISETP.LT.OR P2, PT, R222.reuse, 0x4a, P2 ;  /* 0x0000004ade00780c */ /* 0x040fe20001741670 */
[----:B------:R-:W0:Y:S01]  /*14f70*/  SHFL.BFLY PT, R7, R6, 0x1, 0x1f ;  /* 0x0c201f0006077f89 */ /* 0x000e2200000e0000 */
[----:B------:R-:W-:Y:S02]  /*14f80*/  ISETP.LT.OR P0, PT, R222, 0x31, P0 ;  /* 0x00000031de00780c */ /* 0x000fe40000701670 */
[----:B------:R-:W-:-:S02]  /*14f90*/  ISETP.GT.AND P3, PT, R199, 0x50, !P3 ;  /* 0x00000050c700780c */ /* 0x000fc40005f64270 */
[----:B------:R-:W-:Y:S02]  /*14fa0*/  FSEL R178, R178, -INF , !P0 ;  /* 0xff800000b2b27808 */ /* 0x000fe40004000000 */
[----:B------:R-:W-:Y:S02]  /*14fb0*/  LOP3.LUT P0, RZ, R22, 0x400, RZ, 0xc0, !PT ;  /* 0x0000040016ff7812 */ /* 0x000fe4000780c0ff */
[----:B------:R-:W-:Y:S02]  /*14fc0*/  FSEL R187, R187, -INF , !P2 ;  /* 0xff800000bbbb7808 */ /* 0x000fe40005000000 */
[----:B------:R-:W-:Y:S02]  /*14fd0*/  ISETP.GT.AND P0, PT, R199, 0x31, !P0 ;  /* 0x00000031c700780c */ /* 0x000fe40004704270 */
[C---:B------:R-:W-:Y:S02]  /*14fe0*/  ISETP.LT.OR P3, PT, R222.reuse, 0x51, P3 ;  /* 0x00000051de00780c */ /* 0x040fe40001f61670 */
[----:B------:R-:W-:-:S02]  /*14ff0*/  ISETP.LT.OR P0, PT, R222, 0x32, P0 ;  /* 0x00000032de00780c */ /* 0x000fc40000701670 */
[----:B------:R-:W-:Y:S02]  /*15000*/  ISETP.GT.AND P4, PT, R199, 0x51, !P4 ;  /* 0x00000051c700780c */ /* 0x000fe40006784270 */
[----:B------:R-:W-:Y:S02]  /*15010*/  FSEL R179, R179, -INF , !P0 ;  /* 0xff800000b3b37808 */ /* 0x000fe40004000000 */
[----:B------:R-:W-:Y:S02]  /*15020*/  LOP3.LUT P0, RZ, R22, 0x200, RZ, 0xc0, !PT ;  /* 0x0000020016ff7812 */ /* 0x000fe4000780c0ff */
[----:B------:R-:W-:Y:S02]  /*15030*/  FSEL R190, R190, -INF , !P3 ;  /* 0xff800000bebe7808 */ /* 0x000fe40005800000 */
[----:B------:R-:W-:Y:S02]  /*15040*/  ISETP.GT.AND P0, PT, R199, 0x38, !P0 ;  /* 0x00000038c700780c */ /* 0x000fe40004704270 */
[----:B0-----:R-:W-:-:S02]  /*15050*/  FMNMX.FTZ R6, R6, R7, !PT ;  /* 0x0000000706067209 */ /* 0x001fc40007810000 */
[----:B------:R-:W-:Y:S02]  /*15060*/  ISETP.LT.OR P0, PT, R222, 0x39, P0 ;  /* 0x00000039de00780c */ /* 0x000fe40000701670 */
[C---:B------:R-:W-:Y:S01]  /*15070*/  ISETP.GT.AND P5, PT, R199.reuse, 0x58, !P5 ;  /* 0x00000058c700780c */ /* 0x040fe20006fa4270 */
[----:B------:R-:W-:Y:S01]  /*15080*/  FMUL.FTZ R7, R6, UR48 ;  /* 0x0000003006077c20 */ /* 0x000fe20008410000 */
[----:B------:R-:W-:Y:S02]  /*15090*/  FSEL R182, R182, -INF , !P0 ;  /* 0xff800000b6b67808 */ /* 0x000fe40004000000 */
[----:B------:R-:W-:Y:S02]  /*150a0*/  LOP3.LUT P0, RZ, R22, 0x100, RZ, 0xc0, !PT ;  /* 0x0000010016ff7812 */ /* 0x000fe4000780c0ff */
[----:B------:R-:W-:Y:S02]  /*150b0*/  ISETP.LT.OR P4, PT, R222, 0x52, P4 ;  /* 0x00000052de00780c */ /* 0x000fe40002781670 */
[----:B------:R-:W-:-:S02]  /*150c0*/  ISETP.GT.AND P0, PT, R199, 0x39, !P0 ;  /* 0x00000039c700780c */ /* 0x000fc40004704270 */
[C---:B------:R-:W-:Y:S02]  /*150d0*/  ISETP.LT.OR P5, PT, R222.reuse, 0x59, P5 ;  /* 0x00000059de00780c */ /* 0x040fe40002fa1670 */
[----:B------:R-:W-:Y:S02]  /*150e0*/  ISETP.LT.OR P0, PT, R222, 0x3a, P0 ;  /* 0x0000003ade00780c */ /* 0x000fe40000701670 */
[----:B------:R-:W-:Y:S02]  /*150f0*/  FSEL R189, R189, -INF , !P4 ;  /* 0xff800000bdbd7808 */ /* 0x000fe40006000000 */
[----:B------:R-:W-:Y:S02]  /*15100*/  FSEL R183, R183, -INF , !P0 ;  /* 0xff800000b7b77808 */ /* 0x000fe40004000000 */
[----:B------:R-:W-:Y:S02]  /*15110*/  LOP3.LUT P0, RZ, R22, 0x80, RZ, 0xc0, !PT ;  /* 0x0000008016ff7812 */ /* 0x000fe4000780c0ff */
[----:B------:R-:W-:-:S02]  /*15120*/  FSEL R191, R191, -INF , !P5 ;  /* 0xff800000bfbf7808 */ /* 0x000fc40006800000 */
[----:B------:R-:W-:-:S04]  /*15130*/  ISETP.GT.AND P0, PT, R199, 0x40, !P0 ;  /* 0x00000040c700780c */ /* 0x000fc80004704270 */
[----:B------:R-:W-:-:S04]  /*15140*/  ISETP.LT.OR P0, PT, R222, 0x41, P0 ;  /* 0x00000041de00780c */ /* 0x000fc80000701670 */
[----:B------:R-:W-:Y:S02]  /*15150*/  FSEL R184, R184, -INF , !P0 ;  /* 0xff800000b8b87808 */ /* 0x000fe40004000000 */
[----:B------:R-:W-:Y:S02]  /*15160*/  ISETP.GT.AND P0, PT, R199, 0x41, !P6 ;  /* 0x00000041c700780c */ /* 0x000fe40007704270 */
[----:B------:R-:W-:Y:S02]  /*15170*/  LOP3.LUT P6, RZ, R22, 0x1, RZ, 0xc0, !PT ;  /* 0x0000000116ff7812 */ /* 0x000fe400078cc0ff */
[----:B------:R-:W-:-:S04]  /*15180*/  ISETP.LT.OR P0, PT, R222, 0x42, P0 ;  /* 0x00000042de00780c */ /* 0x000fc80000701670 */
[----:B------:R-:W-:Y:S02]  /*15190*/  FSEL R185, R185, -INF , !P0 ;  /* 0xff800000b9b97808 */ /* 0x000fe40004000000 */
[----:B------:R-:W-:-:S04]  /*151a0*/  FSETP.NEU.FTZ.AND P0, PT, R6, -INF , PT ;  /* 0xff8000000600780b */ /* 0x000fc80003f1d000 */
[----:B------:R-:W-:Y:S02]  /*151b0*/  FSEL R169, R6, RZ, P0 ;  /* 0x000000ff06a97208 */ /* 0x000fe40000000000 */
[----:B------:R-:W-:Y:S02]  /*151c0*/  FSEL R7, R7, RZ, P0 ;  /* 0x000000ff07077208 */ /* 0x000fe40000000000 */
[----:B------:R-:W-:Y:S01]  /*151d0*/  ISETP.GT.AND P0, PT, R199, RZ, !P1 ;  /* 0x000000ffc700720c */ /* 0x000fe20004f04270 */
[----:B------:R-:W-:Y:S02]  /*151e0*/  FADD.FTZ R169, -R169, R216 ;  /* 0x000000d8a9a97221 */ /* 0x000fe40000010100 */
[--C-:B------:R-:W-:Y:S01]  /*151f0*/  FFMA.FTZ R168, R168, UR48, -R7.reuse ;  /* 0x00000030a8a87c23 */ /* 0x100fe20008010807 */
[----:B------:R-:W-:Y:S01]  /*15200*/  ISETP.LT.OR P0, PT, R222, 0x1, P0 ;  /* 0x00000001de00780c */ /* 0x000fe20000701670 */
[--C-:B------:R-:W-:Y:S01]  /*15210*/  FFMA.FTZ R152, R152, UR48, -R7.reuse ;  /* 0x0000003098987c23 */ /* 0x100fe20008010807 */
[--C-:B------:R-:W-:Y:S01]  /*15220*/  FFMA.FTZ R155, R155, UR48, -R7.reuse ;  /* 0x000000309b9b7c23 */ /* 0x100fe20008010807 */
[--C-:B------:R-:W-:Y:S01]  /*15230*/  FFMA.FTZ R156, R156, UR48, -R7.reuse ;  /* 0x000000309c9c7c23 */ /* 0x100fe20008010807 */
[----:B------:R-:W-:Y:S01]  /*15240*/  FSEL R194, R153, -INF , !P0 ;  /* 0xff80000099c27808 */ /* 0x000fe20004000000 */
        /* <DEDUP_REMOVED lines=20> */
[----:B------:R-:W-:Y:S01]  /*15390*/  FMNMX.FTZ R7, R194, R215, !PT ;  /* 0x000000d7c2077209 */ /* 0x000fe20007810000 */
[----:B------:R-:W-:Y:S01]  /*153a0*/  FMUL.FTZ R153, R169, UR48 ;  /* 0x00000030a9997c20 */ /* 0x000fe20008410000 */
[----:B------:R-:W-:Y:S01]  /*153b0*/  MUFU.EX2 R168, R168 ;  /* 0x000000a800a87308 */ /* 0x000fe20000000800 */
[----:B------:R-:W-:-:S02]  /*153c0*/  ISETP.GT.AND P0, PT, R199, 0x59, !P6 ;  /* 0x00000059c700780c */ /* 0x000fc40007704270 */
[----:B------:R-:W-:Y:S02]  /*153d0*/  FMNMX.FTZ R7, R154, R7, !PT ;  /* 0x000000079a077209 */ /* 0x000fe40007810000 */
[----:B------:R-:W-:Y:S02]  /*153e0*/  ISETP.LT.OR P0, PT, R222, 0x5a, P0 ;  /* 0x0000005ade00780c */ /* 0x000fe40000701670 */
[----:B------:R-:W-:Y:S01]  /*153f0*/  FMNMX.FTZ R7, R157, R7, !PT ;  /* 0x000000079d077209 */ /* 0x000fe20007810000 */
[----:B------:R-:W0:Y:S01]  /*15400*/  MUFU.EX2 R153, R153 ;  /* 0x0000009900997308 */ /* 0x000e220000000800 */
[----:B------:R-:W-:Y:S02]  /*15410*/  FSEL R193, R193, -INF , !P0 ;  /* 0xff800000c1c17808 */ /* 0x000fe40004000000 */
[----:B------:R-:W-:Y:S02]  /*15420*/  FMNMX.FTZ R7, R158, R7, !PT ;  /* 0x000000079e077209 */ /* 0x000fe40007810000 */
[----:B------:R-:W-:-:S02]  /*15430*/  ISETP.NE.AND P6, PT, R225, 0x3, PT ;  /* 0x00000003e100780c */ /* 0x000fc40003fc5270 */
[----:B------:R-:W-:Y:S01]  /*15440*/  FMNMX.FTZ R7, R161, R7, !PT ;  /* 0x00000007a1077209 */ /* 0x000fe20007810000 */
[----:B------:R-:W1:Y:S03]  /*15450*/  MUFU.EX2 R152, R152 ;  /* 0x0000009800987308 */ /* 0x000e660000000800 */
[----:B------:R-:W-:-:S04]  /*15460*/  FMNMX.FTZ R7, R162, R7, !PT ;  /* 0x00000007a2077209 */ /* 0x000fc80007810000 */
[----:B------:R-:W-:Y:S01]  /*15470*/  FMNMX.FTZ R7, R165, R7, !PT ;  /* 0x00000007a5077209 */ /* 0x000fe20007810000 */
[----:B------:R-:W3:Y:S01]  /*15480*/  MUFU.EX2 R155, R155 ;  /* 0x0000009b009b7308 */ /* 0x000ee20000000800 */
[----:B0-----:R-:W-:Y:S01]  /*15490*/  FFMA.FTZ R8, R153, R8, R168 ;  /* 0x0000000899087223 */ /* 0x001fe200000100a8 */
[----:B------:R-:W-:Y:S01]  /*154a0*/  FMUL.FTZ R24, R24, R153 ;  /* 0x0000009918187220 */ /* 0x000fe20000410000 */
[----:B------:R-:W-:Y:S01]  /*154b0*/  FMNMX.FTZ R7, R166, R7, !PT ;  /* 0x00000007a6077209 */ /* 0x000fe20007810000 */
[-C--:B------:R-:W-:Y:S01]  /*154c0*/  FMUL.FTZ R25, R25, R153.reuse ;  /* 0x0000009919197220 */ /* 0x080fe20000410000 */
[-C--:B------:R-:W-:Y:S01]  /*154d0*/  FMUL.FTZ R28, R28, R153.reuse ;  /* 0x000000991c1c7220 */ /* 0x080fe20000410000 */
[----:B------:R-:W-:Y:S01]  /*154e0*/  FMUL.FTZ R29, R29, R153 ;  /* 0x000000991d1d7220 */ /* 0x000fe20000410000 */
[----:B------:R-:W-:Y:S01]  /*154f0*/  FMNMX.FTZ R7, R170, R7, !PT ;  /* 0x00000007aa077209 */ /* 0x000fe20007810000 */
[----:B------:R-:W0:Y:S01]  /*15500*/  MUFU.EX2 R156, R156 ;  /* 0x0000009c009c7308 */ /* 0x000e220000000800 */
[C---:B-1----:R-:W-:Y:S01]  /*15510*/  FADD.FTZ R8, R152.reuse, R8 ;  /* 0x0000000898087221 */ /* 0x042fe20000010000 */
[----:B------:R-:W-:Y:S01]  /*15520*/  F2FP.BF16.F32.PACK_AB R152, R152, R168 ;  /* 0x000000a89898723e */ /* 0x000fe200000010ff */
[----:B------:R-:W-:Y:S01]  /*15530*/  FMUL.FTZ R32, R32, R153 ;  /* 0x0000009920207220 */ /* 0x000fe20000410000 */
[----:B------:R-:W-:Y:S01]  /*15540*/  FMNMX.FTZ R7, R171, R7, !PT ;  /* 0x00000007ab077209 */ /* 0x000fe20007810000 */
[-C--:B------:R-:W-:Y:S01]  /*15550*/  FMUL.FTZ R33, R33, R153.reuse ;  /* 0x0000009921217220 */ /* 0x080fe20000410000 */
[-C--:B------:R-:W-:Y:S01]  /*15560*/  FMUL.FTZ R36, R36, R153.reuse ;  /* 0x0000009924247220 */ /* 0x080fe20000410000 */
[----:B------:R-:W-:Y:S01]  /*15570*/  FMUL.FTZ R37, R37, R153 ;  /* 0x0000009925257220 */ /* 0x000fe20000410000 */
[----:B------:R-:W-:Y:S01]  /*15580*/  FMNMX.FTZ R7, R174, R7, !PT ;  /* 0x00000007ae077209 */ /* 0x000fe20007810000 */
[----:B------:R-:W1:Y:S01]  /*15590*/  MUFU.EX2 R159, R159 ;  /* 0x0000009f009f7308 */ /* 0x000e620000000800 */
        /* <DEDUP_REMOVED lines=16> */
[----:B-1----:R-:W-:Y:S01]  /*156a0*/  FADD.FTZ R8, R159, R8 ;  /* 0x000000089f087221 */ /* 0x002fe20000010000 */
        /* <DEDUP_REMOVED lines=36> */
[-C--:B------:R-:W-:Y:S01]  /*158f0*/  FMUL.FTZ R93, R93, R153.reuse ;  /* 0x000000995d5d7220 */ /* 0x080fe20000410000 */
[-C--:B------:R-:W-:Y:S01]  /*15900*/  FMUL.FTZ R96, R96, R153.reuse ;  /* 0x0000009960607220 */ /* 0x080fe20000410000 */
[----:B------:R-:W3:Y:S01]  /*15910*/  SHFL.BFLY PT, R168, R7, 0x2, 0x1f ;  /* 0x0c401f0007a87f89 */ /* 0x000ee200000e0000 */
[----:B------:R-:W4:Y:S01]  /*15920*/  MUFU.EX2 R173, R173 ;  /* 0x000000ad00ad7308 */ /* 0x000f220000000800 */
        /* <DEDUP_REMOVED lines=16> */
[----:B----4-:R-:W-:Y:S01]  /*15a30*/  FADD.FTZ R8, R173, R8 ;  /* 0x00000008ad087221 */ /* 0x010fe20000010000 */
[-C--:B------:R-:W-:Y:S01]  /*15a40*/  FMUL.FTZ R121, R121, R153.reuse ;  /* 0x0000009979797220 */ /* 0x080fe20000410000 */
[-C--:B------:R-:W-:Y:S01]  /*15a50*/  FMUL.FTZ R124, R124, R153.reuse ;  /* 0x000000997c7c7220 */ /* 0x080fe20000410000 */
[-C--:B------:R-:W-:Y:S01]  /*15a60*/  FMUL.FTZ R125, R125, R153.reuse ;  /* 0x000000997d7d7220 */ /* 0x080fe20000410000 */
[-C--:B------:R-:W-:Y:S01]  /*15a70*/  FMUL.FTZ R128, R128, R153.reuse ;  /* 0x0000009980807220 */ /* 0x080fe20000410000 */
[-C--:B------:R-:W-:Y:S01]  /*15a80*/  FMUL.FTZ R129, R129, R153.reuse ;  /* 0x0000009981817220 */ /* 0x080fe20000410000 */
[----:B---3--:R-:W-:Y:S01]  /*15a90*/  FMNMX.FTZ R7, R7, R168, !PT ;  /* 0x000000a807077209 */ /* 0x008fe20007810000 */
[----:B------:R-:W3:Y:S01]  /*15aa0*/  MUFU.EX2 R180, R180 ;  /* 0x000000b400b47308 */ /* 0x000ee20000000800 */
[----:B0-----:R-:W-:Y:S01]  /*15ab0*/  FADD.FTZ R8, R176, R8 ;  /* 0x00000008b0087221 */ /* 0x001fe20000010000 */
[-C--:B------:R-:W-:Y:S01]  /*15ac0*/  FMUL.FTZ R132, R132, R153.reuse ;  /* 0x0000009984847220 */ /* 0x080fe20000410000 */
[-C--:B------:R-:W-:Y:S01]  /*15ad0*/  FMUL.FTZ R133, R133, R153.reuse ;  /* 0x0000009985857220 */ /* 0x080fe20000410000 */
[----:B------:R-:W0:Y:S01]  /*15ae0*/  SHFL.BFLY PT, R168, R7, 0x1, 0x1f ;  /* 0x0c201f0007a87f89 */ /* 0x000e2200000e0000 */
[-C--:B------:R-:W-:Y:S01]  /*15af0*/  FMUL.FTZ R136, R136, R153.reuse ;  /* 0x0000009988887220 */ /* 0x080fe20000410000 */
[-C--:B------:R-:W-:Y:S01]  /*15b00*/  FMUL.FTZ R137, R137, R153.reuse ;  /* 0x0000009989897220 */ /* 0x080fe20000410000 */
[-C--:B------:R-:W-:Y:S01]  /*15b10*/  FMUL.FTZ R140, R140, R153.reuse ;  /* 0x000000998c8c7220 */ /* 0x080fe20000410000 */
[----:B------:R-:W4:Y:S01]  /*15b20*/  MUFU.EX2 R181, R181 ;  /* 0x000000b500b57308 */ /* 0x000f220000000800 */
[----:B-1----:R-:W-:Y:S01]  /*15b30*/  FADD.FTZ R8, R177, R8 ;  /* 0x00000008b1087221 */ /* 0x002fe20000010000 */
[-C--:B------:R-:W-:Y:S01]  /*15b40*/  FMUL.FTZ R141, R141, R153.reuse ;  /* 0x000000998d8d7220 */ /* 0x080fe20000410000 */
[-C--:B------:R-:W-:Y:S01]  /*15b50*/  FMUL.FTZ R144, R144, R153.reuse ;  /* 0x0000009990907220 */ /* 0x080fe20000410000 */
[-C--:B------:R-:W-:Y:S01]  /*15b60*/  FMUL.FTZ R145, R145, R153.reuse ;  /* 0x0000009991917220 */ /* 0x080fe20000410000 */
[-C--:B------:R-:W-:Y:S01]  /*15b70*/  FMUL.FTZ R148, R148, R153.reuse ;  /* 0x0000009994947220 */ /* 0x080fe20000410000 */
[----:B------:R-:W-:-:S02]  /*15b80*/  FMUL.FTZ R149, R149, R153 ;  /* 0x0000009995957220 */ /* 0x000fc40000410000 */
[----:B------:R-:W1:Y:S01]  /*15b90*/  MUFU.EX2 R218, R218 ;  /* 0x000000da00da7308 */ /* 0x000e620000000800 */
[----:B---3--:R-:W-:-:S07]  /*15ba0*/  FADD.FTZ R8, R180, R8 ;  /* 0x00000008b4087221 */ /* 0x008fce0000010000 */
[----:B------:R-:W3:Y:S01]  /*15bb0*/  MUFU.EX2 R219, R219 ;  /* 0x000000db00db7308 */ /* 0x000ee20000000800 */
[----:B----4-:R-:W-:Y:S01]  /*15bc0*/  FADD.FTZ R8, R181, R8 ;  /* 0x00000008b5087221 */ /* 0x010fe20000010000 */
[----:B0-----:R-:W-:-:S04]  /*15bd0*/  FMNMX.FTZ R7, R7, R168, !PT ;  /* 0x000000a807077209 */ /* 0x001fc80007810000 */
[C---:B------:R-:W-:Y:S01]  /*15be0*/  FSETP.NEU.FTZ.AND P0, PT, R7.reuse, -INF , PT ;  /* 0xff8000000700780b */ /* 0x040fe20003f1d000 */
[----:B------:R-:W-:Y:S01]  /*15bf0*/  FMUL.FTZ R168, R7, UR48 ;  /* 0x0000003007a87c20 */ /* 0x000fe20008410000 */
[----:B------:R-:W0:Y:S01]  /*15c00*/  MUFU.EX2 R188, R188 ;  /* 0x000000bc00bc7308 */ /* 0x000e220000000800 */
[----:B-1----:R-:W-:-:S03]  /*15c10*/  FADD.FTZ R8, R218, R8 ;  /* 0x00000008da087221 */ /* 0x002fc60000010000 */
[----:B------:R-:W-:Y:S01]  /*15c20*/  FSEL R168, R168, RZ, P0 ;  /* 0x000000ffa8a87208 */ /* 0x000fe20000000000 */
[----:B---3--:R-:W-:-:S03]  /*15c30*/  FADD.FTZ R8, R219, R8 ;  /* 0x00000008db087221 */ /* 0x008fc60000010000 */
[----:B------:R-:W1:Y:S01]  /*15c40*/  MUFU.EX2 R220, R220 ;  /* 0x000000dc00dc7308 */ /* 0x000e620000000800 */
[--C-:B------:R-:W-:Y:S01]  /*15c50*/  FFMA.FTZ R222, R194, UR48, -R168.reuse ;  /* 0x00000030c2de7c23 */ /* 0x100fe200080108a8 */
[--C-:B------:R-:W-:Y:S01]  /*15c60*/  FFMA.FTZ R194, R158, UR48, -R168.reuse ;  /* 0x000000309ec27c23 */ /* 0x100fe200080108a8 */
[----:B------:R-:W-:Y:S01]  /*15c70*/  F2FP.BF16.F32.PACK_AB R158, R164, R163 ;  /* 0x000000a3a49e723e */ /* 0x000fe200000010ff */
[--C-:B------:R-:W-:Y:S01]  /*15c80*/  FFMA.FTZ R169, R154, UR48, -R168.reuse ;  /* 0x000000309aa97c23 */ /* 0x100fe200080108a8 */
[----:B------:R-:W-:Y:S01]  /*15c90*/  F2FP.BF16.F32.PACK_AB R164, R177, R176 ;  /* 0x000000b0b1a4723e */ /* 0x000fe200000010ff */
[--C-:B------:R-:W-:Y:S01]  /*15ca0*/  FFMA.FTZ R216, R157, UR48, -R168.reuse ;  /* 0x000000309dd87c23 */ /* 0x100fe200080108a8 */
[----:B------:R-:W-:Y:S01]  /*15cb0*/  FSEL R176, R7, RZ, P0 ;  /* 0x000000ff07b07208 */ /* 0x000fe20000000000 */
[----:B------:R-:W-:Y:S01]  /*15cc0*/  MUFU.EX2 R222, R222 ;  /* 0x000000de00de7308 */ /* 0x000fe20000000800 */
[----:B------:R-:W-:Y:S01]  /*15cd0*/  F2FP.BF16.F32.PACK_AB R154, R156, R155 ;  /* 0x0000009b9c9a723e */ /* 0x000fe200000010ff */
[--C-:B------:R-:W-:Y:S01]  /*15ce0*/  FFMA.FTZ R199, R161, UR48, -R168.reuse ;  /* 0x00000030a1c77c23 */ /* 0x100fe200080108a8 */
[--C-:B------:R-:W-:Y:S01]  /*15cf0*/  FFMA.FTZ R161, R162, UR48, -R168.reuse ;  /* 0x00000030a2a17c23 */ /* 0x100fe200080108a8 */
[----:B------:R-:W-:Y:S01]  /*15d00*/  FADD.FTZ R176, -R176, R215 ;  /* 0x000000d7b0b07221 */ /* 0x000fe20000010100 */
[--C-:B------:R-:W-:Y:S01]  /*15d10*/  FFMA.FTZ R198, R165, UR48, -R168.reuse ;  /* 0x00000030a5c67c23 */ /* 0x100fe200080108a8 */
[----:B------:R-:W-:Y:S01]  /*15d20*/  FFMA.FTZ R165, R166, UR48, -R168 ;  /* 0x00000030a6a57c23 */ /* 0x000fe200080108a8 */
[----:B------:R-:W-:Y:S01]  /*15d30*/  F2FP.BF16.F32.PACK_AB R166, R181, R180 ;  /* 0x000000b4b5a6723e */ /* 0x000fe200000010ff */
[----:B------:R-:W-:Y:S01]  /*15d40*/  FMUL.FTZ R176, R176, UR48 ;  /* 0x00000030b0b07c20 */ /* 0x000fe20008410000 */
[----:B------:R-:W-:Y:S01]  /*15d50*/  MUFU.EX2 R169, R169 ;  /* 0x000000a900a97308 */ /* 0x000fe20000000800 */
[----:B0-----:R-:W-:Y:S01]  /*15d60*/  FADD.FTZ R163, R188, R8 ;  /* 0x00000008bca37221 */ /* 0x001fe20000010000 */
[--C-:B------:R-:W-:Y:S01]  /*15d70*/  FFMA.FTZ R157, R174, UR48, -R168.reuse ;  /* 0x00000030ae9d7c23 */ /* 0x100fe200080108a8 */
[----:B------:R-:W-:Y:S01]  /*15d80*/  F2FP.BF16.F32.PACK_AB R156, R160, R159 ;  /* 0x0000009fa09c723e */ /* 0x000fe200000010ff */
[--C-:B------:R-:W-:Y:S01]  /*15d90*/  FFMA.FTZ R197, R170, UR48, -R168.reuse ;  /* 0x00000030aac57c23 */ /* 0x100fe200080108a8 */
[----:B-1----:R-:W-:Y:S01]  /*15da0*/  FADD.FTZ R163, R220, R163 ;  /* 0x000000a3dca37221 */ /* 0x002fe20000010000 */
[--C-:B------:R-:W-:Y:S01]  /*15db0*/  FFMA.FTZ R171, R171, UR48, -R168.reuse ;  /* 0x00000030abab7c23 */ /* 0x100fe200080108a8 */
[--C-:B------:R-:W-:Y:S01]  /*15dc0*/  FFMA.FTZ R175, R175, UR48, -R168.reuse ;  /* 0x00000030afaf7c23 */ /* 0x100fe200080108a8 */
[----:B------:R-:W0:Y:S01]  /*15dd0*/  MUFU.EX2 R176, R176 ;  /* 0x000000b000b07308 */ /* 0x000e220000000800 */
[--C-:B------:R-:W-:Y:S01]  /*15de0*/  FFMA.FTZ R178, R178, UR48, -R168.reuse ;  /* 0x00000030b2b27c23 */ /* 0x100fe200080108a8 */
[--C-:B------:R-:W-:Y:S01]  /*15df0*/  FFMA.FTZ R179, R179, UR48, -R168.reuse ;  /* 0x00000030b3b37c23 */ /* 0x100fe200080108a8 */
[--C-:B------:R-:W-:Y:S01]  /*15e00*/  FFMA.FTZ R182, R182, UR48, -R168.reuse ;  /* 0x00000030b6b67c23 */ /* 0x100fe200080108a8 */
[--C-:B------:R-:W-:Y:S01]  /*15e10*/  FFMA.FTZ R183, R183, UR48, -R168.reuse ;  /* 0x00000030b7b77c23 */ /* 0x100fe200080108a8 */
[----:B------:R-:W-:Y:S01]  /*15e20*/  F2FP.BF16.F32.PACK_AB R160, R217, R167 ;  /* 0x000000a7d9a0723e */ /* 0x000fe200000010ff */
[--C-:B------:R-:W-:Y:S01]  /*15e30*/  FFMA.FTZ R184, R184, UR48, -R168.reuse ;  /* 0x00000030b8b87c23 */ /* 0x100fe200080108a8 */
[--C-:B------:R-:W-:Y:S01]  /*15e40*/  FFMA.FTZ R185, R185, UR48, -R168.reuse ;  /* 0x00000030b9b97c23 */ /* 0x100fe200080108a8 */
[----:B------:R-:W1:Y:S01]  /*15e50*/  MUFU.EX2 R155, R216 ;  /* 0x000000d8009b7308 */ /* 0x000e620000000800 */
[--C-:B------:R-:W-:Y:S01]  /*15e60*/  FFMA.FTZ R186, R186, UR48, -R168.reuse ;  /* 0x00000030baba7c23 */ /* 0x100fe200080108a8 */
[--C-:B------:R-:W-:Y:S01]  /*15e70*/  FFMA.FTZ R187, R187, UR48, -R168.reuse ;  /* 0x00000030bbbb7c23 */ /* 0x100fe200080108a8 */
[--C-:B------:R-:W-:Y:S01]  /*15e80*/  FFMA.FTZ R190, R190, UR48, -R168.reuse ;  /* 0x00000030bebe7c23 */ /* 0x100fe200080108a8 */
[--C-:B------:R-:W-:Y:S01]  /*15e90*/  FFMA.FTZ R189, R189, UR48, -R168.reuse ;  /* 0x00000030bdbd7c23 */ /* 0x100fe200080108a8 */
[----:B------:R-:W-:Y:S01]  /*15ea0*/  F2FP.BF16.F32.PACK_AB R162, R173, R172 ;  /* 0x000000acada2723e */ /* 0x000fe200000010ff */
[--C-:B------:R-:W-:Y:S01]  /*15eb0*/  FFMA.FTZ R191, R191, UR48, -R168.reuse ;  /* 0x00000030bfbf7c23 */ /* 0x100fe200080108a8 */
[----:B------:R-:W-:Y:S01]  /*15ec0*/  FFMA.FTZ R193, R193, UR48, -R168 ;  /* 0x00000030c1c17c23 */ /* 0x000fe200080108a8 */
[----:B------:R-:W3:Y:S01]  /*15ed0*/  MUFU.EX2 R192, R192 ;  /* 0x000000c000c07308 */ /* 0x000ee20000000800 */
        /* <DEDUP_REMOVED lines=16> */
[----:B---3--:R-:W-:Y:S01]  /*15fe0*/  FADD.FTZ R8, R192, R163 ;  /* 0x000000a3c0087221 */ /* 0x008fe20000010000 */
[-C--:B------:R-:W-:Y:S01]  /*15ff0*/  FMUL.FTZ R42, R42, R176.reuse ;  /* 0x000000b02a2a7220 */ /* 0x080fe20000410000 */
[-C--:B------:R-:W-:Y:S01]  /*16000*/  FMUL.FTZ R43, R43, R176.reuse ;  /* 0x000000b02b2b7220 */ /* 0x080fe20000410000 */
[-C--:B------:R-:W-:Y:S01]  /*16010*/  FMUL.FTZ R46, R46, R176.reuse ;  /* 0x000000b02e2e7220 */ /* 0x080fe20000410000 */
[-C--:B------:R-:W-:Y:S01]  /*16020*/  FMUL.FTZ R47, R47, R176.reuse ;  /* 0x000000b02f2f7220 */ /* 0x080fe20000410000 */
[-C--:B------:R-:W-:Y:S01]  /*16030*/  FMUL.FTZ R50, R50, R176.reuse ;  /* 0x000000b032327220 */ /* 0x080fe20000410000 */
[-C--:B------:R-:W-:Y:S01]  /*16040*/  FMUL.FTZ R51, R51, R176.reuse ;  /* 0x000000b033337220 */ /* 0x080fe20000410000 */
[----:B------:R-:W3:Y:S01]  /*16050*/  MUFU.EX2 R199, R199 ;  /* 0x000000c700c77308 */ /* 0x000ee20000000800 */
[C---:B0-----:R-:W-:Y:S01]  /*16060*/  FADD.FTZ R180, R194.reuse, R3 ;  /* 0x00000003c2b47221 */ /* 0x041fe20000010000 */
[----:B------:R-:W-:Y:S01]  /*16070*/  F2FP.BF16.F32.PACK_AB R155, R194, R155 ;  /* 0x0000009bc29b723e */ /* 0x000fe200000010ff */
        /* <DEDUP_REMOVED lines=61> */
[----:B------:R1:W4:Y:S01]  /*16450*/  MUFU.EX2 R163, R157 ;  /* 0x0000009d00a37308 */ /* 0x0003220000000800 */
        /* <DEDUP_REMOVED lines=8> */
[----:B0-----:R-:W-:Y:S01]  /*164e0*/  FADD.FTZ R180, R171, R180 ;  /* 0x000000b4abb47221 */ /* 0x001fe20000010000 */
[----:B-1----:R-:W-:-:S02]  /*164f0*/  F2FP.BF16.F32.PACK_AB R157, R161, R199 ;  /* 0x000000c7a19d723e */ /* 0x002fc400000010ff */
[----:B------:R-:W-:-:S04]  /*16500*/  F2FP.BF16.F32.PACK_AB R161, R171, R197 ;  /* 0x000000c5aba1723e */ /* 0x000fc800000010ff */
[----:B------:R-:W0:Y:S01]  /*16510*/  MUFU.EX2 R178, R178 ;  /* 0x000000b200b27308 */ /* 0x000e220000000800 */
[----:B----4-:R-:W-:-:S07]  /*16520*/  FADD.FTZ R180, R163, R180 ;  /* 0x000000b4a3b47221 */ /* 0x010fce0000010000 */
[----:B------:R-:W1:Y:S01]  /*16530*/  MUFU.EX2 R179, R179 ;  /* 0x000000b300b37308 */ /* 0x000e620000000800 */
[C---:B---3--:R-:W-:Y:S01]  /*16540*/  FADD.FTZ R3, R175.reuse, R180 ;  /* 0x000000b4af037221 */ /* 0x048fe20000010000 */
[----:B------:R-:W-:-:S06]  /*16550*/  F2FP.BF16.F32.PACK_AB R163, R175, R163 ;  /* 0x000000a3afa3723e */ /* 0x000fcc00000010ff */
[----:B------:R-:W3:Y:S01]  /*16560*/  MUFU.EX2 R167, R182 ;  /* 0x000000b600a77308 */ /* 0x000ee20000000800 */
[----:B0-----:R-:W-:-:S07]  /*16570*/  FADD.FTZ R180, R178, R3 ;  /* 0x00000003b2b47221 */ /* 0x001fce0000010000 */
[----:B------:R-:W0:Y:S01]  /*16580*/  MUFU.EX2 R183, R183 ;  /* 0x000000b700b77308 */ /* 0x000e220000000800 */
[C---:B-1----:R-:W-:Y:S01]  /*16590*/  FADD.FTZ R180, R179.reuse, R180 ;  /* 0x000000b4b3b47221 */ /* 0x042fe20000010000 */
[----:B------:R-:W-:-:S06]  /*165a0*/  F2FP.BF16.F32.PACK_AB R165, R179, R178 ;  /* 0x000000b2b3a5723e */ /* 0x000fcc00000010ff */
[----:B------:R-:W1:Y:S01]  /*165b0*/  MUFU.EX2 R184, R184 ;  /* 0x000000b800b87308 */ /* 0x000e620000000800 */
[----:B---3--:R-:W-:-:S07]  /*165c0*/  FADD.FTZ R180, R167, R180 ;  /* 0x000000b4a7b47221 */ /* 0x008fce0000010000 */
[----:B------:R-:W3:Y:S01]  /*165d0*/  MUFU.EX2 R185, R185 ;  /* 0x000000b900b97308 */ /* 0x000ee20000000800 */
[C---:B0-----:R-:W-:Y:S01]  /*165e0*/  FADD.FTZ R3, R183.reuse, R180 ;  /* 0x000000b4b7037221 */ /* 0x041fe20000010000 */
[----:B------:R-:W-:-:S06]  /*165f0*/  F2FP.BF16.F32.PACK_AB R167, R183, R167 ;  /* 0x000000a7b7a7723e */ /* 0x000fcc00000010ff */
[----:B------:R-:W0:Y:S01]  /*16600*/  MUFU.EX2 R186, R186 ;  /* 0x000000ba00ba7308 */ /* 0x000e220000000800 */
[----:B-1----:R-:W-:-:S07]  /*16610*/  FADD.FTZ R180, R184, R3 ;  /* 0x00000003b8b47221 */ /* 0x002fce0000010000 */
        /* <DEDUP_REMOVED lines=12> */
[----:B------:R-:W-:-:S03]  /*166e0*/  F2FP.BF16.F32.PACK_AB R173, R189, R173 ;  /* 0x000000adbdad723e */ /* 0x000fc600000010ff */
[----:B-1----:R-:W-:-:S04]  /*166f0*/  FADD.FTZ R180, R191, R180 ;  /* 0x000000b4bfb47221 */ /* 0x002fc80000010000 */
[C---:B---3--:R-:W-:Y:S01]  /*16700*/  FADD.FTZ R3, R193.reuse, R180 ;  /* 0x000000b4c1037221 */ /* 0x048fe20000010000 */
[----:B------:R-:W-:Y:S01]  /*16710*/  F2FP.BF16.F32.PACK_AB R175, R193, R191 ;  /* 0x000000bfc1af723e */ /* 0x000fe200000010ff */
[----:B------:R-:W-:Y:S06]  /*16720*/  @!P6 BRA `(.L_x_3021) ;  /* 0x000000000004e947 */ /* 0x000fec0003800000 */
[----:B------:R-:W-:Y:S01]  /*16730*/  BPT.TRAP 0x1 ;  /* 0x000000040000795c */ /* 0x000fe20000300000 */
.L_x_3021:
[----:B------:R0:W1:Y:S01]  /*16740*/  SYNCS.PHASECHK.TRANS64.TRYWAIT P0, [R20+URZ+0x22850], R21 ;  /* 0x02285015140075a7 */ /* 0x000062000800017f */
[----:B------:R-:W-:Y:S05]  /*16750*/  @!P6 BRA `(.L_x_3022) ;  /* 0x000000000004e947 */ /* 0x000fea0003800000 */
[----:B------:R-:W-:Y:S01]  /*16760*/  BPT.TRAP 0x1 ;  /* 0x000000040000795c */ /* 0x000fe20000300000 */
.L_x_3022:
[----:B------:R-:W-:Y:S01]  /*16770*/  IMAD.MOV.U32 R177, RZ, RZ, 0xc00 ;  /* 0x00000c00ffb17424 */ /* 0x000fe200078e00ff */
[----:B------:R-:W-:Y:S03]  /*16780*/  BSSY B0, `(.L_x_3023) ;  /* 0x0000005000007945 */ /* 0x000fe60003800000 */
[----:B------:R-:W-:Y:S01]  /*16790*/  IMAD R176, R2, R177, UR49 ;  /* 0x0000003102b07e24 */ /* 0x000fe2000f8e02b1 */
[----:B-1----:R-:W-:Y:S06]  /*167a0*/  @P0 BRA `(.L_x_3024) ;  /* 0x0000000000080947 */ /* 0x002fec0003800000 */
[----:B------:R-:W1:Y:S02]  /*167b0*/  SYNCS.PHASECHK.TRANS64.TRYWAIT P0, [R20+URZ+0x22850], R21 ;  /* 0x02285015140075a7 */ /* 0x000e64000800017f */
[----:B-1----:R-:W-:Y:S05]  /*167c0*/  @!P0 BRA `(.L_x_3025) ;  /* 0x000000c400848947 */ /* 0x002fea0003800000 */
.L_x_3024:
[----:B------:R-:W-:Y:S05]  /*167d0*/  BSYNC B0 ;  /* 0x0000000000007941 */ /* 0x000fea0003800000 */
.L_x_3023:
        /* <DEDUP_REMOVED lines=54> */
.L_x_3026:
[----:B------:R-:W3:Y:S01]  /*16b40*/  LDL R152, [R1+0x4] ;  /* 0x0000040001987983 */ /* 0x000ee20000100800 */
[----:B------:R-:W-:Y:S02]  /*16b50*/  VIADD R20, R20, 0x22860 ;  /* 0x0002286014147836 */ /* 0x000fe40000000000 */
[----:B------:R-:W-:Y:S02]  /*16b60*/  IMAD.U32 R21, RZ, RZ, UR47 ;  /* 0x0000002fff157e24 */ /* 0x000fe4000f8e00ff */
[----:B------:R-:W-:Y:S02]  /*16b70*/  IMAD.MOV.U32 R215, RZ, RZ, R7 ;  /* 0x000000ffffd77224 */ /* 0x000fe400078e0007 */
[----:B------:R-:W-:Y:S01]  /*16b80*/  IMAD.MOV.U32 R216, RZ, RZ, R6 ;  /* 0x000000ffffd87224 */ /* 0x000fe200078e0006 */
[----:B------:R-:W-:-:S04]  /*16b90*/  PRMT R20, R21, 0x654, R20 ;  /* 0x0000065415147816 */ /* 0x000fc80000000014 */
[----:B------:R0:W-:Y:S01]  /*16ba0*/  SYNCS.ARRIVE.TRANS64.RED.A1T0 RZ, [R20+URZ], RZ ;  /* 0x000000ff14ff79a7 */ /* 0x0001e2000810043f */
[C---:B---3--:R-:W-:Y:S01]  /*16bb0*/  ISETP.GT.AND P0, PT, R0.reuse, R152, PT ;  /* 0x000000980000720c */ /* 0x048fe20003f04270 */
[----:B------:R-:W-:-:S12]  /*16bc0*/  VIADD R0, R0, 0xffffffff ;  /* 0xffffffff00007836 */ /* 0x000fd80000000000 */
[----:B0-----:R-:W-:Y:S05]  /*16bd0*/  @P0 BRA `(.L_x_3027) ;  /* 0xffffffc400fc0947 */ /* 0x001fea000383ffff */
.L_x_3007:
[----:B------:R-:W3:Y:S01]  /*16be0*/  LDL.LU R176, [R1+0x18] ;  /* 0x0000180001b07983 */ /* 0x000ee20000300800 */
[----:B------:R-:W-:Y:S05]  /*16bf0*/  WARPSYNC.ALL ;  /* 0x0000000000007948 */ /* 0x000fea0003800000 */
[----:B------:R-:W0:Y:S01]  /*16c00*/  SHFL.BFLY PT, R5, R8, 0x2, 0x1f ;  /* 0x0c401f0008057f89 */ /* 0x000e2200000e0000 */
[----:B------:R-:W-:Y:S01]  /*16c10*/  VIADD R2, R2, 0x1 ;  /* 0x0000000102027836 */ /* 0x000fe20000000000 */
[----:B------:R-:W-:Y:S01]  /*16c20*/  PLOP3.LUT P0, PT, PT, PT, PT, 0x8, 0x0 ;  /* 0x000000000000781c */ /* 0x000fe20003f0e170 */
[----:B------:R-:W-:Y:S01]  /*16c30*/  IMAD.U32 R14, RZ, RZ, UR48 ;  /* 0x00000030ff0e7e24 */ /* 0x000fe2000f8e00ff */
[----:B------:R-:W1:Y:S01]  /*16c40*/  SHFL.BFLY PT, R4, R3, 0x2, 0x1f ;  /* 0x0c401f0003047f89 */ /* 0x000e6200000e0000 */
[----:B------:R-:W-:Y:S01]  /*16c50*/  IMAD.U32 R15, RZ, RZ, UR48 ;  /* 0x00000030ff0f7e24 */ /* 0x000fe2000f8e00ff */
[----:B------:R2:W-:Y:S08]  /*16c60*/  BAR.ARV R9, 0x100 ;  /* 0x000400090000751d */ /* 0x0005f00000002000 */
[----:B------:R-:W-:Y:S06]  /*16c70*/  BAR.ARV 0x8, 0x180 ;  /* 0x0206000000007b1d */ /* 0x000fec0000002000 */
[----:B------:R-:W-:Y:S01]  /*16c80*/  ISETP.NE.AND P1, PT, R2, 0x2, PT ;  /* 0x000000020200780c */ /* 0x000fe20003f25270 */
[----:B------:R-:W-:-:S02]  /*16c90*/  IMAD.MOV.U32 R13, RZ, RZ, -0x800000 ;  /* 0xff800000ff0d7424 */ /* 0x000fc400078e00ff */
[----:B0-----:R-:W-:Y:S01]  /*16ca0*/  FADD.FTZ R0, R5, R8 ;  /* 0x0000000805007221 */ /* 0x001fe20000010000 */
[----:B------:R-:W-:Y:S01]  /*16cb0*/  IMAD.MOV.U32 R8, RZ, RZ, RZ ;  /* 0x000000ffff087224 */ /* 0x000fe200078e00ff */
[----:B------:R-:W-:Y:S01]  /*16cc0*/  SEL R2, R2, RZ, P1 ;  /* 0x000000ff02027207 */ /* 0x000fe20000800000 */
[----:B------:R-:W-:Y:S02]  /*16cd0*/  IMAD.MOV.U32 R12, RZ, RZ, -0x800000 ;  /* 0xff800000ff0c7424 */ /* 0x000fe400078e00ff */
[----:B-1----:R-:W-:Y:S01]  /*16ce0*/  FADD.FTZ R10, R4, R3 ;  /* 0x00000003040a7221 */ /* 0x002fe20000010000 */
[----:B------:R-:W0:Y:S01]  /*16cf0*/  SHFL.BFLY PT, R5, R0, 0x1, 0x1f ;  /* 0x0c201f0000057f89 */ /* 0x000e2200000e0000 */
[----:B------:R-:W-:-:S03]  /*16d00*/  SEL R3, RZ, 0x1, P1 ;  /* 0x00000001ff037807 */ /* 0x000fc60000800000 */
[----:B------:R-:W1:Y:S01]  /*16d10*/  SHFL.BFLY PT, R11, R10, 0x1, 0x1f ;  /* 0x0c201f000a0b7f89 */ /* 0x000e6200000e0000 */
[----:B------:R-:W-:Y:S01]  /*16d20*/  LOP3.LUT R202, R202, R3, RZ, 0x3c, !PT ;  /* 0x00000003caca7212 */ /* 0x000fe200078e3cff */
[----:B0-----:R-:W-:Y:S01]  /*16d30*/  FADD.FTZ R4, R0, R5 ;  /* 0x0000000500047221 */ /* 0x001fe20000010000 */
[----:B------:R-:W-:Y:S02]  /*16d40*/  IMAD.MOV.U32 R0, RZ, RZ, RZ ;  /* 0x000000ffff007224 */ /* 0x000fe400078e00ff */
[----:B-1----:R-:W-:Y:S02]  /*16d50*/  FADD.FTZ R5, R10, R11 ;  /* 0x0000000b0a057221 */ /* 0x002fe40000010000 */
[----:B------:R-:W-:-:S03]  /*16d60*/  FSETP.NE.FTZ.AND P2, PT, R4, RZ, PT ;  /* 0x000000ff0400720b */ /* 0x000fc60003f55000 */
[----:B------:R-:W-:-:S10]  /*16d70*/  FSETP.NE.FTZ.AND P3, PT, R5, RZ, PT ;  /* 0x000000ff0500720b */ /* 0x000fd40003f75000 */
[----:B------:R-:W0:Y:S01]  /*16d80*/  @P2 MUFU.LG2 R20, R4 ;  /* 0x0000000400142308 */ /* 0x000e220000000c00 */
[----:B------:R-:W-:Y:S02]  /*16d90*/  @P2 FMUL.FTZ R14, R14, 0.69314718246459960938 ;  /* 0x3f3172180e0e2820 */ /* 0x000fe40000410000 */
[----:B------:R-:W-:-:S05]  /*16da0*/  @P3 FMUL.FTZ R15, R15, 0.69314718246459960938 ;  /* 0x3f3172180f0f3820 */ /* 0x000fca0000410000 */
[----:B------:R-:W1:Y:S08]  /*16db0*/  @P2 MUFU.RCP R8, R4 ;  /* 0x0000000400082308 */ /* 0x000e700000001000 */
[----:B------:R-:W4:Y:S01]  /*16dc0*/  @P3 MUFU.LG2 R21, R5 ;  /* 0x0000000500153308 */ /* 0x000f220000000c00 */
[----:B0-----:R-:W-:-:S04]  /*16dd0*/  @P2 FMUL.FTZ R23, R20, 0.69314718246459960938 ;  /* 0x3f31721814172820 */ /* 0x001fc80000410000 */
[----:B------:R-:W-:-:S03]  /*16de0*/  @P2 FFMA.FTZ R13, R14, R6, R23 ;  /* 0x000000060e0d2223 */ /* 0x000fc60000010017 */
[----:B------:R-:W0:Y:S01]  /*16df0*/  @P3 MUFU.RCP R0, R5 ;  /* 0x0000000500003308 */ /* 0x000e220000001000 */
        /* <DEDUP_REMOVED lines=64> */
[----:B----4-:R-:W-:Y:S01]  /*17200*/  @P3 FMUL.FTZ R20, R21, 0.69314718246459960938 ;  /* 0x3f31721815143820 */ /* 0x010fe20000410000 */
[-C--:B0-----:R-:W-:Y:S01]  /*17210*/  FMUL.FTZ R4, R31, R0.reuse ;  /* 0x000000001f047220 */ /* 0x081fe20000410000 */
[-C--:B------:R-:W-:Y:S01]  /*17220*/  FMUL.FTZ R8, R35, R0.reuse ;  /* 0x0000000023087220 */ /* 0x080fe20000410000 */
[-C--:B------:R-:W-:Y:S01]  /*17230*/  FMUL.FTZ R10, R27, R0.reuse ;  /* 0x000000001b0a7220 */ /* 0x080fe20000410000 */
        /* <DEDUP_REMOVED lines=62> */
[----:B---3--:R-:W-:-:S05]  /*17620*/  VIADD R176, R176, 0x1 ;  /* 0x00000001b0b07836 */ /* 0x008fca0000000000 */
[----:B------:R0:W-:Y:S02]  /*17630*/  STL [R1+0x18], R176 ;  /* 0x000018b001007387 */ /* 0x0001e40000100800 */
.L_x_2911:
[----:B------:R-:W-:Y:S05]  /*17640*/  WARPSYNC.ALL ;  /* 0x0000000000007948 */ /* 0x000fea0003800000 */
[----:B------:R-:W1:Y:S08]  /*17650*/  S2UR UR47, SR_CgaCtaId ;  /* 0x00000000002f79c3 */ /* 0x000e700000008800 */
[----:B------:R-:W-:Y:S06]  /*17660*/  BAR.SYNC.DEFER_BLOCKING 0x5, 0x180 ;  /* 0x0146000000007b1d */ /* 0x000fec0000010000 */
[----:B------:R-:W-:Y:S01]  /*17670*/  UMOV UR4, 0x400 ;  /* 0x0000040000047882 */ /* 0x000fe20000000000 */
[----:B------:R-:W-:Y:S01]  /*17680*/  BSSY B0, `(.L_x_3028) ;  /* 0x00002f8000007945 */ /* 0x000fe20003800000 */
[----:B-1----:R-:W-:-:S06]  /*17690*/  ULEA UR4, UR47, UR4, 0x18 ;  /* 0x000000042f047291 */ /* 0x002fcc000f8ec03f */
[----:B------:R-:W-:-:S05]  /*176a0*/  IMAD.U32 R23, RZ, RZ, UR4 ;  /* 0x00000004ff177e24 */ /* 0x000fca000f8e00ff */
[----:B------:R1:W2:Y:S01]  /*176b0*/  LDS.128 R120, [R23+0x228d0] ;  /* 0x0228d00017787984 */ /* 0x0002a20000000c00 */
[----:B------:R-:W-:Y:S06]  /*176c0*/  BAR.ARV 0x4, 0x180 ;  /* 0x0106000000007b1d */ /* 0x000fec0000002000 */
[----:B------:R-:W-:Y:S05]  /*176d0*/  @P0 BRA `(.L_x_3029) ;  /* 0x0000002000340947 */ /* 0x000fea0003800000 */
[----:B------:R-:W3:Y:S04]  /*176e0*/  LDL R7, [R1+0x38] ;  /* 0x0000380001077983 */ /* 0x000ee80000100800 */
[----:B------:R-:W4:Y:S01]  /*176f0*/  LDL R180, [R1+0x14] ;  /* 0x0000140001b47983 */ /* 0x000f220000100800 */
[----:B------:R-:W1:Y:S01]  /*17700*/  S2R R6, SR_SWINHI ;  /* 0x0000000000067919 */ /* 0x000e620000002f00 */
[----:B------:R-:W-:Y:S05]  /*17710*/  WARPSYNC.ALL ;  /* 0x0000000000007948 */ /* 0x000fea0003800000 */
[----:B------:R-:W-:Y:S01]  /*17720*/  ULDC.64 UR4, c[0x0][0xc00] ;  /* 0x0003000000047ab9 */ /* 0x000fe20000000a00 */
[----:B0-----:R-:W4:Y:S01]  /*17730*/  LDL R176, [R1+0x10] ;  /* 0x0000100001b07983 */ /* 0x001f220000100800 */
[----:B------:R-:W-:-:S02]  /*17740*/  MOV R14, R23 ;  /* 0x00000017000e7202 */ /* 0x000fc40000000f00 */
[----:B-1----:R-:W-:Y:S02]  /*17750*/  MOV R15, R6 ;  /* 0x00000006000f7202 */ /* 0x002fe40000000f00 */
        /* <DEDUP_REMOVED lines=19> */
[----:B------:R-:W-:Y:S01]  /*17890*/  F2FP.BF16.F32.PACK_AB R137, R112, R108 ;  /* 0x0000006c7089723e */ /* 0x000fe200000010ff */
[----:B------:R-:W-:Y:S01]  /*178a0*/  BAR.SYNC.DEFER_BLOCKING 0x1, 0x100 ;  /* 0x0044000000007b1d */ /* 0x000fe20000010000 */
[----:B---3--:R-:W-:-:S03]  /*178b0*/  IMAD.WIDE R150, R7, 0x2, R14 ;  /* 0x0000000207967825 */ /* 0x008fc600078e020e */
[C---:B------:R-:W-:Y:S02]  /*178c0*/  IADD3 R183, P3, R150.reuse, 0x60, RZ ;  /* 0x0000006096b77810 */ /* 0x040fe40007f7e0ff */
[C---:B------:R-:W-:Y:S02]  /*178d0*/  IADD3 R179, P1, R150.reuse, 0x20, RZ ;  /* 0x0000002096b37810 */ /* 0x040fe40007f3e0ff */
[----:B------:R-:W-:Y:S02]  /*178e0*/  LOP3.LUT R98, R183, 0x380, RZ, 0xc0, !PT ;  /* 0x00000380b7627812 */ /* 0x000fe400078ec0ff */
[----:B------:R-:W-:Y:S02]  /*178f0*/  IADD3 R181, P2, R150, 0x40, RZ ;  /* 0x0000004096b57810 */ /* 0x000fe40007f5e0ff */
[----:B------:R-:W-:Y:S02]  /*17900*/  LOP3.LUT R6, R179, 0x380, RZ, 0xc0, !PT ;  /* 0x00000380b3067812 */ /* 0x000fe400078ec0ff */
[----:B------:R-:W-:-:S02]  /*17910*/  SHF.R.U64 R98, R98, 0x3, RZ ;  /* 0x0000000362627819 */ /* 0x000fc400000012ff */
[C---:B------:R-:W-:Y:S02]  /*17920*/  IADD3 R110, P0, R150.reuse, 0x4040, RZ ;  /* 0x00004040966e7810 */ /* 0x040fe40007f1e0ff */
[----:B------:R-:W-:Y:S01]  /*17930*/  LOP3.LUT R94, R181, 0x380, RZ, 0xc0, !PT ;  /* 0x00000380b55e7812 */ /* 0x000fe200078ec0ff */
[----:B------:R-:W-:Y:S01]  /*17940*/  IMAD.X R7, RZ, RZ, R151, P1 ;  /* 0x000000ffff077224 */ /* 0x000fe200008e0697 */
[----:B------:R-:W-:Y:S02]  /*17950*/  IADD3 R102, P4, R150, 0x4000, RZ ;  /* 0x0000400096667810 */ /* 0x000fe40007f9e0ff */
[----:B------:R-:W-:Y:S02]  /*17960*/  SHF.R.U64 R6, R6, 0x3, RZ ;  /* 0x0000000306067819 */ /* 0x000fe400000012ff */
[----:B------:R-:W-:Y:S02]  /*17970*/  LOP3.LUT R98, R98, R183, RZ, 0x3c, !PT ;  /* 0x000000b762627212 */ /* 0x000fe400078e3cff */
[----:B------:R-:W-:-:S02]  /*17980*/  LOP3.LUT R183, R110, 0x380, RZ, 0xc0, !PT ;  /* 0x000003806eb77812 */ /* 0x000fc400078ec0ff */
[----:B------:R-:W-:Y:S02]  /*17990*/  IADD3 R114, P1, R150, 0x4060, RZ ;  /* 0x0000406096727810 */ /* 0x000fe40007f3e0ff */
[----:B------:R-:W-:Y:S02]  /*179a0*/  SHF.R.U64 R94, R94, 0x3, RZ ;  /* 0x000000035e5e7819 */ /* 0x000fe400000012ff */
[----:B------:R-:W-:Y:S01]  /*179b0*/  IADD3 R106, P5, R150, 0x4020, RZ ;  /* 0x00004020966a7810 */ /* 0x000fe20007fbe0ff */
[----:B------:R-:W-:Y:S01]  /*179c0*/  IMAD.X R103, RZ, RZ, R151, P4 ;  /* 0x000000ffff677224 */ /* 0x000fe200020e0697 */
[----:B------:R-:W-:Y:S02]  /*179d0*/  LOP3.LUT R6, R6, R179, RZ, 0x3c, !PT ;  /* 0x000000b306067212 */ /* 0x000fe400078e3cff */
[----:B------:R-:W-:Y:S02]  /*179e0*/  LOP3.LUT R179, R102, 0x380, RZ, 0xc0, !PT ;  /* 0x0000038066b37812 */ /* 0x000fe400078ec0ff */
[----:B------:R-:W-:-:S02]  /*179f0*/  SHF.R.U64 R183, R183, 0x3, RZ ;  /* 0x00000003b7b77819 */ /* 0x000fc400000012ff */
[----:B------:R-:W-:Y:S02]  /*17a00*/  IADD3 R130, P4, R150, 0x8040, RZ ;  /* 0x0000804096827810 */ /* 0x000fe40007f9e0ff */
[----:B------:R-:W-:Y:S02]  /*17a10*/  LOP3.LUT R94, R94, R181, RZ, 0x3c, !PT ;  /* 0x000000b55e5e7212 */ /* 0x000fe400078e3cff */
[----:B------:R-:W-:Y:S01]  /*17a20*/  LOP3.LUT R185, R114, 0x380, RZ, 0xc0, !PT ;  /* 0x0000038072b97812 */ /* 0x000fe200078ec0ff */
[--C-:B------:R-:W-:Y:S01]  /*17a30*/  IMAD.X R95, RZ, RZ, R151.reuse, P2 ;  /* 0x000000ffff5f7224 */ /* 0x100fe200010e0697 */
[----:B------:R-:W-:Y:S01]  /*17a40*/  LOP3.LUT R181, R106, 0x380, RZ, 0xc0, !PT ;  /* 0x000003806ab57812 */ /* 0x000fe200078ec0ff */
[----:B------:R-:W-:Y:S01]  /*17a50*/  IMAD.X R107, RZ, RZ, R151, P5 ;  /* 0x000000ffff6b7224 */ /* 0x000fe200028e0697 */
[----:B------:R-:W-:Y:S02]  /*17a60*/  IADD3 R118, P2, R150, 0x8000, RZ ;  /* 0x0000800096767810 */ /* 0x000fe40007f5e0ff */
[----:B------:R-:W-:-:S02]  /*17a70*/  SHF.R.U64 R179, R179, 0x3, RZ ;  /* 0x00000003b3b37819 */ /* 0x000fc400000012ff */
[----:B------:R-:W-:Y:S01]  /*17a80*/  LOP3.LUT R110, R183, R110, RZ, 0x3c, !PT ;  /* 0x0000006eb76e7212 */ /* 0x000fe200078e3cff */
[--C-:B------:R-:W-:Y:S01]  /*17a90*/  IMAD.X R99, RZ, RZ, R151.reuse, P3 ;  /* 0x000000ffff637224 */ /* 0x100fe200018e0697 */
[----:B------:R-:W-:Y:S02]  /*17aa0*/  SHF.R.U64 R185, R185, 0x3, RZ ;  /* 0x00000003b9b97819 */ /* 0x000fe400000012ff */
[----:B------:R-:W-:Y:S02]  /*17ab0*/  LOP3.LUT R183, R130, 0x380, RZ, 0xc0, !PT ;  /* 0x0000038082b77812 */ /* 0x000fe400078ec0ff */
[C---:B------:R-:W-:Y:S02]  /*17ac0*/  IADD3 R134, P5, R150.reuse, 0x8060, RZ ;  /* 0x0000806096867810 */ /* 0x040fe40007fbe0ff */
[----:B------:R-:W-:Y:S02]  /*17ad0*/  SHF.R.U64 R181, R181, 0x3, RZ ;  /* 0x00000003b5b57819 */ /* 0x000fe400000012ff */
[----:B------:R-:W-:Y:S01]  /*17ae0*/  IADD3 R126, P3, R150, 0x8020, RZ ;  /* 0x00008020967e7810 */ /* 0x000fe20007f7e0ff */
[----:B------:R-:W-:Y:S01]  /*17af0*/  IMAD.X R119, RZ, RZ, R151, P2 ;  /* 0x000000ffff777224 */ /* 0x000fe200010e0697 */
[----:B------:R-:W-:-:S02]  /*17b00*/  LOP3.LUT R102, R179, R102, RZ, 0x3c, !PT ;  /* 0x00000066b3667212 */ /* 0x000fc400078e3cff */
[----:B------:R-:W-:Y:S02]  /*17b10*/  LOP3.LUT R21, R150, 0x380, RZ, 0xc0, !PT ;  /* 0x0000038096157812 */ /* 0x000fe400078ec0ff */
[----:B------:R-:W-:Y:S02]  /*17b20*/  LOP3.LUT R114, R185, R114, RZ, 0x3c, !PT ;  /* 0x00000072b9727212 */ /* 0x000fe400078e3cff */
[----:B------:R-:W-:Y:S02]  /*17b30*/  LOP3.LUT R179, R118, 0x380, RZ, 0xc0, !PT ;  /* 0x0000038076b37812 */ /* 0x000fe400078ec0ff */
[----:B------:R-:W-:Y:S01]  /*17b40*/  SHF.R.U64 R183, R183, 0x3, RZ ;  /* 0x00000003b7b77819 */ /* 0x000fe200000012ff */
[----:B------:R-:W-:Y:S01]  /*17b50*/  IMAD.X R111, RZ, RZ, R151, P0 ;  /* 0x000000ffff6f7224 */ /* 0x000fe200000e0697 */
[----:B--2---:R-:W-:Y:S02]  /*17b60*/  IADD3 R120, P2, R150, 0xc040, RZ ;  /* 0x0000c04096787810 */ /* 0x004fe40007f5e0ff */
[----:B------:R-:W-:-:S02]  /*17b70*/  LOP3.LUT R106, R181, R106, RZ, 0x3c, !PT ;  /* 0x0000006ab56a7212 */ /* 0x000fc400078e3cff */
[----:B------:R-:W-:Y:S02]  /*17b80*/  LOP3.LUT R185, R134, 0x380, RZ, 0xc0, !PT ;  /* 0x0000038086b97812 */ /* 0x000fe400078ec0ff */
[----:B------:R-:W-:Y:S02]  /*17b90*/  LOP3.LUT R181, R126, 0x380, RZ, 0xc0, !PT ;  /* 0x000003807eb57812 */ /* 0x000fe400078ec0ff */
[----:B------:R-:W-:Y:S01]  /*17ba0*/  IADD3 R20, P0, R150, 0xc000, RZ ;  /* 0x0000c00096147810 */ /* 0x000fe20007f1e0ff */
[--C-:B------:R-:W-:Y:S01]  /*17bb0*/  IMAD.X R127, RZ, RZ, R151.reuse, P3 ;  /* 0x000000ffff7f7224 */ /* 0x100fe200018e0697 */
[----:B------:R-:W-:Y:S02]  /*17bc0*/  SHF.R.U64 R21, R21, 0x3, RZ ;  /* 0x0000000315157819 */ /* 0x000fe400000012ff */
[----:B------:R-:W-:Y:S02]  /*17bd0*/  SHF.R.U64 R179, R179, 0x3, RZ ;  /* 0x00000003b3b37819 */ /* 0x000fe400000012ff */
[----:B------:R-:W-:Y:S01]  /*17be0*/  LOP3.LUT R130, R183, R130, RZ, 0x3c, !PT ;  /* 0x00000082b7827212 */ /* 0x000fe200078e3cff */
[----:B------:R-:W-:Y:S01]  /*17bf0*/  IMAD.X R115, RZ, RZ, R151, P1 ;  /* 0x000000ffff737224 */ /* 0x000fe200008e0697 */
[----:B------:R-:W-:-:S02]  /*17c00*/  SHF.R.U64 R185, R185, 0x3, RZ ;  /* 0x00000003b9b97819 */ /* 0x000fc400000012ff */
[----:B------:R-:W-:Y:S02]  /*17c10*/  LOP3.LUT R183, R120, 0x380, RZ, 0xc0, !PT ;  /* 0x0000038078b77812 */ /* 0x000fe400078ec0ff */
[C---:B-----5:R-:W-:Y:S02]  /*17c20*/  IADD3 R30, P3, R150.reuse, 0xc060, RZ ;  /* 0x0000c060961e7810 */ /* 0x060fe40007f7e0ff */
[----:B------:R-:W-:Y:S01]  /*17c30*/  SHF.R.U64 R181, R181, 0x3, RZ ;  /* 0x00000003b5b57819 */ /* 0x000fe200000012ff */
[----:B------:R-:W-:Y:S01]  /*17c40*/  IMAD.X R139, RZ, RZ, R151, P0 ;  /* 0x000000ffff8b7224 */ /* 0x000fe200000e0697 */
[----:B------:R-:W-:Y:S02]  /*17c50*/  IADD3 R34, P1, R150, 0xc020, RZ ;  /* 0x0000c02096227810 */ /* 0x000fe40007f3e0ff */
[----:B------:R-:W-:Y:S02]  /*17c60*/  LOP3.LUT R150, R21, R150, RZ, 0x3c, !PT ;  /* 0x0000009615967212 */ /* 0x000fe400078e3cff */
[----:B------:R-:W-:-:S02]  /*17c70*/  LOP3.LUT R118, R179, R118, RZ, 0x3c, !PT ;  /* 0x00000076b3767212 */ /* 0x000fc400078e3cff */
[----:B------:R-:W-:Y:S02]  /*17c80*/  LOP3.LUT R134, R185, R134, RZ, 0x3c, !PT ;  /* 0x00000086b9867212 */ /* 0x000fe400078e3cff */
[----:B------:R-:W-:Y:S02]  /*17c90*/  LOP3.LUT R179, R20, 0x380, RZ, 0xc0, !PT ;  /* 0x0000038014b37812 */ /* 0x000fe400078ec0ff */
[----:B------:R-:W-:Y:S02]  /*17ca0*/  SHF.R.U64 R183, R183, 0x3, RZ ;  /* 0x00000003b7b77819 */ /* 0x000fe400000012ff */
[----:B------:R-:W-:Y:S02]  /*17cb0*/  ISETP.NE.U32.AND P0, PT, RZ, UR4, PT ;  /* 0x00000004ff007c0c */ /* 0x000fe4000bf05070 */
[----:B------:R-:W-:Y:S02]  /*17cc0*/  LOP3.LUT R126, R181, R126, RZ, 0x3c, !PT ;  /* 0x0000007eb57e7212 */ /* 0x000fe400078e3cff */
[----:B------:R-:W-:-:S02]  /*17cd0*/  LOP3.LUT R185, R30, 0x380, RZ, 0xc0, !PT ;  /* 0x000003801eb97812 */ /* 0x000fc400078ec0ff */
[----:B------:R-:W-:Y:S02]  /*17ce0*/  LOP3.LUT R181, R34, 0x380, RZ, 0xc0, !PT ;  /* 0x0000038022b57812 */ /* 0x000fe400078ec0ff */
[----:B------:R-:W-:Y:S02]  /*17cf0*/  MOV R150, R150 ;  /* 0x0000009600967202 */ /* 0x000fe40000000f00 */
[----:B------:R-:W-:Y:S02]  /*17d00*/  SHF.R.U64 R179, R179, 0x3, RZ ;  /* 0x00000003b3b37819 */ /* 0x000fe400000012ff */
[----:B------:R-:W-:Y:S02]  /*17d10*/  LOP3.LUT R146, R183, R120, RZ, 0x3c, !PT ;  /* 0x00000078b7927212 */ /* 0x000fe400078e3cff */
[----:B------:R-:W-:Y:S01]  /*17d20*/  ISETP.NE.AND.EX P0, PT, RZ, UR5, PT, P0 ;  /* 0x00000005ff007c0c */ /* 0x000fe2000bf05300 */
[----:B------:R-:W-:Y:S01]  /*17d30*/  ULDC.64 UR4, c[0x0][0xc08] ;  /* 0x0003020000047ab9 */ /* 0x000fe20000000a00 */
[----:B------:R-:W-:Y:S01]  /*17d40*/  SHF.R.U64 R185, R185, 0x3, RZ ;  /* 0x00000003b9b97819 */ /* 0x000fe200000012ff */
[----:B------:R-:W-:Y:S01]  /*17d50*/  IMAD.X R147, RZ, RZ, R151, P2 ;  /* 0x000000ffff937224 */ /* 0x000fe200010e0697 */
[----:B------:R-:W-:-:S02]  /*17d60*/  MOV R120, R6 ;  /* 0x0000000600787202 */ /* 0x000fc40000000f00 */
[----:B------:R-:W-:Y:S02]  /*17d70*/  SHF.R.U64 R181, R181, 0x3, RZ ;  /* 0x00000003b5b57819 */ /* 0x000fe400000012ff */
[----:B------:R-:W-:Y:S02]  /*17d80*/  F2FP.BF16.F32.PACK_AB R6, R37, R154 ;  /* 0x0000009a2506723e */ /* 0x000fe400000010ff */
[----:B------:R-:W-:Y:S01]  /*17d90*/  F2FP.BF16.F32.PACK_AB R7, R39, R38 ;  /* 0x000000262707723e */ /* 0x000fe200000010ff */
[----:B------:R0:W-:Y:S01]  /*17da0*/  STSM.16.M88.4 [R150], R24 ;  /* 0x0000001896007844 */ /* 0x0001e20000000200 */
[----:B------:R-:W-:Y:S02]  /*17db0*/  ISETP.NE.U32.AND P2, PT, RZ, UR4, PT ;  /* 0x00000004ff007c0c */ /* 0x000fe4000bf45070 */
[----:B------:R-:W-:Y:S02]  /*17dc0*/  LOP3.LUT R138, R179, R20, RZ, 0x3c, !PT ;  /* 0x00000014b38a7212 */ /* 0x000fe400078e3cff */
[----:B------:R-:W-:-:S02]  /*17dd0*/  MOV R95, R94 ;  /* 0x0000005e005f7202 */ /* 0x000fc40000000f00 */
[----:B------:R-:W-:Y:S02]  /*17de0*/  LOP3.LUT R20, R185, R30, RZ, 0x3c, !PT ;  /* 0x0000001eb9147212 */ /* 0x000fe400078e3cff */
[----:B------:R-:W-:Y:S01]  /*17df0*/  MOV R98, R98 ;  /* 0x0000006200627202 */ /* 0x000fe20000000f00 */
[----:B------:R1:W-:Y:S01]  /*17e00*/  STSM.16.M88.4 [R120], R4 ;  /* 0x0000000478007844 */ /* 0x0003e20000000200 */
[----:B------:R-:W-:Y:S02]  /*17e10*/  LOP3.LUT R142, R181, R34, RZ, 0x3c, !PT ;  /* 0x00000022b58e7212 */ /* 0x000fe400078e3cff */
[----:B------:R-:W-:Y:S02]  /*17e20*/  MOV R102, R102 ;  /* 0x0000006600667202 */ /* 0x000fe40000000f00 */
[----:B------:R-:W-:Y:S02]  /*17e30*/  F2FP.BF16.F32.PACK_AB R30, R61, R160 ;  /* 0x000000a03d1e723e */ /* 0x000fe400000010ff */
[----:B0-----:R-:W-:-:S02]  /*17e40*/  F2FP.BF16.F32.PACK_AB R24, R49, R157 ;  /* 0x0000009d3118723e */ /* 0x001fc400000010ff */
[----:B------:R-:W-:Y:S02]  /*17e50*/  F2FP.BF16.F32.PACK_AB R25, R51, R50 ;  /* 0x000000323319723e */ /* 0x000fe400000010ff */
[----:B------:R-:W-:Y:S02]  /*17e60*/  F2FP.BF16.F32.PACK_AB R26, R53, R158 ;  /* 0x0000009e351a723e */ /* 0x000fe400000010ff */
[----:B------:R-:W-:Y:S01]  /*17e70*/  F2FP.BF16.F32.PACK_AB R27, R55, R54 ;  /* 0x00000036371b723e */ /* 0x000fe200000010ff */
[--C-:B------:R-:W-:Y:S01]  /*17e80*/  IMAD.X R131, RZ, RZ, R151.reuse, P4 ;  /* 0x000000ffff837224 */ /* 0x100fe200020e0697 */
[----:B------:R-:W-:Y:S02]  /*17e90*/  MOV R106, R106 ;  /* 0x0000006a006a7202 */ /* 0x000fe40000000f00 */
[----:B------:R-:W-:Y:S02]  /*17ea0*/  F2FP.BF16.F32.PACK_AB R34, R69, R162 ;  /* 0x000000a24522723e */ /* 0x000fe400000010ff */
[----:B------:R-:W-:Y:S01]  /*17eb0*/  ISETP.NE.AND.EX P2, PT, RZ, UR5, PT, P2 ;  /* 0x00000005ff007c0c */ /* 0x000fe2000bf45320 */
[----:B------:R-:W-:Y:S01]  /*17ec0*/  IMAD.X R135, RZ, RZ, R151, P5 ;  /* 0x000000ffff877224 */ /* 0x000fe200028e0697 */
[----:B------:R-:W-:Y:S01]  /*17ed0*/  MOV R110, R110 ;  /* 0x0000006e006e7202 */ /* 0x000fe20000000f00 */
[----:B------:R0:W-:Y:S01]  /*17ee0*/  STSM.16.M88.4 [R95], R8 ;  /* 0x000000085f007844 */ /* 0x0001e20000000200 */
[----:B-1----:R-:W-:-:S02]  /*17ef0*/  F2FP.BF16.F32.PACK_AB R4, R73, R163 ;  /* 0x000000a34904723e */ /* 0x002fc400000010ff */
[----:B------:R-:W-:Y:S02]  /*17f00*/  F2FP.BF16.F32.PACK_AB R5, R75, R74 ;  /* 0x0000004a4b05723e */ /* 0x000fe400000010ff */
[----:B------:R-:W-:Y:S02]  /*17f10*/  F2FP.BF16.F32.PACK_AB R6, R77, R164 ;  /* 0x000000a44d06723e */ /* 0x000fe400000010ff */
[----:B------:R-:W-:Y:S01]  /*17f20*/  F2FP.BF16.F32.PACK_AB R7, R79, R78 ;  /* 0x0000004e4f07723e */ /* 0x000fe200000010ff */
[----:B------:R1:W-:Y:S01]  /*17f30*/  STSM.16.M88.4 [R98], R24 ;  /* 0x0000001862007844 */ /* 0x0003e20000000200 */
[----:B------:R-:W-:Y:S01]  /*17f40*/  MOV R114, R114 ;  /* 0x0000007200727202 */ /* 0x000fe20000000f00 */
[----:B------:R-:W-:Y:S01]  /*17f50*/  IMAD.X R143, RZ, RZ, R151, P1 ;  /* 0x000000ffff8f7224 */ /* 0x000fe200008e0697 */
[----:B------:R-:W-:Y:S01]  /*17f60*/  MOV R118, R118 ;  /* 0x0000007600767202 */ /* 0x000fe20000000f00 */
[----:B------:R2:W-:Y:S01]  /*17f70*/  STSM.16.M88.4 [R102], R28 ;  /* 0x0000001c66007844 */ /* 0x0005e20000000200 */
[----:B------:R-:W-:-:S02]  /*17f80*/  MOV R126, R126 ;  /* 0x0000007e007e7202 */ /* 0x000fc40000000f00 */
[----:B0-----:R-:W-:Y:S02]  /*17f90*/  F2FP.BF16.F32.PACK_AB R8, R81, R165 ;  /* 0x000000a55108723e */ /* 0x001fe400000010ff */
[----:B------:R-:W-:Y:S02]  /*17fa0*/  F2FP.BF16.F32.PACK_AB R9, R83, R82 ;  /* 0x000000525309723e */ /* 0x000fe400000010ff */
[----:B------:R-:W-:Y:S02]  /*17fb0*/  F2FP.BF16.F32.PACK_AB R10, R85, R166 ;  /* 0x000000a6550a723e */ /* 0x000fe400000010ff */
[----:B------:R-:W-:Y:S01]  /*17fc0*/  F2FP.BF16.F32.PACK_AB R11, R87, R86 ;  /* 0x00000056570b723e */ /* 0x000fe200000010ff */
[----:B------:R-:W-:Y:S01]  /*17fd0*/  STSM.16.M88.4 [R106], R32 ;  /* 0x000000206a007844 */ /* 0x000fe20000000200 */
[----:B-1----:R-:W-:Y:S02]  /*17fe0*/  F2FP.BF16.F32.PACK_AB R24, R89, R167 ;  /* 0x000000a75918723e */ /* 0x002fe400000010ff */
[----:B------:R-:W-:-:S02]  /*17ff0*/  F2FP.BF16.F32.PACK_AB R25, R91, R90 ;  /* 0x0000005a5b19723e */ /* 0x000fc400000010ff */
[----:B------:R-:W-:Y:S02]  /*18000*/  F2FP.BF16.F32.PACK_AB R26, R93, R168 ;  /* 0x000000a85d1a723e */ /* 0x000fe400000010ff */
[----:B------:R-:W-:Y:S01]  /*18010*/  F2FP.BF16.F32.PACK_AB R27, R40, R36 ;  /* 0x00000024281b723e */ /* 0x000fe200000010ff */
[----:B------:R0:W-:Y:S01]  /*18020*/  STSM.16.M88.4 [R110], R4 ;  /* 0x000000046e007844 */ /* 0x0001e20000000200 */
[----:B------:R-:W-:Y:S01]  /*18030*/  F2FP.BF16.F32.PACK_AB R36, R97, R169 ;  /* 0x000000a96124723e */ /* 0x000fe200000010ff */
[----:B------:R-:W-:Y:S01]  /*18040*/  IMAD.X R21, RZ, RZ, R151, P3 ;  /* 0x000000ffff157224 */ /* 0x000fe200018e0697 */
[----:B------:R-:W-:Y:S01]  /*18050*/  F2FP.BF16.F32.PACK_AB R37, R44, R42 ;  /* 0x0000002a2c25723e */ /* 0x000fe200000010ff */
[----:B--2---:R-:W4:Y:S01]  /*18060*/  LDC.64 R28, c[0x0][0xc00] ;  /* 0x00030000ff1c7b82 */ /* 0x004f220000000a00 */
[----:B------:R-:W-:Y:S02]  /*18070*/  F2FP.BF16.F32.PACK_AB R38, R101, R170 ;  /* 0x000000aa6526723e */ /* 0x000fe400000010ff */
[----:B------:R-:W-:-:S02]  /*18080*/  F2FP.BF16.F32.PACK_AB R39, R48, R46 ;  /* 0x0000002e3027723e */ /* 0x000fc400000010ff */
[----:B------:R-:W-:Y:S02]  /*18090*/  MOV R130, R130 ;  /* 0x0000008200827202 */ /* 0x000fe40000000f00 */
[----:B------:R-:W-:Y:S02]  /*180a0*/  F2FP.BF16.F32.PACK_AB R40, R105, R171 ;  /* 0x000000ab6928723e */ /* 0x000fe400000010ff */
[----:B------:R-:W-:Y:S01]  /*180b0*/  F2FP.BF16.F32.PACK_AB R42, R109, R172 ;  /* 0x000000ac6d2a723e */ /* 0x000fe200000010ff */
[----:B------:R1:W-:Y:S01]  /*180c0*/  STSM.16.M88.4 [R114], R8 ;  /* 0x0000000872007844 */ /* 0x0003e20000000200 */
[----:B------:R-:W-:Y:S02]  /*180d0*/  MOV R134, R134 ;  /* 0x0000008600867202 */ /* 0x000fe40000000f00 */
[----:B0-----:R-:W-:Y:S02]  /*180e0*/  F2FP.BF16.F32.PACK_AB R4, R113, R173 ;  /* 0x000000ad7104723e */ /* 0x001fe400000010ff */
[----:B------:R-:W-:-:S02]  /*180f0*/  F2FP.BF16.F32.PACK_AB R5, R68, R64 ;  /* 0x000000404405723e */ /* 0x000fc400000010ff */
[----:B------:R-:W-:Y:S02]  /*18100*/  F2FP.BF16.F32.PACK_AB R6, R117, R174 ;  /* 0x000000ae7506723e */ /* 0x000fe400000010ff */
[----:B------:R-:W-:Y:S01]  /*18110*/  F2FP.BF16.F32.PACK_AB R7, R72, R71 ;  /* 0x000000474807723e */ /* 0x000fe200000010ff */
[----:B------:R0:W-:Y:S01]  /*18120*/  STSM.16.M88.4 [R118], R24 ;  /* 0x0000001876007844 */ /* 0x0001e20000000200 */
[----:B------:R-:W-:Y:S02]  /*18130*/  MOV R94, R138 ;  /* 0x0000008a005e7202 */ /* 0x000fe40000000f00 */
[----:B------:R-:W-:Y:S01]  /*18140*/  MOV R142, R142 ;  /* 0x0000008e008e7202 */ /* 0x000fe20000000f00 */
[----:B------:R-:W-:Y:S01]  /*18150*/  STSM.16.M88.4 [R126], R36 ;  /* 0x000000247e007844 */ /* 0x000fe20000000200 */
[----:B-1----:R-:W-:Y:S02]  /*18160*/  F2FP.BF16.F32.PACK_AB R8, R3, R175 ;  /* 0x000000af0308723e */ /* 0x002fe400000010ff */
[----:B------:R-:W-:-:S02]  /*18170*/  F2FP.BF16.F32.PACK_AB R9, R80, R76 ;  /* 0x0000004c5009723e */ /* 0x000fc400000010ff */
[----:B------:R-:W-:Y:S02]  /*18180*/  F2FP.BF16.F32.PACK_AB R10, R125, R177 ;  /* 0x000000b17d0a723e */ /* 0x000fe400000010ff */
[----:B------:R-:W-:Y:S01]  /*18190*/  F2FP.BF16.F32.PACK_AB R11, R88, R84 ;  /* 0x00000054580b723e */ /* 0x000fe200000010ff */
[----:B------:R-:W-:Y:S01]  /*181a0*/  STSM.16.M88.4 [R130], R40 ;  /* 0x0000002882007844 */ /* 0x000fe20000000200 */
[----:B------:R-:W-:Y:S02]  /*181b0*/  MOV R146, R146 ;  /* 0x0000009200927202 */ /* 0x000fe40000000f00 */
[----:B------:R-:W-:Y:S02]  /*181c0*/  MOV R21, R20 ;  /* 0x0000001400157202 */ /* 0x000fe40000000f00 */
[----:B0-----:R-:W-:Y:S02]  /*181d0*/  F2FP.BF16.F32.PACK_AB R24, R129, R178 ;  /* 0x000000b28118723e */ /* 0x001fe400000010ff */
[----:B------:R-:W-:-:S02]  /*181e0*/  F2FP.BF16.F32.PACK_AB R25, R96, R92 ;  /* 0x0000005c6019723e */ /* 0x000fc400000010ff */
[----:B------:R-:W-:Y:S02]  /*181f0*/  F2FP.BF16.F32.PACK_AB R26, R133, R132 ;  /* 0x00000084851a723e */ /* 0x000fe400000010ff */
[----:B------:R-:W-:Y:S01]  /*18200*/  F2FP.BF16.F32.PACK_AB R27, R104, R100 ;  /* 0x00000064681b723e */ /* 0x000fe200000010ff */
[----:B------:R0:W-:Y:S01]  /*18210*/  STSM.16.M88.4 [R134], R4 ;  /* 0x0000000486007844 */ /* 0x0001e20000000200 */
[----:B------:R-:W-:Y:S02]  /*18220*/  F2FP.BF16.F32.PACK_AB R138, R141, R140 ;  /* 0x0000008c8d8a723e */ /* 0x000fe400000010ff */
[----:B------:R-:W-:Y:S02]  /*18230*/  F2FP.BF16.F32.PACK_AB R32, R145, R144 ;  /* 0x000000909120723e */ /* 0x000fe400000010ff */
[----:B------:R-:W-:Y:S02]  /*18240*/  F2FP.BF16.F32.PACK_AB R139, R124, R116 ;  /* 0x000000747c8b723e */ /* 0x000fe400000010ff */
[----:B------:R-:W-:-:S02]  /*18250*/  F2FP.BF16.F32.PACK_AB R33, R152, R128 ;  /* 0x000000809821723e */ /* 0x000fc400000010ff */
[----:B------:R-:W-:Y:S02]  /*18260*/  F2FP.BF16.F32.PACK_AB R34, R149, R148 ;  /* 0x000000949522723e */ /* 0x000fe400000010ff */
[----:B------:R-:W-:Y:S01]  /*18270*/  F2FP.BF16.F32.PACK_AB R35, R0, R153 ;  /* 0x000000990023723e */ /* 0x000fe200000010ff */
[----:B------:R1:W-:Y:S01]  /*18280*/  STSM.16.M88.4 [R94], R8 ;  /* 0x000000085e007844 */ /* 0x0003e20000000200 */
[----:B------:R-:W-:Y:S01]  /*18290*/  ULDC UR4, c[0x0][0xa88] ;  /* 0x0002a20000047ab9 */ /* 0x000fe20000000800 */
[----:B----4-:R-:W-:Y:S01]  /*182a0*/  IMAD.WIDE R28, R180, 0x4, R28 ;  /* 0x00000004b41c7825 */ /* 0x010fe200078e021c */
[----:B------:R-:W2:Y:S01]  /*182b0*/  LDC R3, c[0x0][0xbe8] ;  /* 0x0002fa00ff037b82 */ /* 0x000ea20000000800 */
[----:B------:R3:W-:Y:S04]  /*182c0*/  STSM.16.M88.4 [R142], R24 ;  /* 0x000000188e007844 */ /* 0x0007e80000000200 */
[----:B------:R3:W-:Y:S03]  /*182d0*/  STSM.16.M88.4 [R146], R136 ;  /* 0x0000008892007844 */ /* 0x0007e60000000200 */
[----:B0-----:R-:W0:Y:S01]  /*182e0*/  @P2 LDC.64 R4, c[0x0][0xc08] ;  /* 0x00030200ff042b82 */ /* 0x001e220000000a00 */
[----:B------:R3:W-:Y:S01]  /*182f0*/  STSM.16.M88.4 [R21], R32 ;  /* 0x0000002015007844 */ /* 0x0007e20000000200 */
[----:B------:R-:W-:-:S06]  /*18300*/  IMAD.MOV.U32 R20, RZ, RZ, RZ ;  /* 0x000000ffff147224 */ /* 0x000fcc00078e00ff */
[----:B------:R-:W-:Y:S01]  /*18310*/  BAR.SYNC.DEFER_BLOCKING 0x1, 0x100 ;  /* 0x0044000000007b1d */ /* 0x000fe20000010000 */
[----:B------:R-:W-:Y:S02]  /*18320*/  IMAD.U32 R6, RZ, RZ, UR4 ;  /* 0x00000004ff067e24 */ /* 0x000fe4000f8e00ff */
[----:B0-----:R-:W-:-:S03]  /*18330*/  @P2 IMAD.WIDE R4, R180, 0x4, R4 ;  /* 0x00000004b4042825 */ /* 0x001fc600078e0204 */
[----:B------:R3:W5:Y:S04]  /*18340*/  @P0 LDG.E R20, desc[UR54][R28.64] ;  /* 0x000000361c140981 */ /* 0x000768000c1e1900 */
[----:B------:R3:W5:Y:S01]  /*18350*/  @P2 LDG.E R6, desc[UR54][R4.64] ;  /* 0x0000003604062981 */ /* 0x000762000c1e1900 */
[----:B--2---:R-:W-:-:S13]  /*18360*/  ISETP.NE.AND P1, PT, R3, 0x1, PT ;  /* 0x000000010300780c */ /* 0x004fda0003f25270 */
[----:B------:R-:W0:Y:S08]  /*18370*/  @P1 LDC R7, c[0x0][0xbec] ;  /* 0x0002fb00ff071b82 */ /* 0x000e300000000800 */
[----:B-1----:R-:W1:Y:S01]  /*18380*/  @P1 LDC R11, c[0x0][0xbf0] ;  /* 0x0002fc00ff0b1b82 */ /* 0x002e620000000800 */
[----:B------:R-:W-:Y:S01]  /*18390*/  SHF.R.S32.HI R76, RZ, 0x1f, R176 ;  /* 0x0000001fff4c7819 */ /* 0x000fe200000114b0 */
[----:B---3--:R-:W-:Y:S06]  /*183a0*/  @P2 BRA `(.L_x_3030) ;  /* 0x0000000000102947 */ /* 0x008fec0003800000 */
[----:B------:R-:W-:Y:S05]  /*183b0*/  @!P0 BRA `(.L_x_3030) ;  /* 0x00000000000c8947 */ /* 0x000fea0003800000 */
[----:B------:R-:W2:Y:S04]  /*183c0*/  LDG.E R5, desc[UR54][R28.64] ;  /* 0x000000361c057981 */ /* 0x000ea8000c1e1900 */
[----:B-----5:R-:W2:Y:S02]  /*183d0*/  LDG.E R6, desc[UR54][R28.64+0x4] ;  /* 0x000004361c067981 */ /* 0x020ea4000c1e1900 */
[----:B--2---:R-:W-:-:S07]  /*183e0*/  IMAD.IADD R6, R6, 0x1, -R5 ;  /* 0x0000000106067824 */ /* 0x004fce00078e0a05 */
.L_x_3030:
[----:B------:R-:W2:Y:S01]  /*183f0*/  S2R R25, SR_TID.X ;  /* 0x0000000000197919 */ /* 0x000ea20000002100 */
[----:B------:R-:W-:Y:S01]  /*18400*/  ULDC.64 UR4, c[0x0][0xb90] ;  /* 0x0002e40000047ab9 */ /* 0x000fe20000000a00 */
[----:B------:R-:W-:Y:S01]  /*18410*/  IMAD.IADD R8, R229, 0x1, R214 ;  /* 0x00000001e5087824 */ /* 0x000fe200078e02d6 */
[----:B-----5:R-:W-:Y:S01]  /*18420*/  SHF.R.S32.HI R21, RZ, 0x1f, R20 ;  /* 0x0000001fff157819 */ /* 0x020fe20000011414 */
[----:B------:R-:W-:Y:S01]  /*18430*/  IMAD R0, R76, UR4, RZ ;  /* 0x000000044c007c24 */ /* 0x000fe2000f8e02ff */
[----:B------:R-:W-:Y:S01]  /*18440*/  SHF.R.S32.HI R78, RZ, 0x1f, R180 ;  /* 0x0000001fff4e7819 */ /* 0x000fe200000114b4 */
[----:B------:R-:W-:Y:S01]  /*18450*/  IMAD R81, R6, R3, RZ ;  /* 0x0000000306517224 */ /* 0x000fe200078e02ff */
[----:B------:R-:W-:Y:S01]  /*18460*/  SEL R79, R180, RZ, !P0 ;  /* 0x000000ffb44f7207 */ /* 0x000fe20004000000 */
[----:B------:R-:W-:Y:S01]  /*18470*/  IMAD R9, R176, UR5, R0 ;  /* 0x00000005b0097c24 */ /* 0x000fe2000f8e0200 */
[----:B------:R-:W-:Y:S01]  /*18480*/  SEL R78, R78, RZ, !P0 ;  /* 0x000000ff4e4e7207 */ /* 0x000fe20004000000 */
[----:B0-----:R-:W-:Y:S01]  /*18490*/  @P1 IMAD.HI.U32 R0, R8, R7, RZ ;  /* 0x0000000708001227 */ /* 0x001fe200078e00ff */
[----:B------:R-:W0:Y:S03]  /*184a0*/  @P1 LDC R87, c[0x0][0xbec] ;  /* 0x0002fb00ff571b82 */ /* 0x000e260000000800 */
[----:B------:R-:W-:Y:S01]  /*184b0*/  IMAD.MOV.U32 R7, RZ, RZ, R8 ;  /* 0x000000ffff077224 */ /* 0x000fe200078e0008 */
[----:B-1----:R-:W-:Y:S01]  /*184c0*/  @P1 SHF.R.U32.HI R7, RZ, R11, R0 ;  /* 0x0000000bff071219 */ /* 0x002fe20000011600 */
[----:B------:R-:W-:Y:S01]  /*184d0*/  IMAD.WIDE.U32 R4, R176, UR4, R20 ;  /* 0x00000004b0047c25 */ /* 0x000fe2000f8e0014 */
[----:B------:R-:W-:-:S02]  /*184e0*/  ULDC.64 UR4, c[0x0][0xb98] ;  /* 0x0002e60000047ab9 */ /* 0x000fc40000000a00 */
[----:B------:R-:W1:Y:S01]  /*184f0*/  @P1 LDC R89, c[0x0][0xbf0] ;  /* 0x0002fc00ff591b82 */ /* 0x000e620000000800 */
[----:B------:R-:W-:Y:S02]  /*18500*/  IMAD.IADD R5, R5, 0x1, R9 ;  /* 0x0000000105057824 */ /* 0x000fe400078e0209 */
[----:B------:R-:W-:Y:S02]  /*18510*/  IMAD.MOV R0, RZ, RZ, -R7 ;  /* 0x000000ffff007224 */ /* 0x000fe400078e0a07 */
[----:B------:R-:W-:-:S04]  /*18520*/  IMAD.WIDE.U32 R4, R79, UR4, R4 ;  /* 0x000000044f047c25 */ /* 0x000fc8000f8e0004 */
[----:B------:R-:W-:Y:S01]  /*18530*/  IMAD R9, R3, R0, R8 ;  /* 0x0000000003097224 */ /* 0x000fe200078e0208 */
[----:B------:R-:W-:Y:S01]  /*18540*/  IADD3 R4, P2, R7, R4, RZ ;  /* 0x0000000407047210 */ /* 0x000fe20007f5e0ff */
[----:B------:R-:W-:Y:S02]  /*18550*/  IMAD R8, R78, UR4, RZ ;  /* 0x000000044e087c24 */ /* 0x000fe4000f8e02ff */
[----:B--2---:R-:W-:Y:S02]  /*18560*/  VIADD R25, R25, 0xffffff80 ;  /* 0xffffff8019197836 */ /* 0x004fe40000000000 */
[----:B------:R-:W-:Y:S01]  /*18570*/  IMAD R8, R79, UR5, R8 ;  /* 0x000000054f087c24 */ /* 0x000fe2000f8e0208 */
[----:B------:R-:W-:Y:S02]  /*18580*/  ULDC.64 UR4, c[0x0][0xb88] ;  /* 0x0002e20000047ab9 */ /* 0x000fe40000000a00 */
[----:B------:R-:W-:-:S04]  /*18590*/  SHF.R.S32.HI R10, RZ, 0x1f, R25 ;  /* 0x0000001fff0a7819 */ /* 0x000fc80000011419 */
[CC--:B------:R-:W-:Y:S02]  /*185a0*/  LEA.HI R77, R10.reuse, R25.reuse, RZ, 0x3 ;  /* 0x000000190a4d7211 */ /* 0x0c0fe400078f18ff */
[----:B------:R-:W-:Y:S02]  /*185b0*/  LEA.HI R10, R10, R25, RZ, 0x7 ;  /* 0x000000190a0a7211 */ /* 0x000fe400078f38ff */
[----:B------:R-:W-:Y:S02]  /*185c0*/  LOP3.LUT R80, R77, 0xfffffff8, RZ, 0xc0, !PT ;  /* 0xfffffff84d507812 */ /* 0x000fe400078ec0ff */
[----:B------:R-:W-:Y:S02]  /*185d0*/  LOP3.LUT R11, R10, 0xffffff80, RZ, 0xc0, !PT ;  /* 0xffffff800a0b7812 */ /* 0x000fe400078ec0ff */
[----:B------:R-:W-:Y:S01]  /*185e0*/  SHF.R.S32.HI R77, RZ, 0x3, R77 ;  /* 0x00000003ff4d7819 */ /* 0x000fe2000001144d */
[C---:B------:R-:W-:Y:S02]  /*185f0*/  IMAD.IADD R80, R25.reuse, 0x1, -R80 ;  /* 0x0000000119507824 */ /* 0x040fe400078e0a50 */
[----:B------:R-:W-:Y:S01]  /*18600*/  IMAD.IADD R24, R25, 0x1, -R11 ;  /* 0x0000000119187824 */ /* 0x000fe200078e0a0b */
[----:B------:R-:W-:Y:S01]  /*18610*/  SHF.R.S32.HI R25, RZ, 0x1f, R7 ;  /* 0x0000001fff197819 */ /* 0x000fe20000011407 */
[----:B------:R-:W-:Y:S01]  /*18620*/  IMAD.SHL.U32 R0, R80, 0x8, RZ ;  /* 0x0000000850007824 */ /* 0x000fe200078e00ff */
[----:B------:R-:W-:-:S02]  /*18630*/  SHF.R.S32.HI R7, RZ, 0x1f, R9 ;  /* 0x0000001fff077819 */ /* 0x000fc40000011409 */
[----:B------:R-:W-:Y:S01]  /*18640*/  IADD3.X R5, R25, R5, R8, P2, !PT ;  /* 0x0000000519057210 */ /* 0x000fe200017fe408 */
[----:B------:R-:W-:Y:S01]  /*18650*/  IMAD R11, R77, 0x40, R0 ;  /* 0x000000404d0b7824 */ /* 0x000fe200078e0200 */
[----:B------:R-:W-:Y:S01]  /*18660*/  SHF.R.S32.HI R27, RZ, 0x1f, R24 ;  /* 0x0000001fff1b7819 */ /* 0x000fe20000011418 */
[----:B------:R-:W-:Y:S01]  /*18670*/  IMAD R8, R7, UR4, RZ ;  /* 0x0000000407087c24 */ /* 0x000fe2000f8e02ff */
[----:B------:R-:W-:Y:S01]  /*18680*/  LOP3.LUT P0, RZ, R24, 0x3, RZ, 0xc0, !PT ;  /* 0x0000000318ff7812 */ /* 0x000fe2000780c0ff */
[----:B------:R-:W-:Y:S01]  /*18690*/  IMAD.WIDE.U32 R4, R9, UR4, R4 ;  /* 0x0000000409047c25 */ /* 0x000fe2000f8e0004 */
[CC--:B------:R-:W-:Y:S02]  /*186a0*/  LEA.HI R26, R27.reuse, R24.reuse, RZ, 0x2 ;  /* 0x000000181b1a7211 */ /* 0x0c0fe400078f10ff */
[----:B------:R-:W-:Y:S01]  /*186b0*/  LEA.HI R24, R27, R24, RZ, 0x5 ;  /* 0x000000181b187211 */ /* 0x000fe200078f28ff */
[----:B------:R-:W-:Y:S01]  /*186c0*/  IMAD R7, R9, UR5, R8 ;  /* 0x0000000509077c24 */ /* 0x000fe2000f8e0208 */
[----:B------:R-:W-:Y:S01]  /*186d0*/  ULDC.64 UR4, c[0x0][0xb50] ;  /* 0x0002d40000047ab9 */ /* 0x000fe20000000a00 */
[----:B------:R-:W-:Y:S01]  /*186e0*/  IMAD.WIDE R14, R11, 0x2, R14 ;  /* 0x000000020b0e7825 */ /* 0x000fe200078e020e */
[----:B------:R-:W-:-:S02]  /*186f0*/  LEA R8, P2, R4, UR4, 0x2 ;  /* 0x0000000404087c11 */ /* 0x000fc4000f8410ff */
[----:B------:R-:W-:Y:S01]  /*18700*/  SHF.R.S32.HI R28, RZ, 0x2, R26 ;  /* 0x00000002ff1c7819 */ /* 0x000fe2000001141a */
[----:B------:R-:W-:Y:S01]  /*18710*/  IMAD.IADD R5, R5, 0x1, R7 ;  /* 0x0000000105057824 */ /* 0x000fe200078e0207 */
[C---:B------:R-:W-:Y:S02]  /*18720*/  IADD3 R69, P4, R14.reuse, 0x2000, RZ ;  /* 0x000020000e457810 */ /* 0x040fe40007f9e0ff */
[----:B------:R-:W-:Y:S02]  /*18730*/  IADD3 R61, P3, R14, 0x4000, RZ ;  /* 0x000040000e3d7810 */ /* 0x000fe40007f7e0ff */
[----:B------:R-:W-:Y:S01]  /*18740*/  LEA.HI.X R9, R4, UR5, R5, 0x2, P2 ;  /* 0x0000000504097c11 */ /* 0x000fe200090f1405 */
[----:B------:R-:W-:Y:S01]  /*18750*/  ULDC.64 UR4, c[0x0][0xaa0] ;  /* 0x0002a80000047ab9 */ /* 0x000fe20000000a00 */
[C---:B------:R-:W-:Y:S02]  /*18760*/  IADD3 R65, P2, R14.reuse, 0x3000, RZ ;  /* 0x000030000e417810 */ /* 0x040fe40007f5e0ff */
[----:B------:R-:W-:Y:S01]  /*18770*/  IADD3 R73, P5, R14, 0x1000, RZ ;  /* 0x000010000e497810 */ /* 0x000fe20007fbe0ff */
[----:B------:R-:W-:Y:S01]  /*18780*/  SHFL.IDX PT, R27, R9, 0x1, 0x1c1f ;  /* 0x003c1f00091b7f89 */ /* 0x000fe200000e0000 */
[----:B------:R-:W-:-:S02]  /*18790*/  LOP3.LUT R64, R65, 0x380, RZ, 0xc0, !PT ;  /* 0x0000038041407812 */ /* 0x000fc400078ec0ff */
[----:B------:R-:W-:Y:S02]  /*187a0*/  LOP3.LUT R68, R69, 0x380, RZ, 0xc0, !PT ;  /* 0x0000038045447812 */ /* 0x000fe400078ec0ff */
[----:B------:R-:W-:Y:S02]  /*187b0*/  SHF.R.U64 R64, R64, 0x3, RZ ;  /* 0x0000000340407819 */ /* 0x000fe400000012ff */
[----:B------:R-:W-:Y:S02]  /*187c0*/  LOP3.LUT R60, R61, 0x380, RZ, 0xc0, !PT ;  /* 0x000003803d3c7812 */ /* 0x000fe400078ec0ff */
[----:B------:R-:W-:Y:S02]  /*187d0*/  LOP3.LUT R72, R73, 0x380, RZ, 0xc0, !PT ;  /* 0x0000038049487812 */ /* 0x000fe400078ec0ff */
[----:B------:R-:W-:Y:S02]  /*187e0*/  SHF.R.U64 R68, R68, 0x3, RZ ;  /* 0x0000000344447819 */ /* 0x000fe400000012ff */
[----:B------:R-:W-:-:S02]  /*187f0*/  SHF.R.S32.HI R29, RZ, 0x1f, R26 ;  /* 0x0000001fff1d7819 */ /* 0x000fc4000001141a */
[----:B------:R-:W-:Y:S01]  /*18800*/  LOP3.LUT R64, R64, R65, RZ, 0x3c, !PT ;  /* 0x0000004140407212 */ /* 0x000fe200078e3cff */
[--C-:B------:R-:W-:Y:S01]  /*18810*/  IMAD.X R65, RZ, RZ, R15.reuse, P2 ;  /* 0x000000ffff417224 */ /* 0x100fe200010e060f */
[----:B------:R-:W-:Y:S01]  /*18820*/  SHF.R.U64 R60, R60, 0x3, RZ ;  /* 0x000000033c3c7819 */ /* 0x000fe200000012ff */
[----:B------:R-:W-:Y:S01]  /*18830*/  SHFL.IDX PT, R26, R8, 0x1, 0x1c1f ;  /* 0x003c1f00081a7f89 */ /* 0x000fe200000e0000 */
[----:B------:R-:W-:Y:S02]  /*18840*/  IADD3 R49, P2, R14, 0x7000, RZ ;  /* 0x000070000e317810 */ /* 0x000fe40007f5e0ff */
[----:B------:R-:W-:Y:S02]  /*18850*/  SHF.R.U64 R72, R72, 0x3, RZ ;  /* 0x0000000348487819 */ /* 0x000fe400000012ff */
[----:B------:R-:W-:Y:S01]  /*18860*/  LOP3.LUT R68, R68, R69, RZ, 0x3c, !PT ;  /* 0x0000004544447212 */ /* 0x000fe200078e3cff */
[----:B------:R-:W-:Y:S01]  /*18870*/  IMAD.X R69, RZ, RZ, R15, P4 ;  /* 0x000000ffff457224 */ /* 0x000fe200020e060f */
[----:B------:R-:W-:-:S02]  /*18880*/  LEA.HI R29, R29, R28, RZ, 0x3 ;  /* 0x0000001c1d1d7211 */ /* 0x000fc400078f18ff */
[----:B------:R-:W-:Y:S02]  /*18890*/  SHF.R.S32.HI R11, RZ, 0x7, R10 ;  /* 0x00000007ff0b7819 */ /* 0x000fe4000001140a */
[----:B------:R-:W-:Y:S02]  /*188a0*/  IADD3 R53, P4, R14, 0x6000, RZ ;  /* 0x000060000e357810 */ /* 0x000fe40007f9e0ff */
[----:B------:R-:W-:Y:S01]  /*188b0*/  LOP3.LUT R60, R60, R61, RZ, 0x3c, !PT ;  /* 0x0000003d3c3c7212 */ /* 0x000fe200078e3cff */
[--C-:B------:R-:W-:Y:S01]  /*188c0*/  IMAD.X R61, RZ, RZ, R15.reuse, P3 ;  /* 0x000000ffff3d7224 */ /* 0x100fe200018e060f */
[----:B------:R-:W-:Y:S02]  /*188d0*/  LOP3.LUT R48, R49, 0x380, RZ, 0xc0, !PT ;  /* 0x0000038031307812 */ /* 0x000fe400078ec0ff */
[----:B------:R-:W-:Y:S01]  /*188e0*/  LOP3.LUT R72, R72, R73, RZ, 0x3c, !PT ;  /* 0x0000004948487212 */ /* 0x000fe200078e3cff */
[----:B------:R-:W-:Y:S01]  /*188f0*/  IMAD.X R73, RZ, RZ, R15, P5 ;  /* 0x000000ffff497224 */ /* 0x000fe200028e060f */
[----:B------:R-:W-:-:S02]  /*18900*/  LOP3.LUT R29, R29, 0xfffffff8, RZ, 0xc0, !PT ;  /* 0xfffffff81d1d7812 */ /* 0x000fc400078ec0ff */
[----:B------:R-:W-:Y:S02]  /*18910*/  LEA.HI R10, R10, R11, RZ, 0x1 ;  /* 0x0000000b0a0a7211 */ /* 0x000fe400078f08ff */
[----:B------:R-:W-:Y:S01]  /*18920*/  IADD3 R45, P3, R14, 0x8000, RZ ;  /* 0x000080000e2d7810 */ /* 0x000fe20007f7e0ff */
[----:B------:R-:W-:Y:S01]  /*18930*/  IMAD.IADD R29, R28, 0x1, -R29 ;  /* 0x000000011c1d7824 */ /* 0x000fe200078e0a1d */
[----:B------:R-:W-:Y:S02]  /*18940*/  IADD3 R57, P5, R14, 0x5000, RZ ;  /* 0x000050000e397810 */ /* 0x000fe40007fbe0ff */
[----:B------:R-:W-:Y:S02]  /*18950*/  LOP3.LUT R52, R53, 0x380, RZ, 0xc0, !PT ;  /* 0x0000038035347812 */ /* 0x000fe400078ec0ff */
[----:B------:R-:W-:Y:S02]  /*18960*/  SHF.R.U64 R48, R48, 0x3, RZ ;  /* 0x0000000330307819 */ /* 0x000fe400000012ff */
[----:B------:R-:W-:-:S02]  /*18970*/  LOP3.LUT R10, R10, 0x3fffffe, RZ, 0xc0, !PT ;  /* 0x03fffffe0a0a7812 */ /* 0x000fc400078ec0ff */
[----:B------:R-:W-:Y:S02]  /*18980*/  SHF.R.S32.HI R24, RZ, 0x5, R24 ;  /* 0x00000005ff187819 */ /* 0x000fe40000011418 */
[----:B------:R-:W-:Y:S01]  /*18990*/  LOP3.LUT R44, R45, 0x380, RZ, 0xc0, !PT ;  /* 0x000003802d2c7812 */ /* 0x000fe200078ec0ff */
[----:B------:R-:W-:Y:S01]  /*189a0*/  IMAD.IADD R10, R11, 0x1, -R10 ;  /* 0x000000010b0a7824 */ /* 0x000fe200078e0a0a */
[----:B------:R-:W-:Y:S01]  /*189b0*/  LOP3.LUT R56, R57, 0x380, RZ, 0xc0, !PT ;  /* 0x0000038039387812 */ /* 0x000fe200078ec0ff */
[----:B------:R-:W-:Y:S01]  /*189c0*/  IMAD R7, R24, 0x10, R29 ;  /* 0x0000001018077824 */ /* 0x000fe200078e021d */
[----:B------:R-:W-:Y:S01]  /*189d0*/  SHF.R.U64 R52, R52, 0x3, RZ ;  /* 0x0000000334347819 */ /* 0x000fe200000012ff */
[----:B------:R-:W-:Y:S01]  /*189e0*/  SHFL.IDX PT, R11, R9, RZ, 0x1c1f ;  /* 0x001c1fff090b7589 */ /* 0x000fe200000e0000 */
[----:B------:R-:W-:Y:S01]  /*189f0*/  LOP3.LUT R48, R48, R49, RZ, 0x3c, !PT ;  /* 0x0000003130307212 */ /* 0x000fe200078e3cff */
[----:B------:R-:W-:Y:S01]  /*18a00*/  IMAD.X R49, RZ, RZ, R15, P2 ;  /* 0x000000ffff317224 */ /* 0x000fe200010e060f */
[----:B------:R-:W-:Y:S01]  /*18a10*/  SHF.R.U64 R44, R44, 0x3, RZ ;  /* 0x000000032c2c7819 */ /* 0x000fe200000012ff */
[----:B------:R-:W-:Y:S01]  /*18a20*/  IMAD R5, R10, 0x40, R7 ;  /* 0x000000400a057824 */ /* 0x000fe200078e0207 */
[----:B------:R-:W-:Y:S01]  /*18a30*/  IADD3 R33, P2, R14, 0xb000, RZ ;  /* 0x0000b0000e217810 */ /* 0x000fe20007f5e0ff */
[----:B------:R-:W2:Y:S01]  /*18a40*/  SHFL.IDX PT, R10, R8, RZ, 0x1c1f ;  /* 0x001c1fff080a7589 */ /* 0x000ea200000e0000 */
[----:B------:R-:W-:Y:S01]  /*18a50*/  SHF.R.U64 R56, R56, 0x3, RZ ;  /* 0x0000000338387819 */ /* 0x000fe200000012ff */
[----:B------:R-:W-:Y:S01]  /*18a60*/  IMAD.IADD R4, R5, 0x1, R214 ;  /* 0x0000000105047824 */ /* 0x000fe200078e02d6 */
[----:B------:R-:W-:Y:S01]  /*18a70*/  LOP3.LUT R52, R52, R53, RZ, 0x3c, !PT ;  /* 0x0000003534347212 */ /* 0x000fe200078e3cff */
[----:B------:R-:W-:Y:S01]  /*18a80*/  IMAD.X R53, RZ, RZ, R15, P4 ;  /* 0x000000ffff357224 */ /* 0x000fe200020e060f */
[----:B------:R-:W-:-:S02]  /*18a90*/  IADD3 R37, P4, R14, 0xa000, RZ ;  /* 0x0000a0000e257810 */ /* 0x000fc40007f9e0ff */
[----:B------:R-:W-:Y:S01]  /*18aa0*/  LOP3.LUT R44, R44, R45, RZ, 0x3c, !PT ;  /* 0x0000002d2c2c7212 */ /* 0x000fe200078e3cff */
[--C-:B------:R-:W-:Y:S01]  /*18ab0*/  IMAD.X R45, RZ, RZ, R15.reuse, P3 ;  /* 0x000000ffff2d7224 */ /* 0x100fe200018e060f */
[----:B------:R-:W-:Y:S02]  /*18ac0*/  LOP3.LUT R32, R33, 0x380, RZ, 0xc0, !PT ;  /* 0x0000038021207812 */ /* 0x000fe400078ec0ff */
[----:B------:R-:W-:Y:S01]  /*18ad0*/  LOP3.LUT R56, R56, R57, RZ, 0x3c, !PT ;  /* 0x0000003938387212 */ /* 0x000fe200078e3cff */
[----:B------:R-:W-:Y:S01]  /*18ae0*/  IMAD.X R57, RZ, RZ, R15, P5 ;  /* 0x000000ffff397224 */ /* 0x000fe200028e060f */
[C---:B------:R-:W-:Y:S02]  /*18af0*/  IADD3 R29, P3, R14.reuse, 0xc000, RZ ;  /* 0x0000c0000e1d7810 */ /* 0x040fe40007f7e0ff */
[----:B------:R-:W-:Y:S02]  /*18b00*/  IADD3 R41, P5, R14, 0x9000, RZ ;  /* 0x000090000e297810 */ /* 0x000fe40007fbe0ff */
[----:B------:R-:W-:-:S02]  /*18b10*/  LOP3.LUT R36, R37, 0x380, RZ, 0xc0, !PT ;  /* 0x0000038025247812 */ /* 0x000fc400078ec0ff */
[----:B------:R-:W-:Y:S02]  /*18b20*/  SHF.R.U64 R32, R32, 0x3, RZ ;  /* 0x0000000320207819 */ /* 0x000fe400000012ff */
[----:B------:R-:W-:Y:S02]  /*18b30*/  LOP3.LUT R28, R29, 0x380, RZ, 0xc0, !PT ;  /* 0x000003801d1c7812 */ /* 0x000fe400078ec0ff */
[----:B------:R-:W-:Y:S02]  /*18b40*/  LOP3.LUT R40, R41, 0x380, RZ, 0xc0, !PT ;  /* 0x0000038029287812 */ /* 0x000fe400078ec0ff */
[----:B------:R-:W-:Y:S02]  /*18b50*/  SHF.R.U64 R36, R36, 0x3, RZ ;  /* 0x0000000324247819 */ /* 0x000fe400000012ff */
[----:B------:R-:W-:Y:S01]  /*18b60*/  LOP3.LUT R32, R32, R33, RZ, 0x3c, !PT ;  /* 0x0000002120207212 */ /* 0x000fe200078e3cff */
[----:B------:R-:W-:Y:S01]  /*18b70*/  IMAD.X R33, RZ, RZ, R15, P2 ;  /* 0x000000ffff217224 */ /* 0x000fe200010e060f */
[----:B------:R-:W-:-:S02]  /*18b80*/  SHF.R.U64 R28, R28, 0x3, RZ ;  /* 0x000000031c1c7819 */ /* 0x000fc400000012ff */
[C---:B------:R-:W-:Y:S01]  /*18b90*/  ISETP.GE.OR P2, PT, R4.reuse, R81, P0 ;  /* 0x000000510400720c */ /* 0x040fe20000746670 */
[----:B------:R-:W-:Y:S01]  /*18ba0*/  VIADD R4, R4, 0x8 ;  /* 0x0000000804047836 */ /* 0x000fe20000000000 */
[----:B------:R-:W-:Y:S02]  /*18bb0*/  SHF.R.U64 R40, R40, 0x3, RZ ;  /* 0x0000000328287819 */ /* 0x000fe400000012ff */
[----:B------:R-:W-:Y:S01]  /*18bc0*/  LOP3.LUT R36, R36, R37, RZ, 0x3c, !PT ;  /* 0x0000002524247212 */ /* 0x000fe200078e3cff */
[--C-:B------:R-:W-:Y:S01]  /*18bd0*/  IMAD.X R37, RZ, RZ, R15.reuse, P4 ;  /* 0x000000ffff257224 */ /* 0x100fe200020e060f */
[----:B------:R-:W-:Y:S01]  /*18be0*/  IADD3 R83, P4, R14, 0xe000, RZ ;  /* 0x0000e0000e537810 */ /* 0x000fe20007f9e0ff */
[----:B------:R-:W-:Y:S01]  /*18bf0*/  IMAD R21, R21, UR4, RZ ;  /* 0x0000000415157c24 */ /* 0x000fe2000f8e02ff */
[----:B------:R-:W-:Y:S01]  /*18c00*/  LOP3.LUT R28, R28, R29, RZ, 0x3c, !PT ;  /* 0x0000001d1c1c7212 */ /* 0x000fe200078e3cff */
[--C-:B------:R-:W-:Y:S01]  /*18c10*/  IMAD.X R29, RZ, RZ, R15.reuse, P3 ;  /* 0x000000ffff1d7224 */ /* 0x100fe200018e060f */
[----:B------:R-:W-:Y:S01]  /*18c20*/  LOP3.LUT R40, R40, R41, RZ, 0x3c, !PT ;  /* 0x0000002928287212 */ /* 0x000fe200078e3cff */
[----:B------:R-:W-:Y:S01]  /*18c30*/  IMAD.X R41, RZ, RZ, R15, P5 ;  /* 0x000000ffff297224 */ /* 0x000fe200028e060f */
[----:B------:R-:W-:Y:S01]  /*18c40*/  IADD3 R5, P3, R14, 0xf000, RZ ;  /* 0x0000f0000e057810 */ /* 0x000fe20007f7e0ff */
[----:B--2---:R-:W-:Y:S01]  /*18c50*/  @!P2 ST.E desc[UR54][R10.64], R13 ;  /* 0x0000000d0a00a985 */ /* 0x004fe2000c101936 */
[----:B------:R-:W-:-:S02]  /*18c60*/  ISETP.GE.OR P0, PT, R4, R81, P0 ;  /* 0x000000510400720c */ /* 0x000fc40000706670 */
[C---:B------:R-:W-:Y:S02]  /*18c70*/  IADD3 R25, P5, R14.reuse, 0xd000, RZ ;  /* 0x0000d0000e197810 */ /* 0x040fe40007fbe0ff */
[----:B------:R-:W-:Y:S02]  /*18c80*/  LOP3.LUT R7, R14, 0x380, RZ, 0xc0, !PT ;  /* 0x000003800e077812 */ /* 0x000fe400078ec0ff */
[----:B------:R-:W-:Y:S01]  /*18c90*/  LOP3.LUT R82, R83, 0x380, RZ, 0xc0, !PT ;  /* 0x0000038053527812 */ /* 0x000fe200078ec0ff */
[C---:B------:R-:W-:Y:S01]  /*18ca0*/  IMAD R85, R20.reuse, UR5, R21 ;  /* 0x0000000514557c24 */ /* 0x040fe2000f8e0215 */
[----:B------:R-:W-:Y:S01]  /*18cb0*/  LOP3.LUT R4, R5, 0x380, RZ, 0xc0, !PT ;  /* 0x0000038005047812 */ /* 0x000fe200078ec0ff */
[----:B------:R-:W-:Y:S01]  /*18cc0*/  IMAD.WIDE.U32 R20, R20, UR4, RZ ;  /* 0x0000000414147c25 */ /* 0x000fe2000f8e00ff */
[----:B------:R-:W-:Y:S01]  /*18cd0*/  LOP3.LUT R24, R25, 0x380, RZ, 0xc0, !PT ;  /* 0x0000038019187812 */ /* 0x000fe200078ec0ff */
[----:B------:R-:W-:Y:S01]  /*18ce0*/  ULDC.64 UR4, c[0x0][0xae8] ;  /* 0x0002ba0000047ab9 */ /* 0x000fe20000000a00 */
[----:B------:R-:W-:Y:S01]  /*18cf0*/  SHF.R.U64 R82, R82, 0x3, RZ ;  /* 0x0000000352527819 */ /* 0x000fe200000012ff */
[----:B------:R2:W-:Y:S01]  /*18d00*/  @!P0 ST.E desc[UR54][R26.64], R12 ;  /* 0x0000000c1a008985 */ /* 0x0005e2000c101936 */
[----:B------:R-:W-:Y:S01]  /*18d10*/  SHF.R.U64 R7, R7, 0x3, RZ ;  /* 0x0000000307077819 */ /* 0x000fe200000012ff */
[----:B------:R-:W-:Y:S01]  /*18d20*/  IMAD.IADD R21, R21, 0x1, R85 ;  /* 0x0000000115157824 */ /* 0x000fe200078e0255 */
[----:B------:R-:W-:Y:S01]  /*18d30*/  SHF.R.U64 R4, R4, 0x3, RZ ;  /* 0x0000000304047819 */ /* 0x000fe200000012ff */
[----:B------:R-:W-:Y:S01]  /*18d40*/  IMAD R85, R80, 0x20, R77 ;  /* 0x0000002050557824 */ /* 0x000fe200078e024d */
[----:B------:R-:W-:Y:S01]  /*18d50*/  SHF.R.U64 R24, R24, 0x3, RZ ;  /* 0x0000000318187819 */ /* 0x000fe200000012ff */
[----:B------:R-:W-:Y:S01]  /*18d60*/  IMAD R76, R76, UR4, RZ ;  /* 0x000000044c4c7c24 */ /* 0x000fe2000f8e02ff */
[----:B------:R-:W-:Y:S01]  /*18d70*/  LOP3.LUT R82, R82, R83, RZ, 0x3c, !PT ;  /* 0x0000005352527212 */ /* 0x000fe200078e3cff */
[----:B------:R-:W-:Y:S01]  /*18d80*/  IMAD.X R83, RZ, RZ, R15, P4 ;  /* 0x000000ffff537224 */ /* 0x000fe200020e060f */
[----:B------:R-:W-:Y:S01]  /*18d90*/  LOP3.LUT R14, R7, R14, RZ, 0x3c, !PT ;  /* 0x0000000e070e7212 */ /* 0x000fe200078e3cff */
[----:B------:R-:W-:Y:S01]  /*18da0*/  IMAD.IADD R80, R214, 0x1, R85 ;  /* 0x00000001d6507824 */ /* 0x000fe200078e0255 */
[----:B------:R-:W-:Y:S01]  /*18db0*/  LOP3.LUT R24, R24, R25, RZ, 0x3c, !PT ;  /* 0x0000001918187212 */ /* 0x000fe200078e3cff */
[--C-:B------:R-:W-:Y:S01]  /*18dc0*/  IMAD.X R25, RZ, RZ, R15.reuse, P5 ;  /* 0x000000ffff197224 */ /* 0x100fe200028e060f */
[----:B------:R-:W-:Y:S01]  /*18dd0*/  LOP3.LUT R8, R4, R5, RZ, 0x3c, !PT ;  /* 0x0000000504087212 */ /* 0x000fe200078e3cff */
[----:B------:R-:W-:Y:S01]  /*18de0*/  IMAD.X R9, RZ, RZ, R15, P3 ;  /* 0x000000ffff097224 */ /* 0x000fe200018e060f */
[----:B------:R-:W5:Y:S01]  /*18df0*/  LD.E.128 R4, desc[UR54][R14.64] ;  /* 0x000000360e047980 */ /* 0x000f62000c101d00 */
[----:B------:R-:W-:-:S03]  /*18e00*/  IMAD.WIDE.U32 R20, R176, UR4, R20 ;  /* 0x00000004b0147c25 */ /* 0x000fc6000f8e0014 */
[----:B------:R-:W5:Y:S01]  /*18e10*/  LD.E.128 R72, desc[UR54][R72.64] ;  /* 0x0000003648487980 */ /* 0x000f62000c101d00 */
[----:B------:R-:W-:-:S03]  /*18e20*/  IMAD.IADD R214, R77, 0x1, R214 ;  /* 0x000000014dd67824 */ /* 0x000fc600078e02d6 */
[----:B------:R-:W5:Y:S04]  /*18e30*/  LD.E.128 R68, desc[UR54][R68.64] ;  /* 0x0000003644447980 */ /* 0x000f68000c101d00 */
[----:B--2---:R2:W5:Y:S04]  /*18e40*/  LD.E.128 R12, desc[UR54][R82.64] ;  /* 0x00000036520c7980 */ /* 0x004568000c101d00 */
[----:B------:R-:W5:Y:S04]  /*18e50*/  LD.E.128 R64, desc[UR54][R64.64] ;  /* 0x0000003640407980 */ /* 0x000f68000c101d00 */
[----:B------:R-:W5:Y:S01]  /*18e60*/  LD.E.128 R60, desc[UR54][R60.64] ;  /* 0x000000363c3c7980 */ /* 0x000f62000c101d00 */
[----:B--2---:R-:W-:Y:S01]  /*18e70*/  IMAD R83, R176, UR5, R76 ;  /* 0x00000005b0537c24 */ /* 0x004fe2000f8e024c */
[----:B------:R-:W-:Y:S01]  /*18e80*/  ULDC.64 UR4, c[0x0][0xaf0] ;  /* 0x0002bc0000047ab9 */ /* 0x000fe20000000a00 */
[----:B0-----:R-:W-:Y:S01]  /*18e90*/  @P1 IMAD.HI.U32 R76, R80, R87, RZ ;  /* 0x00000057504c1227 */ /* 0x001fe200078e00ff */
[----:B------:R-:W5:Y:S03]  /*18ea0*/  LD.E.128 R56, desc[UR54][R56.64] ;  /* 0x0000003638387980 */ /* 0x000f66000c101d00 */
[----:B------:R-:W-:Y:S01]  /*18eb0*/  IMAD.IADD R21, R21, 0x1, R83 ;  /* 0x0000000115157824 */ /* 0x000fe200078e0253 */
[----:B------:R-:W5:Y:S01]  /*18ec0*/  LD.E.128 R52, desc[UR54][R52.64] ;  /* 0x0000003634347980 */ /* 0x000f62000c101d00 */
[----:B------:R-:W-:Y:S01]  /*18ed0*/  IMAD.MOV.U32 R83, RZ, RZ, R80 ;  /* 0x000000ffff537224 */ /* 0x000fe200078e0050 */
[----:B-1----:R-:W-:Y:S01]  /*18ee0*/  @P1 SHF.R.U32.HI R83, RZ, R89, R76 ;  /* 0x00000059ff531219 */ /* 0x002fe2000001164c */
[----:B------:R-:W-:Y:S01]  /*18ef0*/  IMAD R78, R78, UR4, RZ ;  /* 0x000000044e4e7c24 */ /* 0x000fe2000f8e02ff */
[----:B------:R-:W5:Y:S02]  /*18f00*/  LD.E.128 R48, desc[UR54][R48.64] ;  /* 0x0000003630307980 */ /* 0x000f64000c101d00 */
[--C-:B------:R-:W-:Y:S01]  /*18f10*/  SHF.R.S32.HI R76, RZ, 0x1f, R83.reuse ;  /* 0x0000001fff4c7819 */ /* 0x100fe20000011453 */
[----:B------:R-:W-:Y:S01]  /*18f20*/  IMAD R85, R79, UR5, R78 ;  /* 0x000000054f557c24 */ /* 0x000fe2000f8e024e */
[----:B------:R-:W5:Y:S01]  /*18f30*/  LD.E.128 R44, desc[UR54][R44.64] ;  /* 0x000000362c2c7980 */ /* 0x000f62000c101d00 */
[----:B------:R-:W-:-:S02]  /*18f40*/  IMAD.MOV R78, RZ, RZ, -R83 ;  /* 0x000000ffff4e7224 */ /* 0x000fc400078e0a53 */
[----:B------:R-:W-:Y:S01]  /*18f50*/  IMAD.WIDE.U32 R20, R79, UR4, R20 ;  /* 0x000000044f147c25 */ /* 0x000fe2000f8e0014 */
[----:B------:R-:W-:Y:S01]  /*18f60*/  ULDC.64 UR4, c[0x0][0xae0] ;  /* 0x0002b80000047ab9 */ /* 0x000fe20000000a00 */
[----:B------:R-:W5:Y:S02]  /*18f70*/  LD.E.128 R40, desc[UR54][R40.64] ;  /* 0x0000003628287980 */ /* 0x000f64000c101d00 */
[----:B------:R-:W-:Y:S02]  /*18f80*/  IMAD R76, R76, UR4, RZ ;  /* 0x000000044c4c7c24 */ /* 0x000fe4000f8e02ff */
[----:B------:R-:W-:Y:S01]  /*18f90*/  IMAD R3, R3, R78, R80 ;  /* 0x0000004e03037224 */ /* 0x000fe200078e0250 */
[----:B------:R-:W5:Y:S01]  /*18fa0*/  LD.E.128 R36, desc[UR54][R36.64] ;  /* 0x0000003624247980 */ /* 0x000f62000c101d00 */
[----:B------:R-:W-:Y:S02]  /*18fb0*/  IMAD.IADD R21, R21, 0x1, R85 ;  /* 0x0000000115157824 */ /* 0x000fe400078e0255 */
[C---:B------:R-:W-:Y:S01]  /*18fc0*/  IMAD R79, R83.reuse, UR5, R76 ;  /* 0x00000005534f7c24 */ /* 0x040fe2000f8e024c */
[----:B------:R-:W-:Y:S01]  /*18fd0*/  SHF.R.S32.HI R76, RZ, 0x1f, R3 ;  /* 0x0000001fff4c7819 */ /* 0x000fe20000011403 */
[----:B------:R-:W-:Y:S01]  /*18fe0*/  IMAD.WIDE.U32 R20, R83, UR4, R20 ;  /* 0x0000000453147c25 */ /* 0x000fe2000f8e0014 */
[----:B------:R-:W-:Y:S01]  /*18ff0*/  ULDC.64 UR4, c[0x0][0xad8] ;  /* 0x0002b60000047ab9 */ /* 0x000fe20000000a00 */
[----:B------:R-:W5:Y:S02]  /*19000*/  LD.E.128 R32, desc[UR54][R32.64] ;  /* 0x0000003620207980 */ /* 0x000f64000c101d00 */
[----:B------:R-:W-:-:S02]  /*19010*/  IMAD.IADD R21, R21, 0x1, R79 ;  /* 0x0000000115157824 */ /* 0x000fc400078e024f */
[----:B------:R-:W5:Y:S01]  /*19020*/  LD.E.128 R28, desc[UR54][R28.64] ;  /* 0x000000361c1c7980 */ /* 0x000f62000c101d00 */
[----:B------:R-:W-:-:S03]  /*19030*/  IMAD R76, R76, UR4, RZ ;  /* 0x000000044c4c7c24 */ /* 0x000fc6000f8e02ff */
        /* <DEDUP_REMOVED lines=11> */
[----:B------:R-:W-:Y:S01]  /*190f0*/  IMAD.IADD R21, R21, 0x1, R77 ;  /* 0x0000000115157824 */ /* 0x000fe200078e024d */
[----:B------:R-:W-:Y:S01]  /*19100*/  LEA R80, P2, R20, UR4, 0x1 ;  /* 0x0000000414507c11 */ /* 0x000fe2000f8408ff */
[----:B------:R-:W-:-:S03]  /*19110*/  VIADD R3, R23, 0x22820 ;  /* 0x0002282017037836 */ /* 0x000fc60000000000 */
[----:B------:R-:W-:Y:S02]  /*19120*/  LEA.HI.X R84, R20, UR5, R21, 0x1, P2 ;  /* 0x0000000514547c11 */ /* 0x000fe400090f0c15 */
[C---:B------:R-:W-:Y:S02]  /*19130*/  ISETP.GE.AND P2, PT, R214.reuse, R81, PT ;  /* 0x00000051d600720c */ /* 0x040fe40003f46270 */
[----:B------:R-:W-:Y:S01]  /*19140*/  PRMT R3, RZ, 0x654, R3 ;  /* 0x00000654ff037816 */ /* 0x000fe20000000003 */
[C---:B------:R-:W-:Y:S02]  /*19150*/  VIADD R76, R214.reuse, 0x20 ;  /* 0x00000020d64c7836 */ /* 0x040fe40000000000 */
[----:B------:R-:W-:Y:S02]  /*19160*/  VIADD R78, R214, 0x40 ;  /* 0x00000040d64e7836 */ /* 0x000fe40000000000 */
[C---:B------:R-:W-:Y:S02]  /*19170*/  VIADD R86, R0.reuse, 0xc0 ;  /* 0x000000c000567836 */ /* 0x040fe40000000000 */
[----:B------:R-:W-:-:S02]  /*19180*/  VIADD R88, R0, 0x40 ;  /* 0x0000004000587836 */ /* 0x000fc40000000000 */
[----:B------:R-:W-:Y:S01]  /*19190*/  VIADD R90, R0, 0x80 ;  /* 0x00000080005a7836 */ /* 0x000fe20000000000 */
[----:B0-----:R0:W-:Y:S01]  /*191a0*/  SYNCS.ARRIVE.TRANS64.RED.A1T0 RZ, [R3+URZ], RZ ;  /* 0x000000ff03ff79a7 */ /* 0x0011e2000810043f */
[----:B------:R1:W2:Y:S01]  /*191b0*/  SHFL.IDX PT, R83, R80, RZ, 0x181f ;  /* 0x00181fff50537589 */ /* 0x0002a200000e0000 */
[----:B------:R-:W-:Y:S01]  /*191c0*/  BSSY B1, `(.L_x_3031) ;  /* 0x000001a000017945 */ /* 0x000fe20003800000 */
[-C--:B------:R-:W-:Y:S02]  /*191d0*/  ISETP.GE.AND P1, PT, R76, R81.reuse, PT ;  /* 0x000000514c00720c */ /* 0x080fe40003f26270 */
[----:B------:R-:W-:Y:S01]  /*191e0*/  ISETP.GE.AND P0, PT, R78, R81, PT ;  /* 0x000000514e00720c */ /* 0x000fe20003f06270 */
[----:B0-----:R1:W0:Y:S01]  /*191f0*/  SHFL.IDX PT, R3, R84, RZ, 0x181f ;  /* 0x00181fff54037589 */ /* 0x00122200000e0000 */
[----:B------:R-:W-:Y:S02]  /*19200*/  SHF.R.S32.HI R87, RZ, 0x1f, R0 ;  /* 0x0000001fff577819 */ /* 0x000fe40000011400 */
[----:B------:R-:W-:-:S02]  /*19210*/  SHF.R.S32.HI R85, RZ, 0x1f, R86 ;  /* 0x0000001fff557819 */ /* 0x000fc40000011456 */
[----:B------:R-:W-:Y:S02]  /*19220*/  SHF.R.S32.HI R89, RZ, 0x1f, R88 ;  /* 0x0000001fff597819 */ /* 0x000fe40000011458 */
[----:B------:R-:W-:Y:S01]  /*19230*/  SHF.R.S32.HI R91, RZ, 0x1f, R90 ;  /* 0x0000001fff5b7819 */ /* 0x000fe2000001145a */
[----:B-1----:R-:W-:Y:S06]  /*19240*/  @P2 BRA `(.L_x_3032) ;  /* 0x0000000000442947 */ /* 0x002fec0003800000 */
[----:B------:R-:W-:Y:S02]  /*19250*/  ULDC UR4, c[0x0][0xac8] ;  /* 0x0002b20000047ab9 */ /* 0x000fe40000000800 */
[----:B------:R-:W-:Y:S02]  /*19260*/  ISETP.GE.AND P2, PT, R0, UR4, PT ;  /* 0x0000000400007c0c */ /* 0x000fe4000bf46270 */
[----:B------:R-:W-:Y:S02]  /*19270*/  ISETP.GE.AND P3, PT, R88, UR4, PT ;  /* 0x0000000458007c0c */ /* 0x000fe4000bf66270 */
[----:B------:R-:W-:-:S09]  /*19280*/  ISETP.GE.AND P4, PT, R90, UR4, PT ;  /* 0x000000045a007c0c */ /* 0x000fd2000bf86270 */
[----:B--2---:R-:W-:-:S04]  /*19290*/  @!P2 LEA R20, P5, R0, R83, 0x1 ;  /* 0x000000530014a211 */ /* 0x004fc800078a08ff */
[----:B0-----:R-:W-:Y:S02]  /*192a0*/  @!P2 LEA.HI.X R21, R0, R3, R87, 0x1, P5 ;  /* 0x000000030015a211 */ /* 0x001fe400028f0c57 */
        /* <DEDUP_REMOVED lines=11> */
.L_x_3032:
[----:B------:R-:W-:Y:S05]  /*19360*/  BSYNC B1 ;  /* 0x0000000000017941 */ /* 0x000fea0003800000 */
.L_x_3031:
[----:B0-----:R0:W3:Y:S01]  /*19370*/  SHFL.IDX PT, R3, R84, 0x1, 0x181f ;  /* 0x00381f0054037f89 */ /* 0x0010e200000e0000 */
[----:B------:R-:W-:Y:S03]  /*19380*/  BSSY B1, `(.L_x_3033) ;  /* 0x0000014000017945 */ /* 0x000fe60003800000 */
[----:B-1---5:R0:W1:Y:S01]  /*19390*/  SHFL.IDX PT, R29, R80, 0x1, 0x181f ;  /* 0x00381f00501d7f89 */ /* 0x02206200000e0000 */
[----:B------:R-:W-:Y:S05]  /*193a0*/  @P1 BRA `(.L_x_3034) ;  /* 0x0000000000441947 */ /* 0x000fea0003800000 */
[----:B------:R-:W-:Y:S02]  /*193b0*/  ULDC UR4, c[0x0][0xac8] ;  /* 0x0002b20000047ab9 */ /* 0x000fe40000000800 */
[----:B------:R-:W-:Y:S02]  /*193c0*/  ISETP.GE.AND P4, PT, R0, UR4, PT ;  /* 0x0000000400007c0c */ /* 0x000fe4000bf86270 */
[----:B------:R-:W-:Y:S02]  /*193d0*/  ISETP.GE.AND P3, PT, R88, UR4, PT ;  /* 0x0000000458007c0c */ /* 0x000fe4000bf66270 */
[----:B------:R-:W-:Y:S02]  /*193e0*/  ISETP.GE.AND P2, PT, R90, UR4, PT ;  /* 0x000000045a007c0c */ /* 0x000fe4000bf46270 */
[----:B------:R-:W-:-:S07]  /*193f0*/  ISETP.GE.AND P1, PT, R86, UR4, PT ;  /* 0x0000000456007c0c */ /* 0x000fce000bf26270 */
[----:B-1----:R-:W-:-:S04]  /*19400*/  @!P4 LEA R4, P5, R0, R29, 0x1 ;  /* 0x0000001d0004c211 */ /* 0x002fc800078a08ff */
[----:B---3--:R-:W-:Y:S02]  /*19410*/  @!P4 LEA.HI.X R5, R0, R3, R87, 0x1, P5 ;  /* 0x000000030005c211 */ /* 0x008fe400028f0c57 */
        /* <DEDUP_REMOVED lines=10> */
.L_x_3034:
[----:B------:R-:W-:Y:S05]  /*194c0*/  BSYNC B1 ;  /* 0x0000000000017941 */ /* 0x000fea0003800000 */
.L_x_3033:
[----:B---3--:R3:W0:Y:S01]  /*194d0*/  SHFL.IDX PT, R3, R84, 0x2, 0x181f ;  /* 0x00581f0054037f89 */ /* 0x00862200000e0000 */
[----:B------:R-:W-:Y:S03]  /*194e0*/  BSSY B1, `(.L_x_3035) ;  /* 0x0000014000017945 */ /* 0x000fe60003800000 */
[----:B----4-:R3:W4:Y:S01]  /*194f0*/  SHFL.IDX PT, R25, R80, 0x2, 0x181f ;  /* 0x00581f0050197f89 */ /* 0x01072200000e0000 */
[----:B------:R-:W-:Y:S05]  /*19500*/  @P0 BRA `(.L_x_3036) ;  /* 0x0000000000440947 */ /* 0x000fea0003800000 */
[----:B------:R-:W-:Y:S02]  /*19510*/  ULDC UR4, c[0x0][0xac8] ;  /* 0x0002b20000047ab9 */ /* 0x000fe40000000800 */
[----:B------:R-:W-:Y:S02]  /*19520*/  ISETP.GE.AND P3, PT, R0, UR4, PT ;  /* 0x0000000400007c0c */ /* 0x000fe4000bf66270 */
[----:B------:R-:W-:Y:S02]  /*19530*/  ISETP.GE.AND P2, PT, R88, UR4, PT ;  /* 0x0000000458007c0c */ /* 0x000fe4000bf46270 */
[----:B------:R-:W-:Y:S02]  /*19540*/  ISETP.GE.AND P1, PT, R90, UR4, PT ;  /* 0x000000045a007c0c */ /* 0x000fe4000bf26270 */
[----:B------:R-:W-:-:S07]  /*19550*/  ISETP.GE.AND P0, PT, R86, UR4, PT ;  /* 0x0000000456007c0c */ /* 0x000fce000bf06270 */
[-C--:B----4-:R-:W-:Y:S02]  /*19560*/  @!P3 LEA R4, P5, R0, R25.reuse, 0x1 ;  /* 0x000000190004b211 */ /* 0x090fe400078a08ff */
[----:B------:R-:W-:Y:S02]  /*19570*/  @!P2 LEA R6, P4, R88, R25, 0x1 ;  /* 0x000000195806a211 */ /* 0x000fe400078808ff */
[----:B0-----:R-:W-:Y:S02]  /*19580*/  @!P3 LEA.HI.X R5, R0, R3, R87, 0x1, P5 ;  /* 0x000000030005b211 */ /* 0x001fe400028f0c57 */
        /* <DEDUP_REMOVED lines=9> */
.L_x_3036:
[----:B------:R-:W-:Y:S05]  /*19620*/  BSYNC B1 ;  /* 0x0000000000017941 */ /* 0x000fea0003800000 */
.L_x_3035:
[----:B0-----:R-:W-:Y:S01]  /*19630*/  VIADD R4, R214, 0x60 ;  /* 0x00000060d6047836 */ /* 0x001fe20000000000 */
[----:B------:R0:W0:Y:S04]  /*19640*/  SHFL.IDX PT, R3, R84, 0x3, 0x181f ;  /* 0x00781f0054037f89 */ /* 0x00002800000e0000 */
        /* <DEDUP_REMOVED lines=22> */
.L_x_3029:
[----:B------:R-:W3:Y:S01]  /*197b0*/  LDL R9, [R1+0x14] ;  /* 0x0000140001097983 */ /* 0x000ee20000100800 */
[----:B------:R-:W-:Y:S01]  /*197c0*/  ULDC.64 UR4, c[0x0][0xc00] ;  /* 0x0003000000047ab9 */ /* 0x000fe20000000a00 */
[----:B------:R-:W3:Y:S01]  /*197d0*/  LDC.64 R4, c[0x0][0xc00] ;  /* 0x00030000ff047b82 */ /* 0x000ee20000000a00 */
[----:B------:R-:W-:Y:S01]  /*197e0*/  ISETP.NE.U32.AND P0, PT, RZ, UR4, PT ;  /* 0x00000004ff007c0c */ /* 0x000fe2000bf05070 */
[----:B------:R-:W-:-:S03]  /*197f0*/  IMAD.MOV.U32 R0, RZ, RZ, RZ ;  /* 0x000000ffff007224 */ /* 0x000fc600078e00ff */
[----:B------:R-:W-:Y:S01]  /*19800*/  ISETP.NE.AND.EX P0, PT, RZ, UR5, PT, P0 ;  /* 0x00000005ff007c0c */ /* 0x000fe2000bf05300 */
[----:B------:R-:W-:Y:S02]  /*19810*/  ULDC.64 UR4, c[0x0][0xc08] ;  /* 0x0003020000047ab9 */ /* 0x000fe40000000a00 */
[----:B------:R-:W-:Y:S01]  /*19820*/  ISETP.NE.U32.AND P1, PT, RZ, UR4, PT ;  /* 0x00000004ff007c0c */ /* 0x000fe2000bf25070 */
[----:B------:R-:W4:Y:S03]  /*19830*/  LDC R25, c[0x0][0xbe8] ;  /* 0x0002fa00ff197b82 */ /* 0x000f260000000800 */
[----:B------:R-:W-:-:S13]  /*19840*/  ISETP.NE.AND.EX P1, PT, RZ, UR5, PT, P1 ;  /* 0x00000005ff007c0c */ /* 0x000fda000bf25310 */
[----:B------:R-:W0:Y:S01]  /*19850*/  @P1 LDC.64 R6, c[0x0][0xc08] ;  /* 0x00030200ff061b82 */ /* 0x000e220000000a00 */
[----:B------:R-:W-:Y:S02]  /*19860*/  ULDC UR4, c[0x0][0xa88] ;  /* 0x0002a20000047ab9 */ /* 0x000fe40000000800 */
[----:B------:R-:W-:Y:S01]  /*19870*/  IMAD.U32 R8, RZ, RZ, UR4 ;  /* 0x00000004ff087e24 */ /* 0x000fe2000f8e00ff */
[----:B------:R-:W1:Y:S01]  /*19880*/  S2R R28, SR_TID.X ;  /* 0x00000000001c7919 */ /* 0x000e620000002100 */
[----:B---3--:R-:W-:-:S04]  /*19890*/  IMAD.WIDE R4, R9, 0x4, R4 ;  /* 0x0000000409047825 */ /* 0x008fc800078e0204 */
[----:B0-----:R-:W-:Y:S01]  /*198a0*/  @P1 IMAD.WIDE R6, R9, 0x4, R6 ;  /* 0x0000000409061825 */ /* 0x001fe200078e0206 */
[----:B------:R0:W5:Y:S04]  /*198b0*/  @P0 LDG.E R0, desc[UR54][R4.64] ;  /* 0x0000003604000981 */ /* 0x000168000c1e1900 */
[----:B------:R0:W5:Y:S01]  /*198c0*/  @P1 LDG.E R8, desc[UR54][R6.64] ;  /* 0x0000003606081981 */ /* 0x000162000c1e1900 */
[----:B----4-:R-:W-:Y:S01]  /*198d0*/  ISETP.NE.AND P2, PT, R25, 0x1, PT ;  /* 0x000000011900780c */ /* 0x010fe20003f45270 */
[----:B-1----:R-:W-:-:S05]  /*198e0*/  VIADD R28, R28, 0xffffff80 ;  /* 0xffffff801c1c7836 */ /* 0x002fca0000000000 */
[----:B------:R-:W-:Y:S02]  /*198f0*/  SHF.R.S32.HI R3, RZ, 0x1f, R28 ;  /* 0x0000001fff037819 */ /* 0x000fe4000001141c */
[----:B------:R-:W-:Y:S02]  /*19900*/  ISETP.GE.AND P3, PT, R28, 0x80, PT ;  /* 0x000000801c00780c */ /* 0x000fe40003f66270 */
[----:B------:R-:W-:-:S03]  /*19910*/  LEA.HI R20, R3, R28, RZ, 0x3 ;  /* 0x0000001c03147211 */ /* 0x000fc600078f18ff */
[----:B------:R-:W1:Y:S01]  /*19920*/  @P2 LDC R27, c[0x0][0xbec] ;  /* 0x0002fb00ff1b2b82 */ /* 0x000e620000000800 */
[----:B0-----:R-:W-:Y:S07]  /*19930*/  @P1 BRA `(.L_x_3038) ;  /* 0x0000000000101947 */ /* 0x001fee0003800000 */
[----:B------:R-:W-:Y:S05]  /*19940*/  @!P0 BRA `(.L_x_3038) ;  /* 0x00000000000c8947 */ /* 0x000fea0003800000 */
[----:B------:R-:W3:Y:S04]  /*19950*/  LDG.E R3, desc[UR54][R4.64] ;  /* 0x0000003604037981 */ /* 0x000ee8000c1e1900 */
[----:B-----5:R-:W3:Y:S02]  /*19960*/  LDG.E R8, desc[UR54][R4.64+0x4] ;  /* 0x0000043604087981 */ /* 0x020ee4000c1e1900 */
[----:B---3--:R-:W-:-:S07]  /*19970*/  IMAD.IADD R8, R8, 0x1, -R3 ;  /* 0x0000000108087824 */ /* 0x008fce00078e0a03 */
.L_x_3038:
[----:B------:R-:W3:Y:S01]  /*19980*/  LDL R26, [R1+0x10] ;  /* 0x00001000011a7983 */ /* 0x000ee20000100800 */
[----:B------:R-:W-:Y:S01]  /*19990*/  SHF.R.S32.HI R3, RZ, 0x1f, R9 ;  /* 0x0000001fff037819 */ /* 0x000fe20000011409 */
[----:B------:R-:W-:Y:S01]  /*199a0*/  BSSY B1, `(.L_x_3039) ;  /* 0x000002e000017945 */ /* 0x000fe20003800000 */
[----:B------:R-:W-:Y:S02]  /*199b0*/  LOP3.LUT R24, R20, 0xfffffff8, RZ, 0xc0, !PT ;  /* 0xfffffff814187812 */ /* 0x000fe400078ec0ff */
[----:B------:R-:W-:Y:S02]  /*199c0*/  SEL R13, R9, RZ, !P0 ;  /* 0x000000ff090d7207 */ /* 0x000fe40004000000 */
[----:B------:R-:W-:Y:S02]  /*199d0*/  SEL R14, R3, RZ, !P0 ;  /* 0x000000ff030e7207 */ /* 0x000fe40004000000 */
[----:B-----5:R-:W-:Y:S02]  /*199e0*/  SHF.R.S32.HI R11, RZ, 0x1f, R0 ;  /* 0x0000001fff0b7819 */ /* 0x020fe40000011400 */
[----:B---3--:R-:W-:Y:S01]  /*199f0*/  SHF.R.S32.HI R12, RZ, 0x1f, R26 ;  /* 0x0000001fff0c7819 */ /* 0x008fe2000001141a */
[----:B------:R-:W-:Y:S06]  /*19a00*/  @P3 BRA `(.L_x_3040) ;  /* 0x00000000009c3947 */ /* 0x000fec0003800000 */
[----:B------:R-:W0:Y:S01]  /*19a10*/  S2R R5, SR_TID.X ;  /* 0x0000000000057919 */ /* 0x000e220000002100 */
[----:B------:R-:W3:Y:S02]  /*19a20*/  LDC R9, c[0x0][0xbe8] ;  /* 0x0002fa00ff097b82 */ /* 0x000ee40000000800 */
[----:B---3--:R-:W-:Y:S01]  /*19a30*/  IMAD R3, R8, R9, RZ ;  /* 0x0000000908037224 */ /* 0x008fe200078e02ff */
[----:B0-----:R-:W-:-:S04]  /*19a40*/  IADD3 R10, R214, -0x80, R5 ;  /* 0xffffff80d60a7810 */ /* 0x001fc80007ffe005 */
        /* <DEDUP_REMOVED lines=13> */
[----:B------:R-:W3:Y:S01]  /*19b20*/  @P0 LDC R21, c[0x0][0xbf0] ;  /* 0x0002fc00ff150b82 */ /* 0x000ee20000000800 */
[----:B------:R-:W-:-:S04]  /*19b30*/  IMAD.WIDE.U32 R4, R13, UR4, R4 ;  /* 0x000000040d047c25 */ /* 0x000fc8000f8e0004 */
[----:B0-----:R-:W-:-:S05]  /*19b40*/  @P0 IMAD.HI.U32 R6, R10, R15, RZ ;  /* 0x0000000f0a060227 */ /* 0x001fca00078e00ff */
[----:B---3--:R-:W-:Y:S01]  /*19b50*/  @P0 SHF.R.U32.HI R3, RZ, R21, R6 ;  /* 0x00000015ff030219 */ /* 0x008fe20000011606 */
[----:B------:R-:W-:-:S03]  /*19b60*/  IMAD R6, R14, UR4, RZ ;  /* 0x000000040e067c24 */ /* 0x000fc6000f8e02ff */
[----:B------:R-:W-:Y:S01]  /*19b70*/  IADD3 R4, P0, R3, R4, RZ ;  /* 0x0000000403047210 */ /* 0x000fe20007f1e0ff */
[--C-:B------:R-:W-:Y:S02]  /*19b80*/  IMAD.MOV R7, RZ, RZ, -R3.reuse ;  /* 0x000000ffff077224 */ /* 0x100fe400078e0a03 */
        /* <DEDUP_REMOVED lines=15> */
.L_x_3040:
[----:B------:R-:W-:Y:S05]  /*19c80*/  BSYNC B1 ;  /* 0x0000000000017941 */ /* 0x000fea0003800000 */
.L_x_3039:
[----:B------:R-:W3:Y:S01]  /*19c90*/  @P2 LDC R9, c[0x0][0xbf0] ;  /* 0x0002fc00ff092b82 */ /* 0x000ee20000000800 */
[----:B------:R-:W-:Y:S01]  /*19ca0*/  ULDC.64 UR4, c[0x0][0xaa0] ;  /* 0x0002a80000047ab9 */ /* 0x000fe20000000a00 */
[----:B------:R-:W-:Y:S01]  /*19cb0*/  SHF.R.S32.HI R29, RZ, 0x3, R20 ;  /* 0x00000003ff1d7819 */ /* 0x000fe20000011414 */
[----:B0-----:R-:W-:Y:S02]  /*19cc0*/  IMAD R3, R11, UR4, RZ ;  /* 0x000000040b037c24 */ /* 0x001fe4000f8e02ff */
[----:B------:R-:W-:Y:S02]  /*19cd0*/  IMAD.IADD R24, R28, 0x1, -R24 ;  /* 0x000000011c187824 */ /* 0x000fe400078e0a18 */
[C---:B------:R-:W-:Y:S02]  /*19ce0*/  IMAD R3, R0.reuse, UR5, R3 ;  /* 0x0000000500037c24 */ /* 0x040fe4000f8e0203 */
[----:B------:R-:W-:Y:S01]  /*19cf0*/  IMAD.WIDE.U32 R4, R0, UR4, RZ ;  /* 0x0000000400047c25 */ /* 0x000fe2000f8e00ff */
[----:B------:R-:W-:-:S03]  /*19d00*/  ULDC.64 UR4, c[0x0][0xae8] ;  /* 0x0002ba0000047ab9 */ /* 0x000fc60000000a00 */
[----:B------:R-:W-:Y:S02]  /*19d10*/  IMAD R7, R24, 0x20, R29 ;  /* 0x0000002018077824 */ /* 0x000fe400078e021d */
[----:B------:R-:W-:Y:S02]  /*19d20*/  IMAD R0, R12, UR4, RZ ;  /* 0x000000040c007c24 */ /* 0x000fe4000f8e02ff */
[----:B------:R-:W-:Y:S02]  /*19d30*/  IMAD.IADD R10, R214, 0x1, R7 ;  /* 0x00000001d60a7824 */ /* 0x000fe400078e0207 */
[----:B------:R-:W-:Y:S02]  /*19d40*/  IMAD R7, R26, UR5, R0 ;  /* 0x000000051a077c24 */ /* 0x000fe4000f8e0200 */
[----:B------:R-:W-:Y:S02]  /*19d50*/  IMAD.IADD R5, R5, 0x1, R3 ;  /* 0x0000000105057824 */ /* 0x000fe400078e0203 */
[----:B-1----:R-:W-:-:S04]  /*19d60*/  @P2 IMAD.HI.U32 R0, R10, R27, RZ ;  /* 0x0000001b0a002227 */ /* 0x002fc800078e00ff */
        /* <DEDUP_REMOVED lines=36> */
[----:B------:R0:W1:Y:S04]  /*19fb0*/  SHFL.IDX PT, R0, R4, RZ, 0x181f ;  /* 0x00181fff04007589 */ /* 0x00006800000e0000 */
[----:B------:R0:W3:Y:S02]  /*19fc0*/  SHFL.IDX PT, R14, R3, RZ, 0x181f ;  /* 0x00181fff030e7589 */ /* 0x0000e400000e0000 */
.L_x_3245:
[----:B------:R-:W-:Y:S01]  /*19fd0*/  IMAD R8, R8, R25, RZ ;  /* 0x0000001908087224 */ /* 0x000fe200078e02ff */
[----:B------:R-:W-:Y:S01]  /*19fe0*/  BSSY B1, `(.L_x_3042) ;  /* 0x0000015000017945 */ /* 0x000fe20003800000 */
[----:B------:R-:W-:-:S05]  /*19ff0*/  IMAD.IADD R7, R29, 0x1, R214 ;  /* 0x000000011d077824 */ /* 0x000fca00078e02d6 */
        /* <DEDUP_REMOVED lines=9> */
[----:B-1----:R-:W-:Y:S02]  /*1a090*/  @!P3 LEA.HI.X R13, R9, R0, R20, 0x1, P5 ;  /* 0x00000000090db211 */ /* 0x002fe400028f0c14 */
        /* <DEDUP_REMOVED lines=9> */
.L_x_3043:
[----:B------:R-:W-:Y:S05]  /*1a130*/  BSYNC B1 ;  /* 0x0000000000017941 */ /* 0x000fea0003800000 */
.L_x_3042:
[----:B------:R-:W-:-:S03]  /*1a140*/  UMOV UR4, 0xffffffff ;  /* 0xffffffff00047882 */ /* 0x000fc60000000000 */
[----:B------:R-:W-:Y:S05]  /*1a150*/  BRA.DIV UR4, `(.L_x_3044) ;  /* 0x0000008e04687947 */ /* 0x000fea000b800000 */
[----:B-1----:R1:W0:Y:S04]  /*1a160*/  SHFL.IDX PT, R0, R4, 0x1, 0x181f ;  /* 0x00381f0004007f89 */ /* 0x00222800000e0000 */
[----:B---34-:R1:W3:Y:S02]  /*1a170*/  SHFL.IDX PT, R14, R3, 0x1, 0x181f ;  /* 0x00381f00030e7f89 */ /* 0x0182e400000e0000 */
.L_x_3249:
        /* <DEDUP_REMOVED lines=21> */
.L_x_3046:
[----:B------:R-:W-:Y:S05]  /*1a2d0*/  BSYNC B1 ;  /* 0x0000000000017941 */ /* 0x000fea0003800000 */
.L_x_3045:
[----:B------:R-:W-:-:S03]  /*1a2e0*/  UMOV UR4, 0xffffffff ;  /* 0xffffffff00047882 */ /* 0x000fc60000000000 */
[----:B------:R-:W-:Y:S05]  /*1a2f0*/  BRA.DIV UR4, `(.L_x_3047) ;  /* 0x0000008e04487947 */ /* 0x000fea000b800000 */
[----:B0-----:R0:W0:Y:S04]  /*1a300*/  SHFL.IDX PT, R0, R4, 0x2, 0x181f ;  /* 0x00581f0004007f89 */ /* 0x00102800000e0000 */
[----:B---34-:R3:W4:Y:S02]  /*1a310*/  SHFL.IDX PT, R14, R3, 0x2, 0x181f ;  /* 0x00581f00030e7f89 */ /* 0x01872400000e0000 */
.L_x_3253:
        /* <DEDUP_REMOVED lines=21> */
.L_x_3049:
[----:B------:R-:W-:Y:S05]  /*1a470*/  BSYNC B1 ;  /* 0x0000000000017941 */ /* 0x000fea0003800000 */
.L_x_3048:
[----:B------:R-:W-:-:S03]  /*1a480*/  UMOV UR4, 0xffffffff ;  /* 0xffffffff00047882 */ /* 0x000fc60000000000 */
[----:B------:R-:W-:Y:S05]  /*1a490*/  BRA.DIV UR4, `(.L_x_3050) ;  /* 0x0000008e04287947 */ /* 0x000fea000b800000 */
[----:B0-----:R0:W0:Y:S04]  /*1a4a0*/  SHFL.IDX PT, R0, R4, 0x3, 0x181f ;  /* 0x00781f0004007f89 */ /* 0x00102800000e0000 */
[----:B----4-:R4:W0:Y:S02]  /*1a4b0*/  SHFL.IDX PT, R14, R3, 0x3, 0x181f ;  /* 0x00781f00030e7f89 */ /* 0x01082400000e0000 */
.L_x_3257:
[----:B-1-34-:R-:W-:-:S05]  /*1a4c0*/  VIADD R3, R7, 0x60 ;  /* 0x0000006007037836 */ /* 0x01afca0000000000 */
        /* <DEDUP_REMOVED lines=19> */
.L_x_3037:
[----:B------:R-:W-:Y:S05]  /*1a600*/  BSYNC B0 ;  /* 0x0000000000007941 */ /* 0x000fea0003800000 */
.L_x_3028:
[----:B------:R-:W-:Y:S02]  /*1a610*/  ULDC UR4, c[0x0][0xc3c] ;  /* 0x00030f0000047ab9 */ /* 0x000fe40000000800 */
[----:B--2---:R-:W-:-:S13]  /*1a620*/  ISETP.GE.AND P0, PT, R123, UR4, PT ;  /* 0x000000047b007c0c */ /* 0x004fda000bf06270 */
[----:B------:R-:W-:Y:S05]  /*1a630*/  @!P0 BRA `(.L_x_3051) ;  /* 0xfffffe6800548947 */ /* 0x000fea000383ffff */
[----:B------:R-:W-:Y:S05]  /*1a640*/  BRA `(.L_x_2831) ;  /* 0x0000007000b07947 */ /* 0x000fea0003800000 */
.L_x_2829:
        /* <DEDUP_REMOVED lines=16> */
.L_x_3052:
        /* <DEDUP_REMOVED lines=41> */
.L_x_3058:
        /* <DEDUP_REMOVED lines=12> */
.L_x_3057:
[----:B------:R-:W-:Y:S05]  /*1aaa0*/  BSYNC B0 ;  /* 0x0000000000007941 */ /* 0x000fea0003800000 */
.L_x_3056:
        /* <DEDUP_REMOVED lines=20> */
.L_x_3054:
        /* <DEDUP_REMOVED lines=20> */
.L_x_3059:
[----:B---3--:R-:W-:Y:S01]  /*1ad30*/  IMAD R16, R16, UR5, R13 ;  /* 0x0000000510107c24 */ /* 0x008fe2000f8e020d */
[----:B------:R-:W-:Y:S01]  /*1ad40*/  IABS R2, R6 ;  /* 0x0000000600027213 */ /* 0x000fe20000000000 */
[----:B01----:R-:W-:-:S03]  /*1ad50*/  IMAD.MOV R11, RZ, RZ, -R3 ;  /* 0x000000ffff0b7224 */ /* 0x003fc600078e0a03 */
[----:B--2---:R-:W-:Y:S01]  /*1ad60*/  IADD3 R9, -R16, UR6, RZ ;  /* 0x0000000610097c10 */ /* 0x004fe2000fffe1ff */
        /* <DEDUP_REMOVED lines=22> */
[----:B------:R-:W-:Y:S02]  /*1aed0*/  IMAD R6, R6, R2, R9 ;  /* 0x0000000206067224 */ /* 0x000fe400078e0209 */
[----:B------:R-:W-:Y:S01]  /*1aee0*/  IMAD.MOV.U32 R2, RZ, RZ, RZ ;  /* 0x000000ffff027224 */ /* 0x000fe200078e00ff */
[----:B------:R-:W-:Y:S02]  /*1aef0*/  VIADDMNMX R15, R8, UR5, R7, PT ;  /* 0x00000005080f7c46 */ /* 0x000fe4000b800107 */
[----:B------:R-:W-:-:S02]  /*1af00*/  IABS R11, R6 ;  /* 0x00000006000b7213 */ /* 0x000fc40000000000 */
[----:B------:R-:W-:Y:S01]  /*1af10*/  IABS R8, R15 ;  /* 0x0000000f00087213 */ /* 0x000fe20000000000 */
[----:B------:R-:W-:-:S03]  /*1af20*/  IMAD.MOV R18, RZ, RZ, -R15 ;  /* 0x000000ffff127224 */ /* 0x000fc600078e0a0f */
[----:B------:R-:W0:Y:S08]  /*1af30*/  I2F.RP R7, R8 ;  /* 0x0000000800077306 */ /* 0x000e300000209400 */
[----:B0-----:R-:W0:Y:S02]  /*1af40*/  MUFU.RCP R7, R7 ;  /* 0x0000000700077308 */ /* 0x001e240000001000 */
[----:B0-----:R-:W-:-:S06]  /*1af50*/  VIADD R3, R7, 0xffffffe ;  /* 0x0ffffffe07037836 */ /* 0x001fcc0000000000 */
[----:B------:R-:W0:Y:S02]  /*1af60*/  F2I.FTZ.U32.TRUNC.NTZ R3, R3 ;  /* 0x0000000300037305 */ /* 0x000e24000021f000 */
[----:B0-----:R-:W-:-:S04]  /*1af70*/  IMAD.MOV R10, RZ, RZ, -R3 ;  /* 0x000000ffff0a7224 */ /* 0x001fc800078e0a03 */
[----:B------:R-:W-:Y:S01]  /*1af80*/  IMAD.MOV.U32 R9, RZ, RZ, R10 ;  /* 0x000000ffff097224 */ /* 0x000fe200078e000a */
[----:B------:R-:W-:-:S03]  /*1af90*/  IABS R10, R15 ;  /* 0x0000000f000a7213 */ /* 0x000fc60000000000 */
        /* <DEDUP_REMOVED lines=20> */
.L_x_3055:
[----:B------:R-:W-:Y:S02]  /*1b0e0*/  IMAD.MOV.U32 R17, RZ, RZ, RZ ;  /* 0x000000ffff117224 */ /* 0x000fe400078e00ff */
[----:B------:R-:W-:Y:S02]  /*1b0f0*/  IMAD.U32 R16, RZ, RZ, UR6 ;  /* 0x00000006ff107e24 */ /* 0x000fe4000f8e00ff */
[----:B------:R-:W-:-:S07]  /*1b100*/  IMAD.MOV.U32 R18, RZ, RZ, RZ ;  /* 0x000000ffff127224 */ /* 0x000fce00078e00ff */
.L_x_3060:
[----:B------:R-:W-:-:S13]  /*1b110*/  ISETP.NE.AND P0, PT, R5, RZ, PT ;  /* 0x000000ff0500720c */ /* 0x000fda0003f05270 */
[----:B------:R-:W0:Y:S01]  /*1b120*/  @!P0 S2R R3, SR_CgaCtaId ;  /* 0x0000000000038919 */ /* 0x000e220000008800 */
[----:B------:R-:W-:-:S04]  /*1b130*/  @!P0 MOV R2, 0x400 ;  /* 0x0000040000028802 */ /* 0x000fc80000000f00 */
[----:B0-----:R-:W-:-:S05]  /*1b140*/  @!P0 LEA R2, R3, R2, 0x18 ;  /* 0x0000000203028211 */ /* 0x001fca00078ec0ff */
[----:B------:R0:W-:Y:S01]  /*1b150*/  @!P0 STS.128 [R2+0x228d0], R16 ;  /* 0x0228d01002008388 */ /* 0x0001e20000000c00 */
[----:B------:R-:W-:Y:S06]  /*1b160*/  BAR.ARV 0x5, 0x180 ;  /* 0x0146000000007b1d */ /* 0x000fec0000002000 */
.L_x_3053:
[----:B------:R2:W-:Y:S01]  /*1b170*/  STL [R1+0x24], RZ ;  /* 0x000024ff01007387 */ /* 0x0005e20000100800 */
[----:B------:R-:W-:Y:S01]  /*1b180*/  ULDC UR4, c[0x0][0xc3c] ;  /* 0x00030f0000047ab9 */ /* 0x000fe20000000800 */
[----:B------:R-:W-:Y:S01]  /*1b190*/  IMAD.MOV.U32 R26, RZ, RZ, 0x1 ;  /* 0x00000001ff1a7424 */ /* 0x000fe200078e00ff */
[----:B-1----:R-:W-:Y:S01]  /*1b1a0*/  ISETP.GE.AND P0, PT, R19, UR4, PT ;  /* 0x0000000413007c0c */ /* 0x002fe2000bf06270 */
[----:B------:R-:W-:-:S12]  /*1b1b0*/  IMAD.MOV.U32 R25, RZ, RZ, RZ ;  /* 0x000000ffff197224 */ /* 0x000fd800078e00ff */
[----:B--2---:R-:W-:Y:S05]  /*1b1c0*/  @P0 BRA `(.L_x_3061) ;  /* 0x0000006000f40947 */ /* 0x004fea0003800000 */
[----:B------:R-:W1:Y:S01]  /*1b1d0*/  S2UR UR5, SR_CgaCtaId ;  /* 0x00000000000579c3 */ /* 0x000e620000008800 */
[C---:B0-----:R-:W-:Y:S01]  /*1b1e0*/  IMAD.SHL.U32 R2, R0.reuse, 0x8, RZ ;  /* 0x0000000800027824 */ /* 0x041fe200078e00ff */
[----:B------:R-:W-:Y:S01]  /*1b1f0*/  LOP3.LUT R4, R0, 0x7f, RZ, 0xc0, !PT ;  /* 0x0000007f00047812 */ /* 0x000fe200078ec0ff */
[----:B------:R-:W-:Y:S01]  /*1b200*/  UMOV UR4, 0x400 ;  /* 0x0000040000047882 */ /* 0x000fe20000000000 */
[----:B------:R0:W-:Y:S01]  /*1b210*/  STL [R1+0x24], RZ ;  /* 0x000024ff01007387 */ /* 0x0001e20000100800 */
[----:B------:R-:W-:Y:S01]  /*1b220*/  BSSY B8, `(.L_x_3061) ;  /* 0x0000637000087945 */ /* 0x000fe20003800000 */
[----:B------:R-:W-:Y:S01]  /*1b230*/  LOP3.LUT R3, R2, 0x1f8, RZ, 0xc0, !PT ;  /* 0x000001f802037812 */ /* 0x000fe200078ec0ff */
[----:B------:R-:W-:Y:S01]  /*1b240*/  IMAD.SHL.U32 R30, R4, 0x8, RZ ;  /* 0x00000008041e7824 */ /* 0x000fe200078e00ff */
[----:B------:R-:W-:Y:S01]  /*1b250*/  LOP3.LUT R2, R2, 0x38, RZ, 0xc0, !PT ;  /* 0x0000003802027812 */ /* 0x000fe200078ec0ff */
[----:B------:R-:W-:Y:S01]  /*1b260*/  IMAD.MOV.U32 R27, RZ, RZ, 0x1 ;  /* 0x00000001ff1b7424 */ /* 0x000fe200078e00ff */
[----:B------:R-:W-:Y:S01]  /*1b270*/  LOP3.LUT R3, R3, 0x38, R0, 0x78, !PT ;  /* 0x0000003803037812 */ /* 0x000fe200078e7800 */
[----:B------:R-:W-:Y:S01]  /*1b280*/  IMAD.SHL.U32 R0, R0, 0x10, RZ ;  /* 0x0000001000007824 */ /* 0x000fe200078e00ff */
[----:B------:R-:W-:Y:S01]  /*1b290*/  CS2R R24, SRZ ;  /* 0x0000000000187805 */ /* 0x000fe2000001ff00 */
[----:B------:R-:W-:Y:S01]  /*1b2a0*/  IMAD.MOV.U32 R26, RZ, RZ, 0x1 ;  /* 0x00000001ff1a7424 */ /* 0x000fe200078e00ff */
[----:B------:R-:W-:Y:S01]  /*1b2b0*/  LOP3.LUT R30, R3, 0x200, R30, 0xf8, !PT ;  /* 0x00000200031e7812 */ /* 0x000fe200078ef81e */
[----:B------:R-:W-:Y:S01]  /*1b2c0*/  ULDC.64 UR40, c[0x0][0x198] ;  /* 0x0000660000287ab9 */ /* 0x000fe20000000a00 */
[----:B------:R-:W-:Y:S01]  /*1b2d0*/  SHF.R.U32.HI R3, RZ, 0x3, R4 ;  /* 0x00000003ff037819 */ /* 0x000fe20000011604 */
[----:B------:R-:W-:Y:S01]  /*1b2e0*/  ULOP3.LUT UR38, UR36, 0x2, URZ, 0xfc, !UPT ;  /* 0x0000000224267892 */ /* 0x000fe2000f8efc3f */
[----:B------:R-:W-:-:S02]  /*1b2f0*/  ULDC UR37, c[0x0][0xc] ;  /* 0x0000030000257ab9 */ /* 0x000fc40000000800 */
[----:B------:R-:W-:Y:S02]  /*1b300*/  LOP3.LUT R3, R3, 0x70, R0, 0xf8, !PT ;  /* 0x0000007003037812 */ /* 0x000fe400078ef800 */
[C---:B------:R-:W-:Y:S01]  /*1b310*/  LOP3.LUT R0, R2.reuse, 0x40, RZ, 0xfc, !PT ;  /* 0x0000004002007812 */ /* 0x040fe200078efcff */
[----:B-1----:R-:W-:Y:S01]  /*1b320*/  ULEA UR4, UR5, UR4, 0x18 ;  /* 0x0000000405047291 */ /* 0x002fe2000f8ec03f */
[C---:B------:R-:W-:Y:S02]  /*1b330*/  LOP3.LUT R3, R2.reuse, 0x80, RZ, 0xfc, !PT ;  /* 0x0000008002037812 */ /* 0x040fe400078efcff */
[----:B------:R-:W-:-:S03]  /*1b340*/  LOP3.LUT R2, R2, 0xc0, RZ, 0xfc, !PT ;  /* 0x000000c002027812 */ /* 0x000fc600078efcff */
[----:B------:R-:W-:-:S04]  /*1b350*/  IMAD.U32 R23, RZ, RZ, UR4 ;  /* 0x00000004ff177e24 */ /* 0x000fc8000f8e00ff */
[----:B------:R-:W-:-:S05]  /*1b360*/  IMAD R0, R30, 0x2, R23 ;  /* 0x000000021e007824 */ /* 0x000fca00078e0217 */
[----:B------:R0:W-:Y:S02]  /*1b370*/  STL [R1+0x8], R0 ;  /* 0x0000080001007387 */ /* 0x0001e40000100800 */
.L_x_3176:
[----:B------:R-:W-:Y:S05]  /*1b380*/  YIELD ;  /* 0x0000000000007946 */ /* 0x000fea0003800000 */
[----:B------:R-:W-:Y:S01]  /*1b390*/  ULDC.64 UR4, c[0x0][0xa28] ;  /* 0x00028a0000047ab9 */ /* 0x000fe20000000a00 */
[----:B------:R-:W-:Y:S01]  /*1b3a0*/  IMAD.MOV.U32 R31, RZ, RZ, RZ ;  /* 0x000000ffff1f7224 */ /* 0x000fe200078e00ff */
[----:B------:R-:W-:Y:S01]  /*1b3b0*/  ISETP.NE.U32.AND P0, PT, RZ, UR4, PT ;  /* 0x00000004ff007c0c */ /* 0x000fe2000bf05070 */
[----:B0123--:R-:W1:Y:S01]  /*1b3c0*/  LDC.64 R4, c[0x0][0xa00] ;  /* 0x00028000ff047b82 */ /* 0x00fe620000000a00 */
[----:B------:R-:W-:Y:S01]  /*1b3d0*/  IMAD.MOV.U32 R8, RZ, RZ, RZ ;  /* 0x000000ffff087224 */ /* 0x000fe200078e00ff */
[----:B------:R-:W-:Y:S01]  /*1b3e0*/  ULDC.64 UR6, c[0x0][0xa10] ;  /* 0x0002840000067ab9 */ /* 0x000fe20000000a00 */
[----:B------:R-:W-:Y:S01]  /*1b3f0*/  ISETP.NE.AND.EX P0, PT, RZ, UR5, PT, P0 ;  /* 0x00000005ff007c0c */ /* 0x000fe2000bf05300 */
[----:B------:R-:W-:-:S12]  /*1b400*/  ULDC.64 UR4, c[0x0][0xa18] ;  /* 0x0002860000047ab9 */ /* 0x000fd80000000a00 */
[----:B------:R-:W2:Y:S02]  /*1b410*/  @P0 LDC.64 R2, c[0x0][0xa28] ;  /* 0x00028a00ff020b82 */ /* 0x000ea40000000a00 */
[----:B--2---:R-:W-:-:S05]  /*1b420*/  @P0 IMAD.WIDE R2, R19, 0x4, R2 ;  /* 0x0000000413020825 */ /* 0x004fca00078e0202 */
[----:B------:R2:W5:Y:S01]  /*1b430*/  @P0 LDG.E R31, desc[UR54][R2.64] ;  /* 0x00000036021f0981 */ /* 0x000562000c1e1900 */
[----:B------:R-:W-:Y:S01]  /*1b440*/  ISETP.NE.U32.AND P0, PT, RZ, UR4, PT ;  /* 0x00000004ff007c0c */ /* 0x000fe2000bf05070 */
[----:B-1----:R-:W-:Y:S01]  /*1b450*/  IMAD.WIDE R4, R19, 0x4, R4 ;  /* 0x0000000413047825 */ /* 0x002fe200078e0204 */
[----:B------:R-:W-:Y:S02]  /*1b460*/  ISETP.NE.U32.AND P1, PT, RZ, UR6, PT ;  /* 0x00000006ff007c0c */ /* 0x000fe4000bf25070 */
[----:B------:R-:W-:Y:S01]  /*1b470*/  ISETP.NE.AND.EX P2, PT, RZ, UR5, PT, P0 ;  /* 0x00000005ff007c0c */ /* 0x000fe2000bf45300 */
[----:B------:R-:W-:Y:S01]  /*1b480*/  ULDC.64 UR4, c[0x0][0xa00] ;  /* 0x0002800000047ab9 */ /* 0x000fe20000000a00 */
[----:B------:R-:W-:Y:S01]  /*1b490*/  ISETP.NE.AND.EX P1, PT, RZ, UR7, PT, P1 ;  /* 0x00000007ff007c0c */ /* 0x000fe2000bf25310 */
[----:B0-----:R-:W-:Y:S01]  /*1b4a0*/  IMAD.MOV.U32 R0, RZ, RZ, RZ ;  /* 0x000000ffff007224 */ /* 0x001fe200078e00ff */
[----:B------:R-:W-:Y:S01]  /*1b4b0*/  ISETP.NE.U32.AND P0, PT, RZ, UR4, PT ;  /* 0x00000004ff007c0c */ /* 0x000fe2000bf05070 */
[----:B--2---:R-:W0:Y:S03]  /*1b4c0*/  LDC.64 R2, c[0x0][0xa10] ;  /* 0x00028400ff027b82 */ /* 0x004e260000000a00 */
[----:B------:R-:W-:-:S05]  /*1b4d0*/  ISETP.NE.AND.EX P0, PT, RZ, UR5, PT, P0 ;  /* 0x00000005ff007c0c */ /* 0x000fca000bf05300 */
[----:B------:R-:W1:Y:S08]  /*1b4e0*/  @P2 LDC.64 R6, c[0x0][0xa18] ;  /* 0x00028600ff062b82 */ /* 0x000e700000000a00 */
[----:B------:R-:W2:Y:S01]  /*1b4f0*/  @P0 LDG.E R8, desc[UR54][R4.64] ;  /* 0x0000003604080981 */ /* 0x000ea2000c1e1900 */
[----:B------:R-:W-:Y:S01]  /*1b500*/  ULDC UR4, c[0x0][0x288] ;  /* 0x0000a20000047ab9 */ /* 0x000fe20000000800 */
[----:B0-----:R-:W-:-:S05]  /*1b510*/  IMAD.WIDE R2, R19, 0x4, R2 ;  /* 0x0000000413027825 */ /* 0x001fca00078e0202 */
[----:B------:R-:W5:Y:S01]  /*1b520*/  @P1 LDG.E R0, desc[UR54][R2.64] ;  /* 0x0000003602001981 */ /* 0x000f62000c1e1900 */
[----:B-1----:R-:W-:-:S03]  /*1b530*/  @P2 IMAD.WIDE R6, R19, 0x4, R6 ;  /* 0x0000000413062825 */ /* 0x002fc600078e0206 */
[----:B--2---:R0:W-:Y:S02]  /*1b540*/  STL [R1+0xc], R8 ;  /* 0x00000c0801007387 */ /* 0x0041e40000100800 */
[----:B0-----:R-:W-:Y:S01]  /*1b550*/  IMAD.U32 R8, RZ, RZ, UR4 ;  /* 0x00000004ff087e24 */ /* 0x001fe2000f8e00ff */
[----:B------:R-:W-:-:S05]  /*1b560*/  ULDC.64 UR4, c[0x0][0x418] ;  /* 0x0001060000047ab9 */ /* 0x000fca0000000a00 */
        /* <DEDUP_REMOVED lines=11> */
[----:B------:R-:W-:Y:S01]  /*1b620*/  IMAD.MOV.U32 R12, RZ, RZ, R8 ;  /* 0x000000ffff0c7224 */ /* 0x000fe200078e0008 */
[----:B------:R-:W-:Y:S06]  /*1b630*/  @P2 BRA `(.L_x_3062) ;  /* 0x0000000000142947 */ /* 0x000fec0003800000 */
[----:B------:R-:W-:Y:S05]  /*1b640*/  @!P0 BRA `(.L_x_3062) ;  /* 0x0000000000108947 */ /* 0x000fea0003800000 */
[----:B0-----:R-:W2:Y:S04]  /*1b650*/  LDG.E R8, desc[UR54][R4.64] ;  /* 0x0000003604087981 */ /* 0x001ea8000c1e1900 */
[----:B------:R-:W2:Y:S02]  /*1b660*/  LDG.E R7, desc[UR54][R4.64+0x4] ;  /* 0x0000043604077981 */ /* 0x000ea4000c1e1900 */
[----:B--2---:R-:W-:-:S05]  /*1b670*/  IMAD.IADD R12, R7, 0x1, -R8 ;  /* 0x00000001070c7824 */ /* 0x004fca00078e0a08 */
[----:B------:R1:W-:Y:S02]  /*1b680*/  STL [R1+0x4], R12 ;  /* 0x0000040c01007387 */ /* 0x0003e40000100800 */
.L_x_3062:
[----:B------:R-:W-:Y:S02]  /*1b690*/  ULDC.64 UR4, c[0x0][0xa20] ;  /* 0x0002880000047ab9 */ /* 0x000fe40000000a00 */
[----:B------:R-:W-:-:S04]  /*1b6a0*/  ISETP.NE.U32.AND P0, PT, RZ, UR4, PT ;  /* 0x00000004ff007c0c */ /* 0x000fc8000bf05070 */
[----:B------:R-:W-:-:S13]  /*1b6b0*/  ISETP.NE.AND.EX P0, PT, RZ, UR5, PT, P0 ;  /* 0x00000005ff007c0c */ /* 0x000fda000bf05300 */
[----:B------:R-:W-:Y:S05]  /*1b6c0*/  @!P0 BRA `(.L_x_3063) ;  /* 0x0000000000108947 */ /* 0x000fea0003800000 */
[----:B------:R-:W2:Y:S02]  /*1b6d0*/  LDC.64 R4, c[0x0][0xa20] ;  /* 0x00028800ff047b82 */ /* 0x000ea40000000a00 */
[----:B--2---:R-:W-:-:S05]  /*1b6e0*/  IMAD.WIDE R4, R19, 0x4, R4 ;  /* 0x0000000413047825 */ /* 0x004fca00078e0204 */
[----:B------:R2:W5:Y:S01]  /*1b6f0*/  LDG.E R10, desc[UR54][R4.64] ;  /* 0x00000036040a7981 */ /* 0x000562000c1e1900 */
[----:B------:R-:W-:Y:S05]  /*1b700*/  BRA `(.L_x_3064) ;  /* 0x0000000000247947 */ /* 0x000fea0003800000 */
.L_x_3063:
[----:B------:R-:W-:Y:S02]  /*1b710*/  ULDC.64 UR4, c[0x0][0xa08] ;  /* 0x0002820000047ab9 */ /* 0x000fe40000000a00 */
[----:B------:R-:W-:-:S04]  /*1b720*/  ISETP.NE.U32.AND P0, PT, RZ, UR4, PT ;  /* 0x00000004ff007c0c */ /* 0x000fc8000bf05070 */
[----:B------:R-:W-:-:S13]  /*1b730*/  ISETP.NE.AND.EX P0, PT, RZ, UR5, PT, P0 ;  /* 0x00000005ff007c0c */ /* 0x000fda000bf05300 */
[----:B------:R-:W-:Y:S05]  /*1b740*/  @!P0 BRA `(.L_x_3064) ;  /* 0x0000000000148947 */ /* 0x000fea0003800000 */
[----:B------:R-:W2:Y:S02]  /*1b750*/  LDC.64 R4, c[0x0][0xa08] ;  /* 0x00028200ff047b82 */ /* 0x000ea40000000a00 */
[----:B--2---:R-:W-:-:S05]  /*1b760*/  IMAD.WIDE R4, R19, 0x4, R4 ;  /* 0x0000000413047825 */ /* 0x004fca00078e0204 */
[----:B------:R-:W2:Y:S04]  /*1b770*/  LDG.E R10, desc[UR54][R4.64] ;  /* 0x00000036040a7981 */ /* 0x000ea8000c1e1900 */
[----:B------:R-:W2:Y:S02]  /*1b780*/  LDG.E R7, desc[UR54][R4.64+0x4] ;  /* 0x0000043604077981 */ /* 0x000ea4000c1e1900 */
[----:B--2---:R-:W-:-:S07]  /*1b790*/  IMAD.IADD R10, R7, 0x1, -R10 ;  /* 0x00000001070a7824 */ /* 0x004fce00078e0a0a */
.L_x_3064:
[----:B--2---:R-:W2:Y:S01]  /*1b7a0*/  @P1 LDG.E R5, desc[UR54][R2.64] ;  /* 0x0000003602051981 */ /* 0x004ea2000c1e1900 */
[----:B------:R-:W3:Y:S03]  /*1b7b0*/  LDC R7, c[0x0][0x448] ;  /* 0x00011200ff077b82 */ /* 0x000ee60000000800 */
[----:B------:R4:W2:Y:S01]  /*1b7c0*/  @P1 LDG.E R4, desc[UR54][R2.64+0x4] ;  /* 0x0000043602041981 */ /* 0x0008a2000c1e1900 */
[----:B------:R-:W-:Y:S02]  /*1b7d0*/  IMAD.SHL.U32 R35, R17, 0x80, RZ ;  /* 0x0000008011237824 */ /* 0x000fe400078e00ff */
[----:B-----5:R-:W-:Y:S02]  /*1b7e0*/  IMAD.IADD R10, R10, 0x1, -R31 ;  /* 0x000000010a0a7824 */ /* 0x020fe400078e0a1f */
[----:B----4-:R-:W4:Y:S01]  /*1b7f0*/  LDC.64 R2, c[0x0][0x9e0] ;  /* 0x00027800ff027b82 */ /* 0x010f220000000a00 */
[----:B---3--:R-:W-:-:S13]  /*1b800*/  ISETP.NE.AND P2, PT, R7, 0x1, PT ;  /* 0x000000010700780c */ /* 0x008fda0003f45270 */
[----:B------:R-:W3:Y:S01]  /*1b810*/  @P2 LDC R7, c[0x0][0x44c] ;  /* 0x00011300ff072b82 */ /* 0x000ee20000000800 */
[----:B----4-:R-:W-:-:S07]  /*1b820*/  ISETP.GE.AND P3, PT, R3, 0x1, PT ;  /* 0x000000010300780c */ /* 0x010fce0003f66270 */
[----:B0-----:R-:W0:Y:S01]  /*1b830*/  @P2 LDC R8, c[0x0][0x450] ;  /* 0x00011400ff082b82 */ /* 0x001e220000000800 */
[----:B--2---:R-:W-:Y:S02]  /*1b840*/  @P1 IMAD.IADD R6, R4, 0x1, -R5 ;  /* 0x0000000104061824 */ /* 0x004fe400078e0a05 */
[----:B------:R-:W-:Y:S02]  /*1b850*/  VIADD R4, R35, 0x7f ;  /* 0x0000007f23047836 */ /* 0x000fe40000000000 */
[----:B------:R-:W-:Y:S02]  /*1b860*/  IMAD.IADD R17, R10, 0x1, R6 ;  /* 0x000000010a117824 */ /* 0x000fe400078e0206 */
[----:B---3--:R-:W-:-:S03]  /*1b870*/  @P2 IMAD.HI.U32 R5, R4, R7, RZ ;  /* 0x0000000704052227 */ /* 0x008fc600078e00ff */
[C---:B------:R-:W-:Y:S02]  /*1b880*/  IADD3 R7, R17.reuse, 0x1, -R12 ;  /* 0x0000000111077810 */ /* 0x040fe40007ffe80c */
[----:B0-----:R-:W-:Y:S01]  /*1b890*/  @P2 SHF.R.U32.HI R4, RZ, R8, R5 ;  /* 0x00000008ff042219 */ /* 0x001fe20000011605 */
[----:B------:R-:W-:-:S04]  /*1b8a0*/  VIADD R5, R17, 0x5f ;  /* 0x0000005f11057836 */ /* 0x000fc80000000000 */
[----:B------:R-:W-:-:S04]  /*1b8b0*/  IMAD.HI R5, R5, 0x2aaaaaab, RZ ;  /* 0x2aaaaaab05057827 */ /* 0x000fc800078e02ff */
[----:B------:R-:W-:Y:S01]  /*1b8c0*/  IMAD.IADD R11, R7, 0x1, R4 ;  /* 0x00000001070b7824 */ /* 0x000fe200078e0204 */
[----:B------:R-:W-:-:S03]  /*1b8d0*/  SHF.R.U32.HI R4, RZ, 0x1f, R5 ;  /* 0x0000001fff047819 */ /* 0x000fc60000011605 */
[----:B------:R-:W-:Y:S01]  /*1b8e0*/  IMAD.IADD R2, R11, 0x1, R2 ;  /* 0x000000010b027824 */ /* 0x000fe200078e0202 */
[----:B------:R-:W-:Y:S01]  /*1b8f0*/  LEA.HI.SX32 R9, R5, R4, 0x1c ;  /* 0x0000000405097211 */ /* 0x000fe200078fe2ff */
        /* <DEDUP_REMOVED lines=12> */
.L_x_3067:
[----:B------:R-:W-:-:S13]  /*1b9c0*/  ISETP.NE.AND P0, PT, R3, 0x1, PT ;  /* 0x000000010300780c */ /* 0x000fda0003f05270 */
[----:B------:R-:W0:Y:S02]  /*1b9d0*/  @P0 LDC.64 R4, c[0x0][0x9e8] ;  /* 0x00027a00ff040b82 */ /* 0x000e240000000a00 */
[----:B0-----:R-:W-:-:S05]  /*1b9e0*/  @P0 IMAD.HI.U32 R4, R8, R4, RZ ;  /* 0x0000000408040227 */ /* 0x001fca00078e00ff */
[----:B------:R-:W-:-:S07]  /*1b9f0*/  @P0 SHF.R.U32.HI R8, RZ, R5, R4 ;  /* 0x00000005ff080219 */ /* 0x000fce0000011604 */
.L_x_3068:
[----:B------:R-:W-:Y:S05]  /*1ba00*/  BSYNC B0 ;  /* 0x0000000000007941 */ /* 0x000fea0003800000 */
.L_x_3066:
[----:B------:R-:W-:-:S05]  /*1ba10*/  IMAD R5, R8, R3, R3 ;  /* 0x0000000308057224 */ /* 0x000fca00078e0203 */
[----:B------:R-:W-:-:S07]  /*1ba20*/  VIMNMX R2, R2, R5, PT ;  /* 0x0000000502027248 */ /* 0x000fce0003fe0100 */
.L_x_3065:
[----:B------:R-:W0:Y:S01]  /*1ba30*/  @P2 LDC R4, c[0x0][0x44c] ;  /* 0x00011300ff042b82 */ /* 0x000e220000000800 */
[----:B------:R-:W-:Y:S01]  /*1ba40*/  IMAD.MOV.U32 R5, RZ, RZ, R35 ;  /* 0x000000ffff057224 */ /* 0x000fe200078e0023 */
[----:B------:R-:W-:Y:S01]  /*1ba50*/  ULDC UR4, c[0x0][0x9dc] ;  /* 0x0002770000047ab9 */ /* 0x000fe20000000800 */
[----:B------:R-:W-:-:S05]  /*1ba60*/  IMAD.IADD R8, R17, 0x1, -R12 ;  /* 0x0000000111087824 */ /* 0x000fca00078e0a0c */
[----:B------:R-:W2:Y:S01]  /*1ba70*/  @P2 LDC R11, c[0x0][0x450] ;  /* 0x00011400ff0b2b82 */ /* 0x000ea20000000800 */
[----:B0-----:R-:W-:-:S05]  /*1ba80*/  @P2 IMAD.HI.U32 R4, R35, R4, RZ ;  /* 0x0000000423042227 */ /* 0x001fca00078e00ff */
[----:B--2---:R-:W-:-:S05]  /*1ba90*/  @P2 SHF.R.U32.HI R5, RZ, R11, R4 ;  /* 0x0000000bff052219 */ /* 0x004fca0000011604 */
[----:B-1----:R-:W-:-:S04]  /*1baa0*/  IMAD.IADD R12, R8, 0x1, R5 ;  /* 0x00000001080c7824 */ /* 0x002fc800078e0205 */
        /* <DEDUP_REMOVED lines=12> */
.L_x_3071:
[----:B------:R-:W-:-:S13]  /*1bb70*/  ISETP.NE.AND P0, PT, R3, 0x1, PT ;  /* 0x000000010300780c */ /* 0x000fda0003f05270 */
[----:B------:R-:W0:Y:S02]  /*1bb80*/  @P0 LDC.64 R4, c[0x0][0x9e8] ;  /* 0x00027a00ff040b82 */ /* 0x000e240000000a00 */
[----:B0-----:R-:W-:-:S05]  /*1bb90*/  @P0 IMAD.HI.U32 R4, R12, R4, RZ ;  /* 0x000000040c040227 */ /* 0x001fca00078e00ff */
[----:B------:R-:W-:-:S07]  /*1bba0*/  @P0 SHF.R.U32.HI R12, RZ, R5, R4 ;  /* 0x00000005ff0c0219 */ /* 0x000fce0000011604 */
.L_x_3072:
[----:B------:R-:W-:Y:S05]  /*1bbb0*/  BSYNC B0 ;  /* 0x0000000000007941 */ /* 0x000fea0003800000 */
.L_x_3070:
[----:B------:R-:W-:-:S05]  /*1bbc0*/  IMAD R12, R12, R3, RZ ;  /* 0x000000030c0c7224 */ /* 0x000fca00078e02ff */
[----:B------:R-:W-:-:S07]  /*1bbd0*/  VIMNMX R11, R11, R12, !PT ;  /* 0x0000000c0b0b7248 */ /* 0x000fce0007fe0100 */
.L_x_3069:
[----:B------:R-:W-:Y:S01]  /*1bbe0*/  VIADD R2, R2, 0x5f ;  /* 0x0000005f02027836 */ /* 0x000fe20000000000 */
[----:B------:R-:W-:Y:S01]  /*1bbf0*/  BSSY B0, `(.L_x_3073) ;  /* 0x0000138000007945 */ /* 0x000fe20003800000 */
        /* <DEDUP_REMOVED lines=14> */
[----:B------:R-:W-:-:S07]  /*1bce0*/  SHF.R.U32.HI R4, RZ, 0x6, R3 ;  /* 0x00000006ff047819 */ /* 0x000fce0000011603 */
[----:B------:R-:W-:Y:S02]  /*1bcf0*/  @P0 VIADD R5, R6, 0x5f ;  /* 0x0000005f06050836 */ /* 0x000fe40000000000 */
[----:B------:R-:W-:Y:S02]  /*1bd00*/  IMAD.MOV.U32 R6, RZ, RZ, R4 ;  /* 0x000000ffff067224 */ /* 0x000fe400078e0004 */
[----:B------:R-:W-:-:S05]  /*1bd10*/  @P0 IMAD.HI R5, R5, 0x2aaaaaab, RZ ;  /* 0x2aaaaaab05050827 */ /* 0x000fca00078e02ff */
[----:B------:R-:W-:-:S04]  /*1bd20*/  @P0 SHF.R.U32.HI R2, RZ, 0x1f, R5 ;  /* 0x0000001fff020819 */ /* 0x000fc80000011605 */
        /* <DEDUP_REMOVED lines=11> */
.L_x_3260:
[----:B-1----:R-:W-:Y:S02]  /*1bde0*/  ISETP.NE.AND P0, PT, R14, RZ, PT ;  /* 0x000000ff0e00720c */ /* 0x002fe40003f05270 */
[----:B------:R-:W-:-:S11]  /*1bdf0*/  PLOP3.LUT P6, PT, PT, PT, PT, 0x8, 0x0 ;  /* 0x000000000000781c */ /* 0x000fd60003fce170 */
[----:B------:R-:W-:Y:S05]  /*1be00*/  @P0 BRA `(.L_x_3076) ;  /* 0x00000000000c0947 */ /* 0x000fea0003800000 */
[----:B------:R-:W-:-:S03]  /*1be10*/  UMOV UR4, 0xffffffff ;  /* 0xffffffff00047882 */ /* 0x000fc60000000000 */
[----:B------:R-:W-:Y:S05]  /*1be20*/  BRA.DIV UR4, `(.L_x_3077) ;  /* 0x0000007604407947 */ /* 0x000fea000b800000 */
[----:B------:R-:W-:-:S13]  /*1be30*/  ELECT P6, URZ, PT ;  /* 0x00000000003f782f */ /* 0x000fda00038c0000 */
.L_x_3076:
        /* <DEDUP_REMOVED lines=9> */
.L_x_3263:
[----:B------:R-:W-:Y:S05]  /*1bed0*/  BSYNC B1 ;  /* 0x0000000000017941 */ /* 0x000fea0003800000 */
.L_x_3078:
[----:B------:R-:W-:Y:S04]  /*1bee0*/  BSSY B1, `(.L_x_3080) ;  /* 0x000007b000017945 */ /* 0x000fe80003800000 */
[----:B------:R-:W-:Y:S05]  /*1bef0*/  @!P6 BRA `(.L_x_3081) ;  /* 0x0000000400e4e947 */ /* 0x000fea0003800000 */
[----:B------:R-:W-:Y:S01]  /*1bf00*/  IMAD R12, R24, 0x8, R23 ;  /* 0x00000008180c7824 */ /* 0x000fe200078e0217 */
[----:B0-----:R-:W-:Y:S01]  /*1bf10*/  SHF.L.U32 R2, R27, 0x1f, RZ ;  /* 0x0000001f1b027819 */ /* 0x001fe200000006ff */
[----:B------:R-:W0:Y:S01]  /*1bf20*/  S2R R3, SR_TID.X ;  /* 0x0000000000037919 */ /* 0x000e220000002100 */
[----:B------:R-:W-:Y:S02]  /*1bf30*/  BSSY B2, `(.L_x_3082) ;  /* 0x0000005000027945 */ /* 0x000fe40003800000 */
[----:B------:R-:W1:Y:S01]  /*1bf40*/  SYNCS.PHASECHK.TRANS64.TRYWAIT P0, [R12+URZ+0x228a0], R2 ;  /* 0x0228a0020c0075a7 */ /* 0x000e62000800017f */
[----:B0-----:R-:W-:-:S04]  /*1bf50*/  LOP3.LUT R3, R3, 0x7f, RZ, 0xc0, !PT ;  /* 0x0000007f03037812 */ /* 0x001fc800078ec0ff */
[----:B------:R-:W-:Y:S01]  /*1bf60*/  ISETP.NE.AND P1, PT, R3, RZ, PT ;  /* 0x000000ff0300720c */ /* 0x000fe20003f25270 */
[----:B-1----:R-:W-:-:S12]  /*1bf70*/  @!P0 BRA `(.L_x_3083) ;  /* 0x0000007400208947 */ /* 0x002fd80003800000 */
.L_x_3264:
[----:B------:R-:W-:Y:S05]  /*1bf80*/  BSYNC B2 ;  /* 0x0000000000027941 */ /* 0x000fea0003800000 */
.L_x_3082:
        /* <DEDUP_REMOVED lines=9> */
.L_x_3085:
[----:B------:R-:W-:Y:S05]  /*1c020*/  BSYNC B2 ;  /* 0x0000000000027941 */ /* 0x000fea0003800000 */
.L_x_3084:
        /* <DEDUP_REMOVED lines=12> */
.L_x_3086:
        /* <DEDUP_REMOVED lines=13> */
.L_x_3265:
[----:B------:R-:W-:Y:S05]  /*1c1c0*/  BSYNC B2 ;  /* 0x0000000000027941 */ /* 0x000fea0003800000 */
.L_x_3087:
        /* <DEDUP_REMOVED lines=11> */
.L_x_3090:
[----:B------:R-:W-:Y:S05]  /*1c280*/  BSYNC B2 ;  /* 0x0000000000027941 */ /* 0x000fea0003800000 */
.L_x_3089:
[----:B------:R-:W-:Y:S01]  /*1c290*/  R2UR UR6, R2 ;  /* 0x00000000020672ca */ /* 0x000fe200000e0000 */
[----:B------:R-:W-:Y:S01]  /*1c2a0*/  UIADD3 UR4, UP0, UR40, 0x670, URZ ;  /* 0x0000067028047890 */ /* 0x000fe2000ff1e03f */
[----:B------:R-:W-:Y:S01]  /*1c2b0*/  R2UR UR7, R3 ;  /* 0x00000000030772ca */ /* 0x000fe200000e0000 */
[----:B------:R-:W-:Y:S01]  /*1c2c0*/  VIADD R12, R12, 0x228b0 ;  /* 0x000228b00c0c7836 */ /* 0x000fe20000000000 */
[----:B------:R-:W-:Y:S01]  /*1c2d0*/  R2UR UR10, R11 ;  /* 0x000000000b0a72ca */ /* 0x000fe200000e0000 */
[----:B------:R-:W-:Y:S01]  /*1c2e0*/  IMAD R11, R24, 0xc000, R23 ;  /* 0x0000c000180b7824 */ /* 0x000fe200078e0217 */
[----:B------:R-:W-:Y:S01]  /*1c2f0*/  PLOP3.LUT P0, PT, PT, PT, PT, 0x80, 0x0 ;  /* 0x000000000000781c */ /* 0x000fe20003f0f070 */
[----:B------:R-:W-:Y:S02]  /*1c300*/  UIADD3.X UR5, URZ, UR41, URZ, UP0, !UPT ;  /* 0x000000293f057290 */ /* 0x000fe400087fe43f */
[----:B------:R-:W-:-:S10]  /*1c310*/  VIADD R13, R11, 0x400 ;  /* 0x000004000b0d7836 */ /* 0x000fd40000000000 */
.L_x_3091:
        /* <DEDUP_REMOVED lines=15> */
.L_x_3092:
        /* <DEDUP_REMOVED lines=15> */
.L_x_3093:
        /* <DEDUP_REMOVED lines=15> */
.L_x_3094:
        /* <DEDUP_REMOVED lines=10> */
.L_x_3081:
[----:B------:R-:W-:Y:S05]  /*1c690*/  BSYNC B1 ;  /* 0x0000000000017941 */ /* 0x000fea0003800000 */
.L_x_3080:
[----:B------:R-:W-:Y:S01]  /*1c6a0*/  VIADD R11, R6, 0xfffffffe ;  /* 0xfffffffe060b7836 */ /* 0x000fe20000000000 */
[----:B------:R-:W-:Y:S01]  /*1c6b0*/  PLOP3.LUT P0, PT, PT, PT, PT, 0x8, 0x0 ;  /* 0x000000000000781c */ /* 0x000fe20003f0e170 */
[----:B------:R-:W-:-:S03]  /*1c6c0*/  VIADD R24, R24, 0x1 ;  /* 0x0000000118187836 */ /* 0x000fc60000000000 */
[----:B------:R-:W-:Y:S02]  /*1c6d0*/  ISETP.GE.AND P2, PT, R11, R4, PT ;  /* 0x000000040b00720c */ /* 0x000fe40003f46270 */
[----:B------:R-:W-:-:S04]  /*1c6e0*/  ISETP.NE.AND P1, PT, R24, 0x2, PT ;  /* 0x000000021800780c */ /* 0x000fc80003f25270 */
[----:B0-----:R-:W-:Y:S02]  /*1c6f0*/  SEL R2, RZ, 0x1, P1 ;  /* 0x00000001ff027807 */ /* 0x001fe40000800000 */
[----:B------:R-:W-:Y:S02]  /*1c700*/  SEL R24, R24, RZ, P1 ;  /* 0x000000ff18187207 */ /* 0x000fe40000800000 */
[----:B------:R-:W-:-:S03]  /*1c710*/  LOP3.LUT R27, R27, R2, RZ, 0x3c, !PT ;  /* 0x000000021b1b7212 */ /* 0x000fc600078e3cff */
[----:B------:R-:W-:Y:S05]  /*1c720*/  @!P2 BRA `(.L_x_3074) ;  /* 0x000000080010a947 */ /* 0x000fea0003800000 */
.L_x_3110:
[----:B------:R-:W-:Y:S05]  /*1c730*/  YIELD ;  /* 0x0000000000007946 */ /* 0x000fea0003800000 */
[----:B------:R-:W-:Y:S04]  /*1c740*/  BSSY B1, `(.L_x_3095) ;  /* 0x000007a000017945 */ /* 0x000fe80003800000 */
[----:B------:R-:W-:Y:S05]  /*1c750*/  @!P6 BRA `(.L_x_3096) ;  /* 0x0000000400e0e947 */ /* 0x000fea0003800000 */
[----:B------:R-:W-:Y:S01]  /*1c760*/  IMAD R10, R24, 0x8, R23 ;  /* 0x00000008180a7824 */ /* 0x000fe200078e0217 */
[----:B------:R-:W-:Y:S01]  /*1c770*/  SHF.L.U32 R2, R27, 0x1f, RZ ;  /* 0x0000001f1b027819 */ /* 0x000fe200000006ff */
[----:B------:R-:W0:Y:S01]  /*1c780*/  S2R R3, SR_TID.X ;  /* 0x0000000000037919 */ /* 0x000e220000002100 */
[----:B------:R-:W-:Y:S02]  /*1c790*/  BSSY B2, `(.L_x_3097) ;  /* 0x0000005000027945 */ /* 0x000fe40003800000 */
[----:B------:R-:W1:Y:S01]  /*1c7a0*/  SYNCS.PHASECHK.TRANS64.TRYWAIT P1, [R10+URZ+0x228a0], R2 ;  /* 0x0228a0020a0075a7 */ /* 0x000e62000802017f */
[----:B0-----:R-:W-:-:S04]  /*1c7b0*/  LOP3.LUT R3, R3, 0x7f, RZ, 0xc0, !PT ;  /* 0x0000007f03037812 */ /* 0x001fc800078ec0ff */
[----:B------:R-:W-:Y:S01]  /*1c7c0*/  ISETP.NE.AND P2, PT, R3, RZ, PT ;  /* 0x000000ff0300720c */ /* 0x000fe20003f45270 */
[----:B-1----:R-:W-:-:S12]  /*1c7d0*/  @!P1 BRA `(.L_x_3098) ;  /* 0x0000006c00309947 */ /* 0x002fd80003800000 */
.L_x_3266:
[----:B------:R-:W-:Y:S05]  /*1c7e0*/  BSYNC B2 ;  /* 0x0000000000027941 */ /* 0x000fea0003800000 */
.L_x_3097:
        /* <DEDUP_REMOVED lines=9> */
.L_x_3100:
[----:B------:R-:W-:Y:S05]  /*1c880*/  BSYNC B2 ;  /* 0x0000000000027941 */ /* 0x000fea0003800000 */
.L_x_3099:
        /* <DEDUP_REMOVED lines=11> */
.L_x_3101:
        /* <DEDUP_REMOVED lines=13> */
.L_x_3267:
[----:B------:R-:W-:Y:S05]  /*1ca10*/  BSYNC B2 ;  /* 0x0000000000027941 */ /* 0x000fea0003800000 */
.L_x_3102:
        /* <DEDUP_REMOVED lines=11> */
.L_x_3105:
[----:B------:R-:W-:Y:S05]  /*1cad0*/  BSYNC B2 ;  /* 0x0000000000027941 */ /* 0x000fea0003800000 */
.L_x_3104:
        /* <DEDUP_REMOVED lines=9> */
.L_x_3106:
        /* <DEDUP_REMOVED lines=15> */
.L_x_3107:
        /* <DEDUP_REMOVED lines=15> */
.L_x_3108:
        /* <DEDUP_REMOVED lines=15> */
.L_x_3109:
        /* <DEDUP_REMOVED lines=10> */
.L_x_3096:
[----:B------:R-:W-:Y:S05]  /*1cee0*/  BSYNC B1 ;  /* 0x0000000000017941 */ /* 0x000fea0003800000 */
.L_x_3095:
        /* <DEDUP_REMOVED lines=8> */
.L_x_3074:
[----:B------:R-:W-:Y:S05]  /*1cf70*/  BSYNC B0 ;  /* 0x0000000000007941 */ /* 0x000fea0003800000 */
.L_x_3073:
[----:B------:R-:W0:Y:S01]  /*1cf80*/  LDC R0, c[0x0][0x448] ;  /* 0x00011200ff007b82 */ /* 0x000e220000000800 */
[----:B------:R-:W-:Y:S07]  /*1cf90*/  @!P0 WARPSYNC.ALL ;  /* 0x0000000000008948 */ /* 0x000fee0003800000 */
[----:B------:R-:W1:Y:S08]  /*1cfa0*/  LDC.64 R2, c[0x0][0x9e0] ;  /* 0x00027800ff027b82 */ /* 0x000e700000000a00 */
[----:B------:R-:W-:Y:S01]  /*1cfb0*/  @!P0 BAR.SYNC.DEFER_BLOCKING 0xc, 0x180 ;  /* 0x0306000000008b1d */ /* 0x000fe20000010000 */
[----:B0-----:R-:W-:Y:S01]  /*1cfc0*/  ISETP.NE.AND P1, PT, R0, 0x1, PT ;  /* 0x000000010000780c */ /* 0x001fe20003f25270 */
[----:B------:R-:W-:Y:S01]  /*1cfd0*/  VIADD R0, R35, 0x7f ;  /* 0x0000007f23007836 */ /* 0x000fe20000000000 */
[----:B-1----:R-:W-:-:S11]  /*1cfe0*/  ISETP.GE.AND P2, PT, R3, 0x1, PT ;  /* 0x000000010300780c */ /* 0x002fd60003f46270 */
[----:B------:R-:W0:Y:S08]  /*1cff0*/  @P1 LDC R5, c[0x0][0x44c] ;  /* 0x00011300ff051b82 */ /* 0x000e300000000800 */
[----:B------:R-:W1:Y:S01]  /*1d000*/  @P1 LDC R4, c[0x0][0x450] ;  /* 0x00011400ff041b82 */ /* 0x000e620000000800 */
[----:B0-----:R-:W-:-:S05]  /*1d010*/  @P1 IMAD.HI.U32 R5, R0, R5, RZ ;  /* 0x0000000500051227 */ /* 0x001fca00078e00ff */
[----:B-1----:R-:W-:-:S05]  /*1d020*/  @P1 SHF.R.U32.HI R0, RZ, R4, R5 ;  /* 0x00000004ff001219 */ /* 0x002fca0000011605 */
        /* <DEDUP_REMOVED lines=14> */
.L_x_3113:
[----:B------:R-:W-:-:S13]  /*1d110*/  ISETP.NE.AND P0, PT, R3, 0x1, PT ;  /* 0x000000010300780c */ /* 0x000fda0003f05270 */
[----:B------:R-:W0:Y:S02]  /*1d120*/  @P0 LDC.64 R4, c[0x0][0x9e8] ;  /* 0x00027a00ff040b82 */ /* 0x000e240000000a00 */
[----:B0-----:R-:W-:-:S05]  /*1d130*/  @P0 IMAD.HI.U32 R4, R0, R4, RZ ;  /* 0x0000000400040227 */ /* 0x001fca00078e00ff */
[----:B------:R-:W-:-:S07]  /*1d140*/  @P0 SHF.R.U32.HI R0, RZ, R5, R4 ;  /* 0x00000005ff000219 */ /* 0x000fce0000011604 */
.L_x_3114:
[----:B------:R-:W-:Y:S05]  /*1d150*/  BSYNC B0 ;  /* 0x0000000000007941 */ /* 0x000fea0003800000 */
.L_x_3112:
[----:B------:R-:W-:-:S05]  /*1d160*/  IMAD R5, R0, R3, R3 ;  /* 0x0000000300057224 */ /* 0x000fca00078e0203 */
[----:B------:R-:W-:-:S07]  /*1d170*/  VIMNMX R2, R2, R5, PT ;  /* 0x0000000502027248 */ /* 0x000fce0003fe0100 */
.L_x_3111:
[----:B------:R-:W0:Y:S01]  /*1d180*/  @P1 LDC R0, c[0x0][0x44c] ;  /* 0x00011300ff001b82 */ /* 0x000e220000000800 */
[----:B------:R-:W-:Y:S01]  /*1d190*/  VIADD R2, R2, 0x5f ;  /* 0x0000005f02027836 */ /* 0x000fe20000000000 */
[----:B------:R-:W-:Y:S01]  /*1d1a0*/  ULDC UR4, c[0x0][0x9dc] ;  /* 0x0002770000047ab9 */ /* 0x000fe20000000800 */
[----:B------:R-:W-:Y:S02]  /*1d1b0*/  IMAD.MOV.U32 R7, RZ, RZ, R35 ;  /* 0x000000ffff077224 */ /* 0x000fe400078e0023 */
[----:B------:R-:W-:-:S03]  /*1d1c0*/  IMAD.HI R2, R2, 0x2aaaaaab, RZ ;  /* 0x2aaaaaab02027827 */ /* 0x000fc600078e02ff */
[----:B------:R-:W1:Y:S01]  /*1d1d0*/  @P1 LDC R5, c[0x0][0x450] ;  /* 0x00011400ff051b82 */ /* 0x000e620000000800 */
[----:B0-----:R-:W-:-:S05]  /*1d1e0*/  @P1 IMAD.HI.U32 R0, R35, R0, RZ ;  /* 0x0000000023001227 */ /* 0x001fca00078e00ff */
[----:B-1----:R-:W-:Y:S02]  /*1d1f0*/  @P1 SHF.R.U32.HI R7, RZ, R5, R0 ;  /* 0x00000005ff071219 */ /* 0x002fe40000011600 */
[----:B------:R-:W-:-:S03]  /*1d200*/  SHF.R.U32.HI R5, RZ, 0x1f, R2 ;  /* 0x0000001fff057819 */ /* 0x000fc60000011602 */
[----:B------:R-:W-:Y:S01]  /*1d210*/  IMAD.IADD R8, R8, 0x1, R7 ;  /* 0x0000000108087824 */ /* 0x000fe200078e0207 */
[----:B------:R-:W-:-:S03]  /*1d220*/  LEA.HI.SX32 R2, R2, R5, 0x1c ;  /* 0x0000000502027211 */ /* 0x000fc600078fe2ff */
[----:B------:R-:W-:Y:S01]  /*1d230*/  VIADD R0, R8, -UR4 ;  /* 0x8000000408007c36 */ /* 0x000fe20008000000 */
[----:B------:R-:W-:-:S05]  /*1d240*/  VIMNMX R33, R9, R2, PT ;  /* 0x0000000209217248 */ /* 0x000fca0003fe0100 */
        /* <DEDUP_REMOVED lines=12> */
.L_x_3117:
[----:B------:R-:W-:-:S13]  /*1d310*/  ISETP.NE.AND P0, PT, R3, 0x1, PT ;  /* 0x000000010300780c */ /* 0x000fda0003f05270 */
[----:B------:R-:W1:Y:S02]  /*1d320*/  @P0 LDC.64 R4, c[0x0][0x9e8] ;  /* 0x00027a00ff040b82 */ /* 0x000e640000000a00 */
[----:B-1----:R-:W-:-:S05]  /*1d330*/  @P0 IMAD.HI.U32 R4, R8, R4, RZ ;  /* 0x0000000408040227 */ /* 0x002fca00078e00ff */
[----:B------:R-:W-:-:S07]  /*1d340*/  @P0 SHF.R.U32.HI R8, RZ, R5, R4 ;  /* 0x00000005ff080219 */ /* 0x000fce0000011604 */
.L_x_3118:
[----:B------:R-:W-:Y:S05]  /*1d350*/  BSYNC B0 ;  /* 0x0000000000007941 */ /* 0x000fea0003800000 */
.L_x_3116:
[----:B------:R-:W-:-:S05]  /*1d360*/  IMAD R3, R8, R3, RZ ;  /* 0x0000000308037224 */ /* 0x000fca00078e02ff */
[----:B------:R-:W-:-:S07]  /*1d370*/  VIMNMX R0, R0, R3, !PT ;  /* 0x0000000300007248 */ /* 0x000fce0007fe0100 */
.L_x_3115:
        /* <DEDUP_REMOVED lines=24> */
.L_x_3120:
        /* <DEDUP_REMOVED lines=20> */
.L_x_3123:
[----:B------:R-:W-:Y:S05]  /*1d640*/  BSYNC B6 ;  /* 0x0000000000067941 */ /* 0x000fea0003800000 */
.L_x_3122:
        /* <DEDUP_REMOVED lines=20> */
.L_x_3126:
        /* <DEDUP_REMOVED lines=15> */
.L_x_3125:
[----:B------:R-:W-:Y:S05]  /*1d880*/  BSYNC B6 ;  /* 0x0000000000067941 */ /* 0x000fea0003800000 */
.L_x_3124:
[----:B------:R-:W-:Y:S01]  /*1d890*/  ULDC.64 UR4, c[0x0][0x9f8] ;  /* 0x00027e0000047ab9 */ /* 0x000fe20000000a00 */
[----:B------:R-:W-:Y:S01]  /*1d8a0*/  IMAD.MOV.U32 R29, RZ, RZ, R19 ;  /* 0x000000ffff1d7224 */ /* 0x000fe200078e0013 */
[----:B------:R-:W-:Y:S01]  /*1d8b0*/  ISETP.NE.U32.AND P0, PT, RZ, UR4, PT ;  /* 0x00000004ff007c0c */ /* 0x000fe2000bf05070 */
[----:B------:R-:W1:Y:S01]  /*1d8c0*/  S2R R20, SR_TID.X ;  /* 0x0000000000147919 */ /* 0x000e620000002100 */
[----:B------:R-:W2:Y:S01]  /*1d8d0*/  LDC R10, c[0x0][0x430] ;  /* 0x00010c00ff0a7b82 */ /* 0x000ea20000000800 */
[----:B------:R-:W-:Y:S01]  /*1d8e0*/  VIADD R0, R33, 0xffffffff ;  /* 0xffffffff21007836 */ /* 0x000fe20000000000 */
[----:B------:R-:W-:Y:S01]  /*1d8f0*/  ISETP.NE.AND.EX P0, PT, RZ, UR5, PT, P0 ;  /* 0x00000005ff007c0c */ /* 0x000fe2000bf05300 */
[----:B------:R-:W-:Y:S01]  /*1d900*/  IMAD.MOV.U32 R37, RZ, RZ, RZ ;  /* 0x000000ffff257224 */ /* 0x000fe200078e00ff */
[----:B------:R-:W-:Y:S01]  /*1d910*/  LOP3.LUT R22, R22, 0xffffffdf, RZ, 0xc0, !PT ;  /* 0xffffffdf16167812 */ /* 0x000fe200078ec0ff */
[----:B------:R-:W-:-:S10]  /*1d920*/  ULDC UR4, c[0x0][0x320] ;  /* 0x0000c80000047ab9 */ /* 0x000fd40000000800 */
[----:B------:R-:W3:Y:S01]  /*1d930*/  @P0 LDC.64 R2, c[0x0][0x9f8] ;  /* 0x00027e00ff020b82 */ /* 0x000ee20000000a00 */
[----:B-1----:R-:W-:Y:S01]  /*1d940*/  LOP3.LUT R20, R20, 0x7f, RZ, 0xc0, !PT ;  /* 0x0000007f14147812 */ /* 0x002fe200078ec0ff */
[----:B---3--:R-:W-:-:S05]  /*1d950*/  @P0 IMAD.WIDE R2, R19, 0x4, R2 ;  /* 0x0000000413020825 */ /* 0x008fca00078e0202 */
[----:B------:R1:W3:Y:S01]  /*1d960*/  @P0 LDG.E R29, desc[UR54][R2.64] ;  /* 0x00000036021d0981 */ /* 0x0002e2000c1e1900 */
[----:B------:R-:W-:Y:S02]  /*1d970*/  SHF.R.U32.HI R21, RZ, 0x3, R20 ;  /* 0x00000003ff157819 */ /* 0x000fe40000011614 */
[----:B--2---:R-:W-:Y:S01]  /*1d980*/  ISETP.NE.AND P1, PT, R10, 0x1, PT ;  /* 0x000000010a00780c */ /* 0x004fe20003f25270 */
[----:B------:R-:W2:-:S12]  /*1d990*/  S2R R20, SR_TID.X ;  /* 0x0000000000147919 */ /* 0x000e980000002100 */
[----:B------:R-:W4:Y:S08]  /*1d9a0*/  @P1 LDC R5, c[0x0][0x434] ;  /* 0x00010d00ff051b82 */ /* 0x000f300000000800 */
[----:B------:R-:W0:Y:S01]  /*1d9b0*/  @P1 LDC R7, c[0x0][0x438] ;  /* 0x00010e00ff071b82 */ /* 0x000e220000000800 */
[----:B--2---:R-:W-:-:S05]  /*1d9c0*/  IMAD.SHL.U32 R20, R20, 0x10, RZ ;  /* 0x0000001014147824 */ /* 0x004fca00078e00ff */
[----:B------:R-:W-:-:S05]  /*1d9d0*/  LOP3.LUT R20, R21, 0x70, R20, 0xf8, !PT ;  /* 0x0000007015147812 */ /* 0x000fca00078ef814 */
[----:B------:R-:W-:-:S05]  /*1d9e0*/  IMAD R8, R0, 0x60, R20 ;  /* 0x0000006000087824 */ /* 0x000fca00078e0214 */
[C---:B------:R-:W-:Y:S01]  /*1d9f0*/  ISETP.GE.AND P0, PT, R8.reuse, R17, PT ;  /* 0x000000110800720c */ /* 0x040fe20003f06270 */
[----:B------:R-:W-:-:S03]  /*1da00*/  IMAD.IADD R8, R8, 0x1, R31 ;  /* 0x0000000108087824 */ /* 0x000fc600078e021f */
[----:B------:R-:W-:Y:S01]  /*1da10*/  ISETP.GT.U32.OR P0, PT, R20, 0x5f, P0 ;  /* 0x0000005f1400780c */ /* 0x000fe20000704470 */
[----:B----4-:R-:W-:-:S04]  /*1da20*/  @P1 IMAD.HI.U32 R4, R8, R5, RZ ;  /* 0x0000000508041227 */ /* 0x010fc800078e00ff */
[----:B------:R-:W-:Y:S01]  /*1da30*/  IMAD.MOV.U32 R9, RZ, RZ, R8 ;  /* 0x000000ffff097224 */ /* 0x000fe200078e0008 */
[----:B0-----:R-:W-:-:S07]  /*1da40*/  @P1 SHF.R.U32.HI R9, RZ, R7, R4 ;  /* 0x00000007ff091219 */ /* 0x001fce0000011604 */
[----:B-1----:R-:W0:Y:S01]  /*1da50*/  @!P0 LDC.64 R2, c[0x0][0x428] ;  /* 0x00010a00ff028b82 */ /* 0x002e220000000a00 */
[--C-:B------:R-:W-:Y:S01]  /*1da60*/  @!P0 SHF.R.S32.HI R7, RZ, 0x1f, R9.reuse ;  /* 0x0000001fff078819 */ /* 0x100fe20000011409 */
[----:B------:R-:W-:-:S06]  /*1da70*/  @!P0 IMAD.MOV.U32 R6, RZ, RZ, R9 ;  /* 0x000000ffff068224 */ /* 0x000fcc00078e0009 */
[----:B------:R-:W1:Y:S01]  /*1da80*/  @!P0 LDC.64 R4, c[0x0][0x418] ;  /* 0x00010600ff048b82 */ /* 0x000e620000000a00 */
[----:B------:R-:W-:Y:S01]  /*1da90*/  UMOV UR5, 0xffffffff ;  /* 0xffffffff00057882 */ /* 0x000fe20000000000 */
[----:B---3--:R-:W-:Y:S01]  /*1daa0*/  SHF.R.S32.HI R34, RZ, 0x1f, R29 ;  /* 0x0000001fff227819 */ /* 0x008fe2000001141d */
[----:B0-----:R-:W-:-:S04]  /*1dab0*/  @!P0 IMAD.WIDE.U32 R6, R29, R2, R6 ;  /* 0x000000021d068225 */ /* 0x001fc800078e0006 */
[----:B------:R-:W-:Y:S01]  /*1dac0*/  @!P0 IMAD R2, R34, R2, RZ ;  /* 0x0000000222028224 */ /* 0x000fe200078e02ff */
[----:B-1----:R-:W-:-:S03]  /*1dad0*/  @!P0 LEA R4, P1, R6, R4, 0x2 ;  /* 0x0000000406048211 */ /* 0x002fc600078210ff */
[----:B------:R-:W-:-:S04]  /*1dae0*/  @!P0 IMAD R3, R29, R3, R2 ;  /* 0x000000031d038224 */ /* 0x000fc800078e0202 */
[----:B------:R-:W-:-:S05]  /*1daf0*/  @!P0 IMAD.IADD R3, R7, 0x1, R3 ;  /* 0x0000000107038824 */ /* 0x000fca00078e0203 */
[----:B------:R-:W-:-:S05]  /*1db00*/  @!P0 LEA.HI.X R5, R6, R5, R3, 0x2, P1 ;  /* 0x0000000506058211 */ /* 0x000fca00008f1403 */
[----:B------:R0:W5:Y:S01]  /*1db10*/  @!P0 LDG.E R37, desc[UR54][R4.64] ;  /* 0x0000003604258981 */ /* 0x000162000c1e1900 */
[----:B------:R-:W-:Y:S01]  /*1db20*/  ISETP.GT.U32.AND P0, PT, R20, 0x5f, PT ;  /* 0x0000005f1400780c */ /* 0x000fe20003f04070 */
[----:B------:R-:W-:Y:S01]  /*1db30*/  IMAD.U32 R2, RZ, RZ, UR38 ;  /* 0x00000026ff027e24 */ /* 0x000fe2000f8e00ff */
[----:B------:R-:W1:Y:S01]  /*1db40*/  S2R R20, SR_TID.X ;  /* 0x0000000000147919 */ /* 0x000e620000002100 */
[----:B------:R-:W-:-:S03]  /*1db50*/  IMAD.MOV R3, RZ, RZ, -R9 ;  /* 0x000000ffff037224 */ /* 0x000fc600078e0a09 */
[----:B------:R-:W-:Y:S01]  /*1db60*/  ISETP.NE.AND P2, PT, R2, 0x3, PT ;  /* 0x000000030200780c */ /* 0x000fe20003f45270 */
[----:B------:R-:W-:-:S06]  /*1db70*/  IMAD R3, R10, R3, R8 ;  /* 0x000000030a037224 */ /* 0x000fcc00078e0208 */
[----:B------:R-:W-:Y:S01]  /*1db80*/  @P0 LOP3.LUT R22, R22, 0x20, RZ, 0xfc, !PT ;  /* 0x0000002016160812 */ /* 0x000fe200078efcff */
[----:B------:R0:W-:Y:S03]  /*1db90*/  STL [R1], R3 ;  /* 0x0000000301007387 */ /* 0x0001e60000100800 */
[----:B------:R-:W-:-:S04]  /*1dba0*/  LOP3.LUT R22, R22, 0xffffffbf, RZ, 0xc0, !PT ;  /* 0xffffffbf16167812 */ /* 0x000fc800078ec0ff */
[----:B------:R-:W-:-:S04]  /*1dbb0*/  @P2 LOP3.LUT R22, R22, 0x40, RZ, 0xfc, !PT ;  /* 0x0000004016162812 */ /* 0x000fc800078efcff */
[----:B------:R-:W-:Y:S01]  /*1dbc0*/  LOP3.LUT R22, R22, 0xfffffff7, RZ, 0xc0, !PT ;  /* 0xfffffff716167812 */ /* 0x000fe200078ec0ff */
[----:B-1----:R-:W-:-:S05]  /*1dbd0*/  IMAD.SHL.U32 R20, R20, 0x8, RZ ;  /* 0x0000000814147824 */ /* 0x002fca00078e00ff */
[----:B------:R-:W-:-:S04]  /*1dbe0*/  LOP3.LUT R20, R20, 0x38, RZ, 0xc0, !PT ;  /* 0x0000003814147812 */ /* 0x000fc800078ec0ff */
[C---:B------:R-:W-:Y:S02]  /*1dbf0*/  LOP3.LUT R13, R20.reuse, 0x40, RZ, 0xfc, !PT ;  /* 0x00000040140d7812 */ /* 0x040fe400078efcff */
[----:B------:R-:W-:Y:S02]  /*1dc00*/  LOP3.LUT R12, R20, 0x80, RZ, 0xfc, !PT ;  /* 0x00000080140c7812 */ /* 0x000fe400078efcff */
[----:B------:R-:W-:Y:S02]  /*1dc10*/  ISETP.GE.AND P4, PT, R13, UR4, PT ;  /* 0x000000040d007c0c */ /* 0x000fe4000bf86270 */
[----:B------:R-:W-:Y:S02]  /*1dc20*/  ISETP.GE.AND P3, PT, R12, UR4, PT ;  /* 0x000000040c007c0c */ /* 0x000fe4000bf66270 */
[C---:B------:R-:W-:Y:S02]  /*1dc30*/  ISETP.GE.AND P0, PT, R20.reuse, UR4, PT ;  /* 0x0000000414007c0c */ /* 0x040fe4000bf06270 */
[----:B------:R-:W-:-:S04]  /*1dc40*/  LOP3.LUT R11, R20, 0xc0, RZ, 0xfc, !PT ;  /* 0x000000c0140b7812 */ /* 0x000fc800078efcff */
[----:B------:R-:W-:-:S03]  /*1dc50*/  ISETP.GE.AND P1, PT, R11, UR4, PT ;  /* 0x000000040b007c0c */ /* 0x000fc6000bf26270 */
[----:B------:R-:W-:-:S04]  /*1dc60*/  @P4 LOP3.LUT R22, R22, 0x8, RZ, 0xfc, !PT ;  /* 0x0000000816164812 */ /* 0x000fc800078efcff */
[----:B------:R-:W-:-:S04]  /*1dc70*/  LOP3.LUT R22, R22, 0xffffffef, RZ, 0xc0, !PT ;  /* 0xffffffef16167812 */ /* 0x000fc800078ec0ff */
[----:B------:R-:W-:-:S04]  /*1dc80*/  LOP3.LUT R22, R22, 0xfffffffb, RZ, 0xc0, !PT ;  /* 0xfffffffb16167812 */ /* 0x000fc800078ec0ff */
[----:B------:R-:W-:-:S04]  /*1dc90*/  @P3 LOP3.LUT R22, R22, 0x4, RZ, 0xfc, !PT ;  /* 0x0000000416163812 */ /* 0x000fc800078efcff */
[----:B------:R-:W-:-:S04]  /*1dca0*/  @P0 LOP3.LUT R22, R22, 0x10, RZ, 0xfc, !PT ;  /* 0x0000001016160812 */ /* 0x000fc800078efcff */
[----:B------:R-:W-:-:S04]  /*1dcb0*/  LOP3.LUT R22, R22, 0xfffffffd, RZ, 0xc0, !PT ;  /* 0xfffffffd16167812 */ /* 0x000fc800078ec0ff */
[----:B------:R-:W-:Y:S01]  /*1dcc0*/  @P1 LOP3.LUT R22, R22, 0x2, RZ, 0xfc, !PT ;  /* 0x0000000216161812 */ /* 0x000fe200078efcff */
[----:B0-----:R-:W-:Y:S06]  /*1dcd0*/  BRA.DIV UR5, `(.L_x_3127) ;  /* 0x0000005a05187947 */ /* 0x001fec000b800000 */
.L_x_3270:
[----:B------:R-:W-:Y:S02]  /*1dce0*/  SHF.R.S32.HI R28, RZ, 0x1f, R18 ;  /* 0x0000001fff1c7819 */ /* 0x000fe40000011412 */
[----:B------:R-:W-:Y:S01]  /*1dcf0*/  SEL R6, RZ, 0x1, P0 ;  /* 0x00000001ff067807 */ /* 0x000fe20000000000 */
[----:B------:R-:W-:Y:S06]  /*1dd00*/  @!P2 BRA `(.L_x_3128) ;  /* 0x000000000004a947 */ /* 0x000fec0003800000 */
[----:B------:R-:W-:Y:S01]  /*1dd10*/  BPT.TRAP 0x1 ;  /* 0x000000040000795c */ /* 0x000fe20000300000 */
.L_x_3128:
[----:B------:R-:W-:Y:S01]  /*1dd20*/  IMAD R33, R0, -0x60, R17 ;  /* 0xffffffa000217824 */ /* 0x000fe200078e0211 */
[----:B------:R-:W-:Y:S01]  /*1dd30*/  SHF.L.U32 R0, R26, 0x1f, RZ ;  /* 0x0000001f1a007819 */ /* 0x000fe200000006ff */
[----:B------:R-:W-:Y:S01]  /*1dd40*/  IMAD R17, R25, 0x8, R23 ;  /* 0x0000000819117824 */ /* 0x000fe200078e0217 */
[----:B------:R-:W-:Y:S03]  /*1dd50*/  BSSY B0, `(.L_x_3129) ;  /* 0x0000003000007945 */ /* 0x000fe60003800000 */
[----:B------:R-:W0:Y:S02]  /*1dd60*/  SYNCS.PHASECHK.TRANS64.TRYWAIT P0, [R17+URZ+0x22840], R0 ;  /* 0x02284000110075a7 */ /* 0x000e24000800017f */
[----:B0-----:R-:W-:Y:S05]  /*1dd70*/  @!P0 BRA `(.L_x_3130) ;  /* 0x0000005800248947 */ /* 0x001fea0003800000 */
.L_x_3271:
[----:B------:R-:W-:Y:S05]  /*1dd80*/  BSYNC B0 ;  /* 0x0000000000007941 */ /* 0x000fea0003800000 */
.L_x_3129:
[----:B------:R-:W0:Y:S01]  /*1dd90*/  LDL R2, [R1] ;  /* 0x0000000001027983 */ /* 0x000e220000100800 */
[----:B------:R-:W-:Y:S01]  /*1dda0*/  ULDC.64 UR4, c[0x0][0x300] ;  /* 0x0000c00000047ab9 */ /* 0x000fe20000000a00 */
[----:B-----5:R-:W-:Y:S01]  /*1ddb0*/  SHF.R.S32.HI R4, RZ, 0x1f, R37 ;  /* 0x0000001fff047819 */ /* 0x020fe20000011425 */
[----:B------:R-:W1:Y:S01]  /*1ddc0*/  S2R R8, SR_TID.X ;  /* 0x0000000000087919 */ /* 0x000e620000002100 */
[----:B------:R-:W-:Y:S01]  /*1ddd0*/  LOP3.LUT R22, R22, 0xfffffffe, RZ, 0xc0, !PT ;  /* 0xfffffffe16167812 */ /* 0x000fe200078ec0ff */
[----:B-1----:R-:W-:-:S05]  /*1dde0*/  IMAD.SHL.U32 R8, R8, 0x8, RZ ;  /* 0x0000000808087824 */ /* 0x002fca00078e00ff */
[----:B------:R-:W-:Y:S02]  /*1ddf0*/  LOP3.LUT R8, R8, 0x38, RZ, 0xc0, !PT ;  /* 0x0000003808087812 */ /* 0x000fe400078ec0ff */
[----:B0-----:R-:W-:-:S05]  /*1de00*/  SHF.R.S32.HI R0, RZ, 0x1f, R2 ;  /* 0x0000001fff007819 */ /* 0x001fca0000011402 */
[----:B------:R0:W-:Y:S04]  /*1de10*/  STL [R1+0x28], R0 ;  /* 0x0000280001007387 */ /* 0x0001e80000100800 */
[----:B------:R1:W-:Y:S01]  /*1de20*/  STL [R1+0x2c], R4 ;  /* 0x00002c0401007387 */ /* 0x0003e20000100800 */
[----:B0-----:R-:W-:-:S04]  /*1de30*/  IMAD R0, R0, UR4, RZ ;  /* 0x0000000400007c24 */ /* 0x001fc8000f8e02ff */
[C---:B------:R-:W-:Y:S02]  /*1de40*/  IMAD R0, R2.reuse, UR5, R0 ;  /* 0x0000000502007c24 */ /* 0x040fe4000f8e0200 */
[----:B------:R-:W-:Y:S01]  /*1de50*/  IMAD.WIDE.U32 R2, R2, UR4, RZ ;  /* 0x0000000402027c25 */ /* 0x000fe2000f8e00ff */
        /* <DEDUP_REMOVED lines=12> */
[----:B0-----:R-:W-:-:S04]  /*1df20*/  LOP3.LUT R4, R4, 0x7f, RZ, 0xc0, !PT ;  /* 0x0000007f04047812 */ /* 0x001fc800078ec0ff */
        /* <DEDUP_REMOVED lines=64> */
.L_x_3285:
        /* <DEDUP_REMOVED lines=10> */
.L_x_3132:
        /* <DEDUP_REMOVED lines=11> */
.L_x_3133:
[----:B0-----:R0:W5:Y:S01]  /*1e480*/  LDL.LU R3, [R1+0xc] ;  /* 0x00000c0001037983 */ /* 0x0011620000300800 */
[C---:B------:R-:W-:Y:S01]  /*1e490*/  LOP3.LUT P2, RZ, R22.reuse, 0x8, RZ, 0xc0, !PT ;  /* 0x0000000816ff7812 */ /* 0x040fe2000784c0ff */
[----:B------:R0:W-:Y:S01]  /*1e4a0*/  SYNCS.ARRIVE.TRANS64.A1T0 RZ, [R17+URZ+0x22830], RZ ;  /* 0x022830ff11ff79a7 */ /* 0x0001e2000810003f */
[----:B------:R-:W-:-:S13]  /*1e4b0*/  LOP3.LUT P1, RZ, R22, 0x4, RZ, 0xc0, !PT ;  /* 0x0000000416ff7812 */ /* 0x000fda000782c0ff */
[----:B------:R-:W-:Y:S05]  /*1e4c0*/  WARPSYNC.ALL ;  /* 0x0000000000007948 */ /* 0x000fea0003800000 */
[----:B------:R-:W-:Y:S01]  /*1e4d0*/  BAR.SYNC.DEFER_BLOCKING 0x8, 0x180 ;  /* 0x0206000000007b1d */ /* 0x000fe20000010000 */
[----:B------:R-:W-:Y:S02]  /*1e4e0*/  LOP3.LUT P0, RZ, R22, 0x2, RZ, 0xc0, !PT ;  /* 0x0000000216ff7812 */ /* 0x000fe4000780c0ff */
[----:B------:R-:W-:Y:S02]  /*1e4f0*/  SEL R0, RZ, 0x2, P2 ;  /* 0x00000002ff007807 */ /* 0x000fe40001000000 */
[----:B------:R-:W-:Y:S01]  /*1e500*/  SEL R2, RZ, 0x4, P1 ;  /* 0x00000004ff027807 */ /* 0x000fe20000800000 */
[----:B------:R-:W-:Y:S01]  /*1e510*/  ULDC.64 UR4, c[0x0][0xa00] ;  /* 0x0002800000047ab9 */ /* 0x000fe20000000a00 */
[----:B------:R-:W-:Y:S01]  /*1e520*/  SEL R36, RZ, 0x8, P0 ;  /* 0x00000008ff247807 */ /* 0x000fe20000000000 */
[----:B------:R-:W-:Y:S01]  /*1e530*/  BSSY B6, `(.L_x_3134) ;  /* 0x0000025000067945 */ /* 0x000fe20003800000 */
[----:B------:R-:W-:-:S02]  /*1e540*/  IADD3 R0, R2, R0, R6 ;  /* 0x0000000002007210 */ /* 0x000fc40007ffe006 */
[----:B------:R-:W-:-:S03]  /*1e550*/  ISETP.NE.U32.AND P0, PT, RZ, UR4, PT ;  /* 0x00000004ff007c0c */ /* 0x000fc6000bf05070 */
[----:B------:R-:W-:Y:S01]  /*1e560*/  IMAD.IADD R36, R0, 0x1, R36 ;  /* 0x0000000100247824 */ /* 0x000fe200078e0224 */
[----:B------:R-:W-:Y:S01]  /*1e570*/  ISETP.NE.AND.EX P0, PT, RZ, UR5, PT, P0 ;  /* 0x00000005ff007c0c */ /* 0x000fe2000bf05300 */
[----:B------:R-:W-:Y:S01]  /*1e580*/  VIADD R0, R23, 0x18400 ;  /* 0x0001840017007836 */ /* 0x000fe20000000000 */
[----:B------:R-:W-:Y:S02]  /*1e590*/  ULDC.64 UR4, c[0x0][0x298] ;  /* 0x0000a60000047ab9 */ /* 0x000fe40000000a00 */
[----:B------:R-:W-:Y:S02]  /*1e5a0*/  SEL R2, R19, RZ, !P0 ;  /* 0x000000ff13027207 */ /* 0x000fe40004000000 */
[----:B------:R-:W-:Y:S02]  /*1e5b0*/  LOP3.LUT P1, RZ, R0, 0x3ff, RZ, 0xc0, !PT ;  /* 0x000003ff00ff7812 */ /* 0x000fe4000782c0ff */
[----:B------:R-:W-:-:S04]  /*1e5c0*/  SHF.R.S32.HI R0, RZ, 0x1f, R19 ;  /* 0x0000001fff007819 */ /* 0x000fc80000011413 */
[----:B------:R-:W-:-:S05]  /*1e5d0*/  SEL R0, R0, RZ, !P0 ;  /* 0x000000ff00007207 */ /* 0x000fca0004000000 */
[----:B------:R1:W-:Y:S04]  /*1e5e0*/  STL [R1+0x34], R0 ;  /* 0x0000340001007387 */ /* 0x0003e80000100800 */
[----:B------:R2:W-:Y:S01]  /*1e5f0*/  STL [R1+0x14], R2 ;  /* 0x0000140201007387 */ /* 0x0005e20000100800 */
[----:B-1---5:R-:W-:-:S05]  /*1e600*/  SHF.R.S32.HI R0, RZ, 0x1f, R3 ;  /* 0x0000001fff007819 */ /* 0x022fca0000011403 */
[----:B------:R-:W-:-:S04]  /*1e610*/  IMAD R0, R0, UR4, RZ ;  /* 0x0000000400007c24 */ /* 0x000fc8000f8e02ff */
[C---:B------:R-:W-:Y:S02]  /*1e620*/  IMAD R0, R3.reuse, UR5, R0 ;  /* 0x0000000503007c24 */ /* 0x040fe4000f8e0200 */
[----:B--2---:R-:W-:-:S04]  /*1e630*/  IMAD.WIDE.U32 R2, R3, UR4, RZ ;  /* 0x0000000403027c25 */ /* 0x004fc8000f8e00ff */
[----:B------:R-:W-:Y:S01]  /*1e640*/  IMAD.IADD R0, R3, 0x1, R0 ;  /* 0x0000000103007824 */ /* 0x000fe200078e0200 */
[----:B------:R1:W-:Y:S04]  /*1e650*/  STL.64 [R1+0x18], R2 ;  /* 0x0000180201007387 */ /* 0x0003e80000100a00 */
[----:B------:R1:W-:Y:S01]  /*1e660*/  STL [R1+0xc], R0 ;  /* 0x00000c0001007387 */ /* 0x0003e20000100800 */
[----:B------:R-:W-:Y:S05]  /*1e670*/  @!P1 BRA `(.L_x_3135) ;  /* 0x0000000000409947 */ /* 0x000fea0003800000 */
[----:B-1----:R-:W-:Y:S01]  /*1e680*/  MOV R2, 0x0 ;  /* 0x0000000000027802 */ /* 0x002fe20000000f00 */
        /* <DEDUP_REMOVED lines=15> */
.L_x_3135:
[----:B------:R-:W-:Y:S05]  /*1e780*/  BSYNC B6 ;  /* 0x0000000000067941 */ /* 0x000fea0003800000 */
.L_x_3134:
[----:B-1----:R-:W2:Y:S01]  /*1e790*/  LDL.LU R0, [R1+0xc] ;  /* 0x00000c0001007983 */ /* 0x002ea20000300800 */
[----:B------:R-:W-:Y:S01]  /*1e7a0*/  ULDC.64 UR4, c[0x0][0x2d8] ;  /* 0x0000b60000047ab9 */ /* 0x000fe20000000a00 */
[----:B------:R-:W1:Y:S02]  /*1e7b0*/  LDC R7, c[0x0][0x448] ;  /* 0x00011200ff077b82 */ /* 0x000e640000000800 */
[----:B------:R-:W2:Y:S04]  /*1e7c0*/  LDL.LU.64 R2, [R1+0x18] ;  /* 0x0000180001027983 */ /* 0x000ea80000300a00 */
[----:B------:R-:W3:Y:S04]  /*1e7d0*/  LDL.LU R20, [R1+0x34] ;  /* 0x0000340001147983 */ /* 0x000ee80000300800 */
[----:B------:R-:W4:Y:S04]  /*1e7e0*/  LDL.LU R21, [R1+0x14] ;  /* 0x0000140001157983 */ /* 0x000f280000300800 */
[----:B------:R0:W5:Y:S01]  /*1e7f0*/  LDL R8, [R1+0x8] ;  /* 0x0000080001087983 */ /* 0x0001620000100800 */
[----:B-1----:R-:W-:-:S13]  /*1e800*/  ISETP.NE.AND P0, PT, R7, 0x1, PT ;  /* 0x000000010700780c */ /* 0x002fda0003f05270 */
[----:B------:R-:W1:Y:S01]  /*1e810*/  @P0 LDC R6, c[0x0][0x44c] ;  /* 0x00011300ff060b82 */ /* 0x000e620000000800 */
[----:B--2---:R-:W-:Y:S02]  /*1e820*/  IMAD.MOV.U32 R3, RZ, RZ, R0 ;  /* 0x000000ffff037224 */ /* 0x004fe400078e0000 */
[----:B------:R-:W-:Y:S02]  /*1e830*/  IMAD R0, R28, UR4, RZ ;  /* 0x000000041c007c24 */ /* 0x000fe4000f8e02ff */
[----:B------:R-:W-:-:S04]  /*1e840*/  IMAD.WIDE.U32 R2, R18, UR4, R2 ;  /* 0x0000000412027c25 */ /* 0x000fc8000f8e0002 */
[----:B------:R-:W-:Y:S01]  /*1e850*/  IMAD R0, R18, UR5, R0 ;  /* 0x0000000512007c24 */ /* 0x000fe2000f8e0200 */
[----:B------:R-:W-:-:S03]  /*1e860*/  ULDC.64 UR4, c[0x0][0x2e0] ;  /* 0x0000b80000047ab9 */ /* 0x000fc60000000a00 */
[----:B------:R-:W-:Y:S02]  /*1e870*/  IMAD.IADD R3, R3, 0x1, R0 ;  /* 0x0000000103037824 */ /* 0x000fe400078e0200 */
[----:B---3--:R-:W-:Y:S02]  /*1e880*/  IMAD R0, R20, UR4, RZ ;  /* 0x0000000414007c24 */ /* 0x008fe4000f8e02ff */
[----:B------:R-:W2:Y:S01]  /*1e890*/  S2R R20, SR_TID.X ;  /* 0x0000000000147919 */ /* 0x000ea20000002100 */
[----:B----4-:R-:W-:-:S04]  /*1e8a0*/  IMAD.WIDE.U32 R2, R21, UR4, R2 ;  /* 0x0000000415027c25 */ /* 0x010fc8000f8e0002 */
[----:B------:R-:W-:Y:S01]  /*1e8b0*/  IMAD R0, R21, UR5, R0 ;  /* 0x0000000515007c24 */ /* 0x000fe2000f8e0200 */
[----:B------:R-:W3:Y:S01]  /*1e8c0*/  S2R R9, SR_TID.X ;  /* 0x0000000000097919 */ /* 0x000ee20000002100 */
[----:B------:R-:W-:Y:S02]  /*1e8d0*/  ULDC.64 UR4, c[0x0][0x2d0] ;  /* 0x0000b40000047ab9 */ /* 0x000fe40000000a00 */
[----:B------:R-:W-:Y:S02]  /*1e8e0*/  IMAD.IADD R3, R3, 0x1, R0 ;  /* 0x0000000103037824 */ /* 0x000fe400078e0200 */
[----:B------:R-:W4:Y:S01]  /*1e8f0*/  @P0 LDC R0, c[0x0][0x450] ;  /* 0x00011400ff000b82 */ /* 0x000f220000000800 */
[----:B--2---:R-:W-:-:S04]  /*1e900*/  LOP3.LUT R20, R20, 0x7f, RZ, 0xc0, !PT ;  /* 0x0000007f14147812 */ /* 0x004fc800078ec0ff */
[----:B------:R-:W-:Y:S02]  /*1e910*/  SHF.R.U32.HI R21, RZ, 0x3, R20 ;  /* 0x00000003ff157819 */ /* 0x000fe40000011614 */
[----:B------:R-:W2:Y:S02]  /*1e920*/  S2R R20, SR_TID.X ;  /* 0x0000000000147919 */ /* 0x000ea40000002100 */
[----:B--2---:R-:W-:-:S05]  /*1e930*/  IMAD.SHL.U32 R20, R20, 0x10, RZ ;  /* 0x0000001014147824 */ /* 0x004fca00078e00ff */
[----:B------:R-:W-:-:S05]  /*1e940*/  LOP3.LUT R20, R21, 0x70, R20, 0xf8, !PT ;  /* 0x0000007015147812 */ /* 0x000fca00078ef814 */
[----:B------:R-:W-:Y:S02]  /*1e950*/  IMAD.IADD R5, R20, 0x1, R35 ;  /* 0x0000000114057824 */ /* 0x000fe400078e0223 */
[----:B------:R0:W5:Y:S02]  /*1e960*/  LDL R20, [R1+0x4] ;  /* 0x0000040001147983 */ /* 0x0001640000100800 */
[----:B-1----:R-:W-:-:S04]  /*1e970*/  @P0 IMAD.HI.U32 R6, R5, R6, RZ ;  /* 0x0000000605060227 */ /* 0x002fc800078e00ff */
[----:B------:R-:W-:Y:S01]  /*1e980*/  IMAD.MOV.U32 R4, RZ, RZ, R5 ;  /* 0x000000ffff047224 */ /* 0x000fe200078e0005 */
[----:B----4-:R-:W-:Y:S01]  /*1e990*/  @P0 SHF.R.U32.HI R4, RZ, R0, R6 ;  /* 0x00000000ff040219 */ /* 0x010fe20000011606 */
[----:B------:R-:W1:Y:S04]  /*1e9a0*/  S2R R21, SR_TID.X ;  /* 0x0000000000157919 */ /* 0x000e680000002100 */
        /* <DEDUP_REMOVED lines=13> */
[----:B---3--:R-:W-:Y:S01]  /*1ea80*/  IMAD.SHL.U32 R9, R9, 0x8, RZ ;  /* 0x0000000809097824 */ /* 0x008fe200078e00ff */
[C---:B------:R-:W-:Y:S01]  /*1ea90*/  LEA R0, P0, R2.reuse, UR4, 0x1 ;  /* 0x0000000402007c11 */ /* 0x040fe2000f8008ff */
[----:B------:R-:W-:Y:S01]  /*1eaa0*/  IMAD.IADD R4, R3, 0x1, R4 ;  /* 0x0000000103047824 */ /* 0x000fe200078e0204 */
[----:B------:R-:W-:Y:S02]  /*1eab0*/  ULDC UR4, c[0x0][0x2b8] ;  /* 0x0000ae0000047ab9 */ /* 0x000fe40000000800 */
[----:B------:R-:W-:Y:S02]  /*1eac0*/  LOP3.LUT R9, R9, 0x38, RZ, 0xc0, !PT ;  /* 0x0000003809097812 */ /* 0x000fe400078ec0ff */
[----:B------:R-:W-:Y:S01]  /*1ead0*/  LEA.HI.X R4, R2, UR5, R4, 0x1, P0 ;  /* 0x0000000502047c11 */ /* 0x000fe200080f0c04 */
[----:B------:R-:W-:Y:S01]  /*1eae0*/  UMOV UR5, 0xffffffff ;  /* 0xffffffff00057882 */ /* 0x000fe20000000000 */
[----:B-1----:R-:W-:-:S02]  /*1eaf0*/  LOP3.LUT R21, R21, 0x7f, RZ, 0xc0, !PT ;  /* 0x0000007f15157812 */ /* 0x002fc400078ec0ff */
[----:B------:R-:W-:Y:S02]  /*1eb00*/  ISETP.GE.AND P1, PT, R9, UR4, PT ;  /* 0x0000000409007c0c */ /* 0x000fe4000bf26270 */
[----:B------:R-:W-:Y:S01]  /*1eb10*/  SHF.R.U32.HI R10, RZ, 0x3, R21 ;  /* 0x00000003ff0a7819 */ /* 0x000fe20000011615 */
[----:B0-----:R-:W-:Y:S10]  /*1eb20*/  BRA.DIV UR5, `(.L_x_3136) ;  /* 0x0000005205cc7947 */ /* 0x001ff4000b800000 */
[----:B------:R-:W0:Y:S01]  /*1eb30*/  SHFL.IDX PT, R3, R0, RZ, 0x181f ;  /* 0x00181fff00037589 */ /* 0x000e2200000e0000 */
[----:B-----5:R-:W-:Y:S02]  /*1eb40*/  IMAD R5, R20, R7, RZ ;  /* 0x0000000714057224 */ /* 0x020fe400078e02ff */
[----:B------:R-:W-:Y:S01]  /*1eb50*/  IMAD.IADD R35, R10, 0x1, R35 ;  /* 0x000000010a237824 */ /* 0x000fe200078e0223 */
[----:B------:R-:W1:Y:S03]  /*1eb60*/  SHFL.IDX PT, R2, R4, RZ, 0x181f ;  /* 0x00181fff04027589 */ /* 0x000e6600000e0000 */
[C---:B------:R-:W-:Y:S01]  /*1eb70*/  VIADD R6, R35.reuse, 0x10 ;  /* 0x0000001023067836 */ /* 0x040fe20000000000 */
[----:B------:R-:W-:-:S13]  /*1eb80*/  ISETP.GE.AND P0, PT, R35, R5, PT ;  /* 0x000000052300720c */ /* 0x000fda0003f06270 */
        /* <DEDUP_REMOVED lines=60> */
[----:B------:R-:W2:Y:S04]  /*1ef50*/  SHFL.IDX PT, R4, R4, 0x7, 0x181f ;  /* 0x00f81f0004047f89 */ /* 0x000ea800000e0000 */
[----:B------:R-:W3:Y:S01]  /*1ef60*/  SHFL.IDX PT, R0, R0, 0x7, 0x181f ;  /* 0x00f81f0000007f89 */ /* 0x000ee200000e0000 */
[----:B0-----:R-:W-:-:S05]  /*1ef70*/  @!P0 LEA R3, P2, R9, R3, 0x1 ;  /* 0x0000000309038211 */ /* 0x001fca00078408ff */
[----:B-1----:R-:W-:-:S05]  /*1ef80*/  @!P0 IMAD.X R2, RZ, RZ, R2, P2 ;  /* 0x000000ffff028224 */ /* 0x002fca00010e0602 */
[----:B------:R-:W-:-:S04]  /*1ef90*/  @!P0 LOP3.LUT R3, R3, R2, RZ, 0x3c, !PT ;  /* 0x0000000203038212 */ /* 0x000fc800078e3cff */
[----:B------:R-:W-:-:S04]  /*1efa0*/  @!P0 LOP3.LUT R2, R3, R2, RZ, 0x3c, !PT ;  /* 0x0000000203028212 */ /* 0x000fc800078e3cff */
[----:B------:R-:W-:-:S05]  /*1efb0*/  @!P0 LOP3.LUT R3, R3, R2, RZ, 0x3c, !PT ;  /* 0x0000000203038212 */ /* 0x000fca00078e3cff */
[----:B--23--:R1:W-:Y:S02]  /*1efc0*/  @!P0 LDGSTS.E.BYPASS.LTC128B.128 [R8+0x1b400], desc[UR54][R2.64], !P1 ;  /* 0x1b40000002088fae */ /* 0x00c3e4000c901d76 */
.L_x_3302:
[----:B------:R-:W-:-:S05]  /*1efd0*/  VIADD R35, R35, 0x70 ;  /* 0x0000007023237836 */ /* 0x000fca0000000000 */
[----:B------:R-:W-:-:S13]  /*1efe0*/  ISETP.GE.AND P0, PT, R35, R5, PT ;  /* 0x000000052300720c */ /* 0x000fda0003f06270 */
[----:B01----:R-:W-:-:S05]  /*1eff0*/  @!P0 LEA R2, P2, R9, R0, 0x1 ;  /* 0x0000000009028211 */ /* 0x003fca00078408ff */
[----:B------:R-:W-:-:S05]  /*1f000*/  @!P0 IMAD.X R3, RZ, RZ, R4, P2 ;  /* 0x000000ffff038224 */ /* 0x000fca00010e0604 */
[----:B------:R-:W-:Y:S01]  /*1f010*/  @!PT LDS RZ, [RZ] ;  /* 0x00000000fffff984 */ /* 0x000fe20000000800 */
[----:B------:R-:W-:Y:S01]  /*1f020*/  @!PT LDS RZ, [RZ] ;  /* 0x00000000fffff984 */ /* 0x000fe20000000800 */
[----:B------:R-:W-:Y:S01]  /*1f030*/  @!PT LDS RZ, [RZ] ;  /* 0x00000000fffff984 */ /* 0x000fe20000000800 */
[----:B------:R0:W-:Y:S01]  /*1f040*/  @!P0 LDGSTS.E.BYPASS.LTC128B.128 [R8+0x1bc00], desc[UR54][R2.64], !P1 ;  /* 0x1bc0000002088fae */ /* 0x0001e2000c901d76 */
[----:B------:R-:W-:Y:S01]  /*1f050*/  PLOP3.LUT P0, PT, PT, PT, PT, 0x80, 0x0 ;  /* 0x000000000000781c */ /* 0x000fe20003f0f070 */
[----:B------:R-:W-:-:S12]  /*1f060*/  NOP ;  /* 0x0000000000007918 */ /* 0x000fd80000000000 */
.L_x_3137:
        /* <DEDUP_REMOVED lines=18> */
.L_x_3303:
[----:B------:R-:W-:Y:S05]  /*1f190*/  BSYNC B0 ;  /* 0x0000000000007941 */ /* 0x000fea0003800000 */
.L_x_3138:
[----:B------:R-:W-:-:S05]  /*1f1a0*/  IMAD.U32 R2, RZ, RZ, UR38 ;  /* 0x00000026ff027e24 */ /* 0x000fca000f8e00ff */
[----:B------:R-:W-:-:S13]  /*1f1b0*/  ISETP.NE.AND P0, PT, R2, 0x3, PT ;  /* 0x000000030200780c */ /* 0x000fda0003f05270 */
[----:B------:R-:W-:Y:S05]  /*1f1c0*/  @!P0 BRA `(.L_x_3140) ;  /* 0x0000000000048947 */ /* 0x000fea0003800000 */
[----:B------:R-:W-:Y:S01]  /*1f1d0*/  BPT.TRAP 0x1 ;  /* 0x000000040000795c */ /* 0x000fe20000300000 */
.L_x_3140:
[----:B0-----:R-:W-:Y:S01]  /*1f1e0*/  SHF.L.U32 R0, R26, 0x1f, RZ ;  /* 0x0000001f1a007819 */ /* 0x001fe200000006ff */
[----:B------:R-:W-:Y:S03]  /*1f1f0*/  BSSY B0, `(.L_x_3141) ;  /* 0x0000003000007945 */ /* 0x000fe60003800000 */
[----:B------:R-:W0:Y:S02]  /*1f200*/  SYNCS.PHASECHK.TRANS64.TRYWAIT P0, [R17+URZ+0x22860], R0 ;  /* 0x02286000110075a7 */ /* 0x000e24000800017f */
[----:B0-----:R-:W-:Y:S05]  /*1f210*/  @!P0 BRA `(.L_x_3142) ;  /* 0x0000005400c88947 */ /* 0x001fea0003800000 */
.L_x_3304:
[----:B------:R-:W-:Y:S05]  /*1f220*/  BSYNC B0 ;  /* 0x0000000000007941 */ /* 0x000fea0003800000 */
.L_x_3141:
[----:B------:R-:W0:Y:S01]  /*1f230*/  LDL.LU R3, [R1+0x28] ;  /* 0x0000280001037983 */ /* 0x000e220000300800 */
[----:B------:R-:W-:-:S03]  /*1f240*/  ULDC.64 UR4, c[0x0][0x328] ;  /* 0x0000ca0000047ab9 */ /* 0x000fc60000000a00 */
[----:B------:R-:W2:Y:S04]  /*1f250*/  LDL.LU R2, [R1] ;  /* 0x0000000001027983 */ /* 0x000ea80000300800 */
[----:B------:R-:W3:Y:S01]  /*1f260*/  LDL.LU R4, [R1+0x2c] ;  /* 0x00002c0001047983 */ /* 0x000ee20000300800 */
[----:B0-----:R-:W-:-:S04]  /*1f270*/  IMAD R0, R3, UR4, RZ ;  /* 0x0000000403007c24 */ /* 0x001fc8000f8e02ff */
[C---:B--2---:R-:W-:Y:S02]  /*1f280*/  IMAD R5, R2.reuse, UR5, R0 ;  /* 0x0000000502057c24 */ /* 0x044fe4000f8e0200 */
[----:B------:R-:W-:Y:S01]  /*1f290*/  IMAD.WIDE.U32 R2, R2, UR4, RZ ;  /* 0x0000000402027c25 */ /* 0x000fe2000f8e00ff */
        /* <DEDUP_REMOVED lines=18> */
[----:B------:R-:W-:Y:S01]  /*1f3c0*/  LOP3.LUT R7, R36, 0x1, RZ, 0xc0, !PT ;  /* 0x0000000124077812 */ /* 0x000fe200078ec0ff */
[----:B------:R-:W-:Y:S01]  /*1f3d0*/  IMAD R4, R4, 0x2, R23 ;  /* 0x0000000204047824 */ /* 0x000fe200078e0217 */
[C---:B------:R-:W-:Y:S01]  /*1f3e0*/  LOP3.LUT P2, RZ, R36.reuse, 0x2, RZ, 0xc0, !PT ;  /* 0x0000000224ff7812 */ /* 0x040fe2000784c0ff */
[----:B------:R-:W1:Y:S01]  /*1f3f0*/  SHFL.IDX PT, R14, R5, RZ, 0x181f ;  /* 0x00181fff050e7589 */ /* 0x000e6200000e0000 */
[----:B------:R-:W-:Y:S02]  /*1f400*/  ISETP.NE.U32.AND P3, PT, R7, 0x1, PT ;  /* 0x000000010700780c */ /* 0x000fe40003f65070 */
[----:B------:R-:W-:Y:S01]  /*1f410*/  LOP3.LUT P1, RZ, R36, 0x4, RZ, 0xc0, !PT ;  /* 0x0000000424ff7812 */ /* 0x000fe2000782c0ff */
[----:B------:R-:W2:Y:S03]  /*1f420*/  SHFL.IDX PT, R3, R6, RZ, 0x181f ;  /* 0x00181fff06037589 */ /* 0x000ea600000e0000 */
[----:B------:R-:W-:Y:S01]  /*1f430*/  ISETP.LT.OR P4, PT, R33, 0x1, !P1 ;  /* 0x000000012100780c */ /* 0x000fe20004f81670 */
        /* <DEDUP_REMOVED lines=63> */
.L_x_3318:
        /* <DEDUP_REMOVED lines=15> */
.L_x_3144:
        /* <DEDUP_REMOVED lines=11> */
.L_x_3145:
[----:B------:R-:W2:Y:S01]  /*1f9d0*/  LDL.LU R2, [R1+0x20] ;  /* 0x0000200001027983 */ /* 0x000ea20000300800 */
[----:B------:R0:W-:Y:S01]  /*1f9e0*/  SYNCS.ARRIVE.TRANS64.A1T0 RZ, [R17+URZ+0x22850], RZ ;  /* 0x022850ff11ff79a7 */ /* 0x0001e2000810003f */
[----:B------:R-:W-:Y:S01]  /*1f9f0*/  BSSY B0, `(.L_x_3146) ;  /* 0x00000e0000007945 */ /* 0x000fe20003800000 */
[----:B--2---:R-:W-:-:S05]  /*1fa00*/  VIADD R10, R2, 0xfffffffe ;  /* 0xfffffffe020a7836 */ /* 0x004fca0000000000 */
[----:B------:R-:W-:-:S13]  /*1fa10*/  ISETP.GE.AND P0, PT, R10, R32, PT ;  /* 0x000000200a00720c */ /* 0x000fda0003f06270 */
[----:B0-----:R-:W-:Y:S05]  /*1fa20*/  @!P0 BRA `(.L_x_3147) ;  /* 0x0000000c00708947 */ /* 0x001fea0003800000 */
.L_x_3160:
[----:B0-----:R-:W0:Y:S01]  /*1fa30*/  S2R R2, SR_TID.X ;  /* 0x0000000000027919 */ /* 0x001e220000002100 */
[----:B------:R-:W1:Y:S01]  /*1fa40*/  LDC R6, c[0x0][0x430] ;  /* 0x00010c00ff067b82 */ /* 0x000e620000000800 */
[----:B------:R-:W-:Y:S01]  /*1fa50*/  IMAD R7, R10, 0x60, R31 ;  /* 0x000000600a077824 */ /* 0x000fe200078e021f */
[----:B--23--:R-:W2:Y:S01]  /*1fa60*/  S2R R4, SR_TID.X ;  /* 0x0000000000047919 */ /* 0x00cea20000002100 */
[----:B------:R-:W-:Y:S02]  /*1fa70*/  IMAD.U32 R12, RZ, RZ, UR38 ;  /* 0x00000026ff0c7e24 */ /* 0x000fe4000f8e00ff */
[----:B------:R-:W-:Y:S01]  /*1fa80*/  VIADD R25, R25, 0x1 ;  /* 0x0000000119197836 */ /* 0x000fe20000000000 */
[----:B-1----:R-:W-:Y:S02]  /*1fa90*/  ISETP.NE.AND P0, PT, R6, 0x1, PT ;  /* 0x000000010600780c */ /* 0x002fe40003f05270 */
[----:B0-----:R-:W-:Y:S01]  /*1faa0*/  LOP3.LUT R2, R2, 0x7f, RZ, 0xc0, !PT ;  /* 0x0000007f02027812 */ /* 0x001fe200078ec0ff */
[----:B--2---:R-:W-:-:S03]  /*1fab0*/  IMAD.SHL.U32 R4, R4, 0x10, RZ ;  /* 0x0000001004047824 */ /* 0x004fc600078e00ff */
[----:B------:R-:W-:-:S07]  /*1fac0*/  SHF.R.U32.HI R2, RZ, 0x3, R2 ;  /* 0x00000003ff027819 */ /* 0x000fce0000011602 */
[----:B------:R-:W0:Y:S01]  /*1fad0*/  @P0 LDC R3, c[0x0][0x438] ;  /* 0x00010e00ff030b82 */ /* 0x000e220000000800 */
[----:B------:R-:W-:-:S04]  /*1fae0*/  LOP3.LUT R4, R2, 0x70, R4, 0xf8, !PT ;  /* 0x0000007002047812 */ /* 0x000fc800078ef804 */
[----:B------:R-:W-:-:S03]  /*1faf0*/  ISETP.GT.U32.AND P1, PT, R4, 0x5f, PT ;  /* 0x0000005f0400780c */ /* 0x000fc60003f24070 */
[----:B------:R-:W1:Y:S01]  /*1fb00*/  @P0 LDC R2, c[0x0][0x434] ;  /* 0x00010d00ff020b82 */ /* 0x000e620000000800 */
[----:B------:R-:W-:-:S04]  /*1fb10*/  IMAD.IADD R7, R4, 0x1, R7 ;  /* 0x0000000104077824 */ /* 0x000fc800078e0207 */
[----:B------:R-:W-:-:S05]  /*1fb20*/  IMAD.MOV.U32 R11, RZ, RZ, R7 ;  /* 0x000000ffff0b7224 */ /* 0x000fca00078e0007 */
[----:B------:R-:W2:Y:S08]  /*1fb30*/  @!P1 LDC.64 R4, c[0x0][0x428] ;  /* 0x00010a00ff049b82 */ /* 0x000eb00000000a00 */
[----:B------:R-:W3:Y:S01]  /*1fb40*/  @!P1 LDC.64 R8, c[0x0][0x418] ;  /* 0x00010600ff089b82 */ /* 0x000ee20000000a00 */
[----:B-1----:R-:W-:-:S05]  /*1fb50*/  @P0 IMAD.HI.U32 R2, R7, R2, RZ ;  /* 0x0000000207020227 */ /* 0x002fca00078e00ff */
[----:B0-----:R-:W-:-:S04]  /*1fb60*/  @P0 SHF.R.U32.HI R11, RZ, R3, R2 ;  /* 0x00000003ff0b0219 */ /* 0x001fc80000011602 */
[--C-:B------:R-:W-:Y:S01]  /*1fb70*/  @!P1 SHF.R.S32.HI R3, RZ, 0x1f, R11.reuse ;  /* 0x0000001fff039819 */ /* 0x100fe2000001140b */
[----:B------:R-:W-:-:S04]  /*1fb80*/  @!P1 IMAD.MOV.U32 R2, RZ, RZ, R11 ;  /* 0x000000ffff029224 */ /* 0x000fc800078e000b */
[----:B--2---:R-:W-:-:S04]  /*1fb90*/  @!P1 IMAD.WIDE.U32 R2, R29, R4, R2 ;  /* 0x000000041d029225 */ /* 0x004fc800078e0002 */
[----:B------:R-:W-:Y:S01]  /*1fba0*/  @!P1 IMAD R4, R34, R4, RZ ;  /* 0x0000000422049224 */ /* 0x000fe200078e02ff */
[----:B---3--:R-:W-:-:S03]  /*1fbb0*/  @!P1 LEA R8, P0, R2, R8, 0x2 ;  /* 0x0000000802089211 */ /* 0x008fc600078010ff */
[----:B------:R-:W-:-:S04]  /*1fbc0*/  @!P1 IMAD R5, R29, R5, R4 ;  /* 0x000000051d059224 */ /* 0x000fc800078e0204 */
[----:B------:R-:W-:Y:S02]  /*1fbd0*/  @!P1 IMAD.IADD R3, R5, 0x1, R3 ;  /* 0x0000000105039824 */ /* 0x000fe400078e0203 */
[----:B------:R-:W-:-:S03]  /*1fbe0*/  IMAD.MOV.U32 R5, RZ, RZ, RZ ;  /* 0x000000ffff057224 */ /* 0x000fc600078e00ff */
[----:B------:R-:W-:Y:S01]  /*1fbf0*/  @!P1 LEA.HI.X R9, R2, R9, R3, 0x2, P0 ;  /* 0x0000000902099211 */ /* 0x000fe200000f1403 */
[----:B------:R-:W-:Y:S01]  /*1fc00*/  IMAD.MOV R2, RZ, RZ, -R11 ;  /* 0x000000ffff027224 */ /* 0x000fe200078e0a0b */
[----:B------:R-:W-:-:S03]  /*1fc10*/  ISETP.NE.AND P0, PT, R25, 0x2, PT ;  /* 0x000000021900780c */ /* 0x000fc60003f05270 */
[----:B------:R0:W5:Y:S01]  /*1fc20*/  @!P1 LDG.E R5, desc[UR54][R8.64] ;  /* 0x0000003608059981 */ /* 0x000162000c1e1900 */
[----:B------:R-:W-:Y:S01]  /*1fc30*/  ISETP.NE.AND P1, PT, R12, 0x3, PT ;  /* 0x000000030c00780c */ /* 0x000fe20003f25270 */
[----:B------:R-:W-:Y:S05]  /*1fc40*/  YIELD ;  /* 0x0000000000007946 */ /* 0x000fea0003800000 */
[----:B------:R-:W-:Y:S01]  /*1fc50*/  SEL R3, RZ, 0x1, P0 ;  /* 0x00000001ff037807 */ /* 0x000fe20000000000 */
[----:B------:R-:W-:Y:S01]  /*1fc60*/  IMAD R6, R6, R2, R7 ;  /* 0x0000000206067224 */ /* 0x000fe200078e0207 */
[----:B------:R-:W-:Y:S02]  /*1fc70*/  SEL R25, R25, RZ, P0 ;  /* 0x000000ff19197207 */ /* 0x000fe40000000000 */
[----:B------:R-:W-:Y:S01]  /*1fc80*/  LOP3.LUT R26, R26, R3, RZ, 0x3c, !PT ;  /* 0x000000031a1a7212 */ /* 0x000fe200078e3cff */
[----:B------:R-:W-:-:S02]  /*1fc90*/  IMAD.MOV.U32 R3, RZ, RZ, R10 ;  /* 0x000000ffff037224 */ /* 0x000fc400078e000a */
[----:B------:R-:W-:-:S03]  /*1fca0*/  VIADD R10, R10, 0xffffffff ;  /* 0xffffffff0a0a7836 */ /* 0x000fc60000000000 */
[----:B------:R-:W-:Y:S01]  /*1fcb0*/  ISETP.GT.AND P2, PT, R3, R32, PT ;  /* 0x000000200300720c */ /* 0x000fe20003f44270 */
[----:B0-----:R-:W-:-:S12]  /*1fcc0*/  @!P1 BRA `(.L_x_3148) ;  /* 0x0000000000049947 */ /* 0x001fd80003800000 */
[----:B------:R-:W-:Y:S01]  /*1fcd0*/  BPT.TRAP 0x1 ;  /* 0x000000040000795c */ /* 0x000fe20000300000 */
.L_x_3148:
[----:B------:R-:W-:Y:S01]  /*1fce0*/  IMAD R4, R25, 0x8, R23 ;  /* 0x0000000819047824 */ /* 0x000fe200078e0217 */
[----:B------:R-:W-:Y:S01]  /*1fcf0*/  SHF.L.U32 R21, R26, 0x1f, RZ ;  /* 0x0000001f1a157819 */ /* 0x000fe200000006ff */
[----:B------:R-:W-:Y:S01]  /*1fd00*/  BSSY B1, `(.L_x_3149) ;  /* 0x0000004000017945 */ /* 0x000fe20003800000 */
[----:B------:R-:W-:Y:S02]  /*1fd10*/  SHF.R.S32.HI R17, RZ, 0x1f, R6 ;  /* 0x0000001fff117819 */ /* 0x000fe40000011406 */
[----:B------:R-:W0:Y:S02]  /*1fd20*/  SYNCS.PHASECHK.TRANS64.TRYWAIT P0, [R4+URZ+0x22840], R21 ;  /* 0x02284015040075a7 */ /* 0x000e24000800017f */
[----:B0-----:R-:W-:Y:S05]  /*1fd30*/  @!P0 BRA `(.L_x_3150) ;  /* 0x00000054005c8947 */ /* 0x001fea0003800000 */
.L_x_3319:
[----:B------:R-:W-:Y:S05]  /*1fd40*/  BSYNC B1 ;  /* 0x0000000000017941 */ /* 0x000fea0003800000 */
.L_x_3149:
        /* <DEDUP_REMOVED lines=52> */
.L_x_3333:
        /* <DEDUP_REMOVED lines=8> */
.L_x_3152:
        /* <DEDUP_REMOVED lines=11> */
.L_x_3153:
[----:B------:R2:W-:Y:S01]  /*201c0*/  SYNCS.ARRIVE.TRANS64.A1T0 RZ, [R4+URZ+0x22830], RZ ;  /* 0x022830ff04ff79a7 */ /* 0x0005e2000810003f */
[----:B------:R-:W-:Y:S05]  /*201d0*/  @!P3 BRA `(.L_x_3154) ;  /* 0x000000000004b947 */ /* 0x000fea0003800000 */
[----:B------:R-:W-:Y:S01]  /*201e0*/  BPT.TRAP 0x1 ;  /* 0x000000040000795c */ /* 0x000fe20000300000 */
.L_x_3154:
[----:B------:R-:W3:Y:S01]  /*201f0*/  SYNCS.PHASECHK.TRANS64.TRYWAIT P0, [R4+URZ+0x22860], R21 ;  /* 0x02286015040075a7 */ /* 0x000ee2000800017f */
[----:B------:R-:W-:Y:S04]  /*20200*/  BSSY B1, `(.L_x_3155) ;  /* 0x0000002000017945 */ /* 0x000fe80003800000 */
[----:B---3--:R-:W-:Y:S05]  /*20210*/  @!P0 BRA `(.L_x_3156) ;  /* 0x0000005400dc8947 */ /* 0x008fea0003800000 */
.L_x_3334:
[----:B------:R-:W-:Y:S05]  /*20220*/  BSYNC B1 ;  /* 0x0000000000017941 */ /* 0x000fea0003800000 */
.L_x_3155:
        /* <DEDUP_REMOVED lines=21> */
[----:B------:R-:W-:Y:S01]  /*20380*/  UMOV UR4, 0xffffffff ;  /* 0xffffffff00047882 */ /* 0x000fe20000000000 */
        /* <DEDUP_REMOVED lines=46> */
.L_x_3348:
        /* <DEDUP_REMOVED lines=11> */
.L_x_3158:
        /* <DEDUP_REMOVED lines=11> */
.L_x_3159:
[----:B------:R0:W-:Y:S01]  /*207d0*/  SYNCS.ARRIVE.TRANS64.A1T0 RZ, [R4+URZ+0x22850], RZ ;  /* 0x022850ff04ff79a7 */ /* 0x0001e2000810003f */
[----:B------:R-:W-:Y:S05]  /*207e0*/  @P2 BRA `(.L_x_3160) ;  /* 0xfffffff000902947 */ /* 0x000fea000383ffff */
.L_x_3147:
[----:B------:R-:W-:Y:S05]  /*207f0*/  BSYNC B0 ;  /* 0x0000000000007941 */ /* 0x000fea0003800000 */
.L_x_3146:
[----:B------:R-:W1:Y:S01]  /*20800*/  S2R R2, SR_TID.X ;  /* 0x0000000000027919 */ /* 0x000e620000002100 */
[----:B------:R-:W-:Y:S01]  /*20810*/  VIADD R25, R25, 0x1 ;  /* 0x0000000119197836 */ /* 0x000fe20000000000 */
[----:B------:R-:W-:Y:S04]  /*20820*/  BSSY B0, `(.L_x_3161) ;  /* 0x0000012000007945 */ /* 0x000fe80003800000 */
[----:B------:R-:W-:-:S04]  /*20830*/  ISETP.NE.AND P0, PT, R25, 0x2, PT ;  /* 0x000000021900780c */ /* 0x000fc80003f05270 */
[----:B------:R-:W-:Y:S02]  /*20840*/  SEL R5, RZ, 0x1, P0 ;  /* 0x00000001ff057807 */ /* 0x000fe40000000000 */
        /* <DEDUP_REMOVED lines=15> */
.L_x_3162:
[----:B------:R-:W-:Y:S05]  /*20940*/  BSYNC B0 ;  /* 0x0000000000007941 */ /* 0x000fea0003800000 */
.L_x_3161:
[----:B------:R-:W-:Y:S02]  /*20950*/  LOP3.LUT R26, R26, R5, RZ, 0x3c, !PT ;  /* 0x000000051a1a7212 */ /* 0x000fe400078e3cff */
[----:B------:R-:W-:-:S07]  /*20960*/  SEL R25, R25, RZ, P0 ;  /* 0x000000ff19197207 */ /* 0x000fce0000000000 */
.L_x_3121:
[----:B------:R-:W-:Y:S05]  /*20970*/  BSYNC B7 ;  /* 0x0000000000077941 */ /* 0x000fea0003800000 */
.L_x_3119:
[----:B------:R-:W-:-:S13]  /*20980*/  LOP3.LUT P0, RZ, R22, 0x80, RZ, 0xc0, !PT ;  /* 0x0000008016ff7812 */ /* 0x000fda000780c0ff */
[----:B------:R-:W-:Y:S05]  /*20990*/  @!P0 BRA `(.L_x_3163) ;  /* 0x0000000000248947 */ /* 0x000fea0003800000 */
[----:B------:R-:W-:Y:S05]  /*209a0*/  WARPSYNC.ALL ;  /* 0x0000000000007948 */ /* 0x000fea0003800000 */
[----:B------:R-:W1:Y:S08]  /*209b0*/  S2UR UR5, SR_CgaCtaId ;  /* 0x00000000000579c3 */ /* 0x000e700000008800 */
[----:B------:R-:W-:Y:S06]  /*209c0*/  BAR.SYNC.DEFER_BLOCKING 0x5, 0x180 ;  /* 0x0146000000007b1d */ /* 0x000fec0000010000 */
[----:B------:R-:W-:-:S02]  /*209d0*/  UMOV UR4, 0x400 ;  /* 0x0000040000047882 */ /* 0x000fc40000000000 */
[----:B-1----:R-:W-:-:S06]  /*209e0*/  ULEA UR4, UR5, UR4, 0x18 ;  /* 0x0000000405047291 */ /* 0x002fcc000f8ec03f */
[----:B------:R-:W-:-:S05]  /*209f0*/  IMAD.U32 R23, RZ, RZ, UR4 ;  /* 0x00000004ff177e24 */ /* 0x000fca000f8e00ff */
[----:B------:R1:W4:Y:S01]  /*20a00*/  LDS.128 R16, [R23+0x228d0] ;  /* 0x0228d00017107984 */ /* 0x0003220000000c00 */
[----:B------:R-:W-:Y:S06]  /*20a10*/  BAR.ARV 0x4, 0x180 ;  /* 0x0106000000007b1d */ /* 0x000fec0000002000 */
[----:B------:R-:W-:Y:S05]  /*20a20*/  BRA `(.L_x_3164) ;  /* 0x0000000800cc7947 */ /* 0x000fea0003800000 */
.L_x_3163:
        /* <DEDUP_REMOVED lines=8> */
[----:B------:R-:W1:Y:S02]  /*20ab0*/  @!P1 LDC.64 R2, c[0x0][0xc80] ;  /* 0x00032000ff029b82 */ /* 0x000e640000000a00 */
[----:B-1----:R-:W-:-:S06]  /*20ac0*/  @!P1 IMAD.WIDE R2, R5, 0x4, R2 ;  /* 0x0000000405029825 */ /* 0x002fcc00078e0202 */
[----:B------:R-:W4:Y:S01]  /*20ad0*/  @!P1 LDG.E R2, desc[UR54][R2.64] ;  /* 0x0000003602029981 */ /* 0x000f22000c1e1900 */
[----:B------:R-:W-:Y:S01]  /*20ae0*/  IMAD.MOV.U32 R5, RZ, RZ, RZ ;  /* 0x000000ffff057224 */ /* 0x000fe200078e00ff */
[C---:B------:R-:W-:Y:S02]  /*20af0*/  ISETP.GE.U32.AND P2, PT, R8.reuse, 0x2, PT ;  /* 0x000000020800780c */ /* 0x040fe40003f46070 */
[C---:B------:R-:W-:Y:S01]  /*20b00*/  ISETP.GE.U32.AND P3, PT, R8.reuse, 0x4, PT ;  /* 0x000000040800780c */ /* 0x040fe20003f66070 */
[----:B------:R-:W-:Y:S01]  /*20b10*/  SHFL.IDX PT, R0, R16, RZ, 0x1f ;  /* 0x00001fff10007589 */ /* 0x000fe200000e0000 */
[C---:B------:R-:W-:Y:S02]  /*20b20*/  ISETP.GE.U32.AND P4, PT, R8.reuse, 0x8, PT ;  /* 0x000000080800780c */ /* 0x040fe40003f86070 */
[C---:B------:R-:W-:Y:S01]  /*20b30*/  ISETP.GE.U32.AND P5, PT, R8.reuse, 0x10, PT ;  /* 0x000000100800780c */ /* 0x040fe20003fa6070 */
[----:B0-23--:R-:W-:Y:S01]  /*20b40*/  SHFL.IDX PT, R4, R16, 0x1, 0x1f ;  /* 0x00201f0010047f89 */ /* 0x00dfe200000e0000 */
        /* <DEDUP_REMOVED lines=18> */
.L_x_3358:
[----:B------:R-:W-:Y:S02]  /*20c70*/  ULDC UR4, c[0x0][0xc38] ;  /* 0x00030e0000047ab9 */ /* 0x000fe40000000800 */
[----:B------:R-:W-:-:S04]  /*20c80*/  IMAD.U32 R7, RZ, RZ, UR4 ;  /* 0x00000004ff077e24 */ /* 0x000fc8000f8e00ff */
[----:B-1----:R-:W-:-:S04]  /*20c90*/  IMAD R14, R14, R7, RZ ;  /* 0x000000070e0e7224 */ /* 0x002fc800078e02ff */
[----:B------:R-:W-:-:S05]  /*20ca0*/  IMAD.IADD R9, R4, 0x1, R14 ;  /* 0x0000000104097824 */ /* 0x000fca00078e020e */
[----:B------:R-:W-:-:S13]  /*20cb0*/  ISETP.GT.AND P6, PT, R9, R0, PT ;  /* 0x000000000900720c */ /* 0x000fda0003fc4270 */
[----:B------:R-:W-:Y:S05]  /*20cc0*/  @P6 BRA `(.L_x_3166) ;  /* 0x00000000009c6947 */ /* 0x000fea0003800000 */
.L_x_3171:
        /* <DEDUP_REMOVED lines=14> */
.L_x_3169:
[----:B------:R-:W-:Y:S05]  /*20db0*/  BSYNC B0 ;  /* 0x0000000000007941 */ /* 0x000fea0003800000 */
.L_x_3168:
        /* <DEDUP_REMOVED lines=18> */
.L_x_3366:
[----:B------:R-:W-:Y:S02]  /*20ee0*/  ULDC UR4, c[0x0][0xc38] ;  /* 0x00030e0000047ab9 */ /* 0x000fe40000000800 */
[----:B------:R-:W-:-:S04]  /*20ef0*/  IMAD.U32 R7, RZ, RZ, UR4 ;  /* 0x00000004ff077e24 */ /* 0x000fc8000f8e00ff */
[----:B-1----:R-:W-:-:S04]  /*20f00*/  IMAD R14, R14, R7, RZ ;  /* 0x000000070e0e7224 */ /* 0x002fc800078e02ff */
[----:B------:R-:W-:-:S05]  /*20f10*/  IMAD.IADD R9, R14, 0x1, R9 ;  /* 0x000000010e097824 */ /* 0x000fca00078e0209 */
[----:B------:R-:W-:-:S13]  /*20f20*/  ISETP.GT.AND P6, PT, R9, R0, PT ;  /* 0x000000000900720c */ /* 0x000fda0003fc4270 */
[----:B------:R-:W-:Y:S05]  /*20f30*/  @!P6 BRA `(.L_x_3171) ;  /* 0xfffffffc0064e947 */ /* 0x000fea000383ffff */
.L_x_3166:
        /* <DEDUP_REMOVED lines=8> */
.L_x_3370:
[----:B------:R-:W-:Y:S01]  /*20fc0*/  ISETP.NE.AND P0, PT, R3, RZ, PT ;  /* 0x000000ff0300720c */ /* 0x000fe20003f05270 */
[----:B------:R-:W-:-:S12]  /*20fd0*/  IMAD.MOV.U32 R14, RZ, RZ, RZ ;  /* 0x000000ffff0e7224 */ /* 0x000fd800078e00ff */
[----:B------:R-:W-:Y:S05]  /*20fe0*/  @!P0 BRA `(.L_x_3173) ;  /* 0x0000000000108947 */ /* 0x000fea0003800000 */
[----:B------:R-:W-:Y:S01]  /*20ff0*/  UMOV UR4, 0xffffffff ;  /* 0xffffffff00047882 */ /* 0x000fe20000000000 */
[----:B------:R-:W-:Y:S02]  /*21000*/  VIADD R12, R4, 0xffffffff ;  /* 0xffffffff040c7836 */ /* 0x000fe40000000000 */
[----:B------:R-:W-:Y:S05]  /*21010*/  BRA.DIV UR4, `(.L_x_3174) ;  /* 0x0000005a04607947 */ /* 0x000fea000b800000 */
[----:B------:R3:W4:Y:S02]  /*21020*/  SHFL.IDX PT, R14, R2, R12, 0x1f ;  /* 0x00001f0c020e7589 */ /* 0x00072400000e0000 */
.L_x_3173:
[----:B0--3--:R-:W0:Y:S01]  /*21030*/  LDC.64 R2, c[0x0][0xc90] ;  /* 0x00032400ff027b82 */ /* 0x009e220000000a00 */
[----:B------:R-:W-:-:S04]  /*21040*/  IMAD.IADD R19, R4, 0x1, R19 ;  /* 0x0000000104137824 */ /* 0x000fc800078e0213 */
[----:B0-----:R-:W-:-:S05]  /*21050*/  IMAD.WIDE R2, R19, 0x4, R2 ;  /* 0x0000000413027825 */ /* 0x001fca00078e0202 */
[----:B------:R0:W1:Y:S01]  /*21060*/  LDG.E R6, desc[UR54][R2.64] ;  /* 0x0000003602067981 */ /* 0x000062000c1e1900 */
[----:B----4-:R-:W-:Y:S02]  /*21070*/  IMAD R16, R14, R7, R16 ;  /* 0x000000070e107224 */ /* 0x010fe400078e0210 */
[----:B0-----:R-:W-:Y:S02]  /*21080*/  IMAD.MOV.U32 R2, RZ, RZ, RZ ;  /* 0x000000ffff027224 */ /* 0x001fe400078e00ff */
[----:B-12---:R-:W-:-:S05]  /*21090*/  IMAD R4, R5, R6, RZ ;  /* 0x0000000605047224 */ /* 0x006fca00078e02ff */
        /* <DEDUP_REMOVED lines=59> */
.L_x_3167:
[----:B------:R-:W-:Y:S01]  /*21450*/  UMOV UR4, URZ ;  /* 0x0000003f00047c82 */ /* 0x000fe20008000000 */
[----:B------:R-:W-:Y:S01]  /*21460*/  UMOV UR5, URZ ;  /* 0x0000003f00057c82 */ /* 0x000fe20008000000 */
[----:B------:R-:W-:Y:S01]  /*21470*/  ULDC UR6, c[0x0][0xc3c] ;  /* 0x00030f0000067ab9 */ /* 0x000fe20000000800 */
[----:B------:R-:W-:Y:S02]  /*21480*/  IMAD.MOV.U32 R16, RZ, RZ, R0 ;  /* 0x000000ffff107224 */ /* 0x000fe400078e0000 */
[----:B------:R-:W-:Y:S02]  /*21490*/  IMAD.U32 R17, RZ, RZ, UR4 ;  /* 0x00000004ff117e24 */ /* 0x000fe4000f8e00ff */
[----:B------:R-:W-:Y:S02]  /*214a0*/  IMAD.U32 R18, RZ, RZ, UR5 ;  /* 0x00000005ff127e24 */ /* 0x000fe4000f8e00ff */
[----:B------:R-:W-:-:S07]  /*214b0*/  IMAD.U32 R19, RZ, RZ, UR6 ;  /* 0x00000006ff137e24 */ /* 0x000fce000f8e00ff */
.L_x_3175:
        /* <DEDUP_REMOVED lines=10> */
.L_x_3164:
[----:B------:R-:W-:Y:S02]  /*21560*/  ULDC UR4, c[0x0][0xc3c] ;  /* 0x00030f0000047ab9 */ /* 0x000fe40000000800 */
[----:B----4-:R-:W-:-:S13]  /*21570*/  ISETP.GE.AND P0, PT, R19, UR4, PT ;  /* 0x0000000413007c0c */ /* 0x010fda000bf06270 */
[----:B------:R-:W-:Y:S05]  /*21580*/  @!P0 BRA `(.L_x_3176) ;  /* 0xffffff9c007c8947 */ /* 0x000fea000383ffff */
[----:B------:R-:W-:Y:S05]  /*21590*/  BSYNC B8 ;  /* 0x0000000000087941 */ /* 0x000fea0003800000 */
.L_x_3061:
[----:B------:R-:W4:Y:S01]  /*215a0*/  LDL.LU R0, [R1+0x24] ;  /* 0x0000240001007983 */ /* 0x000f220000300800 */
[----:B------:R-:W-:Y:S01]  /*215b0*/  BSSY B0, `(.L_x_3177) ;  /* 0x000000b000007945 */ /* 0x000fe20003800000 */
[----:B------:R-:W2:Y:S01]  /*215c0*/  S2R R5, SR_CgaCtaId ;  /* 0x0000000000057919 */ /* 0x000ea20000008800 */
[----:B----4-:R-:W-:-:S05]  /*215d0*/  VIADD R0, R0, 0x1 ;  /* 0x0000000100007836 */ /* 0x010fca0000000000 */
[----:B0-----:R-:W-:-:S04]  /*215e0*/  LEA.HI R2, R0, R0, RZ, 0x1 ;  /* 0x0000000000027211 */ /* 0x001fc800078f08ff */
[----:B------:R-:W-:Y:S02]  /*215f0*/  LOP3.LUT R3, R2, 0xfffffffe, RZ, 0xc0, !PT ;  /* 0xfffffffe02037812 */ /* 0x000fe400078ec0ff */
[----:B------:R-:W-:-:S03]  /*21600*/  MOV R2, 0x400 ;  /* 0x0000040000027802 */ /* 0x000fc60000000f00 */
[----:B------:R-:W-:Y:S01]  /*21610*/  IMAD.IADD R0, R0, 0x1, -R3 ;  /* 0x0000000100007824 */ /* 0x000fe200078e0a03 */
[----:B--23--:R-:W-:-:S04]  /*21620*/  LEA R4, R5, R2, 0x18 ;  /* 0x0000000205047211 */ /* 0x00cfc800078ec0ff */
[----:B------:R-:W-:-:S04]  /*21630*/  SHF.L.U32 R0, R0, 0x1f, RZ ;  /* 0x0000001f00007819 */ /* 0x000fc800000006ff */
[----:B------:R-:W0:Y:S02]  /*21640*/  SYNCS.PHASECHK.TRANS64.TRYWAIT P0, [R4+URZ+0x22820], R0 ;  /* 0x02282000040075a7 */ /* 0x000e24000800017f */
[----:B0-----:R-:W-:Y:S05]  /*21650*/  @!P0 BRA `(.L_x_3178) ;  /* 0x0000005000f48947 */ /* 0x001fea0003800000 */
.L_x_3373:
[----:B------:R-:W-:Y:S05]  /*21660*/  BSYNC B0 ;  /* 0x0000000000007941 */ /* 0x000fea0003800000 */
.L_x_3177:
[----:B------:R-:W-:-:S03]  /*21670*/  UMOV UR4, 0xffffffff ;  /* 0xffffffff00047882 */ /* 0x000fc60000000000 */
[----:B------:R-:W-:Y:S05]  /*21680*/  BRA.DIV UR4, `(.L_x_3179) ;  /* 0x0000005204fc7947 */ /* 0x000fea000b800000 */
[----:B0-----:R-:W0:Y:S02]  /*21690*/  S2R R0, SR_TID.X ;  /* 0x0000000000007919 */ /* 0x001e240000002100 */
[----:B0-----:R-:W-:-:S04]  /*216a0*/  SHF.R.U32.HI R0, RZ, 0x5, R0 ;  /* 0x00000005ff007819 */ /* 0x001fc80000011600 */
[----:B------:R-:W-:-:S05]  /*216b0*/  LOP3.LUT R0, R0, 0x3, RZ, 0xc0, !PT ;  /* 0x0000000300007812 */ /* 0x000fca00078ec0ff */
[----:B------:R0:W2:Y:S02]  /*216c0*/  SHFL.IDX PT, R14, R0, RZ, 0x1f ;  /* 0x00001fff000e7589 */ /* 0x0000a400000e0000 */
.L_x_3376:
[----:B--2---:R-:W-:-:S13]  /*216d0*/  ISETP.NE.AND P0, PT, R14, RZ, PT ;  /* 0x000000ff0e00720c */ /* 0x004fda0003f05270 */
[----:B------:R-:W-:Y:S05]  /*216e0*/  @P0 BRA `(.L_x_2831) ;  /* 0x0000000000880947 */ /* 0x000fea0003800000 */
[----:B------:R-:W-:-:S03]  /*216f0*/  UMOV UR4, 0xffffffff ;  /* 0xffffffff00047882 */ /* 0x000fc60000000000 */
[----:B------:R-:W-:Y:S05]  /*21700*/  BRA.DIV UR4, `(.L_x_3180) ;  /* 0x0000005604107947 */ /* 0x000fea000b800000 */
[----:B------:R-:W-:-:S13]  /*21710*/  ELECT P6, URZ, PT ;  /* 0x00000000003f782f */ /* 0x000fda00038c0000 */
.L_x_3379:
[----:B------:R-:W-:Y:S05]  /*21720*/  @!P6 BRA `(.L_x_2831) ;  /* 0x000000000078e947 */ /* 0x000fea0003800000 */
[----:B------:R-:W-:-:S06]  /*21730*/  ULOP3.LUT UR4, UR36, 0x2, URZ, 0xfc, !UPT ;  /* 0x0000000224047892 */ /* 0x000fcc000f8efc3f */
[----:B0-----:R-:W-:-:S05]  /*21740*/  IMAD.U32 R0, RZ, RZ, UR4 ;  /* 0x00000004ff007e24 */ /* 0x001fca000f8e00ff */
[----:B------:R-:W-:-:S13]  /*21750*/  ISETP.NE.AND P0, PT, R0, 0x3, PT ;  /* 0x000000030000780c */ /* 0x000fda0003f05270 */
[----:B------:R-:W-:Y:S05]  /*21760*/  @!P0 BRA `(.L_x_3181) ;  /* 0x0000000000048947 */ /* 0x000fea0003800000 */
[----:B------:R-:W-:Y:S01]  /*21770*/  BPT.TRAP 0x1 ;  /* 0x000000040000795c */ /* 0x000fe20000300000 */
.L_x_3181:
[C---:B------:R-:W-:Y:S01]  /*21780*/  IMAD R5, R25.reuse, 0x8, R4 ;  /* 0x0000000819057824 */ /* 0x040fe200078e0204 */
[----:B------:R-:W-:Y:S01]  /*21790*/  SHF.L.U32 R0, R26, 0x1f, RZ ;  /* 0x0000001f1a007819 */ /* 0x000fe200000006ff */
[----:B------:R-:W-:-:S03]  /*217a0*/  VIADD R25, R25, 0x1 ;  /* 0x0000000119197836 */ /* 0x000fc60000000000 */
[----:B------:R-:W0:Y:S02]  /*217b0*/  SYNCS.PHASECHK.TRANS64.TRYWAIT P1, [R5+URZ+0x22840], R0 ;  /* 0x02284000050075a7 */ /* 0x000e24000802017f */
[----:B------:R-:W-:-:S04]  /*217c0*/  ISETP.NE.AND P2, PT, R25, 0x2, PT ;  /* 0x000000021900780c */ /* 0x000fc80003f45270 */
[----:B------:R-:W-:Y:S01]  /*217d0*/  SEL R3, RZ, 0x1, P2 ;  /* 0x00000001ff037807 */ /* 0x000fe20001000000 */
[----:B0-----:R-:W-:Y:S08]  /*217e0*/  @!P1 BRA `(.L_x_3182) ;  /* 0x0000005000f89947 */ /* 0x001ff00003800000 */
.L_x_3380:
[----:B------:R-:W-:Y:S02]  /*217f0*/  SEL R25, R25, RZ, P2 ;  /* 0x000000ff19197207 */ /* 0x000fe40001000000 */
[----:B------:R-:W-:Y:S01]  /*21800*/  LOP3.LUT R2, R26, R3, RZ, 0x3c, !PT ;  /* 0x000000031a027212 */ /* 0x000fe200078e3cff */
[----:B------:R-:W-:Y:S06]  /*21810*/  @!P0 BRA `(.L_x_3183) ;  /* 0x0000000000048947 */ /* 0x000fec0003800000 */
[----:B------:R-:W-:Y:S01]  /*21820*/  BPT.TRAP 0x1 ;  /* 0x000000040000795c */ /* 0x000fe20000300000 */
.L_x_3183:
[----:B------:R-:W-:Y:S01]  /*21830*/  IMAD R25, R25, 0x8, R4 ;  /* 0x0000000819197824 */ /* 0x000fe200078e0204 */
[----:B------:R-:W-:-:S04]  /*21840*/  SHF.L.U32 R2, R2, 0x1f, RZ ;  /* 0x0000001f02027819 */ /* 0x000fc800000006ff */
[----:B------:R-:W2:Y:S02]  /*21850*/  SYNCS.PHASECHK.TRANS64.TRYWAIT P1, [R25+URZ+0x22840], R2 ;  /* 0x02284002190075a7 */ /* 0x000ea4000802017f */
[----:B--2---:R-:W-:Y:S05]  /*21860*/  @!P1 BRA `(.L_x_3184) ;  /* 0x0000005000ec9947 */ /* 0x004fea0003800000 */
.L_x_3381:
[----:B------:R-:W-:Y:S05]  /*21870*/  @!P0 BRA `(.L_x_3185) ;  /* 0x0000000000048947 */ /* 0x000fea0003800000 */
[----:B------:R-:W-:Y:S01]  /*21880*/  BPT.TRAP 0x1 ;  /* 0x000000040000795c */ /* 0x000fe20000300000 */
.L_x_3185:
[----:B------:R-:W3:Y:S02]  /*21890*/  SYNCS.PHASECHK.TRANS64.TRYWAIT P1, [R5+URZ+0x22860], R0 ;  /* 0x02286000050075a7 */ /* 0x000ee4000802017f */
[----:B---3--:R-:W-:Y:S05]  /*218a0*/  @!P1 BRA `(.L_x_3186) ;  /* 0x0000005000f09947 */ /* 0x008fea0003800000 */
.L_x_3382:
[----:B------:R-:W-:Y:S05]  /*218b0*/  @!P0 BRA `(.L_x_3187) ;  /* 0x0000000000048947 */ /* 0x000fea0003800000 */
[----:B------:R-:W-:Y:S01]  /*218c0*/  BPT.TRAP 0x1 ;  /* 0x000000040000795c */ /* 0x000fe20000300000 */
.L_x_3187:
[----:B----4-:R4:W0:Y:S02]  /*218d0*/  SYNCS.PHASECHK.TRANS64.TRYWAIT P0, [R25+URZ+0x22860], R2 ;  /* 0x02286002190075a7 */ /* 0x010824000800017f */
[----:B0-----:R-:W-:Y:S05]  /*218e0*/  @!P0 NANOSLEEP.SYNCS 0x989680 ;  /* 0x009896800000895d */ /* 0x001fea0003900000 */
[----:B------:R-:W0:Y:S02]  /*218f0*/  @!P0 SYNCS.PHASECHK.TRANS64 P0, [R25+URZ+0x22860], R2 ;  /* 0x02286002190085a7 */ /* 0x000e24000800007f */
[----:B0-----:R-:W-:Y:S05]  /*21900*/  @!P0 BRA `(.L_x_3187) ;  /* 0xfffffffc00f08947 */ /* 0x001fea000383ffff */
.L_x_2831:
[----:B------:R-:W-:Y:S05]  /*21910*/  BSYNC B9 ;  /* 0x0000000000097941 */ /* 0x000fea0003800000 */
.L_x_2828:
[----:B------:R-:W-:Y:S05]  /*21920*/  EXIT ;  /* 0x000000000000794d */ /* 0x000fea0003800000 */
.L_x_2857:
[----:B0-----:R0:W1:Y:S02]  /*21930*/  SYNCS.PHASECHK.TRANS64.TRYWAIT P4, [R89+URZ+0x22890], R102 ;  /* 0x02289066590075a7 */ /* 0x001064000808017f */
[----:B-1----:R-:W-:Y:S05]  /*21940*/  @!P4 NANOSLEEP.SYNCS 0x989680 ;  /* 0x009896800000c95d */ /* 0x002fea0003900000 */
[----:B------:R-:W1:Y:S02]  /*21950*/  @!P4 SYNCS.PHASECHK.TRANS64 P4, [R89+URZ+0x22890], R102 ;  /* 0x022890665900c5a7 */ /* 0x000e64000808007f */
[----:B-1----:R-:W-:Y:S05]  /*21960*/  @!P4 BRA `(.L_x_2857) ;  /* 0xfffffffc00f0c947 */ /* 0x002fea000383ffff */
[----:B------:R-:W-:Y:S05]  /*21970*/  BRA `(.L_x_3188) ;  /* 0xfffffe1400947947 */ /* 0x000fea000383ffff */
.L_x_2858:
        /* <DEDUP_REMOVED lines=8> */
.L_x_3190:
[----:B------:R-:W-:Y:S05]  /*21a00*/  BSYNC B1 ;  /* 0x0000000000017941 */ /* 0x000fea0003800000 */
.L_x_3189:
        /* <DEDUP_REMOVED lines=8> */
.L_x_3191:
[----:B------:R-:W-:Y:S01]  /*21a90*/  IMAD.MOV.U32 R35, RZ, RZ, R14 ;  /* 0x000000ffff237224 */ /* 0x000fe200078e000e */
[----:B------:R-:W-:Y:S06]  /*21aa0*/  BRA `(.L_x_3192) ;  /* 0xfffffe14005c7947 */ /* 0x000fec000383ffff */
.L_x_2867:
        /* <DEDUP_REMOVED lines=8> */
.L_x_3194:
[----:B------:R-:W-:Y:S05]  /*21b30*/  BSYNC B1 ;  /* 0x0000000000017941 */ /* 0x000fea0003800000 */
.L_x_3193:
        /* <DEDUP_REMOVED lines=8> */
.L_x_3195:
[----:B------:R-:W-:Y:S01]  /*21bc0*/  IMAD.MOV.U32 R93, RZ, RZ, R14 ;  /* 0x000000ffff5d7224 */ /* 0x000fe200078e000e */
[----:B------:R-:W-:Y:S06]  /*21bd0*/  BRA `(.L_x_3196) ;  /* 0xfffffe1800ec7947 */ /* 0x000fec000383ffff */
.L_x_2877:
[----:B-1----:R1:W2:Y:S02]  /*21be0*/  SYNCS.PHASECHK.TRANS64.TRYWAIT P3, [R89+URZ+0x22890], R102 ;  /* 0x02289066590075a7 */ /* 0x0022a4000806017f */
[----:B--2---:R-:W-:Y:S05]  /*21bf0*/  @!P3 NANOSLEEP.SYNCS 0x989680 ;  /* 0x009896800000b95d */ /* 0x004fea0003900000 */
[----:B------:R-:W2:Y:S02]  /*21c00*/  @!P3 SYNCS.PHASECHK.TRANS64 P3, [R89+URZ+0x22890], R102 ;  /* 0x022890665900b5a7 */ /* 0x000ea4000806007f */
[----:B--2---:R-:W-:Y:S05]  /*21c10*/  @!P3 BRA `(.L_x_2877) ;  /* 0xfffffffc00f0b947 */ /* 0x004fea000383ffff */
[----:B------:R-:W-:Y:S05]  /*21c20*/  BRA `(.L_x_3197) ;  /* 0xfffffe2400e07947 */ /* 0x000fea000383ffff */
.L_x_2878:
        /* <DEDUP_REMOVED lines=8> */
.L_x_3199:
[----:B------:R-:W-:Y:S05]  /*21cb0*/  BSYNC B1 ;  /* 0x0000000000017941 */ /* 0x000fea0003800000 */
.L_x_3198:
        /* <DEDUP_REMOVED lines=8> */
.L_x_3200:
[----:B------:R-:W-:Y:S05]  /*21d40*/  BRA `(.L_x_3201) ;  /* 0xfffffe2400b07947 */ /* 0x000fea000383ffff */
.L_x_2883:
        /* <DEDUP_REMOVED lines=8> */
.L_x_3203:
[----:B------:R-:W-:Y:S05]  /*21dd0*/  BSYNC B1 ;  /* 0x0000000000017941 */ /* 0x000fea0003800000 */
.L_x_3202:
        /* <DEDUP_REMOVED lines=8> */
.L_x_3204:
[----:B------:R-:W-:Y:S01]  /*21e60*/  IMAD.MOV.U32 R36, RZ, RZ, R14 ;  /* 0x000000ffff247224 */ /* 0x000fe200078e000e */
[----:B------:R-:W-:Y:S06]  /*21e70*/  BRA `(.L_x_3205) ;  /* 0xfffffe2c00687947 */ /* 0x000fec000383ffff */
.L_x_2888:
[----:B0-----:R0:W1:Y:S02]  /*21e80*/  SYNCS.PHASECHK.TRANS64.TRYWAIT P1, [R89+URZ+0x22890], R102 ;  /* 0x02289066590075a7 */ /* 0x001064000802017f */
[----:B-1----:R-:W-:Y:S05]  /*21e90*/  @!P1 NANOSLEEP.SYNCS 0x989680 ;  /* 0x009896800000995d */ /* 0x002fea0003900000 */
[----:B------:R-:W1:Y:S02]  /*21ea0*/  @!P1 SYNCS.PHASECHK.TRANS64 P1, [R89+URZ+0x22890], R102 ;  /* 0x02289066590095a7 */ /* 0x000e64000802007f */
[----:B-1----:R-:W-:Y:S05]  /*21eb0*/  @!P1 BRA `(.L_x_2888) ;  /* 0xfffffffc00f09947 */ /* 0x002fea000383ffff */
[----:B------:R-:W-:Y:S05]  /*21ec0*/  BRA `(.L_x_3206) ;  /* 0xfffffe3400807947 */ /* 0x000fea000383ffff */
.L_x_2889:
        /* <DEDUP_REMOVED lines=8> */
.L_x_3208:
[----:B------:R-:W-:Y:S05]  /*21f50*/  BSYNC B1 ;  /* 0x0000000000017941 */ /* 0x000fea0003800000 */
.L_x_3207:
        /* <DEDUP_REMOVED lines=8> */
.L_x_3209:
[----:B------:R-:W-:Y:S05]  /*21fe0*/  BRA `(.L_x_3210) ;  /* 0xfffffe3400a87947 */ /* 0x000fea000383ffff */
.L_x_2892:
        /* <DEDUP_REMOVED lines=8> */
.L_x_3212:
[----:B------:R-:W-:Y:S05]  /*22070*/  BSYNC B1 ;  /* 0x0000000000017941 */ /* 0x000fea0003800000 */
.L_x_3211:
        /* <DEDUP_REMOVED lines=8> */
.L_x_3213:
[----:B------:R-:W-:Y:S05]  /*22100*/  BRA `(.L_x_3214) ;  /* 0xfffffe3400a87947 */ /* 0x000fea000383ffff */
.L_x_2896:
[----:B------:R0:W0:Y:S02]  /*22110*/  SYNCS.PHASECHK.TRANS64.TRYWAIT P2, [R89+URZ+0x228b0], R102 ;  /* 0x0228b066590075a7 */ /* 0x000024000804017f */
[----:B0-----:R-:W-:Y:S05]  /*22120*/  @!P2 NANOSLEEP.SYNCS 0x989680 ;  /* 0x009896800000a95d */ /* 0x001fea0003900000 */
[----:B------:R-:W0:Y:S02]  /*22130*/  @!P2 SYNCS.PHASECHK.TRANS64 P2, [R89+URZ+0x228b0], R102 ;  /* 0x0228b0665900a5a7 */ /* 0x000e24000804007f */
[----:B0-----:R-:W-:Y:S05]  /*22140*/  @!P2 BRA `(.L_x_2896) ;  /* 0xfffffffc00f0a947 */ /* 0x001fea000383ffff */
[----:B------:R-:W-:Y:S05]  /*22150*/  BRA `(.L_x_3215) ;  /* 0xfffffe3800207947 */ /* 0x000fea000383ffff */
.L_x_2912:
[----:B------:R-:W-:Y:S01]  /*22160*/  BSSY B0, `(.L_x_3216) ;  /* 0x0000007000007945 */ /* 0x000fe20003800000 */
[----:B------:R-:W-:Y:S02]  /*22170*/  IMAD.MOV.U32 R12, RZ, RZ, RZ ;  /* 0x000000ffff0c7224 */ /* 0x000fe400078e00ff */
[----:B------:R-:W-:Y:S02]  /*22180*/  IMAD.MOV.U32 R11, RZ, RZ, 0x1f ;  /* 0x0000001fff0b7424 */ /* 0x000fe400078e00ff */
[----:B------:R-:W-:-:S07]  /*22190*/  IMAD.MOV.U32 R15, RZ, RZ, -0x1 ;  /* 0xffffffffff0f7424 */ /* 0x000fce00078e00ff */
[----:B-----5:R-:W-:Y:S05]  /*221a0*/  WARPSYNC.COLLECTIVE R15, `(.L_x_3217) ;  /* 0x000000000f087348 */ /* 0x020fea0003c00000 */
[----:B------:R0:W1:Y:S02]  /*221b0*/  SHFL.IDX P6, R14, R13, R12, R11 ;  /* 0x0000000c0d0e7389 */ /* 0x00006400000c000b */
[----:B01---5:R-:W-:Y:S01]  /*221c0*/  ENDCOLLECTIVE ;  /* 0x000000000000791b */ /* 0x023fe20003800000 */
.L_x_3217:
[----:B------:R-:W-:Y:S05]  /*221d0*/  BSYNC B0 ;  /* 0x0000000000007941 */ /* 0x000fea0003800000 */
.L_x_3216:
[----:B------:R-:W-:Y:S05]  /*221e0*/  BRA `(.L_x_3218) ;  /* 0xfffffe4800bc7947 */ /* 0x000fea000383ffff */
.L_x_2924:
[----:B------:R-:W-:Y:S01]  /*221f0*/  BSSY B1, `(.L_x_3219) ;  /* 0x0000008000017945 */ /* 0x000fe20003800000 */
[----:B0-----:R-:W-:Y:S02]  /*22200*/  IMAD.MOV.U32 R13, RZ, RZ, R6 ;  /* 0x000000ffff0d7224 */ /* 0x001fe400078e0006 */
[----:B------:R-:W-:Y:S02]  /*22210*/  IMAD.MOV.U32 R12, RZ, RZ, RZ ;  /* 0x000000ffff0c7224 */ /* 0x000fe400078e00ff */
[----:B------:R-:W-:Y:S02]  /*22220*/  IMAD.MOV.U32 R11, RZ, RZ, 0x1c1f ;  /* 0x00001c1fff0b7424 */ /* 0x000fe400078e00ff */
[----:B------:R-:W-:-:S07]  /*22230*/  IMAD.MOV.U32 R15, RZ, RZ, -0x1 ;  /* 0xffffffffff0f7424 */ /* 0x000fce00078e00ff */
[----:B------:R-:W-:Y:S05]  /*22240*/  WARPSYNC.COLLECTIVE R15, `(.L_x_3220) ;  /* 0x000000000f087348 */ /* 0x000fea0003c00000 */
[----:B------:R0:W1:Y:S02]  /*22250*/  SHFL.IDX P6, R14, R13, R12, R11 ;  /* 0x0000000c0d0e7389 */ /* 0x00006400000c000b */
[----:B01----:R-:W-:Y:S01]  /*22260*/  ENDCOLLECTIVE ;  /* 0x000000000000791b */ /* 0x003fe20003800000 */
.L_x_3220:
[----:B------:R-:W-:Y:S05]  /*22270*/  BSYNC B1 ;  /* 0x0000000000017941 */ /* 0x000fea0003800000 */
.L_x_3219:
        /* <DEDUP_REMOVED lines=8> */
.L_x_3221:
[----:B------:R-:W-:Y:S02]  /*22300*/  IMAD.MOV.U32 R13, RZ, RZ, R8 ;  /* 0x000000ffff0d7224 */ /* 0x000fe400078e0008 */
[----:B------:R-:W-:-:S07]  /*22310*/  IMAD.MOV.U32 R0, RZ, RZ, R14 ;  /* 0x000000ffff007224 */ /* 0x000fce00078e000e */
[----:B------:R-:W-:Y:S05]  /*22320*/  WARPSYNC.COLLECTIVE R15, `(.L_x_3222) ;  /* 0x000000000f087348 */ /* 0x000fea0003c00000 */
[----:B------:R0:W1:Y:S02]  /*22330*/  SHFL.IDX P6, R14, R13, R12, R11 ;  /* 0x0000000c0d0e7389 */ /* 0x00006400000c000b */
[----:B01----:R-:W-:Y:S01]  /*22340*/  ENDCOLLECTIVE ;  /* 0x000000000000791b */ /* 0x003fe20003800000 */
.L_x_3222:
[----:B------:R-:W-:Y:S02]  /*22350*/  IMAD.MOV.U32 R13, RZ, RZ, R7 ;  /* 0x000000ffff0d7224 */ /* 0x000fe400078e0007 */
[----:B------:R-:W-:-:S07]  /*22360*/  IMAD.MOV.U32 R5, RZ, RZ, R14 ;  /* 0x000000ffff057224 */ /* 0x000fce00078e000e */
[----:B------:R-:W-:Y:S05]  /*22370*/  WARPSYNC.COLLECTIVE R15, `(.L_x_3223) ;  /* 0x000000000f087348 */ /* 0x000fea0003c00000 */
[----:B------:R0:W1:Y:S02]  /*22380*/  SHFL.IDX P6, R14, R13, R12, R11 ;  /* 0x0000000c0d0e7389 */ /* 0x00006400000c000b */
[----:B01----:R-:W-:Y:S01]  /*22390*/  ENDCOLLECTIVE ;  /* 0x000000000000791b */ /* 0x003fe20003800000 */
.L_x_3223:
[----:B------:R-:W-:Y:S05]  /*223a0*/  BRA `(.L_x_3224) ;  /* 0xfffffe5000387947 */ /* 0x000fea000383ffff */
.L_x_2927:
[----:B------:R-:W-:Y:S01]  /*223b0*/  BSSY B1, `(.L_x_3225) ;  /* 0x0000008000017945 */ /* 0x000fe20003800000 */
[----:B------:R-:W-:Y:S02]  /*223c0*/  IMAD.MOV.U32 R13, RZ, RZ, R6 ;  /* 0x000000ffff0d7224 */ /* 0x000fe400078e0006 */
[----:B------:R-:W-:Y:S02]  /*223d0*/  IMAD.MOV.U32 R12, RZ, RZ, 0x1 ;  /* 0x00000001ff0c7424 */ /* 0x000fe400078e00ff */
[----:B------:R-:W-:Y:S02]  /*223e0*/  IMAD.MOV.U32 R11, RZ, RZ, 0x1c1f ;  /* 0x00001c1fff0b7424 */ /* 0x000fe400078e00ff */
[----:B------:R-:W-:-:S07]  /*223f0*/  IMAD.MOV.U32 R15, RZ, RZ, -0x1 ;  /* 0xffffffffff0f7424 */ /* 0x000fce00078e00ff */
[----:B-1----:R-:W-:Y:S05]  /*22400*/  WARPSYNC.COLLECTIVE R15, `(.L_x_3226) ;  /* 0x000000000f087348 */ /* 0x002fea0003c00000 */
[----:B------:R0:W2:Y:S02]  /*22410*/  SHFL.IDX P6, R14, R13, R12, R11 ;  /* 0x0000000c0d0e7389 */ /* 0x0000a400000c000b */
[----:B012---:R-:W-:Y:S01]  /*22420*/  ENDCOLLECTIVE ;  /* 0x000000000000791b */ /* 0x007fe20003800000 */
.L_x_3226:
[----:B------:R-:W-:Y:S05]  /*22430*/  BSYNC B1 ;  /* 0x0000000000017941 */ /* 0x000fea0003800000 */
.L_x_3225:
        /* <DEDUP_REMOVED lines=8> */
.L_x_3227:
[----:B------:R-:W-:Y:S02]  /*224c0*/  IMAD.MOV.U32 R13, RZ, RZ, R8 ;  /* 0x000000ffff0d7224 */ /* 0x000fe400078e0008 */
[----:B------:R-:W-:-:S07]  /*224d0*/  IMAD.MOV.U32 R0, RZ, RZ, R14 ;  /* 0x000000ffff007224 */ /* 0x000fce00078e000e */
[----:B------:R-:W-:Y:S05]  /*224e0*/  WARPSYNC.COLLECTIVE R15, `(.L_x_3228) ;  /* 0x000000000f087348 */ /* 0x000fea0003c00000 */
[----:B------:R0:W1:Y:S02]  /*224f0*/  SHFL.IDX P6, R14, R13, R12, R11 ;  /* 0x0000000c0d0e7389 */ /* 0x00006400000c000b */
[----:B01----:R-:W-:Y:S01]  /*22500*/  ENDCOLLECTIVE ;  /* 0x000000000000791b */ /* 0x003fe20003800000 */
.L_x_3228:
[----:B------:R-:W-:Y:S02]  /*22510*/  IMAD.MOV.U32 R13, RZ, RZ, R7 ;  /* 0x000000ffff0d7224 */ /* 0x000fe400078e0007 */
[----:B------:R-:W-:-:S07]  /*22520*/  IMAD.MOV.U32 R5, RZ, RZ, R14 ;  /* 0x000000ffff057224 */ /* 0x000fce00078e000e */
[----:B------:R-:W-:Y:S05]  /*22530*/  WARPSYNC.COLLECTIVE R15, `(.L_x_3229) ;  /* 0x000000000f087348 */ /* 0x000fea0003c00000 */
[----:B------:R0:W1:Y:S02]  /*22540*/  SHFL.IDX P6, R14, R13, R12, R11 ;  /* 0x0000000c0d0e7389 */ /* 0x00006400000c000b */
[----:B01----:R-:W-:Y:S01]  /*22550*/  ENDCOLLECTIVE ;  /* 0x000000000000791b */ /* 0x003fe20003800000 */
.L_x_3229:
[----:B------:R-:W-:Y:S05]  /*22560*/  BRA `(.L_x_3230) ;  /* 0xfffffe5000a07947 */ /* 0x000fea000383ffff */
.L_x_2931:
[----:B0-----:R0:W1:Y:S02]  /*22570*/  SYNCS.PHASECHK.TRANS64.TRYWAIT P0, [R23+URZ+0x22800], R36 ;  /* 0x02280024170075a7 */ /* 0x001064000800017f */
[----:B-1----:R-:W-:Y:S05]  /*22580*/  @!P0 NANOSLEEP.SYNCS 0x989680 ;  /* 0x009896800000895d */ /* 0x002fea0003900000 */
[----:B------:R-:W1:Y:S02]  /*22590*/  @!P0 SYNCS.PHASECHK.TRANS64 P0, [R23+URZ+0x22800], R36 ;  /* 0x02280024170085a7 */ /* 0x000e64000800007f */
[----:B-1----:R-:W-:Y:S05]  /*225a0*/  @!P0 BRA `(.L_x_2931) ;  /* 0xfffffffc00f08947 */ /* 0x002fea000383ffff */
[----:B------:R-:W-:Y:S05]  /*225b0*/  BRA `(.L_x_3231) ;  /* 0xfffffe5400a87947 */ /* 0x000fea000383ffff */
.L_x_2939:
[----:B------:R-:W1:Y:S01]  /*225c0*/  LDC R41, c[0x0][0x3f4] ;  /* 0x0000fd00ff297b82 */ /* 0x000e620000000800 */
[----:B------:R-:W-:Y:S01]  /*225d0*/  BSSY B1, `(.L_x_3232) ;  /* 0x0000008000017945 */ /* 0x000fe20003800000 */
[----:B0-----:R-:W-:Y:S02]  /*225e0*/  IMAD.MOV.U32 R13, RZ, RZ, R20 ;  /* 0x000000ffff0d7224 */ /* 0x001fe400078e0014 */
[----:B------:R-:W-:Y:S02]  /*225f0*/  IMAD.MOV.U32 R12, RZ, RZ, RZ ;  /* 0x000000ffff0c7224 */ /* 0x000fe400078e00ff */
[----:B------:R-:W-:Y:S02]  /*22600*/  IMAD.MOV.U32 R11, RZ, RZ, 0x1c1f ;  /* 0x00001c1fff0b7424 */ /* 0x000fe400078e00ff */
[----:B------:R-:W-:-:S07]  /*22610*/  IMAD.MOV.U32 R15, RZ, RZ, -0x1 ;  /* 0xffffffffff0f7424 */ /* 0x000fce00078e00ff */
[----:B-1----:R-:W-:Y:S05]  /*22620*/  WARPSYNC.COLLECTIVE R15, `(.L_x_3233) ;  /* 0x000000000f087348 */ /* 0x002fea0003c00000 */
[----:B------:R0:W2:Y:S02]  /*22630*/  SHFL.IDX P6, R14, R13, R12, R11 ;  /* 0x0000000c0d0e7389 */ /* 0x0000a400000c000b */
[----:B012---:R-:W-:Y:S01]  /*22640*/  ENDCOLLECTIVE ;  /* 0x000000000000791b */ /* 0x007fe20003800000 */
.L_x_3233:
[----:B------:R-:W-:Y:S05]  /*22650*/  BSYNC B1 ;  /* 0x0000000000017941 */ /* 0x000fea0003800000 */
.L_x_3232:
[----:B------:R-:W-:Y:S01]  /*22660*/  IMAD.MOV.U32 R13, RZ, RZ, R10 ;  /* 0x000000ffff0d7224 */ /* 0x000fe200078e000a */
[----:B------:R-:W-:Y:S01]  /*22670*/  ISETP.GE.AND P0, PT, R16, R41, PT ;  /* 0x000000291000720c */ /* 0x000fe20003f06270 */
[----:B------:R-:W-:Y:S02]  /*22680*/  IMAD.MOV.U32 R12, RZ, RZ, RZ ;  /* 0x000000ffff0c7224 */ /* 0x000fe400078e00ff */
[----:B------:R-:W-:Y:S02]  /*22690*/  IMAD.MOV.U32 R11, RZ, RZ, 0x1c1f ;  /* 0x00001c1fff0b7424 */ /* 0x000fe400078e00ff */
[----:B------:R-:W-:Y:S02]  /*226a0*/  IMAD.MOV.U32 R15, RZ, RZ, -0x1 ;  /* 0xffffffffff0f7424 */ /* 0x000fe400078e00ff */
[----:B------:R-:W-:Y:S02]  /*226b0*/  IMAD.MOV.U32 R0, RZ, RZ, R14 ;  /* 0x000000ffff007224 */ /* 0x000fe400078e000e */
[----:B------:R-:W-:-:S07]  /*226c0*/  IMAD R27, R203, R8, RZ ;  /* 0x00000008cb1b7224 */ /* 0x000fce00078e02ff */
[----:B------:R-:W-:Y:S05]  /*226d0*/  WARPSYNC.COLLECTIVE R15, `(.L_x_3234) ;  /* 0x000000000f087348 */ /* 0x000fea0003c00000 */
[----:B------:R0:W1:Y:S02]  /*226e0*/  SHFL.IDX P6, R14, R13, R12, R11 ;  /* 0x0000000c0d0e7389 */ /* 0x00006400000c000b */
[----:B01----:R-:W-:Y:S01]  /*226f0*/  ENDCOLLECTIVE ;  /* 0x000000000000791b */ /* 0x003fe20003800000 */
.L_x_3234:
[----:B------:R-:W-:Y:S01]  /*22700*/  ISETP.GE.OR P1, PT, R36, R27, P0 ;  /* 0x0000001b2400720c */ /* 0x000fe20000726670 */
[----:B------:R-:W-:-:S12]  /*22710*/  IMAD.MOV.U32 R13, RZ, RZ, R25 ;  /* 0x000000ffff0d7224 */ /* 0x000fd800078e0019 */
[C---:B------:R-:W-:Y:S01]  /*22720*/  @!P1 IMAD.SHL.U32 R9, R16.reuse, 0x2, RZ ;  /* 0x0000000210099824 */ /* 0x040fe200078e00ff */
[----:B------:R-:W-:Y:S01]  /*22730*/  @!P1 SHF.L.U64.HI R21, R16, 0x1, R17 ;  /* 0x0000000110159819 */ /* 0x000fe20000010211 */
[----:B------:R-:W-:-:S07]  /*22740*/  IMAD.MOV.U32 R3, RZ, RZ, R14 ;  /* 0x000000ffff037224 */ /* 0x000fce00078e000e */
[----:B------:R-:W-:Y:S05]  /*22750*/  WARPSYNC.COLLECTIVE R15, `(.L_x_3235) ;  /* 0x000000000f087348 */ /* 0x000fea0003c00000 */
[----:B------:R0:W1:Y:S02]  /*22760*/  SHFL.IDX P6, R14, R13, R12, R11 ;  /* 0x0000000c0d0e7389 */ /* 0x00006400000c000b */
[----:B01----:R-:W-:Y:S01]  /*22770*/  ENDCOLLECTIVE ;  /* 0x000000000000791b */ /* 0x003fe20003800000 */
.L_x_3235:
[----:B------:R-:W-:-:S05]  /*22780*/  @!P1 IADD3 R4, P2, R3, R9, RZ ;  /* 0x0000000903049210 */ /* 0x000fca0007f5e0ff */
[----:B------:R-:W-:-:S06]  /*22790*/  @!P1 IMAD.X R5, R0, 0x1, R21, P2 ;  /* 0x0000000100059824 */ /* 0x000fcc00010e0615 */
[----:B------:R-:W5:Y:S01]  /*227a0*/  @!P1 LD.E.128 R4, desc[UR54][R4.64] ;  /* 0x0000003604049980 */ /* 0x000f62000c101d00 */
[----:B------:R-:W-:Y:S02]  /*227b0*/  IMAD.MOV.U32 R13, RZ, RZ, R24 ;  /* 0x000000ffff0d7224 */ /* 0x000fe400078e0018 */
[----:B------:R-:W-:-:S07]  /*227c0*/  IMAD.MOV.U32 R8, RZ, RZ, R14 ;  /* 0x000000ffff087224 */ /* 0x000fce00078e000e */
[----:B-----5:R-:W-:Y:S05]  /*227d0*/  WARPSYNC.COLLECTIVE R15, `(.L_x_3236) ;  /* 0x000000000f087348 */ /* 0x020fea0003c00000 */
[----:B------:R0:W1:Y:S02]  /*227e0*/  SHFL.IDX P6, R14, R13, R12, R11 ;  /* 0x0000000c0d0e7389 */ /* 0x00006400000c000b */
[----:B01---5:R-:W-:Y:S01]  /*227f0*/  ENDCOLLECTIVE ;  /* 0x000000000000791b */ /* 0x023fe20003800000 */
.L_x_3236:
[----:B------:R-:W-:-:S05]  /*22800*/  @!P1 IADD3 R14, P2, R14, R9, RZ ;  /* 0x000000090e0e9210 */ /* 0x000fca0007f5e0ff */
[----:B------:R-:W-:-:S04]  /*22810*/  @!P1 IMAD.X R3, R8, 0x1, R21, P2 ;  /* 0x0000000108039824 */ /* 0x000fc800010e0615 */
[----:B------:R-:W-:-:S05]  /*22820*/  @!P1 IMAD.MOV.U32 R15, RZ, RZ, R3 ;  /* 0x000000ffff0f9224 */ /* 0x000fca00078e0003 */
[----:B------:R0:W5:Y:S01]  /*22830*/  @!P1 LD.E.128 R28, desc[UR54][R14.64] ;  /* 0x000000360e1c9980 */ /* 0x000162000c101d00 */
[----:B------:R-:W-:Y:S02]  /*22840*/  IMAD.MOV.U32 R13, RZ, RZ, R20 ;  /* 0x000000ffff0d7224 */ /* 0x000fe400078e0014 */
[----:B------:R-:W-:Y:S02]  /*22850*/  IMAD.MOV.U32 R12, RZ, RZ, 0x1 ;  /* 0x00000001ff0c7424 */ /* 0x000fe400078e00ff */
[----:B0-----:R-:W-:-:S07]  /*22860*/  IMAD.MOV.U32 R15, RZ, RZ, -0x1 ;  /* 0xffffffffff0f7424 */ /* 0x001fce00078e00ff */
[----:B-----5:R-:W-:Y:S05]  /*22870*/  WARPSYNC.COLLECTIVE R15, `(.L_x_3237) ;  /* 0x000000000f087348 */ /* 0x020fea0003c00000 */
[----:B------:R0:W1:Y:S02]  /*22880*/  SHFL.IDX P6, R14, R13, R12, R11 ;  /* 0x0000000c0d0e7389 */ /* 0x00006400000c000b */
[----:B01---5:R-:W-:Y:S01]  /*22890*/  ENDCOLLECTIVE ;  /* 0x000000000000791b */ /* 0x023fe20003800000 */
.L_x_3237:
[----:B------:R-:W-:Y:S01]  /*228a0*/  CS2R R44, SRZ ;  /* 0x00000000002c7805 */ /* 0x000fe2000001ff00 */
[----:B------:R-:W-:Y:S01]  /*228b0*/  IMAD.MOV.U32 R13, RZ, RZ, R10 ;  /* 0x000000ffff0d7224 */ /* 0x000fe200078e000a */
[----:B------:R-:W-:Y:S01]  /*228c0*/  CS2R R42, SRZ ;  /* 0x00000000002a7805 */ /* 0x000fe2000001ff00 */
[----:B------:R-:W-:-:S04]  /*228d0*/  @!P1 IMAD.MOV.U32 R44, RZ, RZ, R4 ;  /* 0x000000ffff2c9224 */ /* 0x000fc800078e0004 */
[----:B------:R-:W-:-:S05]  /*228e0*/  IMAD.MOV.U32 R0, RZ, RZ, R44 ;  /* 0x000000ffff007224 */ /* 0x000fca00078e002c */
[----:B------:R-:W-:Y:S01]  /*228f0*/  PRMT R47, R47, 0x5410, R0 ;  /* 0x000054102f2f7816 */ /* 0x000fe20000000000 */
[----:B------:R-:W-:-:S07]  /*22900*/  IMAD.MOV.U32 R0, RZ, RZ, R14 ;  /* 0x000000ffff007224 */ /* 0x000fce00078e000e */
[----:B------:R-:W-:Y:S05]  /*22910*/  WARPSYNC.COLLECTIVE R15, `(.L_x_3238) ;  /* 0x000000000f087348 */ /* 0x000fea0003c00000 */
[----:B------:R0:W1:Y:S02]  /*22920*/  SHFL.IDX P6, R14, R13, R12, R11 ;  /* 0x0000000c0d0e7389 */ /* 0x00006400000c000b */
[----:B01----:R-:W-:Y:S01]  /*22930*/  ENDCOLLECTIVE ;  /* 0x000000000000791b */ /* 0x003fe20003800000 */
.L_x_3238:
[----:B------:R-:W-:-:S04]  /*22940*/  @!P1 IMAD.MOV.U32 R45, RZ, RZ, R5 ;  /* 0x000000ffff2d9224 */ /* 0x000fc800078e0005 */
[----:B------:R-:W-:-:S05]  /*22950*/  IMAD.MOV.U32 R3, RZ, RZ, R45 ;  /* 0x000000ffff037224 */ /* 0x000fca00078e002d */
[----:B------:R-:W-:Y:S01]  /*22960*/  PRMT R49, R49, 0x5410, R3 ;  /* 0x0000541031317816 */ /* 0x000fe20000000003 */
[----:B------:R-:W-:Y:S02]  /*22970*/  IMAD.MOV.U32 R13, RZ, RZ, R25 ;  /* 0x000000ffff0d7224 */ /* 0x000fe400078e0019 */
[----:B------:R-:W-:-:S07]  /*22980*/  IMAD.MOV.U32 R3, RZ, RZ, R14 ;  /* 0x000000ffff037224 */ /* 0x000fce00078e000e */
[----:B------:R-:W-:Y:S05]  /*22990*/  WARPSYNC.COLLECTIVE R15, `(.L_x_3239) ;  /* 0x000000000f087348 */ /* 0x000fea0003c00000 */
[----:B------:R0:W1:Y:S02]  /*229a0*/  SHFL.IDX P6, R14, R13, R12, R11 ;  /* 0x0000000c0d0e7389 */ /* 0x00006400000c000b */
[----:B01----:R-:W-:Y:S01]  /*229b0*/  ENDCOLLECTIVE ;  /* 0x000000000000791b */ /* 0x003fe20003800000 */
.L_x_3239:
[----:B------:R-:W-:Y:S02]  /*229c0*/  @!P1 IMAD.MOV.U32 R42, RZ, RZ, R6 ;  /* 0x000000ffff2a9224 */ /* 0x000fe400078e0006 */
[----:B------:R-:W-:Y:S01]  /*229d0*/  @!P1 IMAD.MOV.U32 R43, RZ, RZ, R7 ;  /* 0x000000ffff2b9224 */ /* 0x000fe200078e0007 */
[----:B------:R-:W-:Y:S02]  /*229e0*/  CS2R R6, SRZ ;  /* 0x0000000000067805 */ /* 0x000fe4000001ff00 */
[----:B------:R-:W-:Y:S01]  /*229f0*/  CS2R R4, SRZ ;  /* 0x0000000000047805 */ /* 0x000fe2000001ff00 */
[----:B------:R-:W-:Y:S02]  /*22a00*/  IMAD.MOV.U32 R10, RZ, RZ, R42 ;  /* 0x000000ffff0a7224 */ /* 0x000fe400078e002a */
[----:B------:R-:W-:Y:S02]  /*22a10*/  IMAD.MOV.U32 R21, RZ, RZ, R43 ;  /* 0x000000ffff157224 */ /* 0x000fe400078e002b */
[----:B------:R-:W-:-:S02]  /*22a20*/  @!P1 IMAD.MOV.U32 R6, RZ, RZ, R28 ;  /* 0x000000ffff069224 */ /* 0x000fc400078e001c */
[----:B------:R-:W-:Y:S02]  /*22a30*/  IMAD.MOV.U32 R13, RZ, RZ, R24 ;  /* 0x000000ffff0d7224 */ /* 0x000fe400078e0018 */
[----:B------:R-:W-:Y:S02]  /*22a40*/  @!P1 IMAD.MOV.U32 R7, RZ, RZ, R29 ;  /* 0x000000ffff079224 */ /* 0x000fe400078e001d */
[----:B------:R-:W-:Y:S02]  /*22a50*/  @!P1 IMAD.MOV.U32 R4, RZ, RZ, R30 ;  /* 0x000000ffff049224 */ /* 0x000fe400078e001e */
[----:B------:R-:W-:Y:S01]  /*22a60*/  @!P1 IMAD.MOV.U32 R5, RZ, RZ, R31 ;  /* 0x000000ffff059224 */ /* 0x000fe200078e001f */
[----:B------:R-:W-:Y:S01]  /*22a70*/  PRMT R9, R10, 0x7610, R9 ;  /* 0x000076100a097816 */ /* 0x000fe20000000009 */
[----:B------:R-:W-:Y:S02]  /*22a80*/  IMAD.MOV.U32 R20, RZ, RZ, R6 ;  /* 0x000000ffff147224 */ /* 0x000fe400078e0006 */
[----:B------:R-:W-:-:S07]  /*22a90*/  IMAD.MOV.U32 R8, RZ, RZ, R14 ;  /* 0x000000ffff087224 */ /* 0x000fce00078e000e */
[----:B------:R-:W-:Y:S05]  /*22aa0*/  WARPSYNC.COLLECTIVE R15, `(.L_x_3240) ;  /* 0x000000000f087348 */ /* 0x000fea0003c00000 */
[----:B------:R0:W1:Y:S02]  /*22ab0*/  SHFL.IDX P6, R14, R13, R12, R11 ;  /* 0x0000000c0d0e7389 */ /* 0x00006400000c000b */
[----:B01----:R-:W-:Y:S01]  /*22ac0*/  ENDCOLLECTIVE ;  /* 0x000000000000791b */ /* 0x003fe20003800000 */
.L_x_3240:
[----:B------:R-:W-:Y:S02]  /*22ad0*/  PRMT R10, R21, 0x7610, R10 ;  /* 0x00007610150a7816 */ /* 0x000fe4000000000a */
[----:B------:R-:W-:Y:S02]  /*22ae0*/  CS2R R28, SRZ ;  /* 0x00000000001c7805 */ /* 0x000fe4000001ff00 */
[----:B------:R-:W-:Y:S01]  /*22af0*/  PRMT R9, R9, 0x5410, R20 ;  /* 0x0000541009097816 */ /* 0x000fe20000000014 */
[----:B------:R-:W-:Y:S02]  /*22b00*/  IMAD.MOV.U32 R11, RZ, RZ, R7 ;  /* 0x000000ffff0b7224 */ /* 0x000fe400078e0007 */
[----:B------:R-:W-:Y:S02]  /*22b10*/  IMAD.MOV.U32 R12, RZ, RZ, R4 ;  /* 0x000000ffff0c7224 */ /* 0x000fe400078e0004 */
[----:B------:R-:W-:Y:S01]  /*22b20*/  IMAD.MOV.U32 R13, RZ, RZ, R5 ;  /* 0x000000ffff0d7224 */ /* 0x000fe200078e0005 */
[----:B------:R-:W-:-:S04]  /*22b30*/  PRMT R10, R10, 0x5410, R11 ;  /* 0x000054100a0a7816 */ /* 0x000fc8000000000b */
[----:B------:R-:W-:Y:S01]  /*22b40*/  PRMT R21, R12, 0x5410, R13 ;  /* 0x000054100c157816 */ /* 0x000fe2000000000d */
[----:B------:R-:W-:Y:S06]  /*22b50*/  BRA `(.L_x_3241) ;  /* 0xfffffe6000d07947 */ /* 0x000fec000383ffff */
.L_x_2943:
[----:B-1----:R1:W2:Y:S02]  /*22b60*/  SYNCS.PHASECHK.TRANS64.TRYWAIT P1, [R23+URZ+0x22800], R12 ;  /* 0x0228000c170075a7 */ /* 0x0022a4000802017f */
[----:B--2---:R-:W-:Y:S05]  /*22b70*/  @!P1 NANOSLEEP.SYNCS 0x989680 ;  /* 0x009896800000995d */ /* 0x004fea0003900000 */
[----:B------:R-:W2:Y:S02]  /*22b80*/  @!P1 SYNCS.PHASECHK.TRANS64 P1, [R23+URZ+0x22800], R12 ;  /* 0x0228000c170095a7 */ /* 0x000ea4000802007f */
[----:B--2---:R-:W-:Y:S05]  /*22b90*/  @!P1 BRA `(.L_x_2943) ;  /* 0xfffffffc00f09947 */ /* 0x004fea000383ffff */
[----:B------:R-:W-:Y:S05]  /*22ba0*/  BRA `(.L_x_3242) ;  /* 0xfffffe6400747947 */ /* 0x000fea000383ffff */
.L_x_2949:
[----:B--2---:R2:W3:Y:S02]  /*22bb0*/  SYNCS.PHASECHK.TRANS64.TRYWAIT P0, [R0+URZ+0x22830], R21 ;  /* 0x02283015000075a7 */ /* 0x0044e4000800017f */
[----:B---3--:R-:W-:Y:S05]  /*22bc0*/  @!P0 NANOSLEEP.SYNCS 0x989680 ;  /* 0x009896800000895d */ /* 0x008fea0003900000 */
[----:B------:R-:W3:Y:S02]  /*22bd0*/  @!P0 SYNCS.PHASECHK.TRANS64 P0, [R0+URZ+0x22830], R21 ;  /* 0x02283015000085a7 */ /* 0x000ee4000800007f */
[----:B---3--:R-:W-:Y:S05]  /*22be0*/  @!P0 BRA `(.L_x_2949) ;  /* 0xfffffffc00f08947 */ /* 0x008fea000383ffff */
[----:B------:R-:W-:Y:S05]  /*22bf0*/  BRA `(.L_x_2948) ;  /* 0xfffffe7400607947 */ /* 0x000fea000383ffff */
.L_x_2963:
[----:B-1----:R1:W2:Y:S02]  /*22c00*/  SYNCS.PHASECHK.TRANS64.TRYWAIT P0, [R0+URZ+0x22850], R21 ;  /* 0x02285015000075a7 */ /* 0x0022a4000800017f */
[----:B--2---:R-:W-:Y:S05]  /*22c10*/  @!P0 NANOSLEEP.SYNCS 0x989680 ;  /* 0x009896800000895d */ /* 0x004fea0003900000 */
[----:B------:R-:W2:Y:S02]  /*22c20*/  @!P0 SYNCS.PHASECHK.TRANS64 P0, [R0+URZ+0x22850], R21 ;  /* 0x02285015000085a7 */ /* 0x000ea4000800007f */
[----:B--2---:R-:W-:Y:S05]  /*22c30*/  @!P0 BRA `(.L_x_2963) ;  /* 0xfffffffc00f08947 */ /* 0x004fea000383ffff */
[----:B------:R-:W-:Y:S05]  /*22c40*/  BRA `(.L_x_2962) ;  /* 0xfffffe9c00d47947 */ /* 0x000fea000383ffff */
.L_x_2973:
[----:B-1----:R1:W2:Y:S02]  /*22c50*/  SYNCS.PHASECHK.TRANS64.TRYWAIT P0, [R20+URZ+0x22830], R21 ;  /* 0x02283015140075a7 */ /* 0x0022a4000800017f */
[----:B--2---:R-:W-:Y:S05]  /*22c60*/  @!P0 NANOSLEEP.SYNCS 0x989680 ;  /* 0x009896800000895d */ /* 0x004fea0003900000 */
[----:B------:R-:W2:Y:S02]  /*22c70*/  @!P0 SYNCS.PHASECHK.TRANS64 P0, [R20+URZ+0x22830], R21 ;  /* 0x02283015140085a7 */ /* 0x000ea4000800007f */
[----:B--2---:R-:W-:Y:S05]  /*22c80*/  @!P0 BRA `(.L_x_2973) ;  /* 0xfffffffc00f08947 */ /* 0x004fea000383ffff */
[----:B------:R-:W-:Y:S05]  /*22c90*/  BRA `(.L_x_2972) ;  /* 0xfffffea400d47947 */ /* 0x000fea000383ffff */
.L_x_2987:
[----:B-1----:R1:W2:Y:S02]  /*22ca0*/  SYNCS.PHASECHK.TRANS64.TRYWAIT P0, [R20+URZ+0x22850], R21 ;  /* 0x02285015140075a7 */ /* 0x0022a4000800017f */
[----:B--2---:R-:W-:Y:S05]  /*22cb0*/  @!P0 NANOSLEEP.SYNCS 0x989680 ;  /* 0x009896800000895d */ /* 0x004fea0003900000 */
[----:B------:R-:W2:Y:S02]  /*22cc0*/  @!P0 SYNCS.PHASECHK.TRANS64 P0, [R20+URZ+0x22850], R21 ;  /* 0x02285015140085a7 */ /* 0x000ea4000800007f */
[----:B--2---:R-:W-:Y:S05]  /*22cd0*/  @!P0 BRA `(.L_x_2987) ;  /* 0xfffffffc00f08947 */ /* 0x004fea000383ffff */
[----:B------:R-:W-:Y:S05]  /*22ce0*/  BRA `(.L_x_2986) ;  /* 0xfffffed800747947 */ /* 0x000fea000383ffff */
.L_x_2998:
[----:B-1----:R1:W2:Y:S02]  /*22cf0*/  SYNCS.PHASECHK.TRANS64.TRYWAIT P1, [R0+URZ+0x22830], R20 ;  /* 0x02283014000075a7 */ /* 0x0022a4000802017f */
[----:B--2---:R-:W-:Y:S05]  /*22d00*/  @!P1 NANOSLEEP.SYNCS 0x989680 ;  /* 0x009896800000995d */ /* 0x004fea0003900000 */
[----:B------:R-:W2:Y:S02]  /*22d10*/  @!P1 SYNCS.PHASECHK.TRANS64 P1, [R0+URZ+0x22830], R20 ;  /* 0x02283014000095a7 */ /* 0x000ea4000802007f */
[----:B--2---:R-:W-:Y:S05]  /*22d20*/  @!P1 BRA `(.L_x_2998) ;  /* 0xfffffffc00f09947 */ /* 0x004fea000383ffff */
[----:B------:R-:W-:Y:S05]  /*22d30*/  BRA `(.L_x_2997) ;  /* 0xfffffee000887947 */ /* 0x000fea000383ffff */
.L_x_3004:
[----:B-1----:R1:W3:Y:S02]  /*22d40*/  SYNCS.PHASECHK.TRANS64.TRYWAIT P1, [R0+URZ+0x22850], R20 ;  /* 0x02285014000075a7 */ /* 0x0022e4000802017f */
[----:B---3--:R-:W-:Y:S05]  /*22d50*/  @!P1 NANOSLEEP.SYNCS 0x989680 ;  /* 0x009896800000995d */ /* 0x008fea0003900000 */
[----:B------:R-:W3:Y:S02]  /*22d60*/  @!P1 SYNCS.PHASECHK.TRANS64 P1, [R0+URZ+0x22850], R20 ;  /* 0x02285014000095a7 */ /* 0x000ee4000802007f */
[----:B---3--:R-:W-:Y:S05]  /*22d70*/  @!P1 BRA `(.L_x_3004) ;  /* 0xfffffffc00f09947 */ /* 0x008fea000383ffff */
[----:B------:R-:W-:Y:S05]  /*22d80*/  BRA `(.L_x_3003) ;  /* 0xffffff0000807947 */ /* 0x000fea000383ffff */
.L_x_3011:
[----:B-1----:R1:W3:Y:S02]  /*22d90*/  SYNCS.PHASECHK.TRANS64.TRYWAIT P0, [R20+URZ+0x22830], R21 ;  /* 0x02283015140075a7 */ /* 0x0022e4000800017f */
[----:B---3--:R-:W-:Y:S05]  /*22da0*/  @!P0 NANOSLEEP.SYNCS 0x989680 ;  /* 0x009896800000895d */ /* 0x008fea0003900000 */
[----:B------:R-:W3:Y:S02]  /*22db0*/  @!P0 SYNCS.PHASECHK.TRANS64 P0, [R20+URZ+0x22830], R21 ;  /* 0x02283015140085a7 */ /* 0x000ee4000800007f */
[----:B---3--:R-:W-:Y:S05]  /*22dc0*/  @!P0 BRA `(.L_x_3011) ;  /* 0xfffffffc00f08947 */ /* 0x008fea000383ffff */
[----:B------:R-:W-:Y:S05]  /*22dd0*/  BRA `(.L_x_3010) ;  /* 0xffffff0400cc7947 */ /* 0x000fea000383ffff */
.L_x_3025:
[----:B-1----:R1:W3:Y:S02]  /*22de0*/  SYNCS.PHASECHK.TRANS64.TRYWAIT P0, [R20+URZ+0x22850], R21 ;  /* 0x02285015140075a7 */ /* 0x0022e4000800017f */
[----:B---3--:R-:W-:Y:S05]  /*22df0*/  @!P0 NANOSLEEP.SYNCS 0x989680 ;  /* 0x009896800000895d */ /* 0x008fea0003900000 */
[----:B------:R-:W3:Y:S02]  /*22e00*/  @!P0 SYNCS.PHASECHK.TRANS64 P0, [R20+URZ+0x22850], R21 ;  /* 0x02285015140085a7 */ /* 0x000ee4000800007f */
[----:B---3--:R-:W-:Y:S05]  /*22e10*/  @!P0 BRA `(.L_x_3025) ;  /* 0xfffffffc00f08947 */ /* 0x008fea000383ffff */
[----:B------:R-:W-:Y:S05]  /*22e20*/  BRA `(.L_x_3024) ;  /* 0xffffff3800687947 */ /* 0x000fea000383ffff */
.L_x_3041:
[----:B------:R-:W-:Y:S02]  /*22e30*/  IMAD.MOV.U32 R13, RZ, RZ, R4 ;  /* 0x000000ffff0d7224 */ /* 0x000fe400078e0004 */
[----:B------:R-:W-:Y:S02]  /*22e40*/  IMAD.MOV.U32 R12, RZ, RZ, RZ ;  /* 0x000000ffff0c7224 */ /* 0x000fe400078e00ff */
[----:B------:R-:W-:Y:S02]  /*22e50*/  IMAD.MOV.U32 R11, RZ, RZ, 0x181f ;  /* 0x0000181fff0b7424 */ /* 0x000fe400078e00ff */
[----:B------:R-:W-:-:S07]  /*22e60*/  IMAD.MOV.U32 R15, RZ, RZ, -0x1 ;  /* 0xffffffffff0f7424 */ /* 0x000fce00078e00ff */
[----:B--2---:R-:W-:Y:S05]  /*22e70*/  WARPSYNC.COLLECTIVE R15, `(.L_x_3243) ;  /* 0x000000000f087348 */ /* 0x004fea0003c00000 */
[----:B------:R0:W1:Y:S02]  /*22e80*/  SHFL.IDX P6, R14, R13, R12, R11 ;  /* 0x0000000c0d0e7389 */ /* 0x00006400000c000b */
[----:B012---:R-:W-:Y:S01]  /*22e90*/  ENDCOLLECTIVE ;  /* 0x000000000000791b */ /* 0x007fe20003800000 */
.L_x_3243:
[----:B------:R-:W-:Y:S02]  /*22ea0*/  IMAD.MOV.U32 R13, RZ, RZ, R3 ;  /* 0x000000ffff0d7224 */ /* 0x000fe400078e0003 */
[----:B------:R-:W-:-:S07]  /*22eb0*/  IMAD.MOV.U32 R0, RZ, RZ, R14 ;  /* 0x000000ffff007224 */ /* 0x000fce00078e000e */
[----:B------:R-:W-:Y:S05]  /*22ec0*/  WARPSYNC.COLLECTIVE R15, `(.L_x_3244) ;  /* 0x000000000f087348 */ /* 0x000fea0003c00000 */
[----:B------:R0:W1:Y:S02]  /*22ed0*/  SHFL.IDX P6, R14, R13, R12, R11 ;  /* 0x0000000c0d0e7389 */ /* 0x00006400000c000b */
[----:B01----:R-:W-:Y:S01]  /*22ee0*/  ENDCOLLECTIVE ;  /* 0x000000000000791b */ /* 0x003fe20003800000 */
.L_x_3244:
[----:B------:R-:W-:Y:S05]  /*22ef0*/  BRA `(.L_x_3245) ;  /* 0xffffff7000347947 */ /* 0x000fea000383ffff */
.L_x_3044:
        /* <DEDUP_REMOVED lines=8> */
.L_x_3247:
[----:B------:R-:W-:Y:S05]  /*22f80*/  BSYNC B1 ;  /* 0x0000000000017941 */ /* 0x000fea0003800000 */
.L_x_3246:
        /* <DEDUP_REMOVED lines=8> */
.L_x_3248:
[----:B------:R-:W-:Y:S05]  /*23010*/  BRA `(.L_x_3249) ;  /* 0xffffff7000587947 */ /* 0x000fea000383ffff */
.L_x_3047:
        /* <DEDUP_REMOVED lines=8> */
.L_x_3251:
[----:B------:R-:W-:Y:S05]  /*230a0*/  BSYNC B1 ;  /* 0x0000000000017941 */ /* 0x000fea0003800000 */
.L_x_3250:
        /* <DEDUP_REMOVED lines=8> */
.L_x_3252:
[----:B------:R-:W-:Y:S05]  /*23130*/  BRA `(.L_x_3253) ;  /* 0xffffff7000787947 */ /* 0x000fea000383ffff */
.L_x_3050:
        /* <DEDUP_REMOVED lines=8> */
.L_x_3255:
[----:B------:R-:W-:Y:S05]  /*231c0*/  BSYNC B1 ;  /* 0x0000000000017941 */ /* 0x000fea0003800000 */
.L_x_3254:
        /* <DEDUP_REMOVED lines=8> */
.L_x_3256:
[----:B------:R-:W-:Y:S05]  /*23250*/  BRA `(.L_x_3257) ;  /* 0xffffff7000987947 */ /* 0x000fea000383ffff */
.L_x_3075:
[----:B------:R-:W0:Y:S01]  /*23260*/  S2R R12, SR_TID.X ;  /* 0x00000000000c7919 */ /* 0x000e220000002100 */
[----:B------:R-:W-:Y:S01]  /*23270*/  BSSY B1, `(.L_x_3258) ;  /* 0x000000a000017945 */ /* 0x000fe20003800000 */
[----:B------:R-:W-:Y:S02]  /*23280*/  IMAD.MOV.U32 R11, RZ, RZ, 0x1f ;  /* 0x0000001fff0b7424 */ /* 0x000fe400078e00ff */
[----:B------:R-:W-:Y:S01]  /*23290*/  IMAD.MOV.U32 R15, RZ, RZ, -0x1 ;  /* 0xffffffffff0f7424 */ /* 0x000fe200078e00ff */
[----:B0-----:R-:W-:-:S04]  /*232a0*/  SHF.R.U32.HI R12, RZ, 0x5, R12 ;  /* 0x00000005ff0c7819 */ /* 0x001fc8000001160c */
[----:B------:R-:W-:-:S05]  /*232b0*/  LOP3.LUT R12, R12, 0x3, RZ, 0xc0, !PT ;  /* 0x000000030c0c7812 */ /* 0x000fca00078ec0ff */
[----:B------:R-:W-:Y:S02]  /*232c0*/  IMAD.MOV.U32 R13, RZ, RZ, R12 ;  /* 0x000000ffff0d7224 */ /* 0x000fe400078e000c */
[----:B------:R-:W-:-:S07]  /*232d0*/  IMAD.MOV.U32 R12, RZ, RZ, RZ ;  /* 0x000000ffff0c7224 */ /* 0x000fce00078e00ff */
[----:B------:R-:W-:Y:S05]  /*232e0*/  WARPSYNC.COLLECTIVE R15, `(.L_x_3259) ;  /* 0x000000000f087348 */ /* 0x000fea0003c00000 */
[----:B------:R0:W1:Y:S02]  /*232f0*/  SHFL.IDX P6, R14, R13, R12, R11 ;  /* 0x0000000c0d0e7389 */ /* 0x00006400000c000b */
[----:B01----:R-:W-:Y:S01]  /*23300*/  ENDCOLLECTIVE ;  /* 0x000000000000791b */ /* 0x003fe20003800000 */
.L_x_3259:
[----:B------:R-:W-:Y:S05]  /*23310*/  BSYNC B1 ;  /* 0x0000000000017941 */ /* 0x000fea0003800000 */
.L_x_3258:
[----:B------:R-:W-:Y:S05]  /*23320*/  BRA `(.L_x_3260) ;  /* 0xffffff8800ac7947 */ /* 0x000fea000383ffff */
.L_x_3077:
[----:B------:R-:W-:Y:S01]  /*23330*/  BSSY B1, `(.L_x_3261) ;  /* 0x0000006000017945 */ /* 0x000fe20003800000 */
[----:B------:R-:W-:-:S07]  /*23340*/  IMAD.MOV.U32 R15, RZ, RZ, -0x1 ;  /* 0xffffffffff0f7424 */ /* 0x000fce00078e00ff */
[----:B0-----:R-:W-:Y:S05]  /*23350*/  WARPSYNC.COLLECTIVE R15, `(.L_x_3262) ;  /* 0x000000000f0c7348 */ /* 0x001fea0003c00000 */
[----:B------:R-:W-:Y:S02]  /*23360*/  ELECT P6, UR62, PT ;  /* 0x00000000003e782f */ /* 0x000fe400038c0000 */
[----:B------:R-:W-:Y:S01]  /*23370*/  MOV R14, UR62 ;  /* 0x0000003e000e7c02 */ /* 0x000fe20008000f00 */
[----:B0-----:R-:W-:Y:S10]  /*23380*/  ENDCOLLECTIVE ;  /* 0x000000000000791b */ /* 0x001ff40003800000 */
.L_x_3262:
[----:B------:R-:W-:Y:S05]  /*23390*/  BSYNC B1 ;  /* 0x0000000000017941 */ /* 0x000fea0003800000 */
.L_x_3261:
[----:B------:R-:W-:Y:S05]  /*233a0*/  BRA `(.L_x_3076) ;  /* 0xffffff8800a47947 */ /* 0x000fea000383ffff */
.L_x_3079:
[----:B0-----:R0:W1:Y:S02]  /*233b0*/  SYNCS.PHASECHK.TRANS64.TRYWAIT P0, [R23+URZ+0x22820], R2 ;  /* 0x02282002170075a7 */ /* 0x001064000800017f */
[----:B-1----:R-:W-:Y:S05]  /*233c0*/  @!P0 NANOSLEEP.SYNCS 0x989680 ;  /* 0x009896800000895d */ /* 0x002fea0003900000 */
[----:B------:R-:W1:Y:S02]  /*233d0*/  @!P0 SYNCS.PHASECHK.TRANS64 P0, [R23+URZ+0x22820], R2 ;  /* 0x02282002170085a7 */ /* 0x000e64000800007f */
[----:B-1----:R-:W-:Y:S05]  /*233e0*/  @!P0 BRA `(.L_x_3079) ;  /* 0xfffffffc00f08947 */ /* 0x002fea000383ffff */
[----:B------:R-:W-:Y:S05]  /*233f0*/  BRA `(.L_x_3263) ;  /* 0xffffff8800b47947 */ /* 0x000fea000383ffff */
.L_x_3083:
[----:B0-----:R0:W1:Y:S02]  /*23400*/  SYNCS.PHASECHK.TRANS64.TRYWAIT P0, [R12+URZ+0x228a0], R2 ;  /* 0x0228a0020c0075a7 */ /* 0x001064000800017f */
[----:B-1----:R-:W-:Y:S05]  /*23410*/  @!P0 NANOSLEEP.SYNCS 0x989680 ;  /* 0x009896800000895d */ /* 0x002fea0003900000 */
[----:B------:R-:W1:Y:S02]  /*23420*/  @!P0 SYNCS.PHASECHK.TRANS64 P0, [R12+URZ+0x228a0], R2 ;  /* 0x0228a0020c0085a7 */ /* 0x000e64000800007f */
[----:B-1----:R-:W-:Y:S05]  /*23430*/  @!P0 BRA `(.L_x_3083) ;  /* 0xfffffffc00f08947 */ /* 0x002fea000383ffff */
[----:B------:R-:W-:Y:S05]  /*23440*/  BRA `(.L_x_3264) ;  /* 0xffffff8800cc7947 */ /* 0x000fea000383ffff */
.L_x_3088:
[----:B-1----:R1:W2:Y:S02]  /*23450*/  SYNCS.PHASECHK.TRANS64.TRYWAIT P0, [R12+URZ+0x228c0], R2 ;  /* 0x0228c0020c0075a7 */ /* 0x0022a4000800017f */
[----:B--2---:R-:W-:Y:S05]  /*23460*/  @!P0 NANOSLEEP.SYNCS 0x989680 ;  /* 0x009896800000895d */ /* 0x004fea0003900000 */
[----:B------:R-:W2:Y:S02]  /*23470*/  @!P0 SYNCS.PHASECHK.TRANS64 P0, [R12+URZ+0x228c0], R2 ;  /* 0x0228c0020c0085a7 */ /* 0x000ea4000800007f */
[----:B--2---:R-:W-:Y:S05]  /*23480*/  @!P0 BRA `(.L_x_3088) ;  /* 0xfffffffc00f08947 */ /* 0x004fea000383ffff */
[----:B------:R-:W-:Y:S05]  /*23490*/  BRA `(.L_x_3265) ;  /* 0xffffff8c00487947 */ /* 0x000fea000383ffff */
.L_x_3098:
[----:B0-----:R0:W1:Y:S02]  /*234a0*/  SYNCS.PHASECHK.TRANS64.TRYWAIT P1, [R10+URZ+0x228a0], R2 ;  /* 0x0228a0020a0075a7 */ /* 0x001064000802017f */
[----:B-1----:R-:W-:Y:S05]  /*234b0*/  @!P1 NANOSLEEP.SYNCS 0x989680 ;  /* 0x009896800000995d */ /* 0x002fea0003900000 */
[----:B------:R-:W1:Y:S02]  /*234c0*/  @!P1 SYNCS.PHASECHK.TRANS64 P1, [R10+URZ+0x228a0], R2 ;  /* 0x0228a0020a0095a7 */ /* 0x000e64000802007f */
[----:B-1----:R-:W-:Y:S05]  /*234d0*/  @!P1 BRA `(.L_x_3098) ;  /* 0xfffffffc00f09947 */ /* 0x002fea000383ffff */
[----:B------:R-:W-:Y:S05]  /*234e0*/  BRA `(.L_x_3266) ;  /* 0xffffff9000bc7947 */ /* 0x000fea000383ffff */
.L_x_3103:
[----:B-1----:R1:W2:Y:S02]  /*234f0*/  SYNCS.PHASECHK.TRANS64.TRYWAIT P1, [R10+URZ+0x228c0], R2 ;  /* 0x0228c0020a0075a7 */ /* 0x0022a4000802017f */
[----:B--2---:R-:W-:Y:S05]  /*23500*/  @!P1 NANOSLEEP.SYNCS 0x989680 ;  /* 0x009896800000995d */ /* 0x004fea0003900000 */
[----:B------:R-:W2:Y:S02]  /*23510*/  @!P1 SYNCS.PHASECHK.TRANS64 P1, [R10+URZ+0x228c0], R2 ;  /* 0x0228c0020a0095a7 */ /* 0x000ea4000802007f */
[----:B--2---:R-:W-:Y:S05]  /*23520*/  @!P1 BRA `(.L_x_3103) ;  /* 0xfffffffc00f09947 */ /* 0x004fea000383ffff */
[----:B------:R-:W-:Y:S05]  /*23530*/  BRA `(.L_x_3267) ;  /* 0xffffff9400347947 */ /* 0x000fea000383ffff */
.L_x_3127:
        /* <DEDUP_REMOVED lines=8> */
[----:B-----5:R-:W-:Y:S05]  /*235c0*/  WARPSYNC.COLLECTIVE R15, `(.L_x_3269) ;  /* 0x000000000f087348 */ /* 0x020fea0003c00000 */
[----:B------:R0:W1:Y:S02]  /*235d0*/  SHFL.IDX P6, R14, R13, R12, R11 ;  /* 0x0000000c0d0e7389 */ /* 0x00006400000c000b */
[----:B01---5:R-:W-:Y:S01]  /*235e0*/  ENDCOLLECTIVE ;  /* 0x000000000000791b */ /* 0x023fe20003800000 */
.L_x_3269:
[----:B------:R-:W-:Y:S05]  /*235f0*/  BSYNC B0 ;  /* 0x0000000000007941 */ /* 0x000fea0003800000 */
.L_x_3268:
[----:B------:R-:W-:Y:S05]  /*23600*/  BRA `(.L_x_3270) ;  /* 0xffffffa400b47947 */ /* 0x000fea000383ffff */
.L_x_3130:
[----:B0-----:R0:W1:Y:S02]  /*23610*/  SYNCS.PHASECHK.TRANS64.TRYWAIT P0, [R17+URZ+0x22840], R0 ;  /* 0x02284000110075a7 */ /* 0x001064000800017f */
[----:B-1----:R-:W-:Y:S05]  /*23620*/  @!P0 NANOSLEEP.SYNCS 0x989680 ;  /* 0x009896800000895d */ /* 0x002fea0003900000 */
[----:B------:R-:W1:Y:S02]  /*23630*/  @!P0 SYNCS.PHASECHK.TRANS64 P0, [R17+URZ+0x22840], R0 ;  /* 0x02284000110085a7 */ /* 0x000e64000800007f */
[----:B-1----:R-:W-:Y:S05]  /*23640*/  @!P0 BRA `(.L_x_3130) ;  /* 0xfffffffc00f08947 */ /* 0x002fea000383ffff */
[----:B------:R-:W-:Y:S05]  /*23650*/  BRA `(.L_x_3271) ;  /* 0xffffffa400c87947 */ /* 0x000fea000383ffff */
.L_x_3131:
        /* <DEDUP_REMOVED lines=8> */
.L_x_3273:
[----:B------:R-:W-:Y:S05]  /*236e0*/  BSYNC B0 ;  /* 0x0000000000007941 */ /* 0x000fea0003800000 */
.L_x_3272:
        /* <DEDUP_REMOVED lines=9> */
.L_x_3274:
[----:B------:R-:W-:Y:S02]  /*23780*/  IMAD.MOV.U32 R13, RZ, RZ, R4 ;  /* 0x000000ffff0d7224 */ /* 0x000fe400078e0004 */
[----:B------:R-:W-:Y:S02]  /*23790*/  IMAD.MOV.U32 R12, RZ, RZ, 0x1 ;  /* 0x00000001ff0c7424 */ /* 0x000fe400078e00ff */
[----:B------:R-:W-:-:S07]  /*237a0*/  IMAD.MOV.U32 R3, RZ, RZ, R14 ;  /* 0x000000ffff037224 */ /* 0x000fce00078e000e */
[----:B------:R-:W-:Y:S05]  /*237b0*/  WARPSYNC.COLLECTIVE R15, `(.L_x_3275) ;  /* 0x000000000f087348 */ /* 0x000fea0003c00000 */
[----:B------:R0:W1:Y:S02]  /*237c0*/  SHFL.IDX P6, R14, R13, R12, R11 ;  /* 0x0000000c0d0e7389 */ /* 0x00006400000c000b */
[----:B01----:R-:W-:Y:S01]  /*237d0*/  ENDCOLLECTIVE ;  /* 0x000000000000791b */ /* 0x003fe20003800000 */
.L_x_3275:
        /* <DEDUP_REMOVED lines=15> */
.L_x_3276:
[----:B------:R-:W-:Y:S02]  /*238d0*/  @P0 IMAD R7, R5, 0x2, R23 ;  /* 0x0000000205070824 */ /* 0x000fe400078e0217 */
[----:B------:R-:W-:Y:S02]  /*238e0*/  IMAD.MOV.U32 R13, RZ, RZ, R4 ;  /* 0x000000ffff0d7224 */ /* 0x000fe400078e0004 */
[----:B------:R-:W-:Y:S02]  /*238f0*/  IMAD.MOV.U32 R12, RZ, RZ, 0x2 ;  /* 0x00000002ff0c7424 */ /* 0x000fe400078e00ff */
[----:B------:R-:W-:-:S07]  /*23900*/  IMAD.MOV.U32 R3, RZ, RZ, R14 ;  /* 0x000000ffff037224 */ /* 0x000fce00078e000e */
[----:B------:R-:W-:Y:S05]  /*23910*/  WARPSYNC.COLLECTIVE R15, `(.L_x_3277) ;  /* 0x000000000f087348 */ /* 0x000fea0003c00000 */
[----:B------:R0:W1:Y:S02]  /*23920*/  SHFL.IDX P6, R14, R13, R12, R11 ;  /* 0x0000000c0d0e7389 */ /* 0x00006400000c000b */
[----:B01----:R-:W-:Y:S01]  /*23930*/  ENDCOLLECTIVE ;  /* 0x000000000000791b */ /* 0x003fe20003800000 */
.L_x_3277:
        /* <DEDUP_REMOVED lines=15> */
.L_x_3278:
[----:B------:R-:W-:Y:S02]  /*23a30*/  @P0 IMAD R7, R5, 0x2, R23 ;  /* 0x0000000205070824 */ /* 0x000fe400078e0217 */
[----:B------:R-:W-:Y:S02]  /*23a40*/  IMAD.MOV.U32 R13, RZ, RZ, R4 ;  /* 0x000000ffff0d7224 */ /* 0x000fe400078e0004 */
[----:B------:R-:W-:Y:S02]  /*23a50*/  IMAD.MOV.U32 R12, RZ, RZ, 0x3 ;  /* 0x00000003ff0c7424 */ /* 0x000fe400078e00ff */
[----:B------:R-:W-:-:S07]  /*23a60*/  IMAD.MOV.U32 R3, RZ, RZ, R14 ;  /* 0x000000ffff037224 */ /* 0x000fce00078e000e */
[----:B------:R-:W-:Y:S05]  /*23a70*/  WARPSYNC.COLLECTIVE R15, `(.L_x_3279) ;  /* 0x000000000f087348 */ /* 0x000fea0003c00000 */
[----:B------:R0:W1:Y:S02]  /*23a80*/  SHFL.IDX P6, R14, R13, R12, R11 ;  /* 0x0000000c0d0e7389 */ /* 0x00006400000c000b */
[----:B01----:R-:W-:Y:S01]  /*23a90*/  ENDCOLLECTIVE ;  /* 0x000000000000791b */ /* 0x003fe20003800000 */
.L_x_3279:
        /* <DEDUP_REMOVED lines=15> */
.L_x_3280:
[----:B------:R-:W-:Y:S02]  /*23b90*/  @P0 IMAD R7, R5, 0x2, R23 ;  /* 0x0000000205070824 */ /* 0x000fe400078e0217 */
[----:B------:R-:W-:Y:S02]  /*23ba0*/  IMAD.MOV.U32 R13, RZ, RZ, R4 ;  /* 0x000000ffff0d7224 */ /* 0x000fe400078e0004 */
[----:B------:R-:W-:Y:S02]  /*23bb0*/  IMAD.MOV.U32 R12, RZ, RZ, 0x4 ;  /* 0x00000004ff0c7424 */ /* 0x000fe400078e00ff */
[----:B------:R-:W-:-:S07]  /*23bc0*/  IMAD.MOV.U32 R3, RZ, RZ, R14 ;  /* 0x000000ffff037224 */ /* 0x000fce00078e000e */
[----:B------:R-:W-:Y:S05]  /*23bd0*/  WARPSYNC.COLLECTIVE R15, `(.L_x_3281) ;  /* 0x000000000f087348 */ /* 0x000fea0003c00000 */
[----:B------:R0:W1:Y:S02]  /*23be0*/  SHFL.IDX P6, R14, R13, R12, R11 ;  /* 0x0000000c0d0e7389 */ /* 0x00006400000c000b */
[----:B01----:R-:W-:Y:S01]  /*23bf0*/  ENDCOLLECTIVE ;  /* 0x000000000000791b */ /* 0x003fe20003800000 */
.L_x_3281:
        /* <DEDUP_REMOVED lines=15> */
.L_x_3282:
[----:B------:R-:W-:Y:S02]  /*23cf0*/  @P0 IMAD R7, R5, 0x2, R23 ;  /* 0x0000000205070824 */ /* 0x000fe400078e0217 */
[----:B------:R-:W-:Y:S02]  /*23d00*/  IMAD.MOV.U32 R13, RZ, RZ, R4 ;  /* 0x000000ffff0d7224 */ /* 0x000fe400078e0004 */
[----:B------:R-:W-:Y:S02]  /*23d10*/  IMAD.MOV.U32 R12, RZ, RZ, 0x5 ;  /* 0x00000005ff0c7424 */ /* 0x000fe400078e00ff */
[----:B------:R-:W-:-:S07]  /*23d20*/  IMAD.MOV.U32 R3, RZ, RZ, R14 ;  /* 0x000000ffff037224 */ /* 0x000fce00078e000e */
[----:B------:R-:W-:Y:S05]  /*23d30*/  WARPSYNC.COLLECTIVE R15, `(.L_x_3283) ;  /* 0x000000000f087348 */ /* 0x000fea0003c00000 */
[----:B------:R0:W1:Y:S02]  /*23d40*/  SHFL.IDX P6, R14, R13, R12, R11 ;  /* 0x0000000c0d0e7389 */ /* 0x00006400000c000b */
[----:B01----:R-:W-:Y:S01]  /*23d50*/  ENDCOLLECTIVE ;  /* 0x000000000000791b */ /* 0x003fe20003800000 */
.L_x_3283:
        /* <DEDUP_REMOVED lines=10> */
.L_x_3284:
[----:B------:R-:W-:Y:S01]  /*23e00*/  @!PT LDS RZ, [RZ] ;  /* 0x00000000fffff984 */ /* 0x000fe20000000800 */
[----:B------:R-:W-:Y:S01]  /*23e10*/  @!PT LDS RZ, [RZ] ;  /* 0x00000000fffff984 */ /* 0x000fe20000000800 */
[----:B------:R-:W-:Y:S01]  /*23e20*/  @!PT LDS RZ, [RZ] ;  /* 0x00000000fffff984 */ /* 0x000fe20000000800 */
[----:B------:R1:W-:Y:S01]  /*23e30*/  @P0 LDGSTS.E.BYPASS.LTC128B.128 [R7+0x1e400], desc[UR54][R2.64], !P2 ;  /* 0x1e40000002070fae */ /* 0x0003e2000d101d76 */
[----:B------:R-:W-:Y:S01]  /*23e40*/  IMAD.MOV.U32 R0, RZ, RZ, R14 ;  /* 0x000000ffff007224 */ /* 0x000fe200078e000e */
[----:B------:R-:W-:Y:S06]  /*23e50*/  BRA `(.L_x_3285) ;  /* 0xffffffa400347947 */ /* 0x000fec000383ffff */
.L_x_3136:
        /* <DEDUP_REMOVED lines=9> */
.L_x_3286:
[C---:B------:R-:W-:Y:S01]  /*23ef0*/  VIADD R6, R35.reuse, 0x10 ;  /* 0x0000001023067836 */ /* 0x040fe20000000000 */
[----:B------:R-:W-:Y:S01]  /*23f00*/  ISETP.GE.AND P0, PT, R35, R5, PT ;  /* 0x000000052300720c */ /* 0x000fe20003f06270 */
[----:B------:R-:W-:Y:S02]  /*23f10*/  IMAD.MOV.U32 R13, RZ, RZ, R0 ;  /* 0x000000ffff0d7224 */ /* 0x000fe400078e0000 */
[----:B------:R-:W-:-:S10]  /*23f20*/  IMAD.MOV.U32 R2, RZ, RZ, R14 ;  /* 0x000000ffff027224 */ /* 0x000fd400078e000e */
[----:B------:R-:W-:Y:S05]  /*23f30*/  WARPSYNC.COLLECTIVE R15, `(.L_x_3287) ;  /* 0x000000000f087348 */ /* 0x000fea0003c00000 */
[----:B------:R0:W1:Y:S02]  /*23f40*/  SHFL.IDX P6, R14, R13, R12, R11 ;  /* 0x0000000c0d0e7389 */ /* 0x00006400000c000b */
[----:B01----:R-:W-:Y:S01]  /*23f50*/  ENDCOLLECTIVE ;  /* 0x000000000000791b */ /* 0x003fe20003800000 */
.L_x_3287:
[----:B------:R-:W-:Y:S02]  /*23f60*/  IMAD.MOV.U32 R13, RZ, RZ, R4 ;  /* 0x000000ffff0d7224 */ /* 0x000fe400078e0004 */
[----:B------:R-:W-:Y:S02]  /*23f70*/  IMAD.MOV.U32 R12, RZ, RZ, 0x1 ;  /* 0x00000001ff0c7424 */ /* 0x000fe400078e00ff */
[----:B------:R-:W-:-:S07]  /*23f80*/  IMAD.MOV.U32 R3, RZ, RZ, R14 ;  /* 0x000000ffff037224 */ /* 0x000fce00078e000e */
[----:B------:R-:W-:Y:S05]  /*23f90*/  WARPSYNC.COLLECTIVE R15, `(.L_x_3288) ;  /* 0x000000000f087348 */ /* 0x000fea0003c00000 */
[----:B------:R0:W1:Y:S02]  /*23fa0*/  SHFL.IDX P6, R14, R13, R12, R11 ;  /* 0x0000000c0d0e7389 */ /* 0x00006400000c000b */
[----:B01----:R-:W-:Y:S01]  /*23fb0*/  ENDCOLLECTIVE ;  /* 0x000000000000791b */ /* 0x003fe20003800000 */
.L_x_3288:
        /* <DEDUP_REMOVED lines=15> */
.L_x_3289:
[----:B------:R-:W-:Y:S02]  /*240b0*/  IMAD.MOV.U32 R13, RZ, RZ, R4 ;  /* 0x000000ffff0d7224 */ /* 0x000fe400078e0004 */
[----:B------:R-:W-:Y:S02]  /*240c0*/  IMAD.MOV.U32 R12, RZ, RZ, 0x2 ;  /* 0x00000002ff0c7424 */ /* 0x000fe400078e00ff */
[----:B------:R-:W-:-:S07]  /*240d0*/  IMAD.MOV.U32 R3, RZ, RZ, R14 ;  /* 0x000000ffff037224 */ /* 0x000fce00078e000e */
[----:B------:R-:W-:Y:S05]  /*240e0*/  WARPSYNC.COLLECTIVE R15, `(.L_x_3290) ;  /* 0x000000000f087348 */ /* 0x000fea0003c00000 */
[----:B------:R0:W1:Y:S02]  /*240f0*/  SHFL.IDX P6, R14, R13, R12, R11 ;  /* 0x0000000c0d0e7389 */ /* 0x00006400000c000b */
[----:B01----:R-:W-:Y:S01]  /*24100*/  ENDCOLLECTIVE ;  /* 0x000000000000791b */ /* 0x003fe20003800000 */
.L_x_3290:
        /* <DEDUP_REMOVED lines=16> */
.L_x_3291:
[----:B------:R-:W-:Y:S02]  /*24210*/  IMAD.MOV.U32 R13, RZ, RZ, R4 ;  /* 0x000000ffff0d7224 */ /* 0x000fe400078e0004 */
[----:B------:R-:W-:Y:S02]  /*24220*/  IMAD.MOV.U32 R12, RZ, RZ, 0x3 ;  /* 0x00000003ff0c7424 */ /* 0x000fe400078e00ff */
[----:B------:R-:W-:-:S07]  /*24230*/  IMAD.MOV.U32 R3, RZ, RZ, R14 ;  /* 0x000000ffff037224 */ /* 0x000fce00078e000e */
[----:B------:R-:W-:Y:S05]  /*24240*/  WARPSYNC.COLLECTIVE R15, `(.L_x_3292) ;  /* 0x000000000f087348 */ /* 0x000fea0003c00000 */
[----:B------:R0:W1:Y:S02]  /*24250*/  SHFL.IDX P6, R14, R13, R12, R11 ;  /* 0x0000000c0d0e7389 */ /* 0x00006400000c000b */
[----:B01----:R-:W-:Y:S01]  /*24260*/  ENDCOLLECTIVE ;  /* 0x000000000000791b */ /* 0x003fe20003800000 */
.L_x_3292:
        /* <DEDUP_REMOVED lines=16> */
.L_x_3293:
[----:B------:R-:W-:Y:S02]  /*24370*/  IMAD.MOV.U32 R13, RZ, RZ, R4 ;  /* 0x000000ffff0d7224 */ /* 0x000fe400078e0004 */
[----:B------:R-:W-:Y:S02]  /*24380*/  IMAD.MOV.U32 R12, RZ, RZ, 0x4 ;  /* 0x00000004ff0c7424 */ /* 0x000fe400078e00ff */
[----:B------:R-:W-:-:S07]  /*24390*/  IMAD.MOV.U32 R3, RZ, RZ, R14 ;  /* 0x000000ffff037224 */ /* 0x000fce00078e000e */
[----:B------:R-:W-:Y:S05]  /*243a0*/  WARPSYNC.COLLECTIVE R15, `(.L_x_3294) ;  /* 0x000000000f087348 */ /* 0x000fea0003c00000 */
[----:B------:R0:W1:Y:S02]  /*243b0*/  SHFL.IDX P6, R14, R13, R12, R11 ;  /* 0x0000000c0d0e7389 */ /* 0x00006400000c000b */
[----:B01----:R-:W-:Y:S01]  /*243c0*/  ENDCOLLECTIVE ;  /* 0x000000000000791b */ /* 0x003fe20003800000 */
.L_x_3294:
        /* <DEDUP_REMOVED lines=16> */
.L_x_3295:
[----:B------:R-:W-:Y:S02]  /*244d0*/  IMAD.MOV.U32 R13, RZ, RZ, R4 ;  /* 0x000000ffff0d7224 */ /* 0x000fe400078e0004 */
[----:B------:R-:W-:Y:S02]  /*244e0*/  IMAD.MOV.U32 R12, RZ, RZ, 0x5 ;  /* 0x00000005ff0c7424 */ /* 0x000fe400078e00ff */
[----:B------:R-:W-:-:S07]  /*244f0*/  IMAD.MOV.U32 R3, RZ, RZ, R14 ;  /* 0x000000ffff037224 */ /* 0x000fce00078e000e */
[----:B------:R-:W-:Y:S05]  /*24500*/  WARPSYNC.COLLECTIVE R15, `(.L_x_3296) ;  /* 0x000000000f087348 */ /* 0x000fea0003c00000 */
[----:B------:R0:W1:Y:S02]  /*24510*/  SHFL.IDX P6, R14, R13, R12, R11 ;  /* 0x0000000c0d0e7389 */ /* 0x00006400000c000b */
[----:B01----:R-:W-:Y:S01]  /*24520*/  ENDCOLLECTIVE ;  /* 0x000000000000791b */ /* 0x003fe20003800000 */
.L_x_3296:
        /* <DEDUP_REMOVED lines=16> */
.L_x_3297:
[----:B------:R-:W-:Y:S02]  /*24630*/  IMAD.MOV.U32 R13, RZ, RZ, R4 ;  /* 0x000000ffff0d7224 */ /* 0x000fe400078e0004 */
[----:B------:R-:W-:Y:S02]  /*24640*/  IMAD.MOV.U32 R12, RZ, RZ, 0x6 ;  /* 0x00000006ff0c7424 */ /* 0x000fe400078e00ff */
[----:B------:R-:W-:-:S07]  /*24650*/  IMAD.MOV.U32 R3, RZ, RZ, R14 ;  /* 0x000000ffff037224 */ /* 0x000fce00078e000e */
[----:B------:R-:W-:Y:S05]  /*24660*/  WARPSYNC.COLLECTIVE R15, `(.L_x_3298) ;  /* 0x000000000f087348 */ /* 0x000fea0003c00000 */
[----:B------:R0:W1:Y:S02]  /*24670*/  SHFL.IDX P6, R14, R13, R12, R11 ;  /* 0x0000000c0d0e7389 */ /* 0x00006400000c000b */
[----:B01----:R-:W-:Y:S01]  /*24680*/  ENDCOLLECTIVE ;  /* 0x000000000000791b */ /* 0x003fe20003800000 */
.L_x_3298:
        /* <DEDUP_REMOVED lines=16> */
.L_x_3299:
[----:B------:R-:W-:Y:S02]  /*24790*/  IMAD.MOV.U32 R13, RZ, RZ, R4 ;  /* 0x000000ffff0d7224 */ /* 0x000fe400078e0004 */
[----:B------:R-:W-:Y:S02]  /*247a0*/  IMAD.MOV.U32 R12, RZ, RZ, 0x7 ;  /* 0x00000007ff0c7424 */ /* 0x000fe400078e00ff */
[----:B------:R-:W-:-:S07]  /*247b0*/  IMAD.MOV.U32 R3, RZ, RZ, R14 ;  /* 0x000000ffff037224 */ /* 0x000fce00078e000e */
[----:B------:R-:W-:Y:S05]  /*247c0*/  WARPSYNC.COLLECTIVE R15, `(.L_x_3300) ;  /* 0x000000000f087348 */ /* 0x000fea0003c00000 */
[----:B------:R0:W1:Y:S02]  /*247d0*/  SHFL.IDX P6, R14, R13, R12, R11 ;  /* 0x0000000c0d0e7389 */ /* 0x00006400000c000b */
[----:B01----:R-:W-:Y:S01]  /*247e0*/  ENDCOLLECTIVE ;  /* 0x000000000000791b */ /* 0x003fe20003800000 */
.L_x_3300:
        /* <DEDUP_REMOVED lines=10> */
.L_x_3301:
[----:B------:R-:W-:Y:S01]  /*24890*/  @!PT LDS RZ, [RZ] ;  /* 0x00000000fffff984 */ /* 0x000fe20000000800 */
[----:B------:R-:W-:Y:S01]  /*248a0*/  @!PT LDS RZ, [RZ] ;  /* 0x00000000fffff984 */ /* 0x000fe20000000800 */
[----:B------:R-:W-:Y:S01]  /*248b0*/  @!PT LDS RZ, [RZ] ;  /* 0x00000000fffff984 */ /* 0x000fe20000000800 */
[----:B------:R0:W-:Y:S01]  /*248c0*/  @!P0 LDGSTS.E.BYPASS.LTC128B.128 [R8+0x1b400], desc[UR54][R2.64], !P1 ;  /* 0x1b40000002088fae */ /* 0x0001e2000c901d76 */
[----:B------:R-:W-:Y:S01]  /*248d0*/  IMAD.MOV.U32 R0, RZ, RZ, R14 ;  /* 0x000000ffff007224 */ /* 0x000fe200078e000e */
[----:B------:R-:W-:Y:S06]  /*248e0*/  BRA `(.L_x_3302) ;  /* 0xffffffa400b87947 */ /* 0x000fec000383ffff */
.L_x_3139:
[----:B0-----:R0:W1:Y:S02]  /*248f0*/  SYNCS.PHASECHK.TRANS64.TRYWAIT P0, [R23+URZ+0x22820], R0 ;  /* 0x02282000170075a7 */ /* 0x001064000800017f */
[----:B-1----:R-:W-:Y:S05]  /*24900*/  @!P0 NANOSLEEP.SYNCS 0x989680 ;  /* 0x009896800000895d */ /* 0x002fea0003900000 */
[----:B------:R-:W1:Y:S02]  /*24910*/  @!P0 SYNCS.PHASECHK.TRANS64 P0, [R23+URZ+0x22820], R0 ;  /* 0x02282000170085a7 */ /* 0x000e64000800007f */
[----:B-1----:R-:W-:Y:S05]  /*24920*/  @!P0 BRA `(.L_x_3139) ;  /* 0xfffffffc00f08947 */ /* 0x002fea000383ffff */
[----:B------:R-:W-:Y:S05]  /*24930*/  BRA `(.L_x_3303) ;  /* 0xffffffa800147947 */ /* 0x000fea000383ffff */
.L_x_3142:
[----:B0-----:R0:W1:Y:S02]  /*24940*/  SYNCS.PHASECHK.TRANS64.TRYWAIT P0, [R17+URZ+0x22860], R0 ;  /* 0x02286000110075a7 */ /* 0x001064000800017f */
[----:B-1----:R-:W-:Y:S05]  /*24950*/  @!P0 NANOSLEEP.SYNCS 0x989680 ;  /* 0x009896800000895d */ /* 0x002fea0003900000 */
[----:B------:R-:W1:Y:S02]  /*24960*/  @!P0 SYNCS.PHASECHK.TRANS64 P0, [R17+URZ+0x22860], R0 ;  /* 0x02286000110085a7 */ /* 0x000e64000800007f */
[----:B-1----:R-:W-:Y:S05]  /*24970*/  @!P0 BRA `(.L_x_3142) ;  /* 0xfffffffc00f08947 */ /* 0x002fea000383ffff */
[----:B------:R-:W-:Y:S05]  /*24980*/  BRA `(.L_x_3304) ;  /* 0xffffffa800247947 */ /* 0x000fea000383ffff */
.L_x_3143:
        /* <DEDUP_REMOVED lines=8> */
.L_x_3306:
[----:B------:R-:W-:Y:S05]  /*24a10*/  BSYNC B0 ;  /* 0x0000000000007941 */ /* 0x000fea0003800000 */
.L_x_3305:
        /* <DEDUP_REMOVED lines=13> */
.L_x_3307:
[----:B------:R-:W-:Y:S02]  /*24af0*/  IMAD.MOV.U32 R13, RZ, RZ, R6 ;  /* 0x000000ffff0d7224 */ /* 0x000fe400078e0006 */
[----:B------:R-:W-:Y:S02]  /*24b00*/  IMAD.MOV.U32 R12, RZ, RZ, 0x1 ;  /* 0x00000001ff0c7424 */ /* 0x000fe400078e00ff */
[----:B------:R-:W-:-:S05]  /*24b10*/  IMAD.SHL.U32 R7, R7, 0x8, RZ ;  /* 0x0000000807077824 */ /* 0x000fca00078e00ff */
[----:B------:R-:W-:-:S05]  /*24b20*/  LOP3.LUT R7, R7, 0x38, RZ, 0xc0, !PT ;  /* 0x0000003807077812 */ /* 0x000fca00078ec0ff */
[----:B------:R-:W-:Y:S01]  /*24b30*/  IMAD.SHL.U32 R0, R7, 0x2, RZ ;  /* 0x0000000207007824 */ /* 0x000fe200078e00ff */
[----:B------:R-:W-:-:S04]  /*24b40*/  LOP3.LUT R7, R36, 0x1, RZ, 0xc0, !PT ;  /* 0x0000000124077812 */ /* 0x000fc800078ec0ff */
[----:B------:R-:W-:Y:S02]  /*24b50*/  IADD3 R2, P0, R14, R0, RZ ;  /* 0x000000000e027210 */ /* 0x000fe40007f1e0ff */
[----:B------:R-:W-:-:S13]  /*24b60*/  ISETP.NE.U32.AND P3, PT, R7, 0x1, PT ;  /* 0x000000010700780c */ /* 0x000fda0003f65070 */
[----:B------:R-:W-:Y:S05]  /*24b70*/  WARPSYNC.COLLECTIVE R15, `(.L_x_3308) ;  /* 0x000000000f087348 */ /* 0x000fea0003c00000 */
[----:B------:R0:W1:Y:S02]  /*24b80*/  SHFL.IDX P6, R14, R13, R12, R11 ;  /* 0x0000000c0d0e7389 */ /* 0x00006400000c000b */
[----:B01----:R-:W-:Y:S01]  /*24b90*/  ENDCOLLECTIVE ;  /* 0x000000000000791b */ /* 0x003fe20003800000 */
.L_x_3308:
        /* <DEDUP_REMOVED lines=17> */
.L_x_3309:
[----:B------:R-:W-:Y:S02]  /*24cb0*/  IMAD.MOV.U32 R13, RZ, RZ, R6 ;  /* 0x000000ffff0d7224 */ /* 0x000fe400078e0006 */
[----:B------:R-:W-:Y:S01]  /*24cc0*/  IMAD.MOV.U32 R12, RZ, RZ, 0x2 ;  /* 0x00000002ff0c7424 */ /* 0x000fe200078e00ff */
[----:B------:R-:W-:-:S13]  /*24cd0*/  IADD3 R2, P4, R14, R0, RZ ;  /* 0x000000000e027210 */ /* 0x000fda0007f9e0ff */
[----:B------:R-:W-:Y:S05]  /*24ce0*/  WARPSYNC.COLLECTIVE R15, `(.L_x_3310) ;  /* 0x000000000f087348 */ /* 0x000fea0003c00000 */
[----:B------:R0:W1:Y:S02]  /*24cf0*/  SHFL.IDX P6, R14, R13, R12, R11 ;  /* 0x0000000c0d0e7389 */ /* 0x00006400000c000b */
[----:B01----:R-:W-:Y:S01]  /*24d00*/  ENDCOLLECTIVE ;  /* 0x000000000000791b */ /* 0x003fe20003800000 */
.L_x_3310:
        /* <DEDUP_REMOVED lines=17> */
.L_x_3311:
[----:B------:R-:W-:Y:S02]  /*24e20*/  IMAD.MOV.U32 R13, RZ, RZ, R6 ;  /* 0x000000ffff0d7224 */ /* 0x000fe400078e0006 */
[----:B------:R-:W-:Y:S01]  /*24e30*/  IMAD.MOV.U32 R12, RZ, RZ, 0x3 ;  /* 0x00000003ff0c7424 */ /* 0x000fe200078e00ff */
[----:B------:R-:W-:-:S13]  /*24e40*/  IADD3 R2, P4, R14, R0, RZ ;  /* 0x000000000e027210 */ /* 0x000fda0007f9e0ff */
[----:B------:R-:W-:Y:S05]  /*24e50*/  WARPSYNC.COLLECTIVE R15, `(.L_x_3312) ;  /* 0x000000000f087348 */ /* 0x000fea0003c00000 */
[----:B------:R0:W1:Y:S02]  /*24e60*/  SHFL.IDX P6, R14, R13, R12, R11 ;  /* 0x0000000c0d0e7389 */ /* 0x00006400000c000b */
[----:B01----:R-:W-:Y:S01]  /*24e70*/  ENDCOLLECTIVE ;  /* 0x000000000000791b */ /* 0x003fe20003800000 */
.L_x_3312:
        /* <DEDUP_REMOVED lines=17> */
.L_x_3313:
[----:B------:R-:W-:Y:S02]  /*24f90*/  IMAD.MOV.U32 R13, RZ, RZ, R6 ;  /* 0x000000ffff0d7224 */ /* 0x000fe400078e0006 */
[----:B------:R-:W-:Y:S01]  /*24fa0*/  IMAD.MOV.U32 R12, RZ, RZ, 0x4 ;  /* 0x00000004ff0c7424 */ /* 0x000fe200078e00ff */
[----:B------:R-:W-:-:S13]  /*24fb0*/  IADD3 R2, P4, R14, R0, RZ ;  /* 0x000000000e027210 */ /* 0x000fda0007f9e0ff */
[----:B------:R-:W-:Y:S05]  /*24fc0*/  WARPSYNC.COLLECTIVE R15, `(.L_x_3314) ;  /* 0x000000000f087348 */ /* 0x000fea0003c00000 */
[----:B------:R0:W1:Y:S02]  /*24fd0*/  SHFL.IDX P6, R14, R13, R12, R11 ;  /* 0x0000000c0d0e7389 */ /* 0x00006400000c000b */
[----:B01----:R-:W-:Y:S01]  /*24fe0*/  ENDCOLLECTIVE ;  /* 0x000000000000791b */ /* 0x003fe20003800000 */
.L_x_3314:
        /* <DEDUP_REMOVED lines=17> */
.L_x_3315:
[----:B------:R-:W-:Y:S02]  /*25100*/  IMAD.MOV.U32 R13, RZ, RZ, R6 ;  /* 0x000000ffff0d7224 */ /* 0x000fe400078e0006 */
[----:B------:R-:W-:Y:S01]  /*25110*/  IMAD.MOV.U32 R12, RZ, RZ, 0x5 ;  /* 0x00000005ff0c7424 */ /* 0x000fe200078e00ff */
[----:B------:R-:W-:-:S13]  /*25120*/  IADD3 R2, P4, R14, R0, RZ ;  /* 0x000000000e027210 */ /* 0x000fda0007f9e0ff */
[----:B------:R-:W-:Y:S05]  /*25130*/  WARPSYNC.COLLECTIVE R15, `(.L_x_3316) ;  /* 0x000000000f087348 */ /* 0x000fea0003c00000 */
[----:B------:R0:W1:Y:S02]  /*25140*/  SHFL.IDX P6, R14, R13, R12, R11 ;  /* 0x0000000c0d0e7389 */ /* 0x00006400000c000b */
[----:B01----:R-:W-:Y:S01]  /*25150*/  ENDCOLLECTIVE ;  /* 0x000000000000791b */ /* 0x003fe20003800000 */
.L_x_3316:
        /* <DEDUP_REMOVED lines=12> */
.L_x_3317:
        /* <DEDUP_REMOVED lines=9> */
.L_x_3150:
[----:B0-----:R0:W1:Y:S02]  /*252b0*/  SYNCS.PHASECHK.TRANS64.TRYWAIT P0, [R4+URZ+0x22840], R21 ;  /* 0x02284015040075a7 */ /* 0x001064000800017f */
[----:B-1----:R-:W-:Y:S05]  /*252c0*/  @!P0 NANOSLEEP.SYNCS 0x989680 ;  /* 0x009896800000895d */ /* 0x002fea0003900000 */
[----:B------:R-:W1:Y:S02]  /*252d0*/  @!P0 SYNCS.PHASECHK.TRANS64 P0, [R4+URZ+0x22840], R21 ;  /* 0x02284015040085a7 */ /* 0x000e64000800007f */
[----:B-1----:R-:W-:Y:S05]  /*252e0*/  @!P0 BRA `(.L_x_3150) ;  /* 0xfffffffc00f08947 */ /* 0x002fea000383ffff */
[----:B------:R-:W-:Y:S05]  /*252f0*/  BRA `(.L_x_3319) ;  /* 0xffffffa800907947 */ /* 0x000fea000383ffff */
.L_x_3151:
        /* <DEDUP_REMOVED lines=8> */
.L_x_3321:
[----:B------:R-:W-:Y:S05]  /*25380*/  BSYNC B1 ;  /* 0x0000000000017941 */ /* 0x000fea0003800000 */
.L_x_3320:
        /* <DEDUP_REMOVED lines=9> */
.L_x_3322:
[----:B------:R-:W-:Y:S02]  /*25420*/  IMAD.MOV.U32 R13, RZ, RZ, R9 ;  /* 0x000000ffff0d7224 */ /* 0x000fe400078e0009 */
[----:B------:R-:W-:Y:S02]  /*25430*/  IMAD.MOV.U32 R12, RZ, RZ, 0x1 ;  /* 0x00000001ff0c7424 */ /* 0x000fe400078e00ff */
[----:B------:R-:W-:-:S07]  /*25440*/  IMAD.MOV.U32 R2, RZ, RZ, R14 ;  /* 0x000000ffff027224 */ /* 0x000fce00078e000e */
[----:B------:R-:W-:Y:S05]  /*25450*/  WARPSYNC.COLLECTIVE R15, `(.L_x_3323) ;  /* 0x000000000f087348 */ /* 0x000fea0003c00000 */
[----:B------:R0:W1:Y:S02]  /*25460*/  SHFL.IDX P6, R14, R13, R12, R11 ;  /* 0x0000000c0d0e7389 */ /* 0x00006400000c000b */
[----:B01----:R-:W-:Y:S01]  /*25470*/  ENDCOLLECTIVE ;  /* 0x000000000000791b */ /* 0x003fe20003800000 */
.L_x_3323:
        /* <DEDUP_REMOVED lines=11> */
.L_x_3324:
[----:B------:R-:W-:Y:S02]  /*25530*/  IMAD.MOV.U32 R13, RZ, RZ, R9 ;  /* 0x000000ffff0d7224 */ /* 0x000fe400078e0009 */
[----:B------:R-:W-:Y:S02]  /*25540*/  IMAD.MOV.U32 R12, RZ, RZ, 0x2 ;  /* 0x00000002ff0c7424 */ /* 0x000fe400078e00ff */
[----:B------:R-:W-:-:S07]  /*25550*/  IMAD.MOV.U32 R2, RZ, RZ, R14 ;  /* 0x000000ffff027224 */ /* 0x000fce00078e000e */
[----:B------:R-:W-:Y:S05]  /*25560*/  WARPSYNC.COLLECTIVE R15, `(.L_x_3325) ;  /* 0x000000000f087348 */ /* 0x000fea0003c00000 */
[----:B------:R0:W1:Y:S02]  /*25570*/  SHFL.IDX P6, R14, R13, R12, R11 ;  /* 0x0000000c0d0e7389 */ /* 0x00006400000c000b */
[----:B01----:R-:W-:Y:S01]  /*25580*/  ENDCOLLECTIVE ;  /* 0x000000000000791b */ /* 0x003fe20003800000 */
.L_x_3325:
        /* <DEDUP_REMOVED lines=11> */
.L_x_3326:
[----:B------:R-:W-:Y:S02]  /*25640*/  IMAD.MOV.U32 R13, RZ, RZ, R9 ;  /* 0x000000ffff0d7224 */ /* 0x000fe400078e0009 */
[----:B------:R-:W-:Y:S02]  /*25650*/  IMAD.MOV.U32 R12, RZ, RZ, 0x3 ;  /* 0x00000003ff0c7424 */ /* 0x000fe400078e00ff */
[----:B------:R-:W-:-:S07]  /*25660*/  IMAD.MOV.U32 R2, RZ, RZ, R14 ;  /* 0x000000ffff027224 */ /* 0x000fce00078e000e */
[----:B------:R-:W-:Y:S05]  /*25670*/  WARPSYNC.COLLECTIVE R15, `(.L_x_3327) ;  /* 0x000000000f087348 */ /* 0x000fea0003c00000 */
[----:B------:R0:W1:Y:S02]  /*25680*/  SHFL.IDX P6, R14, R13, R12, R11 ;  /* 0x0000000c0d0e7389 */ /* 0x00006400000c000b */
[----:B01----:R-:W-:Y:S01]  /*25690*/  ENDCOLLECTIVE ;  /* 0x000000000000791b */ /* 0x003fe20003800000 */
.L_x_3327:
        /* <DEDUP_REMOVED lines=11> */
.L_x_3328:
[----:B------:R-:W-:Y:S02]  /*25750*/  IMAD.MOV.U32 R13, RZ, RZ, R9 ;  /* 0x000000ffff0d7224 */ /* 0x000fe400078e0009 */
[----:B------:R-:W-:Y:S02]  /*25760*/  IMAD.MOV.U32 R12, RZ, RZ, 0x4 ;  /* 0x00000004ff0c7424 */ /* 0x000fe400078e00ff */
[----:B------:R-:W-:-:S07]  /*25770*/  IMAD.MOV.U32 R2, RZ, RZ, R14 ;  /* 0x000000ffff027224 */ /* 0x000fce00078e000e */
[----:B------:R-:W-:Y:S05]  /*25780*/  WARPSYNC.COLLECTIVE R15, `(.L_x_3329) ;  /* 0x000000000f087348 */ /* 0x000fea0003c00000 */
[----:B------:R0:W1:Y:S02]  /*25790*/  SHFL.IDX P6, R14, R13, R12, R11 ;  /* 0x0000000c0d0e7389 */ /* 0x00006400000c000b */
[----:B01----:R-:W-:Y:S01]  /*257a0*/  ENDCOLLECTIVE ;  /* 0x000000000000791b */ /* 0x003fe20003800000 */
.L_x_3329:
        /* <DEDUP_REMOVED lines=11> */
.L_x_3330:
[----:B------:R-:W-:Y:S02]  /*25860*/  IMAD.MOV.U32 R13, RZ, RZ, R9 ;  /* 0x000000ffff0d7224 */ /* 0x000fe400078e0009 */
[----:B------:R-:W-:Y:S02]  /*25870*/  IMAD.MOV.U32 R12, RZ, RZ, 0x5 ;  /* 0x00000005ff0c7424 */ /* 0x000fe400078e00ff */
[----:B------:R-:W-:-:S07]  /*25880*/  IMAD.MOV.U32 R2, RZ, RZ, R14 ;  /* 0x000000ffff027224 */ /* 0x000fce00078e000e */
[----:B------:R-:W-:Y:S05]  /*25890*/  WARPSYNC.COLLECTIVE R15, `(.L_x_3331) ;  /* 0x000000000f087348 */ /* 0x000fea0003c00000 */
[----:B------:R0:W1:Y:S02]  /*258a0*/  SHFL.IDX P6, R14, R13, R12, R11 ;  /* 0x0000000c0d0e7389 */ /* 0x00006400000c000b */
[----:B01----:R-:W-:Y:S01]  /*258b0*/  ENDCOLLECTIVE ;  /* 0x000000000000791b */ /* 0x003fe20003800000 */
.L_x_3331:
        /* <DEDUP_REMOVED lines=11> */
.L_x_3332:
[----:B------:R-:W-:Y:S01]  /*25970*/  IMAD.MOV.U32 R2, RZ, RZ, R14 ;  /* 0x000000ffff027224 */ /* 0x000fe200078e000e */
[----:B------:R-:W-:Y:S06]  /*25980*/  BRA `(.L_x_3333) ;  /* 0xffffffa400c07947 */ /* 0x000fec000383ffff */
.L_x_3156:
[----:B---3--:R3:W4:Y:S02]  /*25990*/  SYNCS.PHASECHK.TRANS64.TRYWAIT P0, [R4+URZ+0x22860], R21 ;  /* 0x02286015040075a7 */ /* 0x008724000800017f */
[----:B----4-:R-:W-:Y:S05]  /*259a0*/  @!P0 NANOSLEEP.SYNCS 0x989680 ;  /* 0x009896800000895d */ /* 0x010fea0003900000 */
[----:B------:R-:W4:Y:S02]  /*259b0*/  @!P0 SYNCS.PHASECHK.TRANS64 P0, [R4+URZ+0x22860], R21 ;  /* 0x02286015040085a7 */ /* 0x000f24000800007f */
[----:B----4-:R-:W-:Y:S05]  /*259c0*/  @!P0 BRA `(.L_x_3156) ;  /* 0xfffffffc00f08947 */ /* 0x010fea000383ffff */
[----:B------:R-:W-:Y:S05]  /*259d0*/  BRA `(.L_x_3334) ;  /* 0xffffffa800107947 */ /* 0x000fea000383ffff */
.L_x_3157:
        /* <DEDUP_REMOVED lines=8> */
.L_x_3336:
[----:B------:R-:W-:Y:S05]  /*25a60*/  BSYNC B1 ;  /* 0x0000000000017941 */ /* 0x000fea0003800000 */
.L_x_3335:
        /* <DEDUP_REMOVED lines=9> */
.L_x_3337:
[----:B------:R-:W-:Y:S02]  /*25b00*/  IMAD.MOV.U32 R13, RZ, RZ, R7 ;  /* 0x000000ffff0d7224 */ /* 0x000fe400078e0007 */
[----:B------:R-:W-:Y:S01]  /*25b10*/  IMAD.MOV.U32 R12, RZ, RZ, 0x1 ;  /* 0x00000001ff0c7424 */ /* 0x000fe200078e00ff */
[----:B------:R-:W-:-:S13]  /*25b20*/  IADD3 R2, P0, R14, R0, RZ ;  /* 0x000000000e027210 */ /* 0x000fda0007f1e0ff */
[----:B------:R-:W-:Y:S05]  /*25b30*/  WARPSYNC.COLLECTIVE R15, `(.L_x_3338) ;  /* 0x000000000f087348 */ /* 0x000fea0003c00000 */
[----:B------:R0:W1:Y:S02]  /*25b40*/  SHFL.IDX P6, R14, R13, R12, R11 ;  /* 0x0000000c0d0e7389 */ /* 0x00006400000c000b */
[----:B01----:R-:W-:Y:S01]  /*25b50*/  ENDCOLLECTIVE ;  /* 0x000000000000791b */ /* 0x003fe20003800000 */
.L_x_3338:
        /* <DEDUP_REMOVED lines=13> */
.L_x_3339:
[----:B------:R-:W-:Y:S02]  /*25c30*/  IMAD.MOV.U32 R13, RZ, RZ, R7 ;  /* 0x000000ffff0d7224 */ /* 0x000fe400078e0007 */
[----:B------:R-:W-:Y:S01]  /*25c40*/  IMAD.MOV.U32 R12, RZ, RZ, 0x2 ;  /* 0x00000002ff0c7424 */ /* 0x000fe200078e00ff */
[----:B------:R-:W-:-:S13]  /*25c50*/  IADD3 R2, P0, R14, R0, RZ ;  /* 0x000000000e027210 */ /* 0x000fda0007f1e0ff */
[----:B------:R-:W-:Y:S05]  /*25c60*/  WARPSYNC.COLLECTIVE R15, `(.L_x_3340) ;  /* 0x000000000f087348 */ /* 0x000fea0003c00000 */
[----:B------:R0:W1:Y:S02]  /*25c70*/  SHFL.IDX P6, R14, R13, R12, R11 ;  /* 0x0000000c0d0e7389 */ /* 0x00006400000c000b */
[----:B01----:R-:W-:Y:S01]  /*25c80*/  ENDCOLLECTIVE ;  /* 0x000000000000791b */ /* 0x003fe20003800000 */
.L_x_3340:
        /* <DEDUP_REMOVED lines=13> */
.L_x_3341:
[----:B------:R-:W-:Y:S02]  /*25d60*/  IMAD.MOV.U32 R13, RZ, RZ, R7 ;  /* 0x000000ffff0d7224 */ /* 0x000fe400078e0007 */
[----:B------:R-:W-:Y:S01]  /*25d70*/  IMAD.MOV.U32 R12, RZ, RZ, 0x3 ;  /* 0x00000003ff0c7424 */ /* 0x000fe200078e00ff */
[----:B------:R-:W-:-:S13]  /*25d80*/  IADD3 R2, P0, R14, R0, RZ ;  /* 0x000000000e027210 */ /* 0x000fda0007f1e0ff */
[----:B------:R-:W-:Y:S05]  /*25d90*/  WARPSYNC.COLLECTIVE R15, `(.L_x_3342) ;  /* 0x000000000f087348 */ /* 0x000fea0003c00000 */
[----:B------:R0:W1:Y:S02]  /*25da0*/  SHFL.IDX P6, R14, R13, R12, R11 ;  /* 0x0000000c0d0e7389 */ /* 0x00006400000c000b */
[----:B01----:R-:W-:Y:S01]  /*25db0*/  ENDCOLLECTIVE ;  /* 0x000000000000791b */ /* 0x003fe20003800000 */
.L_x_3342:
        /* <DEDUP_REMOVED lines=13> */
.L_x_3343:
[----:B------:R-:W-:Y:S02]  /*25e90*/  IMAD.MOV.U32 R13, RZ, RZ, R7 ;  /* 0x000000ffff0d7224 */ /* 0x000fe400078e0007 */
[----:B------:R-:W-:Y:S01]  /*25ea0*/  IMAD.MOV.U32 R12, RZ, RZ, 0x4 ;  /* 0x00000004ff0c7424 */ /* 0x000fe200078e00ff */
[----:B------:R-:W-:-:S13]  /*25eb0*/  IADD3 R2, P0, R14, R0, RZ ;  /* 0x000000000e027210 */ /* 0x000fda0007f1e0ff */
[----:B------:R-:W-:Y:S05]  /*25ec0*/  WARPSYNC.COLLECTIVE R15, `(.L_x_3344) ;  /* 0x000000000f087348 */ /* 0x000fea0003c00000 */
[----:B------:R0:W1:Y:S02]  /*25ed0*/  SHFL.IDX P6, R14, R13, R12, R11 ;  /* 0x0000000c0d0e7389 */ /* 0x00006400000c000b */
[----:B01----:R-:W-:Y:S01]  /*25ee0*/  ENDCOLLECTIVE ;  /* 0x000000000000791b */ /* 0x003fe20003800000 */
.L_x_3344:
        /* <DEDUP_REMOVED lines=13> */
.L_x_3345:
[----:B------:R-:W-:Y:S02]  /*25fc0*/  IMAD.MOV.U32 R13, RZ, RZ, R7 ;  /* 0x000000ffff0d7224 */ /* 0x000fe400078e0007 */
[----:B------:R-:W-:Y:S01]  /*25fd0*/  IMAD.MOV.U32 R12, RZ, RZ, 0x5 ;  /* 0x00000005ff0c7424 */ /* 0x000fe200078e00ff */
[----:B------:R-:W-:-:S13]  /*25fe0*/  IADD3 R2, P0, R14, R0, RZ ;  /* 0x000000000e027210 */ /* 0x000fda0007f1e0ff */
[----:B------:R-:W-:Y:S05]  /*25ff0*/  WARPSYNC.COLLECTIVE R15, `(.L_x_3346) ;  /* 0x000000000f087348 */ /* 0x000fea0003c00000 */
[----:B------:R0:W1:Y:S02]  /*26000*/  SHFL.IDX P6, R14, R13, R12, R11 ;  /* 0x0000000c0d0e7389 */ /* 0x00006400000c000b */
[----:B01----:R-:W-:Y:S01]  /*26010*/  ENDCOLLECTIVE ;  /* 0x000000000000791b */ /* 0x003fe20003800000 */
.L_x_3346:
        /* <DEDUP_REMOVED lines=13> */
.L_x_3347:
[----:B------:R-:W-:Y:S05]  /*260f0*/  BRA `(.L_x_3348) ;  /* 0xffffffa4005c7947 */ /* 0x000fea000383ffff */
.L_x_3165:
        /* <DEDUP_REMOVED lines=8> */
.L_x_3350:
[----:B------:R-:W-:Y:S05]  /*26180*/  BSYNC B0 ;  /* 0x0000000000007941 */ /* 0x000fea0003800000 */
.L_x_3349:
        /* <DEDUP_REMOVED lines=9> */
.L_x_3351:
        /* <DEDUP_REMOVED lines=18> */
.L_x_3352:
[----:B------:R-:W-:Y:S01]  /*26340*/  IMAD.MOV.U32 R12, RZ, RZ, 0x2 ;  /* 0x00000002ff0c7424 */ /* 0x000fe200078e00ff */
[----:B------:R-:W-:-:S05]  /*26350*/  SEL R6, R14, RZ, P1 ;  /* 0x000000ff0e067207 */ /* 0x000fca0000800000 */
[----:B------:R-:W-:-:S04]  /*26360*/  IMAD.IADD R6, R5, 0x1, R6 ;  /* 0x0000000105067824 */ /* 0x000fc800078e0206 */
[----:B------:R-:W-:-:S07]  /*26370*/  IMAD.MOV.U32 R13, RZ, RZ, R6 ;  /* 0x000000ffff0d7224 */ /* 0x000fce00078e0006 */
[----:B------:R-:W-:Y:S05]  /*26380*/  WARPSYNC.COLLECTIVE R15, `(.L_x_3353) ;  /* 0x000000000f087348 */ /* 0x000fea0003c00000 */
[----:B------:R0:W1:Y:S02]  /*26390*/  SHFL.UP P6, R14, R13, R12, R11 ;  /* 0x0400000c0d0e7389 */ /* 0x00006400000c000b */
[----:B01----:R-:W-:Y:S01]  /*263a0*/  ENDCOLLECTIVE ;  /* 0x000000000000791b */ /* 0x003fe20003800000 */
.L_x_3353:
[----:B------:R-:W-:Y:S01]  /*263b0*/  IMAD.MOV.U32 R12, RZ, RZ, 0x4 ;  /* 0x00000004ff0c7424 */ /* 0x000fe200078e00ff */
[----:B------:R-:W-:-:S05]  /*263c0*/  SEL R7, R14, RZ, P2 ;  /* 0x000000ff0e077207 */ /* 0x000fca0001000000 */
[----:B------:R-:W-:-:S04]  /*263d0*/  IMAD.IADD R7, R6, 0x1, R7 ;  /* 0x0000000106077824 */ /* 0x000fc800078e0207 */
[----:B------:R-:W-:-:S07]  /*263e0*/  IMAD.MOV.U32 R13, RZ, RZ, R7 ;  /* 0x000000ffff0d7224 */ /* 0x000fce00078e0007 */
[----:B------:R-:W-:Y:S05]  /*263f0*/  WARPSYNC.COLLECTIVE R15, `(.L_x_3354) ;  /* 0x000000000f087348 */ /* 0x000fea0003c00000 */
[----:B------:R0:W1:Y:S02]  /*26400*/  SHFL.UP P6, R14, R13, R12, R11 ;  /* 0x0400000c0d0e7389 */ /* 0x00006400000c000b */
[----:B01----:R-:W-:Y:S01]  /*26410*/  ENDCOLLECTIVE ;  /* 0x000000000000791b */ /* 0x003fe20003800000 */
.L_x_3354:
[----:B------:R-:W-:Y:S01]  /*26420*/  IMAD.MOV.U32 R12, RZ, RZ, 0x8 ;  /* 0x00000008ff0c7424 */ /* 0x000fe200078e00ff */
[----:B------:R-:W-:-:S05]  /*26430*/  SEL R2, R14, RZ, P3 ;  /* 0x000000ff0e027207 */ /* 0x000fca0001800000 */
[----:B------:R-:W-:-:S04]  /*26440*/  IMAD.IADD R2, R7, 0x1, R2 ;  /* 0x0000000107027824 */ /* 0x000fc800078e0202 */
[----:B------:R-:W-:-:S07]  /*26450*/  IMAD.MOV.U32 R13, RZ, RZ, R2 ;  /* 0x000000ffff0d7224 */ /* 0x000fce00078e0002 */
[----:B------:R-:W-:Y:S05]  /*26460*/  WARPSYNC.COLLECTIVE R15, `(.L_x_3355) ;  /* 0x000000000f087348 */ /* 0x000fea0003c00000 */
[----:B------:R0:W1:Y:S02]  /*26470*/  SHFL.UP P6, R14, R13, R12, R11 ;  /* 0x0400000c0d0e7389 */ /* 0x00006400000c000b */
[----:B01----:R-:W-:Y:S01]  /*26480*/  ENDCOLLECTIVE ;  /* 0x000000000000791b */ /* 0x003fe20003800000 */
.L_x_3355:
[----:B------:R-:W-:Y:S01]  /*26490*/  IMAD.MOV.U32 R12, RZ, RZ, 0x10 ;  /* 0x00000010ff0c7424 */ /* 0x000fe200078e00ff */
[----:B------:R-:W-:-:S05]  /*264a0*/  SEL R3, R14, RZ, P4 ;  /* 0x000000ff0e037207 */ /* 0x000fca0002000000 */
[----:B------:R-:W-:-:S04]  /*264b0*/  IMAD.IADD R3, R2, 0x1, R3 ;  /* 0x0000000102037824 */ /* 0x000fc800078e0203 */
[----:B------:R-:W-:-:S07]  /*264c0*/  IMAD.MOV.U32 R13, RZ, RZ, R3 ;  /* 0x000000ffff0d7224 */ /* 0x000fce00078e0003 */
[----:B------:R-:W-:Y:S05]  /*264d0*/  WARPSYNC.COLLECTIVE R15, `(.L_x_3356) ;  /* 0x000000000f087348 */ /* 0x000fea0003c00000 */
[----:B------:R0:W1:Y:S02]  /*264e0*/  SHFL.UP P6, R14, R13, R12, R11 ;  /* 0x0400000c0d0e7389 */ /* 0x00006400000c000b */
[----:B01----:R-:W-:Y:S01]  /*264f0*/  ENDCOLLECTIVE ;  /* 0x000000000000791b */ /* 0x003fe20003800000 */
.L_x_3356:
        /* <DEDUP_REMOVED lines=8> */
.L_x_3357:
[----:B------:R-:W-:Y:S05]  /*26580*/  BRA `(.L_x_3358) ;  /* 0xffffffa400b87947 */ /* 0x000fea000383ffff */
.L_x_3170:
        /* <DEDUP_REMOVED lines=8> */
.L_x_3360:
[----:B------:R-:W-:Y:S05]  /*26610*/  BSYNC B0 ;  /* 0x0000000000007941 */ /* 0x000fea0003800000 */
.L_x_3359:
        /* <DEDUP_REMOVED lines=8> */
.L_x_3361:
[----:B------:R-:W-:Y:S01]  /*266a0*/  IMAD.MOV.U32 R12, RZ, RZ, 0x4 ;  /* 0x00000004ff0c7424 */ /* 0x000fe200078e00ff */
[----:B------:R-:W-:-:S05]  /*266b0*/  SEL R2, R14, RZ, P2 ;  /* 0x000000ff0e027207 */ /* 0x000fca0001000000 */
[----:B------:R-:W-:-:S04]  /*266c0*/  IMAD.IADD R2, R13, 0x1, R2 ;  /* 0x000000010d027824 */ /* 0x000fc800078e0202 */
[----:B------:R-:W-:-:S07]  /*266d0*/  IMAD.MOV.U32 R13, RZ, RZ, R2 ;  /* 0x000000ffff0d7224 */ /* 0x000fce00078e0002 */
[----:B------:R-:W-:Y:S05]  /*266e0*/  WARPSYNC.COLLECTIVE R15, `(.L_x_3362) ;  /* 0x000000000f087348 */ /* 0x000fea0003c00000 */
[----:B------:R0:W1:Y:S02]  /*266f0*/  SHFL.UP P6, R14, R13, R12, R11 ;  /* 0x0400000c0d0e7389 */ /* 0x00006400000c000b */
[----:B01----:R-:W-:Y:S01]  /*26700*/  ENDCOLLECTIVE ;  /* 0x000000000000791b */ /* 0x003fe20003800000 */
.L_x_3362:
[----:B------:R-:W-:Y:S01]  /*26710*/  IMAD.MOV.U32 R12, RZ, RZ, 0x8 ;  /* 0x00000008ff0c7424 */ /* 0x000fe200078e00ff */
[----:B------:R-:W-:-:S05]  /*26720*/  SEL R3, R14, RZ, P3 ;  /* 0x000000ff0e037207 */ /* 0x000fca0001800000 */
[----:B------:R-:W-:-:S04]  /*26730*/  IMAD.IADD R3, R2, 0x1, R3 ;  /* 0x0000000102037824 */ /* 0x000fc800078e0203 */
[----:B------:R-:W-:-:S07]  /*26740*/  IMAD.MOV.U32 R13, RZ, RZ, R3 ;  /* 0x000000ffff0d7224 */ /* 0x000fce00078e0003 */
[----:B------:R-:W-:Y:S05]  /*26750*/  WARPSYNC.COLLECTIVE R15, `(.L_x_3363) ;  /* 0x000000000f087348 */ /* 0x000fea0003c00000 */
[----:B------:R0:W1:Y:S02]  /*26760*/  SHFL.UP P6, R14, R13, R12, R11 ;  /* 0x0400000c0d0e7389 */ /* 0x00006400000c000b */
[----:B01----:R-:W-:Y:S01]  /*26770*/  ENDCOLLECTIVE ;  /* 0x000000000000791b */ /* 0x003fe20003800000 */
.L_x_3363:
[----:B------:R-:W-:Y:S01]  /*26780*/  IMAD.MOV.U32 R12, RZ, RZ, 0x10 ;  /* 0x00000010ff0c7424 */ /* 0x000fe200078e00ff */
[----:B------:R-:W-:-:S05]  /*26790*/  SEL R4, R14, RZ, P4 ;  /* 0x000000ff0e047207 */ /* 0x000fca0002000000 */
[----:B------:R-:W-:-:S04]  /*267a0*/  IMAD.IADD R4, R3, 0x1, R4 ;  /* 0x0000000103047824 */ /* 0x000fc800078e0204 */
[----:B------:R-:W-:-:S07]  /*267b0*/  IMAD.MOV.U32 R13, RZ, RZ, R4 ;  /* 0x000000ffff0d7224 */ /* 0x000fce00078e0004 */
[----:B------:R-:W-:Y:S05]  /*267c0*/  WARPSYNC.COLLECTIVE R15, `(.L_x_3364) ;  /* 0x000000000f087348 */ /* 0x000fea0003c00000 */
[----:B------:R0:W1:Y:S02]  /*267d0*/  SHFL.UP P6, R14, R13, R12, R11 ;  /* 0x0400000c0d0e7389 */ /* 0x00006400000c000b */
[----:B01----:R-:W-:Y:S01]  /*267e0*/  ENDCOLLECTIVE ;  /* 0x000000000000791b */ /* 0x003fe20003800000 */
.L_x_3364:
        /* <DEDUP_REMOVED lines=8> */
.L_x_3365:
[----:B------:R-:W-:Y:S05]  /*26870*/  BRA `(.L_x_3366) ;  /* 0xffffffa400987947 */ /* 0x000fea000383ffff */
.L_x_3172:
[----:B------:R-:W-:Y:S01]  /*26880*/  BSSY B0, `(.L_x_3367) ;  /* 0x0000006000007945 */ /* 0x000fe20003800000 */
[----:B------:R-:W-:Y:S01]  /*26890*/  PLOP3.LUT P6, PT, P6, PT, PT, 0x8, 0x0 ;  /* 0x000000000000781c */ /* 0x000fe200037ce170 */
[----:B------:R-:W-:-:S12]  /*268a0*/  IMAD.MOV.U32 R15, RZ, RZ, -0x1 ;  /* 0xffffffffff0f7424 */ /* 0x000fd800078e00ff */
[----:B0-----:R-:W-:Y:S05]  /*268b0*/  WARPSYNC.COLLECTIVE R15, `(.L_x_3368) ;  /* 0x000000000f087348 */ /* 0x001fea0003c00000 */
[----:B------:R-:W-:Y:S01]  /*268c0*/  VOTE.ANY R14, PT, P6 ;  /* 0x00000000000e7806 */ /* 0x000fe200030e0100 */
[----:B0-----:R-:W-:Y:S06]  /*268d0*/  ENDCOLLECTIVE ;  /* 0x000000000000791b */ /* 0x001fec0003800000 */
.L_x_3368:
[----:B------:R-:W-:Y:S05]  /*268e0*/  BSYNC B0 ;  /* 0x0000000000007941 */ /* 0x000fea0003800000 */
.L_x_3367:
        /* <DEDUP_REMOVED lines=9> */
.L_x_3369:
[----:B------:R-:W-:Y:S01]  /*26980*/  IMAD.MOV.U32 R5, RZ, RZ, R14 ;  /* 0x000000ffff057224 */ /* 0x000fe200078e000e */
[----:B------:R-:W-:Y:S06]  /*26990*/  BRA `(.L_x_3370) ;  /* 0xffffffa400887947 */ /* 0x000fec000383ffff */
.L_x_3174:
[----:B------:R-:W-:Y:S01]  /*269a0*/  BSSY B0, `(.L_x_3371) ;  /* 0x0000007000007945 */ /* 0x000fe20003800000 */
[----:B------:R-:W-:Y:S02]  /*269b0*/  IMAD.MOV.U32 R13, RZ, RZ, R2 ;  /* 0x000000ffff0d7224 */ /* 0x000fe400078e0002 */
[----:B------:R-:W-:Y:S02]  /*269c0*/  IMAD.MOV.U32 R11, RZ, RZ, 0x1f ;  /* 0x0000001fff0b7424 */ /* 0x000fe400078e00ff */
[----:B------:R-:W-:-:S07]  /*269d0*/  IMAD.MOV.U32 R15, RZ, RZ, -0x1 ;  /* 0xffffffffff0f7424 */ /* 0x000fce00078e00ff */
[----:B012---:R-:W-:Y:S05]  /*269e0*/  WARPSYNC.COLLECTIVE R15, `(.L_x_3372) ;  /* 0x000000000f087348 */ /* 0x007fea0003c00000 */
[----:B------:R3:W4:Y:S02]  /*269f0*/  SHFL.IDX P6, R14, R13, R12, R11 ;  /* 0x0000000c0d0e7389 */ /* 0x00072400000c000b */
[----:B01234-:R-:W-:Y:S01]  /*26a00*/  ENDCOLLECTIVE ;  /* 0x000000000000791b */ /* 0x01ffe20003800000 */
.L_x_3372:
[----:B------:R-:W-:Y:S05]  /*26a10*/  BSYNC B0 ;  /* 0x0000000000007941 */ /* 0x000fea0003800000 */
.L_x_3371:
[----:B------:R-:W-:Y:S05]  /*26a20*/  BRA `(.L_x_3173) ;  /* 0xffffffa400807947 */ /* 0x000fea000383ffff */
.L_x_3178:
[----:B0-----:R0:W2:Y:S02]  /*26a30*/  SYNCS.PHASECHK.TRANS64.TRYWAIT P0, [R4+URZ+0x22820], R0 ;  /* 0x02282000040075a7 */ /* 0x0010a4000800017f */
[----:B--2---:R-:W-:Y:S05]  /*26a40*/  @!P0 NANOSLEEP.SYNCS 0x989680 ;  /* 0x009896800000895d */ /* 0x004fea0003900000 */
[----:B------:R-:W2:Y:S02]  /*26a50*/  @!P0 SYNCS.PHASECHK.TRANS64 P0, [R4+URZ+0x22820], R0 ;  /* 0x02282000040085a7 */ /* 0x000ea4000800007f */
[----:B--2---:R-:W-:Y:S05]  /*26a60*/  @!P0 BRA `(.L_x_3178) ;  /* 0xfffffffc00f08947 */ /* 0x004fea000383ffff */
[----:B------:R-:W-:Y:S05]  /*26a70*/  BRA `(.L_x_3373) ;  /* 0xffffffa800f87947 */ /* 0x000fea000383ffff */
.L_x_3179:
[----:B------:R-:W2:Y:S01]  /*26a80*/  S2R R2, SR_TID.X ;  /* 0x0000000000027919 */ /* 0x000ea20000002100 */
[----:B------:R-:W-:Y:S01]  /*26a90*/  BSSY B0, `(.L_x_3374) ;  /* 0x000000a000007945 */ /* 0x000fe20003800000 */
[----:B------:R-:W-:Y:S02]  /*26aa0*/  IMAD.MOV.U32 R12, RZ, RZ, RZ ;  /* 0x000000ffff0c7224 */ /* 0x000fe400078e00ff */
[----:B------:R-:W-:Y:S02]  /*26ab0*/  IMAD.MOV.U32 R11, RZ, RZ, 0x1f ;  /* 0x0000001fff0b7424 */ /* 0x000fe400078e00ff */
[----:B------:R-:W-:Y:S01]  /*26ac0*/  IMAD.MOV.U32 R15, RZ, RZ, -0x1 ;  /* 0xffffffffff0f7424 */ /* 0x000fe200078e00ff */
[----:B--2---:R-:W-:-:S04]  /*26ad0*/  SHF.R.U32.HI R2, RZ, 0x5, R2 ;  /* 0x00000005ff027819 */ /* 0x004fc80000011602 */
[----:B------:R-:W-:-:S05]  /*26ae0*/  LOP3.LUT R2, R2, 0x3, RZ, 0xc0, !PT ;  /* 0x0000000302027812 */ /* 0x000fca00078ec0ff */
[----:B------:R-:W-:-:S07]  /*26af0*/  IMAD.MOV.U32 R13, RZ, RZ, R2 ;  /* 0x000000ffff0d7224 */ /* 0x000fce00078e0002 */
[----:B01----:R-:W-:Y:S05]  /*26b00*/  WARPSYNC.COLLECTIVE R15, `(.L_x_3375) ;  /* 0x000000000f087348 */ /* 0x003fea0003c00000 */
[----:B------:R2:W3:Y:S02]  /*26b10*/  SHFL.IDX P6, R14, R13, R12, R11 ;  /* 0x0000000c0d0e7389 */ /* 0x0004e400000c000b */
[----:B0123--:R-:W-:Y:S01]  /*26b20*/  ENDCOLLECTIVE ;  /* 0x000000000000791b */ /* 0x00ffe20003800000 */
.L_x_3375:
[----:B------:R-:W-:Y:S05]  /*26b30*/  BSYNC B0 ;  /* 0x0000000000007941 */ /* 0x000fea0003800000 */
.L_x_3374:
[----:B------:R-:W-:Y:S05]  /*26b40*/  BRA `(.L_x_3376) ;  /* 0xffffffa800e07947 */ /* 0x000fea000383ffff */
.L_x_3180:
[----:B------:R-:W-:Y:S01]  /*26b50*/  BSSY B0, `(.L_x_3377) ;  /* 0x0000006000007945 */ /* 0x000fe20003800000 */
[----:B------:R-:W-:-:S07]  /*26b60*/  IMAD.MOV.U32 R15, RZ, RZ, -0x1 ;  /* 0xffffffffff0f7424 */ /* 0x000fce00078e00ff */
[----:B01----:R-:W-:Y:S05]  /*26b70*/  WARPSYNC.COLLECTIVE R15, `(.L_x_3378) ;  /* 0x000000000f0c7348 */ /* 0x003fea0003c00000 */
[----:B------:R-:W-:Y:S02]  /*26b80*/  ELECT P6, UR62, PT ;  /* 0x00000000003e782f */ /* 0x000fe400038c0000 */
[----:B------:R-:W-:Y:S01]  /*26b90*/  MOV R14, UR62 ;  /* 0x0000003e000e7c02 */ /* 0x000fe20008000f00 */
[----:B01----:R-:W-:Y:S10]  /*26ba0*/  ENDCOLLECTIVE ;  /* 0x000000000000791b */ /* 0x003ff40003800000 */
.L_x_3378:
[----:B------:R-:W-:Y:S05]  /*26bb0*/  BSYNC B0 ;  /* 0x0000000000007941 */ /* 0x000fea0003800000 */
.L_x_3377:
[----:B------:R-:W-:Y:S05]  /*26bc0*/  BRA `(.L_x_3379) ;  /* 0xffffffa800d47947 */ /* 0x000fea000383ffff */
.L_x_3182:
[----:B0-----:R0:W2:Y:S02]  /*26bd0*/  SYNCS.PHASECHK.TRANS64.TRYWAIT P1, [R5+URZ+0x22840], R0 ;  /* 0x02284000050075a7 */ /* 0x0010a4000802017f */
[----:B--2---:R-:W-:Y:S05]  /*26be0*/  @!P1 NANOSLEEP.SYNCS 0x989680 ;  /* 0x009896800000995d */ /* 0x004fea0003900000 */
[----:B------:R-:W2:Y:S02]  /*26bf0*/  @!P1 SYNCS.PHASECHK.TRANS64 P1, [R5+URZ+0x22840], R0 ;  /* 0x02284000050095a7 */ /* 0x000ea4000802007f */
[----:B--2---:R-:W-:Y:S05]  /*26c00*/  @!P1 BRA `(.L_x_3182) ;  /* 0xfffffffc00f09947 */ /* 0x004fea000383ffff */
[----:B------:R-:W-:Y:S05]  /*26c10*/  BRA `(.L_x_3380) ;  /* 0xffffffa800f47947 */ /* 0x000fea000383ffff */
.L_x_3184:
[----:B--2---:R2:W3:Y:S02]  /*26c20*/  SYNCS.PHASECHK.TRANS64.TRYWAIT P1, [R25+URZ+0x22840], R2 ;  /* 0x02284002190075a7 */ /* 0x0044e4000802017f */
[----:B---3--:R-:W-:Y:S05]  /*26c30*/  @!P1 NANOSLEEP.SYNCS 0x989680 ;  /* 0x009896800000995d */ /* 0x008fea0003900000 */
[----:B------:R-:W3:Y:S02]  /*26c40*/  @!P1 SYNCS.PHASECHK.TRANS64 P1, [R25+URZ+0x22840], R2 ;  /* 0x02284002190095a7 */ /* 0x000ee4000802007f */
[----:B---3--:R-:W-:Y:S05]  /*26c50*/  @!P1 BRA `(.L_x_3184) ;  /* 0xfffffffc00f09947 */ /* 0x008fea000383ffff */
[----:B------:R-:W-:Y:S05]  /*26c60*/  BRA `(.L_x_3381) ;  /* 0xffffffac00007947 */ /* 0x000fea000383ffff */
.L_x_3186:
[----:B---3--:R3:W4:Y:S02]  /*26c70*/  SYNCS.PHASECHK.TRANS64.TRYWAIT P1, [R5+URZ+0x22860], R0 ;  /* 0x02286000050075a7 */ /* 0x008724000802017f */
[----:B----4-:R-:W-:Y:S05]  /*26c80*/  @!P1 NANOSLEEP.SYNCS 0x989680 ;  /* 0x009896800000995d */ /* 0x010fea0003900000 */
[----:B------:R-:W4:Y:S02]  /*26c90*/  @!P1 SYNCS.PHASECHK.TRANS64 P1, [R5+URZ+0x22860], R0 ;  /* 0x02286000050095a7 */ /* 0x000f24000802007f */
[----:B----4-:R-:W-:Y:S05]  /*26ca0*/  @!P1 BRA `(.L_x_3186) ;  /* 0xfffffffc00f09947 */ /* 0x010fea000383ffff */
[----:B------:R-:W-:Y:S05]  /*26cb0*/  BRA `(.L_x_3382) ;  /* 0xffffffa800fc7947 */ /* 0x000fea000383ffff */
.L_x_3383:
        /* <DEDUP_REMOVED lines=12> */
.L_x_6458:


//--------------------- .text._ZN7cutlass13device_kernelIN5flash11enable_sm90INS1_16FlashAttnFwdSm90INS1_25CollectiveMainloopFwdSm90ILi2EN4cute5tupleIJNS5_1CILi1EEES8_S8_EEENS6_IJNS7_ILi128EEENS7_ILi96EEENS7_ILi64EEEEEELi256ENS_10bfloat16_tEfNS_4arch4Sm90ELb0ELb1ELb1ELb1ELb1ELb0ELb1ELb1ELb0ELb1ELb0ELb0EEENS1_21CollectiveEpilogueFwdINS6_IJSA_NS7_ILi256EEESB_EEES9_SE_SG_Li256ELb1ELb1ELb0ELb0EEENS1_36VarlenDynamicPersistentTileSchedulerILi128ELi96ELi256ELi128ELb0ELb1ELb1ELb1ELb0ELb1EEEEEEEEEvNT_6ParamsE --------------------------
	.section	.text._ZN7cutlass13device_kernelIN5flash11enable_sm90INS1_16FlashAttnFwdSm90INS1_25CollectiveMainloopFwdSm90ILi2EN4cute5tupleIJNS5_1CILi1EEES8_S8_EEENS6_IJNS7_ILi128EEENS7_ILi96EEENS7_ILi64EEEEEELi256ENS_10bfloat16_tEfNS_4arch4Sm90ELb0ELb1ELb1ELb1ELb1ELb0ELb1ELb1ELb0ELb1ELb0ELb0EEENS1_21CollectiveEpilogueFwdINS6_IJSA_NS7_ILi256EEESB_EEES9_SE_SG_Li256ELb1ELb1ELb0ELb0EEENS1_36VarlenDynamicPersistentTileSchedulerILi128ELi96ELi256ELi128ELb0ELb1ELb1ELb1ELb0ELb1EEEEEEEEEvNT_6ParamsE,"ax",@progbits
	.align	128
.text._ZN7cutlass13device_kernelIN5flash11enable_sm90INS1_16FlashAttnFwdSm90INS1_25CollectiveMainloopFwdSm90ILi2EN4cute5tupleIJNS5_1CILi1EEES8_S8_EEENS6_IJNS7_ILi128EEENS7_ILi96EEENS7_ILi64EEEEEELi256ENS_10bfloat16_tEfNS_4arch4Sm90ELb0ELb1ELb1ELb1ELb1ELb0ELb1ELb1ELb0ELb1ELb0ELb0EEENS1_21CollectiveEpilogueFwdINS6_IJSA_NS7_ILi256EEESB_EEES9_SE_SG_Li256ELb1ELb1ELb0ELb0EEENS1_36VarlenDynamicPersistentTileSchedulerILi128ELi96ELi256ELi128ELb0ELb1ELb1ELb1ELb0ELb1EEEEEEEEEvNT_6ParamsE:
        .type           _ZN7cutlass13device_kernelIN5flash11enable_sm90INS1_16FlashAttnFwdSm90INS1_25CollectiveMainloopFwdSm90ILi2EN4cute5tupleIJNS5_1CILi1EEES8_S8_EEENS6_IJNS7_ILi128EEENS7_ILi96EEENS7_ILi64EEEEEELi256ENS_10bfloat16_tEfNS_4arch4Sm90ELb0ELb1ELb1ELb1ELb1ELb0ELb1ELb1ELb0ELb1ELb0ELb0EEENS1_21CollectiveEpilogueFwdINS6_IJSA_NS7_ILi256EEESB_EEES9_SE_SG_Li256ELb1ELb1ELb0ELb0EEENS1_36VarlenDynamicPersistentTileSchedulerILi128ELi96ELi256ELi128ELb0ELb1ELb1ELb1ELb0ELb1EEEEEEEEEvNT_6ParamsE,@function
        .size           _ZN7cutlass13device_kernelIN5flash11enable_sm90INS1_16FlashAttnFwdSm90INS1_25CollectiveMainloopFwdSm90ILi2EN4cute5tupleIJNS5_1CILi1EEES8_S8_EEENS6_IJNS7_ILi128EEENS7_ILi96EEENS7_ILi64EEEEEELi256ENS_10bfloat16_tEfNS_4arch4Sm90ELb0ELb1ELb1ELb1ELb1ELb0ELb1ELb1ELb0ELb1ELb0ELb0EEENS1_21CollectiveEpilogueFwdINS6_IJSA_NS7_ILi256EEESB_EEES9_SE_SG_Li256ELb1ELb1ELb0ELb0EEENS1_36VarlenDynamicPersistentTileSchedulerILi128ELi96ELi256ELi128ELb0ELb1ELb1ELb1ELb0ELb1EEEEEEEEEvNT_6ParamsE,(.L_x_6459 - _ZN7cutlass13device_kernelIN5flash11enable_sm90INS1_16FlashAttnFwdSm90INS1_25CollectiveMainloopFwdSm90ILi2EN4cute5tupleIJNS5_1CILi1EEES8_S8_EEENS6_IJNS7_ILi128EEENS7_ILi96EEENS7_ILi64EEEEEELi256ENS_10bfloat16_tEfNS_4arch4Sm90ELb0ELb1ELb1ELb1ELb1ELb0ELb1ELb1ELb0ELb1ELb0ELb0EEENS1_21CollectiveEpilogueFwdINS6_IJSA_NS7_ILi256EEESB_EEES9_SE_SG_Li256ELb1ELb1ELb0ELb0EEENS1_36VarlenDynamicPersistentTileSchedulerILi128ELi96ELi256ELi128ELb0ELb1ELb1ELb1ELb0ELb1EEEEEEEEEvNT_6ParamsE)
        .other          _ZN7cutlass13device_kernelIN5flash11enable_sm90INS1_16FlashAttnFwdSm90INS1_25CollectiveMainloopFwdSm90ILi2EN4cute5tupleIJNS5_1CILi1EEES8_S8_EEENS6_IJNS7_ILi128EEENS7_ILi96EEENS7_ILi64EEEEEELi256ENS_10bfloat16_tEfNS_4arch4Sm90ELb0ELb1ELb1ELb1ELb1ELb0ELb1ELb1ELb0ELb1ELb0ELb0EEENS1_21CollectiveEpilogueFwdINS6_IJSA_NS7_ILi256EEESB_EEES9_SE_SG_Li256ELb1ELb1ELb0ELb0EEENS1_36VarlenDynamicPersistentTileSchedulerILi128ELi96ELi256ELi128ELb0ELb1ELb1ELb1ELb0ELb1EEEEEEEEEvNT_6ParamsE,@"STO_CUDA_ENTRY STV_DEFAULT"
_ZN7cutlass13device_kernelIN5flash11enable_sm90INS1_16FlashAttnFwdSm90INS1_25CollectiveMainloopFwdSm90ILi2EN4cute5tupleIJNS5_1CILi1EEES8_S8_EEENS6_IJNS7_ILi128EEENS7_ILi96EEENS7_ILi64EEEEEELi256ENS_10bfloat16_tEfNS_4arch4Sm90ELb0ELb1ELb1ELb1ELb1ELb0ELb1ELb1ELb0ELb1ELb0ELb0EEENS1_21CollectiveEpilogueFwdINS6_IJSA_NS7_ILi256EEESB_EEES9_SE_SG_Li256ELb1ELb1ELb0ELb0EEENS1_36VarlenDynamicPersistentTileSchedulerILi128ELi96ELi256ELi128ELb0ELb1ELb1ELb1ELb0ELb1EEEEEEEEEvNT_6ParamsE:
        /* <DEDUP_REMOVED lines=47> */
.L_x_3384:
        /* <DEDUP_REMOVED lines=22> */
.L_x_3385:
        /* <DEDUP_REMOVED lines=18> */
.L_x_3386:
        /* <DEDUP_REMOVED lines=22> */
.L_x_3387:
        /* <DEDUP_REMOVED lines=23> */
.L_x_3388:
        /* <DEDUP_REMOVED lines=18> */
.L_x_3390:
[----:B------:R-:W-:-:S08]  /*0960*/  NOP ;  /* 0x0000000000007918 */ /* 0x000fd00000000000 */
[----:B------:R-:W0:Y:S02]  /*0970*/  USETMAXREG.TRY_ALLOC.CTAPOOL UP0, 0xe8 ;  /* 0x000000e8000079c8 */ /* 0x000e240008000600 */
[----:B0-----:R-:W-:-:S13]  /*0980*/  PLOP3.LUT P0, PT, PT, PT, UP0, 0x80, 0x0 ;  /* 0x000000000000781c */ /* 0x001fda0003f0f008 */
[----:B------:R-:W-:Y:S05]  /*0990*/  @!P0 BRA `(.L_x_3390) ;  /* 0xfffffffc00f08947 */ /* 0x000fea000383ffff */
[----:B------:R-:W-:Y:S01]  /*09a0*/  ISETP.NE.AND P0, PT, R20, 0x1, PT ;  /* 0x000000011400780c */ /* 0x000fe20003f05270 */
[----:B------:R-:W0:Y:S08]  /*09b0*/  S2UR UR12, SR_CgaCtaId ;  /* 0x00000000000c79c3 */ /* 0x000e300000008800 */
[----:B------:R-:W-:Y:S06]  /*09c0*/  BAR.ARV 0x8, 0x180 ;  /* 0x0206000000007b1d */ /* 0x000fec0000002000 */
[----:B------:R-:W-:Y:S01]  /*09d0*/  UMOV UR42, 0x400 ;  /* 0x00000400002a7882 */ /* 0x000fe20000000000 */
[----:B------:R-:W-:Y:S01]  /*09e0*/  ULDC UR4, c[0x0][0xd3c] ;  /* 0x00034f0000047ab9 */ /* 0x000fe20000000800 */
[----:B------:R-:W-:Y:S08]  /*09f0*/  @!P0 BAR.ARV 0x9, 0x100 ;  /* 0x0244000000008b1d */ /* 0x000ff00000002000 */
[----:B------:R-:W-:Y:S01]  /*0a00*/  BAR.SYNC.DEFER_BLOCKING 0x5, 0x180 ;  /* 0x0146000000007b1d */ /* 0x000fe20000010000 */
[----:B------:R-:W-:-:S02]  /*0a10*/  IADD3 R212, P1, R16, 0x1f8, RZ ;  /* 0x000001f810d47810 */ /* 0x000fc40007f3e0ff */
[----:B------:R-:W-:Y:S01]  /*0a20*/  IADD3 R215, P2, R16, 0x204, RZ ;  /* 0x0000020410d77810 */ /* 0x000fe20007f5e0ff */
[----:B0-----:R-:W-:Y:S02]  /*0a30*/  ULEA UR42, UR12, UR42, 0x18 ;  /* 0x0000002a0c2a7291 */ /* 0x001fe4000f8ec03f */
[--C-:B------:R-:W-:Y:S01]  /*0a40*/  IMAD.X R213, RZ, RZ, R17.reuse, P1 ;  /* 0x000000ffffd57224 */ /* 0x100fe200008e0611 */
[----:B------:R-:W-:Y:S01]  /*0a50*/  STL.64 [R1+0x1f8], RZ ;  /* 0x0001f8ff01007387 */ /* 0x000fe20000100a00 */
[----:B------:R-:W-:-:S03]  /*0a60*/  IMAD.X R214, RZ, RZ, R17, P2 ;  /* 0x000000ffffd67224 */ /* 0x000fc600010e0611 */
[----:B------:R-:W-:Y:S04]  /*0a70*/  STL [R1+0x200], RZ ;  /* 0x000200ff01007387 */ /* 0x000fe80000100800 */
[----:B------:R-:W-:Y:S04]  /*0a80*/  STL [R1+0x204], RZ ;  /* 0x000204ff01007387 */ /* 0x000fe80000100800 */
[----:B------:R-:W0:Y:S01]  /*0a90*/  LDS.128 R24, [UR42+0x324d0] ;  /* 0x0324d02aff187984 */ /* 0x000e220008000c00 */
[----:B------:R-:W-:Y:S06]  /*0aa0*/  BAR.ARV 0x4, 0x180 ;  /* 0x0106000000007b1d */ /* 0x000fec0000002000 */
[----:B0-----:R-:W-:-:S13]  /*0ab0*/  ISETP.GE.AND P0, PT, R27, UR4, PT ;  /* 0x000000041b007c0c */ /* 0x001fda000bf06270 */
[----:B------:R-:W-:Y:S05]  /*0ac0*/  @P0 EXIT ;  /* 0x000000000000094d */ /* 0x000fea0003800000 */
[----:B------:R-:W0:Y:S01]  /*0ad0*/  S2R R0, SR_TID.X ;  /* 0x0000000000007919 */ /* 0x000e220000002100 */
[----:B------:R-:W2:Y:S01]  /*0ae0*/  S2UR UR4, SR_SWINHI ;  /* 0x00000000000479c3 */ /* 0x000ea20000002f00 */
[----:B------:R-:W-:Y:S01]  /*0af0*/  IMAD.MOV.U32 R184, RZ, RZ, 0x2 ;  /* 0x00000002ffb87424 */ /* 0x000fe200078e00ff */
[----:B------:R-:W-:Y:S01]  /*0b00*/  R2UR UR5, R25 ;  /* 0x00000000190572ca */ /* 0x000fe200000e0000 */
[----:B------:R-:W-:Y:S01]  /*0b10*/  VIADD R209, R20, 0x8 ;  /* 0x0000000814d17836 */ /* 0x000fe20000000000 */
[----:B------:R-:W-:Y:S02]  /*0b20*/  R2UR UR7, R26 ;  /* 0x000000001a0772ca */ /* 0x000fe400000e0000 */
[----:B------:R-:W-:Y:S02]  /*0b30*/  R2UR UR6, R27 ;  /* 0x000000001b0672ca */ /* 0x000fe400000e0000 */
[----:B------:R-:W-:Y:S01]  /*0b40*/  IADD3 R208, -R20, 0xb, RZ ;  /* 0x0000000b14d07810 */ /* 0x000fe20007ffe1ff */
[----:B------:R-:W-:Y:S01]  /*0b50*/  UMOV UR58, UR42 ;  /* 0x0000002a003a7c82 */ /* 0x000fe20008000000 */
[----:B--2---:R-:W-:Y:S01]  /*0b60*/  UMOV UR59, UR4 ;  /* 0x00000004003b7c82 */ /* 0x004fe20008000000 */
[----:B0-----:R-:W-:-:S05]  /*0b70*/  VIADD R205, R0, 0xffffff80 ;  /* 0xffffff8000cd7836 */ /* 0x001fca0000000000 */
[----:B------:R-:W-:-:S04]  /*0b80*/  SHF.R.S32.HI R0, RZ, 0x1f, R205 ;  /* 0x0000001fff007819 */ /* 0x000fc800000114cd */
[CC--:B------:R-:W-:Y:S02]  /*0b90*/  LEA.HI R15, R0.reuse, R205.reuse, RZ, 0x7 ;  /* 0x000000cd000f7211 */ /* 0x0c0fe400078f38ff */
[CC--:B------:R-:W-:Y:S02]  /*0ba0*/  LEA.HI R3, R0.reuse, R205.reuse, RZ, 0x4 ;  /* 0x000000cd00037211 */ /* 0x0c0fe400078f20ff */
[----:B-1----:R-:W-:Y:S02]  /*0bb0*/  LOP3.LUT R2, R15, 0xffffff80, RZ, 0xc0, !PT ;  /* 0xffffff800f027812 */ /* 0x002fe400078ec0ff */
[CC--:B------:R-:W-:Y:S02]  /*0bc0*/  LEA.HI R4, R0.reuse, R205.reuse, RZ, 0x5 ;  /* 0x000000cd00047211 */ /* 0x0c0fe400078f28ff */
[----:B------:R-:W-:Y:S01]  /*0bd0*/  SHF.R.S32.HI R6, RZ, 0x4, R3 ;  /* 0x00000004ff067819 */ /* 0x000fe20000011403 */
[----:B------:R-:W-:Y:S01]  /*0be0*/  IMAD.IADD R211, R205, 0x1, -R2 ;  /* 0x00000001cdd37824 */ /* 0x000fe200078e0a02 */
[----:B------:R-:W-:Y:S01]  /*0bf0*/  LEA.HI R9, R0, R205, RZ, 0x2 ;  /* 0x000000cd00097211 */ /* 0x000fe200078f10ff */
[----:B------:R-:W-:Y:S01]  /*0c00*/  IMAD.SHL.U32 R5, R4, 0x20, RZ ;  /* 0x0000002004057824 */ /* 0x000fe200078e00ff */
[----:B------:R-:W-:-:S02]  /*0c10*/  LOP3.LUT R4, R3, 0x3fffff0, RZ, 0xc0, !PT ;  /* 0x03fffff003047812 */ /* 0x000fc400078ec0ff */
[----:B------:R-:W-:Y:S02]  /*0c20*/  SHF.R.S32.HI R2, RZ, 0x1f, R211 ;  /* 0x0000001fff027819 */ /* 0x000fe400000114d3 */
[----:B------:R-:W-:Y:S02]  /*0c30*/  LEA.HI R3, R3, R6, RZ, 0x1 ;  /* 0x0000000603037211 */ /* 0x000fe400078f08ff */
[----:B------:R-:W-:Y:S02]  /*0c40*/  LEA.HI R21, R2, R211, RZ, 0x2 ;  /* 0x000000d302157211 */ /* 0x000fe400078f10ff */
[----:B------:R-:W-:Y:S01]  /*0c50*/  LOP3.LUT R8, R5, 0xfffffc00, RZ, 0xc0, !PT ;  /* 0xfffffc0005087812 */ /* 0x000fe200078ec0ff */
[----:B------:R-:W-:Y:S01]  /*0c60*/  IMAD.IADD R5, R205, 0x1, -R4 ;  /* 0x00000001cd057824 */ /* 0x000fe200078e0a04 */
[----:B------:R-:W-:Y:S02]  /*0c70*/  LOP3.LUT R7, R3, 0x1ffffffe, RZ, 0xc0, !PT ;  /* 0x1ffffffe03077812 */ /* 0x000fe400078ec0ff */
[--C-:B------:R-:W-:Y:S01]  /*0c80*/  SHF.R.S32.HI R3, RZ, 0x2, R21.reuse ;  /* 0x00000002ff037819 */ /* 0x100fe20000011415 */
[----:B------:R-:W-:Y:S01]  /*0c90*/  IMAD R8, R5, 0x40, R8 ;  /* 0x0000004005087824 */ /* 0x000fe200078e0208 */
[----:B------:R-:W-:Y:S01]  /*0ca0*/  SHF.R.S32.HI R4, RZ, 0x1f, R21 ;  /* 0x0000001fff047819 */ /* 0x000fe20000011415 */
[----:B------:R-:W-:Y:S01]  /*0cb0*/  IMAD.IADD R7, R6, 0x1, -R7 ;  /* 0x0000000106077824 */ /* 0x000fe200078e0a07 */
[----:B------:R-:W-:-:S02]  /*0cc0*/  LOP3.LUT R10, R9, 0xfffffffc, RZ, 0xc0, !PT ;  /* 0xfffffffc090a7812 */ /* 0x000fc400078ec0ff */
[----:B------:R-:W-:Y:S01]  /*0cd0*/  LEA.HI R4, R4, R3, RZ, 0x3 ;  /* 0x0000000304047211 */ /* 0x000fe200078f18ff */
[----:B------:R-:W-:Y:S01]  /*0ce0*/  IMAD R7, R7, 0x8, R8 ;  /* 0x0000000807077824 */ /* 0x000fe200078e0208 */
[----:B------:R-:W-:Y:S01]  /*0cf0*/  LEA.HI R2, R2, R211, RZ, 0x5 ;  /* 0x000000d302027211 */ /* 0x000fe200078f28ff */
[----:B------:R-:W-:Y:S01]  /*0d00*/  IMAD.IADD R10, R205, 0x1, -R10 ;  /* 0x00000001cd0a7824 */ /* 0x000fe200078e0a0a */
[----:B------:R-:W-:Y:S01]  /*0d10*/  LOP3.LUT R4, R4, 0xfffffff8, RZ, 0xc0, !PT ;  /* 0xfffffff804047812 */ /* 0x000fe200078ec0ff */
[----:B------:R-:W-:Y:S01]  /*0d20*/  IMAD.WIDE R184, R7, R184, UR58 ;  /* 0x0000003a07b87e25 */ /* 0x000fe2000f8e02b8 */
[----:B------:R-:W-:Y:S02]  /*0d30*/  SHF.R.S32.HI R2, RZ, 0x5, R2 ;  /* 0x00000005ff027819 */ /* 0x000fe40000011402 */
[----:B------:R-:W-:Y:S01]  /*0d40*/  LEA.HI R5, R10, R10, RZ, 0x1 ;  /* 0x0000000a0a057211 */ /* 0x000fe200078f08ff */
[----:B------:R-:W-:Y:S01]  /*0d50*/  IMAD.IADD R3, R3, 0x1, -R4 ;  /* 0x0000000103037824 */ /* 0x000fe200078e0a04 */
[----:B------:R-:W-:-:S02]  /*0d60*/  LEA.HI R0, R0, R205, RZ, 0x3 ;  /* 0x000000cd00007211 */ /* 0x000fc400078f18ff */
[----:B------:R-:W-:Y:S01]  /*0d70*/  LOP3.LUT R5, R5, 0x1ffffffe, RZ, 0xc0, !PT ;  /* 0x1ffffffe05057812 */ /* 0x000fe200078ec0ff */
[----:B------:R-:W-:Y:S01]  /*0d80*/  IMAD R206, R2, 0x10, R3 ;  /* 0x0000001002ce7824 */ /* 0x000fe200078e0203 */
[----:B------:R-:W-:Y:S02]  /*0d90*/  IADD3 R3, P6, R184, 0x20, RZ ;  /* 0x00000020b8037810 */ /* 0x000fe40007fde0ff */
[----:B------:R-:W-:Y:S01]  /*0da0*/  SHF.R.S32.HI R218, RZ, 0x7, R15 ;  /* 0x00000007ffda7819 */ /* 0x000fe2000001140f */
[----:B------:R-:W-:Y:S01]  /*0db0*/  IMAD.IADD R25, R10, 0x1, -R5 ;  /* 0x000000010a197824 */ /* 0x000fe200078e0a05 */
[----:B------:R-:W-:Y:S02]  /*0dc0*/  LOP3.LUT R2, R3, 0x380, RZ, 0xc0, !PT ;  /* 0x0000038003027812 */ /* 0x000fe400078ec0ff */
[----:B------:R-:W-:Y:S02]  /*0dd0*/  IADD3 R5, P5, R184, 0x40, RZ ;  /* 0x00000040b8057810 */ /* 0x000fe40007fbe0ff */
[----:B------:R-:W-:-:S02]  /*0de0*/  SHF.R.U64 R2, R2, 0x3, RZ ;  /* 0x0000000302027819 */ /* 0x000fc400000012ff */
[----:B------:R-:W-:Y:S02]  /*0df0*/  LOP3.LUT R4, R5, 0x380, RZ, 0xc0, !PT ;  /* 0x0000038005047812 */ /* 0x000fe400078ec0ff */
[----:B------:R-:W-:Y:S01]  /*0e00*/  LOP3.LUT R2, R2, R3, RZ, 0x3c, !PT ;  /* 0x0000000302027212 */ /* 0x000fe200078e3cff */
[----:B------:R-:W-:Y:S01]  /*0e10*/  IMAD.X R3, RZ, RZ, R185, P6 ;  /* 0x000000ffff037224 */ /* 0x000fe200030e06b9 */
[----:B------:R-:W-:Y:S02]  /*0e20*/  SHF.R.U64 R4, R4, 0x3, RZ ;  /* 0x0000000304047819 */ /* 0x000fe400000012ff */
[----:B------:R-:W-:Y:S02]  /*0e30*/  IADD3 R13, P1, R184, 0x4040, RZ ;  /* 0x00004040b80d7810 */ /* 0x000fe40007f3e0ff */
[----:B------:R-:W-:Y:S02]  /*0e40*/  LOP3.LUT R4, R4, R5, RZ, 0x3c, !PT ;  /* 0x0000000504047212 */ /* 0x000fe400078e3cff */
[----:B------:R-:W-:-:S02]  /*0e50*/  IADD3 R7, P4, R184, 0x60, RZ ;  /* 0x00000060b8077810 */ /* 0x000fc40007f9e0ff */
[C---:B------:R-:W-:Y:S02]  /*0e60*/  IADD3 R9, P3, R184.reuse, 0x4000, RZ ;  /* 0x00004000b8097810 */ /* 0x040fe40007f7e0ff */
[C---:B------:R-:W-:Y:S02]  /*0e70*/  IADD3 R11, P2, R184.reuse, 0x4020, RZ ;  /* 0x00004020b80b7810 */ /* 0x040fe40007f5e0ff */
[C---:B------:R-:W-:Y:S02]  /*0e80*/  IADD3 R5, P0, R184.reuse, 0x4060, RZ ;  /* 0x00004060b8057810 */ /* 0x040fe40007f1e0ff */
[----:B------:R-:W-:Y:S02]  /*0e90*/  IADD3 R19, P6, R184, 0x8000, RZ ;  /* 0x00008000b8137810 */ /* 0x000fe40007fde0ff */
[----:B------:R-:W-:Y:S02]  /*0ea0*/  MOV R227, R2 ;  /* 0x0000000200e37202 */ /* 0x000fe40000000f00 */
[----:B------:R-:W-:-:S02]  /*0eb0*/  LOP3.LUT R210, R0, 0xfffffff8, RZ, 0xc0, !PT ;  /* 0xfffffff800d27812 */ /* 0x000fc400078ec0ff */
[----:B------:R-:W-:Y:S01]  /*0ec0*/  LEA.HI R2, R15, R218, RZ, 0x1 ;  /* 0x000000da0f027211 */ /* 0x000fe200078f08ff */
[----:B------:R-:W-:Y:S01]  /*0ed0*/  IMAD.X R15, RZ, RZ, R185, P0 ;  /* 0x000000ffff0f7224 */ /* 0x000fe200000e06b9 */
[----:B------:R-:W-:Y:S01]  /*0ee0*/  LOP3.LUT R12, R13, 0x380, RZ, 0xc0, !PT ;  /* 0x000003800d0c7812 */ /* 0x000fe200078ec0ff */
[----:B------:R-:W-:Y:S01]  /*0ef0*/  IMAD.IADD R210, R205, 0x1, -R210 ;  /* 0x00000001cdd27824 */ /* 0x000fe200078e0ad2 */
[----:B------:R-:W-:Y:S02]  /*0f00*/  LOP3.LUT R6, R7, 0x380, RZ, 0xc0, !PT ;  /* 0x0000038007067812 */ /* 0x000fe400078ec0ff */
[----:B------:R-:W-:Y:S01]  /*0f10*/  LOP3.LUT R8, R9, 0x380, RZ, 0xc0, !PT ;  /* 0x0000038009087812 */ /* 0x000fe200078ec0ff */
[----:B------:R-:W-:Y:S01]  /*0f20*/  IMAD.SHL.U32 R193, R210, 0x8, RZ ;  /* 0x00000008d2c17824 */ /* 0x000fe200078e00ff */
[----:B------:R-:W-:Y:S02]  /*0f30*/  LOP3.LUT R10, R11, 0x380, RZ, 0xc0, !PT ;  /* 0x000003800b0a7812 */ /* 0x000fe400078ec0ff */
[----:B------:R-:W-:Y:S01]  /*0f40*/  LOP3.LUT R14, R5, 0x380, RZ, 0xc0, !PT ;  /* 0x00000380050e7812 */ /* 0x000fe200078ec0ff */
[----:B------:R-:W-:Y:S01]  /*0f50*/  VIADD R195, R193, 0x40 ;  /* 0x00000040c1c37836 */ /* 0x000fe20000000000 */
[----:B------:R-:W-:Y:S01]  /*0f60*/  LOP3.LUT R18, R19, 0x380, RZ, 0xc0, !PT ;  /* 0x0000038013127812 */ /* 0x000fe200078ec0ff */
[C---:B------:R-:W-:Y:S01]  /*0f70*/  VIADD R194, R193.reuse, 0x80 ;  /* 0x00000080c1c27836 */ /* 0x040fe20000000000 */
[----:B------:R-:W-:Y:S01]  /*0f80*/  LOP3.LUT R3, R2, 0x3fffffe, RZ, 0xc0, !PT ;  /* 0x03fffffe02037812 */ /* 0x000fe200078ec0ff */
[----:B------:R-:W-:Y:S01]  /*0f90*/  VIADD R196, R193, 0xc0 ;  /* 0x000000c0c1c47836 */ /* 0x000fe20000000000 */
[----:B------:R-:W-:-:S02]  /*0fa0*/  SHF.R.U64 R12, R12, 0x3, RZ ;  /* 0x000000030c0c7819 */ /* 0x000fc400000012ff */
[----:B------:R-:W-:Y:S01]  /*0fb0*/  SHF.R.U64 R6, R6, 0x3, RZ ;  /* 0x0000000306067819 */ /* 0x000fe200000012ff */
[----:B------:R-:W-:Y:S01]  /*0fc0*/  IMAD.IADD R3, R218, 0x1, -R3 ;  /* 0x00000001da037824 */ /* 0x000fe200078e0a03 */
[----:B------:R-:W-:Y:S02]  /*0fd0*/  SHF.R.U64 R8, R8, 0x3, RZ ;  /* 0x0000000308087819 */ /* 0x000fe400000012ff */
[----:B------:R-:W-:Y:S01]  /*0fe0*/  SHF.R.U64 R10, R10, 0x3, RZ ;  /* 0x000000030a0a7819 */ /* 0x000fe200000012ff */
[----:B------:R-:W-:Y:S01]  /*0ff0*/  IMAD R206, R3, 0x40, R206 ;  /* 0x0000004003ce7824 */ /* 0x000fe200078e02ce */
[----:B------:R-:W-:Y:S02]  /*1000*/  SHF.R.U64 R14, R14, 0x3, RZ ;  /* 0x000000030e0e7819 */ /* 0x000fe400000012ff */
[----:B------:R-:W-:Y:S01]  /*1010*/  SHF.R.U64 R18, R18, 0x3, RZ ;  /* 0x0000000312127819 */ /* 0x000fe200000012ff */
[----:B------:R-:W-:Y:S01]  /*1020*/  IMAD R228, R25, 0x8, R206 ;  /* 0x0000000819e47824 */ /* 0x000fe200078e02ce */
[----:B------:R-:W-:-:S02]  /*1030*/  SHF.R.S32.HI R203, RZ, 0x3, R0 ;  /* 0x00000003ffcb7819 */ /* 0x000fc40000011400 */
[----:B------:R-:W-:Y:S02]  /*1040*/  LOP3.LUT R0, R21, 0x7ffffffc, RZ, 0xc0, !PT ;  /* 0x7ffffffc15007812 */ /* 0x000fe400078ec0ff */
        /* <DEDUP_REMOVED lines=12> */
[C---:B------:R-:W-:Y:S01]  /*1110*/  IADD3 R22, P0, R16.reuse, 0x11c, RZ ;  /* 0x0000011c10167810 */ /* 0x040fe20007f1e0ff */
[----:B------:R-:W-:Y:S01]  /*1120*/  IMAD.IADD R0, R211, 0x1, -R0 ;  /* 0x00000001d3007824 */ /* 0x000fe200078e0a00 */
[----:B------:R-:W-:-:S02]  /*1130*/  IADD3 R217, P1, R16, 0x210, RZ ;  /* 0x0000021010d97810 */ /* 0x000fc40007f3e0ff */
[----:B------:R-:W-:Y:S01]  /*1140*/  MOV R226, R4 ;  /* 0x0000000400e27202 */ /* 0x000fe20000000f00 */
        /* <DEDUP_REMOVED lines=8> */
[----:B------:R-:W-:Y:S02]  /*11d0*/  MOV R219, R18 ;  /* 0x0000001200db7202 */ /* 0x000fe40000000f00 */
[----:B------:R-:W-:Y:S02]  /*11e0*/  SHF.R.S32.HI R202, RZ, 0x1f, R193 ;  /* 0x0000001fffca7819 */ /* 0x000fe400000114c1 */
[----:B------:R-:W-:Y:S02]  /*11f0*/  SHF.R.S32.HI R201, RZ, 0x1f, R195 ;  /* 0x0000001fffc97819 */ /* 0x000fe400000114c3 */
[----:B------:R-:W-:Y:S02]  /*1200*/  SHF.R.S32.HI R200, RZ, 0x1f, R194 ;  /* 0x0000001fffc87819 */ /* 0x000fe400000114c2 */
[----:B------:R-:W-:-:S07]  /*1210*/  SHF.R.S32.HI R199, RZ, 0x1f, R196 ;  /* 0x0000001fffc77819 */ /* 0x000fce00000114c4 */
.L_x_3523:
[----:B------:R-:W-:Y:S01]  /*1220*/  ULDC.64 UR8, c[0x0][0xb20] ;  /* 0x0002c80000087ab9 */ /* 0x000fe20000000a00 */
[----:B------:R-:W-:Y:S01]  /*1230*/  ULDC UR44, c[0x0][0x2f0] ;  /* 0x0000bc00002c7ab9 */ /* 0x000fe20000000800 */
[----:B------:R-:W-:-:S04]  /*1240*/  UISETP.NE.U32.AND UP0, UPT, UR8, URZ, UPT ;  /* 0x0000003f0800728c */ /* 0x000fc8000bf05070 */
        /* <DEDUP_REMOVED lines=9> */
[----:B012---:R-:W-:Y:S02]  /*12e0*/  IMAD.U32 R2, RZ, RZ, UR8 ;  /* 0x00000008ff027e24 */ /* 0x007fe4000f8e00ff */
[----:B------:R-:W-:Y:S01]  /*12f0*/  IMAD.U32 R3, RZ, RZ, UR9 ;  /* 0x00000009ff037e24 */ /* 0x000fe2000f8e00ff */
[----:B------:R-:W-:-:S03]  /*1300*/  @UP1 UIMAD.WIDE UR8, UR6, 0x4, UR10 ;  /* 0x00000004060818a5 */ /* 0x000fc6000f8e020a */
[----:B------:R-:W-:Y:S01]  /*1310*/  ULDC.64 UR10, c[0x0][0xb18] ;  /* 0x0002c600000a7ab9 */ /* 0x000fe20000000a00 */
[----:B------:R-:W2:Y:S02]  /*1320*/  @P0 LDG.E R2, desc[UR36][R2.64] ;  /* 0x0000002402020981 */ /* 0x000ea4000c1e1900 */
[----:B------:R-:W-:Y:S02]  /*1330*/  IMAD.U32 R4, RZ, RZ, UR8 ;  /* 0x00000008ff047e24 */ /* 0x000fe4000f8e00ff */
[----:B------:R-:W-:Y:S01]  /*1340*/  IMAD.U32 R5, RZ, RZ, UR9 ;  /* 0x00000009ff057e24 */ /* 0x000fe2000f8e00ff */
[----:B------:R-:W-:-:S04]  /*1350*/  ULDC.64 UR8, c[0x0][0x418] ;  /* 0x0001060000087ab9 */ /* 0x000fc80000000a00 */
[----:B---3--:R-:W3:Y:S01]  /*1360*/  @P2 LDG.E R4, desc[UR36][R4.64] ;  /* 0x0000002404042981 */ /* 0x008ee2000c1e1900 */
[----:B------:R-:W-:Y:S01]  /*1370*/  UISETP.NE.U32.AND UP0, UPT, UR8, URZ, UPT ;  /* 0x0000003f0800728c */ /* 0x000fe2000bf05070 */
[----:B------:R-:W-:Y:S01]  /*1380*/  ISETP.NE.U32.AND P1, PT, RZ, UR10, PT ;  /* 0x0000000aff007c0c */ /* 0x000fe2000bf25070 */
[----:B------:R-:W-:Y:S01]  /*1390*/  UMOV UR4, URZ ;  /* 0x0000003f00047c82 */ /* 0x000fe20008000000 */
[----:B------:R-:W-:Y:S01]  /*13a0*/  ULDC UR8, c[0x0][0x424] ;  /* 0x0001090000087ab9 */ /* 0x000fe20000000800 */
[----:B------:R-:W-:Y:S01]  /*13b0*/  UISETP.NE.AND.EX UP0, UPT, UR9, URZ, UPT, UP0 ;  /* 0x0000003f0900728c */ /* 0x000fe2000bf05300 */
[----:B------:R-:W-:Y:S01]  /*13c0*/  ISETP.NE.AND.EX P1, PT, RZ, UR11, PT, P1 ;  /* 0x0000000bff007c0c */ /* 0x000fe2000bf25310 */
[----:B------:R-:W-:Y:S01]  /*13d0*/  ULDC UR43, c[0x0][0x288] ;  /* 0x0000a200002b7ab9 */ /* 0x000fe20000000800 */
[----:B------:R-:W-:Y:S01]  /*13e0*/  UMOV UR61, UR7 ;  /* 0x00000007003d7c82 */ /* 0x000fe20008000000 */
[----:B------:R-:W-:-:S04]  /*13f0*/  USEL UR8, UR8, 0x1, UP0 ;  /* 0x0000000108087887 */ /* 0x000fc80008000000 */
[----:B------:R-:W-:Y:S01]  /*1400*/  UIMAD UR44, UR8, UR44, URZ ;  /* 0x0000002c082c72a4 */ /* 0x000fe2000f8e023f */
[----:B--2---:R-:W-:Y:S02]  /*1410*/  @P0 R2UR UR4, R2 ;  /* 0x00000000020402ca */ /* 0x004fe400000e0000 */
[----:B---3--:R-:W-:Y:S01]  /*1420*/  @P2 R2UR UR43, R4 ;  /* 0x00000000042b22ca */ /* 0x008fe200000e0000 */
[----:B----4-:R-:W-:-:S14]  /*1430*/  @P2 BRA `(.L_x_3391) ;  /* 0x0000000000342947 */ /* 0x010fdc0003800000 */
        /* <DEDUP_REMOVED lines=9> */
[----:B------:R-:W3:Y:S01]  /*14d0*/  LDG.E R0, desc[UR36][R2.64+0x4] ;  /* 0x0000042402007981 */ /* 0x000ee2000c1e1900 */
[----:B--2---:R-:W-:Y:S02]  /*14e0*/  R2UR UR43, R4 ;  /* 0x00000000042b72ca */ /* 0x004fe400000e0000 */
[----:B---3--:R-:W-:-:S13]  /*14f0*/  R2UR UR7, R0 ;  /* 0x00000000000772ca */ /* 0x008fda00000e0000 */
[----:B------:R-:W-:-:S12]  /*1500*/  UIADD3 UR43, -UR43, UR7, URZ ;  /* 0x000000072b2b7290 */ /* 0x000fd8000fffe13f */
.L_x_3391:
[----:B------:R-:W-:Y:S01]  /*1510*/  IMAD.U32 R204, RZ, RZ, UR6 ;  /* 0x00000006ffcc7e24 */ /* 0x000fe2000f8e00ff */
[----:B------:R-:W-:Y:S06]  /*1520*/  @!P1 BRA `(.L_x_3392) ;  /* 0x00000000001c9947 */ /* 0x000fec0003800000 */
[----:B------:R-:W-:Y:S02]  /*1530*/  ULDC.64 UR8, c[0x0][0xb18] ;  /* 0x0002c60000087ab9 */ /* 0x000fe40000000a00 */
[----:B------:R-:W-:-:S06]  /*1540*/  UIMAD.WIDE UR6, UR6, 0x4, UR8 ;  /* 0x00000004060678a5 */ /* 0x000fcc000f8e0208 */
[----:B------:R-:W-:Y:S02]  /*1550*/  IMAD.U32 R2, RZ, RZ, UR6 ;  /* 0x00000006ff027e24 */ /* 0x000fe4000f8e00ff */
[----:B------:R-:W-:-:S05]  /*1560*/  IMAD.U32 R3, RZ, RZ, UR7 ;  /* 0x00000007ff037e24 */ /* 0x000fca000f8e00ff */
[----:B------:R-:W2:Y:S02]  /*1570*/  LDG.E R2, desc[UR36][R2.64] ;  /* 0x0000002402027981 */ /* 0x000ea4000c1e1900 */
[----:B--2---:R-:W-:Y:S01]  /*1580*/  R2UR UR44, R2 ;  /* 0x00000000022c72ca */ /* 0x004fe200000e0000 */
[----:B------:R-:W-:-:S14]  /*1590*/  BRA `(.L_x_3393) ;  /* 0x0000000000347947 */ /* 0x000fdc0003800000 */
.L_x_3392:
        /* <DEDUP_REMOVED lines=13> */
.L_x_3393:
[----:B------:R-:W2:Y:S01]  /*1670*/  LDL R0, [R1+0x478] ;  /* 0x0004780001007983 */ /* 0x000ea20000100800 */
[----:B------:R-:W-:Y:S01]  /*1680*/  UIADD3 UR13, UP0, UR58, 0x32430, URZ ;  /* 0x000324303a0d7890 */ /* 0x000fe2000ff1e03f */
[----:B------:R-:W-:Y:S01]  /*1690*/  IMAD.U32 R15, RZ, RZ, UR12 ;  /* 0x0000000cff0f7e24 */ /* 0x000fe2000f8e00ff */
[----:B------:R-:W-:Y:S01]  /*16a0*/  UIADD3 UR10, UP1, UR58, 0x32440, URZ ;  /* 0x000324403a0a7890 */ /* 0x000fe2000ff3e03f */
[----:B------:R-:W-:Y:S01]  /*16b0*/  IMAD.U32 R4, RZ, RZ, UR5 ;  /* 0x00000005ff047e24 */ /* 0x000fe2000f8e00ff */
[----:B------:R-:W-:Y:S01]  /*16c0*/  UIADD3 UR8, UP2, UR58, 0x32450, URZ ;  /* 0x000324503a087890 */ /* 0x000fe2000ff5e03f */
[----:B------:R-:W-:Y:S01]  /*16d0*/  IMAD.MOV.U32 R7, RZ, RZ, 0x80 ;  /* 0x00000080ff077424 */ /* 0x000fe200078e00ff */
[----:B------:R-:W-:Y:S01]  /*16e0*/  UIADD3 UR6, UP3, UR58, 0x32460, URZ ;  /* 0x000324603a067890 */ /* 0x000fe2000ff7e03f */
[----:B------:R-:W-:Y:S01]  /*16f0*/  IMAD.MOV.U32 R13, RZ, RZ, 0x80 ;  /* 0x00000080ff0d7424 */ /* 0x000fe200078e00ff */
[----:B------:R-:W-:Y:S01]  /*1700*/  UIADD3.X UR12, URZ, UR59, URZ, UP0, !UPT ;  /* 0x0000003b3f0c7290 */ /* 0x000fe200087fe43f */
[----:B------:R0:W-:Y:S01]  /*1710*/  STL [R1+0x50], R4 ;  /* 0x0000500401007387 */ /* 0x0001e20000100800 */
[----:B------:R-:W-:Y:S01]  /*1720*/  UIADD3.X UR9, URZ, UR59, URZ, UP2, !UPT ;  /* 0x0000003b3f097290 */ /* 0x000fe200097fe43f */
[----:B------:R-:W-:Y:S01]  /*1730*/  IMAD.MOV.U32 R14, RZ, RZ, 0x100 ;  /* 0x00000100ff0e7424 */ /* 0x000fe200078e00ff */
[----:B------:R-:W-:Y:S01]  /*1740*/  UIADD3.X UR11, URZ, UR59, URZ, UP1, !UPT ;  /* 0x0000003b3f0b7290 */ /* 0x000fe20008ffe43f */
[----:B------:R-:W-:Y:S01]  /*1750*/  IMAD.U32 R8, RZ, RZ, UR8 ;  /* 0x00000008ff087e24 */ /* 0x000fe2000f8e00ff */
[----:B------:R-:W-:Y:S01]  /*1760*/  UIADD3 UR44, -UR4, UR44, URZ ;  /* 0x0000002c042c7290 */ /* 0x000fe2000fffe13f */
[----:B------:R-:W-:Y:S01]  /*1770*/  IMAD.U32 R10, RZ, RZ, UR6 ;  /* 0x00000006ff0a7e24 */ /* 0x000fe2000f8e00ff */
[----:B------:R-:W-:Y:S01]  /*1780*/  USHF.L.U32 UR60, UR5, 0x7, URZ ;  /* 0x00000007053c7899 */ /* 0x000fe2000800063f */
[----:B------:R-:W-:Y:S01]  /*1790*/  IMAD.U32 R9, RZ, RZ, UR9 ;  /* 0x00000009ff097e24 */ /* 0x000fe2000f8e00ff */
[----:B------:R-:W-:Y:S01]  /*17a0*/  ULDC UR4, c[0x0][0x448] ;  /* 0x0001120000047ab9 */ /* 0x000fe20000000800 */
[----:B0-----:R-:W-:Y:S01]  /*17b0*/  IMAD.U32 R4, RZ, RZ, UR10 ;  /* 0x0000000aff047e24 */ /* 0x001fe2000f8e00ff */
[----:B------:R-:W-:Y:S01]  /*17c0*/  UISETP.NE.AND UP4, UPT, UR4, 0x1, UPT ;  /* 0x000000010400788c */ /* 0x000fe2000bf85270 */
[----:B------:R-:W-:Y:S01]  /*17d0*/  IMAD.U32 R3, RZ, RZ, UR12 ;  /* 0x0000000cff037e24 */ /* 0x000fe2000f8e00ff */
[----:B------:R0:W-:Y:S01]  /*17e0*/  STL.64 [R1+0x30], R14 ;  /* 0x0000300e01007387 */ /* 0x0001e20000100a00 */
[----:B------:R-:W-:Y:S01]  /*17f0*/  IMAD.U32 R5, RZ, RZ, UR11 ;  /* 0x0000000bff057e24 */ /* 0x000fe2000f8e00ff */
[----:B------:R-:W-:Y:S01]  /*1800*/  ULDC.64 UR4, c[0x0][0xad8] ;  /* 0x0002b60000047ab9 */ /* 0x000fe20000000a00 */
[----:B------:R-:W-:Y:S01]  /*1810*/  UIADD3 UR8, UR60, 0x7f, URZ ;  /* 0x0000007f3c087890 */ /* 0x000fe2000fffe03f */
[----:B------:R0:W-:Y:S01]  /*1820*/  STL.128 [R1+0x420], RZ ;  /* 0x000420ff01007387 */ /* 0x0001e20000100c00 */
[----:B------:R-:W-:Y:S01]  /*1830*/  UISETP.GE.AND UP0, UPT, UR5, 0x1, UPT ;  /* 0x000000010500788c */ /* 0x000fe2000bf06270 */
[C---:B------:R-:W-:Y:S01]  /*1840*/  IADD3 R33, P0, R16.reuse, 0x420, RZ ;  /* 0x0000042010217810 */ /* 0x040fe20007f1e0ff */
[----:B------:R-:W-:Y:S01]  /*1850*/  UIADD3 UR38, UR44, 0x1, -UR43 ;  /* 0x000000012c267890 */ /* 0x000fe2000fffe82b */
[----:B------:R0:W-:Y:S01]  /*1860*/  STL.64 [R1+0x20], R4 ;  /* 0x0000200401007387 */ /* 0x0001e20000100a00 */
[----:B------:R-:W-:Y:S01]  /*1870*/  @UP4 ULDC UR6, c[0x0][0x44c] ;  /* 0x0001130000064ab9 */ /* 0x000fe20000000800 */
[----:B------:R-:W-:Y:S01]  /*1880*/  @UP4 ULDC UR9, c[0x0][0x450] ;  /* 0x0001140000094ab9 */ /* 0x000fe20000000800 */
[----:B------:R-:W-:Y:S01]  /*1890*/  PLOP3.LUT P2, PT, PT, PT, UP0, 0x40, 0x0 ;  /* 0x000000000000781c */ /* 0x000fe20003f4e808 */
[----:B------:R0:W-:Y:S01]  /*18a0*/  STL.128 [R1+0x430], RZ ;  /* 0x000430ff01007387 */ /* 0x0001e20000100c00 */
[----:B------:R-:W-:Y:S01]  /*18b0*/  IADD3 R32, P1, R16, 0x28, RZ ;  /* 0x0000002810207810 */ /* 0x000fe20007f3e0ff */
[----:B------:R-:W-:Y:S01]  /*18c0*/  UP2UR UR39, UPR, URZ, 0x10 ;  /* 0x000000103f277883 */ /* 0x000fe20008000000 */
[--C-:B------:R-:W-:Y:S01]  /*18d0*/  IMAD.X R44, RZ, RZ, R17.reuse, P0 ;  /* 0x000000ffff2c7224 */ /* 0x100fe200000e0611 */
[----:B------:R0:W-:Y:S01]  /*18e0*/  STL.128 [R1+0x210], RZ ;  /* 0x000210ff01007387 */ /* 0x0001e20000100c00 */
[----:B------:R-:W-:Y:S01]  /*18f0*/  UP2UR UR41, UPR, URZ, 0x1 ;  /* 0x000000013f297883 */ /* 0x000fe20008000000 */
[----:B------:R-:W-:-:S02]  /*1900*/  IMAD.X R45, RZ, RZ, R17, P1 ;  /* 0x000000ffff2d7224 */ /* 0x000fc400008e0611 */
[----:B------:R0:W-:Y:S04]  /*1910*/  STL.128 [R1+0x220], RZ ;  /* 0x000220ff01007387 */ /* 0x0001e80000100c00 */
        /* <DEDUP_REMOVED lines=30> */
[----:B------:R0:W-:Y:S04]  /*1b00*/  STL [R1+0x10], RZ ;  /* 0x000010ff01007387 */ /* 0x0001e80000100800 */
[----:B------:R0:W-:Y:S01]  /*1b10*/  STL [R1+0x38], RZ ;  /* 0x000038ff01007387 */ /* 0x0001e20000100800 */
[----:B--2---:R-:W-:-:S02]  /*1b20*/  R2UR UR7, R0 ;  /* 0x00000000000772ca */ /* 0x004fc400000e0000 */
[----:B------:R-:W1:Y:S11]  /*1b30*/  LDC R0, c[0x0][0xa80] ;  /* 0x0002a000ff007b82 */ /* 0x000e760000000800 */
[----:B------:R-:W-:-:S02]  /*1b40*/  IMAD.U32 R6, RZ, RZ, UR7 ;  /* 0x00000007ff067e24 */ /* 0x000fc4000f8e00ff */
[----:B------:R-:W-:Y:S01]  /*1b50*/  IMAD.U32 R2, RZ, RZ, UR7 ;  /* 0x00000007ff027e24 */ /* 0x000fe2000f8e00ff */
[----:B------:R-:W-:Y:S02]  /*1b60*/  UIADD3.X UR7, URZ, UR59, URZ, UP3, !UPT ;  /* 0x0000003b3f077290 */ /* 0x000fe40009ffe43f */
[----:B------:R0:W-:Y:S01]  /*1b70*/  STL.64 [R1+0x28], R6 ;  /* 0x0000280601007387 */ /* 0x0001e20000100a00 */
[----:B------:R-:W-:Y:S02]  /*1b80*/  IMAD.MOV.U32 R12, RZ, RZ, R2 ;  /* 0x000000ffff0c7224 */ /* 0x000fe400078e0002 */
[----:B------:R-:W-:Y:S02]  /*1b90*/  IMAD.U32 R2, RZ, RZ, UR13 ;  /* 0x0000000dff027e24 */ /* 0x000fe4000f8e00ff */
[----:B------:R-:W-:Y:S01]  /*1ba0*/  IMAD.U32 R11, RZ, RZ, UR7 ;  /* 0x00000007ff0b7e24 */ /* 0x000fe2000f8e00ff */
[----:B------:R0:W-:Y:S01]  /*1bb0*/  STL.128 [R1], R12 ;  /* 0x0000000c01007387 */ /* 0x0001e20000100c00 */
[----:B------:R-:W-:-:S03]  /*1bc0*/  UIMAD.WIDE.U32 UR6, UR8, UR6, URZ ;  /* 0x00000006080672a5 */ /* 0x000fc6000f8e003f */
[----:B------:R0:W-:Y:S01]  /*1bd0*/  STL.128 [R1+0x40], R8 ;  /* 0x0000400801007387 */ /* 0x0001e20000100c00 */
[----:B------:R-:W-:-:S03]  /*1be0*/  @UP4 USHF.R.U32.HI UR8, URZ, UR9, UR7 ;  /* 0x000000093f084299 */ /* 0x000fc60008011607 */
[----:B------:R0:W-:Y:S01]  /*1bf0*/  STL.64 [R1+0x18], R2 ;  /* 0x0000180201007387 */ /* 0x0001e20000100a00 */
[----:B------:R-:W-:-:S03]  /*1c00*/  UIADD3 UR6, UR38, UR8, URZ ;  /* 0x0000000826067290 */ /* 0x000fc6000fffe03f */
[----:B-1----:R0:W-:Y:S01]  /*1c10*/  STL [R1+0x440], R0 ;  /* 0x0004400001007387 */ /* 0x0021e20000100800 */
[----:B------:R-:W-:Y:S01]  /*1c20*/  UIADD3 UR4, UR6, UR4, URZ ;  /* 0x0000000406047290 */ /* 0x000fe2000fffe03f */
[----:B------:R-:W-:Y:S11]  /*1c30*/  @P2 BRA `(.L_x_3394) ;  /* 0x0000000000442947 */ /* 0x000ff60003800000 */
        /* <DEDUP_REMOVED lines=10> */
.L_x_3395:
[----:B------:R-:W-:-:S11]  /*1ce0*/  UISETP.NE.AND UP0, UPT, UR5, 0x1, UPT ;  /* 0x000000010500788c */ /* 0x000fd6000bf05270 */
[----:B------:R-:W-:Y:S02]  /*1cf0*/  @UP0 ULDC.64 UR10, c[0x0][0xae0] ;  /* 0x0002b800000a0ab9 */ /* 0x000fe40000000a00 */
[----:B------:R-:W-:-:S04]  /*1d00*/  UIMAD.WIDE.U32 UR6, UR8, UR10, URZ ;  /* 0x0000000a080672a5 */ /* 0x000fc8000f8e003f */
[----:B------:R-:W-:-:S12]  /*1d10*/  @UP0 USHF.R.U32.HI UR8, URZ, UR11, UR7 ;  /* 0x0000000b3f080299 */ /* 0x000fd80008011607 */
.L_x_3396:
[----:B------:R-:W-:-:S04]  /*1d20*/  UIMAD UR8, UR8, UR5, UR5 ;  /* 0x00000005080872a4 */ /* 0x000fc8000f8e0205 */
[----:B------:R-:W-:-:S04]  /*1d30*/  UISETP.LT.AND UP0, UPT, UR4, UR8, UPT ;  /* 0x000000080400728c */ /* 0x000fc8000bf01270 */
[----:B------:R-:W-:-:S12]  /*1d40*/  USEL UR4, UR4, UR8, UP0 ;  /* 0x0000000804047287 */ /* 0x000fd80008000000 */
.L_x_3394:
        /* <DEDUP_REMOVED lines=34> */
.L_x_3398:
[----:B------:R-:W-:-:S11]  /*1f70*/  UISETP.NE.AND UP0, UPT, UR5, 0x1, UPT ;  /* 0x000000010500788c */ /* 0x000fd6000bf05270 */
[----:B------:R-:W-:Y:S02]  /*1f80*/  @UP0 ULDC.64 UR10, c[0x0][0xae0] ;  /* 0x0002b800000a0ab9 */ /* 0x000fe40000000a00 */
[----:B------:R-:W-:-:S04]  /*1f90*/  UIMAD.WIDE.U32 UR6, UR4, UR10, URZ ;  /* 0x0000000a040672a5 */ /* 0x000fc8000f8e003f */
[----:B------:R-:W-:-:S12]  /*1fa0*/  @UP0 USHF.R.U32.HI UR4, URZ, UR11, UR7 ;  /* 0x0000000b3f040299 */ /* 0x000fd80008011607 */
.L_x_3399:
[----:B------:R-:W-:-:S04]  /*1fb0*/  UIMAD UR4, UR4, UR5, URZ ;  /* 0x00000005040472a4 */ /* 0x000fc8000f8e023f */
[----:B------:R-:W-:-:S04]  /*1fc0*/  UISETP.LT.AND UP0, UPT, UR8, UR4, UPT ;  /* 0x000000040800728c */ /* 0x000fc8000bf01270 */
[----:B------:R-:W-:-:S12]  /*1fd0*/  USEL UR8, UR8, UR4, !UP0 ;  /* 0x0000000408087287 */ /* 0x000fd8000c000000 */
.L_x_3397:
        /* <DEDUP_REMOVED lines=9> */
[----:B0-----:R-:W0:Y:S01]  /*2070*/  SHFL.IDX PT, R0, R218, RZ, 0x1f ;  /* 0x00001fffda007589 */ /* 0x001e2200000e0000 */
        /* <DEDUP_REMOVED lines=87> */
.L_x_3401:
[----:B------:R-:W1:Y:S01]  /*25f0*/  S2R R20, SR_TID.X ;  /* 0x0000000000147919 */ /* 0x000e620000002100 */
[----:B0-----:R-:W0:Y:S01]  /*2600*/  LDC.64 R10, c[0x0][0xad0] ;  /* 0x0002b400ff0a7b82 */ /* 0x001e220000000a00 */
[----:B------:R-:W-:Y:S01]  /*2610*/  IADD3 R8, P0, R16, 0x100, RZ ;  /* 0x0000010010087810 */ /* 0x000fe20007f1e0ff */
[----:B------:R-:W-:Y:S01]  /*2620*/  ULDC UR4, c[0x0][0x20] ;  /* 0x0000080000047ab9 */ /* 0x000fe20000000800 */
[----:B------:R-:W-:Y:S01]  /*2630*/  IMAD.U32 R0, RZ, RZ, UR43 ;  /* 0x0000002bff007e24 */ /* 0x000fe2000f8e00ff */
[----:B------:R-:W-:Y:S01]  /*2640*/  STL.64 [R1+0x110], R34 ;  /* 0x0001102201007387 */ /* 0x000fe20000100a00 */
[----:B------:R-:W-:Y:S02]  /*2650*/  VIADD R197, R22, -UR4 ;  /* 0x8000000416c57c36 */ /* 0x000fe40008000000 */
[--C-:B------:R-:W-:Y:S01]  /*2660*/  IMAD.X R9, RZ, RZ, R17.reuse, P0 ;  /* 0x000000ffff097224 */ /* 0x100fe200000e0611 */
[----:B------:R-:W2:Y:S01]  /*2670*/  LDC.64 R6, c[0x0][0x448] ;  /* 0x00011200ff067b82 */ /* 0x000ea20000000a00 */
[----:B------:R-:W-:Y:S01]  /*2680*/  IMAD.U32 R12, RZ, RZ, UR44 ;  /* 0x0000002cff0c7e24 */ /* 0x000fe2000f8e00ff */
[----:B------:R-:W-:Y:S04]  /*2690*/  STL.64 [R1+0x100], R206 ;  /* 0x000100ce01007387 */ /* 0x000fe80000100a00 */
[----:B------:R3:W-:Y:S02]  /*26a0*/  STL.64 [R1+0x108], R8 ;  /* 0x0001080801007387 */ /* 0x0007e40000100a00 */
[----:B------:R-:W4:Y:S02]  /*26b0*/  LDC.64 R2, c[0x0][0xad8] ;  /* 0x0002b600ff027b82 */ /* 0x000f240000000a00 */
[----:B------:R-:W-:Y:S04]  /*26c0*/  STL.U8 [R1+0x118], RZ ;  /* 0x000118ff01007387 */ /* 0x000fe80000100000 */
[----:B------:R5:W-:Y:S02]  /*26d0*/  STL [R197+0x4], R0 ;  /* 0x00000400c5007387 */ /* 0x000be40000100800 */
[----:B------:R-:W3:Y:S02]  /*26e0*/  LDC.64 R4, c[0x0][0xae0] ;  /* 0x0002b800ff047b82 */ /* 0x000ee40000000a00 */
[----:B------:R0:W-:Y:S04]  /*26f0*/  STL [R197+0x8], R12 ;  /* 0x0000080cc5007387 */ /* 0x0001e80000100800 */
[----:B0-----:R0:W-:Y:S01]  /*2700*/  STL [R197+0xc], R11 ;  /* 0x00000c0bc5007387 */ /* 0x0011e20000100800 */
[----:B-1----:R-:W-:Y:S01]  /*2710*/  VIADD R205, R20, 0xffffff80 ;  /* 0xffffff8014cd7836 */ /* 0x002fe20000000000 */
[----:B------:R-:W1:Y:S02]  /*2720*/  LDC R229, c[0x0][0x450] ;  /* 0x00011400ffe57b82 */ /* 0x000e640000000800 */
[----:B--2---:R0:W-:Y:S04]  /*2730*/  STL [R197+0x24], R6 ;  /* 0x00002406c5007387 */ /* 0x0041e80000100800 */
[----:B------:R0:W-:Y:S04]  /*2740*/  STL [R197+0x14], RZ ;  /* 0x000014ffc5007387 */ /* 0x0001e80000100800 */
[----:B------:R0:W-:Y:S04]  /*2750*/  STL [R197], R205 ;  /* 0x000000cdc5007387 */ /* 0x0001e80000100800 */
[----:B------:R0:W-:Y:S04]  /*2760*/  STL [R197+0x28], R7 ;  /* 0x00002807c5007387 */ /* 0x0001e80000100800 */
[----:B----4-:R0:W-:Y:S04]  /*2770*/  STL [R197+0x10], R2 ;  /* 0x00001002c5007387 */ /* 0x0101e80000100800 */
[----:B------:R0:W-:Y:S04]  /*2780*/  STL [R197+0x18], R3 ;  /* 0x00001803c5007387 */ /* 0x0001e80000100800 */
[----:B---3--:R0:W-:Y:S04]  /*2790*/  STL [R197+0x1c], R4 ;  /* 0x00001c04c5007387 */ /* 0x0081e80000100800 */
[----:B------:R0:W-:Y:S04]  /*27a0*/  STL [R197+0x20], R5 ;  /* 0x00002005c5007387 */ /* 0x0001e80000100800 */
[----:B-1----:R0:W-:Y:S04]  /*27b0*/  STL [R197+0x2c], R229 ;  /* 0x00002ce5c5007387 */ /* 0x0021e80000100800 */
[----:B------:R-:W5:Y:S01]  /*27c0*/  LDL R13, [R1+0x204] ;  /* 0x00020400010d7983 */ /* 0x000f620000100800 */
[----:B------:R-:W-:Y:S01]  /*27d0*/  IADD3 R8, P0, R16, 0x14c, RZ ;  /* 0x0000014c10087810 */ /* 0x000fe20007f1e0ff */
[----:B------:R-:W-:Y:S02]  /*27e0*/  BSSY B0, `(.L_x_3402) ;  /* 0x000000a000007945 */ /* 0x000fe40003800000 */
[----:B------:R0:W-:Y:S02]  /*27f0*/  STL [R1+0x14c], R10 ;  /* 0x00014c0a01007387 */ /* 0x0001e40000100800 */
[----:B------:R-:W-:-:S05]  /*2800*/  IMAD.X R9, RZ, RZ, R17, P0 ;  /* 0x000000ffff097224 */ /* 0x000fca00000e0611 */
[----:B------:R0:W-:Y:S01]  /*2810*/  STL.64 [R1+0x150], R8 ;  /* 0x0001500801007387 */ /* 0x0001e20000100a00 */
[----:B-----5:R-:W-:-:S04]  /*2820*/  LEA.HI R0, R13, R13, RZ, 0x1 ;  /* 0x0000000d0d007211 */ /* 0x020fc800078f08ff */
[----:B------:R-:W-:-:S05]  /*2830*/  LOP3.LUT R0, R0, 0xfffffffe, RZ, 0xc0, !PT ;  /* 0xfffffffe00007812 */ /* 0x000fca00078ec0ff */
[----:B------:R-:W-:-:S05]  /*2840*/  IMAD.IADD R0, R13, 0x1, -R0 ;  /* 0x000000010d007824 */ /* 0x000fca00078e0a00 */
[----:B------:R-:W-:-:S04]  /*2850*/  SHF.L.U32 R0, R0, 0x1f, RZ ;  /* 0x0000001f00007819 */ /* 0x000fc800000006ff */
[----:B------:R-:W1:Y:S02]  /*2860*/  SYNCS.PHASECHK.TRANS64.TRYWAIT P0, [UR42+0x32400], R0 ;  /* 0x03240000ff0075a7 */ /* 0x000e64000800016a */
[----:B01----:R-:W-:Y:S05]  /*2870*/  @!P0 BRA `(.L_x_3403) ;  /* 0x0000026c004c8947 */ /* 0x003fea0003800000 */
.L_x_3622:
[----:B------:R-:W-:Y:S05]  /*2880*/  BSYNC B0 ;  /* 0x0000000000007941 */ /* 0x000fea0003800000 */
.L_x_3402:
        /* <DEDUP_REMOVED lines=25> */
[----:B0-----:R-:W-:Y:S02]  /*2a20*/  IMAD.MOV.U32 R8, RZ, RZ, R19 ;  /* 0x000000ffff087224 */ /* 0x001fe400078e0013 */
[----:B------:R-:W-:Y:S02]  /*2a30*/  IMAD.MOV.U32 R9, RZ, RZ, R38 ;  /* 0x000000ffff097224 */ /* 0x000fe400078e0026 */
[----:B------:R-:W-:Y:S02]  /*2a40*/  IMAD.MOV.U32 R10, RZ, RZ, R29 ;  /* 0x000000ffff0a7224 */ /* 0x000fe400078e001d */
[----:B------:R-:W-:Y:S02]  /*2a50*/  IMAD.MOV.U32 R11, RZ, RZ, R42 ;  /* 0x000000ffff0b7224 */ /* 0x000fe400078e002a */
[----:B------:R-:W-:Y:S01]  /*2a60*/  IMAD.X R19, RZ, RZ, R17, P1 ;  /* 0x000000ffff137224 */ /* 0x000fe200008e0611 */
[----:B------:R-:W-:-:S02]  /*2a70*/  IADD3 R6, P1, R16, 0x108, RZ ;  /* 0x0000010810067810 */ /* 0x000fc40007f3e0ff */
[----:B------:R0:W-:Y:S03]  /*2a80*/  STL.128 [R1+0x1a0], R8 ;  /* 0x0001a00801007387 */ /* 0x0001e60000100c00 */
[----:B------:R-:W-:Y:S02]  /*2a90*/  IMAD.X R13, RZ, RZ, R17, P1 ;  /* 0x000000ffff0d7224 */ /* 0x000fe400008e0611 */
[----:B0-----:R-:W-:Y:S02]  /*2aa0*/  IMAD.MOV.U32 R8, RZ, RZ, R30 ;  /* 0x000000ffff087224 */ /* 0x001fe400078e001e */
[----:B------:R-:W-:Y:S02]  /*2ab0*/  IMAD.MOV.U32 R9, RZ, RZ, R31 ;  /* 0x000000ffff097224 */ /* 0x000fe400078e001f */
[----:B------:R-:W-:Y:S02]  /*2ac0*/  IMAD.MOV.U32 R10, RZ, RZ, R0 ;  /* 0x000000ffff0a7224 */ /* 0x000fe400078e0000 */
[----:B------:R-:W-:-:S02]  /*2ad0*/  IMAD.MOV.U32 R11, RZ, RZ, R19 ;  /* 0x000000ffff0b7224 */ /* 0x000fc400078e0013 */
[----:B------:R-:W-:-:S03]  /*2ae0*/  IMAD.MOV.U32 R19, RZ, RZ, R40 ;  /* 0x000000ffff137224 */ /* 0x000fc600078e0028 */
[----:B------:R0:W-:Y:S02]  /*2af0*/  STL.128 [R1+0x1b0], R8 ;  /* 0x0001b00801007387 */ /* 0x0001e40000100c00 */
[----:B0-----:R-:W-:Y:S02]  /*2b00*/  IMAD.MOV.U32 R10, RZ, RZ, R33 ;  /* 0x000000ffff0a7224 */ /* 0x001fe400078e0021 */
[----:B------:R-:W-:Y:S02]  /*2b10*/  IMAD.MOV.U32 R11, RZ, RZ, R44 ;  /* 0x000000ffff0b7224 */ /* 0x000fe400078e002c */
[----:B------:R-:W-:Y:S02]  /*2b20*/  IMAD.MOV.U32 R8, RZ, RZ, R18 ;  /* 0x000000ffff087224 */ /* 0x000fe400078e0012 */
[----:B------:R-:W-:Y:S02]  /*2b30*/  IMAD.MOV.U32 R9, RZ, RZ, R15 ;  /* 0x000000ffff097224 */ /* 0x000fe400078e000f */
[----:B------:R-:W-:-:S03]  /*2b40*/  IMAD.MOV.U32 R18, RZ, RZ, R27 ;  /* 0x000000ffff127224 */ /* 0x000fc600078e001b */
[----:B------:R0:W-:Y:S04]  /*2b50*/  STL.128 [R1+0x1c0], R8 ;  /* 0x0001c00801007387 */ /* 0x0001e80000100c00 */
[----:B------:R-:W-:Y:S01]  /*2b60*/  STL.128 [R1+0x170], R16 ;  /* 0x0001701001007387 */ /* 0x000fe20000100c00 */
[----:B0-----:R-:W-:Y:S02]  /*2b70*/  IMAD.MOV.U32 R10, RZ, RZ, R217 ;  /* 0x000000ffff0a7224 */ /* 0x001fe400078e00d9 */
[----:B------:R-:W-:Y:S02]  /*2b80*/  IMAD.MOV.U32 R11, RZ, RZ, R216 ;  /* 0x000000ffff0b7224 */ /* 0x000fe400078e00d8 */
[----:B------:R-:W-:Y:S02]  /*2b90*/  IMAD.MOV.U32 R8, RZ, RZ, R6 ;  /* 0x000000ffff087224 */ /* 0x000fe400078e0006 */
[----:B------:R-:W-:-:S05]  /*2ba0*/  IMAD.MOV.U32 R9, RZ, RZ, R13 ;  /* 0x000000ffff097224 */ /* 0x000fca00078e000d */
[----:B------:R0:W-:Y:S02]  /*2bb0*/  STL.128 [R1+0x1d0], R8 ;  /* 0x0001d00801007387 */ /* 0x0001e40000100c00 */
[----:B0-----:R-:W-:Y:S02]  /*2bc0*/  IMAD.MOV.U32 R8, RZ, RZ, R26 ;  /* 0x000000ffff087224 */ /* 0x001fe400078e001a */
        /* <DEDUP_REMOVED lines=8> */
.L_x_3405:
[----:B------:R-:W-:Y:S05]  /*2c50*/  BSYNC B0 ;  /* 0x0000000000007941 */ /* 0x000fea0003800000 */
.L_x_3404:
        /* <DEDUP_REMOVED lines=8> */
.L_x_3407:
[----:B------:R-:W-:Y:S05]  /*2ce0*/  BSYNC B0 ;  /* 0x0000000000007941 */ /* 0x000fea0003800000 */
.L_x_3406:
[----:B------:R-:W-:Y:S04]  /*2cf0*/  BSSY B0, `(.L_x_3408) ;  /* 0x0000004000007945 */ /* 0x000fe80003800000 */
[----:B-1----:R-:W-:Y:S05]  /*2d00*/  @P0 BRA `(.L_x_3409) ;  /* 0x0000000000080947 */ /* 0x002fea0003800000 */
[----:B------:R-:W1:Y:S02]  /*2d10*/  SYNCS.PHASECHK.TRANS64.TRYWAIT P0, [R20+URZ], R21 ;  /* 0x00000015140075a7 */ /* 0x000e64000800017f */
[----:B-1----:R-:W-:Y:S05]  /*2d20*/  @!P0 BRA `(.L_x_3410) ;  /* 0x0000026800388947 */ /* 0x002fea0003800000 */
.L_x_3409:
[----:B------:R-:W-:Y:S05]  /*2d30*/  BSYNC B0 ;  /* 0x0000000000007941 */ /* 0x000fea0003800000 */
.L_x_3408:
        /* <DEDUP_REMOVED lines=58> */
.L_x_3623:
[----:B------:R-:W-:Y:S05]  /*30e0*/  BSYNC B0 ;  /* 0x0000000000007941 */ /* 0x000fea0003800000 */
.L_x_3411:
[----:B0-----:R-:W2:Y:S04]  /*30f0*/  LDL R6, [R1+0x28] ;  /* 0x0000280001067983 */ /* 0x001ea80000100800 */
[----:B------:R0:W5:Y:S01]  /*3100*/  LDL.64 R8, [R1+0x1f8] ;  /* 0x0001f80001087983 */ /* 0x0001620000100a00 */
[----:B------:R-:W-:Y:S01]  /*3110*/  BSSY B0, `(.L_x_3413) ;  /* 0x0000005000007945 */ /* 0x000fe20003800000 */
[----:B--2---:R-:W-:-:S04]  /*3120*/  LOP3.LUT R6, R6, 0x1, RZ, 0xfc, !PT ;  /* 0x0000000106067812 */ /* 0x004fc800078efcff */
[----:B------:R-:W-:-:S13]  /*3130*/  ISETP.NE.AND P1, PT, R6, 0x3, PT ;  /* 0x000000030600780c */ /* 0x000fda0003f25270 */
[----:B0-----:R-:W-:Y:S05]  /*3140*/  @!P1 BRA `(.L_x_3414) ;  /* 0x0000000000049947 */ /* 0x001fea0003800000 */
[----:B------:R-:W-:Y:S01]  /*3150*/  BPT.TRAP 0x1 ;  /* 0x000000040000795c */ /* 0x000fe20000300000 */
.L_x_3414:
[----:B------:R-:W-:Y:S05]  /*3160*/  BSYNC B0 ;  /* 0x0000000000007941 */ /* 0x000fea0003800000 */
.L_x_3413:
        /* <DEDUP_REMOVED lines=8> */
.L_x_3416:
[----:B------:R-:W-:Y:S05]  /*31f0*/  BSYNC B0 ;  /* 0x0000000000007941 */ /* 0x000fea0003800000 */
.L_x_3415:
[----:B------:R-:W-:Y:S04]  /*3200*/  BSSY B0, `(.L_x_3417) ;  /* 0x0000004000007945 */ /* 0x000fe80003800000 */
[----:B-1----:R-:W-:Y:S05]  /*3210*/  @P0 BRA `(.L_x_3418) ;  /* 0x0000000000080947 */ /* 0x002fea0003800000 */
[----:B------:R-:W1:Y:S02]  /*3220*/  SYNCS.PHASECHK.TRANS64.TRYWAIT P0, [R8+URZ], R9 ;  /* 0x00000009080075a7 */ /* 0x000e64000800017f */
[----:B-1----:R-:W-:Y:S05]  /*3230*/  @!P0 BRA `(.L_x_3419) ;  /* 0x0000026400208947 */ /* 0x002fea0003800000 */
.L_x_3418:
[----:B------:R-:W-:Y:S05]  /*3240*/  BSYNC B0 ;  /* 0x0000000000007941 */ /* 0x000fea0003800000 */
.L_x_3417:
        /* <DEDUP_REMOVED lines=204> */
.L_x_3421:
[----:B------:R-:W-:Y:S05]  /*3f10*/  BSYNC B0 ;  /* 0x0000000000007941 */ /* 0x000fea0003800000 */
.L_x_3420:
        /* <DEDUP_REMOVED lines=13> */
[----:B--2---:R-:W2:Y:S01]  /*3ff0*/  LD.E R13, desc[UR36][R12.64] ;  /* 0x000000240c0d7980 */ /* 0x004ea2000c101900 */
[----:B----4-:R-:W-:-:S03]  /*4000*/  ISETP.NE.AND P0, PT, R6, 0x1, PT ;  /* 0x000000010600780c */ /* 0x010fc60003f05270 */
[----:B------:R-:W4:Y:S04]  /*4010*/  LDL R6, [R197+0x8] ;  /* 0x00000800c5067983 */ /* 0x000f280000100800 */
[----:B------:R-:W4:Y:S06]  /*4020*/  LDL R12, [R197+0x14] ;  /* 0x00001400c50c7983 */ /* 0x000f2c0000100800 */
[----:B------:R-:W4:Y:S04]  /*4030*/  @P0 LDL R19, [R197+0x28] ;  /* 0x00002800c5130983 */ /* 0x000f280000100800 */
[----:B------:R-:W4:Y:S01]  /*4040*/  @P0 LDL R14, [R197+0x2c] ;  /* 0x00002c00c50e0983 */ /* 0x000f220000100800 */
[----:B---3--:R-:W-:Y:S01]  /*4050*/  ISETP.GE.AND P1, PT, R8, 0x1, PT ;  /* 0x000000010800780c */ /* 0x008fe20003f26270 */
[----:B------:R-:W-:-:S02]  /*4060*/  UMOV UR4, 0xffffffa0 ;  /* 0xffffffa000047882 */ /* 0x000fc40000000000 */
[----:B------:R-:W-:Y:S01]  /*4070*/  UIMAD UR4, UR45, UR4, 0x60 ;  /* 0x000000602d0474a4 */ /* 0x000fe2000f8e0204 */
        /* <DEDUP_REMOVED lines=10> */
[----:B------:R-:W-:Y:S02]  /*4120*/  SHF.R.S32.HI R27, RZ, 0x1f, R28 ;  /* 0x0000001fff1b7819 */ /* 0x000fe4000001141c */
[----:B------:R-:W-:Y:S02]  /*4130*/  LEA.HI R26, R26, R15, RZ, 0x2 ;  /* 0x0000000f1a1a7211 */ /* 0x000fe400078f10ff */
[----:B------:R-:W-:Y:S01]  /*4140*/  LEA.HI R29, R27, R28, RZ, 0x2 ;  /* 0x0000001c1b1d7211 */ /* 0x000fe200078f10ff */
[-C--:B------:R-:W-:Y:S01]  /*4150*/  FMUL.FTZ R147, R30, R13.reuse ;  /* 0x0000000d1e937220 */ /* 0x080fe20000410000 */
[----:B------:R-:W-:Y:S01]  /*4160*/  FMUL.FTZ R146, R31, R13 ;  /* 0x0000000d1f927220 */ /* 0x000fe20000410000 */
[----:B------:R-:W-:Y:S02]  /*4170*/  LOP3.LUT R26, R26, 0xfffffffc, RZ, 0xc0, !PT ;  /* 0xfffffffc1a1a7812 */ /* 0x000fe400078ec0ff */
[--C-:B------:R-:W-:Y:S02]  /*4180*/  SHF.R.S32.HI R30, RZ, 0x2, R29.reuse ;  /* 0x00000002ff1e7819 */ /* 0x100fe4000001141d */
[----:B------:R-:W-:Y:S01]  /*4190*/  SHF.R.S32.HI R31, RZ, 0x1f, R29 ;  /* 0x0000001fff1f7819 */ /* 0x000fe2000001141d */
[----:B------:R-:W-:Y:S01]  /*41a0*/  IMAD.IADD R15, R15, 0x1, -R26 ;  /* 0x000000010f0f7824 */ /* 0x000fe200078e0a1a */
[----:B------:R-:W-:-:S02]  /*41b0*/  SHF.R.S32.HI R26, RZ, 0x7, R25 ;  /* 0x00000007ff1a7819 */ /* 0x000fc40000011419 */
[----:B------:R-:W-:Y:S02]  /*41c0*/  LEA.HI R31, R31, R30, RZ, 0x3 ;  /* 0x0000001e1f1f7211 */ /* 0x000fe400078f18ff */
[----:B------:R-:W-:Y:S02]  /*41d0*/  LEA.HI R27, R27, R28, RZ, 0x5 ;  /* 0x0000001c1b1b7211 */ /* 0x000fe400078f28ff */
[----:B------:R-:W-:Y:S02]  /*41e0*/  LOP3.LUT R31, R31, 0xfffffff8, RZ, 0xc0, !PT ;  /* 0xfffffff81f1f7812 */ /* 0x000fe400078ec0ff */
[----:B------:R-:W-:Y:S02]  /*41f0*/  LEA.HI R25, R25, R26, RZ, 0x1 ;  /* 0x0000001a19197211 */ /* 0x000fe400078f08ff */
[----:B------:R-:W-:Y:S01]  /*4200*/  SHF.R.S32.HI R27, RZ, 0x5, R27 ;  /* 0x00000005ff1b7819 */ /* 0x000fe2000001141b */
[----:B------:R-:W-:Y:S01]  /*4210*/  IMAD.IADD R31, R30, 0x1, -R31 ;  /* 0x000000011e1f7824 */ /* 0x000fe200078e0a1f */
[----:B------:R-:W-:-:S02]  /*4220*/  LOP3.LUT R25, R25, 0x3fffffe, RZ, 0xc0, !PT ;  /* 0x03fffffe19197812 */ /* 0x000fc400078ec0ff */
        /* <DEDUP_REMOVED lines=58> */
[----:B------:R-:W-:Y:S01]  /*45d0*/  IMAD R18, R29, -0x2, R18 ;  /* 0xfffffffe1d127824 */ /* 0x000fe200078e0212 */
[----:B------:R-:W-:Y:S01]  /*45e0*/  LOP3.LUT R13, RZ, R10, RZ, 0x33, !PT ;  /* 0x0000000aff0d7212 */ /* 0x000fe200078e33ff */
[----:B------:R-:W-:-:S03]  /*45f0*/  VIADD R14, R14, 0x60 ;  /* 0x000000600e0e7836 */ /* 0x000fc60000000000 */
[----:B------:R-:W2:Y:S01]  /*4600*/  MUFU.TANH R121, R121 ;  /* 0x0000007900797308 */ /* 0x000ea20000002400 */
[----:B------:R-:W-:-:S07]  /*4610*/  IMAD.IADD R18, R18, 0x1, -R9 ;  /* 0x0000000112127824 */ /* 0x000fce00078e0a09 */
        /* <DEDUP_REMOVED lines=48> */
[----:B------:R-:W-:-:S02]  /*4920*/  IMAD.U32 R26, RZ, RZ, UR4 ;  /* 0x00000004ff1a7e24 */ /* 0x000fc4000f8e00ff */
[----:B------:R-:W-:Y:S02]  /*4930*/  IMAD.IADD R18, R18, 0x1, R13 ;  /* 0x0000000112127824 */ /* 0x000fe400078e020d */
[----:B------:R-:W-:Y:S01]  /*4940*/  VIADD R25, R12, UR4 ;  /* 0x000000040c197c36 */ /* 0x000fe20008000000 */
[----:B0-----:R-:W-:Y:S01]  /*4950*/  VIADDMNMX R11, R15, R19, R14, PT ;  /* 0x000000130f0b7246 */ /* 0x001fe2000380010e */
[----:B------:R-:W-:Y:S02]  /*4960*/  IMAD R29, R29, -0x2, R26 ;  /* 0xfffffffe1d1d7824 */ /* 0x000fe400078e021a */
        /* <DEDUP_REMOVED lines=14> */
.L_x_3427:
[----:B------:R-:W-:Y:S05]  /*4a50*/  BSYNC B2 ;  /* 0x0000000000027941 */ /* 0x000fea0003800000 */
.L_x_3426:
[----:B------:R-:W-:Y:S01]  /*4a60*/  LOP3.LUT R13, RZ, R13, RZ, 0x33, !PT ;  /* 0x0000000dff0d7212 */ /* 0x000fe200078e33ff */
[----:B------:R-:W-:Y:S06]  /*4a70*/  BRA `(.L_x_3428) ;  /* 0x0000000000187947 */ /* 0x000fec0003800000 */
.L_x_3425:
[----:B------:R-:W-:-:S13]  /*4a80*/  ISETP.NE.AND P0, PT, R8, 0x1, PT ;  /* 0x000000010800780c */ /* 0x000fda0003f05270 */
[----:B------:R-:W-:Y:S05]  /*4a90*/  @!P0 BRA `(.L_x_3428) ;  /* 0x0000000000108947 */ /* 0x000fea0003800000 */
[----:B------:R-:W2:Y:S04]  /*4aa0*/  LDL R12, [R197+0x1c] ;  /* 0x00001c00c50c7983 */ /* 0x000ea80000100800 */
[----:B------:R-:W3:Y:S01]  /*4ab0*/  LDL R26, [R197+0x20] ;  /* 0x00002000c51a7983 */ /* 0x000ee20000100800 */
[----:B--2---:R-:W-:-:S05]  /*4ac0*/  IMAD.HI.U32 R13, R13, R12, RZ ;  /* 0x0000000c0d0d7227 */ /* 0x004fca00078e00ff */
[----:B---3--:R-:W-:-:S07]  /*4ad0*/  SHF.R.U32.HI R13, RZ, R26, R13 ;  /* 0x0000001aff0d7219 */ /* 0x008fce000001160d */
.L_x_3428:
[----:B------:R-:W-:Y:S05]  /*4ae0*/  BSYNC B1 ;  /* 0x0000000000017941 */ /* 0x000fea0003800000 */
.L_x_3424:
[----:B------:R-:W-:-:S05]  /*4af0*/  IMAD R13, R8, R13, R29 ;  /* 0x0000000d080d7224 */ /* 0x000fca00078e021d */
[----:B------:R-:W-:Y:S02]  /*4b00*/  VIMNMX R10, R10, R13, !PT ;  /* 0x0000000d0a0a7248 */ /* 0x000fe40007fe0100 */
[----:B------:R-:W-:-:S07]  /*4b10*/  VIADDMNMX R11, R13, R8, R11, PT ;  /* 0x000000080d0b7246 */ /* 0x000fce000380010b */
.L_x_3423:
[----:B------:R-:W-:Y:S05]  /*4b20*/  BSYNC B0 ;  /* 0x0000000000007941 */ /* 0x000fea0003800000 */
.L_x_3422:
        /* <DEDUP_REMOVED lines=132> */
.L_x_3434:
[----:B------:R-:W-:Y:S05]  /*5370*/  BSYNC B2 ;  /* 0x0000000000027941 */ /* 0x000fea0003800000 */
.L_x_3433:
[----:B------:R-:W-:Y:S01]  /*5380*/  LOP3.LUT R9, RZ, R9, RZ, 0x33, !PT ;  /* 0x00000009ff097212 */ /* 0x000fe200078e33ff */
[----:B------:R-:W-:Y:S06]  /*5390*/  BRA `(.L_x_3435) ;  /* 0x0000000000187947 */ /* 0x000fec0003800000 */
.L_x_3432:
[----:B------:R-:W-:-:S13]  /*53a0*/  ISETP.NE.AND P6, PT, R8, 0x1, PT ;  /* 0x000000010800780c */ /* 0x000fda0003fc5270 */
[----:B------:R-:W-:Y:S05]  /*53b0*/  @!P6 BRA `(.L_x_3435) ;  /* 0x000000000010e947 */ /* 0x000fea0003800000 */
[----:B------:R-:W2:Y:S04]  /*53c0*/  LDL R6, [R197+0x1c] ;  /* 0x00001c00c5067983 */ /* 0x000ea80000100800 */
[----:B------:R-:W3:Y:S01]  /*53d0*/  LDL R12, [R197+0x20] ;  /* 0x00002000c50c7983 */ /* 0x000ee20000100800 */
[----:B--2---:R-:W-:-:S05]  /*53e0*/  IMAD.HI.U32 R9, R9, R6, RZ ;  /* 0x0000000609097227 */ /* 0x004fca00078e00ff */
[----:B---3--:R-:W-:-:S07]  /*53f0*/  SHF.R.U32.HI R9, RZ, R12, R9 ;  /* 0x0000000cff097219 */ /* 0x008fce0000011609 */
.L_x_3435:
[----:B------:R-:W-:Y:S05]  /*5400*/  BSYNC B1 ;  /* 0x0000000000017941 */ /* 0x000fea0003800000 */
.L_x_3431:
[----:B------:R-:W-:-:S05]  /*5410*/  IMAD R9, R8, R9, R29 ;  /* 0x0000000908097224 */ /* 0x000fca00078e021d */
[----:B------:R-:W-:Y:S02]  /*5420*/  VIADDMNMX R11, R9, R8, R11, PT ;  /* 0x00000008090b7246 */ /* 0x000fe4000380010b */
[----:B------:R-:W-:-:S07]  /*5430*/  VIMNMX R10, R10, R9, !PT ;  /* 0x000000090a0a7248 */ /* 0x000fce0007fe0100 */
.L_x_3430:
[----:B------:R-:W-:Y:S05]  /*5440*/  BSYNC B0 ;  /* 0x0000000000007941 */ /* 0x000fea0003800000 */
.L_x_3429:
        /* <DEDUP_REMOVED lines=10> */
[----:B------:R-:W2:Y:S01]  /*54f0*/  LDL R138, [R1+0x218] ;  /* 0x00021800018a7983 */ /* 0x000ea20000100800 */
[----:B------:R-:W-:Y:S02]  /*5500*/  ISETP.GT.AND P0, PT, R10, 0x9, !P0 ;  /* 0x000000090a00780c */ /* 0x000fe40004704270 */
[----:B------:R-:W-:Y:S01]  /*5510*/  ISETP.NE.AND P1, PT, R28, RZ, PT ;  /* 0x000000ff1c00720c */ /* 0x000fe20003f25270 */
[----:B------:R-:W2:Y:S01]  /*5520*/  LDL R25, [R1+0x22c] ;  /* 0x00022c0001197983 */ /* 0x000ea20000100800 */
[----:B------:R-:W-:Y:S02]  /*5530*/  ISETP.LT.OR P0, PT, R11, 0xa, P0 ;  /* 0x0000000a0b00780c */ /* 0x000fe40000701670 */
[----:B------:R-:W-:Y:S01]  /*5540*/  ISETP.NE.AND P6, PT, R32, RZ, PT ;  /* 0x000000ff2000720c */ /* 0x000fe20003fc5270 */
[----:B------:R-:W2:Y:S01]  /*5550*/  LDL R28, [R1+0x238] ;  /* 0x00023800011c7983 */ /* 0x000ea20000100800 */
[----:B------:R-:W-:-:S02]  /*5560*/  FSEL R146, R146, -INF , !P0 ;  /* 0xff80000092927808 */ /* 0x000fc40004000000 */
[----:B------:R-:W-:Y:S01]  /*5570*/  ISETP.NE.AND P0, PT, R27, RZ, PT ;  /* 0x000000ff1b00720c */ /* 0x000fe20003f05270 */
[----:B------:R-:W2:Y:S01]  /*5580*/  LDL R26, [R1+0x230] ;  /* 0x00023000011a7983 */ /* 0x000ea20000100800 */
[----:B------:R-:W-:Y:S02]  /*5590*/  FMNMX.FTZ R9, R120, R121, !PT ;  /* 0x0000007978097209 */ /* 0x000fe40007810000 */
[----:B------:R-:W-:Y:S01]  /*55a0*/  ISETP.GT.AND P0, PT, R10, 0x10, !P0 ;  /* 0x000000100a00780c */ /* 0x000fe20004704270 */
[----:B------:R-:W2:Y:S01]  /*55b0*/  LDL R27, [R1+0x234] ;  /* 0x00023400011b7983 */ /* 0x000ea20000100800 */
[----:B------:R-:W-:Y:S02]  /*55c0*/  FMNMX.FTZ R8, R122, R9, !PT ;  /* 0x000000097a087209 */ /* 0x000fe40007810000 */
[----:B------:R-:W-:Y:S01]  /*55d0*/  ISETP.LT.OR P0, PT, R11, 0x11, P0 ;  /* 0x000000110b00780c */ /* 0x000fe20000701670 */
[----:B------:R-:W2:Y:S01]  /*55e0*/  LDL R29, [R1+0x23c] ;  /* 0x00023c00011d7983 */ /* 0x000ea20000100800 */
[----:B------:R-:W-:-:S02]  /*55f0*/  FMNMX.FTZ R13, R21, R8, !PT ;  /* 0x00000008150d7209 */ /* 0x000fc40007810000 */
[----:B------:R-:W-:Y:S01]  /*5600*/  FSEL R162, R162, -INF , !P0 ;  /* 0xff800000a2a27808 */ /* 0x000fe20004000000 */
[----:B------:R-:W2:Y:S01]  /*5610*/  LDL R30, [R1+0x240] ;  /* 0x00024000011e7983 */ /* 0x000ea20000100800 */
[----:B------:R-:W-:Y:S02]  /*5620*/  ISETP.GT.AND P0, PT, R10, 0x11, !P1 ;  /* 0x000000110a00780c */ /* 0x000fe40004f04270 */
[----:B------:R-:W-:Y:S01]  /*5630*/  ISETP.NE.AND P1, PT, R40, RZ, PT ;  /* 0x000000ff2800720c */ /* 0x000fe20003f25270 */
[----:B------:R-:W2:Y:S01]  /*5640*/  LDL R152, [R1+0x220] ;  /* 0x0002200001987983 */ /* 0x000ea20000100800 */
[----:B------:R-:W-:Y:S02]  /*5650*/  ISETP.LT.OR P0, PT, R11, 0x12, P0 ;  /* 0x000000120b00780c */ /* 0x000fe40000701670 */
[----:B------:R-:W-:Y:S01]  /*5660*/  ISETP.GT.AND P2, PT, R10, 0x49, !P2 ;  /* 0x000000490a00780c */ /* 0x000fe20005744270 */
[----:B------:R-:W2:Y:S01]  /*5670*/  LDL R151, [R1+0x21c] ;  /* 0x00021c0001977983 */ /* 0x000ea20000100800 */
[----:B------:R-:W-:-:S02]  /*5680*/  FSEL R163, R163, -INF , !P0 ;  /* 0xff800000a3a37808 */ /* 0x000fc40004000000 */
[----:B------:R-:W-:Y:S01]  /*5690*/  ISETP.NE.AND P0, PT, R31, RZ, PT ;  /* 0x000000ff1f00720c */ /* 0x000fe20003f05270 */
[----:B------:R-:W2:Y:S01]  /*56a0*/  LDL R32, [R1+0x248] ;  /* 0x0002480001207983 */ /* 0x000ea20000100800 */
[C---:B------:R-:W-:Y:S02]  /*56b0*/  ISETP.GT.AND P3, PT, R10.reuse, 0x50, !P3 ;  /* 0x000000500a00780c */ /* 0x040fe40005f64270 */
[C---:B------:R-:W-:Y:S01]  /*56c0*/  ISETP.GT.AND P0, PT, R10.reuse, 0x18, !P0 ;  /* 0x000000180a00780c */ /* 0x040fe20004704270 */
[----:B------:R-:W2:Y:S01]  /*56d0*/  LDL R31, [R1+0x244] ;  /* 0x00024400011f7983 */ /* 0x000ea20000100800 */
[C---:B------:R-:W-:Y:S02]  /*56e0*/  ISETP.LT.OR P2, PT, R11.reuse, 0x4a, P2 ;  /* 0x0000004a0b00780c */ /* 0x040fe40001741670 */
[----:B------:R-:W-:Y:S01]  /*56f0*/  ISETP.LT.OR P0, PT, R11, 0x19, P0 ;  /* 0x000000190b00780c */ /* 0x000fe20000701670 */
[----:B------:R-:W2:Y:S01]  /*5700*/  LDL R40, [R1+0x268] ;  /* 0x0002680001287983 */ /* 0x000ea20000100800 */
[----:B------:R-:W-:-:S02]  /*5710*/  ISETP.GT.AND P4, PT, R10, 0x51, !P4 ;  /* 0x000000510a00780c */ /* 0x000fc40006784270 */
[----:B------:R-:W-:Y:S01]  /*5720*/  FSEL R158, R158, -INF , !P0 ;  /* 0xff8000009e9e7808 */ /* 0x000fe20004000000 */
[----:B------:R-:W2:Y:S01]  /*5730*/  LDL R44, [R1+0x278] ;  /* 0x00027800012c7983 */ /* 0x000ea20000100800 */
[----:B------:R-:W-:Y:S02]  /*5740*/  ISETP.GT.AND P0, PT, R10, 0x19, !P6 ;  /* 0x000000190a00780c */ /* 0x000fe40007704270 */
[----:B------:R-:W-:Y:S01]  /*5750*/  ISETP.NE.AND P6, PT, R41, RZ, PT ;  /* 0x000000ff2900720c */ /* 0x000fe20003fc5270 */
[----:B------:R-:W2:Y:S01]  /*5760*/  LDL R45, [R1+0x27c] ;  /* 0x00027c00012d7983 */ /* 0x000ea20000100800 */
[C---:B------:R-:W-:Y:S02]  /*5770*/  ISETP.LT.OR P0, PT, R11.reuse, 0x1a, P0 ;  /* 0x0000001a0b00780c */ /* 0x040fe40000701670 */
[----:B------:R-:W-:Y:S01]  /*5780*/  ISETP.LT.OR P3, PT, R11, 0x51, P3 ;  /* 0x000000510b00780c */ /* 0x000fe20001f61670 */
[----:B------:R-:W2:Y:S01]  /*5790*/  LDL R41, [R1+0x26c] ;  /* 0x00026c0001297983 */ /* 0x000ea20000100800 */
[----:B------:R-:W-:-:S02]  /*57a0*/  FSEL R190, R190, -INF , !P0 ;  /* 0xff800000bebe7808 */ /* 0x000fc40004000000 */
[----:B------:R-:W-:Y:S01]  /*57b0*/  ISETP.NE.AND P0, PT, R33, RZ, PT ;  /* 0x000000ff2100720c */ /* 0x000fe20003f05270 */
[----:B------:R-:W2:Y:S01]  /*57c0*/  LDL R46, [R1+0x280] ;  /* 0x00028000012e7983 */ /* 0x000ea20000100800 */
[----:B------:R-:W-:Y:S02]  /*57d0*/  FSEL R171, R171, -INF , !P2 ;  /* 0xff800000abab7808 */ /* 0x000fe40005000000 */
[C---:B------:R-:W-:Y:S01]  /*57e0*/  ISETP.GT.AND P0, PT, R10.reuse, 0x20, !P0 ;  /* 0x000000200a00780c */ /* 0x040fe20004704270 */
[----:B------:R-:W2:Y:S01]  /*57f0*/  LDL R33, [R1+0x24c] ;  /* 0x00024c0001217983 */ /* 0x000ea20000100800 */
[----:B------:R-:W-:Y:S02]  /*5800*/  ISETP.GT.AND P5, PT, R10, 0x58, !P5 ;  /* 0x000000580a00780c */ /* 0x000fe40006fa4270 */
[C---:B------:R-:W-:Y:S01]  /*5810*/  ISETP.LT.OR P0, PT, R11.reuse, 0x21, P0 ;  /* 0x000000210b00780c */ /* 0x040fe20000701670 */
[----:B------:R-:W2:Y:S01]  /*5820*/  LDL R47, [R1+0x284] ;  /* 0x00028400012f7983 */ /* 0x000ea20000100800 */
[----:B------:R-:W-:-:S02]  /*5830*/  ISETP.LT.OR P4, PT, R11, 0x52, P4 ;  /* 0x000000520b00780c */ /* 0x000fc40002781670 */
[----:B------:R-:W-:Y:S01]  /*5840*/  FSEL R160, R160, -INF , !P0 ;  /* 0xff800000a0a07808 */ /* 0x000fe20004000000 */
[----:B------:R-:W2:Y:S01]  /*5850*/  LDL R48, [R1+0x288] ;  /* 0x0002880001307983 */ /* 0x000ea20000100800 */
[----:B------:R-:W-:Y:S02]  /*5860*/  ISETP.NE.AND P0, PT, R34, RZ, PT ;  /* 0x000000ff2200720c */ /* 0x000fe40003f05270 */
[----:B------:R-:W-:Y:S01]  /*5870*/  FSEL R172, R172, -INF , !P3 ;  /* 0xff800000acac7808 */ /* 0x000fe20005800000 */
[----:B------:R-:W2:Y:S01]  /*5880*/  LDL R34, [R1+0x250] ;  /* 0x0002500001227983 */ /* 0x000ea20000100800 */
[----:B------:R-:W-:Y:S02]  /*5890*/  ISETP.GT.AND P0, PT, R10, 0x21, !P0 ;  /* 0x000000210a00780c */ /* 0x000fe40004704270 */
[C---:B------:R-:W-:Y:S01]  /*58a0*/  ISETP.LT.OR P5, PT, R11.reuse, 0x59, P5 ;  /* 0x000000590b00780c */ /* 0x040fe20002fa1670 */
[----:B------:R-:W2:Y:S01]  /*58b0*/  LDL R49, [R1+0x28c] ;  /* 0x00028c0001317983 */ /* 0x000ea20000100800 */
[----:B------:R-:W-:-:S02]  /*58c0*/  ISETP.LT.OR P0, PT, R11, 0x22, P0 ;  /* 0x000000220b00780c */ /* 0x000fc40000701670 */
[----:B------:R-:W-:Y:S01]  /*58d0*/  FSEL R173, R173, -INF , !P4 ;  /* 0xff800000adad7808 */ /* 0x000fe20006000000 */
[----:B------:R-:W2:Y:S01]  /*58e0*/  LDL R50, [R1+0x290] ;  /* 0x0002900001327983 */ /* 0x000ea20000100800 */
[----:B------:R-:W-:Y:S02]  /*58f0*/  FSEL R180, R180, -INF , !P0 ;  /* 0xff800000b4b47808 */ /* 0x000fe40004000000 */
[----:B------:R-:W-:Y:S01]  /*5900*/  ISETP.NE.AND P0, PT, R35, RZ, PT ;  /* 0x000000ff2300720c */ /* 0x000fe20003f05270 */
[----:B------:R-:W2:Y:S01]  /*5910*/  LDL R51, [R1+0x294] ;  /* 0x0002940001337983 */ /* 0x000ea20000100800 */
[----:B------:R-:W-:Y:S02]  /*5920*/  FSEL R174, R174, -INF , !P5 ;  /* 0xff800000aeae7808 */ /* 0x000fe40006800000 */
[----:B------:R-:W-:Y:S01]  /*5930*/  ISETP.GT.AND P0, PT, R10, 0x28, !P0 ;  /* 0x000000280a00780c */ /* 0x000fe20004704270 */
[----:B------:R-:W2:Y:S03]  /*5940*/  LDL R35, [R1+0x254] ;  /* 0x0002540001237983 */ /* 0x000ea60000100800 */
[----:B------:R-:W-:Y:S01]  /*5950*/  ISETP.LT.OR P0, PT, R11, 0x29, P0 ;  /* 0x000000290b00780c */ /* 0x000fe20000701670 */
[----:B------:R-:W2:Y:S03]  /*5960*/  LDL R52, [R1+0x298] ;  /* 0x0002980001347983 */ /* 0x000ea60000100800 */
[----:B------:R-:W-:Y:S01]  /*5970*/  FSEL R181, R181, -INF , !P0 ;  /* 0xff800000b5b57808 */ /* 0x000fe20004000000 */
[----:B------:R-:W2:Y:S01]  /*5980*/  LDL R53, [R1+0x29c] ;  /* 0x00029c0001357983 */ /* 0x000ea20000100800 */
[----:B------:R-:W-:-:S03]  /*5990*/  ISETP.NE.AND P0, PT, R36, RZ, PT ;  /* 0x000000ff2400720c */ /* 0x000fc60003f05270 */
[----:B------:R-:W2:Y:S01]  /*59a0*/  LDL R36, [R1+0x258] ;  /* 0x0002580001247983 */ /* 0x000ea20000100800 */
[----:B------:R-:W-:-:S03]  /*59b0*/  ISETP.GT.AND P0, PT, R10, 0x29, !P0 ;  /* 0x000000290a00780c */ /* 0x000fc60004704270 */
[----:B------:R-:W2:Y:S01]  /*59c0*/  LDL R54, [R1+0x2a0] ;  /* 0x0002a00001367983 */ /* 0x000ea20000100800 */
[----:B------:R-:W-:-:S03]  /*59d0*/  ISETP.LT.OR P0, PT, R11, 0x2a, P0 ;  /* 0x0000002a0b00780c */ /* 0x000fc60000701670 */
[----:B------:R-:W2:Y:S01]  /*59e0*/  LDL R55, [R1+0x2a4] ;  /* 0x0002a40001377983 */ /* 0x000ea20000100800 */
[----:B------:R-:W-:Y:S02]  /*59f0*/  FSEL R182, R182, -INF , !P0 ;  /* 0xff800000b6b67808 */ /* 0x000fe40004000000 */
[----:B------:R-:W-:Y:S01]  /*5a00*/  ISETP.NE.AND P0, PT, R37, RZ, PT ;  /* 0x000000ff2500720c */ /* 0x000fe20003f05270 */
[----:B------:R-:W2:Y:S03]  /*5a10*/  LDL R56, [R1+0x2a8] ;  /* 0x0002a80001387983 */ /* 0x000ea60000100800 */
        /* <DEDUP_REMOVED lines=15> */
[C---:B------:R-:W-:Y:S01]  /*5b10*/  ISETP.GT.AND P0, PT, R10.reuse, 0x38, !P0 ;  /* 0x000000380a00780c */ /* 0x040fe20004704270 */
[----:B------:R-:W2:Y:S03]  /*5b20*/  LDL R39, [R1+0x264] ;  /* 0x0002640001277983 */ /* 0x000ea60000100800 */
[----:B------:R-:W-:Y:S01]  /*5b30*/  ISETP.LT.OR P0, PT, R11, 0x39, P0 ;  /* 0x000000390b00780c */ /* 0x000fe20000701670 */
[----:B------:R-:W2:Y:S03]  /*5b40*/  LDL R62, [R1+0x2c0] ;  /* 0x0002c000013e7983 */ /* 0x000ea60000100800 */
[----:B------:R-:W-:Y:S01]  /*5b50*/  FSEL R187, R187, -INF , !P0 ;  /* 0xff800000bbbb7808 */ /* 0x000fe20004000000 */
[----:B------:R-:W2:Y:S01]  /*5b60*/  LDL R63, [R1+0x2c4] ;  /* 0x0002c400013f7983 */ /* 0x000ea20000100800 */
[----:B------:R-:W-:-:S02]  /*5b70*/  ISETP.GT.AND P0, PT, R10, 0x39, !P1 ;  /* 0x000000390a00780c */ /* 0x000fc40004f04270 */
[----:B------:R-:W-:Y:S01]  /*5b80*/  ISETP.NE.AND P1, PT, R43, RZ, PT ;  /* 0x000000ff2b00720c */ /* 0x000fe20003f25270 */
[----:B------:R-:W2:Y:S01]  /*5b90*/  LDL R64, [R1+0x2c8] ;  /* 0x0002c80001407983 */ /* 0x000ea20000100800 */
[----:B------:R-:W-:Y:S02]  /*5ba0*/  ISETP.LT.OR P0, PT, R11, 0x3a, P0 ;  /* 0x0000003a0b00780c */ /* 0x000fe40000701670 */
[----:B------:R-:W-:Y:S01]  /*5bb0*/  ISETP.GT.AND P1, PT, R10, 0x48, !P1 ;  /* 0x000000480a00780c */ /* 0x000fe20004f24270 */
[----:B------:R-:W2:Y:S01]  /*5bc0*/  LDL R43, [R1+0x274] ;  /* 0x00027400012b7983 */ /* 0x000ea20000100800 */
[----:B------:R-:W-:Y:S02]  /*5bd0*/  FSEL R188, R188, -INF , !P0 ;  /* 0xff800000bcbc7808 */ /* 0x000fe40004000000 */
[----:B------:R-:W-:Y:S01]  /*5be0*/  ISETP.NE.AND P0, PT, R15, RZ, PT ;  /* 0x000000ff0f00720c */ /* 0x000fe20003f05270 */
[----:B------:R-:W2:Y:S01]  /*5bf0*/  LDL R65, [R1+0x2cc] ;  /* 0x0002cc0001417983 */ /* 0x000ea20000100800 */
[----:B------:R-:W-:-:S02]  /*5c00*/  ISETP.LT.OR P1, PT, R11, 0x49, P1 ;  /* 0x000000490b00780c */ /* 0x000fc40000f21670 */
[----:B------:R-:W-:Y:S01]  /*5c10*/  ISETP.GT.AND P0, PT, R10, RZ, !P0 ;  /* 0x000000ff0a00720c */ /* 0x000fe20004704270 */
[----:B------:R-:W2:Y:S01]  /*5c20*/  LDL R66, [R1+0x2d0] ;  /* 0x0002d00001427983 */ /* 0x000ea20000100800 */
[----:B------:R-:W-:Y:S02]  /*5c30*/  FSEL R170, R170, -INF , !P1 ;  /* 0xff800000aaaa7808 */ /* 0x000fe40004800000 */
[----:B------:R-:W-:Y:S01]  /*5c40*/  ISETP.LT.OR P0, PT, R11, 0x1, P0 ;  /* 0x000000010b00780c */ /* 0x000fe20000701670 */
[----:B------:R-:W2:Y:S03]  /*5c50*/  LDL R67, [R1+0x2d4] ;  /* 0x0002d40001437983 */ /* 0x000ea60000100800 */
[----:B------:R-:W-:Y:S01]  /*5c60*/  FSEL R149, R149, -INF , !P0 ;  /* 0xff80000095957808 */ /* 0x000fe20004000000 */
[----:B------:R-:W2:Y:S01]  /*5c70*/  LDL R68, [R1+0x2d8] ;  /* 0x0002d80001447983 */ /* 0x000ea20000100800 */
[----:B------:R-:W-:-:S02]  /*5c80*/  ISETP.GT.AND P0, PT, R10, 0x40, !P6 ;  /* 0x000000400a00780c */ /* 0x000fc40007704270 */
[----:B------:R-:W-:Y:S01]  /*5c90*/  FMNMX.FTZ R6, R149, R148, !PT ;  /* 0x0000009495067209 */ /* 0x000fe20007810000 */
[----:B------:R-:W2:Y:S01]  /*5ca0*/  LDL R69, [R1+0x2dc] ;  /* 0x0002dc0001457983 */ /* 0x000ea20000100800 */
[----:B------:R-:W-:Y:S02]  /*5cb0*/  ISETP.LT.OR P0, PT, R11, 0x41, P0 ;  /* 0x000000410b00780c */ /* 0x000fe40000701670 */
[----:B------:R-:W-:Y:S01]  /*5cc0*/  FMNMX.FTZ R9, R147, R6, !PT ;  /* 0x0000000693097209 */ /* 0x000fe20007810000 */
[----:B------:R-:W2:Y:S01]  /*5cd0*/  LDL R70, [R1+0x2e0] ;  /* 0x0002e00001467983 */ /* 0x000ea20000100800 */
[----:B------:R-:W-:Y:S02]  /*5ce0*/  FMNMX.FTZ R6, R192, R13, !PT ;  /* 0x0000000dc0067209 */ /* 0x000fe40007810000 */
[----:B------:R-:W-:Y:S01]  /*5cf0*/  FMNMX.FTZ R9, R146, R9, !PT ;  /* 0x0000000992097209 */ /* 0x000fe20007810000 */
[----:B------:R-:W2:Y:S01]  /*5d00*/  LDL R71, [R1+0x2e4] ;  /* 0x0002e40001477983 */ /* 0x000ea20000100800 */
[----:B------:R-:W-:-:S02]  /*5d10*/  FSEL R168, R168, -INF , !P0 ;  /* 0xff800000a8a87808 */ /* 0x000fc40004000000 */
[----:B------:R-:W-:Y:S01]  /*5d20*/  FMNMX.FTZ R8, R162, R9, !PT ;  /* 0x00000009a2087209 */ /* 0x000fe20007810000 */
[----:B------:R-:W2:Y:S01]  /*5d30*/  LDL R72, [R1+0x2e8] ;  /* 0x0002e80001487983 */ /* 0x000ea20000100800 */
[----:B------:R-:W-:Y:S02]  /*5d40*/  FMNMX.FTZ R9, R161, R6, !PT ;  /* 0x00000006a1097209 */ /* 0x000fe40007810000 */
[----:B------:R-:W-:Y:S01]  /*5d50*/  FMNMX.FTZ R13, R163, R8, !PT ;  /* 0x00000008a30d7209 */ /* 0x000fe20007810000 */
[----:B------:R-:W2:Y:S01]  /*5d60*/  LDL R73, [R1+0x2ec] ;  /* 0x0002ec0001497983 */ /* 0x000ea20000100800 */
[----:B------:R-:W-:Y:S02]  /*5d70*/  FMNMX.FTZ R9, R156, R9, !PT ;  /* 0x000000099c097209 */ /* 0x000fe40007810000 */
[----:B------:R-:W-:Y:S01]  /*5d80*/  FMNMX.FTZ R13, R158, R13, !PT ;  /* 0x0000000d9e0d7209 */ /* 0x000fe20007810000 */
[----:B------:R-:W2:Y:S01]  /*5d90*/  LDL R74, [R1+0x2f0] ;  /* 0x0002f000014a7983 */ /* 0x000ea20000100800 */
[----:B------:R-:W-:-:S02]  /*5da0*/  FMNMX.FTZ R9, R224, R9, !PT ;  /* 0x00000009e0097209 */ /* 0x000fc40007810000 */
        /* <DEDUP_REMOVED lines=18> */
[----:B------:R-:W-:Y:S01]  /*5ed0*/  ISETP.NE.AND P0, PT, R42, RZ, PT ;  /* 0x000000ff2a00720c */ /* 0x000fe20003f05270 */
[----:B------:R-:W2:Y:S01]  /*5ee0*/  LDL R81, [R1+0x30c] ;  /* 0x00030c0001517983 */ /* 0x000ea20000100800 */
[----:B------:R-:W-:Y:S02]  /*5ef0*/  FMNMX.FTZ R9, R136, R9, !PT ;  /* 0x0000000988097209 */ /* 0x000fe40007810000 */
[----:B------:R-:W-:Y:S01]  /*5f00*/  FMNMX.FTZ R6, R186, R13, !PT ;  /* 0x0000000dba067209 */ /* 0x000fe20007810000 */
[----:B------:R-:W2:Y:S01]  /*5f10*/  LDL R42, [R1+0x270] ;  /* 0x00027000012a7983 */ /* 0x000ea20000100800 */
[----:B------:R-:W-:Y:S02]  /*5f20*/  FMNMX.FTZ R9, R20, R9, !PT ;  /* 0x0000000914097209 */ /* 0x000fe40007810000 */
[----:B------:R-:W-:Y:S01]  /*5f30*/  ISETP.GT.AND P0, PT, R10, 0x41, !P0 ;  /* 0x000000410a00780c */ /* 0x000fe20004704270 */
[----:B------:R-:W2:Y:S01]  /*5f40*/  LDL R82, [R1+0x310] ;  /* 0x0003100001527983 */ /* 0x000ea20000100800 */
[----:B------:R-:W-:-:S02]  /*5f50*/  FMNMX.FTZ R13, R187, R6, !PT ;  /* 0x00000006bb0d7209 */ /* 0x000fc40007810000 */
[----:B------:R-:W-:Y:S01]  /*5f60*/  FMNMX.FTZ R9, R176, R9, !PT ;  /* 0x00000009b0097209 */ /* 0x000fe20007810000 */
[----:B------:R-:W2:Y:S01]  /*5f70*/  LDL R83, [R1+0x314] ;  /* 0x0003140001537983 */ /* 0x000ea20000100800 */
[----:B------:R-:W-:Y:S02]  /*5f80*/  ISETP.LT.OR P0, PT, R11, 0x42, P0 ;  /* 0x000000420b00780c */ /* 0x000fe40000701670 */
[----:B------:R-:W-:Y:S01]  /*5f90*/  FMNMX.FTZ R13, R188, R13, !PT ;  /* 0x0000000dbc0d7209 */ /* 0x000fe20007810000 */
[----:B------:R-:W2:Y:S01]  /*5fa0*/  LDL R84, [R1+0x318] ;  /* 0x0003180001547983 */ /* 0x000ea20000100800 */
[----:B------:R-:W-:Y:S02]  /*5fb0*/  FMNMX.FTZ R9, R130, R9, !PT ;  /* 0x0000000982097209 */ /* 0x000fe40007810000 */
[----:B------:R-:W-:Y:S01]  /*5fc0*/  FSEL R169, R169, -INF , !P0 ;  /* 0xff800000a9a97808 */ /* 0x000fe20004000000 */
        /* <DEDUP_REMOVED lines=10> */
[----:B------:R-:W-:-:S02]  /*6070*/  ISETP.NE.AND P6, PT, R24, RZ, PT ;  /* 0x000000ff1800720c */ /* 0x000fc40003fc5270 */
[----:B------:R-:W-:Y:S01]  /*6080*/  FMNMX.FTZ R13, R171, R6, !PT ;  /* 0x00000006ab0d7209 */ /* 0x000fe20007810000 */
[----:B------:R-:W2:Y:S01]  /*6090*/  LDL R24, [R1+0x228] ;  /* 0x0002280001187983 */ /* 0x000ea20000100800 */
[----:B------:R-:W-:Y:S02]  /*60a0*/  FMNMX.FTZ R9, R164, R9, !PT ;  /* 0x00000009a4097209 */ /* 0x000fe40007810000 */
[----:B------:R-:W-:Y:S01]  /*60b0*/  ISETP.GT.AND P6, PT, R10, 0x59, !P6 ;  /* 0x000000590a00780c */ /* 0x000fe200077c4270 */
[----:B------:R-:W2:Y:S01]  /*60c0*/  LDL R89, [R1+0x32c] ;  /* 0x00032c0001597983 */ /* 0x000ea20000100800 */
[----:B------:R-:W-:Y:S02]  /*60d0*/  FMNMX.FTZ R6, R172, R13, !PT ;  /* 0x0000000dac067209 */ /* 0x000fe40007810000 */
[----:B------:R-:W-:Y:S01]  /*60e0*/  FMNMX.FTZ R9, R124, R9, !PT ;  /* 0x000000097c097209 */ /* 0x000fe20007810000 */
[----:B------:R-:W2:Y:S01]  /*60f0*/  LDL R10, [R1+0x440] ;  /* 0x00044000010a7983 */ /* 0x000ea20000100800 */
[----:B------:R-:W-:-:S02]  /*6100*/  ISETP.LT.OR P6, PT, R11, 0x5a, P6 ;  /* 0x0000005a0b00780c */ /* 0x000fc400037c1670 */
[----:B------:R-:W-:Y:S01]  /*6110*/  FMNMX.FTZ R11, R173, R6, !PT ;  /* 0x00000006ad0b7209 */ /* 0x000fe20007810000 */
[----:B------:R-:W2:Y:S01]  /*6120*/  LDL R90, [R1+0x330] ;  /* 0x00033000015a7983 */ /* 0x000ea20000100800 */
[----:B------:R-:W-:Y:S02]  /*6130*/  FMNMX.FTZ R12, R166, R9, !PT ;  /* 0x00000009a60c7209 */ /* 0x000fe40007810000 */
[----:B------:R-:W-:Y:S01]  /*6140*/  FSEL R175, R175, -INF , !P6 ;  /* 0xff800000afaf7808 */ /* 0x000fe20007000000 */
[----:B------:R-:W2:Y:S01]  /*6150*/  LDL R91, [R1+0x334] ;  /* 0x00033400015b7983 */ /* 0x000ea20000100800 */
[----:B------:R-:W-:-:S03]  /*6160*/  FMNMX.FTZ R6, R174, R11, !PT ;  /* 0x0000000bae067209 */ /* 0x000fc60007810000 */
[----:B------:R-:W0:Y:S01]  /*6170*/  SHFL.BFLY PT, R9, R12, 0x2, 0x1f ;  /* 0x0c401f000c097f89 */ /* 0x000e2200000e0000 */
[----:B------:R-:W-:-:S03]  /*6180*/  FMNMX.FTZ R13, R175, R6, !PT ;  /* 0x00000006af0d7209 */ /* 0x000fc60007810000 */
[----:B------:R-:W2:Y:S04]  /*6190*/  LDL R92, [R1+0x338] ;  /* 0x00033800015c7983 */ /* 0x000ea80000100800 */
[----:B------:R-:W-:Y:S04]  /*61a0*/  STL.64 [R1+0x420], R12 ;  /* 0x0004200c01007387 */ /* 0x000fe80000100a00 */
[----:B------:R-:W2:Y:S04]  /*61b0*/  LDL R18, [R1+0x424] ;  /* 0x0004240001127983 */ /* 0x000ea80000100800 */
[----:B------:R-:W2:Y:S04]  /*61c0*/  LDL R93, [R1+0x33c] ;  /* 0x00033c00015d7983 */ /* 0x000ea80000100800 */
[----:B------:R-:W2:Y:S01]  /*61d0*/  LDL R94, [R1+0x340] ;  /* 0x00034000015e7983 */ /* 0x000ea20000100800 */
[----:B0-----:R-:W-:-:S03]  /*61e0*/  FMNMX.FTZ R6, R12, R9, !PT ;  /* 0x000000090c067209 */ /* 0x001fc60007810000 */
[----:B------:R-:W2:Y:S04]  /*61f0*/  LDL R95, [R1+0x344] ;  /* 0x00034400015f7983 */ /* 0x000ea80000100800 */
[----:B------:R-:W0:Y:S04]  /*6200*/  SHFL.BFLY PT, R9, R6, 0x1, 0x1f ;  /* 0x0c201f0006097f89 */ /* 0x000e2800000e0000 */
[----:B------:R-:W2:Y:S04]  /*6210*/  LDL R96, [R1+0x348] ;  /* 0x0003480001607983 */ /* 0x000ea80000100800 */
[----:B------:R-:W2:Y:S04]  /*6220*/  LDL R97, [R1+0x34c] ;  /* 0x00034c0001617983 */ /* 0x000ea80000100800 */
[----:B------:R-:W2:Y:S04]  /*6230*/  LDL R98, [R1+0x350] ;  /* 0x0003500001627983 */ /* 0x000ea80000100800 */
[----:B------:R-:W2:Y:S04]  /*6240*/  LDL R99, [R1+0x354] ;  /* 0x0003540001637983 */ /* 0x000ea80000100800 */
[----:B------:R-:W2:Y:S01]  /*6250*/  LDL R100, [R1+0x358] ;  /* 0x0003580001647983 */ /* 0x000ea20000100800 */
[----:B0-----:R-:W-:-:S03]  /*6260*/  FMNMX.FTZ R14, R6, R9, !PT ;  /* 0x00000009060e7209 */ /* 0x001fc60007810000 */
[----:B------:R-:W2:Y:S04]  /*6270*/  LDL R101, [R1+0x35c] ;  /* 0x00035c0001657983 */ /* 0x000ea80000100800 */
[----:B------:R-:W-:Y:S04]  /*6280*/  STL [R1+0x420], R14 ;  /* 0x0004200e01007387 */ /* 0x000fe80000100800 */
[----:B------:R-:W2:Y:S04]  /*6290*/  LDL R123, [R1+0x420] ;  /* 0x00042000017b7983 */ /* 0x000ea80000100800 */
[----:B------:R-:W2:Y:S04]  /*62a0*/  LDL.64 R8, [R1+0x88] ;  /* 0x0000880001087983 */ /* 0x000ea80000100a00 */
[----:B---3--:R0:W-:Y:S04]  /*62b0*/  STL [R1+0x210], R132 ;  /* 0x0002108401007387 */ /* 0x0081e80000100800 */
[----:B----4-:R1:W-:Y:S04]  /*62c0*/  STL [R1+0x214], R134 ;  /* 0x0002148601007387 */ /* 0x0103e80000100800 */
[----:B--2---:R2:W-:Y:S04]  /*62d0*/  STL [R1+0x218], R138 ;  /* 0x0002188a01007387 */ /* 0x0045e80000100800 */
        /* <DEDUP_REMOVED lines=21> */
[----:B0-----:R-:W4:Y:S04]  /*6430*/  LDL R132, [R1+0x3d8] ;  /* 0x0003d80001847983 */ /* 0x001f280000100800 */
[----:B------:R-:W4:Y:S04]  /*6440*/  LDL R133, [R1+0x3dc] ;  /* 0x0003dc0001857983 */ /* 0x000f280000100800 */
[----:B-1----:R-:W4:Y:S04]  /*6450*/  LDL R134, [R1+0x3e0] ;  /* 0x0003e00001867983 */ /* 0x002f280000100800 */
[----:B------:R-:W4:Y:S04]  /*6460*/  LDL R135, [R1+0x3e4] ;  /* 0x0003e40001877983 */ /* 0x000f280000100800 */
[----:B------:R-:W4:Y:S04]  /*6470*/  LDL R137, [R1+0x3ec] ;  /* 0x0003ec0001897983 */ /* 0x000f280000100800 */
[----:B--2---:R-:W2:Y:S04]  /*6480*/  LDL R138, [R1+0x3f0] ;  /* 0x0003f000018a7983 */ /* 0x004ea80000100800 */
[----:B------:R-:W2:Y:S04]  /*6490*/  LDL R139, [R1+0x3f4] ;  /* 0x0003f400018b7983 */ /* 0x000ea80000100800 */
[----:B------:R-:W2:Y:S04]  /*64a0*/  LDL R141, [R1+0x3fc] ;  /* 0x0003fc00018d7983 */ /* 0x000ea80000100800 */
[----:B------:R-:W2:Y:S04]  /*64b0*/  LDL R143, [R1+0x404] ;  /* 0x00040400018f7983 */ /* 0x000ea80000100800 */
[----:B------:R-:W0:Y:S02]  /*64c0*/  SHFL.BFLY PT, R11, R18, 0x2, 0x1f ;  /* 0x0c401f00120b7f89 */ /* 0x000e2400000e0000 */
[----:B0-----:R-:W-:-:S02]  /*64d0*/  FMNMX.FTZ R6, R11, R18, !PT ;  /* 0x000000120b067209 */ /* 0x001fc40007810000 */
[----:B------:R-:W3:Y:S04]  /*64e0*/  LDL R11, [R1+0x224] ;  /* 0x00022400010b7983 */ /* 0x000ee80000100800 */
[----:B------:R-:W0:Y:S01]  /*64f0*/  SHFL.BFLY PT, R127, R6, 0x1, 0x1f ;  /* 0x0c201f00067f7f89 */ /* 0x000e2200000e0000 */
[----:B------:R-:W-:Y:S01]  /*6500*/  FSETP.NEU.FTZ.AND P0, PT, R123, -INF , PT ;  /* 0xff8000007b00780b */ /* 0x000fe20003f1d000 */
[----:B------:R-:W-:-:S05]  /*6510*/  FMUL.FTZ R123, R10, R123 ;  /* 0x0000007b0a7b7220 */ /* 0x000fca0000410000 */
[----:B------:R-:W-:Y:S01]  /*6520*/  FSEL R123, R123, RZ, P0 ;  /* 0x000000ff7b7b7208 */ /* 0x000fe20000000000 */
[----:B------:R-:W-:Y:S01]  /*6530*/  IMAD R8, R125, 0xc00, R8 ;  /* 0x00000c007d087824 */ /* 0x000fe200078e0208 */
[----:B0-----:R-:W-:Y:S01]  /*6540*/  FMNMX.FTZ R6, R6, R127, !PT ;  /* 0x0000007f06067209 */ /* 0x001fe20007810000 */
[----:B------:R-:W2:Y:S02]  /*6550*/  LDL R125, [R1+0x3bc] ;  /* 0x0003bc00017d7983 */ /* 0x000ea40000100800 */
        /* <DEDUP_REMOVED lines=24> */
[----:B------:R-:W2:Y:S04]  /*66e0*/  LDL R144, [R1+0x3ac] ;  /* 0x0003ac0001907983 */ /* 0x000ea80000100800 */
        /* <DEDUP_REMOVED lines=11> */
[----:B------:R-:W2:Y:S01]  /*67a0*/  LDL R224, [R1+0x40c] ;  /* 0x00040c0001e07983 */ /* 0x000ea20000100800 */
[----:B------:R-:W-:Y:S01]  /*67b0*/  FSETP.NEU.FTZ.AND P0, PT, R6, -INF , PT ;  /* 0xff8000000600780b */ /* 0x000fe20003f1d000 */
[----:B------:R-:W-:Y:S02]  /*67c0*/  MUFU.EX2 R120, R120 ;  /* 0x0000007800787308 */ /* 0x000fe40000000800 */
[----:B------:R0:W-:Y:S06]  /*67d0*/  STL [R1+0x22c], R25 ;  /* 0x00022c1901007387 */ /* 0x0001ec0000100800 */
[----:B------:R-:W1:Y:S01]  /*67e0*/  MUFU.EX2 R121, R121 ;  /* 0x0000007900797308 */ /* 0x000e620000000800 */
[----:B------:R-:W-:Y:S07]  /*67f0*/  STL [R1+0x228], R24 ;  /* 0x0002281801007387 */ /* 0x000fee0000100800 */
[----:B0-----:R-:W-:Y:S08]  /*6800*/  MUFU.EX2 R25, R21 ;  /* 0x0000001500197308 */ /* 0x001ff00000000800 */
[----:B------:R-:W0:Y:S01]  /*6810*/  MUFU.EX2 R122, R122 ;  /* 0x0000007a007a7308 */ /* 0x000e220000000800 */
[----:B------:R1:W-:Y:S04]  /*6820*/  STL [R1+0x238], R28 ;  /* 0x0002381c01007387 */ /* 0x0003e80000100800 */
[----:B------:R4:W-:Y:S01]  /*6830*/  STL [R1+0x234], R27 ;  /* 0x0002341b01007387 */ /* 0x0009e20000100800 */
[----:B-1----:R-:W-:-:S02]  /*6840*/  VIADD R28, R8, 0x80 ;  /* 0x00000080081c7836 */ /* 0x002fc40000000000 */
[----:B----4-:R-:W-:-:S03]  /*6850*/  FADD.FTZ R27, R120, R121 ;  /* 0x00000079781b7221 */ /* 0x010fc60000010000 */
[----:B------:R-:W-:Y:S01]  /*6860*/  R2UR UR10, R28 ;  /* 0x000000001c0a72ca */ /* 0x000fe200000e0000 */
[----:B------:R1:W-:Y:S01]  /*6870*/  STL [R1+0x230], R26 ;  /* 0x0002301a01007387 */ /* 0x0003e20000100800 */
[----:B------:R-:W-:Y:S01]  /*6880*/  R2UR UR6, R8 ;  /* 0x00000000080672ca */ /* 0x000fe200000e0000 */
[----:B0-----:R-:W-:Y:S01]  /*6890*/  FADD.FTZ R28, R122, R27 ;  /* 0x0000001b7a1c7221 */ /* 0x001fe20000010000 */
[----:B------:R-:W-:Y:S01]  /*68a0*/  R2UR UR7, R9 ;  /* 0x00000000090772ca */ /* 0x000fe200000e0000 */
[----:B------:R0:W-:Y:S01]  /*68b0*/  STL [R1+0x23c], R29 ;  /* 0x00023c1d01007387 */ /* 0x0001e20000100800 */
[----:B------:R-:W-:-:S03]  /*68c0*/  IMAD.MOV.U32 R27, RZ, RZ, R9 ;  /* 0x000000ffff1b7224 */ /* 0x000fc600078e0009 */
[----:B------:R4:W-:Y:S01]  /*68d0*/  STL [R1+0x240], R30 ;  /* 0x0002401e01007387 */ /* 0x0009e20000100800 */
[----:B-1----:R-:W-:-:S03]  /*68e0*/  VIADD R26, R8, 0x180 ;  /* 0x00000180081a7836 */ /* 0x002fc60000000000 */
[----:B------:R1:W-:Y:S01]  /*68f0*/  STL [R1+0x244], R31 ;  /* 0x0002441f01007387 */ /* 0x0003e20000100800 */
[--C-:B0-----:R-:W-:Y:S01]  /*6900*/  IMAD.MOV.U32 R29, RZ, RZ, R9.reuse ;  /* 0x000000ffff1d7224 */ /* 0x101fe200078e0009 */
[----:B------:R-:W-:Y:S02]  /*6910*/  F2FP.BF16.F32.PACK_AB R154, R25, R122 ;  /* 0x0000007a199a723e */ /* 0x000fe400000010ff */
[----:B------:R0:W-:Y:S01]  /*6920*/  STL [R1+0x220], R152 ;  /* 0x0002209801007387 */ /* 0x0001e20000100800 */
[----:B----4-:R-:W-:Y:S02]  /*6930*/  VIADD R30, R8, 0x100 ;  /* 0x00000100081e7836 */ /* 0x010fe40000000000 */
[----:B-1----:R-:W-:Y:S01]  /*6940*/  IMAD.MOV.U32 R31, RZ, RZ, R9 ;  /* 0x000000ffff1f7224 */ /* 0x002fe200078e0009 */
[----:B------:R-:W-:Y:S01]  /*6950*/  STL [R1+0x21c], R151 ;  /* 0x00021c9701007387 */ /* 0x000fe20000100800 */
[----:B0-----:R-:W-:-:S03]  /*6960*/  F2FP.BF16.F32.PACK_AB R152, R121, R120 ;  /* 0x000000787998723e */ /* 0x001fc600000010ff */
[----:B------:R-:W-:Y:S01]  /*6970*/  STL [R1+0x248], R32 ;  /* 0x0002482001007387 */ /* 0x000fe20000100800 */
[----:B------:R-:W-:Y:S01]  /*6980*/  R2UR UR11, R29 ;  /* 0x000000001d0b72ca */ /* 0x000fe200000e0000 */
[----:B------:R-:W-:Y:S01]  /*6990*/  FADD.FTZ R191, R25, R28 ;  /* 0x0000001c19bf7221 */ /* 0x000fe20000010000 */
[----:B------:R-:W-:Y:S01]  /*69a0*/  R2UR UR14, R30 ;  /* 0x000000001e0e72ca */ /* 0x000fe200000e0000 */
        /* <DEDUP_REMOVED lines=24> */
[----:B---3--:R0:W-:Y:S02]  /*6b30*/  STL [R1+0x224], R11 ;  /* 0x0002240b01007387 */ /* 0x0081e40000100800 */
[----:B0-----:R-:W-:-:S05]  /*6b40*/  FMUL.FTZ R11, R6, R10 ;  /* 0x0000000a060b7220 */ /* 0x001fca0000410000 */
[----:B------:R-:W-:-:S05]  /*6b50*/  FSEL R11, R11, RZ, P0 ;  /* 0x000000ff0b0b7208 */ /* 0x000fca0000000000 */
[-CC-:B------:R-:W-:Y:S01]  /*6b60*/  FFMA.FTZ R149, R149, R10.reuse, -R11.reuse ;  /* 0x0000000a95957223 */ /* 0x180fe2000001080b */
[-CC-:B------:R-:W-:Y:S01]  /*6b70*/  FFMA.FTZ R148, R148, R10.reuse, -R11.reuse ;  /* 0x0000000a94947223 */ /* 0x180fe2000001080b */
[-CC-:B------:R-:W-:Y:S01]  /*6b80*/  FFMA.FTZ R21, R146, R10.reuse, -R11.reuse ;  /* 0x0000000a92157223 */ /* 0x180fe2000001080b */
[----:B------:R-:W-:-:S03]  /*6b90*/  FFMA.FTZ R147, R147, R10, -R11 ;  /* 0x0000000a93937223 */ /* 0x000fc6000001080b */
[----:B------:R-:W-:Y:S08]  /*6ba0*/  MUFU.EX2 R149, R149 ;  /* 0x0000009500957308 */ /* 0x000ff00000000800 */
[----:B------:R-:W0:Y:S08]  /*6bb0*/  MUFU.EX2 R148, R148 ;  /* 0x0000009400947308 */ /* 0x000e300000000800 */
[----:B------:R-:W1:Y:S08]  /*6bc0*/  MUFU.EX2 R24, R147 ;  /* 0x0000009300187308 */ /* 0x000e700000000800 */
[----:B------:R-:W3:Y:S01]  /*6bd0*/  MUFU.EX2 R21, R21 ;  /* 0x0000001500157308 */ /* 0x000ee20000000800 */
[----:B0-----:R-:W-:Y:S01]  /*6be0*/  FADD.FTZ R189, R149, R148 ;  /* 0x0000009495bd7221 */ /* 0x001fe20000010000 */
[----:B------:R-:W-:Y:S01]  /*6bf0*/  F2FP.BF16.F32.PACK_AB R153, R148, R149 ;  /* 0x000000959499723e */ /* 0x000fe200000010ff */
[----:B------:R-:W-:Y:S04]  /*6c00*/  STL [R1+0x2a0], R54 ;  /* 0x0002a03601007387 */ /* 0x000fe80000100800 */
[----:B------:R-:W-:Y:S01]  /*6c10*/  STL [R1+0x2a4], R55 ;  /* 0x0002a43701007387 */ /* 0x000fe20000100800 */
[----:B-1----:R-:W-:-:S03]  /*6c20*/  FADD.FTZ R189, R24, R189 ;  /* 0x000000bd18bd7221 */ /* 0x002fc60000010000 */
[----:B------:R-:W-:Y:S01]  /*6c30*/  STL [R1+0x2a8], R56 ;  /* 0x0002a83801007387 */ /* 0x000fe20000100800 */
[----:B---3--:R-:W-:-:S03]  /*6c40*/  F2FP.BF16.F32.PACK_AB R155, R21, R24 ;  /* 0x00000018159b723e */ /* 0x008fc600000010ff */
        /* <DEDUP_REMOVED lines=63> */
[----:B--2---:R-:W-:Y:S04]  /*7040*/  STL [R1+0x3a8], R123 ;  /* 0x0003a87b01007387 */ /* 0x004fe80000100800 */
        /* <DEDUP_REMOVED lines=31> */
[----:B------:R-:W-:Y:S08]  /*7240*/  MUFU.EX2 R156, R156 ;  /* 0x0000009c009c7308 */ /* 0x000ff00000000800 */
[----:B------:R-:W0:Y:S08]  /*7250*/  MUFU.EX2 R157, R157 ;  /* 0x0000009d009d7308 */ /* 0x000e300000000800 */
[----:B------:R-:W-:Y:S08]  /*7260*/  MUFU.EX2 R162, R162 ;  /* 0x000000a200a27308 */ /* 0x000ff00000000800 */
[----:B------:R-:W2:Y:S08]  /*7270*/  MUFU.EX2 R163, R163 ;  /* 0x000000a300a37308 */ /* 0x000eb00000000800 */
[----:B------:R-:W-:Y:S08]  /*7280*/  MUFU.EX2 R158, R158 ;  /* 0x0000009e009e7308 */ /* 0x000ff00000000800 */
[----:B------:R-:W3:Y:S01]  /*7290*/  MUFU.EX2 R190, R190 ;  /* 0x000000be00be7308 */ /* 0x000ee20000000800 */
[----:B------:R-:W-:Y:S04]  /*72a0*/  STL [R1+0x408], R198 ;  /* 0x000408c601007387 */ /* 0x000fe80000100800 */
[----:B------:R-:W-:Y:S01]  /*72b0*/  STL [R1+0x40c], R224 ;  /* 0x00040ce001007387 */ /* 0x000fe20000100800 */
[-CC-:B------:R-:W-:Y:S01]  /*72c0*/  FFMA.FTZ R160, R160, R10.reuse, -R11.reuse ;  /* 0x0000000aa0a07223 */ /* 0x180fe2000001080b */
[-CC-:B------:R-:W-:Y:S01]  /*72d0*/  FFMA.FTZ R180, R180, R10.reuse, -R11.reuse ;  /* 0x0000000ab4b47223 */ /* 0x180fe2000001080b */
[-CC-:B------:R-:W-:Y:S01]  /*72e0*/  FFMA.FTZ R181, R181, R10.reuse, -R11.reuse ;  /* 0x0000000ab5b57223 */ /* 0x180fe2000001080b */
[----:B------:R-:W-:Y:S01]  /*72f0*/  FFMA.FTZ R182, R182, R10, -R11 ;  /* 0x0000000ab6b67223 */ /* 0x000fe2000001080b */
[----:B------:R-:W-:Y:S08]  /*7300*/  MUFU.EX2 R159, R159 ;  /* 0x0000009f009f7308 */ /* 0x000ff00000000800 */
[----:B------:R-:W-:Y:S08]  /*7310*/  MUFU.EX2 R12, R12 ;  /* 0x0000000c000c7308 */ /* 0x000ff00000000800 */
[----:B------:R-:W-:Y:S08]  /*7320*/  MUFU.EX2 R13, R13 ;  /* 0x0000000d000d7308 */ /* 0x000ff00000000800 */
[----:B------:R-:W-:Y:S08]  /*7330*/  MUFU.EX2 R14, R14 ;  /* 0x0000000e000e7308 */ /* 0x000ff00000000800 */
[----:B------:R-:W-:Y:S01]  /*7340*/  MUFU.EX2 R160, R160 ;  /* 0x000000a000a07308 */ /* 0x000fe20000000800 */
[----:B------:R-:W-:-:S07]  /*7350*/  WARPGROUP.DEPBAR.LE gsb0, 0x0 ;  /* 0x00008000000079c5 */ /* 0x000fce0000010000 */
[----:B------:R-:W4:Y:S01]  /*7360*/  MUFU.EX2 R152, R192 ;  /* 0x000000c000987308 */ /* 0x000f220000000800 */
[----:B0-----:R-:W-:Y:S02]  /*7370*/  F2FP.BF16.F32.PACK_AB R154, R157, R156 ;  /* 0x0000009c9d9a723e */ /* 0x001fe400000010ff */
[----:B--2---:R-:W-:Y:S02]  /*7380*/  F2FP.BF16.F32.PACK_AB R153, R163, R162 ;  /* 0x000000a2a399723e */ /* 0x004fe400000010ff */
[----:B---3--:R-:W-:Y:S01]  /*7390*/  F2FP.BF16.F32.PACK_AB R155, R190, R158 ;  /* 0x0000009ebe9b723e */ /* 0x008fe200000010ff */
[----:B------:R-:W-:Y:S04]  /*73a0*/  STL.128 [R1+0x210], R24 ;  /* 0x0002101801007387 */ /* 0x000fe80000100c00 */
[----:B------:R-:W-:Y:S01]  /*73b0*/  STL.128 [R1+0x220], R28 ;  /* 0x0002201c01007387 */ /* 0x000fe20000100c00 */
[----:B----4-:R-:W-:Y:S01]  /*73c0*/  FADD.FTZ R191, R152, R191 ;  /* 0x000000bf98bf7221 */ /* 0x010fe20000010000 */
[----:B------:R-:W-:-:S02]  /*73d0*/  F2FP.BF16.F32.PACK_AB R152, R161, R152 ;  /* 0x00000098a198723e */ /* 0x000fc400000010ff */
        /* <DEDUP_REMOVED lines=36> */
[----:B------:R-:W-:Y:S01]  /*7620*/  FADD.FTZ R191, R161, R191 ;  /* 0x000000bfa1bf7221 */ /* 0x000fe20000010000 */
[-CC-:B------:R-:W-:Y:S01]  /*7630*/  FFMA.FTZ R183, R183, R10.reuse, -R11.reuse ;  /* 0x0000000ab7b77223 */ /* 0x180fe2000001080b */
[-CC-:B------:R-:W-:Y:S01]  /*7640*/  FFMA.FTZ R186, R186, R10.reuse, -R11.reuse ;  /* 0x0000000ababa7223 */ /* 0x180fe2000001080b */
[-CC-:B------:R-:W-:Y:S01]  /*7650*/  FFMA.FTZ R21, R187, R10.reuse, -R11.reuse ;  /* 0x0000000abb157223 */ /* 0x180fe2000001080b */
[----:B------:R-:W-:-:S02]  /*7660*/  FFMA.FTZ R161, R188, R10, -R11 ;  /* 0x0000000abca17223 */ /* 0x000fc4000001080b */
[----:B------:R-:W-:Y:S08]  /*7670*/  MUFU.EX2 R15, R15 ;  /* 0x0000000f000f7308 */ /* 0x000ff00000000800 */
[----:B------:R-:W3:Y:S08]  /*7680*/  MUFU.EX2 R18, R18 ;  /* 0x0000001200127308 */ /* 0x000ef00000000800 */
[----:B------:R-:W-:Y:S08]  /*7690*/  MUFU.EX2 R19, R19 ;  /* 0x0000001300137308 */ /* 0x000ff00000000800 */
[----:B------:R-:W4:Y:S08]  /*76a0*/  MUFU.EX2 R20, R20 ;  /* 0x0000001400147308 */ /* 0x000f300000000800 */
[----:B------:R-:W-:Y:S08]  /*76b0*/  MUFU.EX2 R183, R183 ;  /* 0x000000b700b77308 */ /* 0x000ff00000000800 */
[----:B------:R-:W1:Y:S08]  /*76c0*/  MUFU.EX2 R186, R186 ;  /* 0x000000ba00ba7308 */ /* 0x000e700000000800 */
[----:B------:R-:W-:Y:S08]  /*76d0*/  MUFU.EX2 R21, R21 ;  /* 0x0000001500157308 */ /* 0x000ff00000000800 */
[----:B------:R-:W1:Y:S01]  /*76e0*/  MUFU.EX2 R161, R161 ;  /* 0x000000a100a17308 */ /* 0x000e620000000800 */
[----:B------:R-:W-:-:S02]  /*76f0*/  WARPGROUP.DEPBAR.LE gsb0, 0x0 ;  /* 0x00008000000079c5 */ /* 0x000fc40000010000 */
[----:B------:R-:W-:Y:S02]  /*7700*/  F2FP.BF16.F32.PACK_AB R152, R12, R159 ;  /* 0x0000009f0c98723e */ /* 0x000fe400000010ff */
        /* <DEDUP_REMOVED lines=37> */
[----:B------:R-:W-:-:S04]  /*7960*/  FADD.FTZ R162, R162, R189 ;  /* 0x000000bda2a27221 */ /* 0x000fc80000010000 */
[----:B------:R-:W-:Y:S01]  /*7970*/  FADD.FTZ R163, R163, R162 ;  /* 0x000000a2a3a37221 */ /* 0x000fe20000010000 */
[-CC-:B------:R-:W-:Y:S01]  /*7980*/  FFMA.FTZ R168, R168, R10.reuse, -R11.reuse ;  /* 0x0000000aa8a87223 */ /* 0x180fe2000001080b */
[-CC-:B------:R-:W-:Y:S01]  /*7990*/  FFMA.FTZ R170, R170, R10.reuse, -R11.reuse ;  /* 0x0000000aaaaa7223 */ /* 0x180fe2000001080b */
[-C--:B------:R-:W-:Y:S01]  /*79a0*/  FFMA.FTZ R171, R171, R10.reuse, -R11 ;  /* 0x0000000aabab7223 */ /* 0x080fe2000001080b */
[----:B------:R-:W-:Y:S01]  /*79b0*/  FADD.FTZ R163, R158, R163 ;  /* 0x000000a39ea37221 */ /* 0x000fe20000010000 */
[-CC-:B------:R-:W-:Y:S01]  /*79c0*/  FFMA.FTZ R158, R169, R10.reuse, -R11.reuse ;  /* 0x0000000aa99e7223 */ /* 0x180fe2000001080b */
[-CC-:B------:R-:W-:Y:S01]  /*79d0*/  FFMA.FTZ R172, R172, R10.reuse, -R11.reuse ;  /* 0x0000000aacac7223 */ /* 0x180fe2000001080b */
[-CC-:B------:R-:W-:Y:S01]  /*79e0*/  FFMA.FTZ R173, R173, R10.reuse, -R11.reuse ;  /* 0x0000000aadad7223 */ /* 0x180fe2000001080b */
[-CC-:B------:R-:W-:Y:S01]  /*79f0*/  FFMA.FTZ R174, R174, R10.reuse, -R11.reuse ;  /* 0x0000000aaeae7223 */ /* 0x180fe2000001080b */
[----:B------:R-:W-:Y:S01]  /*7a00*/  FFMA.FTZ R175, R175, R10, -R11 ;  /* 0x0000000aafaf7223 */ /* 0x000fe2000001080b */
[----:B------:R-:W-:Y:S01]  /*7a10*/  VIADD R10, R8, 0x200 ;  /* 0x00000200080a7836 */ /* 0x000fe20000000000 */
[----:B------:R-:W-:Y:S04]  /*7a20*/  MUFU.EX2 R176, R176 ;  /* 0x000000b000b07308 */ /* 0x000fe80000000800 */
[----:B------:R-:W-:-:S04]  /*7a30*/  R2UR UR6, R10 ;  /* 0x000000000a0672ca */ /* 0x000fc800000e0000 */
[----:B------:R-:W0:Y:S08]  /*7a40*/  MUFU.EX2 R177, R177 ;  /* 0x000000b100b17308 */ /* 0x000e300000000800 */
[----:B------:R-:W-:Y:S08]  /*7a50*/  MUFU.EX2 R178, R178 ;  /* 0x000000b200b27308 */ /* 0x000ff00000000800 */
[----:B------:R-:W2:Y:S08]  /*7a60*/  MUFU.EX2 R179, R179 ;  /* 0x000000b300b37308 */ /* 0x000eb00000000800 */
[----:B------:R-:W-:Y:S08]  /*7a70*/  MUFU.EX2 R158, R158 ;  /* 0x0000009e009e7308 */ /* 0x000ff00000000800 */
[----:B------:R-:W-:Y:S01]  /*7a80*/  MUFU.EX2 R10, R171 ;  /* 0x000000ab000a7308 */ /* 0x000fe20000000800 */
[----:B------:R-:W-:-:S05]  /*7a90*/  IMAD.MOV.U32 R11, RZ, RZ, R9 ;  /* 0x000000ffff0b7224 */ /* 0x000fca00078e0009 */
[----:B------:R-:W-:Y:S01]  /*7aa0*/  R2UR UR7, R11 ;  /* 0x000000000b0772ca */ /* 0x000fe200000e0000 */
[----:B------:R-:W-:Y:S02]  /*7ab0*/  WARPGROUP.DEPBAR.LE gsb0, 0x0 ;  /* 0x00008000000079c5 */ /* 0x000fe40000010000 */
[----:B---3--:R-:W-:Y:S02]  /*7ac0*/  F2FP.BF16.F32.PACK_AB R152, R18, R15 ;  /* 0x0000000f1298723e */ /* 0x008fe400000010ff */
[----:B----4-:R-:W-:Y:S02]  /*7ad0*/  F2FP.BF16.F32.PACK_AB R154, R20, R19 ;  /* 0x00000013149a723e */ /* 0x010fe400000010ff */
[----:B-1----:R-:W-:Y:S02]  /*7ae0*/  F2FP.BF16.F32.PACK_AB R153, R186, R183 ;  /* 0x000000b7ba99723e */ /* 0x002fe400000010ff */
        /* <DEDUP_REMOVED lines=43> */
[----:B------:R-:W-:Y:S01]  /*7da0*/  VIADD R8, R8, 0x280 ;  /* 0x0000028008087836 */ /* 0x000fe20000000000 */
[----:B------:R-:W-:-:S02]  /*7db0*/  WARPGROUP.DEPBAR.LE gsb0, 0x0 ;  /* 0x00008000000079c5 */ /* 0x000fc40000010000 */
[----:B------:R-:W-:-:S04]  /*7dc0*/  FADD.FTZ R152, R156, R191 ;  /* 0x000000bf9c987221 */ /* 0x000fc80000010000 */
[----:B------:R-:W1:Y:S01]  /*7dd0*/  MUFU.EX2 R156, R168 ;  /* 0x000000a8009c7308 */ /* 0x000e620000000800 */
[----:B------:R-:W-:-:S07]  /*7de0*/  FADD.FTZ R152, R157, R152 ;  /* 0x000000989d987221 */ /* 0x000fce0000010000 */
[----:B------:R-:W3:Y:S01]  /*7df0*/  MUFU.EX2 R157, R170 ;  /* 0x000000aa009d7308 */ /* 0x000ee20000000800 */
[----:B------:R-:W-:Y:S01]  /*7e00*/  FADD.FTZ R159, R159, R152 ;  /* 0x000000989f9f7221 */ /* 0x000fe20000010000 */
[----:B0-----:R-:W-:Y:S02]  /*7e10*/  F2FP.BF16.F32.PACK_AB R152, R177, R176 ;  /* 0x000000b0b198723e */ /* 0x001fe400000010ff */
[----:B--2---:R-:W-:Y:S01]  /*7e20*/  F2FP.BF16.F32.PACK_AB R154, R179, R178 ;  /* 0x000000b2b39a723e */ /* 0x004fe200000010ff */
[----:B------:R-:W-:Y:S01]  /*7e30*/  STL.128 [R1+0x210], R24 ;  /* 0x0002101801007387 */ /* 0x000fe20000100c00 */
[----:B-1----:R-:W-:-:S03]  /*7e40*/  F2FP.BF16.F32.PACK_AB R153, R158, R156 ;  /* 0x0000009c9e99723e */ /* 0x002fc600000010ff */
[----:B------:R-:W-:Y:S04]  /*7e50*/  STL.128 [R1+0x220], R28 ;  /* 0x0002201c01007387 */ /* 0x000fe80000100c00 */
[----:B------:R-:W-:Y:S01]  /*7e60*/  STL.128 [R1+0x230], R32 ;  /* 0x0002302001007387 */ /* 0x000fe20000100c00 */
[----:B---3--:R-:W-:-:S03]  /*7e70*/  F2FP.BF16.F32.PACK_AB R155, R10, R157 ;  /* 0x0000009d0a9b723e */ /* 0x008fc600000010ff */
        /* <DEDUP_REMOVED lines=31> */
[----:B------:R-:W-:Y:S02]  /*8070*/  R2UR UR6, R8 ;  /* 0x00000000080672ca */ /* 0x000fe400000e0000 */
[----:B------:R-:W-:Y:S01]  /*8080*/  R2UR UR7, R9 ;  /* 0x00000000090772ca */ /* 0x000fe200000e0000 */
[----:B------:R-:W-:Y:S01]  /*8090*/  FADD.FTZ R163, R190, R163 ;  /* 0x000000a3bea37221 */ /* 0x000fe20000010000 */
[----:B------:R-:W-:Y:S01]  /*80a0*/  FADD.FTZ R12, R12, R159 ;  /* 0x0000009f0c0c7221 */ /* 0x000fe20000010000 */
[----:B------:R-:W2:Y:S02]  /*80b0*/  LDL R9, [R1+0x28] ;  /* 0x0000280001097983 */ /* 0x000ea40000100800 */
[----:B------:R-:W-:Y:S01]  /*80c0*/  FADD.FTZ R11, R160, R163 ;  /* 0x000000a3a00b7221 */ /* 0x000fe20000010000 */
[----:B------:R-:W-:Y:S01]  /*80d0*/  FADD.FTZ R13, R13, R12 ;  /* 0x0000000c0d0d7221 */ /* 0x000fe20000010000 */
[----:B------:R0:W5:Y:S02]  /*80e0*/  LDL R8, [R1+0x1f8] ;  /* 0x0001f80001087983 */ /* 0x0001640000100800 */
[----:B------:R-:W-:Y:S01]  /*80f0*/  FADD.FTZ R180, R180, R11 ;  /* 0x0000000bb4b47221 */ /* 0x000fe20000010000 */
[----:B------:R-:W-:-:S03]  /*8100*/  FADD.FTZ R160, R14, R13 ;  /* 0x0000000d0ea07221 */ /* 0x000fc60000010000 */
[----:B------:R-:W-:Y:S01]  /*8110*/  FADD.FTZ R181, R181, R180 ;  /* 0x000000b4b5b57221 */ /* 0x000fe20000010000 */
[----:B------:R-:W-:Y:S02]  /*8120*/  WARPGROUP.DEPBAR.LE gsb0, 0x0 ;  /* 0x00008000000079c5 */ /* 0x000fe40000010000 */
[----:B------:R-:W-:Y:S02]  /*8130*/  F2FP.BF16.F32.PACK_AB R152, R164, R167 ;  /* 0x000000a7a498723e */ /* 0x000fe400000010ff */
[----:B------:R-:W-:Y:S02]  /*8140*/  F2FP.BF16.F32.PACK_AB R154, R166, R165 ;  /* 0x000000a5a69a723e */ /* 0x000fe400000010ff */
        /* <DEDUP_REMOVED lines=364> */
.L_x_3437:
[----:B------:R-:W-:Y:S05]  /*9810*/  BSYNC B0 ;  /* 0x0000000000007941 */ /* 0x000fea0003800000 */
.L_x_3436:
        /* <DEDUP_REMOVED lines=31> */
.L_x_3440:
[----:B------:R-:W-:-:S13]  /*9a10*/  ISETP.NE.AND P0, PT, R3, 0x1, PT ;  /* 0x000000010300780c */ /* 0x000fda0003f05270 */
[----:B------:R-:W-:-:S05]  /*9a20*/  @P0 IMAD.HI.U32 R4, R6, R4, RZ ;  /* 0x0000000406040227 */ /* 0x000fca00078e00ff */
[----:B------:R-:W-:-:S07]  /*9a30*/  @P0 SHF.R.U32.HI R6, RZ, R5, R4 ;  /* 0x00000005ff060219 */ /* 0x000fce0000011604 */
.L_x_3441:
[----:B------:R-:W-:Y:S05]  /*9a40*/  BSYNC B0 ;  /* 0x0000000000007941 */ /* 0x000fea0003800000 */
.L_x_3439:
[----:B------:R-:W-:-:S05]  /*9a50*/  IMAD R3, R6, R3, R3 ;  /* 0x0000000306037224 */ /* 0x000fca00078e0203 */
[----:B------:R-:W-:-:S07]  /*9a60*/  VIMNMX R2, R2, R3, PT ;  /* 0x0000000302027248 */ /* 0x000fce0003fe0100 */
.L_x_3438:
        /* <DEDUP_REMOVED lines=8> */
.L_x_3445:
[----:B------:R-:W-:Y:S01]  /*9af0*/  VIADD R0, R16, 0x158 ;  /* 0x0000015810007836 */ /* 0x000fe20000000000 */
[----:B------:R-:W-:-:S07]  /*9b00*/  MOV R224, 0x9b20 ;  /* 0x00009b2000e07802 */ /* 0x000fce0000000f00 */
[----:B------:R-:W-:Y:S05]  /*9b10*/  CALL.REL.NOINC `($_ZN7cutlass13device_kernelIN5flash11enable_sm90INS1_16FlashAttnFwdSm90INS1_25CollectiveMainloopFwdSm90ILi2EN4cute5tupleIJNS5_1CILi1EEES8_S8_EEENS6_IJNS7_ILi128EEENS7_ILi96EEENS7_ILi64EEEEEELi256ENS_10bfloat16_tEfNS_4arch4Sm90ELb0ELb1ELb1ELb1ELb1ELb0ELb1ELb1ELb0ELb1ELb0ELb0EEENS1_21CollectiveEpilogueFwdINS6_IJSA_NS7_ILi256EEESB_EEES9_SE_SG_Li256ELb1ELb1ELb0ELb0EEENS1_36VarlenDynamicPersistentTileSchedulerILi128ELi96ELi256ELi128ELb0ELb1ELb1ELb1ELb0ELb1EEEEEEEEEvNT_6ParamsE$_ZZN5flash25CollectiveMainloopFwdSm90ILi2EN4cute5tupleIJNS1_1CILi1EEES4_S4_EEENS2_IJNS3_ILi128EEENS3_ILi96EEENS3_ILi64EEEEEELi256EN7cutlass10bfloat16_tEfNSA_4arch4Sm90ELb0ELb1ELb1ELb1ELb1ELb0ELb1ELb1ELb0ELb1ELb0ELb0EE3mmaINS_16FlashAttnFwdSm90ISE_NS_21CollectiveEpilogueFwdINS2_IJS6_NS3_ILi256EEES7_EEES5_SB_SD_Li256ELb1ELb1ELb0ELb0EEENS_36VarlenDynamicPersistentTileSchedulerILi128ELi96ELi256ELi128ELb0ELb1ELb1ELb1ELb0ELb1EEEE13SharedStorageENS1_6TensorINS1_11ArrayEngineIfLm128EEENS1_6LayoutINS2_IJNS2_IJNS3_ILi2EEEST_NS3_ILi32EEEEEES4_S4_EEENS2_IJNS2_IJS4_ST_NS3_ILi4EEEEEENS3_ILi0EEESZ_EEEEEEENS_7SoftmaxILi2ELi0EEEEEbRKNSE_6ParamsENSA_13PipelineAsyncILi2EEES19_RNSA_13PipelineStateILj2EEERT0_RT1_iRiRKNS_16SeqlenInfoQKNewKILb1ELb0EEENS2_IJiiiiEEERT_ENKUliT_T0_T1_E_clIZSF_ISO_S12_S14_EbS17_S19_S19_S1C_S1E_S1G_iS1H_S1L_S1M_S1O_EUlRS1P_iE1_NS3_ILb0EEENS3_ILb1EEEEEDaiS1P_S1Q_S1R_) ;  /* 0x0000023c00e07944 */ /* 0x000fea0003c00000 */
[C---:B------:R-:W-:Y:S01]  /*9b20*/  ISETP.GT.AND P0, PT, R10.reuse, R192, PT ;  /* 0x000000c00a00720c */ /* 0x040fe20003f04270 */
[----:B------:R-:W-:-:S12]  /*9b30*/  VIADD R10, R10, 0xffffffff ;  /* 0xffffffff0a0a7836 */ /* 0x000fd80000000000 */
[----:B------:R-:W-:Y:S05]  /*9b40*/  @P0 BRA `(.L_x_3445) ;  /* 0xfffffffc00e80947 */ /* 0x000fea000383ffff */
[----:B------:R-:W-:Y:S05]  /*9b50*/  BSYNC B0 ;  /* 0x0000000000007941 */ /* 0x000fea0003800000 */
.L_x_3444:
[----:B------:R-:W2:Y:S02]  /*9b60*/  LDL R0, [R1+0x50] ;  /* 0x0000500001007983 */ /* 0x000ea40000100800 */
[----:B--2---:R-:W-:-:S07]  /*9b70*/  IMAD.SHL.U32 R0, R0, 0x80, RZ ;  /* 0x0000008000007824 */ /* 0x004fce00078e00ff */
.L_x_3443:
[----:B------:R-:W-:Y:S05]  /*9b80*/  BSYNC B1 ;  /* 0x0000000000017941 */ /* 0x000fea0003800000 */
.L_x_3442:
        /* <DEDUP_REMOVED lines=26> */
.L_x_3448:
[----:B------:R-:W-:Y:S02]  /*9d30*/  ULDC UR4, c[0x0][0xadc] ;  /* 0x0002b70000047ab9 */ /* 0x000fe40000000800 */
[----:B------:R-:W-:-:S05]  /*9d40*/  IMAD.U32 R5, RZ, RZ, UR4 ;  /* 0x00000004ff057e24 */ /* 0x000fca000f8e00ff */
[----:B------:R-:W-:-:S13]  /*9d50*/  ISETP.NE.AND P0, PT, R5, 0x1, PT ;  /* 0x000000010500780c */ /* 0x000fda0003f05270 */
[----:B------:R-:W0:Y:S02]  /*9d60*/  @P0 LDC.64 R6, c[0x0][0xae0] ;  /* 0x0002b800ff060b82 */ /* 0x000e240000000a00 */
[----:B0-----:R-:W-:-:S05]  /*9d70*/  @P0 IMAD.HI.U32 R4, R0, R6, RZ ;  /* 0x0000000600040227 */ /* 0x001fca00078e00ff */
[----:B------:R-:W-:-:S07]  /*9d80*/  @P0 SHF.R.U32.HI R0, RZ, R7, R4 ;  /* 0x00000007ff000219 */ /* 0x000fce0000011604 */
.L_x_3449:
[----:B------:R-:W-:Y:S05]  /*9d90*/  BSYNC B0 ;  /* 0x0000000000007941 */ /* 0x000fea0003800000 */
.L_x_3447:
[----:B------:R-:W-:-:S05]  /*9da0*/  IMAD R3, R0, R5, RZ ;  /* 0x0000000500037224 */ /* 0x000fca00078e02ff */
[----:B------:R-:W-:-:S07]  /*9db0*/  VIMNMX R2, R2, R3, !PT ;  /* 0x0000000302027248 */ /* 0x000fce0007fe0100 */
.L_x_3446:
[----:B------:R-:W-:-:S04]  /*9dc0*/  VIADD R2, R2, 0x5f ;  /* 0x0000005f02027836 */ /* 0x000fc80000000000 */
[----:B------:R-:W-:-:S05]  /*9dd0*/  IMAD.HI R2, R2, 0x2aaaaaab, RZ ;  /* 0x2aaaaaab02027827 */ /* 0x000fca00078e02ff */
[----:B------:R-:W-:-:S04]  /*9de0*/  SHF.R.U32.HI R3, RZ, 0x1f, R2 ;  /* 0x0000001fff037819 */ /* 0x000fc80000011602 */
[----:B------:R-:W-:-:S04]  /*9df0*/  LEA.HI.SX32 R2, R2, R3, 0x1c ;  /* 0x0000000302027211 */ /* 0x000fc800078fe2ff */
[----:B------:R-:W-:-:S04]  /*9e00*/  VIMNMX R2, R2, UR40, !PT ;  /* 0x0000002802027c48 */ /* 0x000fc8000ffe0100 */
[----:B------:R-:W-:-:S13]  /*9e10*/  ISETP.GE.AND P0, PT, R10, R2, PT ;  /* 0x000000020a00720c */ /* 0x000fda0003f06270 */
[----:B------:R-:W-:Y:S05]  /*9e20*/  @!P0 BRA `(.L_x_3450) ;  /* 0x0000009c00788947 */ /* 0x000fea0003800000 */
.L_x_3469:
        /* <DEDUP_REMOVED lines=20> */
.L_x_3452:
[----:B------:R-:W-:Y:S05]  /*9f70*/  BSYNC B0 ;  /* 0x0000000000007941 */ /* 0x000fea0003800000 */
.L_x_3451:
        /* <DEDUP_REMOVED lines=9> */
.L_x_3454:
[----:B------:R-:W-:Y:S05]  /*a010*/  BSYNC B0 ;  /* 0x0000000000007941 */ /* 0x000fea0003800000 */
.L_x_3453:
[----:B------:R-:W-:Y:S04]  /*a020*/  BSSY B0, `(.L_x_3455) ;  /* 0x0000006000007945 */ /* 0x000fe80003800000 */
[----:B--2---:R-:W-:Y:S05]  /*a030*/  @P0 BRA `(.L_x_3456) ;  /* 0x0000000000100947 */ /* 0x004fea0003800000 */
[----:B-----5:R-:W-:Y:S01]  /*a040*/  IMAD R6, R6, 0x8, R3 ;  /* 0x0000000806067824 */ /* 0x020fe200078e0203 */
[----:B------:R-:W-:-:S04]  /*a050*/  SHF.L.U32 R7, R7, 0x1f, RZ ;  /* 0x0000001f07077819 */ /* 0x000fc800000006ff */
[----:B------:R-:W0:Y:S02]  /*a060*/  SYNCS.PHASECHK.TRANS64.TRYWAIT P0, [R6+URZ], R7 ;  /* 0x00000007060075a7 */ /* 0x000e24000800017f */
[----:B0-----:R-:W-:Y:S05]  /*a070*/  @!P0 BRA `(.L_x_3457) ;  /* 0x000001f400a48947 */ /* 0x001fea0003800000 */
.L_x_3456:
[----:B------:R-:W-:Y:S05]  /*a080*/  BSYNC B0 ;  /* 0x0000000000007941 */ /* 0x000fea0003800000 */
.L_x_3455:
        /* <DEDUP_REMOVED lines=57> */
.L_x_3459:
[----:B------:R-:W-:Y:S05]  /*a420*/  BSYNC B0 ;  /* 0x0000000000007941 */ /* 0x000fea0003800000 */
.L_x_3458:
        /* <DEDUP_REMOVED lines=11> */
.L_x_3461:
[----:B------:R-:W-:Y:S05]  /*a4e0*/  BSYNC B0 ;  /* 0x0000000000007941 */ /* 0x000fea0003800000 */
.L_x_3460:
[----:B------:R-:W-:Y:S04]  /*a4f0*/  BSSY B0, `(.L_x_3462) ;  /* 0x0000007000007945 */ /* 0x000fe80003800000 */
[----:B------:R-:W-:Y:S05]  /*a500*/  @P0 BRA `(.L_x_3463) ;  /* 0x0000000000140947 */ /* 0x000fea0003800000 */
[----:B------:R-:W2:Y:S02]  /*a510*/  LD.E.64 R4, desc[UR36][R16.64+0x40] ;  /* 0x0000402410047980 */ /* 0x000ea4000c101b00 */
[----:B--2---:R-:W-:-:S05]  /*a520*/  MOV R5, R4 ;  /* 0x0000000400057202 */ /* 0x004fca0000000f00 */
[----:B------:R-:W-:-:S04]  /*a530*/  IMAD R18, R18, 0x8, R5 ;  /* 0x0000000812127824 */ /* 0x000fc800078e0205 */
[----:B------:R-:W0:Y:S02]  /*a540*/  SYNCS.PHASECHK.TRANS64.TRYWAIT P0, [R18+URZ], R19 ;  /* 0x00000013120075a7 */ /* 0x000e24000800017f */
[----:B0-----:R-:W-:Y:S05]  /*a550*/  @!P0 BRA `(.L_x_3464) ;  /* 0x000001f000808947 */ /* 0x001fea0003800000 */
.L_x_3463:
[----:B------:R-:W-:Y:S05]  /*a560*/  BSYNC B0 ;  /* 0x0000000000007941 */ /* 0x000fea0003800000 */
.L_x_3462:
        /* <DEDUP_REMOVED lines=204> */
.L_x_3466:
[----:B------:R-:W-:Y:S05]  /*b230*/  BSYNC B0 ;  /* 0x0000000000007941 */ /* 0x000fea0003800000 */
.L_x_3465:
        /* <DEDUP_REMOVED lines=10> */
[-C--:B------:R-:W-:Y:S01]  /*b2e0*/  FMUL.FTZ R11, R28, R8.reuse ;  /* 0x000000081c0b7220 */ /* 0x080fe20000410000 */
[-C--:B------:R-:W-:Y:S01]  /*b2f0*/  FMUL.FTZ R20, R29, R8.reuse ;  /* 0x000000081d147220 */ /* 0x080fe20000410000 */
[-C--:B------:R-:W-:Y:S01]  /*b300*/  FMUL.FTZ R6, R26, R8.reuse ;  /* 0x000000081a067220 */ /* 0x080fe20000410000 */
[-C--:B------:R-:W-:Y:S01]  /*b310*/  FMUL.FTZ R52, R52, R8.reuse ;  /* 0x0000000834347220 */ /* 0x080fe20000410000 */
[----:B------:R-:W3:Y:S01]  /*b320*/  MUFU.TANH R3, R3 ;  /* 0x0000000300037308 */ /* 0x000ee20000002400 */
[-C--:B------:R-:W-:Y:S01]  /*b330*/  FMUL.FTZ R26, R32, R8.reuse ;  /* 0x00000008201a7220 */ /* 0x080fe20000410000 */
[-C--:B------:R-:W-:Y:S01]  /*b340*/  FMUL.FTZ R13, R27, R8.reuse ;  /* 0x000000081b0d7220 */ /* 0x080fe20000410000 */
[-C--:B------:R-:W-:Y:S01]  /*b350*/  FMUL.FTZ R9, R53, R8.reuse ;  /* 0x0000000835097220 */ /* 0x080fe20000410000 */
[-C--:B------:R-:W-:Y:S01]  /*b360*/  FMUL.FTZ R56, R56, R8.reuse ;  /* 0x0000000838387220 */ /* 0x080fe20000410000 */
[-C--:B------:R-:W-:Y:S01]  /*b370*/  FMUL.FTZ R57, R57, R8.reuse ;  /* 0x0000000839397220 */ /* 0x080fe20000410000 */
[-C--:B------:R-:W-:Y:S01]  /*b380*/  FMUL.FTZ R60, R60, R8.reuse ;  /* 0x000000083c3c7220 */ /* 0x080fe20000410000 */
[-C--:B------:R-:W-:Y:S01]  /*b390*/  FMUL.FTZ R61, R61, R8.reuse ;  /* 0x000000083d3d7220 */ /* 0x080fe20000410000 */
[----:B------:R-:W0:Y:S01]  /*b3a0*/  MUFU.TANH R7, R7 ;  /* 0x0000000700077308 */ /* 0x000e220000002400 */
[-C--:B------:R-:W-:Y:S01]  /*b3b0*/  FMUL.FTZ R28, R33, R8.reuse ;  /* 0x00000008211c7220 */ /* 0x080fe20000410000 */
[-C--:B------:R-:W-:Y:S01]  /*b3c0*/  FMUL.FTZ R64, R64, R8.reuse ;  /* 0x0000000840407220 */ /* 0x080fe20000410000 */
[-C--:B------:R-:W-:Y:S01]  /*b3d0*/  FMUL.FTZ R65, R65, R8.reuse ;  /* 0x0000000841417220 */ /* 0x080fe20000410000 */
[-C--:B------:R-:W-:Y:S01]  /*b3e0*/  FMUL.FTZ R68, R68, R8.reuse ;  /* 0x0000000844447220 */ /* 0x080fe20000410000 */
[-C--:B------:R-:W-:Y:S01]  /*b3f0*/  FMUL.FTZ R69, R69, R8.reuse ;  /* 0x0000000845457220 */ /* 0x080fe20000410000 */
[----:B------:R-:W2:Y:S02]  /*b400*/  LDL R24, [R1+0x440] ;  /* 0x0004400001187983 */ /* 0x000ea40000100800 */
[----:B------:R-:W1:Y:S01]  /*b410*/  MUFU.TANH R11, R11 ;  /* 0x0000000b000b7308 */ /* 0x000e620000002400 */
[----:B------:R-:W-:Y:S01]  /*b420*/  FMUL.FTZ R25, R30, R8 ;  /* 0x000000081e197220 */ /* 0x000fe20000410000 */
[----:B---3--:R-:W-:-:S06]  /*b430*/  FMNMX.FTZ R12, R3, R4, !PT ;  /* 0x00000004030c7209 */ /* 0x008fcc0007810000 */
[----:B------:R-:W3:Y:S01]  /*b440*/  MUFU.TANH R20, R20 ;  /* 0x0000001400147308 */ /* 0x000ee20000002400 */
[----:B------:R-:W-:Y:S01]  /*b450*/  FMUL.FTZ R30, R36, R8 ;  /* 0x00000008241e7220 */ /* 0x000fe20000410000 */
[----:B0-----:R-:W-:-:S06]  /*b460*/  FMNMX.FTZ R12, R7, R12, !PT ;  /* 0x0000000c070c7209 */ /* 0x001fcc0007810000 */
[----:B------:R-:W0:Y:S01]  /*b470*/  MUFU.TANH R26, R26 ;  /* 0x0000001a001a7308 */ /* 0x000e220000002400 */
[-C--:B------:R-:W-:Y:S01]  /*b480*/  FMUL.FTZ R32, R37, R8.reuse ;  /* 0x0000000825207220 */ /* 0x080fe20000410000 */
[----:B------:R-:W-:Y:S01]  /*b490*/  FMUL.FTZ R29, R34, R8 ;  /* 0x00000008221d7220 */ /* 0x000fe20000410000 */
[----:B-1----:R-:W-:-:S05]  /*b4a0*/  FMNMX.FTZ R15, R11, R12, !PT ;  /* 0x0000000c0b0f7209 */ /* 0x002fca0007810000 */
[----:B------:R-:W1:Y:S01]  /*b4b0*/  MUFU.TANH R28, R28 ;  /* 0x0000001c001c7308 */ /* 0x000e620000002400 */
[----:B------:R-:W-:Y:S01]  /*b4c0*/  FMUL.FTZ R34, R40, R8 ;  /* 0x0000000828227220 */ /* 0x000fe20000410000 */
[----:B---3--:R-:W-:-:S06]  /*b4d0*/  FMNMX.FTZ R15, R20, R15, !PT ;  /* 0x0000000f140f7209 */ /* 0x008fcc0007810000 */
[----:B------:R-:W3:Y:S01]  /*b4e0*/  MUFU.TANH R30, R30 ;  /* 0x0000001e001e7308 */ /* 0x000ee20000002400 */
[-C--:B------:R-:W-:Y:S01]  /*b4f0*/  FMUL.FTZ R36, R41, R8.reuse ;  /* 0x0000000829247220 */ /* 0x080fe20000410000 */
[----:B------:R-:W-:Y:S01]  /*b500*/  FMUL.FTZ R33, R38, R8 ;  /* 0x0000000826217220 */ /* 0x000fe20000410000 */
[----:B0-----:R-:W-:-:S05]  /*b510*/  FMNMX.FTZ R15, R26, R15, !PT ;  /* 0x0000000f1a0f7209 */ /* 0x001fca0007810000 */
[----:B------:R-:W0:Y:S01]  /*b520*/  MUFU.TANH R32, R32 ;  /* 0x0000002000207308 */ /* 0x000e220000002400 */
[----:B------:R-:W-:Y:S01]  /*b530*/  FMUL.FTZ R38, R44, R8 ;  /* 0x000000082c267220 */ /* 0x000fe20000410000 */
[----:B-1----:R-:W-:-:S06]  /*b540*/  FMNMX.FTZ R15, R28, R15, !PT ;  /* 0x0000000f1c0f7209 */ /* 0x002fcc0007810000 */
        /* <DEDUP_REMOVED lines=11> */
[----:B---3--:R-:W-:-:S07]  /*b600*/  FMNMX.FTZ R15, R36, R15, !PT ;  /* 0x0000000f240f7209 */ /* 0x008fce0007810000 */
[----:B------:R-:W3:Y:S01]  /*b610*/  MUFU.TANH R44, R44 ;  /* 0x0000002c002c7308 */ /* 0x000ee20000002400 */
[----:B0-----:R-:W-:-:S07]  /*b620*/  FMNMX.FTZ R15, R38, R15, !PT ;  /* 0x0000000f260f7209 */ /* 0x001fce0007810000 */
[----:B------:R-:W0:Y:S01]  /*b630*/  MUFU.TANH R42, R42 ;  /* 0x0000002a002a7308 */ /* 0x000e220000002400 */
[----:B------:R-:W-:Y:S01]  /*b640*/  FMUL.FTZ R41, R46, R8 ;  /* 0x000000082e297220 */ /* 0x000fe20000410000 */
[----:B-1----:R-:W-:-:S06]  /*b650*/  FMNMX.FTZ R15, R40, R15, !PT ;  /* 0x0000000f280f7209 */ /* 0x002fcc0007810000 */
[----:B------:R-:W1:Y:S01]  /*b660*/  MUFU.TANH R52, R52 ;  /* 0x0000003400347308 */ /* 0x000e620000002400 */
[----:B------:R-:W-:-:S07]  /*b670*/  FMUL.FTZ R27, R31, R8 ;  /* 0x000000081f1b7220 */ /* 0x000fce0000410000 */
[----:B------:R-:W4:Y:S01]  /*b680*/  MUFU.TANH R6, R6 ;  /* 0x0000000600067308 */ /* 0x000f220000002400 */
[----:B---3--:R-:W-:-:S07]  /*b690*/  FMNMX.FTZ R15, R44, R15, !PT ;  /* 0x0000000f2c0f7209 */ /* 0x008fce0007810000 */
[----:B------:R-:W3:Y:S08]  /*b6a0*/  MUFU.TANH R46, R9 ;  /* 0x00000009002e7308 */ /* 0x000ef00000002400 */
[----:B------:R-:W3:Y:S01]  /*b6b0*/  MUFU.TANH R13, R13 ;  /* 0x0000000d000d7308 */ /* 0x000ee20000002400 */
[----:B0-----:R-:W-:-:S07]  /*b6c0*/  FMNMX.FTZ R15, R42, R15, !PT ;  /* 0x0000000f2a0f7209 */ /* 0x001fce0007810000 */
[----:B------:R-:W0:Y:S01]  /*b6d0*/  MUFU.TANH R56, R56 ;  /* 0x0000003800387308 */ /* 0x000e220000002400 */
[----:B------:R-:W-:-:S07]  /*b6e0*/  FMUL.FTZ R31, R35, R8 ;  /* 0x00000008231f7220 */ /* 0x000fce0000410000 */
[----:B------:R-:W0:Y:S01]  /*b6f0*/  MUFU.TANH R25, R25 ;  /* 0x0000001900197308 */ /* 0x000e220000002400 */
[----:B-1----:R-:W-:Y:S01]  /*b700*/  FMNMX.FTZ R15, R52, R15, !PT ;  /* 0x0000000f340f7209 */ /* 0x002fe20007810000 */
[----:B------:R-:W-:-:S06]  /*b710*/  FMUL.FTZ R45, R47, R8 ;  /* 0x000000082f2d7220 */ /* 0x000fcc0000410000 */
[----:B------:R-:W1:Y:S01]  /*b720*/  MUFU.TANH R48, R57 ;  /* 0x0000003900307308 */ /* 0x000e620000002400 */
[----:B----4-:R-:W-:Y:S01]  /*b730*/  FMNMX.FTZ R12, R6, R5, !PT ;  /* 0x00000005060c7209 */ /* 0x010fe20007810000 */
[----:B------:R-:W-:-:S06]  /*b740*/  FMUL.FTZ R47, R50, R8 ;  /* 0x00000008322f7220 */ /* 0x000fcc0000410000 */
[----:B------:R-:W4:Y:S01]  /*b750*/  MUFU.TANH R27, R27 ;  /* 0x0000001b001b7308 */ /* 0x000f220000002400 */
[----:B---3--:R-:W-:-:S07]  /*b760*/  FMNMX.FTZ R15, R46, R15, !PT ;  /* 0x0000000f2e0f7209 */ /* 0x008fce0007810000 */
[----:B------:R-:W3:Y:S01]  /*b770*/  MUFU.TANH R60, R60 ;  /* 0x0000003c003c7308 */ /* 0x000ee20000002400 */
[----:B------:R-:W-:Y:S01]  /*b780*/  FMNMX.FTZ R12, R13, R12, !PT ;  /* 0x0000000c0d0c7209 */ /* 0x000fe20007810000 */
[----:B------:R-:W-:-:S06]  /*b790*/  FMUL.FTZ R35, R39, R8 ;  /* 0x0000000827237220 */ /* 0x000fcc0000410000 */
[----:B------:R-:W3:Y:S01]  /*b7a0*/  MUFU.TANH R29, R29 ;  /* 0x0000001d001d7308 */ /* 0x000ee20000002400 */
[----:B0-----:R-:W-:Y:S01]  /*b7b0*/  FMNMX.FTZ R15, R56, R15, !PT ;  /* 0x0000000f380f7209 */ /* 0x001fe20007810000 */
[----:B------:R-:W-:-:S06]  /*b7c0*/  FMUL.FTZ R49, R51, R8 ;  /* 0x0000000833317220 */ /* 0x000fcc0000410000 */
[----:B------:R-:W0:Y:S01]  /*b7d0*/  MUFU.TANH R50, R61 ;  /* 0x0000003d00327308 */ /* 0x000e220000002400 */
[----:B------:R-:W-:Y:S01]  /*b7e0*/  FMNMX.FTZ R12, R25, R12, !PT ;  /* 0x0000000c190c7209 */ /* 0x000fe20007810000 */
[----:B------:R-:W-:-:S06]  /*b7f0*/  FMUL.FTZ R51, R54, R8 ;  /* 0x0000000836337220 */ /* 0x000fcc0000410000 */
[----:B------:R-:W0:Y:S01]  /*b800*/  MUFU.TANH R31, R31 ;  /* 0x0000001f001f7308 */ /* 0x000e220000002400 */
[----:B-1----:R-:W-:-:S07]  /*b810*/  FMNMX.FTZ R15, R48, R15, !PT ;  /* 0x0000000f300f7209 */ /* 0x002fce0007810000 */
[----:B------:R-:W1:Y:S01]  /*b820*/  MUFU.TANH R64, R64 ;  /* 0x0000004000407308 */ /* 0x000e620000002400 */
[----:B----4-:R-:W-:Y:S01]  /*b830*/  FMNMX.FTZ R12, R27, R12, !PT ;  /* 0x0000000c1b0c7209 */ /* 0x010fe20007810000 */
[----:B------:R-:W-:-:S06]  /*b840*/  FMUL.FTZ R39, R43, R8 ;  /* 0x000000082b277220 */ /* 0x000fcc0000410000 */
[----:B------:R-:W4:Y:S01]  /*b850*/  MUFU.TANH R33, R33 ;  /* 0x0000002100217308 */ /* 0x000f220000002400 */
[----:B---3--:R-:W-:Y:S01]  /*b860*/  FMNMX.FTZ R15, R60, R15, !PT ;  /* 0x0000000f3c0f7209 */ /* 0x008fe20007810000 */
[----:B------:R-:W-:-:S06]  /*b870*/  FMUL.FTZ R53, R55, R8 ;  /* 0x0000000837357220 */ /* 0x000fcc0000410000 */
[----:B------:R-:W3:Y:S01]  /*b880*/  MUFU.TANH R54, R65 ;  /* 0x0000004100367308 */ /* 0x000ee20000002400 */
[----:B------:R-:W-:Y:S01]  /*b890*/  FMNMX.FTZ R12, R29, R12, !PT ;  /* 0x0000000c1d0c7209 */ /* 0x000fe20007810000 */
[----:B------:R-:W-:-:S06]  /*b8a0*/  FMUL.FTZ R55, R58, R8 ;  /* 0x000000083a377220 */ /* 0x000fcc0000410000 */
[----:B------:R-:W3:Y:S01]  /*b8b0*/  MUFU.TANH R35, R35 ;  /* 0x0000002300237308 */ /* 0x000ee20000002400 */
[----:B0-----:R-:W-:-:S07]  /*b8c0*/  FMNMX.FTZ R15, R50, R15, !PT ;  /* 0x0000000f320f7209 */ /* 0x001fce0007810000 */
[----:B------:R-:W0:Y:S01]  /*b8d0*/  MUFU.TANH R68, R68 ;  /* 0x0000004400447308 */ /* 0x000e220000002400 */
[----:B------:R-:W-:-:S07]  /*b8e0*/  FMNMX.FTZ R12, R31, R12, !PT ;  /* 0x0000000c1f0c7209 */ /* 0x000fce0007810000 */
[----:B------:R-:W0:Y:S01]  /*b8f0*/  MUFU.TANH R37, R37 ;  /* 0x0000002500257308 */ /* 0x000e220000002400 */
[----:B-1----:R-:W-:-:S07]  /*b900*/  FMNMX.FTZ R15, R64, R15, !PT ;  /* 0x0000000f400f7209 */ /* 0x002fce0007810000 */
[----:B------:R-:W1:Y:S01]  /*b910*/  MUFU.TANH R58, R69 ;  /* 0x00000045003a7308 */ /* 0x000e620000002400 */
[----:B----4-:R-:W-:-:S07]  /*b920*/  FMNMX.FTZ R12, R33, R12, !PT ;  /* 0x0000000c210c7209 */ /* 0x010fce0007810000 */
[----:B------:R-:W4:Y:S01]  /*b930*/  MUFU.TANH R39, R39 ;  /* 0x0000002700277308 */ /* 0x000f220000002400 */
[----:B---3--:R-:W-:Y:S02]  /*b940*/  FMNMX.FTZ R15, R54, R15, !PT ;  /* 0x0000000f360f7209 */ /* 0x008fe40007810000 */
[----:B------:R-:W-:-:S05]  /*b950*/  FMNMX.FTZ R12, R35, R12, !PT ;  /* 0x0000000c230c7209 */ /* 0x000fca0007810000 */
[----:B------:R-:W3:Y:S01]  /*b960*/  MUFU.TANH R41, R41 ;  /* 0x0000002900297308 */ /* 0x000ee20000002400 */
[----:B0-----:R-:W-:Y:S02]  /*b970*/  FMNMX.FTZ R15, R68, R15, !PT ;  /* 0x0000000f440f7209 */ /* 0x001fe40007810000 */
[----:B------:R-:W-:-:S05]  /*b980*/  FMNMX.FTZ R12, R37, R12, !PT ;  /* 0x0000000c250c7209 */ /* 0x000fca0007810000 */
[----:B------:R-:W0:Y:S01]  /*b990*/  MUFU.TANH R45, R45 ;  /* 0x0000002d002d7308 */ /* 0x000e220000002400 */
[----:B-1----:R-:W-:Y:S02]  /*b9a0*/  FMNMX.FTZ R14, R58, R15, !PT ;  /* 0x0000000f3a0e7209 */ /* 0x002fe40007810000 */
[----:B----4-:R-:W-:-:S05]  /*b9b0*/  FMNMX.FTZ R12, R39, R12, !PT ;  /* 0x0000000c270c7209 */ /* 0x010fca0007810000 */
[----:B------:R-:W1:Y:S01]  /*b9c0*/  MUFU.TANH R47, R47 ;  /* 0x0000002f002f7308 */ /* 0x000e620000002400 */
[----:B---3--:R-:W-:Y:S01]  /*b9d0*/  FMNMX.FTZ R12, R41, R12, !PT ;  /* 0x0000000c290c7209 */ /* 0x008fe20007810000 */
[----:B------:R-:W3:Y:S06]  /*b9e0*/  SHFL.BFLY PT, R9, R14, 0x2, 0x1f ;  /* 0x0c401f000e097f89 */ /* 0x000eec00000e0000 */
[----:B------:R-:W4:Y:S01]  /*b9f0*/  MUFU.TANH R49, R49 ;  /* 0x0000003100317308 */ /* 0x000f220000002400 */
[----:B0-----:R-:W-:Y:S01]  /*ba00*/  FMNMX.FTZ R12, R45, R12, !PT ;  /* 0x0000000c2d0c7209 */ /* 0x001fe20007810000 */
[----:B------:R-:W-:-:S06]  /*ba10*/  FMUL.FTZ R57, R59, R8 ;  /* 0x000000083b397220 */ /* 0x000fcc0000410000 */
[----:B------:R-:W0:Y:S01]  /*ba20*/  MUFU.TANH R51, R51 ;  /* 0x0000003300337308 */ /* 0x000e220000002400 */
[----:B-1----:R-:W-:Y:S01]  /*ba30*/  FMNMX.FTZ R12, R47, R12, !PT ;  /* 0x0000000c2f0c7209 */ /* 0x002fe20007810000 */
[----:B------:R-:W-:-:S06]  /*ba40*/  FMUL.FTZ R59, R62, R8 ;  /* 0x000000083e3b7220 */ /* 0x000fcc0000410000 */
[----:B------:R-:W1:Y:S01]  /*ba50*/  MUFU.TANH R53, R53 ;  /* 0x0000003500357308 */ /* 0x000e620000002400 */
[----:B----4-:R-:W-:Y:S01]  /*ba60*/  FMNMX.FTZ R12, R49, R12, !PT ;  /* 0x0000000c310c7209 */ /* 0x010fe20007810000 */
[----:B------:R-:W-:-:S06]  /*ba70*/  FMUL.FTZ R61, R63, R8 ;  /* 0x000000083f3d7220 */ /* 0x000fcc0000410000 */
        /* <DEDUP_REMOVED lines=8> */
[----:B------:R-:W-:Y:S01]  /*bb00*/  FMUL.FTZ R67, R70, R8 ;  /* 0x0000000846437220 */ /* 0x000fe20000410000 */
[----:B---3--:R-:W-:-:S05]  /*bb10*/  FMNMX.FTZ R9, R14, R9, !PT ;  /* 0x000000090e097209 */ /* 0x008fca0007810000 */
[----:B------:R-:W3:Y:S01]  /*bb20*/  MUFU.TANH R61, R61 ;  /* 0x0000003d003d7308 */ /* 0x000ee20000002400 */
[----:B0-----:R-:W-:Y:S01]  /*bb30*/  FMNMX.FTZ R12, R57, R12, !PT ;  /* 0x0000000c390c7209 */ /* 0x001fe20007810000 */
[----:B------:R-:W0:Y:S06]  /*bb40*/  SHFL.BFLY PT, R18, R9, 0x1, 0x1f ;  /* 0x0c201f0009127f89 */ /* 0x000e2c00000e0000 */
[----:B------:R-:W4:Y:S01]  /*bb50*/  MUFU.TANH R63, R63 ;  /* 0x0000003f003f7308 */ /* 0x000f220000002400 */
[----:B------:R-:W-:Y:S01]  /*bb60*/  FMUL.FTZ R69, R71, R8 ;  /* 0x0000000847457220 */ /* 0x000fe20000410000 */
[----:B-1----:R-:W-:-:S06]  /*bb70*/  FMNMX.FTZ R12, R59, R12, !PT ;  /* 0x0000000c3b0c7209 */ /* 0x002fcc0007810000 */
[----:B------:R-:W1:Y:S01]  /*bb80*/  MUFU.TANH R65, R65 ;  /* 0x0000004100417308 */ /* 0x000e620000002400 */
[----:B---3--:R-:W-:-:S07]  /*bb90*/  FMNMX.FTZ R12, R61, R12, !PT ;  /* 0x0000000c3d0c7209 */ /* 0x008fce0007810000 */
[----:B------:R-:W3:Y:S01]  /*bba0*/  MUFU.TANH R67, R67 ;  /* 0x0000004300437308 */ /* 0x000ee20000002400 */
[----:B----4-:R-:W-:-:S07]  /*bbb0*/  FMNMX.FTZ R12, R63, R12, !PT ;  /* 0x0000000c3f0c7209 */ /* 0x010fce0007810000 */
[----:B------:R-:W4:Y:S01]  /*bbc0*/  MUFU.TANH R69, R69 ;  /* 0x0000004500457308 */ /* 0x000f220000002400 */
[----:B-1----:R-:W-:-:S04]  /*bbd0*/  FMNMX.FTZ R12, R65, R12, !PT ;  /* 0x0000000c410c7209 */ /* 0x002fc80007810000 */
[----:B---3--:R-:W-:-:S04]  /*bbe0*/  FMNMX.FTZ R12, R67, R12, !PT ;  /* 0x0000000c430c7209 */ /* 0x008fc80007810000 */
[----:B----4-:R-:W-:Y:S02]  /*bbf0*/  FMNMX.FTZ R15, R69, R12, !PT ;  /* 0x0000000c450f7209 */ /* 0x010fe40007810000 */
[----:B0-----:R-:W-:Y:S02]  /*bc00*/  FMNMX.FTZ R12, R9, R18, !PT ;  /* 0x00000012090c7209 */ /* 0x001fe40007810000 */
[----:B------:R-:W3:Y:S04]  /*bc10*/  LDL.64 R8, [R1+0x430] ;  /* 0x0004300001087983 */ /* 0x000ee80000100a00 */
[----:B------:R-:W-:Y:S04]  /*bc20*/  STL.64 [R1+0x420], R14 ;  /* 0x0004200e01007387 */ /* 0x000fe80000100a00 */
[----:B------:R-:W-:Y:S04]  /*bc30*/  STL [R1+0x420], R12 ;  /* 0x0004200c01007387 */ /* 0x000fe80000100800 */
[----:B------:R-:W4:Y:S04]  /*bc40*/  LDL R21, [R1+0x420] ;  /* 0x0004200001157983 */ /* 0x000f280000100800 */
[----:B------:R-:W3:Y:S01]  /*bc50*/  LDL R18, [R1+0x424] ;  /* 0x0004240001127983 */ /* 0x000ee20000100800 */
[----:B----4-:R-:W-:-:S04]  /*bc60*/  FADD.FTZ R19, R4, -R21 ;  /* 0x8000001504137221 */ /* 0x010fc80000010000 */
[----:B--2---:R-:W-:Y:S01]  /*bc70*/  FMUL.FTZ R4, R19, R24 ;  /* 0x0000001813047220 */ /* 0x004fe20000410000 */
[----:B------:R-:W-:-:S04]  /*bc80*/  FMUL.FTZ R19, R24, R21 ;  /* 0x0000001518137220 */ /* 0x000fc80000410000 */
[-CC-:B------:R-:W-:Y:S02]  /*bc90*/  FFMA.FTZ R154, R11, R24.reuse, -R19.reuse ;  /* 0x000000180b9a7223 */ /* 0x180fe40000010813 */
[----:B---3--:R-:W0:Y:S01]  /*bca0*/  SHFL.BFLY PT, R11, R18, 0x2, 0x1f ;  /* 0x0c401f00120b7f89 */ /* 0x008e2200000e0000 */
[----:B------:R-:W-:Y:S01]  /*bcb0*/  FFMA.FTZ R186, R26, R24, -R19 ;  /* 0x000000181aba7223 */ /* 0x000fe20000010813 */
[----:B0-----:R-:W-:-:S05]  /*bcc0*/  FMNMX.FTZ R11, R11, R18, !PT ;  /* 0x000000120b0b7209 */ /* 0x001fca0007810000 */
[----:B------:R-:W0:Y:S01]  /*bcd0*/  SHFL.BFLY PT, R26, R11, 0x1, 0x1f ;  /* 0x0c201f000b1a7f89 */ /* 0x000e2200000e0000 */
[-CC-:B------:R-:W-:Y:S01]  /*bce0*/  FFMA.FTZ R183, R28, R24.reuse, -R19.reuse ;  /* 0x000000181cb77223 */ /* 0x180fe20000010813 */
[-CC-:B------:R-:W-:Y:S01]  /*bcf0*/  FFMA.FTZ R3, R3, R24.reuse, -R19.reuse ;  /* 0x0000001803037223 */ /* 0x180fe20000010813 */
[----:B------:R-:W-:Y:S01]  /*bd00*/  FFMA.FTZ R152, R7, R24, -R19 ;  /* 0x0000001807987223 */ /* 0x000fe20000010813 */
[----:B------:R-:W-:Y:S01]  /*bd10*/  MUFU.EX2 R4, R4 ;  /* 0x0000000400047308 */ /* 0x000fe20000000800 */
        /* <DEDUP_REMOVED lines=11> */
[----:B------:R-:W0:Y:S01]  /*bdd0*/  MUFU.EX2 R188, R188 ;  /* 0x000000bc00bc7308 */ /* 0x000e220000000800 */
[----:B------:R-:W-:-:S07]  /*bde0*/  FFMA.FTZ R181, R29, R24, -R28 ;  /* 0x000000181db57223 */ /* 0x000fce000001081c */
[----:B------:R-:W1:Y:S08]  /*bdf0*/  MUFU.EX2 R153, R153 ;  /* 0x0000009900997308 */ /* 0x000e700000000800 */
[----:B------:R-:W2:Y:S01]  /*be00*/  MUFU.EX2 R152, R152 ;  /* 0x0000009800987308 */ /* 0x000ea20000000800 */
[----:B------:R-:W-:-:S07]  /*be10*/  FFMA.FTZ R182, R31, R24, -R28 ;  /* 0x000000181fb67223 */ /* 0x000fce000001081c */
[----:B------:R-:W3:Y:S08]  /*be20*/  MUFU.EX2 R155, R155 ;  /* 0x0000009b009b7308 */ /* 0x000ef00000000800 */
[----:B------:R-:W4:Y:S01]  /*be30*/  MUFU.EX2 R154, R154 ;  /* 0x0000009a009a7308 */ /* 0x000f220000000800 */
[----:B0-----:R-:W-:Y:S01]  /*be40*/  FFMA.FTZ R14, R9, R43, R188 ;  /* 0x0000002b090e7223 */ /* 0x001fe200000100bc */
[----:B------:R-:W-:-:S06]  /*be50*/  FFMA.FTZ R177, R33, R24, -R28 ;  /* 0x0000001821b17223 */ /* 0x000fcc000001081c */
[----:B------:R-:W0:Y:S01]  /*be60*/  MUFU.EX2 R6, R6 ;  /* 0x0000000600067308 */ /* 0x000e220000000800 */
[----:B------:R-:W-:Y:S01]  /*be70*/  FFMA.FTZ R5, R4, R8, R3 ;  /* 0x0000000804057223 */ /* 0x000fe20000010003 */
        /* <DEDUP_REMOVED lines=14> */
[----:B0-----:R-:W-:Y:S01]  /*bf60*/  FADD.FTZ R14, R6, R9 ;  /* 0x00000009060e7221 */ /* 0x001fe20000010000 */
[----:B------:R-:W-:-:S06]  /*bf70*/  FFMA.FTZ R174, R39, R24, -R28 ;  /* 0x0000001827ae7223 */ /* 0x000fcc000001081c */
[----:B------:R-:W0:Y:S01]  /*bf80*/  MUFU.EX2 R177, R177 ;  /* 0x000000b100b17308 */ /* 0x000e220000000800 */
[----:B------:R-:W-:Y:S01]  /*bf90*/  FADD.FTZ R5, R7, R8 ;  /* 0x0000000807057221 */ /* 0x000fe20000010000 */
        /* <DEDUP_REMOVED lines=9> */
[----:B----4-:R-:W-:-:S06]  /*c030*/  FADD.FTZ R8, R183, R8 ;  /* 0x00000008b7087221 */ /* 0x010fcc0000010000 */
[----:B------:R-:W3:Y:S01]  /*c040*/  MUFU.EX2 R173, R173 ;  /* 0x000000ad00ad7308 */ /* 0x000ee20000000800 */
[-C--:B------:R-:W-:Y:S01]  /*c050*/  FFMA.FTZ R171, R40, R24.reuse, -R19 ;  /* 0x0000001828ab7223 */ /* 0x080fe20000010813 */
[----:B------:R-:W-:-:S06]  /*c060*/  FFMA.FTZ R170, R45, R24, -R28 ;  /* 0x000000182daa7223 */ /* 0x000fcc000001081c */
[----:B------:R-:W4:Y:S01]  /*c070*/  MUFU.EX2 R175, R175 ;  /* 0x000000af00af7308 */ /* 0x000f220000000800 */
[----:B0-----:R-:W-:Y:S01]  /*c080*/  FADD.FTZ R9, R177, R14 ;  /* 0x0000000eb1097221 */ /* 0x001fe20000010000 */
[----:B------:R-:W-:-:S06]  /*c090*/  FADD.FTZ R5, R179, R8 ;  /* 0x00000008b3057221 */ /* 0x000fcc0000010000 */
[----:B------:R-:W0:Y:S01]  /*c0a0*/  MUFU.EX2 R174, R174 ;  /* 0x000000ae00ae7308 */ /* 0x000e220000000800 */
[-C--:B------:R-:W-:Y:S01]  /*c0b0*/  FFMA.FTZ R168, R44, R24.reuse, -R19 ;  /* 0x000000182ca87223 */ /* 0x080fe20000010813 */
[----:B------:R-:W-:-:S06]  /*c0c0*/  FFMA.FTZ R165, R47, R24, -R28 ;  /* 0x000000182fa57223 */ /* 0x000fcc000001081c */
[----:B------:R-:W0:Y:S01]  /*c0d0*/  MUFU.EX2 R176, R176 ;  /* 0x000000b000b07308 */ /* 0x000e220000000800 */
[----:B-1----:R-:W-:Y:S01]  /*c0e0*/  FADD.FTZ R14, R178, R9 ;  /* 0x00000009b20e7221 */ /* 0x002fe20000010000 */
[----:B--2---:R-:W-:-:S06]  /*c0f0*/  FADD.FTZ R8, R180, R5 ;  /* 0x00000005b4087221 */ /* 0x004fcc0000010000 */
[----:B------:R-:W1:Y:S01]  /*c100*/  MUFU.EX2 R169, R169 ;  /* 0x000000a900a97308 */ /* 0x000e620000000800 */
[-C--:B------:R-:W-:Y:S01]  /*c110*/  FFMA.FTZ R167, R42, R24.reuse, -R19 ;  /* 0x000000182aa77223 */ /* 0x080fe20000010813 */
[----:B------:R-:W-:-:S06]  /*c120*/  FFMA.FTZ R166, R49, R24, -R28 ;  /* 0x0000001831a67223 */ /* 0x000fcc000001081c */
[----:B------:R-:W2:Y:S01]  /*c130*/  MUFU.EX2 R172, R172 ;  /* 0x000000ac00ac7308 */ /* 0x000ea20000000800 */
[----:B---3--:R-:W-:Y:S01]  /*c140*/  FADD.FTZ R9, R173, R14 ;  /* 0x0000000ead097221 */ /* 0x008fe20000010000 */
[----:B----4-:R-:W-:-:S06]  /*c150*/  FADD.FTZ R5, R175, R8 ;  /* 0x00000008af057221 */ /* 0x010fcc0000010000 */
[----:B------:R-:W-:Y:S01]  /*c160*/  MUFU.EX2 R171, R171 ;  /* 0x000000ab00ab7308 */ /* 0x000fe20000000800 */
[-C--:B------:R-:W-:Y:S01]  /*c170*/  FFMA.FTZ R163, R52, R24.reuse, -R19 ;  /* 0x0000001834a37223 */ /* 0x080fe20000010813 */
[----:B------:R-:W-:-:S06]  /*c180*/  FFMA.FTZ R161, R51, R24, -R28 ;  /* 0x0000001833a17223 */ /* 0x000fcc000001081c */
[----:B------:R-:W3:Y:S01]  /*c190*/  MUFU.EX2 R170, R170 ;  /* 0x000000aa00aa7308 */ /* 0x000ee20000000800 */
[----:B0-----:R-:W-:Y:S01]  /*c1a0*/  FADD.FTZ R8, R174, R9 ;  /* 0x00000009ae087221 */ /* 0x001fe20000010000 */
[----:B------:R-:W-:-:S06]  /*c1b0*/  FADD.FTZ R5, R176, R5 ;  /* 0x00000005b0057221 */ /* 0x000fcc0000010000 */
[----:B------:R-:W-:Y:S01]  /*c1c0*/  MUFU.EX2 R168, R168 ;  /* 0x000000a800a87308 */ /* 0x000fe20000000800 */
[-C--:B------:R-:W-:Y:S01]  /*c1d0*/  FFMA.FTZ R164, R46, R24.reuse, -R19 ;  /* 0x000000182ea47223 */ /* 0x080fe20000010813 */
[----:B------:R-:W-:-:S06]  /*c1e0*/  FFMA.FTZ R162, R53, R24, -R28 ;  /* 0x0000001835a27223 */ /* 0x000fcc000001081c */
[----:B------:R-:W0:Y:S01]  /*c1f0*/  MUFU.EX2 R165, R165 ;  /* 0x000000a500a57308 */ /* 0x000e220000000800 */
[----:B-1----:R-:W-:Y:S01]  /*c200*/  FADD.FTZ R9, R169, R8 ;  /* 0x00000008a9097221 */ /* 0x002fe20000010000 */
[----:B--2---:R-:W-:-:S06]  /*c210*/  FADD.FTZ R8, R172, R5 ;  /* 0x00000005ac087221 */ /* 0x004fcc0000010000 */
[----:B------:R-:W-:Y:S01]  /*c220*/  MUFU.EX2 R167, R167 ;  /* 0x000000a700a77308 */ /* 0x000fe20000000800 */
[-C--:B------:R-:W-:Y:S01]  /*c230*/  FFMA.FTZ R159, R56, R24.reuse, -R19 ;  /* 0x00000018389f7223 */ /* 0x080fe20000010813 */
[----:B------:R-:W-:-:S06]  /*c240*/  FFMA.FTZ R157, R55, R24, -R28 ;  /* 0x00000018379d7223 */ /* 0x000fcc000001081c */
[----:B------:R-:W1:Y:S01]  /*c250*/  MUFU.EX2 R166, R166 ;  /* 0x000000a600a67308 */ /* 0x000e620000000800 */
[----:B---3--:R-:W-:Y:S01]  /*c260*/  FADD.FTZ R14, R170, R9 ;  /* 0x00000009aa0e7221 */ /* 0x008fe20000010000 */
[----:B------:R-:W-:-:S06]  /*c270*/  FADD.FTZ R5, R171, R8 ;  /* 0x00000008ab057221 */ /* 0x000fcc0000010000 */
[----:B------:R-:W-:Y:S01]  /*c280*/  MUFU.EX2 R163, R163 ;  /* 0x000000a300a37308 */ /* 0x000fe20000000800 */
[-C--:B------:R-:W-:Y:S01]  /*c290*/  FFMA.FTZ R160, R48, R24.reuse, -R19 ;  /* 0x0000001830a07223 */ /* 0x080fe20000010813 */
[----:B------:R-:W-:-:S06]  /*c2a0*/  FFMA.FTZ R158, R57, R24, -R28 ;  /* 0x00000018399e7223 */ /* 0x000fcc000001081c */
[----:B------:R-:W2:Y:S01]  /*c2b0*/  MUFU.EX2 R161, R161 ;  /* 0x000000a100a17308 */ /* 0x000ea20000000800 */
[-CC-:B------:R-:W-:Y:S01]  /*c2c0*/  FFMA.FTZ R156, R60, R24.reuse, -R19.reuse ;  /* 0x000000183c9c7223 */ /* 0x180fe20000010813 */
[-CC-:B------:R-:W-:Y:S01]  /*c2d0*/  FFMA.FTZ R21, R50, R24.reuse, -R19.reuse ;  /* 0x0000001832157223 */ /* 0x180fe20000010813 */
[----:B------:R-:W-:-:S05]  /*c2e0*/  FFMA.FTZ R15, R64, R24, -R19 ;  /* 0x00000018400f7223 */ /* 0x000fca0000010813 */
[----:B------:R-:W-:Y:S01]  /*c2f0*/  MUFU.EX2 R164, R164 ;  /* 0x000000a400a47308 */ /* 0x000fe20000000800 */
[-CC-:B------:R-:W-:Y:S01]  /*c300*/  FFMA.FTZ R18, R54, R24.reuse, -R19.reuse ;  /* 0x0000001836127223 */ /* 0x180fe20000010813 */
[-CC-:B------:R-:W-:Y:S01]  /*c310*/  FFMA.FTZ R68, R68, R24.reuse, -R19.reuse ;  /* 0x0000001844447223 */ /* 0x180fe20000010813 */
[----:B------:R-:W-:-:S05]  /*c320*/  FFMA.FTZ R12, R58, R24, -R19 ;  /* 0x000000183a0c7223 */ /* 0x000fca0000010813 */
[----:B------:R-:W3:Y:S01]  /*c330*/  MUFU.EX2 R162, R162 ;  /* 0x000000a200a27308 */ /* 0x000ee20000000800 */
[----:B0-----:R-:W-:Y:S01]  /*c340*/  FADD.FTZ R9, R165, R14 ;  /* 0x0000000ea5097221 */ /* 0x001fe20000010000 */
[----:B------:R-:W-:Y:S01]  /*c350*/  FADD.FTZ R8, R168, R5 ;  /* 0x00000005a8087221 */ /* 0x000fe20000010000 */
[----:B------:R-:W-:-:S05]  /*c360*/  FFMA.FTZ R19, R59, R24, -R28 ;  /* 0x000000183b137223 */ /* 0x000fca000001081c */
[----:B------:R-:W-:Y:S01]  /*c370*/  MUFU.EX2 R159, R159 ;  /* 0x0000009f009f7308 */ /* 0x000fe20000000800 */
[----:B-1----:R-:W-:Y:S01]  /*c380*/  FADD.FTZ R30, R166, R9 ;  /* 0x00000009a61e7221 */ /* 0x002fe20000010000 */
[----:B------:R-:W-:-:S06]  /*c390*/  FADD.FTZ R8, R167, R8 ;  /* 0x00000008a7087221 */ /* 0x000fcc0000010000 */
[----:B------:R-:W0:Y:S01]  /*c3a0*/  MUFU.EX2 R157, R157 ;  /* 0x0000009d009d7308 */ /* 0x000e220000000800 */
[----:B------:R-:W-:Y:S01]  /*c3b0*/  FFMA.FTZ R20, R61, R24, -R28 ;  /* 0x000000183d147223 */ /* 0x000fe2000001081c */
[----:B--2---:R-:W-:Y:S01]  /*c3c0*/  FADD.FTZ R9, R161, R30 ;  /* 0x0000001ea1097221 */ /* 0x004fe20000010000 */
[----:B------:R-:W-:-:S05]  /*c3d0*/  FADD.FTZ R5, R163, R8 ;  /* 0x00000008a3057221 */ /* 0x000fca0000010000 */
[----:B------:R-:W-:Y:S01]  /*c3e0*/  MUFU.EX2 R160, R160 ;  /* 0x000000a000a07308 */ /* 0x000fe20000000800 */
[----:B------:R-:W-:-:S07]  /*c3f0*/  FFMA.FTZ R13, R63, R24, -R28 ;  /* 0x000000183f0d7223 */ /* 0x000fce000001081c */
[----:B------:R-:W1:Y:S01]  /*c400*/  MUFU.EX2 R158, R158 ;  /* 0x0000009e009e7308 */ /* 0x000e620000000800 */
[----:B---3--:R-:W-:Y:S01]  /*c410*/  FADD.FTZ R32, R162, R9 ;  /* 0x00000009a2207221 */ /* 0x008fe20000010000 */
        /* <DEDUP_REMOVED lines=16> */
[----:B------:R-:W-:Y:S08]  /*c520*/  MUFU.EX2 R18, R18 ;  /* 0x0000001200127308 */ /* 0x000ff00000000800 */
[----:B------:R-:W2:Y:S01]  /*c530*/  MUFU.EX2 R14, R14 ;  /* 0x0000000e000e7308 */ /* 0x000ea20000000800 */
[----:B0-----:R-:W-:Y:S01]  /*c540*/  FADD.FTZ R28, R20, R25 ;  /* 0x00000019141c7221 */ /* 0x001fe20000010000 */
[----:B------:R-:W-:-:S06]  /*c550*/  FADD.FTZ R24, R21, R24 ;  /* 0x0000001815187221 */ /* 0x000fcc0000010000 */
[----:B------:R-:W-:Y:S08]  /*c560*/  MUFU.EX2 R11, R68 ;  /* 0x00000044000b7308 */ /* 0x000ff00000000800 */
[----:B------:R-:W0:Y:S01]  /*c570*/  MUFU.EX2 R8, R8 ;  /* 0x0000000800087308 */ /* 0x000e220000000800 */
[----:B-1----:R-:W-:Y:S01]  /*c580*/  FADD.FTZ R25, R13, R28 ;  /* 0x0000001c0d197221 */ /* 0x002fe20000010000 */
[----:B------:R-:W-:-:S06]  /*c590*/  FADD.FTZ R5, R15, R24 ;  /* 0x000000180f057221 */ /* 0x000fcc0000010000 */
[----:B------:R-:W1:Y:S08]  /*c5a0*/  MUFU.EX2 R12, R12 ;  /* 0x0000000c000c7308 */ /* 0x000e700000000800 */
[----:B------:R-:W3:Y:S01]  /*c5b0*/  MUFU.EX2 R9, R9 ;  /* 0x0000000900097308 */ /* 0x000ee20000000800 */
[----:B--2---:R-:W-:Y:S01]  /*c5c0*/  FADD.FTZ R25, R14, R25 ;  /* 0x000000190e197221 */ /* 0x004fe20000010000 */
[----:B------:R-:W-:-:S03]  /*c5d0*/  FADD.FTZ R24, R18, R5 ;  /* 0x0000000512187221 */ /* 0x000fc60000010000 */
[----:B0-----:R-:W-:Y:S01]  /*c5e0*/  FADD.FTZ R28, R8, R25 ;  /* 0x00000019081c7221 */ /* 0x001fe20000010000 */
[----:B------:R-:W-:-:S04]  /*c5f0*/  FADD.FTZ R5, R11, R24 ;  /* 0x000000180b057221 */ /* 0x000fc80000010000 */
[----:B-1----:R-:W-:Y:S01]  /*c600*/  FADD.FTZ R36, R12, R5 ;  /* 0x000000050c247221 */ /* 0x002fe20000010000 */
        /* <DEDUP_REMOVED lines=136> */
[C---:B------:R-:W-:Y:S01]  /*ce90*/  FMUL.FTZ R27, R4.reuse, R27 ;  /* 0x0000001b041b7220 */ /* 0x040fe20000410000 */
[C---:B------:R-:W-:Y:S01]  /*cea0*/  FMUL.FTZ R29, R4.reuse, R29 ;  /* 0x0000001d041d7220 */ /* 0x040fe20000410000 */
[C---:B------:R-:W-:Y:S01]  /*ceb0*/  FMUL.FTZ R25, R4.reuse, R25 ;  /* 0x0000001904197220 */ /* 0x040fe20000410000 */
[C---:B------:R-:W-:Y:S01]  /*cec0*/  FMUL.FTZ R5, R4.reuse, R5 ;  /* 0x0000000504057220 */ /* 0x040fe20000410000 */
[----:B------:R-:W-:Y:S01]  /*ced0*/  FMUL.FTZ R37, R4, R37 ;  /* 0x0000002504257220 */ /* 0x000fe20000410000 */
        /* <DEDUP_REMOVED lines=19> */
[----:B-1----:R-:W-:-:S04]  /*d010*/  FMUL.FTZ R37, R43, R130 ;  /* 0x000000822b257220 */ /* 0x002fc80000410000 */
        /* <DEDUP_REMOVED lines=61> */
[C---:B------:R-:W-:Y:S01]  /*d3f0*/  FMUL.FTZ R47, R4.reuse, R47 ;  /* 0x0000002f042f7220 */ /* 0x040fe20000410000 */
[----:B------:R-:W-:Y:S02]  /*d400*/  FMUL.FTZ R45, R4, R45 ;  /* 0x0000002d042d7220 */ /* 0x000fe40000410000 */
        /* <DEDUP_REMOVED lines=48> */
[C---:B------:R-:W-:Y:S02]  /*d710*/  FMUL.FTZ R131, R4.reuse, R131 ;  /* 0x0000008304837220 */ /* 0x040fe40000410000 */
[----:B------:R2:W-:Y:S01]  /*d720*/  ST.E desc[UR36][R16.64+0x3ac], R37 ;  /* 0x0003ac2510007985 */ /* 0x0005e2000c101924 */
[----:B---3--:R-:W-:Y:S01]  /*d730*/  FMUL.FTZ R33, R43, R42 ;  /* 0x0000002a2b217220 */ /* 0x008fe20000410000 */
[----:B------:R-:W-:-:S02]  /*d740*/  FMUL.FTZ R129, R4, R129 ;  /* 0x0000008104817220 */ /* 0x000fc40000410000 */
[----:B------:R3:W-:Y:S01]  /*d750*/  ST.E desc[UR36][R16.64+0x3b8], R41 ;  /* 0x0003b82910007985 */ /* 0x0007e2000c101924 */
[C---:B0-----:R-:W-:Y:S01]  /*d760*/  FMUL.FTZ R35, R43.reuse, R40 ;  /* 0x000000282b237220 */ /* 0x041fe20000410000 */
        /* <DEDUP_REMOVED lines=10> */
[C---:B---3--:R-:W-:Y:S01]  /*d810*/  FMUL.FTZ R41, R43.reuse, R26 ;  /* 0x0000001a2b297220 */ /* 0x048fe20000410000 */
        /* <DEDUP_REMOVED lines=92> */
[----:B------:R-:W-:Y:S04]  /*dde0*/  ST.E desc[UR36][R16.64+0x3dc], R39 ;  /* 0x0003dc2710007985 */ /* 0x000fe8000c101924 */
[----:B------:R4:W-:Y:S04]  /*ddf0*/  ST.E desc[UR36][R16.64+0x3e8], R37 ;  /* 0x0003e82510007985 */ /* 0x0009e8000c101924 */
[----:B------:R4:W-:Y:S04]  /*de00*/  ST.E desc[UR36][R16.64+0x3ec], R41 ;  /* 0x0003ec2910007985 */ /* 0x0009e8000c101924 */
[----:B------:R-:W-:Y:S04]  /*de10*/  ST.E desc[UR36][R16.64+0x3f8], R45 ;  /* 0x0003f82d10007985 */ /* 0x000fe8000c101924 */
[----:B------:R-:W-:Y:S04]  /*de20*/  ST.E desc[UR36][R16.64+0x3fc], R47 ;  /* 0x0003fc2f10007985 */ /* 0x000fe8000c101924 */
[----:B------:R4:W-:Y:S01]  /*de30*/  ST.E desc[UR36][R16.64+0x408], R43 ;  /* 0x0004082b10007985 */ /* 0x0009e2000c101924 */
[----:B------:R1:W-:Y:S06]  /*de40*/  BAR.SYNC.DEFER_BLOCKING R209, 0x100 ;  /* 0x000400d10000751d */ /* 0x0003ec0000010000 */
[----:B------:R-:W4:Y:S04]  /*de50*/  LDL R144, [R1+0x1f8] ;  /* 0x0001f80001907983 */ /* 0x000f280000100800 */
        /* <DEDUP_REMOVED lines=128> */
[----:B------:R-:W4:Y:S04]  /*e660*/  LD.E.64 R4, desc[UR36][R16.64+0x88] ;  /* 0x0000882410047980 */ /* 0x000f28000c101b00 */
        /* <DEDUP_REMOVED lines=128> */
[----:B0-----:R-:W4:Y:S01]  /*ee70*/  LDL R187, [R1+0x68] ;  /* 0x0000680001bb7983 */ /* 0x001f220000100800 */
[----:B------:R-:W-:-:S03]  /*ee80*/  IMAD R4, R144, 0xc00, R4 ;  /* 0x00000c0090047824 */ /* 0x000fc600078e0204 */
        /* <DEDUP_REMOVED lines=1230> */
.L_x_3468:
[----:B------:R-:W-:Y:S05]  /*13b70*/  BSYNC B0 ;  /* 0x0000000000007941 */ /* 0x000fea0003800000 */
.L_x_3467:
        /* <DEDUP_REMOVED lines=9> */
.L_x_3450:
[----:B------:R-:W-:-:S13]  /*13c10*/  ISETP.GE.AND P0, PT, R10, UR40, PT ;  /* 0x000000280a007c0c */ /* 0x000fda000bf06270 */
[----:B------:R-:W-:Y:S05]  /*13c20*/  @!P0 BRA `(.L_x_3470) ;  /* 0x000000b000b88947 */ /* 0x000fea0003800000 */
[----:B------:R1:W5:Y:S01]  /*13c30*/  LDL.64 R2, [R1+0x158] ;  /* 0x0001580001027983 */ /* 0x0003620000100a00 */
[----:B------:R-:W-:-:S05]  /*13c40*/  IADD3 R4, P0, R16, 0x28, RZ ;  /* 0x0000002810047810 */ /* 0x000fca0007f1e0ff */
[----:B------:R-:W-:-:S08]  /*13c50*/  IMAD.X R5, RZ, RZ, R17, P0 ;  /* 0x000000ffff057224 */ /* 0x000fd000000e0611 */
.L_x_3503:
        /* <DEDUP_REMOVED lines=20> */
.L_x_3472:
[----:B------:R-:W-:Y:S05]  /*13da0*/  BSYNC B0 ;  /* 0x0000000000007941 */ /* 0x000fea0003800000 */
.L_x_3471:
        /* <DEDUP_REMOVED lines=10> */
.L_x_3474:
[----:B------:R-:W-:Y:S05]  /*13e50*/  BSYNC B0 ;  /* 0x0000000000007941 */ /* 0x000fea0003800000 */
.L_x_3473:
[----:B------:R-:W-:Y:S04]  /*13e60*/  BSSY B0, `(.L_x_3475) ;  /* 0x0000006000007945 */ /* 0x000fe80003800000 */
[----:B--2---:R-:W-:Y:S05]  /*13e70*/  @P0 BRA `(.L_x_3476) ;  /* 0x0000000000100947 */ /* 0x004fea0003800000 */
[----:B-----5:R-:W-:Y:S01]  /*13e80*/  IMAD R0, R0, 0x8, R8 ;  /* 0x0000000800007824 */ /* 0x020fe200078e0208 */
[----:B0-----:R-:W-:-:S04]  /*13e90*/  SHF.L.U32 R7, R6, 0x1f, RZ ;  /* 0x0000001f06077819 */ /* 0x001fc800000006ff */
[----:B------:R-:W0:Y:S02]  /*13ea0*/  SYNCS.PHASECHK.TRANS64.TRYWAIT P0, [R0+URZ], R7 ;  /* 0x00000007000075a7 */ /* 0x000e24000800017f */
[----:B0-----:R-:W-:Y:S05]  /*13eb0*/  @!P0 BRA `(.L_x_3477) ;  /* 0x00000158003c8947 */ /* 0x001fea0003800000 */
.L_x_3476:
[----:B------:R-:W-:Y:S05]  /*13ec0*/  BSYNC B0 ;  /* 0x0000000000007941 */ /* 0x000fea0003800000 */
.L_x_3475:
        /* <DEDUP_REMOVED lines=59> */
.L_x_3479:
[----:B------:R-:W-:Y:S05]  /*14280*/  BSYNC B0 ;  /* 0x0000000000007941 */ /* 0x000fea0003800000 */
.L_x_3478:
        /* <DEDUP_REMOVED lines=13> */
.L_x_3481:
[----:B------:R-:W-:Y:S05]  /*14360*/  BSYNC B0 ;  /* 0x0000000000007941 */ /* 0x000fea0003800000 */
.L_x_3480:
        /* <DEDUP_REMOVED lines=8> */
.L_x_3483:
[----:B------:R-:W-:Y:S05]  /*143f0*/  BSYNC B0 ;  /* 0x0000000000007941 */ /* 0x000fea0003800000 */
.L_x_3482:
[----:B------:R-:W2:Y:S04]  /*14400*/  LDL R5, [R1+0x70] ;  /* 0x0000700001057983 */ /* 0x000ea80000100800 */
[----:B------:R-:W3:Y:S04]  /*14410*/  LD.E R11, desc[UR36][R2.64] ;  /* 0x00000024020b7980 */ /* 0x000ee8000c101900 */
[----:B------:R-:W3:Y:S04]  /*14420*/  LDL.64 R20, [R1+0xf8] ;  /* 0x0000f80001147983 */ /* 0x000ee80000100a00 */
[----:B0----5:R-:W4:Y:S04]  /*14430*/  LDL.64 R6, [R1+0xf0] ;  /* 0x0000f00001067983 */ /* 0x021f280000100a00 */
[----:B------:R-:W4:Y:S04]  /*14440*/  LDL.64 R8, [R1+0xf0] ;  /* 0x0000f00001087983 */ /* 0x000f280000100a00 */
        /* <DEDUP_REMOVED lines=14> */
[----:B------:R-:W2:Y:S08]  /*14530*/  LDL R5, [R1] ;  /* 0x0000000001057983 */ /* 0x000eb00000100800 */
[----:B------:R-:W-:Y:S01]  /*14540*/  HGMMA.64x96x16.F32.BF16 R24, gdesc[UR4], R24, UP0, gsb0 ;  /* 0x01600000041879f0 */ /* 0x000fe2000b801818 */
[----:B------:R-:W-:-:S02]  /*14550*/  VIADD R6, R4, 0x2 ;  /* 0x0000000204067836 */ /* 0x000fc40000000000 */
[----:B------:R-:W-:Y:S01]  /*14560*/  IMAD.MOV.U32 R7, RZ, RZ, R21 ;  /* 0x000000ffff077224 */ /* 0x000fe200078e0015 */
[----:B------:R-:W-:Y:S02]  /*14570*/  R2UR UR4, R8 ;  /* 0x00000000080472ca */ /* 0x000fe400000e0000 */
[----:B------:R-:W-:Y:S02]  /*14580*/  R2UR UR6, R6 ;  /* 0x00000000060672ca */ /* 0x000fe400000e0000 */
[----:B------:R-:W-:Y:S02]  /*14590*/  R2UR UR7, R7 ;  /* 0x00000000070772ca */ /* 0x000fe400000e0000 */
[----:B------:R-:W-:Y:S02]  /*145a0*/  R2UR UR5, R9 ;  /* 0x00000000090572ca */ /* 0x000fe400000e0000 */
[----:B------:R-:W3:Y:S01]  /*145b0*/  LDL.64 R8, [R1+0xf0] ;  /* 0x0000f00001087983 */ /* 0x000ee20000100a00 */
[----:B------:R-:W-:Y:S01]  /*145c0*/  VIADD R12, R12, 0x4 ;  /* 0x000000040c0c7836 */ /* 0x000fe20000000000 */
[----:B------:R-:W-:-:S02]  /*145d0*/  WARPGROUP.DEPBAR.LE gsb0, 0x0 ;  /* 0x00008000000079c5 */ /* 0x000fc40000010000 */
[----:B------:R-:W-:-:S07]  /*145e0*/  WARPGROUP.ARRIVE ;  /* 0x00000000000079c5 */ /* 0x000fce0000000000 */
[----:B------:R-:W-:Y:S01]  /*145f0*/  HGMMA.64x96x16.F32.BF16 R24, gdesc[UR4], R24, gsb0 ;  /* 0x01600000041879f0 */ /* 0x000fe20008001818 */
[----:B------:R-:W-:Y:S02]  /*14600*/  VIADD R6, R4, 0x4 ;  /* 0x0000000404067836 */ /* 0x000fe40000000000 */
[----:B------:R-:W-:Y:S01]  /*14610*/  IMAD.MOV.U32 R7, RZ, RZ, R21 ;  /* 0x000000ffff077224 */ /* 0x000fe200078e0015 */
[----:B------:R-:W-:Y:S02]  /*14620*/  R2UR UR4, R12 ;  /* 0x000000000c0472ca */ /* 0x000fe400000e0000 */
[----:B------:R-:W-:Y:S02]  /*14630*/  R2UR UR6, R6 ;  /* 0x00000000060672ca */ /* 0x000fe400000e0000 */
[----:B------:R-:W-:Y:S02]  /*14640*/  R2UR UR7, R7 ;  /* 0x00000000070772ca */ /* 0x000fe400000e0000 */
[----:B------:R-:W-:-:S02]  /*14650*/  R2UR UR5, R13 ;  /* 0x000000000d0572ca */ /* 0x000fc400000e0000 */
[----:B------:R-:W4:Y:S01]  /*14660*/  LDL.64 R12, [R1+0xf0] ;  /* 0x0000f000010c7983 */ /* 0x000f220000100a00 */
[----:B------:R-:W-:Y:S01]  /*14670*/  VIADD R14, R14, 0x6 ;  /* 0x000000060e0e7836 */ /* 0x000fe20000000000 */
[----:B------:R-:W-:Y:S02]  /*14680*/  WARPGROUP.DEPBAR.LE gsb0, 0x0 ;  /* 0x00008000000079c5 */ /* 0x000fe40000010000 */
        /* <DEDUP_REMOVED lines=8> */
[----:B------:R-:W2:Y:S01]  /*14710*/  LDL.64 R14, [R1+0xf0] ;  /* 0x0000f000010e7983 */ /* 0x000ea20000100a00 */
        /* <DEDUP_REMOVED lines=11> */
[----:B---3--:R-:W-:Y:S01]  /*147d0*/  VIADD R8, R8, 0x402 ;  /* 0x0000040208087836 */ /* 0x008fe20000000000 */
        /* <DEDUP_REMOVED lines=9> */
[----:B------:R-:W3:Y:S01]  /*14870*/  LDL.64 R8, [R1+0xf0] ;  /* 0x0000f00001087983 */ /* 0x000ee20000100a00 */
[----:B----4-:R-:W-:Y:S01]  /*14880*/  VIADD R12, R12, 0x404 ;  /* 0x000004040c0c7836 */ /* 0x010fe20000000000 */
        /* <DEDUP_REMOVED lines=10> */
[----:B--2---:R-:W-:Y:S01]  /*14930*/  VIADD R14, R14, 0x406 ;  /* 0x000004060e0e7836 */ /* 0x004fe20000000000 */
        /* <DEDUP_REMOVED lines=63> */
[----:B------:R-:W-:Y:S01]  /*14d30*/  R2UR UR5, R19 ;  /* 0x00000000130572ca */ /* 0x000fe200000e0000 */
[----:B---3--:R-:W-:-:S02]  /*14d40*/  VIADD R8, R8, 0xc02 ;  /* 0x00000c0208087836 */ /* 0x008fc40000000000 */
        /* <DEDUP_REMOVED lines=9> */
[----:B----4-:R-:W-:Y:S01]  /*14de0*/  VIADD R12, R12, 0xc04 ;  /* 0x00000c040c0c7836 */ /* 0x010fe20000000000 */
[----:B------:R0:W-:Y:S01]  /*14df0*/  STL [R1+0x70], R0 ;  /* 0x0000700001007387 */ /* 0x0001e20000100800 */
[----:B------:R-:W-:Y:S01]  /*14e00*/  VIADD R20, R4, 0x904 ;  /* 0x0000090404147836 */ /* 0x000fe20000000000 */
[----:B------:R-:W-:-:S02]  /*14e10*/  WARPGROUP.DEPBAR.LE gsb0, 0x0 ;  /* 0x00008000000079c5 */ /* 0x000fc40000010000 */
[----:B------:R-:W-:Y:S01]  /*14e20*/  WARPGROUP.ARRIVE ;  /* 0x00000000000079c5 */ /* 0x000fe20000000000 */
[----:B--2---:R-:W-:Y:S01]  /*14e30*/  VIADD R14, R14, 0xc06 ;  /* 0x00000c060e0e7836 */ /* 0x004fe20000000000 */
[----:B------:R0:W5:Y:S05]  /*14e40*/  LDL R7, [R1+0xc] ;  /* 0x00000c0001077983 */ /* 0x00016a0000100800 */
[----:B------:R-:W-:Y:S01]  /*14e50*/  HGMMA.64x96x16.F32.BF16 R24, gdesc[UR4], R24, gsb0 ;  /* 0x01600000041879f0 */ /* 0x000fe20008001818 */
[----:B------:R-:W-:Y:S02]  /*14e60*/  R2UR UR6, R20 ;  /* 0x00000000140672ca */ /* 0x000fe400000e0000 */
[----:B------:R-:W-:-:S02]  /*14e70*/  R2UR UR7, R21 ;  /* 0x00000000150772ca */ /* 0x000fc400000e0000 */
[----:B------:R-:W-:Y:S02]  /*14e80*/  R2UR UR4, R12 ;  /* 0x000000000c0472ca */ /* 0x000fe400000e0000 */
[----:B------:R-:W-:Y:S01]  /*14e90*/  R2UR UR5, R13 ;  /* 0x000000000d0572ca */ /* 0x000fe200000e0000 */
[----:B------:R-:W-:Y:S01]  /*14ea0*/  VIADD R20, R4, 0x906 ;  /* 0x0000090604147836 */ /* 0x000fe20000000000 */
[----:B------:R-:W-:Y:S02]  /*14eb0*/  WARPGROUP.DEPBAR.LE gsb0, 0x0 ;  /* 0x00008000000079c5 */ /* 0x000fe40000010000 */
[----:B------:R-:W-:-:S09]  /*14ec0*/  WARPGROUP.ARRIVE ;  /* 0x00000000000079c5 */ /* 0x000fd20000000000 */
        /* <DEDUP_REMOVED lines=26> */
[----:B------:R-:W-:-:S04]  /*15070*/  LOP3.LUT R5, R5, 0x1, RZ, 0xfc, !PT ;  /* 0x0000000105057812 */ /* 0x000fc800078efcff */
[----:B------:R-:W-:Y:S01]  /*15080*/  ISETP.NE.AND P0, PT, R5, 0x3, PT ;  /* 0x000000030500780c */ /* 0x000fe20003f05270 */
[----:B------:R-:W-:-:S12]  /*15090*/  BSSY B0, `(.L_x_3485) ;  /* 0x0000003000007945 */ /* 0x000fd80003800000 */
[----:B0-----:R-:W-:Y:S05]  /*150a0*/  @!P0 BRA `(.L_x_3486) ;  /* 0x0000000000048947 */ /* 0x001fea0003800000 */
[----:B------:R-:W-:Y:S01]  /*150b0*/  BPT.TRAP 0x1 ;  /* 0x000000040000795c */ /* 0x000fe20000300000 */
.L_x_3486:
[----:B------:R-:W-:Y:S05]  /*150c0*/  BSYNC B0 ;  /* 0x0000000000007941 */ /* 0x000fea0003800000 */
.L_x_3485:
        /* <DEDUP_REMOVED lines=23> */
[----:B------:R-:W-:-:S03]  /*15240*/  FMUL.FTZ R74, R29, R11 ;  /* 0x0000000b1d4a7220 */ /* 0x000fc60000410000 */
[----:B------:R0:W2:Y:S01]  /*15250*/  MUFU.TANH R83, R33 ;  /* 0x0000002100537308 */ /* 0x0000a20000002400 */
[-C--:B------:R-:W-:Y:S01]  /*15260*/  FMUL.FTZ R29, R42, R11.reuse ;  /* 0x0000000b2a1d7220 */ /* 0x080fe20000410000 */
[-C--:B------:R-:W-:Y:S01]  /*15270*/  FMUL.FTZ R20, R30, R11.reuse ;  /* 0x0000000b1e147220 */ /* 0x080fe20000410000 */
[----:B0-----:R-:W-:Y:S01]  /*15280*/  SHF.R.S32.HI R33, RZ, 0x1f, R14 ;  /* 0x0000001fff217819 */ /* 0x001fe2000001140e */
[----:B------:R-:W-:-:S03]  /*15290*/  FMUL.FTZ R30, R43, R11 ;  /* 0x0000000b2b1e7220 */ /* 0x000fc60000410000 */
[----:B------:R-:W-:-:S04]  /*152a0*/  LEA.HI R42, R33, R14, RZ, 0x7 ;  /* 0x0000000e212a7211 */ /* 0x000fc800078f38ff */
[----:B------:R-:W-:Y:S01]  /*152b0*/  LOP3.LUT R43, R42, 0xffffff80, RZ, 0xc0, !PT ;  /* 0xffffff802a2b7812 */ /* 0x000fe200078ec0ff */
[-C--:B------:R-:W-:Y:S01]  /*152c0*/  FMUL.FTZ R13, R27, R11.reuse ;  /* 0x0000000b1b0d7220 */ /* 0x080fe20000410000 */
[----:B------:R-:W-:-:S03]  /*152d0*/  FMUL.FTZ R27, R38, R11 ;  /* 0x0000000b261b7220 */ /* 0x000fc60000410000 */
[----:B------:R-:W-:Y:S02]  /*152e0*/  IMAD.IADD R43, R14, 0x1, -R43 ;  /* 0x000000010e2b7824 */ /* 0x000fe400078e0a2b */
[-C--:B------:R-:W-:Y:S01]  /*152f0*/  FMUL.FTZ R38, R40, R11.reuse ;  /* 0x0000000b28267220 */ /* 0x080fe20000410000 */
[-C--:B------:R-:W-:Y:S01]  /*15300*/  FMUL.FTZ R72, R25, R11.reuse ;  /* 0x0000000b19487220 */ /* 0x080fe20000410000 */
[-C--:B------:R-:W-:Y:S01]  /*15310*/  FMUL.FTZ R73, R28, R11.reuse ;  /* 0x0000000b1c497220 */ /* 0x080fe20000410000 */
[-C--:B------:R-:W-:Y:S01]  /*15320*/  FMUL.FTZ R40, R44, R11.reuse ;  /* 0x0000000b2c287220 */ /* 0x080fe20000410000 */
[-C--:B------:R-:W-:Y:S01]  /*15330*/  FMUL.FTZ R25, R34, R11.reuse ;  /* 0x0000000b22197220 */ /* 0x080fe20000410000 */
[-C--:B------:R-:W-:Y:S01]  /*15340*/  FMUL.FTZ R28, R39, R11.reuse ;  /* 0x0000000b271c7220 */ /* 0x080fe20000410000 */
[----:B------:R-:W-:Y:S01]  /*15350*/  SHF.R.S32.HI R44, RZ, 0x1f, R43 ;  /* 0x0000001fff2c7819 */ /* 0x000fe2000001142b */
[-C--:B------:R-:W-:Y:S01]  /*15360*/  FMUL.FTZ R34, R36, R11.reuse ;  /* 0x0000000b24227220 */ /* 0x080fe20000410000 */
[-C--:B------:R-:W-:Y:S01]  /*15370*/  FMUL.FTZ R39, R41, R11.reuse ;  /* 0x0000000b29277220 */ /* 0x080fe20000410000 */
[-C--:B------:R-:W-:Y:S01]  /*15380*/  FMUL.FTZ R36, R37, R11.reuse ;  /* 0x0000000b25247220 */ /* 0x080fe20000410000 */
[-C--:B------:R-:W-:Y:S01]  /*15390*/  FMUL.FTZ R41, R45, R11.reuse ;  /* 0x0000000b2d297220 */ /* 0x080fe20000410000 */
[-C--:B------:R-:W-:Y:S01]  /*153a0*/  FMUL.FTZ R37, R46, R11.reuse ;  /* 0x0000000b2e257220 */ /* 0x080fe20000410000 */
[-C--:B------:R-:W-:Y:S01]  /*153b0*/  FMUL.FTZ R48, R48, R11.reuse ;  /* 0x0000000b30307220 */ /* 0x080fe20000410000 */
[----:B------:R-:W-:Y:S01]  /*153c0*/  LEA.HI R45, R33, R14, RZ, 0x2 ;  /* 0x0000000e212d7211 */ /* 0x000fe200078f10ff */
[----:B------:R-:W-:Y:S01]  /*153d0*/  FMUL.FTZ R12, R26, R11 ;  /* 0x0000000b1a0c7220 */ /* 0x000fe20000410000 */
[----:B------:R-:W-:Y:S01]  /*153e0*/  LEA.HI R46, R44, R43, RZ, 0x2 ;  /* 0x0000002b2c2e7211 */ /* 0x000fe200078f10ff */
[-C--:B------:R-:W-:Y:S01]  /*153f0*/  FMUL.FTZ R26, R35, R11.reuse ;  /* 0x0000000b231a7220 */ /* 0x080fe20000410000 */
[----:B------:R-:W-:Y:S01]  /*15400*/  FMUL.FTZ R35, R47, R11 ;  /* 0x0000000b2f237220 */ /* 0x000fe20000410000 */
[----:B------:R0:W3:Y:S01]  /*15410*/  MUFU.TANH R77, R48 ;  /* 0x00000030004d7308 */ /* 0x0000e20000002400 */
[----:B------:R-:W-:-:S02]  /*15420*/  LOP3.LUT R45, R45, 0xfffffffc, RZ, 0xc0, !PT ;  /* 0xfffffffc2d2d7812 */ /* 0x000fc400078ec0ff */
[--C-:B------:R-:W-:Y:S02]  /*15430*/  SHF.R.S32.HI R47, RZ, 0x2, R46.reuse ;  /* 0x00000002ff2f7819 */ /* 0x100fe4000001142e */
[----:B0-----:R-:W-:Y:S01]  /*15440*/  SHF.R.S32.HI R48, RZ, 0x1f, R46 ;  /* 0x0000001fff307819 */ /* 0x001fe2000001142e */
        /* <DEDUP_REMOVED lines=22> */
[-C--:B------:R-:W-:Y:S01]  /*155b0*/  FMUL.FTZ R32, R52, R11.reuse ;  /* 0x0000000b34207220 */ /* 0x080fe20000410000 */
[----:B------:R-:W-:Y:S01]  /*155c0*/  LOP3.LUT R46, R46, 0x7ffffffc, RZ, 0xc0, !PT ;  /* 0x7ffffffc2e2e7812 */ /* 0x000fe200078ec0ff */
[----:B------:R-:W0:Y:S01]  /*155d0*/  SHFL.IDX PT, R18, R47, RZ, 0x1c1f ;  /* 0x001c1fff2f127589 */ /* 0x000e2200000e0000 */
[----:B------:R-:W-:Y:S02]  /*155e0*/  IMAD.MOV.U32 R19, RZ, RZ, -0x60 ;  /* 0xffffffa0ff137424 */ /* 0x000fe400078e00ff */
        /* <DEDUP_REMOVED lines=18> */
[-C--:B-1----:R-:W-:Y:S01]  /*15710*/  FMUL.FTZ R32, R62, R11.reuse ;  /* 0x0000000b3e207220 */ /* 0x082fe20000410000 */
[-C--:B------:R-:W-:Y:S01]  /*15720*/  FMUL.FTZ R68, R68, R11.reuse ;  /* 0x0000000b44447220 */ /* 0x080fe20000410000 */
[-C--:B------:R-:W-:Y:S01]  /*15730*/  FMUL.FTZ R69, R69, R11.reuse ;  /* 0x0000000b45457220 */ /* 0x080fe20000410000 */
[----:B------:R-:W-:Y:S01]  /*15740*/  FMUL.FTZ R54, R70, R11 ;  /* 0x0000000b46367220 */ /* 0x000fe20000410000 */
[----:B------:R-:W-:-:S02]  /*15750*/  IMAD.IADD R46, R43, 0x1, -R46 ;  /* 0x000000012b2e7824 */ /* 0x000fc400078e0a2e */
[----:B------:R-:W-:Y:S01]  /*15760*/  FMUL.FTZ R11, R71, R11 ;  /* 0x0000000b470b7220 */ /* 0x000fe20000410000 */
[----:B------:R-:W-:Y:S01]  /*15770*/  IMAD R19, R10, R19, 0x1 ;  /* 0x000000010a137424 */ /* 0x000fe200078e0213 */
[----:B------:R-:W1:Y:S03]  /*15780*/  MUFU.TANH R24, R24 ;  /* 0x0000001800187308 */ /* 0x000e660000002400 */
[----:B------:R-:W-:Y:S01]  /*15790*/  IMAD R19, R46, -0x2, R19 ;  /* 0xfffffffe2e137824 */ /* 0x000fe200078e0213 */
        /* <DEDUP_REMOVED lines=64> */
.L_x_3492:
[----:B------:R-:W-:Y:S05]  /*15ba0*/  BSYNC B2 ;  /* 0x0000000000027941 */ /* 0x000fea0003800000 */
.L_x_3491:
[----:B------:R-:W-:Y:S01]  /*15bb0*/  LOP3.LUT R9, RZ, R9, RZ, 0x33, !PT ;  /* 0x00000009ff097212 */ /* 0x000fe200078e33ff */
[----:B------:R-:W-:Y:S06]  /*15bc0*/  BRA `(.L_x_3493) ;  /* 0x0000000000187947 */ /* 0x000fec0003800000 */
.L_x_3490:
[----:B------:R-:W-:-:S13]  /*15bd0*/  ISETP.NE.AND P0, PT, R6, 0x1, PT ;  /* 0x000000010600780c */ /* 0x000fda0003f05270 */
[----:B------:R-:W-:Y:S05]  /*15be0*/  @!P0 BRA `(.L_x_3493) ;  /* 0x0000000000108947 */ /* 0x000fea0003800000 */
[----:B------:R-:W2:Y:S04]  /*15bf0*/  LDL R14, [R197+0x1c] ;  /* 0x00001c00c50e7983 */ /* 0x000ea80000100800 */
[----:B------:R-:W3:Y:S01]  /*15c00*/  LDL R18, [R197+0x20] ;  /* 0x00002000c5127983 */ /* 0x000ee20000100800 */
[----:B--2---:R-:W-:-:S05]  /*15c10*/  IMAD.HI.U32 R9, R9, R14, RZ ;  /* 0x0000000e09097227 */ /* 0x004fca00078e00ff */
[----:B---3--:R-:W-:-:S07]  /*15c20*/  SHF.R.U32.HI R9, RZ, R18, R9 ;  /* 0x00000012ff097219 */ /* 0x008fce0000011609 */
.L_x_3493:
[----:B------:R-:W-:Y:S05]  /*15c30*/  BSYNC B1 ;  /* 0x0000000000017941 */ /* 0x000fea0003800000 */
.L_x_3489:
[----:B------:R-:W-:-:S05]  /*15c40*/  IMAD R9, R6, R9, R19 ;  /* 0x0000000906097224 */ /* 0x000fca00078e0213 */
[----:B------:R-:W-:Y:S02]  /*15c50*/  VIMNMX R8, R8, R9, !PT ;  /* 0x0000000908087248 */ /* 0x000fe40007fe0100 */
[----:B------:R-:W-:-:S07]  /*15c60*/  VIADDMNMX R7, R9, R6, R7, PT ;  /* 0x0000000609077246 */ /* 0x000fce0003800107 */
.L_x_3488:
[----:B------:R-:W-:Y:S05]  /*15c70*/  BSYNC B0 ;  /* 0x0000000000007941 */ /* 0x000fea0003800000 */
.L_x_3487:
        /* <DEDUP_REMOVED lines=132> */
.L_x_3499:
[----:B------:R-:W-:Y:S05]  /*164c0*/  BSYNC B2 ;  /* 0x0000000000027941 */ /* 0x000fea0003800000 */
.L_x_3498:
[----:B------:R-:W-:Y:S01]  /*164d0*/  LOP3.LUT R5, RZ, R5, RZ, 0x33, !PT ;  /* 0x00000005ff057212 */ /* 0x000fe200078e33ff */
[----:B------:R-:W-:Y:S06]  /*164e0*/  BRA `(.L_x_3500) ;  /* 0x0000000000187947 */ /* 0x000fec0003800000 */
.L_x_3497:
[----:B------:R-:W-:-:S13]  /*164f0*/  ISETP.NE.AND P6, PT, R6, 0x1, PT ;  /* 0x000000010600780c */ /* 0x000fda0003fc5270 */
[----:B------:R-:W-:Y:S05]  /*16500*/  @!P6 BRA `(.L_x_3500) ;  /* 0x000000000010e947 */ /* 0x000fea0003800000 */
[----:B------:R-:W2:Y:S04]  /*16510*/  LDL R4, [R197+0x1c] ;  /* 0x00001c00c5047983 */ /* 0x000ea80000100800 */
[----:B------:R-:W3:Y:S01]  /*16520*/  LDL R40, [R197+0x20] ;  /* 0x00002000c5287983 */ /* 0x000ee20000100800 */
[----:B--2---:R-:W-:-:S05]  /*16530*/  IMAD.HI.U32 R5, R5, R4, RZ ;  /* 0x0000000405057227 */ /* 0x004fca00078e00ff */
[----:B---3--:R-:W-:-:S07]  /*16540*/  SHF.R.U32.HI R5, RZ, R40, R5 ;  /* 0x00000028ff057219 */ /* 0x008fce0000011605 */
.L_x_3500:
[----:B------:R-:W-:Y:S05]  /*16550*/  BSYNC B1 ;  /* 0x0000000000017941 */ /* 0x000fea0003800000 */
.L_x_3496:
[----:B------:R-:W-:-:S05]  /*16560*/  IMAD R5, R6, R5, R19 ;  /* 0x0000000506057224 */ /* 0x000fca00078e0213 */
[----:B------:R-:W-:Y:S02]  /*16570*/  VIADDMNMX R7, R5, R6, R7, PT ;  /* 0x0000000605077246 */ /* 0x000fe40003800107 */
[----:B------:R-:W-:-:S07]  /*16580*/  VIMNMX R8, R8, R5, !PT ;  /* 0x0000000508087248 */ /* 0x000fce0007fe0100 */
.L_x_3495:
[----:B------:R-:W-:Y:S05]  /*16590*/  BSYNC B0 ;  /* 0x0000000000007941 */ /* 0x000fea0003800000 */
.L_x_3494:
        /* <DEDUP_REMOVED lines=65> */
[C---:B------:R-:W-:Y:S02]  /*169b0*/  ISETP.GT.AND P0, PT, R8.reuse, RZ, !P6 ;  /* 0x000000ff0800720c */ /* 0x040fe40007704270 */
[C---:B------:R-:W-:Y:S02]  /*169c0*/  ISETP.GT.AND P1, PT, R8.reuse, 0x48, !P1 ;  /* 0x000000480800780c */ /* 0x040fe40004f24270 */
        /* <DEDUP_REMOVED lines=38> */
[----:B------:R-:W-:-:S02]  /*16c30*/  FMNMX.FTZ R9, R56, R9, !PT ;  /* 0x0000000938097209 */ /* 0x000fc40007810000 */
[----:B------:R-:W-:Y:S02]  /*16c40*/  FMNMX.FTZ R4, R26, R5, !PT ;  /* 0x000000051a047209 */ /* 0x000fe40007810000 */
[----:B------:R-:W-:Y:S02]  /*16c50*/  ISETP.LT.OR P0, PT, R7, 0x42, P0 ;  /* 0x000000420700780c */ /* 0x000fe40000701670 */
[----:B------:R-:W-:Y:S02]  /*16c60*/  FMNMX.FTZ R4, R25, R4, !PT ;  /* 0x0000000419047209 */ /* 0x000fe40007810000 */
[----:B------:R-:W-:Y:S02]  /*16c70*/  FMNMX.FTZ R9, R48, R9, !PT ;  /* 0x0000000930097209 */ /* 0x000fe40007810000 */
[----:B------:R-:W-:Y:S02]  /*16c80*/  ISETP.LT.OR P1, PT, R7, 0x49, P1 ;  /* 0x000000490700780c */ /* 0x000fe40000f21670 */
[----:B------:R-:W-:-:S02]  /*16c90*/  FSEL R31, R31, -INF , !P0 ;  /* 0xff8000001f1f7808 */ /* 0x000fc40004000000 */
        /* <DEDUP_REMOVED lines=10> */
[----:B------:R-:W-:Y:S02]  /*16d40*/  ISETP.GT.AND P5, PT, R8, 0x58, !P5 ;  /* 0x000000580800780c */ /* 0x000fe40006fa4270 */
[----:B------:R-:W-:-:S02]  /*16d50*/  ISETP.LT.OR P4, PT, R7, 0x52, P4 ;  /* 0x000000520700780c */ /* 0x000fc40002781670 */
[----:B------:R-:W-:Y:S02]  /*16d60*/  FSEL R32, R15, -INF , !P3 ;  /* 0xff8000000f207808 */ /* 0x000fe40005800000 */
[----:B------:R-:W-:Y:S02]  /*16d70*/  FMNMX.FTZ R5, R33, R4, !PT ;  /* 0x0000000421057209 */ /* 0x000fe40007810000 */
[----:B------:R-:W-:Y:S02]  /*16d80*/  FMNMX.FTZ R9, R18, R9, !PT ;  /* 0x0000000912097209 */ /* 0x000fe40007810000 */
[----:B------:R-:W-:Y:S02]  /*16d90*/  ISETP.GT.AND P0, PT, R8, 0x59, !P6 ;  /* 0x000000590800780c */ /* 0x000fe40007704270 */
[----:B------:R-:W-:Y:S02]  /*16da0*/  ISETP.LT.OR P5, PT, R7, 0x59, P5 ;  /* 0x000000590700780c */ /* 0x000fe40002fa1670 */
[----:B------:R-:W-:-:S02]  /*16db0*/  FSEL R50, R51, -INF , !P4 ;  /* 0xff80000033327808 */ /* 0x000fc40006000000 */
[----:B------:R-:W-:Y:S02]  /*16dc0*/  FMNMX.FTZ R5, R32, R5, !PT ;  /* 0x0000000520057209 */ /* 0x000fe40007810000 */
[----:B------:R-:W-:Y:S02]  /*16dd0*/  FMNMX.FTZ R9, R14, R9, !PT ;  /* 0x000000090e097209 */ /* 0x000fe40007810000 */
[----:B------:R-:W-:Y:S02]  /*16de0*/  ISETP.LT.OR P0, PT, R7, 0x5a, P0 ;  /* 0x0000005a0700780c */ /* 0x000fe40000701670 */
[----:B------:R-:W-:Y:S02]  /*16df0*/  FSEL R51, R54, -INF , !P5 ;  /* 0xff80000036337808 */ /* 0x000fe40006800000 */
[----:B------:R-:W-:Y:S01]  /*16e00*/  FMNMX.FTZ R4, R50, R5, !PT ;  /* 0x0000000532047209 */ /* 0x000fe20007810000 */
[----:B------:R-:W2:Y:S01]  /*16e10*/  LDL R54, [R1+0x440] ;  /* 0x0004400001367983 */ /* 0x000ea20000100800 */
[----:B------:R-:W-:-:S02]  /*16e20*/  FMNMX.FTZ R6, R24, R9, !PT ;  /* 0x0000000918067209 */ /* 0x000fc40007810000 */
[----:B------:R-:W-:Y:S02]  /*16e30*/  FSEL R52, R11, -INF , !P0 ;  /* 0xff8000000b347808 */ /* 0x000fe40004000000 */
[----:B------:R-:W-:Y:S01]  /*16e40*/  FMNMX.FTZ R7, R51, R4, !PT ;  /* 0x0000000433077209 */ /* 0x000fe20007810000 */
[----:B------:R-:W0:Y:S03]  /*16e50*/  SHFL.BFLY PT, R9, R6, 0x2, 0x1f ;  /* 0x0c401f0006097f89 */ /* 0x000e2600000e0000 */
[----:B------:R-:W-:Y:S01]  /*16e60*/  FMNMX.FTZ R7, R52, R7, !PT ;  /* 0x0000000734077209 */ /* 0x000fe20007810000 */
[----:B------:R-:W3:Y:S04]  /*16e70*/  LDL.64 R4, [R1+0x430] ;  /* 0x0004300001047983 */ /* 0x000ee80000100a00 */
[----:B------:R-:W-:Y:S04]  /*16e80*/  STL.64 [R1+0x420], R6 ;  /* 0x0004200601007387 */ /* 0x000fe80000100a00 */
[----:B------:R-:W4:Y:S01]  /*16e90*/  LDL R11, [R1+0x424] ;  /* 0x00042400010b7983 */ /* 0x000f220000100800 */
[----:B0-----:R-:W-:-:S05]  /*16ea0*/  FMNMX.FTZ R9, R6, R9, !PT ;  /* 0x0000000906097209 */ /* 0x001fca0007810000 */
[----:B------:R-:W0:Y:S02]  /*16eb0*/  SHFL.BFLY PT, R12, R9, 0x1, 0x1f ;  /* 0x0c201f00090c7f89 */ /* 0x000e2400000e0000 */
[----:B0-----:R-:W-:-:S05]  /*16ec0*/  FMNMX.FTZ R8, R9, R12, !PT ;  /* 0x0000000c09087209 */ /* 0x001fca0007810000 */
[----:B------:R-:W-:Y:S04]  /*16ed0*/  STL [R1+0x420], R8 ;  /* 0x0004200801007387 */ /* 0x000fe80000100800 */
[----:B------:R-:W2:Y:S04]  /*16ee0*/  LDL R12, [R1+0x420] ;  /* 0x00042000010c7983 */ /* 0x000ea80000100800 */
[----:B----4-:R-:W0:Y:S02]  /*16ef0*/  SHFL.BFLY PT, R6, R11, 0x2, 0x1f ;  /* 0x0c401f000b067f89 */ /* 0x010e2400000e0000 */
[----:B0-----:R-:W-:-:S05]  /*16f00*/  FMNMX.FTZ R6, R6, R11, !PT ;  /* 0x0000000b06067209 */ /* 0x001fca0007810000 */
[----:B------:R-:W0:Y:S01]  /*16f10*/  SHFL.BFLY PT, R7, R6, 0x1, 0x1f ;  /* 0x0c201f0006077f89 */ /* 0x000e2200000e0000 */
[----:B--2---:R-:W-:Y:S01]  /*16f20*/  FMUL.FTZ R9, R54, R12 ;  /* 0x0000000c36097220 */ /* 0x004fe20000410000 */
[----:B------:R-:W-:Y:S02]  /*16f30*/  FSETP.NEU.FTZ.AND P0, PT, R12, -INF , PT ;  /* 0xff8000000c00780b */ /* 0x000fe40003f1d000 */
[----:B0-----:R-:W-:Y:S02]  /*16f40*/  FMNMX.FTZ R30, R6, R7, !PT ;  /* 0x00000007061e7209 */ /* 0x001fe40007810000 */
[----:B------:R-:W-:Y:S02]  /*16f50*/  FSEL R9, R9, RZ, P0 ;  /* 0x000000ff09097208 */ /* 0x000fe40000000000 */
[----:B------:R-:W-:Y:S01]  /*16f60*/  FSEL R11, R12, RZ, P0 ;  /* 0x000000ff0c0b7208 */ /* 0x000fe20000000000 */
[CC--:B------:R-:W-:Y:S01]  /*16f70*/  FMUL.FTZ R6, R30.reuse, R54.reuse ;  /* 0x000000361e067220 */ /* 0x0c0fe20000410000 */
[----:B------:R-:W-:Y:S01]  /*16f80*/  FSETP.NEU.FTZ.AND P0, PT, R30, -INF , PT ;  /* 0xff8000001e00780b */ /* 0x000fe20003f1d000 */
[-CC-:B------:R-:W-:Y:S01]  /*16f90*/  FFMA.FTZ R13, R14, R54.reuse, -R9.reuse ;  /* 0x000000360e0d7223 */ /* 0x180fe20000010809 */
[-CC-:B------:R-:W-:Y:S01]  /*16fa0*/  FFMA.FTZ R152, R152, R54.reuse, -R9.reuse ;  /* 0x0000003698987223 */ /* 0x180fe20000010809 */
[-CC-:B------:R-:W-:Y:S01]  /*16fb0*/  FFMA.FTZ R188, R188, R54.reuse, -R9.reuse ;  /* 0x00000036bcbc7223 */ /* 0x180fe20000010809 */
[----:B------:R-:W-:Y:S01]  /*16fc0*/  FSEL R8, R30, RZ, P0 ;  /* 0x000000ff1e087208 */ /* 0x000fe20000000000 */
        /* <DEDUP_REMOVED lines=21> */
[----:B------:R-:W-:Y:S01]  /*17120*/  FSEL R9, R6, RZ, P0 ;  /* 0x000000ff06097208 */ /* 0x000fe20000000000 */
[----:B------:R-:W-:Y:S01]  /*17130*/  FADD.FTZ R11, R20, -R11 ;  /* 0x8000000b140b7221 */ /* 0x000fe20000010000 */
[----:B------:R-:W-:-:S03]  /*17140*/  FADD.FTZ R21, R21, -R8 ;  /* 0x8000000815157221 */ /* 0x000fc60000010000 */
[-CC-:B------:R-:W-:Y:S01]  /*17150*/  FFMA.FTZ R153, R53, R54.reuse, -R9.reuse ;  /* 0x0000003635997223 */ /* 0x180fe20000010809 */
[-C--:B------:R-:W-:Y:S01]  /*17160*/  FMUL.FTZ R11, R11, R54.reuse ;  /* 0x000000360b0b7220 */ /* 0x080fe20000410000 */
[----:B------:R-:W-:Y:S01]  /*17170*/  FMUL.FTZ R21, R54, R21 ;  /* 0x0000001536157220 */ /* 0x000fe20000410000 */
[-CC-:B------:R-:W-:Y:S01]  /*17180*/  FFMA.FTZ R7, R40, R54.reuse, -R9.reuse ;  /* 0x0000003628077223 */ /* 0x180fe20000010809 */
[----:B------:R-:W-:Y:S01]  /*17190*/  MUFU.EX2 R152, R152 ;  /* 0x0000009800987308 */ /* 0x000fe20000000800 */
[----:B------:R-:W-:-:S07]  /*171a0*/  FFMA.FTZ R155, R47, R54, -R9 ;  /* 0x000000362f9b7223 */ /* 0x000fce0000010809 */
[----:B------:R-:W3:Y:S01]  /*171b0*/  MUFU.EX2 R35, R11 ;  /* 0x0000000b00237308 */ /* 0x000ee20000000800 */
[----:B------:R-:W-:-:S07]  /*171c0*/  FFMA.FTZ R6, R39, R54, -R9 ;  /* 0x0000003627067223 */ /* 0x000fce0000010809 */
[----:B------:R-:W-:Y:S08]  /*171d0*/  MUFU.EX2 R153, R153 ;  /* 0x0000009900997308 */ /* 0x000ff00000000800 */
[----:B------:R-:W0:Y:S01]  /*171e0*/  MUFU.EX2 R36, R21 ;  /* 0x0000001500247308 */ /* 0x000e220000000800 */
[----:B------:R-:W-:-:S07]  /*171f0*/  FFMA.FTZ R179, R46, R54, -R9 ;  /* 0x000000362eb37223 */ /* 0x000fce0000010809 */
[----:B------:R-:W1:Y:S08]  /*17200*/  MUFU.EX2 R188, R188 ;  /* 0x000000bc00bc7308 */ /* 0x000e700000000800 */
[----:B------:R-:W2:Y:S01]  /*17210*/  MUFU.EX2 R7, R7 ;  /* 0x0000000700077308 */ /* 0x000ea20000000800 */
[----:B------:R-:W-:-:S07]  /*17220*/  FFMA.FTZ R180, R45, R54, -R9 ;  /* 0x000000362db47223 */ /* 0x000fce0000010809 */
[----:B------:R-:W4:Y:S08]  /*17230*/  MUFU.EX2 R154, R154 ;  /* 0x0000009a009a7308 */ /* 0x000f300000000800 */
[----:B------:R-:W4:Y:S01]  /*17240*/  MUFU.EX2 R155, R155 ;  /* 0x0000009b009b7308 */ /* 0x000f220000000800 */
[----:B---3--:R-:W-:Y:S01]  /*17250*/  FFMA.FTZ R11, R35, R4, R152 ;  /* 0x00000004230b7223 */ /* 0x008fe20000010098 */
[----:B0-----:R-:W-:-:S06]  /*17260*/  FFMA.FTZ R4, R5, R36, R153 ;  /* 0x0000002405047223 */ /* 0x001fcc0000010099 */
[----:B------:R-:W0:Y:S01]  /*17270*/  MUFU.EX2 R187, R187 ;  /* 0x000000bb00bb7308 */ /* 0x000e220000000800 */
[----:B------:R-:W-:-:S07]  /*17280*/  FFMA.FTZ R177, R43, R54, -R9 ;  /* 0x000000362bb17223 */ /* 0x000fce0000010809 */
[----:B------:R-:W3:Y:S01]  /*17290*/  MUFU.EX2 R6, R6 ;  /* 0x0000000600067308 */ /* 0x000ee20000000800 */
[----:B-1----:R-:W-:Y:S01]  /*172a0*/  FADD.FTZ R11, R188, R11 ;  /* 0x0000000bbc0b7221 */ /* 0x002fe20000010000 */
[----:B--2---:R-:W-:-:S06]  /*172b0*/  FADD.FTZ R4, R7, R4 ;  /* 0x0000000407047221 */ /* 0x004fcc0000010000 */
[----:B------:R-:W1:Y:S01]  /*172c0*/  MUFU.EX2 R186, R186 ;  /* 0x000000ba00ba7308 */ /* 0x000e620000000800 */
[----:B------:R-:W-:-:S07]  /*172d0*/  FFMA.FTZ R178, R44, R54, -R9 ;  /* 0x000000362cb27223 */ /* 0x000fce0000010809 */
[----:B------:R-:W2:Y:S01]  /*172e0*/  MUFU.EX2 R179, R179 ;  /* 0x000000b300b37308 */ /* 0x000ea20000000800 */
[----:B----4-:R-:W-:Y:S01]  /*172f0*/  FADD.FTZ R8, R154, R11 ;  /* 0x0000000b9a087221 */ /* 0x010fe20000010000 */
[----:B------:R-:W-:-:S06]  /*17300*/  FADD.FTZ R5, R155, R4 ;  /* 0x000000049b057221 */ /* 0x000fcc0000010000 */
[----:B------:R-:W4:Y:S01]  /*17310*/  MUFU.EX2 R183, R183 ;  /* 0x000000b700b77308 */ /* 0x000f220000000800 */
[----:B------:R-:W-:-:S07]  /*17320*/  FFMA.FTZ R171, R42, R54, -R9 ;  /* 0x000000362aab7223 */ /* 0x000fce0000010809 */
[----:B------:R-:W4:Y:S01]  /*17330*/  MUFU.EX2 R180, R180 ;  /* 0x000000b400b47308 */ /* 0x000f220000000800 */
[----:B0-----:R-:W-:Y:S01]  /*17340*/  FADD.FTZ R11, R187, R8 ;  /* 0x00000008bb0b7221 */ /* 0x001fe20000010000 */
[----:B---3--:R-:W-:-:S06]  /*17350*/  FADD.FTZ R4, R6, R5 ;  /* 0x0000000506047221 */ /* 0x008fcc0000010000 */
        /* <DEDUP_REMOVED lines=75> */
[----:B------:R-:W0:Y:S08]  /*17810*/  MUFU.EX2 R18, R18 ;  /* 0x0000001200127308 */ /* 0x000e300000000800 */
[----:B------:R-:W3:Y:S01]  /*17820*/  MUFU.EX2 R12, R12 ;  /* 0x0000000c000c7308 */ /* 0x000ee20000000800 */
[----:B-1----:R-:W-:Y:S01]  /*17830*/  FADD.FTZ R4, R158, R5 ;  /* 0x000000059e047221 */ /* 0x002fe20000010000 */
[----:B--2---:R-:W-:-:S06]  /*17840*/  FADD.FTZ R24, R20, R25 ;  /* 0x0000001914187221 */ /* 0x004fcc0000010000 */
[----:B------:R-:W1:Y:S08]  /*17850*/  MUFU.EX2 R13, R13 ;  /* 0x0000000d000d7308 */ /* 0x000e700000000800 */
[----:B------:R-:W2:Y:S01]  /*17860*/  MUFU.EX2 R8, R8 ;  /* 0x0000000800087308 */ /* 0x000ea20000000800 */
[----:B----4-:R-:W-:Y:S01]  /*17870*/  FADD.FTZ R5, R15, R4 ;  /* 0x000000040f057221 */ /* 0x010fe20000010000 */
[----:B------:R-:W-:-:S06]  /*17880*/  FADD.FTZ R25, R11, R24 ;  /* 0x000000180b197221 */ /* 0x000fcc0000010000 */
[----:B------:R-:W4:Y:S08]  /*17890*/  MUFU.EX2 R14, R14 ;  /* 0x0000000e000e7308 */ /* 0x000f300000000800 */
[----:B------:R-:W4:Y:S01]  /*178a0*/  MUFU.EX2 R9, R9 ;  /* 0x0000000900097308 */ /* 0x000f220000000800 */
[----:B0-----:R-:W-:Y:S01]  /*178b0*/  FADD.FTZ R4, R18, R5 ;  /* 0x0000000512047221 */ /* 0x001fe20000010000 */
[----:B---3--:R-:W-:-:S03]  /*178c0*/  FADD.FTZ R25, R12, R25 ;  /* 0x000000190c197221 */ /* 0x008fc60000010000 */
[----:B-1----:R-:W-:Y:S01]  /*178d0*/  FADD.FTZ R5, R13, R4 ;  /* 0x000000040d057221 */ /* 0x002fe20000010000 */
[----:B--2---:R-:W-:-:S03]  /*178e0*/  FADD.FTZ R4, R8, R25 ;  /* 0x0000001908047221 */ /* 0x004fc60000010000 */
[----:B----4-:R-:W-:Y:S01]  /*178f0*/  FADD.FTZ R32, R14, R5 ;  /* 0x000000050e207221 */ /* 0x010fe20000010000 */
[----:B------:R0:W-:Y:S01]  /*17900*/  STL [R1+0x424], R30 ;  /* 0x0004241e01007387 */ /* 0x0001e20000100800 */
        /* <DEDUP_REMOVED lines=136> */
[----:B------:R0:W-:Y:S04]  /*18190*/  ST.E desc[UR36][R16.64+0x210], R29 ;  /* 0x0002101d10007985 */ /* 0x0001e8000c101924 */
[----:B------:R1:W-:Y:S04]  /*181a0*/  ST.E desc[UR36][R16.64+0x214], R31 ;  /* 0x0002141f10007985 */ /* 0x0003e8000c101924 */
[----:B------:R2:W-:Y:S04]  /*181b0*/  ST.E desc[UR36][R16.64+0x220], R27 ;  /* 0x0002201b10007985 */ /* 0x0005e8000c101924 */
        /* <DEDUP_REMOVED lines=16> */
[C---:B0-----:R-:W-:Y:S02]  /*182c0*/  FMUL.FTZ R25, R35.reuse, R110 ;  /* 0x0000006e23197220 */ /* 0x041fe40000410000 */
        /* <DEDUP_REMOVED lines=30> */
[----:B------:R0:W-:Y:S01]  /*184b0*/  ST.E desc[UR36][R16.64+0x380], R27 ;  /* 0x0003801b10007985 */ /* 0x0001e2000c101924 */
[C---:B------:R-:W-:Y:S01]  /*184c0*/  FMUL.FTZ R26, R35.reuse, R26 ;  /* 0x0000001a231a7220 */ /* 0x040fe20000410000 */
        /* <DEDUP_REMOVED lines=28> */
[----:B------:R4:W-:Y:S01]  /*18690*/  ST.E desc[UR36][R16.64+0x3b0], R25 ;  /* 0x0003b01910007985 */ /* 0x0009e2000c101924 */
[C---:B0-----:R-:W-:Y:S01]  /*186a0*/  FMUL.FTZ R27, R35.reuse, R48 ;  /* 0x00000030231b7220 */ /* 0x041fe20000410000 */
[C---:B-1----:R-:W-:Y:S01]  /*186b0*/  FMUL.FTZ R29, R35.reuse, R40 ;  /* 0x00000028231d7220 */ /* 0x042fe20000410000 */
[C---:B--2---:R-:W-:Y:S01]  /*186c0*/  FMUL.FTZ R31, R35.reuse, R46 ;  /* 0x0000002e231f7220 */ /* 0x044fe20000410000 */
[C---:B------:R-:W-:Y:S01]  /*186d0*/  FMUL.FTZ R44, R35.reuse, R44 ;  /* 0x0000002c232c7220 */ /* 0x040fe20000410000 */
[C---:B------:R-:W-:Y:S01]  /*186e0*/  FMUL.FTZ R42, R35.reuse, R42 ;  /* 0x0000002a232a7220 */ /* 0x040fe20000410000 */
[C---:B---3--:R-:W-:Y:S01]  /*186f0*/  FMUL.FTZ R5, R35.reuse, R38 ;  /* 0x0000002623057220 */ /* 0x048fe20000410000 */
[C---:B------:R-:W-:Y:S01]  /*18700*/  FMUL.FTZ R34, R36.reuse, R34 ;  /* 0x0000002224227220 */ /* 0x040fe20000410000 */
[----:B------:R-:W-:Y:S01]  /*18710*/  FMUL.FTZ R35, R35, R30 ;  /* 0x0000001e23237220 */ /* 0x000fe20000410000 */
[C---:B------:R-:W-:Y:S01]  /*18720*/  FMUL.FTZ R229, R36.reuse, R229 ;  /* 0x000000e524e57220 */ /* 0x040fe20000410000 */
[C---:B------:R-:W-:Y:S01]  /*18730*/  FMUL.FTZ R191, R36.reuse, R191 ;  /* 0x000000bf24bf7220 */ /* 0x040fe20000410000 */
[C---:B------:R-:W-:Y:S01]  /*18740*/  FMUL.FTZ R189, R36.reuse, R189 ;  /* 0x000000bd24bd7220 */ /* 0x040fe20000410000 */
[C---:B----4-:R-:W-:Y:S01]  /*18750*/  FMUL.FTZ R25, R36.reuse, R32 ;  /* 0x0000002024197220 */ /* 0x050fe20000410000 */
        /* <DEDUP_REMOVED lines=159> */
[----:B------:R-:W4:Y:S04]  /*19150*/  LD.E R27, desc[UR36][R16.64+0x214] ;  /* 0x00021424101b7980 */ /* 0x000f28000c101900 */
[----:B------:R-:W4:Y:S04]  /*19160*/  LD.E R29, desc[UR36][R16.64+0x218] ;  /* 0x00021824101d7980 */ /* 0x000f28000c101900 */
[----:B------:R-:W4:Y:S04]  /*19170*/  LD.E R31, desc[UR36][R16.64+0x21c] ;  /* 0x00021c24101f7980 */ /* 0x000f28000c101900 */
        /* <DEDUP_REMOVED lines=255> */
[----:B------:R-:W4:Y:S04]  /*1a170*/  LD.E R24, desc[UR36][R16.64+0x210] ;  /* 0x0002102410187980 */ /* 0x000f28000c101900 */
        /* <DEDUP_REMOVED lines=72> */
[----:B------:R-:W-:-:S03]  /*1a600*/  IMAD R4, R25, 0xc00, R4 ;  /* 0x00000c0019047824 */ /* 0x000fc600078e0204 */
        /* <DEDUP_REMOVED lines=1158> */
.L_x_3502:
[----:B------:R-:W-:Y:S05]  /*1ee70*/  BSYNC B0 ;  /* 0x0000000000007941 */ /* 0x000fea0003800000 */
.L_x_3501:
        /* <DEDUP_REMOVED lines=9> */
.L_x_3470:
        /* <DEDUP_REMOVED lines=77> */
[----:B------:R-:W3:Y:S04]  /*1f3e0*/  LDL.64 R4, [R1+0x230] ;  /* 0x0002300001047983 */ /* 0x000ee80000100a00 */
[----:B------:R-:W0:Y:S08]  /*1f3f0*/  SHFL.BFLY PT, R3, R6, 0x1, 0x1f ;  /* 0x0c201f0006037f89 */ /* 0x000e3000000e0000 */
[----:B------:R-:W3:Y:S01]  /*1f400*/  @!P2 LDL R134, [R1+0x1fc] ;  /* 0x0001fc000186a983 */ /* 0x000ee20000100800 */
[----:B0-----:R-:W-:-:S03]  /*1f410*/  FADD.FTZ R140, R6, R3 ;  /* 0x00000003068c7221 */ /* 0x001fc60000010000 */
[----:B------:R-:W3:Y:S02]  /*1f420*/  LDL.64 R2, [R1+0x220] ;  /* 0x0002200001027983 */ /* 0x000ee40000100a00 */
[----:B------:R-:W-:Y:S02]  /*1f430*/  FSETP.NE.FTZ.AND P1, PT, R140, RZ, PT ;  /* 0x000000ff8c00720b */ /* 0x000fe40003f35000 */
[----:B--2---:R-:W2:Y:S11]  /*1f440*/  LDL.64 R6, [R1+0x240] ;  /* 0x0002400001067983 */ /* 0x004eb60000100a00 */
[----:B------:R-:W2:Y:S04]  /*1f450*/  @P1 LDL R143, [R1+0x440] ;  /* 0x00044000018f1983 */ /* 0x000ea80000100800 */
[----:B------:R-:W2:Y:S01]  /*1f460*/  @P1 LDL R145, [R1+0x424] ;  /* 0x0004240001911983 */ /* 0x000ea20000100800 */
[----:B------:R-:W-:-:S02]  /*1f470*/  IMAD.MOV.U32 R137, RZ, RZ, RZ ;  /* 0x000000ffff897224 */ /* 0x000fc400078e00ff */
[----:B------:R-:W-:Y:S02]  /*1f480*/  IMAD.MOV.U32 R142, RZ, RZ, -0x800000 ;  /* 0xff800000ff8e7424 */ /* 0x000fe400078e00ff */
[----:B------:R-:W-:Y:S01]  /*1f490*/  IMAD.MOV.U32 R144, RZ, RZ, -0x800000 ;  /* 0xff800000ff907424 */ /* 0x000fe200078e00ff */
[----:B------:R1:W-:Y:S08]  /*1f4a0*/  BAR.ARV R208, 0x100 ;  /* 0x000400d00000751d */ /* 0x0003f00000002000 */
[----:B------:R-:W-:Y:S06]  /*1f4b0*/  BAR.ARV 0x8, 0x180 ;  /* 0x0206000000007b1d */ /* 0x000fec0000002000 */
[----:B-----5:R-:W-:-:S13]  /*1f4c0*/  FSETP.NE.FTZ.AND P0, PT, R147, RZ, PT ;  /* 0x000000ff9300720b */ /* 0x020fda0003f15000 */
[----:B------:R-:W5:Y:S04]  /*1f4d0*/  @P0 LDL R138, [R1+0x440] ;  /* 0x00044000018a0983 */ /* 0x000f680000100800 */
[----:B------:R-:W5:Y:S01]  /*1f4e0*/  @P0 LDL R139, [R1+0x420] ;  /* 0x00042000018b0983 */ /* 0x000f620000100800 */
[----:B------:R-:W0:Y:S08]  /*1f4f0*/  @P0 MUFU.LG2 R141, R147 ;  /* 0x00000093008d0308 */ /* 0x000e300000000c00 */
[----:B------:R-:W1:Y:S01]  /*1f500*/  @P0 MUFU.RCP R137, R147 ;  /* 0x0000009300890308 */ /* 0x000e620000001000 */
[----:B0-----:R-:W-:-:S07]  /*1f510*/  @P0 FMUL.FTZ R141, R141, 0.69314718246459960938 ;  /* 0x3f3172188d8d0820 */ /* 0x001fce0000410000 */
[----:B------:R-:W0:Y:S01]  /*1f520*/  @P1 MUFU.LG2 R146, R140 ;  /* 0x0000008c00921308 */ /* 0x000e220000000c00 */
[----:B----4-:R-:W-:Y:S01]  /*1f530*/  VIADD R0, R0, 0x1 ;  /* 0x0000000100007836 */ /* 0x010fe20000000000 */
[----:B------:R-:W-:Y:S01]  /*1f540*/  STL [R1+0x434], R140 ;  /* 0x0004348c01007387 */ /* 0x000fe20000100800 */
[----:B---3--:R-:W-:Y:S01]  /*1f550*/  @!P2 LOP3.LUT R134, R134, 0x1, RZ, 0x3c, !PT ;  /* 0x000000018686a812 */ /* 0x008fe200078e3cff */
        /* <DEDUP_REMOVED lines=98> */
[----:B------:R1:W-:Y:S04]  /*1fb80*/  STL [R1+0x200], R2 ;  /* 0x0002000201007387 */ /* 0x0003e80000100800 */
[----:B------:R1:W-:Y:S04]  /*1fb90*/  @!P2 STL [R1+0x1fc], R134 ;  /* 0x0001fc860100a387 */ /* 0x0003e80000100800 */
[----:B------:R1:W-:Y:S04]  /*1fba0*/  STL [R1+0x204], R0 ;  /* 0x0002040001007387 */ /* 0x0003e80000100800 */
[----:B------:R1:W-:Y:S01]  /*1fbb0*/  @!P2 STL [R1+0x1f8], RZ ;  /* 0x0001f8ff0100a387 */ /* 0x0003e20000100800 */
[----:B-----5:R-:W-:-:S04]  /*1fbc0*/  @P0 FMUL.FTZ R138, R138, 0.69314718246459960938 ;  /* 0x3f3172188a8a0820 */ /* 0x020fc80000410000 */
[----:B------:R-:W-:Y:S01]  /*1fbd0*/  @P0 FFMA.FTZ R142, R138, R139, R141 ;  /* 0x0000008b8a8e0223 */ /* 0x000fe2000001008d */
[----:B------:R-:W-:-:S06]  /*1fbe0*/  IMAD.MOV.U32 R138, RZ, RZ, RZ ;  /* 0x000000ffff8a7224 */ /* 0x000fcc00078e00ff */
[----:B------:R-:W2:Y:S01]  /*1fbf0*/  @P1 MUFU.RCP R138, R140 ;  /* 0x0000008c008a1308 */ /* 0x000ea20000001000 */
[----:B0-----:R-:W-:Y:S01]  /*1fc00*/  @P1 FMUL.FTZ R139, R146, 0.69314718246459960938 ;  /* 0x3f317218928b1820 */ /* 0x001fe20000410000 */
[----:B------:R-:W-:-:S04]  /*1fc10*/  @P1 FMUL.FTZ R146, R143, 0.69314718246459960938 ;  /* 0x3f3172188f921820 */ /* 0x000fc80000410000 */
[----:B------:R-:W-:Y:S01]  /*1fc20*/  @P1 FFMA.FTZ R144, R146, R145, R139 ;  /* 0x0000009192901223 */ /* 0x000fe2000001008b */
[----:B------:R1:W-:Y:S04]  /*1fc30*/  STL [R1+0x430], R142 ;  /* 0x0004308e01007387 */ /* 0x0003e80000100800 */
[----:B------:R1:W-:Y:S01]  /*1fc40*/  STL [R1+0x434], R144 ;  /* 0x0004349001007387 */ /* 0x0003e20000100800 */
        /* <DEDUP_REMOVED lines=95> */
[----:B------:R1:W-:Y:S01]  /*20240*/  STL.64 [R1+0x408], R130 ;  /* 0x0004088201007387 */ /* 0x0003e20000100a00 */
[----:B------:R-:W-:-:S13]  /*20250*/  PLOP3.LUT P0, PT, PT, PT, PT, 0x8, 0x0 ;  /* 0x000000000000781c */ /* 0x000fda0003f0e170 */
.L_x_3400:
[----:B------:R-:W2:Y:S08]  /*20260*/  S2UR UR12, SR_CgaCtaId ;  /* 0x00000000000c79c3 */ /* 0x000eb00000008800 */
[----:B------:R-:W-:Y:S06]  /*20270*/  BAR.SYNC.DEFER_BLOCKING 0x5, 0x180 ;  /* 0x0146000000007b1d */ /* 0x000fec0000010000 */
[----:B------:R-:W-:Y:S01]  /*20280*/  UMOV UR42, 0x400 ;  /* 0x00000400002a7882 */ /* 0x000fe20000000000 */
[----:B------:R-:W-:Y:S01]  /*20290*/  BSSY B0, `(.L_x_3504) ;  /* 0x00002c8000007945 */ /* 0x000fe20003800000 */
[----:B--2---:R-:W-:-:S09]  /*202a0*/  ULEA UR42, UR12, UR42, 0x18 ;  /* 0x0000002a0c2a7291 */ /* 0x004fd2000f8ec03f */
[----:B01----:R-:W0:Y:S02]  /*202b0*/  LDS.128 R4, [UR42+0x324d0] ;  /* 0x0324d02aff047984 */ /* 0x003e240008000c00 */
[----:B0-----:R-:W-:Y:S02]  /*202c0*/  R2UR UR5, R5 ;  /* 0x00000000050572ca */ /* 0x001fe400000e0000 */
[----:B------:R-:W-:Y:S02]  /*202d0*/  R2UR UR7, R6 ;  /* 0x00000000060772ca */ /* 0x000fe400000e0000 */
[----:B------:R-:W-:Y:S01]  /*202e0*/  R2UR UR6, R7 ;  /* 0x00000000070672ca */ /* 0x000fe200000e0000 */
[----:B------:R-:W-:Y:S06]  /*202f0*/  BAR.ARV 0x4, 0x180 ;  /* 0x0106000000007b1d */ /* 0x000fec0000002000 */
[----:B------:R-:W-:Y:S08]  /*20300*/  @P0 BRA `(.L_x_3505) ;  /* 0x0000001c00980947 */ /* 0x000ff00003800000 */
[----:B------:R-:W2:Y:S01]  /*20310*/  LDL.128 R136, [R1+0x210] ;  /* 0x0002100001887983 */ /* 0x000ea20000100c00 */
[----:B------:R-:W-:Y:S01]  /*20320*/  R2UR UR4, R204 ;  /* 0x00000000cc0472ca */ /* 0x000fe200000e0000 */
[----:B------:R-:W-:Y:S02]  /*20330*/  ULDC.64 UR8, c[0x0][0xd00] ;  /* 0x0003400000087ab9 */ /* 0x000fe40000000a00 */
        /* <DEDUP_REMOVED lines=31> */
[----:B------:R-:W-:-:S02]  /*20530*/  IADD3 R3, P6, R184, 0x8020, RZ ;  /* 0x00008020b8037810 */ /* 0x000fc40007fde0ff */
[C---:B------:R-:W-:Y:S02]  /*20540*/  LOP3.LUT R149, R184.reuse, 0x380, RZ, 0xc0, !PT ;  /* 0x00000380b8957812 */ /* 0x040fe400078ec0ff */
[C---:B------:R-:W-:Y:S02]  /*20550*/  IADD3 R19, P5, R184.reuse, 0x8040, RZ ;  /* 0x00008040b8137810 */ /* 0x040fe40007fbe0ff */
[----:B------:R-:W-:Y:S02]  /*20560*/  LOP3.LUT R0, R3, 0x380, RZ, 0xc0, !PT ;  /* 0x0000038003007812 */ /* 0x000fe400078ec0ff */
[C---:B------:R-:W-:Y:S02]  /*20570*/  IADD3 R20, P4, R184.reuse, 0x8060, RZ ;  /* 0x00008060b8147810 */ /* 0x040fe40007f9e0ff */
[----:B------:R-:W-:Y:S02]  /*20580*/  SHF.R.U64 R149, R149, 0x3, RZ ;  /* 0x0000000395957819 */ /* 0x000fe400000012ff */
[----:B------:R-:W-:-:S02]  /*20590*/  IADD3 R141, P3, R184, 0xc000, RZ ;  /* 0x0000c000b88d7810 */ /* 0x000fc40007f7e0ff */
[----:B------:R-:W-:Y:S02]  /*205a0*/  LOP3.LUT R2, R19, 0x380, RZ, 0xc0, !PT ;  /* 0x0000038013027812 */ /* 0x000fe400078ec0ff */
[----:B------:R-:W-:Y:S02]  /*205b0*/  SHF.R.U64 R0, R0, 0x3, RZ ;  /* 0x0000000300007819 */ /* 0x000fe400000012ff */
[----:B------:R-:W-:Y:S02]  /*205c0*/  LOP3.LUT R18, R20, 0x380, RZ, 0xc0, !PT ;  /* 0x0000038014127812 */ /* 0x000fe400078ec0ff */
[----:B------:R-:W-:Y:S01]  /*205d0*/  LOP3.LUT R148, R149, R184, RZ, 0x3c, !PT ;  /* 0x000000b895947212 */ /* 0x000fe200078e3cff */
[----:B------:R-:W-:Y:S01]  /*205e0*/  IMAD.MOV.U32 R149, RZ, RZ, R185 ;  /* 0x000000ffff957224 */ /* 0x000fe200078e00b9 */
[----:B------:R-:W-:Y:S02]  /*205f0*/  LOP3.LUT R21, R141, 0x380, RZ, 0xc0, !PT ;  /* 0x000003808d157812 */ /* 0x000fe400078ec0ff */
[----:B------:R-:W-:-:S02]  /*20600*/  IADD3 R145, P2, R184, 0xc020, RZ ;  /* 0x0000c020b8917810 */ /* 0x000fc40007f5e0ff */
[----:B------:R-:W-:Y:S02]  /*20610*/  SHF.R.U64 R2, R2, 0x3, RZ ;  /* 0x0000000302027819 */ /* 0x000fe400000012ff */
[----:B------:R-:W-:Y:S02]  /*20620*/  LOP3.LUT R140, R0, R3, RZ, 0x3c, !PT ;  /* 0x00000003008c7212 */ /* 0x000fe400078e3cff */
[C---:B------:R-:W-:Y:S02]  /*20630*/  IADD3 R143, P1, R184.reuse, 0xc040, RZ ;  /* 0x0000c040b88f7810 */ /* 0x040fe40007f3e0ff */
[----:B------:R-:W-:Y:S02]  /*20640*/  IADD3 R3, P0, R184, 0xc060, RZ ;  /* 0x0000c060b8037810 */ /* 0x000fe40007f1e0ff */
[----:B------:R-:W-:Y:S02]  /*20650*/  SHF.R.U64 R147, R18, 0x3, RZ ;  /* 0x0000000312937819 */ /* 0x000fe400000012ff */
[----:B------:R-:W-:-:S02]  /*20660*/  SHF.R.U64 R0, R21, 0x3, RZ ;  /* 0x0000000315007819 */ /* 0x000fc400000012ff */
[----:B------:R-:W-:Y:S02]  /*20670*/  LOP3.LUT R144, R145, 0x380, RZ, 0xc0, !PT ;  /* 0x0000038091907812 */ /* 0x000fe400078ec0ff */
[----:B------:R-:W-:Y:S02]  /*20680*/  LOP3.LUT R18, R2, R19, RZ, 0x3c, !PT ;  /* 0x0000001302127212 */ /* 0x000fe400078e3cff */
[----:B------:R-:W-:Y:S02]  /*20690*/  LOP3.LUT R142, R143, 0x380, RZ, 0xc0, !PT ;  /* 0x000003808f8e7812 */ /* 0x000fe400078ec0ff */
[----:B------:R-:W-:Y:S02]  /*206a0*/  MOV R148, R148 ;  /* 0x0000009400947202 */ /* 0x000fe40000000f00 */
[----:B------:R-:W-:Y:S02]  /*206b0*/  LOP3.LUT R2, R3, 0x380, RZ, 0xc0, !PT ;  /* 0x0000038003027812 */ /* 0x000fe400078ec0ff */
[----:B------:R-:W-:-:S02]  /*206c0*/  LOP3.LUT R146, R147, R20, RZ, 0x3c, !PT ;  /* 0x0000001493927212 */ /* 0x000fc400078e3cff */
[----:B------:R-:W-:Y:S01]  /*206d0*/  LOP3.LUT R20, R0, R141, RZ, 0x3c, !PT ;  /* 0x0000008d00147212 */ /* 0x000fe200078e3cff */
[--C-:B------:R-:W-:Y:S01]  /*206e0*/  IMAD.X R141, RZ, RZ, R185.reuse, P6 ;  /* 0x000000ffff8d7224 */ /* 0x100fe200030e06b9 */
[----:B------:R-:W-:Y:S01]  /*206f0*/  SHF.R.U64 R144, R144, 0x3, RZ ;  /* 0x0000000390907819 */ /* 0x000fe200000012ff */
[--C-:B------:R-:W-:Y:S01]  /*20700*/  IMAD.X R19, RZ, RZ, R185.reuse, P5 ;  /* 0x000000ffff137224 */ /* 0x100fe200028e06b9 */
[----:B------:R-:W-:Y:S01]  /*20710*/  SHF.R.U64 R142, R142, 0x3, RZ ;  /* 0x000000038e8e7819 */ /* 0x000fe200000012ff */
[--C-:B------:R-:W-:Y:S01]  /*20720*/  IMAD.X R147, RZ, RZ, R185.reuse, P4 ;  /* 0x000000ffff937224 */ /* 0x100fe200020e06b9 */
[----:B------:R-:W-:Y:S01]  /*20730*/  SHF.R.U64 R2, R2, 0x3, RZ ;  /* 0x0000000302027819 */ /* 0x000fe200000012ff */
[--C-:B------:R-:W-:Y:S01]  /*20740*/  IMAD.X R21, RZ, RZ, R185.reuse, P3 ;  /* 0x000000ffff157224 */ /* 0x100fe200018e06b9 */
[----:B------:R-:W-:Y:S01]  /*20750*/  LOP3.LUT R144, R144, R145, RZ, 0x3c, !PT ;  /* 0x0000009190907212 */ /* 0x000fe200078e3cff */
[--C-:B------:R-:W-:Y:S01]  /*20760*/  IMAD.X R145, RZ, RZ, R185.reuse, P2 ;  /* 0x000000ffff917224 */ /* 0x100fe200010e06b9 */
[----:B------:R-:W-:Y:S01]  /*20770*/  LOP3.LUT R142, R142, R143, RZ, 0x3c, !PT ;  /* 0x0000008f8e8e7212 */ /* 0x000fe200078e3cff */
[----:B------:R-:W-:Y:S01]  /*20780*/  UISETP.NE.U32.AND UP0, UPT, UR8, URZ, UPT ;  /* 0x0000003f0800728c */ /* 0x000fe2000bf05070 */
[----:B------:R-:W-:Y:S01]  /*20790*/  LOP3.LUT R2, R2, R3, RZ, 0x3c, !PT ;  /* 0x0000000302027212 */ /* 0x000fe200078e3cff */
[--C-:B------:R-:W-:Y:S01]  /*207a0*/  IMAD.X R143, RZ, RZ, R185.reuse, P1 ;  /* 0x000000ffff8f7224 */ /* 0x100fe200008e06b9 */
[----:B------:R-:W-:Y:S01]  /*207b0*/  MOV R0, R140 ;  /* 0x0000008c00007202 */ /* 0x000fe20000000f00 */
[----:B------:R-:W-:Y:S01]  /*207c0*/  IMAD.X R3, RZ, RZ, R185, P0 ;  /* 0x000000ffff037224 */ /* 0x000fe200000e06b9 */
[----:B------:R-:W-:Y:S01]  /*207d0*/  MOV R18, R18 ;  /* 0x0000001200127202 */ /* 0x000fe20000000f00 */
[----:B------:R-:W-:Y:S01]  /*207e0*/  UISETP.NE.AND.EX UP0, UPT, UR9, URZ, UPT, UP0 ;  /* 0x0000003f0900728c */ /* 0x000fe2000bf05300 */
[----:B------:R-:W-:-:S02]  /*207f0*/  MOV R19, R146 ;  /* 0x0000009200137202 */ /* 0x000fc40000000f00 */
[----:B------:R-:W-:Y:S01]  /*20800*/  MOV R20, R20 ;  /* 0x0000001400147202 */ /* 0x000fe20000000f00 */
[----:B------:R-:W-:Y:S01]  /*20810*/  ULDC.64 UR8, c[0x0][0xd00] ;  /* 0x0003400000087ab9 */ /* 0x000fe20000000a00 */
[----:B------:R-:W-:Y:S01]  /*20820*/  MOV R21, R144 ;  /* 0x0000009000157202 */ /* 0x000fe20000000f00 */
[----:B------:R-:W-:Y:S01]  /*20830*/  UIMAD.WIDE UR8, UR4, 0x4, UR8 ;  /* 0x00000004040878a5 */ /* 0x000fe2000f8e0208 */
[----:B------:R-:W-:Y:S02]  /*20840*/  MOV R142, R142 ;  /* 0x0000008e008e7202 */ /* 0x000fe40000000f00 */
[----:B------:R-:W-:Y:S02]  /*20850*/  MOV R2, R2 ;  /* 0x0000000200027202 */ /* 0x000fe40000000f00 */
[----:B------:R-:W-:Y:S02]  /*20860*/  PLOP3.LUT P1, PT, PT, PT, UP0, 0x80, 0x0 ;  /* 0x000000000000781c */ /* 0x000fe40003f2f008 */
[----:B--2---:R-:W-:-:S02]  /*20870*/  F2FP.BF16.F32.PACK_AB R136, R137, R136 ;  /* 0x000000888988723e */ /* 0x004fc400000010ff */
[----:B------:R-:W-:Y:S02]  /*20880*/  F2FP.BF16.F32.PACK_AB R137, R139, R138 ;  /* 0x0000008a8b89723e */ /* 0x000fe400000010ff */
[----:B---3--:R-:W-:Y:S02]  /*20890*/  F2FP.BF16.F32.PACK_AB R128, R129, R128 ;  /* 0x000000808180723e */ /* 0x008fe400000010ff */
[----:B------:R-:W-:Y:S02]  /*208a0*/  F2FP.BF16.F32.PACK_AB R129, R131, R130 ;  /* 0x000000828381723e */ /* 0x000fe400000010ff */
[----:B----4-:R-:W-:Y:S02]  /*208b0*/  F2FP.BF16.F32.PACK_AB R138, R133, R132 ;  /* 0x00000084858a723e */ /* 0x010fe400000010ff */
[----:B------:R-:W-:Y:S01]  /*208c0*/  F2FP.BF16.F32.PACK_AB R139, R135, R134 ;  /* 0x00000086878b723e */ /* 0x000fe200000010ff */
[----:B------:R-:W-:Y:S01]  /*208d0*/  BAR.SYNC.DEFER_BLOCKING 0x1, 0x100 ;  /* 0x0044000000007b1d */ /* 0x000fe20000010000 */
        /* <DEDUP_REMOVED lines=34> */
[----:B------:R-:W-:Y:S01]  /*20b00*/  F2FP.BF16.F32.PACK_AB R65, R67, R66 ;  /* 0x000000424341723e */ /* 0x000fe200000010ff */
[----:B------:R-:W0:Y:S01]  /*20b10*/  LDC R76, c[0x0][0xce8] ;  /* 0x00033a00ff4c7b82 */ /* 0x000e220000000800 */
        /* <DEDUP_REMOVED lines=26> */
[----:B------:R-:W-:Y:S02]  /*20cc0*/  F2FP.BF16.F32.PACK_AB R35, R31, R30 ;  /* 0x0000001e1f23723e */ /* 0x000fe400000010ff */
[----:B------:R-:W-:Y:S01]  /*20cd0*/  F2FP.BF16.F32.PACK_AB R8, R9, R8 ;  /* 0x000000080908723e */ /* 0x000fe200000010ff */
[----:B------:R2:W-:Y:S01]  /*20ce0*/  STSM.16.M88.4 [R18], R56 ;  /* 0x0000003812007844 */ /* 0x0005e20000000200 */
[----:B------:R-:W-:Y:S02]  /*20cf0*/  F2FP.BF16.F32.PACK_AB R9, R11, R10 ;  /* 0x0000000a0b09723e */ /* 0x000fe400000010ff */
[----:B------:R-:W-:Y:S02]  /*20d00*/  F2FP.BF16.F32.PACK_AB R26, R13, R12 ;  /* 0x0000000c0d1a723e */ /* 0x000fe400000010ff */
[----:B------:R-:W-:Y:S01]  /*20d10*/  F2FP.BF16.F32.PACK_AB R27, R15, R14 ;  /* 0x0000000e0f1b723e */ /* 0x000fe200000010ff */
[----:B------:R2:W-:Y:S01]  /*20d20*/  STSM.16.M88.4 [R19], R48 ;  /* 0x0000003013007844 */ /* 0x0005e20000000200 */
[----:B------:R-:W-:-:S02]  /*20d30*/  F2FP.BF16.F32.PACK_AB R10, R5, R4 ;  /* 0x00000004050a723e */ /* 0x000fc400000010ff */
[----:B------:R-:W-:Y:S01]  /*20d40*/  F2FP.BF16.F32.PACK_AB R11, R7, R6 ;  /* 0x00000006070b723e */ /* 0x000fe200000010ff */
[----:B------:R2:W-:Y:S01]  /*20d50*/  STSM.16.M88.4 [R20], R40 ;  /* 0x0000002814007844 */ /* 0x0005e20000000200 */
[----:B------:R-:W-:-:S03]  /*20d60*/  IMAD.U32 R4, RZ, RZ, UR8 ;  /* 0x00000008ff047e24 */ /* 0x000fc6000f8e00ff */
[----:B------:R2:W-:Y:S01]  /*20d70*/  STSM.16.M88.4 [R21], R32 ;  /* 0x0000002015007844 */ /* 0x0005e20000000200 */
[----:B------:R-:W-:Y:S01]  /*20d80*/  IMAD.U32 R5, RZ, RZ, UR9 ;  /* 0x00000009ff057e24 */ /* 0x000fe2000f8e00ff */
[----:B------:R-:W-:Y:S02]  /*20d90*/  ULDC.64 UR8, c[0x0][0xd08] ;  /* 0x0003420000087ab9 */ /* 0x000fe40000000a00 */
[----:B------:R2:W-:Y:S04]  /*20da0*/  STSM.16.M88.4 [R142], R24 ;  /* 0x000000188e007844 */ /* 0x0005e80000000200 */
[----:B------:R2:W-:Y:S01]  /*20db0*/  STSM.16.M88.4 [R2], R8 ;  /* 0x0000000802007844 */ /* 0x0005e20000000200 */
[----:B------:R-:W-:Y:S01]  /*20dc0*/  UISETP.NE.U32.AND UP1, UPT, UR8, URZ, UPT ;  /* 0x0000003f0800728c */ /* 0x000fe2000bf25070 */
[----:B------:R-:W-:Y:S03]  /*20dd0*/  BAR.SYNC.DEFER_BLOCKING 0x1, 0x100 ;  /* 0x0044000000007b1d */ /* 0x000fe60000010000 */
[----:B------:R-:W-:-:S06]  /*20de0*/  UISETP.NE.AND.EX UP1, UPT, UR9, URZ, UPT, UP1 ;  /* 0x0000003f0900728c */ /* 0x000fcc000bf25310 */
[----:B------:R-:W-:-:S05]  /*20df0*/  PLOP3.LUT P2, PT, PT, PT, UP1, 0x80, 0x0 ;  /* 0x000000000000781c */ /* 0x000fca0003f4f018 */
[----:B------:R-:W-:Y:S02]  /*20e00*/  @UP1 ULDC.64 UR8, c[0x0][0xd08] ;  /* 0x0003420000081ab9 */ /* 0x000fe40000000a00 */
[----:B------:R-:W-:-:S03]  /*20e10*/  @UP1 UIMAD.WIDE UR8, UR4, 0x4, UR8 ;  /* 0x00000004040818a5 */ /* 0x000fc6000f8e0208 */
[----:B------:R-:W-:Y:S02]  /*20e20*/  ULDC UR4, c[0x0][0xb88] ;  /* 0x0002e20000047ab9 */ /* 0x000fe40000000800 */
[----:B------:R-:W-:Y:S02]  /*20e30*/  IMAD.U32 R3, RZ, RZ, UR4 ;  /* 0x00000004ff037e24 */ /* 0x000fe4000f8e00ff */
[----:B------:R-:W-:Y:S01]  /*20e40*/  IMAD.U32 R6, RZ, RZ, UR8 ;  /* 0x00000008ff067e24 */ /* 0x000fe2000f8e00ff */
[----:B-1----:R-:W3:Y:S01]  /*20e50*/  @P1 LDG.E R0, desc[UR36][R4.64] ;  /* 0x0000002404001981 */ /* 0x002ee2000c1e1900 */
[----:B------:R-:W-:-:S05]  /*20e60*/  IMAD.U32 R7, RZ, RZ, UR9 ;  /* 0x00000009ff077e24 */ /* 0x000fca000f8e00ff */
[----:B------:R2:W5:Y:S01]  /*20e70*/  @P2 LDG.E R3, desc[UR36][R6.64] ;  /* 0x0000002406032981 */ /* 0x000562000c1e1900 */
[----:B------:R-:W-:Y:S01]  /*20e80*/  UMOV UR4, URZ ;  /* 0x0000003f00047c82 */ /* 0x000fe20008000000 */
[----:B------:R-:W-:Y:S02]  /*20e90*/  LOP3.LUT P0, RZ, R211, 0x3, RZ, 0xc0, !PT ;  /* 0x00000003d3ff7812 */ /* 0x000fe4000780c0ff */
[----:B---3--:R-:W-:Y:S01]  /*20ea0*/  @P1 R2UR UR4, R0 ;  /* 0x00000000000412ca */ /* 0x008fe200000e0000 */
[----:B0-2---:R-:W-:-:S14]  /*20eb0*/  @P2 BRA `(.L_x_3506) ;  /* 0x0000000000102947 */ /* 0x005fdc0003800000 */
[----:B------:R-:W-:Y:S05]  /*20ec0*/  @!P1 BRA `(.L_x_3506) ;  /* 0x00000000000c9947 */ /* 0x000fea0003800000 */
[----:B------:R-:W2:Y:S04]  /*20ed0*/  LDG.E R0, desc[UR36][R4.64] ;  /* 0x0000002404007981 */ /* 0x000ea8000c1e1900 */
[----:B-----5:R-:W2:Y:S02]  /*20ee0*/  LDG.E R3, desc[UR36][R4.64+0x4] ;  /* 0x0000042404037981 */ /* 0x020ea4000c1e1900 */
[----:B--2---:R-:W-:-:S07]  /*20ef0*/  IMAD.IADD R3, R3, 0x1, -R0 ;  /* 0x0000000103037824 */ /* 0x004fce00078e0a00 */
.L_x_3506:
[----:B-----5:R-:W-:Y:S01]  /*20f00*/  IMAD R18, R3, R76, RZ ;  /* 0x0000004c03127224 */ /* 0x020fe200078e02ff */
[----:B------:R-:W-:Y:S01]  /*20f10*/  R2UR UR15, R204 ;  /* 0x00000000cc0f72ca */ /* 0x000fe200000e0000 */
[----:B------:R-:W-:Y:S01]  /*20f20*/  VIADD R13, R206, UR60 ;  /* 0x0000003cce0d7c36 */ /* 0x000fe20008000000 */
[----:B------:R-:W-:Y:S01]  /*20f30*/  ISETP.NE.AND P1, PT, R76, 0x1, PT ;  /* 0x000000014c00780c */ /* 0x000fe20003f25270 */
[----:B------:R-:W-:Y:S01]  /*20f40*/  VIADD R5, R228, UR60 ;  /* 0x0000003ce4057c36 */ /* 0x000fe20008000000 */
[----:B------:R-:W-:Y:S02]  /*20f50*/  USHF.R.S32.HI UR18, URZ, 0x1f, UR61 ;  /* 0x0000001f3f127899 */ /* 0x000fe4000801143d */
[----:B------:R-:W-:Y:S01]  /*20f60*/  ISETP.GE.OR P2, PT, R13, R18, P0 ;  /* 0x000000120d00720c */ /* 0x000fe20000746670 */
[----:B------:R-:W-:-:S08]  /*20f70*/  ULDC.64 UR16, c[0x0][0xc90] ;  /* 0x0003240000107ab9 */ /* 0x000fd00000000a00 */
[----:B------:R-:W0:Y:S04]  /*20f80*/  @P1 LDC R2, c[0x0][0xcec] ;  /* 0x00033b00ff021b82 */ /* 0x000e280000000800 */
[----:B------:R-:W2:Y:S01]  /*20f90*/  @!P2 LDL R11, [R1+0x430] ;  /* 0x00043000010ba983 */ /* 0x000ea20000100800 */
[----:B------:R-:W-:Y:S01]  /*20fa0*/  USHF.R.S32.HI UR13, URZ, 0x1f, UR15 ;  /* 0x0000001f3f0d7899 */ /* 0x000fe2000801140f */
[----:B------:R-:W-:Y:S01]  /*20fb0*/  IMAD.MOV.U32 R0, RZ, RZ, R5 ;  /* 0x000000ffff007224 */ /* 0x000fe200078e0005 */
[----:B------:R-:W-:Y:S01]  /*20fc0*/  USHF.R.S32.HI UR11, URZ, 0x1f, UR4 ;  /* 0x0000001f3f0b7899 */ /* 0x000fe20008011404 */
[----:B------:R-:W1:Y:S01]  /*20fd0*/  @P1 LDC R3, c[0x0][0xcf0] ;  /* 0x00033c00ff031b82 */ /* 0x000e620000000800 */
[----:B------:R-:W-:Y:S01]  /*20fe0*/  UIMAD UR14, UR18, UR16, URZ ;  /* 0x00000010120e72a4 */ /* 0x000fe2000f8e023f */
[----:B------:R-:W-:Y:S01]  /*20ff0*/  UMOV UR10, UR4 ;  /* 0x00000004000a7c82 */ /* 0x000fe20008000000 */
[----:B------:R-:W-:-:S02]  /*21000*/  USEL UR13, UR13, URZ, !UP0 ;  /* 0x0000003f0d0d7287 */ /* 0x000fc4000c000000 */
[----:B------:R-:W-:Y:S02]  /*21010*/  UIMAD.WIDE.U32 UR8, UR61, UR16, UR10 ;  /* 0x000000103d0872a5 */ /* 0x000fe4000f8e000a */
[----:B------:R-:W-:Y:S02]  /*21020*/  UIMAD UR14, UR61, UR17, UR14 ;  /* 0x000000113d0e72a4 */ /* 0x000fe4000f8e020e */
[----:B------:R-:W-:Y:S01]  /*21030*/  USEL UR19, UR15, URZ, !UP0 ;  /* 0x0000003f0f137287 */ /* 0x000fe2000c000000 */
[----:B------:R-:W-:Y:S01]  /*21040*/  ULDC.64 UR16, c[0x0][0xc98] ;  /* 0x0003260000107ab9 */ /* 0x000fe20000000a00 */
[----:B------:R-:W-:Y:S02]  /*21050*/  UIADD3 UR9, UR9, UR14, URZ ;  /* 0x0000000e09097290 */ /* 0x000fe4000fffe03f */
[----:B------:R-:W-:Y:S01]  /*21060*/  UIMAD UR10, UR13, UR16, URZ ;  /* 0x000000100d0a72a4 */ /* 0x000fe2000f8e023f */
[----:B0-----:R-:W-:Y:S01]  /*21070*/  @P1 IMAD.HI.U32 R2, R5, R2, RZ ;  /* 0x0000000205021227 */ /* 0x001fe200078e00ff */
[----:B------:R-:W-:-:S02]  /*21080*/  UIMAD.WIDE.U32 UR8, UR19, UR16, UR8 ;  /* 0x00000010130872a5 */ /* 0x000fc4000f8e0008 */
[----:B------:R-:W-:Y:S01]  /*21090*/  UIMAD UR10, UR19, UR17, UR10 ;  /* 0x00000011130a72a4 */ /* 0x000fe2000f8e020a */
[----:B------:R-:W-:Y:S01]  /*210a0*/  ULDC.64 UR14, c[0x0][0xc88] ;  /* 0x00032200000e7ab9 */ /* 0x000fe20000000a00 */
[----:B-1----:R-:W-:-:S04]  /*210b0*/  @P1 SHF.R.U32.HI R0, RZ, R3, R2 ;  /* 0x00000003ff001219 */ /* 0x002fc80000011602 */
[----:B------:R-:W-:Y:S01]  /*210c0*/  IMAD.U32 R7, RZ, RZ, UR10 ;  /* 0x0000000aff077e24 */ /* 0x000fe2000f8e00ff */
[--C-:B------:R-:W-:Y:S01]  /*210d0*/  SHF.R.S32.HI R4, RZ, 0x1f, R0.reuse ;  /* 0x0000001fff047819 */ /* 0x100fe20000011400 */
[----:B------:R-:W-:-:S04]  /*210e0*/  IMAD.MOV R2, RZ, RZ, -R0 ;  /* 0x000000ffff027224 */ /* 0x000fc800078e0a00 */
[----:B------:R-:W-:Y:S01]  /*210f0*/  IMAD R5, R76, R2, R5 ;  /* 0x000000024c057224 */ /* 0x000fe200078e0205 */
[----:B------:R-:W-:-:S04]  /*21100*/  IADD3 R2, P3, R0, UR8, RZ ;  /* 0x0000000800027c10 */ /* 0x000fc8000ff7e0ff */
[----:B------:R-:W-:-:S05]  /*21110*/  SHF.R.S32.HI R3, RZ, 0x1f, R5 ;  /* 0x0000001fff037819 */ /* 0x000fca0000011405 */
[----:B------:R-:W-:Y:S01]  /*21120*/  IMAD R0, R3, UR14, RZ ;  /* 0x0000000e03007c24 */ /* 0x000fe2000f8e02ff */
[----:B------:R-:W-:Y:S01]  /*21130*/  IADD3.X R3, R4, UR9, R7, P3, !PT ;  /* 0x0000000904037c10 */ /* 0x000fe20009ffe407 */
[----:B------:R-:W-:Y:S02]  /*21140*/  ULDC.64 UR8, c[0x0][0xc50] ;  /* 0x0003140000087ab9 */ /* 0x000fe40000000a00 */
[C---:B------:R-:W-:Y:S02]  /*21150*/  IMAD R7, R5.reuse, UR15, R0 ;  /* 0x0000000f05077c24 */ /* 0x040fe4000f8e0200 */
[----:B------:R-:W-:Y:S01]  /*21160*/  IMAD.WIDE.U32 R2, R5, UR14, R2 ;  /* 0x0000000e05027c25 */ /* 0x000fe2000f8e0002 */
[----:B------:R-:W-:-:S03]  /*21170*/  ULDC.64 UR14, c[0x0][0xba0] ;  /* 0x0002e800000e7ab9 */ /* 0x000fc60000000a00 */
[----:B------:R-:W-:Y:S01]  /*21180*/  IMAD.IADD R3, R3, 0x1, R7 ;  /* 0x0000000103037824 */ /* 0x000fe200078e0207 */
[----:B------:R-:W-:-:S04]  /*21190*/  LEA R6, P3, R2, UR8, 0x2 ;  /* 0x0000000802067c11 */ /* 0x000fc8000f8610ff */
[----:B------:R-:W-:Y:S01]  /*211a0*/  LEA.HI.X R10, R2, UR9, R3, 0x2, P3 ;  /* 0x00000009020a7c11 */ /* 0x000fe200098f1403 */
[----:B------:R-:W-:Y:S01]  /*211b0*/  SHFL.IDX PT, R8, R6, RZ, 0x1c1f ;  /* 0x001c1fff06087589 */ /* 0x000fe200000e0000 */
[----:B------:R-:W-:-:S03]  /*211c0*/  VIADD R3, R13, 0x8 ;  /* 0x000000080d037836 */ /* 0x000fc60000000000 */
[----:B------:R-:W2:Y:S02]  /*211d0*/  SHFL.IDX PT, R9, R10, RZ, 0x1c1f ;  /* 0x001c1fff0a097589 */ /* 0x000ea400000e0000 */
[----:B------:R-:W-:Y:S02]  /*211e0*/  ISETP.GE.OR P0, PT, R3, R18, P0 ;  /* 0x000000120300720c */ /* 0x000fe40000706670 */
[----:B--2---:R0:W-:Y:S11]  /*211f0*/  @!P2 ST.E desc[UR36][R8.64], R11 ;  /* 0x0000000b0800a985 */ /* 0x0041f6000c101924 */
[----:B------:R-:W2:Y:S01]  /*21200*/  @!P0 LDL R19, [R1+0x434] ;  /* 0x0004340001138983 */ /* 0x000ea20000100800 */
[----:B------:R-:W-:-:S02]  /*21210*/  IMAD R0, R203, 0x40, R193 ;  /* 0x00000040cb007824 */ /* 0x000fc400078e02c1 */
[----:B------:R-:W-:Y:S01]  /*21220*/  IMAD.MOV.U32 R3, RZ, RZ, 0x2 ;  /* 0x00000002ff037424 */ /* 0x000fe200078e00ff */
[----:B------:R-:W-:Y:S03]  /*21230*/  SHFL.IDX PT, R20, R6, 0x1, 0x1c1f ;  /* 0x003c1f0006147f89 */ /* 0x000fe600000e0000 */
[----:B------:R-:W-:Y:S01]  /*21240*/  IMAD.WIDE R2, R0, R3, UR58 ;  /* 0x0000003a00027e25 */ /* 0x000fe2000f8e0203 */
[----:B------:R-:W2:Y:S02]  /*21250*/  SHFL.IDX PT, R21, R10, 0x1, 0x1c1f ;  /* 0x003c1f000a157f89 */ /* 0x000ea400000e0000 */
[C---:B------:R-:W-:Y:S02]  /*21260*/  IADD3 R5, P3, R2.reuse, 0x2000, RZ ;  /* 0x0000200002057810 */ /* 0x040fe40007f7e0ff */
[C---:B------:R-:W-:Y:S02]  /*21270*/  IADD3 R25, P4, R2.reuse, 0x3000, RZ ;  /* 0x0000300002197810 */ /* 0x040fe40007f9e0ff */
[----:B------:R-:W-:Y:S01]  /*21280*/  IADD3 R29, P5, R2, 0x4000, RZ ;  /* 0x00004000021d7810 */ /* 0x000fe20007fbe0ff */
[----:B------:R-:W-:Y:S01]  /*21290*/  IMAD.X R13, RZ, RZ, R3, P3 ;  /* 0x000000ffff0d7224 */ /* 0x000fe200018e0603 */
[----:B------:R-:W-:-:S02]  /*212a0*/  LOP3.LUT R0, R5, 0x380, RZ, 0xc0, !PT ;  /* 0x0000038005007812 */ /* 0x000fc400078ec0ff */
[----:B------:R-:W-:Y:S02]  /*212b0*/  LOP3.LUT R24, R25, 0x380, RZ, 0xc0, !PT ;  /* 0x0000038019187812 */ /* 0x000fe400078ec0ff */
[----:B------:R-:W-:Y:S02]  /*212c0*/  LOP3.LUT R28, R29, 0x380, RZ, 0xc0, !PT ;  /* 0x000003801d1c7812 */ /* 0x000fe400078ec0ff */
[C---:B------:R-:W-:Y:S02]  /*212d0*/  IADD3 R33, P6, R2.reuse, 0x5000, RZ ;  /* 0x0000500002217810 */ /* 0x040fe40007fde0ff */
[----:B------:R-:W-:Y:S02]  /*212e0*/  IADD3 R7, P2, R2, 0x1000, RZ ;  /* 0x0000100002077810 */ /* 0x000fe40007f5e0ff */
[----:B------:R-:W-:Y:S02]  /*212f0*/  SHF.R.U64 R0, R0, 0x3, RZ ;  /* 0x0000000300007819 */ /* 0x000fe400000012ff */
[----:B------:R-:W-:-:S02]  /*21300*/  SHF.R.U64 R24, R24, 0x3, RZ ;  /* 0x0000000318187819 */ /* 0x000fc400000012ff */
[----:B------:R-:W-:Y:S02]  /*21310*/  SHF.R.U64 R28, R28, 0x3, RZ ;  /* 0x000000031c1c7819 */ /* 0x000fe400000012ff */
[----:B------:R-:W-:Y:S02]  /*21320*/  LOP3.LUT R32, R33, 0x380, RZ, 0xc0, !PT ;  /* 0x0000038021207812 */ /* 0x000fe400078ec0ff */
        /* <DEDUP_REMOVED lines=9> */
[----:B------:R-:W-:Y:S02]  /*213c0*/  IADD3 R49, P5, R2, 0x9000, RZ ;  /* 0x0000900002317810 */ /* 0x000fe40007fbe0ff */
[----:B------:R-:W-:Y:S02]  /*213d0*/  SHF.R.U64 R32, R32, 0x3, RZ ;  /* 0x0000000320207819 */ /* 0x000fe400000012ff */
[----:B------:R-:W-:Y:S02]  /*213e0*/  LOP3.LUT R36, R37, 0x380, RZ, 0xc0, !PT ;  /* 0x0000038025247812 */ /* 0x000fe400078ec0ff */
[----:B------:R-:W-:-:S02]  /*213f0*/  LOP3.LUT R40, R41, 0x380, RZ, 0xc0, !PT ;  /* 0x0000038029287812 */ /* 0x000fc400078ec0ff */
[----:B------:R-:W-:Y:S02]  /*21400*/  LOP3.LUT R44, R45, 0x380, RZ, 0xc0, !PT ;  /* 0x000003802d2c7812 */ /* 0x000fe400078ec0ff */
[----:B------:R-:W-:Y:S02]  /*21410*/  LOP3.LUT R48, R49, 0x380, RZ, 0xc0, !PT ;  /* 0x0000038031307812 */ /* 0x000fe400078ec0ff */
[----:B------:R-:W-:Y:S01]  /*21420*/  LOP3.LUT R32, R32, R33, RZ, 0x3c, !PT ;  /* 0x0000002120207212 */ /* 0x000fe200078e3cff */
[----:B------:R-:W-:Y:S01]  /*21430*/  IMAD.X R33, RZ, RZ, R3, P6 ;  /* 0x000000ffff217224 */ /* 0x000fe200030e0603 */
[----:B------:R-:W-:Y:S02]  /*21440*/  IADD3 R53, P6, R2, 0xa000, RZ ;  /* 0x0000a00002357810 */ /* 0x000fe40007fde0ff */
[----:B------:R-:W-:Y:S02]  /*21450*/  SHF.R.U64 R36, R36, 0x3, RZ ;  /* 0x0000000324247819 */ /* 0x000fe400000012ff */
[----:B------:R-:W-:-:S02]  /*21460*/  SHF.R.U64 R40, R40, 0x3, RZ ;  /* 0x0000000328287819 */ /* 0x000fc400000012ff */
[----:B------:R-:W-:Y:S02]  /*21470*/  SHF.R.U64 R44, R44, 0x3, RZ ;  /* 0x000000032c2c7819 */ /* 0x000fe400000012ff */
[----:B------:R-:W-:Y:S02]  /*21480*/  SHF.R.U64 R48, R48, 0x3, RZ ;  /* 0x0000000330307819 */ /* 0x000fe400000012ff */
[----:B------:R-:W-:Y:S02]  /*21490*/  LOP3.LUT R52, R53, 0x380, RZ, 0xc0, !PT ;  /* 0x0000038035347812 */ /* 0x000fe400078ec0ff */
        /* <DEDUP_REMOVED lines=13> */
[----:B0-----:R-:W-:Y:S02]  /*21570*/  LOP3.LUT R9, R2, 0x380, RZ, 0xc0, !PT ;  /* 0x0000038002097812 */ /* 0x001fe400078ec0ff */
[----:B------:R-:W-:Y:S02]  /*21580*/  SHF.R.U64 R52, R52, 0x3, RZ ;  /* 0x0000000334347819 */ /* 0x000fe400000012ff */
[----:B------:R-:W-:-:S02]  /*21590*/  SHF.R.U64 R4, R4, 0x3, RZ ;  /* 0x0000000304047819 */ /* 0x000fc400000012ff */
[----:B------:R-:W-:Y:S02]  /*215a0*/  LOP3.LUT R56, R57, 0x380, RZ, 0xc0, !PT ;  /* 0x0000038039387812 */ /* 0x000fe400078ec0ff */
        /* <DEDUP_REMOVED lines=9> */
[----:B------:R-:W-:Y:S01]  /*21640*/  SHF.R.U64 R60, R60, 0x3, RZ ;  /* 0x000000033c3c7819 */ /* 0x000fe200000012ff */
[----:B------:R-:W-:Y:S01]  /*21650*/  IMAD.X R73, RZ, RZ, R3, P6 ;  /* 0x000000ffff497224 */ /* 0x000fe200030e0603 */
[----:B------:R-:W-:Y:S02]  /*21660*/  SHF.R.U64 R64, R64, 0x3, RZ ;  /* 0x0000000340407819 */ /* 0x000fe400000012ff */
[----:B------:R-:W-:Y:S02]  /*21670*/  SHF.R.U64 R68, R68, 0x3, RZ ;  /* 0x0000000344447819 */ /* 0x000fe400000012ff */
[----:B------:R-:W-:-:S02]  /*21680*/  LOP3.LUT R2, R9, R2, RZ, 0x3c, !PT ;  /* 0x0000000209027212 */ /* 0x000fc400078e3cff */
        /* <DEDUP_REMOVED lines=9> */
[----:B------:R-:W-:-:S03]  /*21720*/  UIMAD UR10, UR11, UR14, URZ ;  /* 0x0000000e0b0a72a4 */ /* 0x000fc6000f8e023f */
[----:B------:R-:W-:Y:S01]  /*21730*/  SHF.R.U64 R0, R0, 0x3, RZ ;  /* 0x0000000300007819 */ /* 0x000fe200000012ff */
[----:B------:R-:W-:Y:S02]  /*21740*/  UIMAD.WIDE.U32 UR8, UR4, UR14, URZ ;  /* 0x0000000e040872a5 */ /* 0x000fe4000f8e003f */
[----:B------:R-:W-:Y:S01]  /*21750*/  UIMAD UR10, UR4, UR15, UR10 ;  /* 0x0000000f040a72a4 */ /* 0x000fe2000f8e020a */
[----:B------:R-:W-:Y:S01]  /*21760*/  LOP3.LUT R72, R0, R7, RZ, 0x3c, !PT ;  /* 0x0000000700487212 */ /* 0x000fe200078e3cff */
[----:B------:R-:W-:Y:S01]  /*21770*/  IMAD R0, R210, 0x20, R203 ;  /* 0x00000020d2007824 */ /* 0x000fe200078e02cb */
[----:B------:R-:W-:Y:S01]  /*21780*/  ULDC.64 UR14, c[0x0][0xbe8] ;  /* 0x0002fa00000e7ab9 */ /* 0x000fe20000000a00 */
[----:B------:R-:W-:Y:S02]  /*21790*/  UIADD3 UR9, UR9, UR10, URZ ;  /* 0x0000000a09097290 */ /* 0x000fe4000fffe03f */
[----:B------:R-:W-:Y:S02]  /*217a0*/  UIMAD UR4, UR18, UR14, URZ ;  /* 0x0000000e120472a4 */ /* 0x000fe4000f8e023f */
[----:B------:R-:W-:-:S02]  /*217b0*/  UIMAD.WIDE.U32 UR8, UR61, UR14, UR8 ;  /* 0x0000000e3d0872a5 */ /* 0x000fc4000f8e0008 */
[----:B------:R-:W-:Y:S01]  /*217c0*/  UIMAD UR4, UR61, UR15, UR4 ;  /* 0x0000000f3d0472a4 */ /* 0x000fe2000f8e0204 */
[----:B------:R-:W-:-:S03]  /*217d0*/  ULDC.64 UR10, c[0x0][0xbf0] ;  /* 0x0002fc00000a7ab9 */ /* 0x000fc60000000a00 */
[----:B------:R-:W-:Y:S02]  /*217e0*/  UIADD3 UR9, UR9, UR4, URZ ;  /* 0x0000000409097290 */ /* 0x000fe4000fffe03f */
[----:B------:R-:W-:Y:S02]  /*217f0*/  UIMAD UR4, UR13, UR10, URZ ;  /* 0x0000000a0d0472a4 */ /* 0x000fe4000f8e023f */
[----:B------:R-:W-:Y:S02]  /*21800*/  UIMAD.WIDE.U32 UR8, UR19, UR10, UR8 ;  /* 0x0000000a130872a5 */ /* 0x000fe4000f8e0008 */
[----:B------:R-:W-:-:S03]  /*21810*/  UIMAD UR4, UR19, UR11, UR4 ;  /* 0x0000000b130472a4 */ /* 0x000fc6000f8e0204 */
[----:B------:R-:W-:Y:S01]  /*21820*/  ULDC.64 UR10, c[0x0][0xbe0] ;  /* 0x0002f800000a7ab9 */ /* 0x000fe20000000a00 */
[----:B------:R-:W-:Y:S01]  /*21830*/  UIADD3 UR4, UR9, UR4, URZ ;  /* 0x0000000409047290 */ /* 0x000fe2000fffe03f */
[----:B------:R-:W-:-:S05]  /*21840*/  VIADD R81, R203, UR60 ;  /* 0x0000003ccb517c36 */ /* 0x000fca0008000000 */
[----:B------:R-:W-:Y:S01]  /*21850*/  ISETP.GE.AND P2, PT, R81, R18, PT ;  /* 0x000000125100720c */ /* 0x000fe20003f46270 */
[----:B------:R-:W-:Y:S01]  /*21860*/  BSSY B1, `(.L_x_3507) ;  /* 0x000004c000017945 */ /* 0x000fe20003800000 */
[----:B--2---:R0:W-:Y:S04]  /*21870*/  @!P0 ST.E desc[UR36][R20.64], R19 ;  /* 0x0000001314008985 */ /* 0x0041e8000c101924 */
[----:B------:R1:W5:Y:S04]  /*21880*/  LD.E.128 R8, desc[UR36][R2.64] ;  /* 0x0000002402087980 */ /* 0x000368000c101d00 */
[----:B------:R-:W5:Y:S01]  /*21890*/  LD.E.128 R4, desc[UR36][R4.64] ;  /* 0x0000002404047980 */ /* 0x000f62000c101d00 */
[----:B0-----:R-:W0:Y:S01]  /*218a0*/  @P1 LDC R21, c[0x0][0xcf0] ;  /* 0x00033c00ff151b82 */ /* 0x001e220000000800 */
[----:B------:R-:W-:-:S02]  /*218b0*/  VIADD R20, R0, UR60 ;  /* 0x0000003c00147c36 */ /* 0x000fc40008000000 */
[----:B------:R-:W5:Y:S04]  /*218c0*/  LD.E.128 R12, desc[UR36][R12.64] ;  /* 0x000000240c0c7980 */ /* 0x000f68000c101d00 */
[----:B------:R-:W5:Y:S01]  /*218d0*/  LD.E.128 R24, desc[UR36][R24.64] ;  /* 0x0000002418187980 */ /* 0x000f62000c101d00 */
[----:B-1----:R-:W1:Y:S01]  /*218e0*/  @P1 LDC R3, c[0x0][0xcec] ;  /* 0x00033b00ff031b82 */ /* 0x002e620000000800 */
[----:B------:R-:W-:Y:S02]  /*218f0*/  IMAD.MOV.U32 R19, RZ, RZ, R20 ;  /* 0x000000ffff137224 */ /* 0x000fe400078e0014 */
[----:B------:R-:W5:Y:S01]  /*21900*/  LD.E.128 R28, desc[UR36][R28.64] ;  /* 0x000000241c1c7980 */ /* 0x000f62000c101d00 */
[----:B------:R-:W-:-:S03]  /*21910*/  IMAD.U32 R2, RZ, RZ, UR8 ;  /* 0x00000008ff027e24 */ /* 0x000fc6000f8e00ff */
[----:B------:R-:W5:Y:S04]  /*21920*/  LD.E.128 R32, desc[UR36][R32.64] ;  /* 0x0000002420207980 */ /* 0x000f68000c101d00 */
[----:B------:R-:W5:Y:S04]  /*21930*/  LD.E.128 R36, desc[UR36][R36.64] ;  /* 0x0000002424247980 */ /* 0x000f68000c101d00 */
[----:B------:R-:W5:Y:S04]  /*21940*/  LD.E.128 R40, desc[UR36][R40.64] ;  /* 0x0000002428287980 */ /* 0x000f68000c101d00 */
[----:B------:R-:W5:Y:S04]  /*21950*/  LD.E.128 R44, desc[UR36][R44.64] ;  /* 0x000000242c2c7980 */ /* 0x000f68000c101d00 */
[----:B------:R-:W5:Y:S01]  /*21960*/  LD.E.128 R48, desc[UR36][R48.64] ;  /* 0x0000002430307980 */ /* 0x000f62000c101d00 */
[----:B-1----:R-:W-:-:S03]  /*21970*/  @P1 IMAD.HI.U32 R0, R20, R3, RZ ;  /* 0x0000000314001227 */ /* 0x002fc600078e00ff */
[----:B------:R-:W5:Y:S02]  /*21980*/  LD.E.128 R52, desc[UR36][R52.64] ;  /* 0x0000002434347980 */ /* 0x000f64000c101d00 */
[----:B0-----:R-:W-:Y:S02]  /*21990*/  @P1 SHF.R.U32.HI R19, RZ, R21, R0 ;  /* 0x00000015ff131219 */ /* 0x001fe40000011600 */
[----:B------:R-:W5:Y:S02]  /*219a0*/  LD.E.128 R56, desc[UR36][R56.64] ;  /* 0x0000002438387980 */ /* 0x000f64000c101d00 */
[--C-:B------:R-:W-:Y:S01]  /*219b0*/  SHF.R.S32.HI R0, RZ, 0x1f, R19.reuse ;  /* 0x0000001fff007819 */ /* 0x100fe20000011413 */
[----:B------:R-:W-:Y:S01]  /*219c0*/  IMAD.MOV R21, RZ, RZ, -R19 ;  /* 0x000000ffff157224 */ /* 0x000fe200078e0a13 */
[----:B------:R-:W5:Y:S01]  /*219d0*/  LD.E.128 R60, desc[UR36][R60.64] ;  /* 0x000000243c3c7980 */ /* 0x000f62000c101d00 */
[----:B------:R-:W-:Y:S01]  /*219e0*/  IMAD.U32 R3, RZ, RZ, UR9 ;  /* 0x00000009ff037e24 */ /* 0x000fe2000f8e00ff */
[----:B------:R-:W-:Y:S01]  /*219f0*/  ULDC.64 UR8, c[0x0][0xbd8] ;  /* 0x0002f60000087ab9 */ /* 0x000fe20000000a00 */
[----:B------:R-:W-:Y:S01]  /*21a00*/  IMAD R0, R0, UR10, RZ ;  /* 0x0000000a00007c24 */ /* 0x000fe2000f8e02ff */
[----:B------:R-:W5:Y:S01]  /*21a10*/  LD.E.128 R64, desc[UR36][R64.64] ;  /* 0x0000002440407980 */ /* 0x000f62000c101d00 */
[----:B------:R-:W-:-:S02]  /*21a20*/  IMAD R21, R76, R21, R20 ;  /* 0x000000154c157224 */ /* 0x000fc400078e0214 */
[----:B------:R-:W-:Y:S01]  /*21a30*/  IMAD.U32 R3, RZ, RZ, UR4 ;  /* 0x00000004ff037e24 */ /* 0x000fe2000f8e00ff */
[----:B------:R-:W5:Y:S01]  /*21a40*/  LD.E.128 R68, desc[UR36][R68.64] ;  /* 0x0000002444447980 */ /* 0x000f62000c101d00 */
[C---:B------:R-:W-:Y:S01]  /*21a50*/  IMAD R77, R19.reuse, UR11, R0 ;  /* 0x0000000b134d7c24 */ /* 0x040fe2000f8e0200 */
[----:B------:R-:W-:Y:S02]  /*21a60*/  SHF.R.S32.HI R0, RZ, 0x1f, R21 ;  /* 0x0000001fff007819 */ /* 0x000fe40000011415 */
[----:B------:R-:W5:Y:S01]  /*21a70*/  LD.E.128 R72, desc[UR36][R72.64] ;  /* 0x0000002448487980 */ /* 0x000f62000c101d00 */
[----:B------:R-:W-:Y:S01]  /*21a80*/  IMAD.WIDE.U32 R2, R19, UR10, R2 ;  /* 0x0000000a13027c25 */ /* 0x000fe2000f8e0002 */
[----:B------:R-:W-:Y:S01]  /*21a90*/  UIADD3 UR4, UR42, 0x32420, URZ ;  /* 0x000324202a047890 */ /* 0x000fe2000fffe03f */
[----:B------:R-:W-:Y:S01]  /*21aa0*/  @!PT LDS RZ, [RZ] ;  /* 0x00000000fffff984 */ /* 0x000fe20000000800 */
[----:B------:R-:W-:Y:S01]  /*21ab0*/  @!PT LDS RZ, [RZ] ;  /* 0x00000000fffff984 */ /* 0x000fe20000000800 */
[----:B------:R-:W-:Y:S01]  /*21ac0*/  @!PT LDS RZ, [RZ] ;  /* 0x00000000fffff984 */ /* 0x000fe20000000800 */
[----:B------:R-:W-:Y:S01]  /*21ad0*/  @!PT LDS RZ, [RZ] ;  /* 0x00000000fffff984 */ /* 0x000fe20000000800 */
[----:B------:R0:W-:Y:S06]  /*21ae0*/  MEMBAR.ALL.CTA ;  /* 0x0000000000007992 */ /* 0x0001ec0000008000 */
[----:B0-----:R-:W0:Y:S01]  /*21af0*/  FENCE.VIEW.ASYNC.S ;  /* 0x00000000000073c6 */ /* 0x001e220000000000 */
[----:B------:R-:W-:Y:S01]  /*21b00*/  IMAD.IADD R3, R3, 0x1, R77 ;  /* 0x0000000103037824 */ /* 0x000fe200078e024d */
[----:B------:R-:W-:Y:S01]  /*21b10*/  UPRMT UR4, URZ, 0x654, UR4 ;  /* 0x000006543f047896 */ /* 0x000fe20008000004 */
[----:B------:R-:W-:-:S02]  /*21b20*/  IMAD R0, R0, UR8, RZ ;  /* 0x0000000800007c24 */ /* 0x000fc4000f8e02ff */
[----:B------:R-:W-:Y:S02]  /*21b30*/  VIADD R19, R81, 0x20 ;  /* 0x0000002051137836 */ /* 0x000fe40000000000 */
[C---:B------:R-:W-:Y:S02]  /*21b40*/  IMAD R77, R21.reuse, UR9, R0 ;  /* 0x00000009154d7c24 */ /* 0x040fe4000f8e0200 */
[----:B------:R-:W-:Y:S01]  /*21b50*/  IMAD.WIDE.U32 R2, R21, UR8, R2 ;  /* 0x0000000815027c25 */ /* 0x000fe2000f8e0002 */
[----:B------:R-:W-:Y:S01]  /*21b60*/  ISETP.GE.AND P1, PT, R19, R18, PT ;  /* 0x000000121300720c */ /* 0x000fe20003f26270 */
[----:B------:R-:W-:Y:S02]  /*21b70*/  ULDC.64 UR8, c[0x0][0xb80] ;  /* 0x0002e00000087ab9 */ /* 0x000fe40000000a00 */
[----:B------:R-:W-:Y:S01]  /*21b80*/  VIADD R19, R81, 0x40 ;  /* 0x0000004051137836 */ /* 0x000fe20000000000 */
[----:B------:R-:W-:Y:S01]  /*21b90*/  LEA R0, P3, R2, UR8, 0x1 ;  /* 0x0000000802007c11 */ /* 0x000fe2000f8608ff */
[----:B------:R-:W-:-:S03]  /*21ba0*/  IMAD.IADD R3, R3, 0x1, R77 ;  /* 0x0000000103037824 */ /* 0x000fc600078e024d */
[----:B------:R-:W-:Y:S01]  /*21bb0*/  ISETP.GE.AND P0, PT, R19, R18, PT ;  /* 0x000000121300720c */ /* 0x000fe20003f06270 */
[----:B0-----:R0:W1:Y:S01]  /*21bc0*/  SHFL.IDX PT, R78, R0, RZ, 0x181f ;  /* 0x00181fff004e7589 */ /* 0x00106200000e0000 */
[----:B------:R-:W-:Y:S01]  /*21bd0*/  LEA.HI.X R19, R2, UR9, R3, 0x1, P3 ;  /* 0x0000000902137c11 */ /* 0x000fe200098f0c03 */
[----:B------:R-:W-:Y:S04]  /*21be0*/  SYNCS.ARRIVE.TRANS64.RED.A1T0 RZ, [UR4], RZ ;  /* 0x000000ffffff79a7 */ /* 0x000fe80008100404 */
[----:B------:R0:W2:Y:S01]  /*21bf0*/  SHFL.IDX PT, R79, R19, RZ, 0x181f ;  /* 0x00181fff134f7589 */ /* 0x0000a200000e0000 */
[----:B------:R-:W-:Y:S05]  /*21c00*/  @P2 BRA `(.L_x_3508) ;  /* 0x0000000000442947 */ /* 0x000fea0003800000 */
        /* <DEDUP_REMOVED lines=17> */
.L_x_3508:
[----:B------:R-:W-:Y:S05]  /*21d20*/  BSYNC B1 ;  /* 0x0000000000017941 */ /* 0x000fea0003800000 */
.L_x_3507:
        /* <DEDUP_REMOVED lines=21> */
.L_x_3510:
[----:B------:R-:W-:Y:S05]  /*21e80*/  BSYNC B1 ;  /* 0x0000000000017941 */ /* 0x000fea0003800000 */
.L_x_3509:
        /* <DEDUP_REMOVED lines=21> */
.L_x_3512:
[----:B------:R-:W-:Y:S05]  /*21fe0*/  BSYNC B1 ;  /* 0x0000000000017941 */ /* 0x000fea0003800000 */
.L_x_3511:
[----:B0-----:R-:W-:Y:S01]  /*21ff0*/  VIADD R3, R81, 0x60 ;  /* 0x0000006051037836 */ /* 0x001fe20000000000 */
[----:B---3--:R-:W3:Y:S04]  /*22000*/  SHFL.IDX PT, R19, R19, 0x3, 0x181f ;  /* 0x00781f0013137f89 */ /* 0x008ee800000e0000 */
        /* <DEDUP_REMOVED lines=22> */
.L_x_3505:
[----:B------:R-:W-:Y:S01]  /*22170*/  R2UR UR4, R204 ;  /* 0x00000000cc0472ca */ /* 0x000fe200000e0000 */
[----:B------:R-:W-:Y:S01]  /*22180*/  ULDC.64 UR8, c[0x0][0xd00] ;  /* 0x0003400000087ab9 */ /* 0x000fe20000000a00 */
[----:B------:R-:W0:Y:S01]  /*22190*/  LDC R11, c[0x0][0xce8] ;  /* 0x00033a00ff0b7b82 */ /* 0x000e220000000800 */
[----:B------:R-:W-:-:S04]  /*221a0*/  UISETP.NE.U32.AND UP0, UPT, UR8, URZ, UPT ;  /* 0x0000003f0800728c */ /* 0x000fc8000bf05070 */
[----:B------:R-:W-:-:S03]  /*221b0*/  UISETP.NE.AND.EX UP0, UPT, UR9, URZ, UPT, UP0 ;  /* 0x0000003f0900728c */ /* 0x000fc6000bf05300 */
[----:B------:R-:W-:-:S03]  /*221c0*/  ULDC.64 UR8, c[0x0][0xd00] ;  /* 0x0003400000087ab9 */ /* 0x000fc60000000a00 */
[----:B------:R-:W-:Y:S01]  /*221d0*/  UIMAD.WIDE UR8, UR4, 0x4, UR8 ;  /* 0x00000004040878a5 */ /* 0x000fe2000f8e0208 */
[----:B------:R-:W-:-:S05]  /*221e0*/  PLOP3.LUT P2, PT, PT, PT, UP0, 0x80, 0x0 ;  /* 0x000000000000781c */ /* 0x000fca0003f4f008 */
[----:B------:R-:W-:Y:S02]  /*221f0*/  IMAD.U32 R2, RZ, RZ, UR8 ;  /* 0x00000008ff027e24 */ /* 0x000fe4000f8e00ff */
[----:B------:R-:W-:Y:S01]  /*22200*/  IMAD.U32 R3, RZ, RZ, UR9 ;  /* 0x00000009ff037e24 */ /* 0x000fe2000f8e00ff */
[----:B------:R-:W-:Y:S02]  /*22210*/  ULDC.64 UR8, c[0x0][0xd08] ;  /* 0x0003420000087ab9 */ /* 0x000fe40000000a00 */
[----:B------:R-:W-:-:S03]  /*22220*/  UISETP.NE.U32.AND UP1, UPT, UR8, URZ, UPT ;  /* 0x0000003f0800728c */ /* 0x000fc6000bf25070 */
[----:B------:R-:W2:Y:S01]  /*22230*/  @P2 LDG.E R6, desc[UR36][R2.64] ;  /* 0x0000002402062981 */ /* 0x000ea2000c1e1900 */
[----:B------:R-:W-:-:S06]  /*22240*/  UISETP.NE.AND.EX UP1, UPT, UR9, URZ, UPT, UP1 ;  /* 0x0000003f0900728c */ /* 0x000fcc000bf25310 */
[----:B------:R-:W-:-:S05]  /*22250*/  PLOP3.LUT P3, PT, PT, PT, UP1, 0x80, 0x0 ;  /* 0x000000000000781c */ /* 0x000fca0003f6f018 */
[----:B------:R-:W-:Y:S02]  /*22260*/  @UP1 ULDC.64 UR8, c[0x0][0xd08] ;  /* 0x0003420000081ab9 */ /* 0x000fe40000000a00 */
[----:B------:R-:W-:-:S03]  /*22270*/  @UP1 UIMAD.WIDE UR8, UR4, 0x4, UR8 ;  /* 0x00000004040818a5 */ /* 0x000fc6000f8e0208 */
[----:B------:R-:W-:Y:S02]  /*22280*/  ULDC UR4, c[0x0][0xb88] ;  /* 0x0002e20000047ab9 */ /* 0x000fe40000000800 */
[----:B------:R-:W-:Y:S02]  /*22290*/  IMAD.U32 R0, RZ, RZ, UR4 ;  /* 0x00000004ff007e24 */ /* 0x000fe4000f8e00ff */
        /* <DEDUP_REMOVED lines=14> */
.L_x_3514:
[----:B------:R-:W-:Y:S01]  /*22380*/  R2UR UR9, R204 ;  /* 0x00000000cc0972ca */ /* 0x000fe200000e0000 */
[----:B------:R-:W-:Y:S01]  /*22390*/  USHF.R.S32.HI UR11, URZ, 0x1f, UR4 ;  /* 0x0000001f3f0b7899 */ /* 0x000fe20008011404 */
[----:B------:R-:W-:Y:S11]  /*223a0*/  BSSY B1, `(.L_x_3515) ;  /* 0x000002e000017945 */ /* 0x000ff60003800000 */
[----:B------:R-:W-:-:S02]  /*223b0*/  USHF.R.S32.HI UR8, URZ, 0x1f, UR9 ;  /* 0x0000001f3f087899 */ /* 0x000fc40008011409 */
        /* <DEDUP_REMOVED lines=44> */
.L_x_3516:
[----:B------:R-:W-:Y:S05]  /*22680*/  BSYNC B1 ;  /* 0x0000000000017941 */ /* 0x000fea0003800000 */
.L_x_3515:
        /* <DEDUP_REMOVED lines=69> */
.L_x_3518:
[----:B------:R-:W-:Y:S05]  /*22ae0*/  BSYNC B1 ;  /* 0x0000000000017941 */ /* 0x000fea0003800000 */
.L_x_3517:
        /* <DEDUP_REMOVED lines=21> */
.L_x_3520:
[----:B------:R-:W-:Y:S05]  /*22c40*/  BSYNC B1 ;  /* 0x0000000000017941 */ /* 0x000fea0003800000 */
.L_x_3519:
        /* <DEDUP_REMOVED lines=21> */
.L_x_3522:
[----:B------:R-:W-:Y:S05]  /*22da0*/  BSYNC B1 ;  /* 0x0000000000017941 */ /* 0x000fea0003800000 */
.L_x_3521:
[----:B0-----:R-:W-:Y:S01]  /*22db0*/  VIADD R0, R6, 0x60 ;  /* 0x0000006006007836 */ /* 0x001fe20000000000 */
[----:B--2-4-:R-:W0:Y:S04]  /*22dc0*/  SHFL.IDX PT, R5, R5, 0x3, 0x181f ;  /* 0x00781f0005057f89 */ /* 0x014e2800000e0000 */
[----:B------:R-:W-:Y:S01]  /*22dd0*/  ISETP.GE.AND P0, PT, R0, R11, PT ;  /* 0x0000000b0000720c */ /* 0x000fe20003f06270 */
[----:B-1-3--:R1:W2:-:S12]  /*22de0*/  SHFL.IDX PT, R2, R4, 0x3, 0x181f ;  /* 0x00781f0004027f89 */ /* 0x00a29800000e0000 */
[----:B-1----:R-:W-:Y:S05]  /*22df0*/  @P0 BRA `(.L_x_3513) ;  /* 0x0000000000440947 */ /* 0x002fea0003800000 */
[----:B------:R-:W-:Y:S02]  /*22e00*/  ULDC UR4, c[0x0][0xbc8] ;  /* 0x0002f20000047ab9 */ /* 0x000fe40000000800 */
[----:B------:R-:W-:Y:S02]  /*22e10*/  ISETP.GE.AND P3, PT, R193, UR4, PT ;  /* 0x00000004c1007c0c */ /* 0x000fe4000bf66270 */
[----:B------:R-:W-:Y:S02]  /*22e20*/  ISETP.GE.AND P2, PT, R195, UR4, PT ;  /* 0x00000004c3007c0c */ /* 0x000fe4000bf46270 */
[----:B------:R-:W-:Y:S02]  /*22e30*/  ISETP.GE.AND P1, PT, R194, UR4, PT ;  /* 0x00000004c2007c0c */ /* 0x000fe4000bf26270 */
[----:B------:R-:W-:-:S07]  /*22e40*/  ISETP.GE.AND P0, PT, R196, UR4, PT ;  /* 0x00000004c4007c0c */ /* 0x000fce000bf06270 */
[-C--:B--2---:R-:W-:Y:S02]  /*22e50*/  @!P3 LEA R6, P6, R193, R2.reuse, 0x1 ;  /* 0x00000002c106b211 */ /* 0x084fe400078c08ff */
[-C--:B------:R-:W-:Y:S02]  /*22e60*/  @!P2 LEA R8, P5, R195, R2.reuse, 0x1 ;  /* 0x00000002c308a211 */ /* 0x080fe400078a08ff */
[-C--:B------:R-:W-:Y:S02]  /*22e70*/  @!P1 LEA R10, P4, R194, R2.reuse, 0x1 ;  /* 0x00000002c20a9211 */ /* 0x080fe400078808ff */
[-C--:B0-----:R-:W-:Y:S02]  /*22e80*/  @!P3 LEA.HI.X R7, R193, R5.reuse, R202, 0x1, P6 ;  /* 0x00000005c107b211 */ /* 0x081fe400030f0cca */
        /* <DEDUP_REMOVED lines=8> */
.L_x_3513:
[----:B------:R-:W-:Y:S05]  /*22f10*/  BSYNC B0 ;  /* 0x0000000000007941 */ /* 0x000fea0003800000 */
.L_x_3504:
[----:B------:R-:W-:Y:S02]  /*22f20*/  ULDC UR4, c[0x0][0xd3c] ;  /* 0x00034f0000047ab9 */ /* 0x000fe40000000800 */
[----:B------:R-:W-:-:S06]  /*22f30*/  UISETP.GE.AND UP0, UPT, UR6, UR4, UPT ;  /* 0x000000040600728c */ /* 0x000fcc000bf06270 */
[----:B------:R-:W-:-:S13]  /*22f40*/  PLOP3.LUT P0, PT, PT, PT, UP0, 0x80, 0x0 ;  /* 0x000000000000781c */ /* 0x000fda0003f0f008 */
[----:B------:R-:W-:Y:S05]  /*22f50*/  @!P0 BRA `(.L_x_3523) ;  /* 0xfffffde000b08947 */ /* 0x000fea000383ffff */
[----:B------:R-:W-:Y:S05]  /*22f60*/  EXIT ;  /* 0x000000000000794d */ /* 0x000fea0003800000 */
.L_x_3389:
[----:B------:R-:W-:-:S08]  /*22f70*/  NOP ;  /* 0x0000000000007918 */ /* 0x000fd00000000000 */
[----:B-1----:R-:W0:-:S00]  /*22f80*/  USETMAXREG.DEALLOC.CTAPOOL 0x28 ;  /* 0x00000028000079c8 */ /* 0x002e0000080e0500 */
        /* <DEDUP_REMOVED lines=14> */
.L_x_3524:
        /* <DEDUP_REMOVED lines=40> */
.L_x_3530:
        /* <DEDUP_REMOVED lines=12> */
.L_x_3529:
[----:B------:R-:W-:Y:S05]  /*233b0*/  BSYNC B0 ;  /* 0x0000000000007941 */ /* 0x000fea0003800000 */
.L_x_3528:
        /* <DEDUP_REMOVED lines=20> */
.L_x_3526:
        /* <DEDUP_REMOVED lines=20> */
.L_x_3531:
[----:B-1----:R-:W-:Y:S02]  /*23640*/  IMAD.MOV R2, RZ, RZ, -R3 ;  /* 0x000000ffff027224 */ /* 0x002fe400078e0a03 */
[----:B---3--:R-:W-:Y:S02]  /*23650*/  IMAD R16, R16, UR5, R11 ;  /* 0x0000000510107c24 */ /* 0x008fe4000f8e020b */
[----:B------:R-:W-:Y:S01]  /*23660*/  IMAD.MOV.U32 R11, RZ, RZ, R2 ;  /* 0x000000ffff0b7224 */ /* 0x000fe200078e0002 */
[----:B------:R-:W-:Y:S02]  /*23670*/  IABS R2, R4 ;  /* 0x0000000400027213 */ /* 0x000fe40000000000 */
[----:B--2---:R-:W-:Y:S01]  /*23680*/  IADD3 R9, -R16, UR6, RZ ;  /* 0x0000000610097c10 */ /* 0x004fe2000fffe1ff */
[----:B------:R-:W-:Y:S02]  /*23690*/  IMAD R11, R11, R12, RZ ;  /* 0x0000000c0b0b7224 */ /* 0x000fe400078e02ff */
[----:B------:R-:W-:Y:S01]  /*236a0*/  IMAD.MOV R8, RZ, RZ, -R2 ;  /* 0x000000ffff087224 */ /* 0x000fe200078e0a02 */
        /* <DEDUP_REMOVED lines=24> */
[-C--:B------:R-:W-:Y:S01]  /*23830*/  IABS R8, R13.reuse ;  /* 0x0000000d00087213 */ /* 0x080fe20000000000 */
[----:B------:R-:W-:Y:S01]  /*23840*/  IMAD.MOV R18, RZ, RZ, -R13 ;  /* 0x000000ffff127224 */ /* 0x000fe200078e0a0d */
[----:B0-----:R-:W-:Y:S02]  /*23850*/  IABS R10, R13 ;  /* 0x0000000d000a7213 */ /* 0x001fe40000000000 */
[----:B------:R-:W0:Y:S08]  /*23860*/  I2F.RP R6, R8 ;  /* 0x0000000800067306 */ /* 0x000e300000209400 */
[----:B0-----:R-:W0:Y:S02]  /*23870*/  MUFU.RCP R6, R6 ;  /* 0x0000000600067308 */ /* 0x001e240000001000 */
[----:B0-----:R-:W-:-:S06]  /*23880*/  VIADD R3, R6, 0xffffffe ;  /* 0x0ffffffe06037836 */ /* 0x001fcc0000000000 */
[----:B------:R-:W0:Y:S02]  /*23890*/  F2I.FTZ.U32.TRUNC.NTZ R3, R3 ;  /* 0x0000000300037305 */ /* 0x000e24000021f000 */
[----:B0-----:R-:W-:-:S04]  /*238a0*/  IMAD.MOV R7, RZ, RZ, -R3 ;  /* 0x000000ffff077224 */ /* 0x001fc800078e0a03 */
        /* <DEDUP_REMOVED lines=20> */
.L_x_3527:
[----:B------:R-:W-:Y:S01]  /*239f0*/  ULDC UR4, c[0x0][0xd3c] ;  /* 0x00034f0000047ab9 */ /* 0x000fe20000000800 */
[----:B------:R-:W-:Y:S02]  /*23a00*/  IMAD.MOV.U32 R17, RZ, RZ, RZ ;  /* 0x000000ffff117224 */ /* 0x000fe400078e00ff */
[----:B------:R-:W-:Y:S02]  /*23a10*/  IMAD.U32 R16, RZ, RZ, UR6 ;  /* 0x00000006ff107e24 */ /* 0x000fe4000f8e00ff */
[----:B------:R-:W-:Y:S02]  /*23a20*/  IMAD.MOV.U32 R18, RZ, RZ, RZ ;  /* 0x000000ffff127224 */ /* 0x000fe400078e00ff */
[----:B------:R-:W-:-:S07]  /*23a30*/  IMAD.U32 R19, RZ, RZ, UR4 ;  /* 0x00000004ff137e24 */ /* 0x000fce000f8e00ff */
.L_x_3532:
[----:B------:R-:W-:-:S13]  /*23a40*/  ISETP.NE.AND P0, PT, R5, RZ, PT ;  /* 0x000000ff0500720c */ /* 0x000fda0003f05270 */
[----:B------:R-:W0:Y:S01]  /*23a50*/  @!P0 S2R R3, SR_CgaCtaId ;  /* 0x0000000000038919 */ /* 0x000e220000008800 */
[----:B------:R-:W-:-:S04]  /*23a60*/  @!P0 MOV R0, 0x400 ;  /* 0x0000040000008802 */ /* 0x000fc80000000f00 */
[----:B0-----:R-:W-:-:S05]  /*23a70*/  @!P0 LEA R0, R3, R0, 0x18 ;  /* 0x0000000003008211 */ /* 0x001fca00078ec0ff */
[----:B------:R1:W-:Y:S01]  /*23a80*/  @!P0 STS.128 [R0+0x324d0], R16 ;  /* 0x0324d01000008388 */ /* 0x0003e20000000c00 */
[----:B------:R-:W-:Y:S06]  /*23a90*/  BAR.ARV 0x5, 0x180 ;  /* 0x0146000000007b1d */ /* 0x000fec0000002000 */
.L_x_3525:
        /* <DEDUP_REMOVED lines=9> */
[----:B------:R-:W-:Y:S01]  /*23b30*/  IMAD.MOV.U32 R26, RZ, RZ, 0x1 ;  /* 0x00000001ff1a7424 */ /* 0x000fe200078e00ff */
[----:B------:R-:W1:Y:S01]  /*23b40*/  S2R R4, SR_TID.X ;  /* 0x0000000000047919 */ /* 0x000e620000002100 */
[----:B------:R-:W-:Y:S01]  /*23b50*/  IMAD.MOV.U32 R24, RZ, RZ, RZ ;  /* 0x000000ffff187224 */ /* 0x000fe200078e00ff */
[----:B------:R-:W-:Y:S01]  /*23b60*/  ULDC UR39, c[0x0][0xc] ;  /* 0x0000030000277ab9 */ /* 0x000fe20000000800 */
[----:B------:R3:W-:Y:S01]  /*23b70*/  STL [R1+0x470], RZ ;  /* 0x000470ff01007387 */ /* 0x0007e20000100800 */
[----:B-1----:R-:W-:Y:S02]  /*23b80*/  LOP3.LUT R3, R4, 0x7f, RZ, 0xc0, !PT ;  /* 0x0000007f04037812 */ /* 0x002fe400078ec0ff */
        /* <DEDUP_REMOVED lines=17> */
.L_x_3608:
        /* <DEDUP_REMOVED lines=21> */
[----:B------:R0:W5:Y:S01]  /*23df0*/  @P2 LDG.E R35, desc[UR36][R2.64] ;  /* 0x0000002402232981 */ /* 0x000162000c1e1900 */
[----:B-1----:R-:W-:-:S05]  /*23e00*/  @P1 IMAD.WIDE R4, R19, 0x4, R4 ;  /* 0x0000000413041825 */ /* 0x002fca00078e0204 */
[----:B--2---:R-:W2:Y:S01]  /*23e10*/  @P1 LDG.E R0, desc[UR36][R4.64] ;  /* 0x0000002404001981 */ /* 0x004ea2000c1e1900 */
        /* <DEDUP_REMOVED lines=8> */
[----:B---34-:R-:W-:Y:S05]  /*23ea0*/  @P1 BRA `(.L_x_3534) ;  /* 0x0000000000201947 */ /* 0x018fea0003800000 */
[----:B------:R-:W-:Y:S02]  /*23eb0*/  ULDC UR4, c[0x0][0x288] ;  /* 0x0000a20000047ab9 */ /* 0x000fe40000000800 */
[----:B0-----:R-:W-:-:S05]  /*23ec0*/  IMAD.U32 R0, RZ, RZ, UR4 ;  /* 0x00000004ff007e24 */ /* 0x001fca000f8e00ff */
[----:B------:R1:W-:Y:S01]  /*23ed0*/  STL [R1+0x450], R0 ;  /* 0x0004500001007387 */ /* 0x0003e20000100800 */
[----:B------:R-:W-:Y:S05]  /*23ee0*/  @!P2 BRA `(.L_x_3534) ;  /* 0x000000000010a947 */ /* 0x000fea0003800000 */
[----:B------:R-:W2:Y:S04]  /*23ef0*/  LDG.E R5, desc[UR36][R2.64] ;  /* 0x0000002402057981 */ /* 0x000ea8000c1e1900 */
[----:B-1----:R-:W2:Y:S02]  /*23f00*/  LDG.E R0, desc[UR36][R2.64+0x4] ;  /* 0x0000042402007981 */ /* 0x002ea4000c1e1900 */
[----:B--2---:R-:W-:-:S05]  /*23f10*/  IMAD.IADD R0, R0, 0x1, -R5 ;  /* 0x0000000100007824 */ /* 0x004fca00078e0a05 */
[----:B------:R2:W-:Y:S02]  /*23f20*/  STL [R1+0x450], R0 ;  /* 0x0004500001007387 */ /* 0x0005e40000100800 */
.L_x_3534:
[----:B------:R-:W-:Y:S02]  /*23f30*/  ULDC.64 UR4, c[0x0][0xb18] ;  /* 0x0002c60000047ab9 */ /* 0x000fe40000000a00 */
[----:B------:R-:W-:-:S04]  /*23f40*/  ISETP.NE.U32.AND P0, PT, RZ, UR4, PT ;  /* 0x00000004ff007c0c */ /* 0x000fc8000bf05070 */
[----:B------:R-:W-:-:S13]  /*23f50*/  ISETP.NE.AND.EX P0, PT, RZ, UR5, PT, P0 ;  /* 0x00000005ff007c0c */ /* 0x000fda000bf05300 */
[----:B------:R-:W-:Y:S05]  /*23f60*/  @!P0 BRA `(.L_x_3535) ;  /* 0x0000000000108947 */ /* 0x000fea0003800000 */
[----:B0-----:R-:W0:Y:S02]  /*23f70*/  LDC.64 R2, c[0x0][0xb18] ;  /* 0x0002c600ff027b82 */ /* 0x001e240000000a00 */
[----:B0-----:R-:W-:-:S05]  /*23f80*/  IMAD.WIDE R2, R19, 0x4, R2 ;  /* 0x0000000413027825 */ /* 0x001fca00078e0202 */
[----:B------:R3:W5:Y:S01]  /*23f90*/  LDG.E R7, desc[UR36][R2.64] ;  /* 0x0000002402077981 */ /* 0x000762000c1e1900 */
[----:B------:R-:W-:Y:S05]  /*23fa0*/  BRA `(.L_x_3536) ;  /* 0x0000000000247947 */ /* 0x000fea0003800000 */
.L_x_3535:
[----:B------:R-:W-:Y:S02]  /*23fb0*/  ULDC.64 UR4, c[0x0][0xb00] ;  /* 0x0002c00000047ab9 */ /* 0x000fe40000000a00 */
[----:B------:R-:W-:-:S04]  /*23fc0*/  ISETP.NE.U32.AND P0, PT, RZ, UR4, PT ;  /* 0x00000004ff007c0c */ /* 0x000fc8000bf05070 */
[----:B------:R-:W-:-:S13]  /*23fd0*/  ISETP.NE.AND.EX P0, PT, RZ, UR5, PT, P0 ;  /* 0x00000005ff007c0c */ /* 0x000fda000bf05300 */
[----:B------:R-:W-:Y:S05]  /*23fe0*/  @!P0 BRA `(.L_x_3536) ;  /* 0x0000000000148947 */ /* 0x000fea0003800000 */
[----:B0-----:R-:W0:Y:S02]  /*23ff0*/  LDC.64 R2, c[0x0][0xb00] ;  /* 0x0002c000ff027b82 */ /* 0x001e240000000a00 */
[----:B0-----:R-:W-:-:S05]  /*24000*/  IMAD.WIDE R2, R19, 0x4, R2 ;  /* 0x0000000413027825 */ /* 0x001fca00078e0202 */
[----:B------:R-:W3:Y:S04]  /*24010*/  LDG.E R7, desc[UR36][R2.64] ;  /* 0x0000002402077981 */ /* 0x000ee8000c1e1900 */
[----:B-12---:R-:W3:Y:S02]  /*24020*/  LDG.E R0, desc[UR36][R2.64+0x4] ;  /* 0x0000042402007981 */ /* 0x006ee4000c1e1900 */
[----:B---3--:R-:W-:-:S07]  /*24030*/  IMAD.IADD R7, R0, 0x1, -R7 ;  /* 0x0000000100077824 */ /* 0x008fce00078e0a07 */
.L_x_3536:
[----:B------:R-:W4:Y:S01]  /*24040*/  LDL R6, [R1+0x450] ;  /* 0x0004500001067983 */ /* 0x000f220000100800 */
[----:B012---:R-:W0:Y:S01]  /*24050*/  LDC R0, c[0x0][0x448] ;  /* 0x00011200ff007b82 */ /* 0x007e220000000800 */
[----:B------:R-:W-:Y:S01]  /*24060*/  IMAD.SHL.U32 R37, R17, 0x80, RZ ;  /* 0x0000008011257824 */ /* 0x000fe200078e00ff */
[----:B------:R-:W-:Y:S01]  /*24070*/  LOP3.LUT R23, R23, 0xfffeffff, RZ, 0xc0, !PT ;  /* 0xfffeffff17177812 */ /* 0x000fe200078ec0ff */
[----:B-----5:R-:W-:-:S05]  /*24080*/  IMAD.IADD R17, R7, 0x1, -R30 ;  /* 0x0000000107117824 */ /* 0x020fca00078e0a1e */
[----:B---3--:R-:W1:Y:S01]  /*24090*/  LDC.64 R2, c[0x0][0xad8] ;  /* 0x0002b600ff027b82 */ /* 0x008e620000000a00 */
[----:B0-----:R-:W-:Y:S01]  /*240a0*/  ISETP.NE.AND P2, PT, R0, 0x1, PT ;  /* 0x000000010000780c */ /* 0x001fe20003f45270 */
[----:B------:R-:W-:Y:S01]  /*240b0*/  VIADD R0, R37, 0x7f ;  /* 0x0000007f25007836 */ /* 0x000fe20000000000 */
[----:B-1----:R-:W-:-:S11]  /*240c0*/  ISETP.GE.AND P1, PT, R3, 0x1, PT ;  /* 0x000000010300780c */ /* 0x002fd60003f26270 */
[----:B------:R-:W0:Y:S01]  /*240d0*/  @P2 LDC R5, c[0x0][0x44c] ;  /* 0x00011300ff052b82 */ /* 0x000e220000000800 */
[----:B------:R-:W-:-:S07]  /*240e0*/  @P2 LOP3.LUT R23, R23, 0x10000, RZ, 0xfc, !PT ;  /* 0x0001000017172812 */ /* 0x000fce00078efcff */
[----:B------:R-:W1:Y:S01]  /*240f0*/  @P2 LDC R9, c[0x0][0x450] ;  /* 0x00011400ff092b82 */ /* 0x000e620000000800 */
[----:B0-----:R-:W-:-:S05]  /*24100*/  @P2 IMAD.HI.U32 R4, R0, R5, RZ ;  /* 0x0000000500042227 */ /* 0x001fca00078e00ff */
[----:B-1----:R-:W-:Y:S02]  /*24110*/  @P2 SHF.R.U32.HI R0, RZ, R9, R4 ;  /* 0x00000009ff002219 */ /* 0x002fe40000011604 */
[----:B----4-:R-:W-:-:S05]  /*24120*/  IADD3 R5, R17, 0x1, -R6 ;  /* 0x0000000111057810 */ /* 0x010fca0007ffe806 */
        /* <DEDUP_REMOVED lines=14> */
.L_x_3539:
[----:B------:R-:W-:-:S13]  /*24210*/  ISETP.NE.AND P0, PT, R3, 0x1, PT ;  /* 0x000000010300780c */ /* 0x000fda0003f05270 */
[----:B------:R-:W0:Y:S02]  /*24220*/  @P0 LDC.64 R4, c[0x0][0xae0] ;  /* 0x0002b800ff040b82 */ /* 0x000e240000000a00 */
[----:B0-----:R-:W-:-:S05]  /*24230*/  @P0 IMAD.HI.U32 R4, R0, R4, RZ ;  /* 0x0000000400040227 */ /* 0x001fca00078e00ff */
[----:B------:R-:W-:-:S07]  /*24240*/  @P0 SHF.R.U32.HI R0, RZ, R5, R4 ;  /* 0x00000005ff000219 */ /* 0x000fce0000011604 */
.L_x_3540:
[----:B------:R-:W-:Y:S05]  /*24250*/  BSYNC B0 ;  /* 0x0000000000007941 */ /* 0x000fea0003800000 */
.L_x_3538:
[----:B------:R-:W-:-:S05]  /*24260*/  IMAD R5, R0, R3, R3 ;  /* 0x0000000300057224 */ /* 0x000fca00078e0203 */
[----:B------:R-:W-:-:S07]  /*24270*/  VIMNMX R2, R2, R5, PT ;  /* 0x0000000502027248 */ /* 0x000fce0003fe0100 */
.L_x_3537:
        /* <DEDUP_REMOVED lines=29> */
.L_x_3543:
[----:B------:R-:W-:-:S13]  /*24450*/  ISETP.NE.AND P0, PT, R3, 0x1, PT ;  /* 0x000000010300780c */ /* 0x000fda0003f05270 */
[----:B------:R-:W1:Y:S02]  /*24460*/  @P0 LDC.64 R4, c[0x0][0xae0] ;  /* 0x0002b800ff040b82 */ /* 0x000e640000000a00 */
[----:B-1----:R-:W-:-:S05]  /*24470*/  @P0 IMAD.HI.U32 R4, R2, R4, RZ ;  /* 0x0000000402040227 */ /* 0x002fca00078e00ff */
[----:B------:R-:W-:-:S07]  /*24480*/  @P0 SHF.R.U32.HI R2, RZ, R5, R4 ;  /* 0x00000005ff020219 */ /* 0x000fce0000011604 */
.L_x_3544:
[----:B------:R-:W-:Y:S05]  /*24490*/  BSYNC B0 ;  /* 0x0000000000007941 */ /* 0x000fea0003800000 */
.L_x_3542:
[----:B------:R-:W-:-:S05]  /*244a0*/  IMAD R3, R2, R3, RZ ;  /* 0x0000000302037224 */ /* 0x000fca00078e02ff */
[----:B------:R-:W-:-:S07]  /*244b0*/  VIMNMX R0, R0, R3, !PT ;  /* 0x0000000300007248 */ /* 0x000fce0007fe0100 */
.L_x_3541:
        /* <DEDUP_REMOVED lines=24> */
.L_x_3546:
        /* <DEDUP_REMOVED lines=20> */
.L_x_3549:
[----:B------:R-:W-:Y:S05]  /*24780*/  BSYNC B6 ;  /* 0x0000000000067941 */ /* 0x000fea0003800000 */
.L_x_3548:
        /* <DEDUP_REMOVED lines=20> */
.L_x_3552:
        /* <DEDUP_REMOVED lines=15> */
.L_x_3551:
[----:B------:R-:W-:Y:S05]  /*249c0*/  BSYNC B6 ;  /* 0x0000000000067941 */ /* 0x000fea0003800000 */
.L_x_3550:
[----:B------:R-:W1:Y:S01]  /*249d0*/  S2R R20, SR_TID.X ;  /* 0x0000000000147919 */ /* 0x000e620000002100 */
[----:B------:R-:W-:Y:S01]  /*249e0*/  ULDC.64 UR4, c[0x0][0xaf0] ;  /* 0x0002bc0000047ab9 */ /* 0x000fe20000000a00 */
[----:B------:R-:W-:Y:S01]  /*249f0*/  IMAD.MOV.U32 R28, RZ, RZ, R19 ;  /* 0x000000ffff1c7224 */ /* 0x000fe200078e0013 */
[----:B------:R-:W-:Y:S01]  /*24a00*/  ISETP.NE.U32.AND P0, PT, RZ, UR4, PT ;  /* 0x00000004ff007c0c */ /* 0x000fe2000bf05070 */
[----:B------:R-:W-:-:S03]  /*24a10*/  ULDC UR4, c[0x0][0x320] ;  /* 0x0000c80000047ab9 */ /* 0x000fc60000000800 */
[----:B------:R-:W-:-:S13]  /*24a20*/  ISETP.NE.AND.EX P0, PT, RZ, UR5, PT, P0 ;  /* 0x00000005ff007c0c */ /* 0x000fda000bf05300 */
[----:B------:R-:W2:Y:S01]  /*24a30*/  @P0 LDC.64 R2, c[0x0][0xaf0] ;  /* 0x0002bc00ff020b82 */ /* 0x000ea20000000a00 */
[----:B-1----:R-:W-:Y:S01]  /*24a40*/  IMAD.SHL.U32 R34, R20, 0x8, RZ ;  /* 0x0000000814227824 */ /* 0x002fe200078e00ff */
[----:B------:R-:W-:-:S06]  /*24a50*/  LOP3.LUT R23, R23, 0xffffffef, RZ, 0xc0, !PT ;  /* 0xffffffef17177812 */ /* 0x000fcc00078ec0ff */
[----:B------:R-:W1:Y:S01]  /*24a60*/  LDC R20, c[0x0][0x430] ;  /* 0x00010c00ff147b82 */ /* 0x000e620000000800 */
[----:B------:R-:W-:-:S04]  /*24a70*/  LOP3.LUT R34, R34, 0x38, RZ, 0xc0, !PT ;  /* 0x0000003822227812 */ /* 0x000fc800078ec0ff */
[----:B------:R-:W-:Y:S01]  /*24a80*/  LOP3.LUT R32, R34, 0x40, RZ, 0xfc, !PT ;  /* 0x0000004022207812 */ /* 0x000fe200078efcff */
[----:B--2---:R-:W-:-:S03]  /*24a90*/  @P0 IMAD.WIDE R2, R19, 0x4, R2 ;  /* 0x0000000413020825 */ /* 0x004fc600078e0202 */
        /* <DEDUP_REMOVED lines=17> */
.L_x_3626:
[----:B------:R-:W1:Y:S01]  /*24bb0*/  S2R R2, SR_TID.X ;  /* 0x0000000000027919 */ /* 0x000e620000002100 */
[----:B------:R-:W-:Y:S01]  /*24bc0*/  ISETP.NE.AND P1, PT, R20, 0x1, PT ;  /* 0x000000011400780c */ /* 0x000fe20003f25270 */
[----:B------:R-:W-:Y:S01]  /*24bd0*/  IMAD.MOV.U32 R36, RZ, RZ, RZ ;  /* 0x000000ffff247224 */ /* 0x000fe200078e00ff */
[----:B-----5:R-:W-:Y:S01]  /*24be0*/  SHF.R.S32.HI R32, RZ, 0x1f, R28 ;  /* 0x0000001fff207819 */ /* 0x020fe2000001141c */
[----:B------:R-:W2:Y:S01]  /*24bf0*/  S2R R3, SR_TID.X ;  /* 0x0000000000037919 */ /* 0x000ea20000002100 */
[----:B------:R-:W-:-:S09]  /*24c00*/  LOP3.LUT R23, R23, 0xffff7fff, RZ, 0xc0, !PT ;  /* 0xffff7fff17177812 */ /* 0x000fd200078ec0ff */
[----:B------:R-:W3:Y:S01]  /*24c10*/  @P1 LDC R5, c[0x0][0x434] ;  /* 0x00010d00ff051b82 */ /* 0x000ee20000000800 */
[----:B------:R-:W-:-:S07]  /*24c20*/  @P1 LOP3.LUT R23, R23, 0x8000, RZ, 0xfc, !PT ;  /* 0x0000800017171812 */ /* 0x000fce00078efcff */
[----:B------:R-:W4:Y:S01]  /*24c30*/  @P1 LDC R4, c[0x0][0x438] ;  /* 0x00010e00ff041b82 */ /* 0x000f220000000800 */
[----:B-1----:R-:W-:Y:S01]  /*24c40*/  LOP3.LUT R2, R2, 0x7f, RZ, 0xc0, !PT ;  /* 0x0000007f02027812 */ /* 0x002fe200078ec0ff */
[----:B--2---:R-:W-:-:S03]  /*24c50*/  IMAD.SHL.U32 R10, R3, 0x10, RZ ;  /* 0x00000010030a7824 */ /* 0x004fc600078e00ff */
[----:B------:R-:W-:-:S04]  /*24c60*/  SHF.R.U32.HI R2, RZ, 0x3, R2 ;  /* 0x00000003ff027819 */ /* 0x000fc80000011602 */
[----:B------:R-:W-:-:S05]  /*24c70*/  LOP3.LUT R10, R2, 0x70, R10, 0xf8, !PT ;  /* 0x00000070020a7812 */ /* 0x000fca00078ef80a */
[----:B------:R-:W-:-:S05]  /*24c80*/  IMAD R8, R0, 0x60, R10 ;  /* 0x0000006000087824 */ /* 0x000fca00078e020a */
[C---:B------:R-:W-:Y:S01]  /*24c90*/  ISETP.GE.AND P0, PT, R8.reuse, R17, PT ;  /* 0x000000110800720c */ /* 0x040fe20003f06270 */
[----:B------:R-:W-:-:S03]  /*24ca0*/  IMAD.IADD R8, R8, 0x1, R30 ;  /* 0x0000000108087824 */ /* 0x000fc600078e021e */
[----:B------:R-:W-:Y:S01]  /*24cb0*/  ISETP.GT.U32.OR P0, PT, R10, 0x5f, P0 ;  /* 0x0000005f0a00780c */ /* 0x000fe20000704470 */
[----:B---3--:R-:W-:-:S04]  /*24cc0*/  @P1 IMAD.HI.U32 R5, R8, R5, RZ ;  /* 0x0000000508051227 */ /* 0x008fc800078e00ff */
[----:B------:R-:W-:Y:S01]  /*24cd0*/  IMAD.MOV.U32 R6, RZ, RZ, R8 ;  /* 0x000000ffff067224 */ /* 0x000fe200078e0008 */
[----:B----4-:R-:W-:-:S07]  /*24ce0*/  @P1 SHF.R.U32.HI R6, RZ, R4, R5 ;  /* 0x00000004ff061219 */ /* 0x010fce0000011605 */
[----:B------:R-:W1:Y:S01]  /*24cf0*/  @!P0 LDC.64 R2, c[0x0][0x428] ;  /* 0x00010a00ff028b82 */ /* 0x000e620000000a00 */
[----:B------:R-:W-:-:S07]  /*24d00*/  @!P0 SHF.R.S32.HI R7, RZ, 0x1f, R6 ;  /* 0x0000001fff078819 */ /* 0x000fce0000011406 */
[----:B------:R-:W2:Y:S01]  /*24d10*/  @!P0 LDC.64 R4, c[0x0][0x418] ;  /* 0x00010600ff048b82 */ /* 0x000ea20000000a00 */
[----:B-1----:R-:W-:-:S04]  /*24d20*/  @!P0 IMAD R9, R32, R2, RZ ;  /* 0x0000000220098224 */ /* 0x002fc800078e02ff */
[C---:B------:R-:W-:Y:S02]  /*24d30*/  @!P0 IMAD R9, R28.reuse, R3, R9 ;  /* 0x000000031c098224 */ /* 0x040fe400078e0209 */
[----:B------:R-:W-:-:S04]  /*24d40*/  @!P0 IMAD.WIDE.U32 R2, R28, R2, R6 ;  /* 0x000000021c028225 */ /* 0x000fc800078e0006 */
[----:B------:R-:W-:Y:S01]  /*24d50*/  @!P0 IMAD.IADD R9, R3, 0x1, R9 ;  /* 0x0000000103098824 */ /* 0x000fe200078e0209 */
[----:B--2---:R-:W-:Y:S01]  /*24d60*/  @!P0 LEA R4, P1, R2, R4, 0x2 ;  /* 0x0000000402048211 */ /* 0x004fe200078210ff */
[----:B------:R-:W-:-:S03]  /*24d70*/  IMAD.MOV R3, RZ, RZ, -R6 ;  /* 0x000000ffff037224 */ /* 0x000fc600078e0a06 */
[----:B------:R-:W-:Y:S01]  /*24d80*/  @!P0 LEA.HI.X R5, R2, R5, R9, 0x2, P1 ;  /* 0x0000000502058211 */ /* 0x000fe200008f1409 */
[----:B------:R-:W-:Y:S02]  /*24d90*/  IMAD R3, R20, R3, R8 ;  /* 0x0000000314037224 */ /* 0x000fe400078e0208 */
[----:B------:R-:W-:Y:S02]  /*24da0*/  IMAD.U32 R2, RZ, RZ, UR38 ;  /* 0x00000026ff027e24 */ /* 0x000fe4000f8e00ff */
[----:B------:R1:W5:Y:S01]  /*24db0*/  @!P0 LDG.E R36, desc[UR36][R4.64] ;  /* 0x0000002404248981 */ /* 0x000362000c1e1900 */
[----:B------:R-:W-:Y:S02]  /*24dc0*/  ISETP.GT.U32.AND P1, PT, R10, 0x5f, PT ;  /* 0x0000005f0a00780c */ /* 0x000fe40003f24070 */
[----:B------:R-:W-:Y:S01]  /*24dd0*/  ISETP.NE.AND P0, PT, R2, 0x3, PT ;  /* 0x000000030200780c */ /* 0x000fe20003f05270 */
[----:B------:R2:W-:Y:S01]  /*24de0*/  STL [R1+0x454], R3 ;  /* 0x0004540301007387 */ /* 0x0005e20000100800 */
[----:B------:R-:W-:-:S02]  /*24df0*/  LOP3.LUT R23, R23, 0xfffffbff, RZ, 0xc0, !PT ;  /* 0xfffffbff17177812 */ /* 0x000fc400078ec0ff */
[----:B------:R-:W-:Y:S02]  /*24e00*/  SHF.R.S32.HI R27, RZ, 0x1f, R18 ;  /* 0x0000001fff1b7819 */ /* 0x000fe40000011412 */
[----:B--2---:R-:W-:-:S07]  /*24e10*/  SEL R3, RZ, 0x1, P2 ;  /* 0x00000001ff037807 */ /* 0x004fce0001000000 */
[----:B------:R-:W-:Y:S01]  /*24e20*/  @P0 LOP3.LUT R23, R23, 0x400, RZ, 0xfc, !PT ;  /* 0x0000040017170812 */ /* 0x000fe200078efcff */
[----:B------:R1:W-:Y:S03]  /*24e30*/  STL [R1+0x474], R3 ;  /* 0x0004740301007387 */ /* 0x0003e60000100800 */
[----:B------:R-:W-:-:S04]  /*24e40*/  LOP3.LUT R23, R23, 0xffffffdf, RZ, 0xc0, !PT ;  /* 0xffffffdf17177812 */ /* 0x000fc800078ec0ff */
[----:B------:R-:W-:Y:S01]  /*24e50*/  @P1 LOP3.LUT R23, R23, 0x20, RZ, 0xfc, !PT ;  /* 0x0000002017171812 */ /* 0x000fe200078efcff */
[----:B------:R-:W-:Y:S06]  /*24e60*/  @!P0 BRA `(.L_x_3554) ;  /* 0x0000000000048947 */ /* 0x000fec0003800000 */
[----:B------:R-:W-:Y:S01]  /*24e70*/  BPT.TRAP 0x1 ;  /* 0x000000040000795c */ /* 0x000fe20000300000 */
.L_x_3554:
[----:B0-----:R-:W-:Y:S01]  /*24e80*/  IMAD R31, R0, -0x60, R17 ;  /* 0xffffffa0001f7824 */ /* 0x001fe200078e0211 */
[----:B------:R-:W-:Y:S01]  /*24e90*/  SHF.L.U32 R0, R26, 0x1f, RZ ;  /* 0x0000001f1a007819 */ /* 0x000fe200000006ff */
[----:B------:R-:W-:Y:S01]  /*24ea0*/  IMAD R17, R24, 0x8, R22 ;  /* 0x0000000818117824 */ /* 0x000fe200078e0216 */
[----:B------:R-:W-:Y:S03]  /*24eb0*/  BSSY B0, `(.L_x_3555) ;  /* 0x0000003000007945 */ /* 0x000fe60003800000 */
[----:B------:R-:W0:Y:S02]  /*24ec0*/  SYNCS.PHASECHK.TRANS64.TRYWAIT P0, [R17+URZ+0x32440], R0 ;  /* 0x03244000110075a7 */ /* 0x000e24000800017f */
[----:B0-----:R-:W-:Y:S05]  /*24ed0*/  @!P0 BRA `(.L_x_3556) ;  /* 0x0000004800908947 */ /* 0x001fea0003800000 */
.L_x_3627:
[----:B------:R-:W-:Y:S05]  /*24ee0*/  BSYNC B0 ;  /* 0x0000000000007941 */ /* 0x000fea0003800000 */
.L_x_3555:
[----:B------:R-:W0:Y:S01]  /*24ef0*/  LDL R2, [R1+0x454] ;  /* 0x0004540001027983 */ /* 0x000e220000100800 */
[----:B------:R-:W-:Y:S01]  /*24f00*/  ULDC.64 UR4, c[0x0][0x300] ;  /* 0x0000c00000047ab9 */ /* 0x000fe20000000a00 */
[----:B-1---5:R-:W-:Y:S02]  /*24f10*/  SHF.R.S32.HI R4, RZ, 0x1f, R36 ;  /* 0x0000001fff047819 */ /* 0x022fe40000011424 */
[----:B------:R-:W-:-:S03]  /*24f20*/  LOP3.LUT R23, R23, 0xfffffffd, RZ, 0xc0, !PT ;  /* 0xfffffffd17177812 */ /* 0x000fc600078ec0ff */
[----:B------:R-:W-:Y:S01]  /*24f30*/  STL [R1+0x46c], R4 ;  /* 0x00046c0401007387 */ /* 0x000fe20000100800 */
[----:B0-----:R-:W-:-:S05]  /*24f40*/  SHF.R.S32.HI R0, RZ, 0x1f, R2 ;  /* 0x0000001fff007819 */ /* 0x001fca0000011402 */
[----:B------:R0:W-:Y:S02]  /*24f50*/  STL [R1+0x468], R0 ;  /* 0x0004680001007387 */ /* 0x0001e40000100800 */
[----:B0-----:R-:W-:-:S04]  /*24f60*/  IMAD R0, R0, UR4, RZ ;  /* 0x0000000400007c24 */ /* 0x001fc8000f8e02ff */
[C---:B------:R-:W-:Y:S02]  /*24f70*/  IMAD R0, R2.reuse, UR5, R0 ;  /* 0x0000000502007c24 */ /* 0x040fe4000f8e0200 */
[----:B------:R-:W-:Y:S01]  /*24f80*/  IMAD.WIDE.U32 R2, R2, UR4, RZ ;  /* 0x0000000402027c25 */ /* 0x000fe2000f8e00ff */
[----:B------:R-:W-:-:S03]  /*24f90*/  ULDC.64 UR4, c[0x0][0x310] ;  /* 0x0000c40000047ab9 */ /* 0x000fc60000000a00 */
[----:B------:R-:W-:Y:S02]  /*24fa0*/  IMAD.IADD R3, R3, 0x1, R0 ;  /* 0x0000000103037824 */ /* 0x000fe400078e0200 */
[----:B------:R-:W-:Y:S02]  /*24fb0*/  IMAD R0, R4, UR4, RZ ;  /* 0x0000000404007c24 */ /* 0x000fe4000f8e02ff */
[----:B------:R-:W0:Y:S01]  /*24fc0*/  S2R R4, SR_TID.X ;  /* 0x0000000000047919 */ /* 0x000e220000002100 */
        /* <DEDUP_REMOVED lines=76> */
.L_x_3641:
        /* <DEDUP_REMOVED lines=10> */
.L_x_3558:
        /* <DEDUP_REMOVED lines=10> */
.L_x_3559:
[----:B------:R-:W-:Y:S01]  /*255d0*/  VIADD R0, R22, 0x18400 ;  /* 0x0001840016007836 */ /* 0x000fe20000000000 */
[----:B------:R-:W-:Y:S01]  /*255e0*/  LOP3.LUT P1, RZ, R23, 0x40, RZ, 0xc0, !PT ;  /* 0x0000004017ff7812 */ /* 0x000fe2000782c0ff */
[----:B------:R1:W-:-:S12]  /*255f0*/  SYNCS.ARRIVE.TRANS64.A1T0 RZ, [R17+URZ+0x32430], RZ ;  /* 0x032430ff11ff79a7 */ /* 0x0003d8000810003f */
[----:B------:R-:W-:Y:S05]  /*25600*/  WARPSYNC.ALL ;  /* 0x0000000000007948 */ /* 0x000fea0003800000 */
[----:B------:R-:W-:Y:S01]  /*25610*/  BAR.SYNC.DEFER_BLOCKING 0x8, 0x180 ;  /* 0x0206000000007b1d */ /* 0x000fe20000010000 */
[----:B------:R-:W-:Y:S02]  /*25620*/  LOP3.LUT P0, RZ, R0, 0x3ff, RZ, 0xc0, !PT ;  /* 0x000003ff00ff7812 */ /* 0x000fe4000780c0ff */
[----:B------:R-:W-:-:S03]  /*25630*/  SHF.R.S32.HI R0, RZ, 0x1f, R19 ;  /* 0x0000001fff007819 */ /* 0x000fc60000011413 */
[----:B------:R-:W-:Y:S01]  /*25640*/  BSSY B6, `(.L_x_3560) ;  /* 0x0000018000067945 */ /* 0x000fe20003800000 */
[----:B------:R-:W-:Y:S02]  /*25650*/  SEL R34, R0, RZ, !P1 ;  /* 0x000000ff00227207 */ /* 0x000fe40004800000 */
[----:B------:R-:W-:-:S03]  /*25660*/  SEL R0, R19, RZ, !P1 ;  /* 0x000000ff13007207 */ /* 0x000fc60004800000 */
[----:B------:R-:W-:Y:S04]  /*25670*/  STL [R1+0x460], R34 ;  /* 0x0004602201007387 */ /* 0x000fe80000100800 */
[----:B------:R2:W-:Y:S02]  /*25680*/  STL [R1+0x458], R0 ;  /* 0x0004580001007387 */ /* 0x0005e40000100800 */
[----:B--2---:R-:W-:-:S05]  /*25690*/  SHF.R.S32.HI R0, RZ, 0x1f, R35 ;  /* 0x0000001fff007819 */ /* 0x004fca0000011423 */
[----:B------:R2:W-:Y:S01]  /*256a0*/  STL [R1+0x45c], R0 ;  /* 0x00045c0001007387 */ /* 0x0005e20000100800 */
        /* <DEDUP_REMOVED lines=16> */
[----:B012---:R-:W-:Y:S05]  /*257b0*/  CALL.ABS.NOINC R2 ;  /* 0x0000000002007343 */ /* 0x007fea0003c00000 */
.L_x_3561:
[----:B------:R-:W-:Y:S05]  /*257c0*/  BSYNC B6 ;  /* 0x0000000000067941 */ /* 0x000fea0003800000 */
.L_x_3560:
[----:B------:R-:W3:Y:S01]  /*257d0*/  LDL R20, [R1+0x45c] ;  /* 0x00045c0001147983 */ /* 0x000ee20000100800 */
[----:B------:R-:W-:Y:S01]  /*257e0*/  IMAD.MOV.U32 R21, RZ, RZ, R34 ;  /* 0x000000ffff157224 */ /* 0x000fe200078e0022 */
[----:B------:R-:W-:Y:S01]  /*257f0*/  ULDC.64 UR4, c[0x0][0x298] ;  /* 0x0000a60000047ab9 */ /* 0x000fe20000000a00 */
[----:B0-----:R-:W0:Y:S01]  /*25800*/  LDC R5, c[0x0][0x448] ;  /* 0x00011200ff057b82 */ /* 0x001e220000000800 */
[----:B------:R-:W4:Y:S01]  /*25810*/  S2R R2, SR_TID.X ;  /* 0x0000000000027919 */ /* 0x000f220000002100 */
[----:B------:R-:W5:Y:S01]  /*25820*/  S2R R34, SR_TID.X ;  /* 0x0000000000227919 */ /* 0x000f620000002100 */
[----:B----4-:R-:W-:-:S04]  /*25830*/  LOP3.LUT R2, R2, 0x7f, RZ, 0xc0, !PT ;  /* 0x0000007f02027812 */ /* 0x010fc800078ec0ff */
[----:B--2---:R-:W-:Y:S02]  /*25840*/  SHF.R.U32.HI R0, RZ, 0x3, R2 ;  /* 0x00000003ff007819 */ /* 0x004fe40000011602 */
[----:B------:R-:W2:Y:S01]  /*25850*/  LDC R2, c[0x0][0x448] ;  /* 0x00011200ff027b82 */ /* 0x000ea20000000800 */
[----:B---3--:R-:W-:Y:S02]  /*25860*/  IMAD.MOV.U32 R4, RZ, RZ, R20 ;  /* 0x000000ffff047224 */ /* 0x008fe400078e0014 */
[----:B------:R-:W3:Y:S01]  /*25870*/  LDL R20, [R1+0x458] ;  /* 0x0004580001147983 */ /* 0x000ee20000100800 */
[----:B--2---:R-:W-:Y:S01]  /*25880*/  ISETP.NE.AND P6, PT, R2, 0x1, PT ;  /* 0x000000010200780c */ /* 0x004fe20003fc5270 */
[----:B-----5:R-:W-:Y:S02]  /*25890*/  IMAD.SHL.U32 R34, R34, 0x10, RZ ;  /* 0x0000001022227824 */ /* 0x020fe400078e00ff */
[----:B------:R-:W-:Y:S01]  /*258a0*/  IMAD R4, R4, UR4, RZ ;  /* 0x0000000404047c24 */ /* 0x000fe2000f8e02ff */
[----:B------:R-:W2:Y:S02]  /*258b0*/  S2R R6, SR_TID.X ;  /* 0x0000000000067919 */ /* 0x000ea40000002100 */
[----:B------:R-:W-:Y:S01]  /*258c0*/  LOP3.LUT R34, R0, 0x70, R34, 0xf8, !PT ;  /* 0x0000007000227812 */ /* 0x000fe200078ef822 */
[----:B------:R-:W-:-:S04]  /*258d0*/  IMAD R4, R35, UR5, R4 ;  /* 0x0000000523047c24 */ /* 0x000fc8000f8e0204 */
[----:B------:R-:W-:Y:S02]  /*258e0*/  IMAD.IADD R34, R34, 0x1, R37 ;  /* 0x0000000122227824 */ /* 0x000fe400078e0225 */
[----:B------:R-:W4:Y:S02]  /*258f0*/  @P6 LDC R3, c[0x0][0x44c] ;  /* 0x00011300ff036b82 */ /* 0x000f240000000800 */
[----:B------:R-:W-:-:S06]  /*25900*/  IMAD.MOV.U32 R0, RZ, RZ, R34 ;  /* 0x000000ffff007224 */ /* 0x000fcc00078e0022 */
[----:B------:R-:W5:Y:S01]  /*25910*/  @P6 LDC R2, c[0x0][0x450] ;  /* 0x00011400ff026b82 */ /* 0x000f620000000800 */
[----:B----4-:R-:W-:-:S05]  /*25920*/  @P6 IMAD.HI.U32 R3, R34, R3, RZ ;  /* 0x0000000322036227 */ /* 0x010fca00078e00ff */
[----:B-----5:R-:W-:Y:S01]  /*25930*/  @P6 SHF.R.U32.HI R0, RZ, R2, R3 ;  /* 0x00000002ff006219 */ /* 0x020fe20000011603 */
        /* <DEDUP_REMOVED lines=8> */
[----:B------:R-:W-:Y:S01]  /*259c0*/  IMAD R4, R21, UR4, RZ ;  /* 0x0000000415047c24 */ /* 0x000fe2000f8e02ff */
[----:B--2---:R-:W-:-:S04]  /*259d0*/  LOP3.LUT R21, R6, 0x7f, RZ, 0xc0, !PT ;  /* 0x0000007f06157812 */ /* 0x004fc800078ec0ff */
[----:B------:R-:W-:Y:S01]  /*259e0*/  SHF.R.U32.HI R21, RZ, 0x3, R21 ;  /* 0x00000003ff157819 */ /* 0x000fe20000011615 */
[C---:B---3--:R-:W-:Y:S02]  /*259f0*/  IMAD R4, R20.reuse, UR5, R4 ;  /* 0x0000000514047c24 */ /* 0x048fe4000f8e0204 */
[----:B------:R-:W-:Y:S01]  /*25a00*/  IMAD.WIDE.U32 R2, R20, UR4, R2 ;  /* 0x0000000414027c25 */ /* 0x000fe2000f8e0002 */
[----:B------:R-:W-:-:S03]  /*25a10*/  ULDC.64 UR4, c[0x0][0x2d0] ;  /* 0x0000b40000047ab9 */ /* 0x000fc60000000a00 */
[----:B------:R-:W-:Y:S01]  /*25a20*/  IMAD.IADD R3, R3, 0x1, R4 ;  /* 0x0000000103037824 */ /* 0x000fe200078e0204 */
[----:B------:R-:W-:Y:S01]  /*25a30*/  SHF.R.S32.HI R4, RZ, 0x1f, R0 ;  /* 0x0000001fff047819 */ /* 0x000fe20000011400 */
[----:B------:R-:W-:Y:S02]  /*25a40*/  IMAD.SHL.U32 R20, R6, 0x8, RZ ;  /* 0x0000000806147824 */ /* 0x000fe400078e00ff */
[----:B------:R-:W-:-:S03]  /*25a50*/  IMAD.WIDE.U32 R2, R0, UR4, R2 ;  /* 0x0000000400027c25 */ /* 0x000fc6000f8e0002 */
[----:B------:R-:W-:Y:S01]  /*25a60*/  LOP3.LUT R20, R20, 0x38, RZ, 0xc0, !PT ;  /* 0x0000003814147812 */ /* 0x000fe200078ec0ff */
[----:B------:R-:W-:-:S04]  /*25a70*/  IMAD R4, R4, UR4, RZ ;  /* 0x0000000404047c24 */ /* 0x000fc8000f8e02ff */
[----:B------:R-:W-:Y:S01]  /*25a80*/  IMAD R4, R0, UR5, R4 ;  /* 0x0000000500047c24 */ /* 0x000fe2000f8e0204 */
[----:B------:R-:W-:Y:S01]  /*25a90*/  ULDC.64 UR4, c[0x0][0x2c8] ;  /* 0x0000b20000047ab9 */ /* 0x000fe20000000a00 */
[----:B------:R-:W-:Y:S02]  /*25aa0*/  IMAD.MOV R0, RZ, RZ, -R0 ;  /* 0x000000ffff007224 */ /* 0x000fe400078e0a00 */
[----:B------:R-:W-:Y:S02]  /*25ab0*/  IMAD.IADD R3, R3, 0x1, R4 ;  /* 0x0000000103037824 */ /* 0x000fe400078e0204 */
[----:B0-----:R-:W-:-:S04]  /*25ac0*/  IMAD R0, R5, R0, R34 ;  /* 0x0000000005007224 */ /* 0x001fc800078e0222 */
        /* <DEDUP_REMOVED lines=13> */
[----:B------:R-:W-:Y:S01]  /*25ba0*/  IMAD.IADD R37, R21, 0x1, R37 ;  /* 0x0000000115257824 */ /* 0x000fe200078e0225 */
[----:B------:R-:W-:Y:S02]  /*25bb0*/  LOP3.LUT R23, R23, 0xffffdfff, RZ, 0xc0, !PT ;  /* 0xffffdfff17177812 */ /* 0x000fe400078ec0ff */
[----:B------:R-:W0:Y:S01]  /*25bc0*/  SHFL.IDX PT, R3, R0, RZ, 0x181f ;  /* 0x00181fff00037589 */ /* 0x000e2200000e0000 */
[----:B------:R-:W-:-:S03]  /*25bd0*/  VIADD R6, R37, 0x10 ;  /* 0x0000001025067836 */ /* 0x000fc60000000000 */
[----:B------:R-:W-:Y:S04]  /*25be0*/  SHFL.IDX PT, R12, R0, 0x1, 0x181f ;  /* 0x00381f00000c7f89 */ /* 0x000fe800000e0000 */
[----:B------:R-:W-:Y:S04]  /*25bf0*/  SHFL.IDX PT, R10, R0, 0x2, 0x181f ;  /* 0x00581f00000a7f89 */ /* 0x000fe800000e0000 */
[----:B------:R-:W-:Y:S01]  /*25c00*/  SHFL.IDX PT, R9, R0, 0x3, 0x181f ;  /* 0x00781f0000097f89 */ /* 0x000fe200000e0000 */
[----:B--2---:R-:W-:-:S03]  /*25c10*/  IMAD R5, R2, R5, RZ ;  /* 0x0000000502057224 */ /* 0x004fc600078e02ff */
[----:B------:R-:W2:Y:S02]  /*25c20*/  SHFL.IDX PT, R2, R4, RZ, 0x181f ;  /* 0x00181fff04027589 */ /* 0x000ea400000e0000 */
[CC--:B------:R-:W-:Y:S02]  /*25c30*/  ISETP.GE.AND P6, PT, R37.reuse, R5.reuse, PT ;  /* 0x000000052500720c */ /* 0x0c0fe40003fc6270 */
[----:B------:R-:W-:Y:S01]  /*25c40*/  ISETP.GE.AND P5, PT, R6, R5, PT ;  /* 0x000000050600720c */ /* 0x000fe20003fa6270 */
[----:B------:R-:W-:-:S05]  /*25c50*/  VIADD R6, R37, 0x20 ;  /* 0x0000002025067836 */ /* 0x000fca0000000000 */
[----:B------:R-:W-:-:S05]  /*25c60*/  ISETP.GE.AND P3, PT, R6, R5, PT ;  /* 0x000000050600720c */ /* 0x000fca0003f66270 */
[----:B0-----:R-:W-:Y:S02]  /*25c70*/  @!P6 LEA R3, P1, R20, R3, 0x1 ;  /* 0x000000031403e211 */ /* 0x001fe400078208ff */
[----:B------:R-:W-:-:S04]  /*25c80*/  @P6 LOP3.LUT R23, R23, 0x2000, RZ, 0xfc, !PT ;  /* 0x0000200017176812 */ /* 0x000fc800078efcff */
[----:B------:R-:W-:Y:S01]  /*25c90*/  LOP3.LUT R23, R23, 0xffffefff, RZ, 0xc0, !PT ;  /* 0xffffefff17177812 */ /* 0x000fe200078ec0ff */
[----:B--2---:R-:W-:Y:S01]  /*25ca0*/  @!P6 IMAD.X R8, RZ, RZ, R2, P1 ;  /* 0x000000ffff08e224 */ /* 0x004fe200008e0602 */
[----:B------:R-:W-:Y:S01]  /*25cb0*/  @!P5 LEA R12, P1, R20, R12, 0x1 ;  /* 0x0000000c140cd211 */ /* 0x000fe200078208ff */
[----:B------:R-:W0:Y:S01]  /*25cc0*/  SHFL.IDX PT, R2, R4, 0x1, 0x181f ;  /* 0x00381f0004027f89 */ /* 0x000e2200000e0000 */
[----:B------:R-:W-:-:S04]  /*25cd0*/  @P5 LOP3.LUT R23, R23, 0x1000, RZ, 0xfc, !PT ;  /* 0x0000100017175812 */ /* 0x000fc800078efcff */
[----:B------:R-:W-:-:S04]  /*25ce0*/  LOP3.LUT R23, R23, 0xfffff7ff, RZ, 0xc0, !PT ;  /* 0xfffff7ff17177812 */ /* 0x000fc800078ec0ff */
[----:B------:R-:W-:-:S04]  /*25cf0*/  @P3 LOP3.LUT R23, R23, 0x800, RZ, 0xfc, !PT ;  /* 0x0000080017173812 */ /* 0x000fc800078efcff */
[----:B------:R-:W-:Y:S01]  /*25d00*/  LOP3.LUT R23, R23, 0xfffffdff, RZ, 0xc0, !PT ;  /* 0xfffffdff17177812 */ /* 0x000fe200078ec0ff */
[----:B0-----:R-:W-:Y:S01]  /*25d10*/  @!P5 IMAD.X R7, RZ, RZ, R2, P1 ;  /* 0x000000ffff07d224 */ /* 0x001fe200008e0602 */
[----:B------:R-:W-:Y:S01]  /*25d20*/  @!P3 LEA R10, P1, R20, R10, 0x1 ;  /* 0x0000000a140ab211 */ /* 0x000fe200078208ff */
[----:B------:R-:W0:Y:S04]  /*25d30*/  SHFL.IDX PT, R2, R4, 0x2, 0x181f ;  /* 0x00581f0004027f89 */ /* 0x000e2800000e0000 */
[----:B0-----:R-:W-:Y:S02]  /*25d40*/  @!P3 IMAD.X R6, RZ, RZ, R2, P1 ;  /* 0x000000ffff06b224 */ /* 0x001fe400008e0602 */
[----:B------:R-:W-:-:S05]  /*25d50*/  VIADD R2, R37, 0x30 ;  /* 0x0000003025027836 */ /* 0x000fca0000000000 */
[----:B------:R-:W-:Y:S01]  /*25d60*/  ISETP.GE.AND P2, PT, R2, R5, PT ;  /* 0x000000050200720c */ /* 0x000fe20003f46270 */
[----:B------:R-:W-:-:S05]  /*25d70*/  VIADD R2, R37, 0x40 ;  /* 0x0000004025027836 */ /* 0x000fca0000000000 */
[----:B------:R-:W-:Y:S02]  /*25d80*/  ISETP.GE.AND P4, PT, R2, R5, PT ;  /* 0x000000050200720c */ /* 0x000fe40003f86270 */
[----:B------:R-:W0:Y:S05]  /*25d90*/  SHFL.IDX PT, R2, R4, 0x3, 0x181f ;  /* 0x00781f0004027f89 */ /* 0x000e2a00000e0000 */
[----:B------:R-:W-:Y:S02]  /*25da0*/  @!P2 LEA R13, P1, R20, R9, 0x1 ;  /* 0x00000009140da211 */ /* 0x000fe400078208ff */
[----:B------:R-:W2:Y:S01]  /*25db0*/  SHFL.IDX PT, R9, R0, 0x4, 0x181f ;  /* 0x00981f0000097f89 */ /* 0x000ea200000e0000 */
[----:B------:R-:W-:-:S04]  /*25dc0*/  @P2 LOP3.LUT R23, R23, 0x200, RZ, 0xfc, !PT ;  /* 0x0000020017172812 */ /* 0x000fc800078efcff */
[----:B------:R-:W-:-:S04]  /*25dd0*/  LOP3.LUT R23, R23, 0xfffffeff, RZ, 0xc0, !PT ;  /* 0xfffffeff17177812 */ /* 0x000fc800078ec0ff */
[----:B------:R-:W-:-:S04]  /*25de0*/  @P4 LOP3.LUT R23, R23, 0x100, RZ, 0xfc, !PT ;  /* 0x0000010017174812 */ /* 0x000fc800078efcff */
[----:B------:R-:W-:Y:S01]  /*25df0*/  LOP3.LUT R23, R23, 0xffffff7f, RZ, 0xc0, !PT ;  /* 0xffffff7f17177812 */ /* 0x000fe200078ec0ff */
[----:B0-----:R-:W-:Y:S02]  /*25e00*/  @!P2 IMAD.X R11, RZ, RZ, R2, P1 ;  /* 0x000000ffff0ba224 */ /* 0x001fe400008e0602 */
[----:B------:R-:W0:Y:S01]  /*25e10*/  SHFL.IDX PT, R2, R4, 0x4, 0x181f ;  /* 0x00981f0004027f89 */ /* 0x000e2200000e0000 */
[----:B--2---:R-:W-:-:S03]  /*25e20*/  @!P4 LEA R15, P1, R20, R9, 0x1 ;  /* 0x00000009140fc211 */ /* 0x004fc600078208ff */
[----:B------:R-:W-:Y:S02]  /*25e30*/  SHFL.IDX PT, R9, R0, 0x6, 0x181f ;  /* 0x00d81f0000097f89 */ /* 0x000fe400000e0000 */
[----:B0-----:R-:W-:Y:S02]  /*25e40*/  @!P4 IMAD.X R14, RZ, RZ, R2, P1 ;  /* 0x000000ffff0ec224 */ /* 0x001fe400008e0602 */
[----:B------:R-:W-:Y:S02]  /*25e50*/  @!P6 IMAD.MOV.U32 R2, RZ, RZ, R3 ;  /* 0x000000ffff02e224 */ /* 0x000fe400078e0003 */
[----:B------:R-:W-:Y:S02]  /*25e60*/  @!P6 IMAD.MOV.U32 R3, RZ, RZ, R8 ;  /* 0x000000ffff03e224 */ /* 0x000fe400078e0008 */
[----:B------:R-:W-:Y:S04]  /*25e70*/  SHFL.IDX PT, R8, R4, 0x6, 0x181f ;  /* 0x00d81f0004087f89 */ /* 0x000fe800000e0000 */
[----:B------:R0:W-:Y:S02]  /*25e80*/  @!P6 LDGSTS.E.BYPASS.LTC128B.128 [R25+0x18400], desc[UR36][R2.64], !P0 ;  /* 0x184000000219efae */ /* 0x0001e4000c101d64 */
[----:B0-----:R-:W-:-:S02]  /*25e90*/  @!P5 IMAD.MOV.U32 R2, RZ, RZ, R12 ;  /* 0x000000ffff02d224 */ /* 0x001fc400078e000c */
[----:B------:R-:W-:Y:S02]  /*25ea0*/  @!P5 IMAD.MOV.U32 R3, RZ, RZ, R7 ;  /* 0x000000ffff03d224 */ /* 0x000fe400078e0007 */
[----:B------:R-:W0:Y:S04]  /*25eb0*/  SHFL.IDX PT, R7, R0, 0x5, 0x181f ;  /* 0x00b81f0000077f89 */ /* 0x000e2800000e0000 */
[----:B------:R2:W-:Y:S04]  /*25ec0*/  @!P5 LDGSTS.E.BYPASS.LTC128B.128 [R25+0x18c00], desc[UR36][R2.64], !P0 ;  /* 0x18c000000219dfae */ /* 0x0005e8000c101d64 */
[----:B------:R-:W-:Y:S01]  /*25ed0*/  SHFL.IDX PT, R0, R0, 0x7, 0x181f ;  /* 0x00f81f0000007f89 */ /* 0x000fe200000e0000 */
[----:B--2---:R-:W-:-:S02]  /*25ee0*/  @!P3 IMAD.MOV.U32 R2, RZ, RZ, R10 ;  /* 0x000000ffff02b224 */ /* 0x004fc400078e000a */
[----:B------:R-:W-:Y:S02]  /*25ef0*/  @!P3 IMAD.MOV.U32 R3, RZ, RZ, R6 ;  /* 0x000000ffff03b224 */ /* 0x000fe400078e0006 */
[----:B------:R-:W2:Y:S04]  /*25f00*/  SHFL.IDX PT, R6, R4, 0x5, 0x181f ;  /* 0x00b81f0004067f89 */ /* 0x000ea800000e0000 */
[----:B------:R3:W-:Y:S04]  /*25f10*/  @!P3 LDGSTS.E.BYPASS.LTC128B.128 [R25+0x19400], desc[UR36][R2.64], !P0 ;  /* 0x194000000219bfae */ /* 0x0007e8000c101d64 */
[----:B------:R-:W4:Y:S01]  /*25f20*/  SHFL.IDX PT, R4, R4, 0x7, 0x181f ;  /* 0x00f81f0004047f89 */ /* 0x000f2200000e0000 */
[----:B---3--:R-:W-:-:S02]  /*25f30*/  VIADD R2, R37, 0x50 ;  /* 0x0000005025027836 */ /* 0x008fc40000000000 */
[----:B------:R-:W-:-:S03]  /*25f40*/  @!P2 IMAD.MOV.U32 R3, RZ, RZ, R11 ;  /* 0x000000ffff03a224 */ /* 0x000fc600078e000b */
[----:B------:R-:W-:Y:S01]  /*25f50*/  ISETP.GE.AND P3, PT, R2, R5, PT ;  /* 0x000000050200720c */ /* 0x000fe20003f66270 */
[----:B------:R-:W-:-:S05]  /*25f60*/  @!P2 IMAD.MOV.U32 R2, RZ, RZ, R13 ;  /* 0x000000ffff02a224 */ /* 0x000fca00078e000d */
[----:B------:R3:W-:Y:S07]  /*25f70*/  @!P2 LDGSTS.E.BYPASS.LTC128B.128 [R25+0x19c00], desc[UR36][R2.64], !P0 ;  /* 0x19c000000219afae */ /* 0x0007ee000c101d64 */
[----:B0-----:R-:W-:Y:S02]  /*25f80*/  @!P3 LEA R7, P1, R20, R7, 0x1 ;  /* 0x000000071407b211 */ /* 0x001fe400078208ff */
[----:B------:R-:W-:Y:S01]  /*25f90*/  @P3 LOP3.LUT R23, R23, 0x80, RZ, 0xfc, !PT ;  /* 0x0000008017173812 */ /* 0x000fe200078efcff */
[----:B---3--:R-:W-:-:S03]  /*25fa0*/  VIADD R2, R37, 0x60 ;  /* 0x0000006025027836 */ /* 0x008fc60000000000 */
[----:B------:R-:W-:Y:S01]  /*25fb0*/  LOP3.LUT R23, R23, 0xffffffbf, RZ, 0xc0, !PT ;  /* 0xffffffbf17177812 */ /* 0x000fe200078ec0ff */
[----:B------:R-:W-:Y:S02]  /*25fc0*/  @!P4 IMAD.MOV.U32 R3, RZ, RZ, R14 ;  /* 0x000000ffff03c224 */ /* 0x000fe400078e000e */
[----:B--2---:R-:W-:Y:S01]  /*25fd0*/  @!P3 IMAD.X R6, RZ, RZ, R6, P1 ;  /* 0x000000ffff06b224 */ /* 0x004fe200008e0606 */
[----:B------:R-:W-:Y:S01]  /*25fe0*/  ISETP.GE.AND P2, PT, R2, R5, PT ;  /* 0x000000050200720c */ /* 0x000fe20003f46270 */
[----:B------:R-:W-:-:S05]  /*25ff0*/  @!P4 IMAD.MOV.U32 R2, RZ, RZ, R15 ;  /* 0x000000ffff02c224 */ /* 0x000fca00078e000f */
[----:B------:R0:W-:Y:S07]  /*26000*/  @!P4 LDGSTS.E.BYPASS.LTC128B.128 [R25+0x1a400], desc[UR36][R2.64], !P0 ;  /* 0x1a4000000219cfae */ /* 0x0001ee000c101d64 */
[----:B------:R-:W-:Y:S02]  /*26010*/  @!P2 LEA R9, P1, R20, R9, 0x1 ;  /* 0x000000091409a211 */ /* 0x000fe400078208ff */
[----:B------:R-:W-:Y:S01]  /*26020*/  @P2 LOP3.LUT R23, R23, 0x40, RZ, 0xfc, !PT ;  /* 0x0000004017172812 */ /* 0x000fe200078efcff */
[----:B0-----:R-:W-:-:S02]  /*26030*/  @!P3 IMAD.MOV.U32 R2, RZ, RZ, R7 ;  /* 0x000000ffff02b224 */ /* 0x001fc400078e0007 */
[----:B------:R-:W-:Y:S02]  /*26040*/  @!P3 IMAD.MOV.U32 R3, RZ, RZ, R6 ;  /* 0x000000ffff03b224 */ /* 0x000fe400078e0006 */
[----:B------:R-:W-:-:S03]  /*26050*/  @!P2 IMAD.X R8, RZ, RZ, R8, P1 ;  /* 0x000000ffff08a224 */ /* 0x000fc600008e0608 */
[----:B------:R0:W-:Y:S02]  /*26060*/  @!P3 LDGSTS.E.BYPASS.LTC128B.128 [R25+0x1ac00], desc[UR36][R2.64], !P0 ;  /* 0x1ac000000219bfae */ /* 0x0001e4000c101d64 */
[----:B0-----:R-:W-:Y:S02]  /*26070*/  @!P2 IMAD.MOV.U32 R2, RZ, RZ, R9 ;  /* 0x000000ffff02a224 */ /* 0x001fe400078e0009 */
[----:B------:R-:W-:-:S05]  /*26080*/  @!P2 IMAD.MOV.U32 R3, RZ, RZ, R8 ;  /* 0x000000ffff03a224 */ /* 0x000fca00078e0008 */
[----:B----4-:R0:W-:Y:S02]  /*26090*/  @!P2 LDGSTS.E.BYPASS.LTC128B.128 [R25+0x1b400], desc[UR36][R2.64], !P0 ;  /* 0x1b4000000219afae */ /* 0x0101e4000c101d64 */
.L_x_3658:
        /* <DEDUP_REMOVED lines=12> */
.L_x_3563:
        /* <DEDUP_REMOVED lines=28> */
.L_x_3565:
[----:B------:R-:W-:Y:S05]  /*26320*/  BSYNC B6 ;  /* 0x0000000000067941 */ /* 0x000fea0003800000 */
.L_x_3564:
[----:B------:R-:W2:Y:S01]  /*26330*/  LDL.LU R4, [R1+0x45c] ;  /* 0x00045c0001047983 */ /* 0x000ea20000300800 */
[----:B0-----:R-:W0:Y:S01]  /*26340*/  LDC R2, c[0x0][0x448] ;  /* 0x00011200ff027b82 */ /* 0x001e220000000800 */
[----:B------:R-:W-:Y:S02]  /*26350*/  ULDC.64 UR4, c[0x0][0x398] ;  /* 0x0000e60000047ab9 */ /* 0x000fe40000000a00 */
[----:B------:R-:W3:Y:S04]  /*26360*/  LDL.LU R21, [R1+0x460] ;  /* 0x0004600001157983 */ /* 0x000ee80000300800 */
[----:B------:R-:W4:Y:S01]  /*26370*/  LDL.LU R20, [R1+0x458] ;  /* 0x0004580001147983 */ /* 0x000f220000300800 */
[----:B0-----:R-:W-:-:S13]  /*26380*/  ISETP.NE.AND P6, PT, R2, 0x1, PT ;  /* 0x000000010200780c */ /* 0x001fda0003fc5270 */
[----:B------:R-:W0:Y:S08]  /*26390*/  @P6 LDC R3, c[0x0][0x44c] ;  /* 0x00011300ff036b82 */ /* 0x000e300000000800 */
[----:B------:R-:W5:Y:S01]  /*263a0*/  @P6 LDC R2, c[0x0][0x450] ;  /* 0x00011400ff026b82 */ /* 0x000f620000000800 */
[----:B------:R-:W-:Y:S02]  /*263b0*/  IMAD.MOV.U32 R0, RZ, RZ, R34 ;  /* 0x000000ffff007224 */ /* 0x000fe400078e0022 */
[----:B0-----:R-:W-:-:S05]  /*263c0*/  @P6 IMAD.HI.U32 R3, R34, R3, RZ ;  /* 0x0000000322036227 */ /* 0x001fca00078e00ff */
[----:B-----5:R-:W-:Y:S01]  /*263d0*/  @P6 SHF.R.U32.HI R0, RZ, R2, R3 ;  /* 0x00000002ff006219 */ /* 0x020fe20000011603 */
        /* <DEDUP_REMOVED lines=15> */
[----:B----4-:R-:W-:Y:S01]  /*264d0*/  IMAD.WIDE.U32 R2, R20, UR4, R2 ;  /* 0x0000000414027c25 */ /* 0x010fe2000f8e0002 */
        /* <DEDUP_REMOVED lines=10> */
[----:B------:R-:W-:Y:S02]  /*26580*/  ULDC.64 UR4, c[0x0][0x3c8] ;  /* 0x0000f20000047ab9 */ /* 0x000fe40000000a00 */
[----:B------:R-:W-:Y:S02]  /*26590*/  IMAD.IADD R3, R3, 0x1, R5 ;  /* 0x0000000103037824 */ /* 0x000fe400078e0205 */
[----:B------:R-:W-:Y:S02]  /*265a0*/  IMAD R0, R0, UR4, RZ ;  /* 0x0000000400007c24 */ /* 0x000fe4000f8e02ff */
[----:B------:R-:W-:Y:S02]  /*265b0*/  IMAD.SHL.U32 R20, R7, 0x8, RZ ;  /* 0x0000000807147824 */ /* 0x000fe400078e00ff */
[----:B------:R-:W-:-:S02]  /*265c0*/  IMAD R0, R4, UR5, R0 ;  /* 0x0000000504007c24 */ /* 0x000fc4000f8e0200 */
[----:B------:R-:W-:Y:S01]  /*265d0*/  IMAD.WIDE.U32 R2, R4, UR4, R2 ;  /* 0x0000000404027c25 */ /* 0x000fe2000f8e0002 */
[----:B------:R-:W-:Y:S01]  /*265e0*/  ULDC.64 UR4, c[0x0][0x390] ;  /* 0x0000e40000047ab9 */ /* 0x000fe20000000a00 */
[----:B------:R-:W-:Y:S02]  /*265f0*/  LOP3.LUT R20, R20, 0x38, RZ, 0xc0, !PT ;  /* 0x0000003814147812 */ /* 0x000fe400078ec0ff */
[----:B------:R-:W-:Y:S01]  /*26600*/  IMAD.IADD R4, R3, 0x1, R0 ;  /* 0x0000000103047824 */ /* 0x000fe200078e0200 */
[----:B------:R-:W-:Y:S01]  /*26610*/  LEA R0, P0, R2, UR4, 0x1 ;  /* 0x0000000402007c11 */ /* 0x000fe2000f8008ff */
[----:B------:R-:W-:Y:S01]  /*26620*/  ULDC UR4, c[0x0][0x3b8] ;  /* 0x0000ee0000047ab9 */ /* 0x000fe20000000800 */
[C---:B------:R-:W-:Y:S02]  /*26630*/  LOP3.LUT R9, R20.reuse, 0x40, RZ, 0xfc, !PT ;  /* 0x0000004014097812 */ /* 0x040fe400078efcff */
[C---:B------:R-:W-:Y:S02]  /*26640*/  LOP3.LUT R8, R20.reuse, 0x80, RZ, 0xfc, !PT ;  /* 0x0000008014087812 */ /* 0x040fe400078efcff */
[----:B------:R-:W-:-:S02]  /*26650*/  LOP3.LUT R7, R20, 0xc0, RZ, 0xfc, !PT ;  /* 0x000000c014077812 */ /* 0x000fc400078efcff */
[----:B------:R-:W-:Y:S01]  /*26660*/  LEA.HI.X R4, R2, UR5, R4, 0x1, P0 ;  /* 0x0000000502047c11 */ /* 0x000fe200080f0c04 */
[----:B------:R-:W-:Y:S01]  /*26670*/  UMOV UR5, 0xffffffff ;  /* 0xffffffff00057882 */ /* 0x000fe20000000000 */
[----:B------:R-:W-:Y:S02]  /*26680*/  ISETP.GE.AND P4, PT, R6, UR4, PT ;  /* 0x0000000406007c0c */ /* 0x000fe4000bf86270 */
[----:B------:R-:W-:Y:S02]  /*26690*/  ISETP.GE.AND P3, PT, R9, UR4, PT ;  /* 0x0000000409007c0c */ /* 0x000fe4000bf66270 */
[----:B------:R-:W-:Y:S02]  /*266a0*/  ISETP.GE.AND P2, PT, R8, UR4, PT ;  /* 0x0000000408007c0c */ /* 0x000fe4000bf46270 */
[----:B------:R-:W-:Y:S01]  /*266b0*/  ISETP.GE.AND P1, PT, R7, UR4, PT ;  /* 0x0000000407007c0c */ /* 0x000fe2000bf26270 */
[----:B------:R-:W-:-:S12]  /*266c0*/  BRA.DIV UR5, `(.L_x_3566) ;  /* 0x0000004605747947 */ /* 0x000fd8000b800000 */
[----:B------:R-:W0:Y:S01]  /*266d0*/  SHFL.IDX PT, R3, R0, RZ, 0x181f ;  /* 0x00181fff00037589 */ /* 0x000e2200000e0000 */
[C---:B------:R-:W-:Y:S02]  /*266e0*/  LOP3.LUT P6, RZ, R23.reuse, 0x2000, RZ, 0xc0, !PT ;  /* 0x0000200017ff7812 */ /* 0x040fe400078cc0ff */
[----:B------:R-:W-:Y:S01]  /*266f0*/  LOP3.LUT P5, RZ, R23, 0x1000, RZ, 0xc0, !PT ;  /* 0x0000100017ff7812 */ /* 0x000fe200078ac0ff */
[----:B------:R-:W2:Y:S04]  /*26700*/  SHFL.IDX PT, R2, R4, RZ, 0x181f ;  /* 0x00181fff04027589 */ /* 0x000ea800000e0000 */
[----:B------:R-:W-:Y:S04]  /*26710*/  SHFL.IDX PT, R5, R4, 0x1, 0x181f ;  /* 0x00381f0004057f89 */ /* 0x000fe800000e0000 */
[----:B------:R-:W-:Y:S02]  /*26720*/  SHFL.IDX PT, R14, R0, 0x7, 0x181f ;  /* 0x00f81f00000e7f89 */ /* 0x000fe400000e0000 */
[----:B0-----:R-:W-:-:S05]  /*26730*/  @!P6 LEA R3, P0, R6, R3, 0x1 ;  /* 0x000000030603e211 */ /* 0x001fca00078008ff */
[----:B--2---:R-:W-:-:S05]  /*26740*/  @!P6 IMAD.X R2, RZ, RZ, R2, P0 ;  /* 0x000000ffff02e224 */ /* 0x004fca00000e0602 */
        /* <DEDUP_REMOVED lines=64> */
[----:B------:R0:W2:Y:S04]  /*26b50*/  SHFL.IDX PT, R5, R4, 0x7, 0x181f ;  /* 0x00f81f0004057f89 */ /* 0x0000a800000e0000 */
[----:B------:R0:W-:Y:S04]  /*26b60*/  @!P5 LDGSTS.E.BYPASS.LTC128B.128 [R25+0x25400], desc[UR36][R2.64], !P4 ;  /* 0x254000000219dfae */ /* 0x0001e8000e101d64 */
[----:B------:R0:W-:Y:S04]  /*26b70*/  @!P5 LDGSTS.E.BYPASS.LTC128B.128 [R25+0x29400], desc[UR36][R2.64+0x80], !P3 ;  /* 0x294000800219dfae */ /* 0x0001e8000d901d64 */
[----:B------:R0:W-:Y:S04]  /*26b80*/  @!P5 LDGSTS.E.BYPASS.LTC128B.128 [R25+0x2d400], desc[UR36][R2.64+0x100], !P2 ;  /* 0x2d4001000219dfae */ /* 0x0001e8000d101d64 */
[----:B------:R0:W-:Y:S02]  /*26b90*/  @!P5 LDGSTS.E.BYPASS.LTC128B.128 [R25+0x31400], desc[UR36][R2.64+0x180], !P1 ;  /* 0x314001800219dfae */ /* 0x0001e4000c901d64 */
.L_x_3676:
[----:B------:R-:W-:Y:S01]  /*26ba0*/  LOP3.LUT P0, RZ, R23, 0x4000, RZ, 0xc0, !PT ;  /* 0x0000400017ff7812 */ /* 0x000fe2000780c0ff */
[----:B------:R-:W-:-:S12]  /*26bb0*/  BSSY B0, `(.L_x_3567) ;  /* 0x000000b000007945 */ /* 0x000fd80003800000 */
        /* <DEDUP_REMOVED lines=10> */
.L_x_3568:
[----:B------:R-:W-:Y:S05]  /*26c60*/  BSYNC B0 ;  /* 0x0000000000007941 */ /* 0x000fea0003800000 */
.L_x_3567:
[----:B------:R-:W-:Y:S01]  /*26c70*/  NOP ;  /* 0x0000000000007918 */ /* 0x000fe20000000000 */
[----:B------:R-:W-:-:S13]  /*26c80*/  PLOP3.LUT P0, PT, PT, PT, PT, 0x80, 0x0 ;  /* 0x000000000000781c */ /* 0x000fda0003f0f070 */
.L_x_3569:
[----:B------:R-:W-:Y:S02]  /*26c90*/  PLOP3.LUT P1, PT, P1, P0, PT, 0xa2, 0x0 ;  /* 0x000000000000781c */ /* 0x000fe40000f21472 */
[----:B------:R-:W-:-:S08]  /*26ca0*/  @P0 R2UR P1, UR4, R22 ;  /* 0x00000000160402ca */ /* 0x000fd00000020000 */
[----:B------:R-:W-:-:S05]  /*26cb0*/  @P0 PLOP3.LUT P0, PT, P1, PT, PT, 0x80, 0x0 ;  /* 0x000000000000081c */ /* 0x000fca0000f0f070 */
[----:B------:R-:W-:Y:S01]  /*26cc0*/  @!P1 SYNCS.ARRIVE.TRANS64.RED.A0T1 RZ, [UR4+0x32410], RZ ;  /* 0x032410ffffff99a7 */ /* 0x000fe20008200404 */
[----:B------:R-:W-:Y:S07]  /*26cd0*/  @!P1 ARRIVES.LDGSTSBAR.64.TRANSCNT [UR4+0x32410] ;  /* 0x03241000ff0099b0 */ /* 0x000fee0008000a84 */
[----:B------:R-:W-:Y:S05]  /*26ce0*/  @P0 BRA.U.ANY `(.L_x_3569) ;  /* 0xfffffffd00e80947 */ /* 0x000fea000393ffff */
[----:B0--3--:R-:W3:Y:S02]  /*26cf0*/  LDL.LU R2, [R1+0x470] ;  /* 0x0004700001027983 */ /* 0x009ee40000300800 */
[----:B---3--:R-:W-:-:S05]  /*26d00*/  VIADD R2, R2, 0x1 ;  /* 0x0000000102027836 */ /* 0x008fca0000000000 */
        /* <DEDUP_REMOVED lines=8> */
[----:B------:R-:W3:Y:S03]  /*26d90*/  SYNCS.PHASECHK.TRANS64.TRYWAIT P0, [R22+URZ+0x32420], R3 ;  /* 0x03242003160075a7 */ /* 0x000ee6000800017f */
[----:B0--3--:R-:W-:Y:S05]  /*26da0*/  @!P0 BRA `(.L_x_3571) ;  /* 0x0000004800508947 */ /* 0x009fea0003800000 */
.L_x_3677:
[----:B------:R-:W-:Y:S05]  /*26db0*/  BSYNC B0 ;  /* 0x0000000000007941 */ /* 0x000fea0003800000 */
.L_x_3570:
[----:B------:R-:W-:-:S13]  /*26dc0*/  LOP3.LUT P0, RZ, R23, 0x400, RZ, 0xc0, !PT ;  /* 0x0000040017ff7812 */ /* 0x000fda000780c0ff */
[----:B------:R-:W-:Y:S05]  /*26dd0*/  @!P0 BRA `(.L_x_3572) ;  /* 0x0000000000048947 */ /* 0x000fea0003800000 */
[----:B------:R-:W-:Y:S01]  /*26de0*/  BPT.TRAP 0x1 ;  /* 0x000000040000795c */ /* 0x000fe20000300000 */
.L_x_3572:
[----:B------:R-:W-:Y:S01]  /*26df0*/  SHF.L.U32 R0, R26, 0x1f, RZ ;  /* 0x0000001f1a007819 */ /* 0x000fe200000006ff */
[----:B------:R-:W-:Y:S03]  /*26e00*/  BSSY B0, `(.L_x_3573) ;  /* 0x0000003000007945 */ /* 0x000fe60003800000 */
[----:B------:R-:W3:Y:S02]  /*26e10*/  SYNCS.PHASECHK.TRANS64.TRYWAIT P0, [R17+URZ+0x32460], R0 ;  /* 0x03246000110075a7 */ /* 0x000ee4000800017f */
[----:B---3--:R-:W-:Y:S05]  /*26e20*/  @!P0 BRA `(.L_x_3574) ;  /* 0x0000004800448947 */ /* 0x008fea0003800000 */
.L_x_3678:
[----:B------:R-:W-:Y:S05]  /*26e30*/  BSYNC B0 ;  /* 0x0000000000007941 */ /* 0x000fea0003800000 */
.L_x_3573:
[----:B0-----:R-:W3:Y:S01]  /*26e40*/  LDL.LU R3, [R1+0x468] ;  /* 0x0004680001037983 */ /* 0x001ee20000300800 */
[----:B------:R-:W-:-:S03]  /*26e50*/  ULDC.64 UR4, c[0x0][0x328] ;  /* 0x0000ca0000047ab9 */ /* 0x000fc60000000a00 */
[----:B------:R-:W2:Y:S04]  /*26e60*/  LDL.LU R2, [R1+0x454] ;  /* 0x0004540001027983 */ /* 0x000ea80000300800 */
[----:B------:R-:W4:Y:S04]  /*26e70*/  LDL.LU R6, [R1+0x46c] ;  /* 0x00046c0001067983 */ /* 0x000f280000300800 */
[----:B------:R-:W5:Y:S01]  /*26e80*/  LDL.LU R4, [R1+0x474] ;  /* 0x0004740001047983 */ /* 0x000f620000300800 */
[C---:B------:R-:W-:Y:S02]  /*26e90*/  LOP3.LUT P3, RZ, R23.reuse, 0x10, RZ, 0xc0, !PT ;  /* 0x0000001017ff7812 */ /* 0x040fe4000786c0ff */
[----:B------:R-:W-:-:S02]  /*26ea0*/  LOP3.LUT P2, RZ, R23, 0x8, RZ, 0xc0, !PT ;  /* 0x0000000817ff7812 */ /* 0x000fc4000784c0ff */
[C---:B------:R-:W-:Y:S02]  /*26eb0*/  LOP3.LUT P1, RZ, R23.reuse, 0x4, RZ, 0xc0, !PT ;  /* 0x0000000417ff7812 */ /* 0x040fe4000782c0ff */
[----:B------:R-:W-:Y:S02]  /*26ec0*/  LOP3.LUT P4, RZ, R23, 0x1, RZ, 0xc0, !PT ;  /* 0x0000000117ff7812 */ /* 0x000fe4000788c0ff */
[----:B------:R-:W-:Y:S01]  /*26ed0*/  SEL R7, RZ, 0x8, P1 ;  /* 0x00000008ff077807 */ /* 0x000fe20000800000 */
[----:B---3--:R-:W-:-:S04]  /*26ee0*/  IMAD R0, R3, UR4, RZ ;  /* 0x0000000403007c24 */ /* 0x008fc8000f8e02ff */
[C---:B--2---:R-:W-:Y:S01]  /*26ef0*/  IMAD R5, R2.reuse, UR5, R0 ;  /* 0x0000000502057c24 */ /* 0x044fe2000f8e0200 */
[----:B------:R-:W-:Y:S01]  /*26f00*/  SEL R0, RZ, 0x2, P3 ;  /* 0x00000002ff007807 */ /* 0x000fe20001800000 */
[----:B------:R-:W-:Y:S01]  /*26f10*/  IMAD.WIDE.U32 R2, R2, UR4, RZ ;  /* 0x0000000402027c25 */ /* 0x000fe2000f8e00ff */
[----:B------:R-:W-:-:S03]  /*26f20*/  ULDC.64 UR4, c[0x0][0x338] ;  /* 0x0000ce0000047ab9 */ /* 0x000fc60000000a00 */
[----:B------:R-:W-:Y:S02]  /*26f30*/  IMAD.IADD R3, R3, 0x1, R5 ;  /* 0x0000000103037824 */ /* 0x000fe400078e0205 */
[----:B----4-:R-:W-:Y:S02]  /*26f40*/  IMAD R5, R6, UR4, RZ ;  /* 0x0000000406057c24 */ /* 0x010fe4000f8e02ff */
        /* <DEDUP_REMOVED lines=13> */
[----:B-----5:R-:W-:Y:S01]  /*27020*/  IADD3 R0, R3, R0, R4 ;  /* 0x0000000003007210 */ /* 0x020fe20007ffe004 */
        /* <DEDUP_REMOVED lines=73> */
.L_x_3692:
        /* <DEDUP_REMOVED lines=15> */
.L_x_3576:
        /* <DEDUP_REMOVED lines=10> */
.L_x_3577:
[----:B0-----:R-:W2:Y:S01]  /*27650*/  LDL.LU R2, [R1+0x464] ;  /* 0x0004640001027983 */ /* 0x001ea20000300800 */
[----:B------:R0:W-:Y:S01]  /*27660*/  SYNCS.ARRIVE.TRANS64.A1T0 RZ, [R17+URZ+0x32450], RZ ;  /* 0x032450ff11ff79a7 */ /* 0x0001e2000810003f */
[----:B------:R-:W-:Y:S01]  /*27670*/  BSSY B0, `(.L_x_3578) ;  /* 0x00000dd000007945 */ /* 0x000fe20003800000 */
[----:B--2---:R-:W-:-:S05]  /*27680*/  VIADD R10, R2, 0xfffffffe ;  /* 0xfffffffe020a7836 */ /* 0x004fca0000000000 */
[----:B------:R-:W-:-:S13]  /*27690*/  ISETP.GE.AND P0, PT, R10, R33, PT ;  /* 0x000000210a00720c */ /* 0x000fda0003f06270 */
[----:B0-----:R-:W-:Y:S05]  /*276a0*/  @!P0 BRA `(.L_x_3579) ;  /* 0x0000000c00648947 */ /* 0x001fea0003800000 */
.L_x_3592:
        /* <DEDUP_REMOVED lines=12> */
[----:B--2---:R-:W2:Y:S01]  /*27770*/  @!P2 LDC.64 R4, c[0x0][0x428] ;  /* 0x00010a00ff04ab82 */ /* 0x004ea20000000a00 */
[----:B0-----:R-:W-:-:S13]  /*27780*/  ISETP.NE.AND P0, PT, R3, 0x1, PT ;  /* 0x000000010300780c */ /* 0x001fda0003f05270 */
[----:B------:R-:W0:Y:S08]  /*27790*/  @P0 LDC R3, c[0x0][0x434] ;  /* 0x00010d00ff030b82 */ /* 0x000e300000000800 */
[----:B---3--:R-:W3:Y:S01]  /*277a0*/  @P0 LDC R7, c[0x0][0x438] ;  /* 0x00010e00ff070b82 */ /* 0x008ee20000000800 */
[----:B0-----:R-:W-:-:S05]  /*277b0*/  @P0 IMAD.HI.U32 R2, R8, R3, RZ ;  /* 0x0000000308020227 */ /* 0x001fca00078e00ff */
[----:B---3--:R-:W-:Y:S01]  /*277c0*/  @P0 SHF.R.U32.HI R9, RZ, R7, R2 ;  /* 0x00000007ff090219 */ /* 0x008fe20000011602 */
[----:B--2---:R-:W-:Y:S01]  /*277d0*/  @!P2 IMAD R2, R32, R4, RZ ;  /* 0x000000042002a224 */ /* 0x004fe200078e02ff */
[----:B----4-:R-:W0:Y:S02]  /*277e0*/  @!P2 LDC.64 R6, c[0x0][0x418] ;  /* 0x00010600ff06ab82 */ /* 0x010e240000000a00 */
[--C-:B------:R-:W-:Y:S01]  /*277f0*/  @!P2 SHF.R.S32.HI R3, RZ, 0x1f, R9.reuse ;  /* 0x0000001fff03a819 */ /* 0x100fe20000011409 */
[----:B------:R-:W-:Y:S02]  /*27800*/  @!P2 IMAD R5, R28, R5, R2 ;  /* 0x000000051c05a224 */ /* 0x000fe400078e0202 */
[----:B------:R-:W-:-:S04]  /*27810*/  @!P2 IMAD.MOV.U32 R2, RZ, RZ, R9 ;  /* 0x000000ffff02a224 */ /* 0x000fc800078e0009 */
[----:B------:R-:W-:-:S04]  /*27820*/  @!P2 IMAD.WIDE.U32 R2, R28, R4, R2 ;  /* 0x000000041c02a225 */ /* 0x000fc800078e0002 */
[----:B------:R-:W-:Y:S01]  /*27830*/  @!P2 IMAD.IADD R5, R5, 0x1, R3 ;  /* 0x000000010505a824 */ /* 0x000fe200078e0203 */
[----:B------:R-:W-:Y:S05]  /*27840*/  YIELD ;  /* 0x0000000000007946 */ /* 0x000fea0003800000 */
[----:B------:R-:W-:Y:S01]  /*27850*/  IMAD.MOV.U32 R4, RZ, RZ, RZ ;  /* 0x000000ffff047224 */ /* 0x000fe200078e00ff */
[----:B------:R-:W-:Y:S01]  /*27860*/  ULDC UR4, c[0x0][0x430] ;  /* 0x00010c0000047ab9 */ /* 0x000fe20000000800 */
[----:B0-----:R-:W-:-:S04]  /*27870*/  @!P2 LEA R6, P0, R2, R6, 0x2 ;  /* 0x000000060206a211 */ /* 0x001fc800078010ff */
[----:B------:R-:W-:Y:S01]  /*27880*/  @!P2 LEA.HI.X R7, R2, R7, R5, 0x2, P0 ;  /* 0x000000070207a211 */ /* 0x000fe200000f1405 */
[----:B------:R-:W-:Y:S01]  /*27890*/  IMAD.MOV R5, RZ, RZ, -R9 ;  /* 0x000000ffff057224 */ /* 0x000fe200078e0a09 */
[C---:B------:R-:W-:Y:S01]  /*278a0*/  ISETP.NE.AND P0, PT, R24.reuse, 0x2, PT ;  /* 0x000000021800780c */ /* 0x040fe20003f05270 */
[----:B------:R-:W-:Y:S02]  /*278b0*/  IMAD.MOV.U32 R2, RZ, RZ, R10 ;  /* 0x000000ffff027224 */ /* 0x000fe400078e000a */
[----:B------:R-:W-:Y:S01]  /*278c0*/  IMAD R5, R5, UR4, R8 ;  /* 0x0000000405057c24 */ /* 0x000fe2000f8e0208 */
[----:B------:R-:W-:Y:S01]  /*278d0*/  SEL R3, RZ, 0x1, P0 ;  /* 0x00000001ff037807 */ /* 0x000fe20000000000 */
[----:B------:R0:W5:Y:S01]  /*278e0*/  @!P2 LDG.E R4, desc[UR36][R6.64] ;  /* 0x000000240604a981 */ /* 0x000162000c1e1900 */
[----:B------:R-:W-:Y:S01]  /*278f0*/  SEL R24, R24, RZ, P0 ;  /* 0x000000ff18187207 */ /* 0x000fe20000000000 */
[----:B------:R-:W-:Y:S01]  /*27900*/  VIADD R10, R10, 0xffffffff ;  /* 0xffffffff0a0a7836 */ /* 0x000fe20000000000 */
[----:B------:R-:W-:-:S02]  /*27910*/  LOP3.LUT R26, R26, R3, RZ, 0x3c, !PT ;  /* 0x000000031a1a7212 */ /* 0x000fc400078e3cff */
[----:B------:R-:W-:Y:S01]  /*27920*/  ISETP.GT.AND P2, PT, R2, R33, PT ;  /* 0x000000210200720c */ /* 0x000fe20003f44270 */
[----:B------:R-:W-:-:S12]  /*27930*/  @!P1 BRA `(.L_x_3580) ;  /* 0x0000000000049947 */ /* 0x000fd80003800000 */
[----:B------:R-:W-:Y:S01]  /*27940*/  BPT.TRAP 0x1 ;  /* 0x000000040000795c */ /* 0x000fe20000300000 */
.L_x_3580:
[----:B0-----:R-:W-:Y:S01]  /*27950*/  IMAD R6, R24, 0x8, R22 ;  /* 0x0000000818067824 */ /* 0x001fe200078e0216 */
[----:B------:R-:W-:Y:S01]  /*27960*/  SHF.L.U32 R21, R26, 0x1f, RZ ;  /* 0x0000001f1a157819 */ /* 0x000fe200000006ff */
[----:B------:R-:W-:Y:S01]  /*27970*/  BSSY B1, `(.L_x_3581) ;  /* 0x0000004000017945 */ /* 0x000fe20003800000 */
[----:B-1----:R-:W-:Y:S02]  /*27980*/  SHF.R.S32.HI R17, RZ, 0x1f, R5 ;  /* 0x0000001fff117819 */ /* 0x002fe40000011405 */
[----:B------:R-:W0:Y:S02]  /*27990*/  SYNCS.PHASECHK.TRANS64.TRYWAIT P0, [R6+URZ+0x32440], R21 ;  /* 0x03244015060075a7 */ /* 0x000e24000800017f */
[----:B0-----:R-:W-:Y:S05]  /*279a0*/  @!P0 BRA `(.L_x_3582) ;  /* 0x0000004400b88947 */ /* 0x001fea0003800000 */
.L_x_3693:
[----:B------:R-:W-:Y:S05]  /*279b0*/  BSYNC B1 ;  /* 0x0000000000017941 */ /* 0x000fea0003800000 */
.L_x_3581:
        /* <DEDUP_REMOVED lines=52> */
.L_x_3707:
        /* <DEDUP_REMOVED lines=8> */
.L_x_3584:
        /* <DEDUP_REMOVED lines=10> */
.L_x_3585:
[----:B------:R3:W-:Y:S01]  /*27e20*/  SYNCS.ARRIVE.TRANS64.A1T0 RZ, [R6+URZ+0x32430], RZ ;  /* 0x032430ff06ff79a7 */ /* 0x0007e2000810003f */
[----:B------:R-:W-:Y:S05]  /*27e30*/  @!P3 BRA `(.L_x_3586) ;  /* 0x000000000004b947 */ /* 0x000fea0003800000 */
[----:B------:R-:W-:Y:S01]  /*27e40*/  BPT.TRAP 0x1 ;  /* 0x000000040000795c */ /* 0x000fe20000300000 */
.L_x_3586:
[----:B------:R-:W4:Y:S01]  /*27e50*/  SYNCS.PHASECHK.TRANS64.TRYWAIT P0, [R6+URZ+0x32460], R21 ;  /* 0x03246015060075a7 */ /* 0x000f22000800017f */
[----:B------:R-:W-:Y:S04]  /*27e60*/  BSSY B1, `(.L_x_3587) ;  /* 0x0000002000017945 */ /* 0x000fe80003800000 */
[----:B----4-:R-:W-:Y:S05]  /*27e70*/  @!P0 BRA `(.L_x_3588) ;  /* 0x00000048003c8947 */ /* 0x010fea0003800000 */
.L_x_3708:
[----:B------:R-:W-:Y:S05]  /*27e80*/  BSYNC B1 ;  /* 0x0000000000017941 */ /* 0x000fea0003800000 */
.L_x_3587:
[----:B------:R-:W-:Y:S01]  /*27e90*/  ULDC.64 UR4, c[0x0][0x328] ;  /* 0x0000ca0000047ab9 */ /* 0x000fe20000000a00 */
[----:B------:R-:W-:Y:S01]  /*27ea0*/  LOP3.LUT P5, RZ, R23, 0x1, RZ, 0xc0, !PT ;  /* 0x0000000117ff7812 */ /* 0x000fe200078ac0ff */
[----:B--2---:R-:W-:Y:S01]  /*27eb0*/  IMAD R2, R17, UR4, RZ ;  /* 0x0000000411027c24 */ /* 0x004fe2000f8e02ff */
[C---:B------:R-:W-:Y:S01]  /*27ec0*/  LOP3.LUT P4, RZ, R23.reuse, 0x10, RZ, 0xc0, !PT ;  /* 0x0000001017ff7812 */ /* 0x040fe2000788c0ff */
[----:B------:R-:W-:Y:S01]  /*27ed0*/  IMAD R8, R24, 0x6000, R29 ;  /* 0x0000600018087824 */ /* 0x000fe200078e021d */
[----:B------:R-:W-:Y:S01]  /*27ee0*/  LOP3.LUT P3, RZ, R23, 0x8, RZ, 0xc0, !PT ;  /* 0x0000000817ff7812 */ /* 0x000fe2000786c0ff */
[----:B-1----:R-:W-:Y:S01]  /*27ef0*/  IMAD R7, R5, UR5, R2 ;  /* 0x0000000505077c24 */ /* 0x002fe2000f8e0202 */
        /* <DEDUP_REMOVED lines=20> */
[----:B------:R-:W2:Y:S04]  /*28040*/  SHFL.IDX PT, R3, R9, RZ, 0x181f ;  /* 0x00181fff09037589 */ /* 0x000ea800000e0000 */
[----:B------:R-:W-:Y:S04]  /*28050*/  SHFL.IDX PT, R5, R9, 0x1, 0x181f ;  /* 0x00381f0009057f89 */ /* 0x000fe800000e0000 */
[----:B------:R-:W-:Y:S01]  /*28060*/  SHFL.IDX PT, R17, R9, 0x2, 0x181f ;  /* 0x00581f0009117f89 */ /* 0x000fe200000e0000 */
[----:B-1----:R-:W-:-:S03]  /*28070*/  IADD3 R2, P0, R14, R0, RZ ;  /* 0x000000000e027210 */ /* 0x002fc60007f1e0ff */
[----:B------:R-:W1:Y:S02]  /*28080*/  SHFL.IDX PT, R14, R7, 0x1, 0x181f ;  /* 0x00381f00070e7f89 */ /* 0x000e6400000e0000 */
[----:B--2---:R-:W-:-:S05]  /*28090*/  IMAD.X R3, RZ, RZ, R3, P0 ;  /* 0x000000ffff037224 */ /* 0x004fca00000e0603 */
[----:B------:R-:W-:Y:S04]  /*280a0*/  LDGSTS.E.BYPASS.LTC128B.128 [R8+0x400], desc[UR36][R2.64], !P5 ;  /* 0x0040000002087fae */ /* 0x000fe8000e901d64 */
[----:B------:R-:W-:Y:S04]  /*280b0*/  LDGSTS.E.BYPASS.LTC128B.128 [R8+0x3400], desc[UR36][R2.64+0x80], !P4 ;  /* 0x0340008002087fae */ /* 0x000fe8000e101d64 */
[----:B------:R-:W-:Y:S04]  /*280c0*/  LDGSTS.E.BYPASS.LTC128B.128 [R8+0x6400], desc[UR36][R2.64+0x100], !P3 ;  /* 0x0640010002087fae */ /* 0x000fe8000d901d64 */
[----:B------:R2:W-:Y:S01]  /*280d0*/  LDGSTS.E.BYPASS.LTC128B.128 [R8+0x9400], desc[UR36][R2.64+0x180], !P1 ;  /* 0x0940018002087fae */ /* 0x0005e2000c901d64 */
[----:B-1----:R-:W-:-:S03]  /*280e0*/  IADD3 R4, P0, R14, R0, RZ ;  /* 0x000000000e047210 */ /* 0x002fc60007f1e0ff */
[----:B------:R-:W2:Y:S02]  /*280f0*/  SHFL.IDX PT, R14, R7, 0x2, 0x181f ;  /* 0x00581f00070e7f89 */ /* 0x000ea400000e0000 */
[----:B------:R-:W-:-:S05]  /*28100*/  IMAD.X R5, RZ, RZ, R5, P0 ;  /* 0x000000ffff057224 */ /* 0x000fca00000e0605 */
[----:B------:R-:W-:Y:S04]  /*28110*/  LDGSTS.E.BYPASS.LTC128B.128 [R8+0xc00], desc[UR36][R4.64], !P5 ;  /* 0x00c0000004087fae */ /* 0x000fe8000e901d64 */
[----:B------:R-:W-:Y:S04]  /*28120*/  LDGSTS.E.BYPASS.LTC128B.128 [R8+0x3c00], desc[UR36][R4.64+0x80], !P4 ;  /* 0x03c0008004087fae */ /* 0x000fe8000e101d64 */
[----:B------:R-:W-:Y:S04]  /*28130*/  LDGSTS.E.BYPASS.LTC128B.128 [R8+0x6c00], desc[UR36][R4.64+0x100], !P3 ;  /* 0x06c0010004087fae */ /* 0x000fe8000d901d64 */
[----:B------:R1:W-:Y:S01]  /*28140*/  LDGSTS.E.BYPASS.LTC128B.128 [R8+0x9c00], desc[UR36][R4.64+0x180], !P1 ;  /* 0x09c0018004087fae */ /* 0x0003e2000c901d64 */
[----:B--2---:R-:W-:-:S03]  /*28150*/  IADD3 R2, P0, R14, R0, RZ ;  /* 0x000000000e027210 */ /* 0x004fc60007f1e0ff */
[----:B------:R-:W2:Y:S02]  /*28160*/  SHFL.IDX PT, R14, R7, 0x3, 0x181f ;  /* 0x00781f00070e7f89 */ /* 0x000ea400000e0000 */
[----:B------:R-:W-:Y:S02]  /*28170*/  IMAD.X R3, RZ, RZ, R17, P0 ;  /* 0x000000ffff037224 */ /* 0x000fe400000e0611 */
[----:B------:R-:W-:Y:S04]  /*28180*/  SHFL.IDX PT, R17, R9, 0x4, 0x181f ;  /* 0x00981f0009117f89 */ /* 0x000fe800000e0000 */
[----:B-1----:R-:W1:Y:S04]  /*28190*/  SHFL.IDX PT, R5, R9, 0x3, 0x181f ;  /* 0x00781f0009057f89 */ /* 0x002e6800000e0000 */
[----:B------:R-:W-:Y:S04]  /*281a0*/  LDGSTS.E.BYPASS.LTC128B.128 [R8+0x1400], desc[UR36][R2.64], !P5 ;  /* 0x0140000002087fae */ /* 0x000fe8000e901d64 */
[----:B------:R-:W-:Y:S04]  /*281b0*/  LDGSTS.E.BYPASS.LTC128B.128 [R8+0x4400], desc[UR36][R2.64+0x80], !P4 ;  /* 0x0440008002087fae */ /* 0x000fe8000e101d64 */
[----:B------:R-:W-:Y:S01]  /*281c0*/  LDGSTS.E.BYPASS.LTC128B.128 [R8+0x7400], desc[UR36][R2.64+0x100], !P3 ;  /* 0x0740010002087fae */ /* 0x000fe2000d901d64 */
[----:B--2---:R-:W-:-:S03]  /*281d0*/  IADD3 R4, P0, R14, R0, RZ ;  /* 0x000000000e047210 */ /* 0x004fc60007f1e0ff */
[----:B------:R2:W-:Y:S04]  /*281e0*/  LDGSTS.E.BYPASS.LTC128B.128 [R8+0xa400], desc[UR36][R2.64+0x180], !P1 ;  /* 0x0a40018002087fae */ /* 0x0005e8000c901d64 */
[----:B------:R-:W2:Y:S01]  /*281f0*/  SHFL.IDX PT, R14, R7, 0x4, 0x181f ;  /* 0x00981f00070e7f89 */ /* 0x000ea200000e0000 */
[----:B-1----:R-:W-:-:S03]  /*28200*/  IMAD.X R5, RZ, RZ, R5, P0 ;  /* 0x000000ffff057224 */ /* 0x002fc600000e0605 */
[----:B------:R-:W1:Y:S04]  /*28210*/  SHFL.IDX PT, R9, R9, 0x5, 0x181f ;  /* 0x00b81f0009097f89 */ /* 0x000e6800000e0000 */
[----:B------:R0:W-:Y:S04]  /*28220*/  LDGSTS.E.BYPASS.LTC128B.128 [R8+0x1c00], desc[UR36][R4.64], !P5 ;  /* 0x01c0000004087fae */ /* 0x0001e8000e901d64 */
[----:B------:R0:W-:Y:S04]  /*28230*/  LDGSTS.E.BYPASS.LTC128B.128 [R8+0x4c00], desc[UR36][R4.64+0x80], !P4 ;  /* 0x04c0008004087fae */ /* 0x0001e8000e101d64 */
[----:B------:R0:W-:Y:S04]  /*28240*/  LDGSTS.E.BYPASS.LTC128B.128 [R8+0x7c00], desc[UR36][R4.64+0x100], !P3 ;  /* 0x07c0010004087fae */ /* 0x0001e8000d901d64 */
[----:B------:R0:W-:Y:S01]  /*28250*/  LDGSTS.E.BYPASS.LTC128B.128 [R8+0xac00], desc[UR36][R4.64+0x180], !P1 ;  /* 0x0ac0018004087fae */ /* 0x0001e2000c901d64 */
[----:B--2---:R-:W-:-:S03]  /*28260*/  IADD3 R2, P0, R14, R0, RZ ;  /* 0x000000000e027210 */ /* 0x004fc60007f1e0ff */
[----:B------:R0:W2:Y:S02]  /*28270*/  SHFL.IDX PT, R14, R7, 0x5, 0x181f ;  /* 0x00b81f00070e7f89 */ /* 0x0000a400000e0000 */
[----:B------:R-:W-:-:S05]  /*28280*/  IMAD.X R3, RZ, RZ, R17, P0 ;  /* 0x000000ffff037224 */ /* 0x000fca00000e0611 */
[----:B------:R0:W-:Y:S04]  /*28290*/  LDGSTS.E.BYPASS.LTC128B.128 [R8+0x2400], desc[UR36][R2.64], !P5 ;  /* 0x0240000002087fae */ /* 0x0001e8000e901d64 */
[----:B------:R0:W-:Y:S04]  /*282a0*/  LDGSTS.E.BYPASS.LTC128B.128 [R8+0x5400], desc[UR36][R2.64+0x80], !P4 ;  /* 0x0540008002087fae */ /* 0x0001e8000e101d64 */
[----:B------:R0:W-:Y:S04]  /*282b0*/  LDGSTS.E.BYPASS.LTC128B.128 [R8+0x8400], desc[UR36][R2.64+0x100], !P3 ;  /* 0x0840010002087fae */ /* 0x0001e8000d901d64 */
[----:B-1----:R0:W-:Y:S02]  /*282c0*/  LDGSTS.E.BYPASS.LTC128B.128 [R8+0xb400], desc[UR36][R2.64+0x180], !P1 ;  /* 0x0b40018002087fae */ /* 0x0021e4000c901d64 */
.L_x_3722:
[----:B0-2---:R-:W-:-:S05]  /*282d0*/  IADD3 R2, P0, R14, R0, RZ ;  /* 0x000000000e027210 */ /* 0x005fca0007f1e0ff */
        /* <DEDUP_REMOVED lines=10> */
.L_x_3590:
        /* <DEDUP_REMOVED lines=10> */
.L_x_3591:
[----:B------:R2:W-:Y:S01]  /*28420*/  SYNCS.ARRIVE.TRANS64.A1T0 RZ, [R6+URZ+0x32450], RZ ;  /* 0x032450ff06ff79a7 */ /* 0x0005e2000810003f */
[----:B------:R-:W-:Y:S05]  /*28430*/  @P2 BRA `(.L_x_3592) ;  /* 0xfffffff0009c2947 */ /* 0x000fea000383ffff */
.L_x_3579:
[----:B------:R-:W-:Y:S05]  /*28440*/  BSYNC B0 ;  /* 0x0000000000007941 */ /* 0x000fea0003800000 */
.L_x_3578:
        /* <DEDUP_REMOVED lines=10> */
[----:B------:R-:W5:Y:S01]  /*284f0*/  LDC.64 R2, c[0x0][0xd60] ;  /* 0x00035800ff027b82 */ /* 0x000f620000000a00 */
[----:B------:R-:W0:Y:S02]  /*28500*/  FLO.U32 R0, UR4 ;  /* 0x0000000400007d00 */ /* 0x000e2400080e0000 */
[----:B0-----:R-:W-:-:S06]  /*28510*/  ISETP.EQ.U32.AND P1, PT, R0, R7, PT ;  /* 0x000000070000720c */ /* 0x001fcc0003f22070 */
[----:B------:R-:W5:Y:S07]  /*28520*/  POPC R7, UR4 ;  /* 0x0000000400077d09 */ /* 0x000f6e0008000000 */
[----:B-----5:R-:W5:Y:S01]  /*28530*/  @P1 ATOMG.E.ADD.STRONG.GPU PT, R3, desc[UR36][R2.64], R7 ;  /* 0x00000007020319a8 */ /* 0x020f6200081ee1e4 */
[----:B------:R-:W0:Y:S02]  /*28540*/  S2R R4, SR_LTMASK ;  /* 0x0000000000047919 */ /* 0x000e240000003900 */
[----:B0-----:R-:W-:-:S04]  /*28550*/  LOP3.LUT R4, R4, UR4, RZ, 0xc0, !PT ;  /* 0x0000000404047c12 */ /* 0x001fc8000f8ec0ff */
[----:B------:R-:W0:Y:S01]  /*28560*/  POPC R9, R4 ;  /* 0x0000000400097309 */ /* 0x000e220000000000 */
[----:B-----5:R-:W0:Y:S02]  /*28570*/  SHFL.IDX PT, R0, R3, R0, 0x1f ;  /* 0x00001f0003007589 */ /* 0x020e2400000e0000 */
[----:B0-----:R-:W-:-:S07]  /*28580*/  IADD3 R16, R0, UR39, R9 ;  /* 0x0000002700107c10 */ /* 0x001fce000fffe009 */
.L_x_3594:
[----:B------:R-:W-:Y:S05]  /*28590*/  BSYNC B0 ;  /* 0x0000000000007941 */ /* 0x000fea0003800000 */
.L_x_3593:
[----:B------:R-:W-:Y:S02]  /*285a0*/  SEL R24, R24, RZ, P0 ;  /* 0x000000ff18187207 */ /* 0x000fe40000000000 */
[----:B------:R-:W-:-:S07]  /*285b0*/  LOP3.LUT R26, R26, R5, RZ, 0x3c, !PT ;  /* 0x000000051a1a7212 */ /* 0x000fce00078e3cff */
.L_x_3547:
[----:B------:R-:W-:Y:S05]  /*285c0*/  BSYNC B7 ;  /* 0x0000000000077941 */ /* 0x000fea0003800000 */
.L_x_3545:
[----:B------:R-:W-:-:S13]  /*285d0*/  LOP3.LUT P0, RZ, R23, 0x20000, RZ, 0xc0, !PT ;  /* 0x0002000017ff7812 */ /* 0x000fda000780c0ff */
[----:B------:R-:W-:Y:S05]  /*285e0*/  @!P0 BRA `(.L_x_3595) ;  /* 0x0000000000248947 */ /* 0x000fea0003800000 */
[----:B------:R-:W-:Y:S05]  /*285f0*/  WARPSYNC.ALL ;  /* 0x0000000000007948 */ /* 0x000fea0003800000 */
[----:B------:R-:W5:Y:S08]  /*28600*/  S2UR UR5, SR_CgaCtaId ;  /* 0x00000000000579c3 */ /* 0x000f700000008800 */
[----:B------:R-:W-:Y:S06]  /*28610*/  BAR.SYNC.DEFER_BLOCKING 0x5, 0x180 ;  /* 0x0146000000007b1d */ /* 0x000fec0000010000 */
[----:B------:R-:W-:-:S02]  /*28620*/  UMOV UR4, 0x400 ;  /* 0x0000040000047882 */ /* 0x000fc40000000000 */
[----:B-----5:R-:W-:-:S06]  /*28630*/  ULEA UR4, UR5, UR4, 0x18 ;  /* 0x0000000405047291 */ /* 0x020fcc000f8ec03f */
[----:B------:R-:W-:-:S05]  /*28640*/  IMAD.U32 R22, RZ, RZ, UR4 ;  /* 0x00000004ff167e24 */ /* 0x000fca000f8e00ff */
[----:B-1----:R1:W0:Y:S01]  /*28650*/  LDS.128 R16, [R22+0x324d0] ;  /* 0x0324d00016107984 */ /* 0x0022220000000c00 */
[----:B------:R-:W-:Y:S06]  /*28660*/  BAR.ARV 0x4, 0x180 ;  /* 0x0106000000007b1d */ /* 0x000fec0000002000 */
[----:B------:R-:W-:Y:S05]  /*28670*/  BRA `(.L_x_3596) ;  /* 0x0000000800cc7947 */ /* 0x000fea0003800000 */
.L_x_3595:
[----:B------:R-:W5:Y:S01]  /*28680*/  S2R R0, SR_TID.X ;  /* 0x0000000000007919 */ /* 0x000f620000002100 */
[----:B------:R-:W-:Y:S01]  /*28690*/  UMOV UR4, 0xffffffff ;  /* 0xffffffff00047882 */ /* 0x000fe20000000000 */
[----:B-----5:R-:W-:-:S04]  /*286a0*/  LOP3.LUT R8, R0, 0x1f, RZ, 0xc0, !PT ;  /* 0x0000001f00087812 */ /* 0x020fc800078ec0ff */
[----:B------:R-:W-:Y:S01]  /*286b0*/  ISETP.NE.AND P0, PT, R8, 0x1f, PT ;  /* 0x0000001f0800780c */ /* 0x000fe20003f05270 */
[----:B------:R-:W-:-:S12]  /*286c0*/  BRA.DIV UR4, `(.L_x_3597) ;  /* 0x0000004a04047947 */ /* 0x000fd8000b800000 */
[----:B------:R-:W-:Y:S01]  /*286d0*/  IMAD.IADD R5, R19, 0x1, R8 ;  /* 0x0000000113057824 */ /* 0x000fe200078e0208 */
[----:B------:R-:W-:-:S04]  /*286e0*/  ULDC UR4, c[0x0][0xd3c] ;  /* 0x00034f0000047ab9 */ /* 0x000fc80000000800 */
[----:B------:R-:W-:-:S13]  /*286f0*/  ISETP.GE.OR P1, PT, R5, UR4, !P0 ;  /* 0x0000000405007c0c */ /* 0x000fda000c726670 */
[----:B------:R-:W5:Y:S02]  /*28700*/  @!P1 LDC.64 R2, c[0x0][0xd80] ;  /* 0x00036000ff029b82 */ /* 0x000f640000000a00 */
[----:B-----5:R-:W-:-:S06]  /*28710*/  @!P1 IMAD.WIDE R2, R5, 0x4, R2 ;  /* 0x0000000405029825 */ /* 0x020fcc00078e0202 */
[----:B------:R-:W5:Y:S01]  /*28720*/  @!P1 LDG.E R2, desc[UR36][R2.64] ;  /* 0x0000002402029981 */ /* 0x000f62000c1e1900 */
[----:B------:R-:W-:Y:S01]  /*28730*/  IMAD.MOV.U32 R5, RZ, RZ, RZ ;  /* 0x000000ffff057224 */ /* 0x000fe200078e00ff */
[C---:B------:R-:W-:Y:S02]  /*28740*/  ISETP.GE.U32.AND P2, PT, R8.reuse, 0x2, PT ;  /* 0x000000020800780c */ /* 0x040fe40003f46070 */
[C---:B------:R-:W-:Y:S01]  /*28750*/  ISETP.GE.U32.AND P3, PT, R8.reuse, 0x4, PT ;  /* 0x000000040800780c */ /* 0x040fe20003f66070 */
[----:B------:R-:W-:Y:S01]  /*28760*/  SHFL.IDX PT, R0, R16, RZ, 0x1f ;  /* 0x00001fff10007589 */ /* 0x000fe200000e0000 */
[C---:B------:R-:W-:Y:S02]  /*28770*/  ISETP.GE.U32.AND P4, PT, R8.reuse, 0x8, PT ;  /* 0x000000080800780c */ /* 0x040fe40003f86070 */
[C---:B------:R-:W-:Y:S01]  /*28780*/  ISETP.GE.U32.AND P5, PT, R8.reuse, 0x10, PT ;  /* 0x000000100800780c */ /* 0x040fe20003fa6070 */
[----:B------:R-:W-:Y:S01]  /*28790*/  SHFL.IDX PT, R4, R16, 0x1, 0x1f ;  /* 0x00201f0010047f89 */ /* 0x000fe200000e0000 */
[----:B-----5:R-:W-:Y:S01]  /*287a0*/  @!P1 IMAD.MOV.U32 R5, RZ, RZ, R2 ;  /* 0x000000ffff059224 */ /* 0x020fe200078e0002 */
[----:B------:R-:W-:-:S04]  /*287b0*/  ISETP.NE.AND P1, PT, R8, RZ, PT ;  /* 0x000000ff0800720c */ /* 0x000fc80003f25270 */
[----:B------:R-:W2:Y:S02]  /*287c0*/  SHFL.UP PT, R14, R5, 0x1, RZ ;  /* 0x04200000050e7989 */ /* 0x000ea400000e00ff */
[----:B--234-:R-:W-:-:S05]  /*287d0*/  SEL R6, R14, RZ, P1 ;  /* 0x000000ff0e067207 */ /* 0x01cfca0000800000 */
        /* <DEDUP_REMOVED lines=13> */
[----:B------:R2:W3:Y:S02]  /*288b0*/  SHFL.IDX PT, R14, R6, 0x1f, 0x1f ;  /* 0x03e01f00060e7f89 */ /* 0x0004e400000e0000 */
.L_x_3732:
[----:B------:R-:W-:Y:S02]  /*288c0*/  ULDC UR4, c[0x0][0xd38] ;  /* 0x00034e0000047ab9 */ /* 0x000fe40000000800 */
[----:B------:R-:W-:-:S04]  /*288d0*/  IMAD.U32 R7, RZ, RZ, UR4 ;  /* 0x00000004ff077e24 */ /* 0x000fc8000f8e00ff */
[----:B---3--:R-:W-:-:S04]  /*288e0*/  IMAD R14, R14, R7, RZ ;  /* 0x000000070e0e7224 */ /* 0x008fc800078e02ff */
[----:B------:R-:W-:-:S05]  /*288f0*/  IMAD.IADD R9, R4, 0x1, R14 ;  /* 0x0000000104097824 */ /* 0x000fca00078e020e */
[----:B------:R-:W-:-:S13]  /*28900*/  ISETP.GT.AND P6, PT, R9, R0, PT ;  /* 0x000000000900720c */ /* 0x000fda0003fc4270 */
[----:B------:R-:W-:Y:S05]  /*28910*/  @P6 BRA `(.L_x_3598) ;  /* 0x00000000009c6947 */ /* 0x000fea0003800000 */
.L_x_3603:
[----:B------:R-:W3:Y:S01]  /*28920*/  LDC R2, c[0x0][0xd3c] ;  /* 0x00034f00ff027b82 */ /* 0x000ee20000000800 */
[----:B------:R-:W-:-:S05]  /*28930*/  VIADD R19, R19, 0x1f ;  /* 0x0000001f13137836 */ /* 0x000fca0000000000 */
[----:B---3--:R-:W-:-:S13]  /*28940*/  ISETP.GE.AND P6, PT, R19, R2, PT ;  /* 0x000000021300720c */ /* 0x008fda0003fc6270 */
[----:B------:R-:W-:Y:S05]  /*28950*/  @P6 BRA `(.L_x_3599) ;  /* 0x0000000400d06947 */ /* 0x000fea0003800000 */
[----:B------:R-:W3:Y:S01]  /*28960*/  S2R R3, SR_TID.X ;  /* 0x0000000000037919 */ /* 0x000ee20000002100 */
[----:B------:R-:W-:Y:S01]  /*28970*/  BSSY B0, `(.L_x_3600) ;  /* 0x0000009000007945 */ /* 0x000fe20003800000 */
[----:B------:R-:W-:Y:S01]  /*28980*/  IMAD.MOV.U32 R5, RZ, RZ, RZ ;  /* 0x000000ffff057224 */ /* 0x000fe200078e00ff */
[----:B---3--:R-:W-:-:S05]  /*28990*/  LOP3.LUT R3, R3, 0x1f, RZ, 0xc0, !PT ;  /* 0x0000001f03037812 */ /* 0x008fca00078ec0ff */
[----:B------:R-:W-:-:S05]  /*289a0*/  IMAD.IADD R7, R19, 0x1, R3 ;  /* 0x0000000113077824 */ /* 0x000fca00078e0203 */
[----:B------:R-:W-:-:S13]  /*289b0*/  ISETP.GE.OR P6, PT, R7, R2, !P0 ;  /* 0x000000020700720c */ /* 0x000fda00047c6670 */
[----:B------:R-:W-:Y:S05]  /*289c0*/  @P6 BRA `(.L_x_3601) ;  /* 0x00000000000c6947 */ /* 0x000fea0003800000 */
[----:B------:R-:W3:Y:S02]  /*289d0*/  LDC.64 R2, c[0x0][0xd80] ;  /* 0x00036000ff027b82 */ /* 0x000ee40000000a00 */
[----:B---3--:R-:W-:-:S05]  /*289e0*/  IMAD.WIDE R2, R7, 0x4, R2 ;  /* 0x0000000407027825 */ /* 0x008fca00078e0202 */
[----:B------:R3:W5:Y:S02]  /*289f0*/  LDG.E R5, desc[UR36][R2.64] ;  /* 0x0000002402057981 */ /* 0x000764000c1e1900 */
.L_x_3601:
[----:B------:R-:W-:Y:S05]  /*28a00*/  BSYNC B0 ;  /* 0x0000000000007941 */ /* 0x000fea0003800000 */
.L_x_3600:
[----:B------:R-:W-:-:S03]  /*28a10*/  UMOV UR4, 0xffffffff ;  /* 0xffffffff00047882 */ /* 0x000fc60000000000 */
[----:B------:R-:W-:Y:S05]  /*28a20*/  BRA.DIV UR4, `(.L_x_3602) ;  /* 0x0000004a04507947 */ /* 0x000fea000b800000 */
[----:B-----5:R-:W4:Y:S02]  /*28a30*/  SHFL.UP PT, R14, R5, 0x1, RZ ;  /* 0x04200000050e7989 */ /* 0x020f2400000e00ff */
        /* <DEDUP_REMOVED lines=13> */
[----:B--2---:R-:W-:-:S05]  /*28b10*/  IMAD.IADD R6, R4, 0x1, R7 ;  /* 0x0000000104067824 */ /* 0x004fca00078e0207 */
[----:B------:R2:W3:Y:S02]  /*28b20*/  SHFL.IDX PT, R14, R6, 0x1f, 0x1f ;  /* 0x03e01f00060e7f89 */ /* 0x0004e400000e0000 */
.L_x_3740:
[----:B------:R-:W-:Y:S02]  /*28b30*/  ULDC UR4, c[0x0][0xd38] ;  /* 0x00034e0000047ab9 */ /* 0x000fe40000000800 */
[----:B------:R-:W-:-:S04]  /*28b40*/  IMAD.U32 R7, RZ, RZ, UR4 ;  /* 0x00000004ff077e24 */ /* 0x000fc8000f8e00ff */
[----:B---3--:R-:W-:-:S04]  /*28b50*/  IMAD R14, R14, R7, RZ ;  /* 0x000000070e0e7224 */ /* 0x008fc800078e02ff */
[----:B------:R-:W-:-:S05]  /*28b60*/  IMAD.IADD R9, R14, 0x1, R9 ;  /* 0x000000010e097824 */ /* 0x000fca00078e0209 */
[----:B------:R-:W-:-:S13]  /*28b70*/  ISETP.GT.AND P6, PT, R9, R0, PT ;  /* 0x000000000900720c */ /* 0x000fda0003fc4270 */
[----:B------:R-:W-:Y:S05]  /*28b80*/  @!P6 BRA `(.L_x_3603) ;  /* 0xfffffffc0064e947 */ /* 0x000fea000383ffff */
.L_x_3598:
        /* <DEDUP_REMOVED lines=8> */
.L_x_3744:
[----:B------:R-:W-:Y:S01]  /*28c10*/  ISETP.NE.AND P0, PT, R2, RZ, PT ;  /* 0x000000ff0200720c */ /* 0x000fe20003f05270 */
[----:B------:R-:W-:-:S12]  /*28c20*/  IMAD.MOV.U32 R14, RZ, RZ, RZ ;  /* 0x000000ffff0e7224 */ /* 0x000fd800078e00ff */
[----:B------:R-:W-:Y:S05]  /*28c30*/  @!P0 BRA `(.L_x_3605) ;  /* 0x0000000000108947 */ /* 0x000fea0003800000 */
[----:B------:R-:W-:Y:S01]  /*28c40*/  UMOV UR4, 0xffffffff ;  /* 0xffffffff00047882 */ /* 0x000fe20000000000 */
[----:B------:R-:W-:Y:S02]  /*28c50*/  VIADD R12, R4, 0xffffffff ;  /* 0xffffffff040c7836 */ /* 0x000fe40000000000 */
[----:B------:R-:W-:Y:S05]  /*28c60*/  BRA.DIV UR4, `(.L_x_3606) ;  /* 0x0000004a04c47947 */ /* 0x000fea000b800000 */
[----:B------:R0:W0:Y:S02]  /*28c70*/  SHFL.IDX PT, R14, R6, R12, 0x1f ;  /* 0x00001f0c060e7589 */ /* 0x00002400000e0000 */
.L_x_3605:
[----:B------:R-:W5:Y:S01]  /*28c80*/  LDC.64 R2, c[0x0][0xd90] ;  /* 0x00036400ff027b82 */ /* 0x000f620000000a00 */
[----:B------:R-:W-:-:S04]  /*28c90*/  IMAD.IADD R19, R4, 0x1, R19 ;  /* 0x0000000104137824 */ /* 0x000fc800078e0213 */
[----:B-----5:R-:W-:-:S05]  /*28ca0*/  IMAD.WIDE R2, R19, 0x4, R2 ;  /* 0x0000000413027825 */ /* 0x020fca00078e0202 */
[----:B0-2---:R0:W3:Y:S01]  /*28cb0*/  LDG.E R6, desc[UR36][R2.64] ;  /* 0x0000002402067981 */ /* 0x0050e2000c1e1900 */
[----:B------:R-:W-:Y:S02]  /*28cc0*/  IMAD R16, R14, R7, R16 ;  /* 0x000000070e107224 */ /* 0x000fe400078e0210 */
[----:B0-----:R-:W-:Y:S02]  /*28cd0*/  IMAD.MOV.U32 R2, RZ, RZ, RZ ;  /* 0x000000ffff027224 */ /* 0x001fe400078e00ff */
[----:B---34-:R-:W-:-:S05]  /*28ce0*/  IMAD R4, R5, R6, RZ ;  /* 0x0000000605047224 */ /* 0x018fca00078e02ff */
        /* <DEDUP_REMOVED lines=57> */
[----:B-1----:R-:W-:Y:S01]  /*29080*/  IMAD.IADD R17, R5, 0x1, R2 ;  /* 0x0000000105117824 */ /* 0x002fe200078e0202 */
[----:B------:R-:W-:Y:S06]  /*29090*/  BRA `(.L_x_3607) ;  /* 0x00000000001c7947 */ /* 0x000fec0003800000 */
.L_x_3599:
[----:B------:R-:W-:Y:S01]  /*290a0*/  UMOV UR4, URZ ;  /* 0x0000003f00047c82 */ /* 0x000fe20008000000 */
[----:B------:R-:W-:Y:S01]  /*290b0*/  UMOV UR5, URZ ;  /* 0x0000003f00057c82 */ /* 0x000fe20008000000 */
[----:B------:R-:W-:Y:S01]  /*290c0*/  ULDC UR6, c[0x0][0xd3c] ;  /* 0x00034f0000067ab9 */ /* 0x000fe20000000800 */
[----:B------:R-:W-:Y:S02]  /*290d0*/  IMAD.MOV.U32 R16, RZ, RZ, R0 ;  /* 0x000000ffff107224 */ /* 0x000fe400078e0000 */
[----:B-1----:R-:W-:Y:S02]  /*290e0*/  IMAD.U32 R17, RZ, RZ, UR4 ;  /* 0x00000004ff117e24 */ /* 0x002fe4000f8e00ff */
[----:B------:R-:W-:Y:S02]  /*290f0*/  IMAD.U32 R18, RZ, RZ, UR5 ;  /* 0x00000005ff127e24 */ /* 0x000fe4000f8e00ff */
[----:B------:R-:W-:-:S07]  /*29100*/  IMAD.U32 R19, RZ, RZ, UR6 ;  /* 0x00000006ff137e24 */ /* 0x000fce000f8e00ff */
.L_x_3607:
[----:B------:R-:W1:Y:S01]  /*29110*/  S2R R0, SR_TID.X ;  /* 0x0000000000007919 */ /* 0x000e620000002100 */
[----:B------:R-:W-:Y:S05]  /*29120*/  WARPSYNC.ALL ;  /* 0x0000000000007948 */ /* 0x000fea0003800000 */
[----:B------:R-:W-:Y:S01]  /*29130*/  BAR.SYNC.DEFER_BLOCKING 0x4, 0x180 ;  /* 0x0106000000007b1d */ /* 0x000fe20000010000 */
[----:B-1----:R-:W-:-:S04]  /*29140*/  LOP3.LUT R0, R0, 0x1f, RZ, 0xc0, !PT ;  /* 0x0000001f00007812 */ /* 0x002fc800078ec0ff */
[----:B------:R-:W-:-:S13]  /*29150*/  ISETP.NE.AND P0, PT, R0, RZ, PT ;  /* 0x000000ff0000720c */ /* 0x000fda0003f05270 */
[----:B------:R-:W1:Y:S01]  /*29160*/  @!P0 S2R R3, SR_CgaCtaId ;  /* 0x0000000000038919 */ /* 0x000e620000008800 */
[----:B------:R-:W-:-:S04]  /*29170*/  @!P0 MOV R0, 0x400 ;  /* 0x0000040000008802 */ /* 0x000fc80000000f00 */
[----:B-1----:R-:W-:-:S05]  /*29180*/  @!P0 LEA R22, R3, R0, 0x18 ;  /* 0x0000000003168211 */ /* 0x002fca00078ec0ff */
[----:B------:R1:W-:Y:S01]  /*29190*/  @!P0 STS.128 [R22+0x324d0], R16 ;  /* 0x0324d01016008388 */ /* 0x0003e20000000c00 */
[----:B------:R-:W-:Y:S06]  /*291a0*/  BAR.ARV 0x5, 0x180 ;  /* 0x0146000000007b1d */ /* 0x000fec0000002000 */
.L_x_3596:
[----:B------:R-:W-:Y:S02]  /*291b0*/  ULDC UR4, c[0x0][0xd3c] ;  /* 0x00034f0000047ab9 */ /* 0x000fe40000000800 */
[----:B0-----:R-:W-:-:S13]  /*291c0*/  ISETP.GE.AND P0, PT, R19, UR4, PT ;  /* 0x0000000413007c0c */ /* 0x001fda000bf06270 */
[----:B------:R-:W-:Y:S05]  /*291d0*/  @!P0 BRA `(.L_x_3608) ;  /* 0xffffffa800b08947 */ /* 0x000fea000383ffff */
[----:B------:R-:W-:Y:S05]  /*291e0*/  BSYNC B8 ;  /* 0x0000000000087941 */ /* 0x000fea0003800000 */
.L_x_3533:
[----:B-1----:R-:W5:Y:S01]  /*291f0*/  LDL.LU R0, [R1+0x470] ;  /* 0x0004700001007983 */ /* 0x002f620000300800 */
[----:B------:R-:W-:Y:S01]  /*29200*/  BSSY B0, `(.L_x_3609) ;  /* 0x000000b000007945 */ /* 0x000fe20003800000 */
[----:B------:R-:W0:Y:S01]  /*29210*/  S2R R5, SR_CgaCtaId ;  /* 0x0000000000057919 */ /* 0x000e220000008800 */
[----:B-----5:R-:W-:-:S05]  /*29220*/  VIADD R0, R0, 0x1 ;  /* 0x0000000100007836 */ /* 0x020fca0000000000 */
        /* <DEDUP_REMOVED lines=8> */
.L_x_3747:
[----:B------:R-:W-:Y:S05]  /*292b0*/  BSYNC B0 ;  /* 0x0000000000007941 */ /* 0x000fea0003800000 */
.L_x_3609:
[----:B------:R-:W-:-:S03]  /*292c0*/  UMOV UR4, 0xffffffff ;  /* 0xffffffff00047882 */ /* 0x000fc60000000000 */
[----:B------:R-:W-:Y:S05]  /*292d0*/  BRA.DIV UR4, `(.L_x_3611) ;  /* 0x0000004604607947 */ /* 0x000fea000b800000 */
[----:B0-----:R-:W0:Y:S02]  /*292e0*/  S2R R0, SR_TID.X ;  /* 0x0000000000007919 */ /* 0x001e240000002100 */
[----:B0-----:R-:W-:-:S04]  /*292f0*/  SHF.R.U32.HI R0, RZ, 0x5, R0 ;  /* 0x00000005ff007819 */ /* 0x001fc80000011600 */
[----:B------:R-:W-:-:S05]  /*29300*/  LOP3.LUT R0, R0, 0x3, RZ, 0xc0, !PT ;  /* 0x0000000300007812 */ /* 0x000fca00078ec0ff */
[----:B------:R0:W1:Y:S02]  /*29310*/  SHFL.IDX PT, R14, R0, RZ, 0x1f ;  /* 0x00001fff000e7589 */ /* 0x00006400000e0000 */
.L_x_3750:
[----:B-1----:R-:W-:Y:S01]  /*29320*/  ISETP.NE.AND P0, PT, R14, RZ, PT ;  /* 0x000000ff0e00720c */ /* 0x002fe20003f05270 */
[----:B------:R-:W-:-:S12]  /*29330*/  BSSY B0, `(.L_x_3612) ;  /* 0x0000026000007945 */ /* 0x000fd80003800000 */
[----:B------:R-:W-:Y:S05]  /*29340*/  @P0 BRA `(.L_x_3613) ;  /* 0x0000000000900947 */ /* 0x000fea0003800000 */
[----:B------:R-:W-:-:S03]  /*29350*/  UMOV UR4, 0xffffffff ;  /* 0xffffffff00047882 */ /* 0x000fc60000000000 */
[----:B------:R-:W-:Y:S05]  /*29360*/  BRA.DIV UR4, `(.L_x_3614) ;  /* 0x0000004604707947 */ /* 0x000fea000b800000 */
[----:B------:R-:W-:-:S13]  /*29370*/  ELECT P6, URZ, PT ;  /* 0x00000000003f782f */ /* 0x000fda00038c0000 */
.L_x_3753:
[----:B------:R-:W-:Y:S05]  /*29380*/  @!P6 BRA `(.L_x_3613) ;  /* 0x000000000080e947 */ /* 0x000fea0003800000 */
[----:B0-----:R-:W5:Y:S02]  /*29390*/  LDL R0, [R1+0x478] ;  /* 0x0004780001007983 */ /* 0x001f640000100800 */
[----:B-----5:R-:W-:-:S13]  /*293a0*/  R2UR UR4, R0 ;  /* 0x00000000000472ca */ /* 0x020fda00000e0000 */
[----:B------:R-:W-:-:S06]  /*293b0*/  ULOP3.LUT UR4, UR4, 0x2, URZ, 0xfc, !UPT ;  /* 0x0000000204047892 */ /* 0x000fcc000f8efc3f */
[----:B------:R-:W-:-:S05]  /*293c0*/  IMAD.U32 R0, RZ, RZ, UR4 ;  /* 0x00000004ff007e24 */ /* 0x000fca000f8e00ff */
[----:B------:R-:W-:-:S13]  /*293d0*/  ISETP.NE.AND P0, PT, R0, 0x3, PT ;  /* 0x000000030000780c */ /* 0x000fda0003f05270 */
[----:B------:R-:W-:Y:S05]  /*293e0*/  @!P0 BRA `(.L_x_3615) ;  /* 0x0000000000048947 */ /* 0x000fea0003800000 */
[----:B------:R-:W-:Y:S01]  /*293f0*/  BPT.TRAP 0x1 ;  /* 0x000000040000795c */ /* 0x000fe20000300000 */
.L_x_3615:
[----:B------:R-:W-:Y:S01]  /*29400*/  IMAD R5, R24, 0x8, R7 ;  /* 0x0000000818057824 */ /* 0x000fe200078e0207 */
[----:B------:R-:W-:Y:S01]  /*29410*/  SHF.L.U32 R0, R26, 0x1f, RZ ;  /* 0x0000001f1a007819 */ /* 0x000fe200000006ff */
[----:B------:R-:W-:-:S03]  /*29420*/  VIADD R24, R24, 0x1 ;  /* 0x0000000118187836 */ /* 0x000fc60000000000 */
[----:B------:R-:W0:Y:S02]  /*29430*/  SYNCS.PHASECHK.TRANS64.TRYWAIT P1, [R5+URZ+0x32440], R0 ;  /* 0x03244000050075a7 */ /* 0x000e24000802017f */
[----:B------:R-:W-:-:S04]  /*29440*/  ISETP.NE.AND P2, PT, R24, 0x2, PT ;  /* 0x000000021800780c */ /* 0x000fc80003f45270 */
[----:B------:R-:W-:Y:S01]  /*29450*/  SEL R3, RZ, 0x1, P2 ;  /* 0x00000001ff037807 */ /* 0x000fe20001000000 */
[----:B0-----:R-:W-:Y:S08]  /*29460*/  @!P1 BRA `(.L_x_3616) ;  /* 0x0000004400509947 */ /* 0x001ff00003800000 */
.L_x_3754:
[----:B------:R-:W-:Y:S02]  /*29470*/  SEL R24, R24, RZ, P2 ;  /* 0x000000ff18187207 */ /* 0x000fe40001000000 */
[----:B------:R-:W-:Y:S01]  /*29480*/  LOP3.LUT R2, R26, R3, RZ, 0x3c, !PT ;  /* 0x000000031a027212 */ /* 0x000fe200078e3cff */
[----:B------:R-:W-:Y:S06]  /*29490*/  @!P0 BRA `(.L_x_3617) ;  /* 0x0000000000048947 */ /* 0x000fec0003800000 */
[----:B------:R-:W-:Y:S01]  /*294a0*/  BPT.TRAP 0x1 ;  /* 0x000000040000795c */ /* 0x000fe20000300000 */
.L_x_3617:
[----:B------:R-:W-:Y:S01]  /*294b0*/  IMAD R3, R24, 0x8, R7 ;  /* 0x0000000818037824 */ /* 0x000fe200078e0207 */
[----:B------:R-:W-:-:S04]  /*294c0*/  SHF.L.U32 R2, R2, 0x1f, RZ ;  /* 0x0000001f02027819 */ /* 0x000fc800000006ff */
[----:B------:R-:W1:Y:S02]  /*294d0*/  SYNCS.PHASECHK.TRANS64.TRYWAIT P1, [R3+URZ+0x32440], R2 ;  /* 0x03244002030075a7 */ /* 0x000e64000802017f */
[----:B-1----:R-:W-:Y:S05]  /*294e0*/  @!P1 BRA `(.L_x_3618) ;  /* 0x0000004400449947 */ /* 0x002fea0003800000 */
.L_x_3755:
[----:B------:R-:W-:Y:S05]  /*294f0*/  @!P0 BRA `(.L_x_3619) ;  /* 0x0000000000048947 */ /* 0x000fea0003800000 */
[----:B------:R-:W-:Y:S01]  /*29500*/  BPT.TRAP 0x1 ;  /* 0x000000040000795c */ /* 0x000fe20000300000 */
.L_x_3619:
[----:B------:R-:W5:Y:S02]  /*29510*/  SYNCS.PHASECHK.TRANS64.TRYWAIT P1, [R5+URZ+0x32460], R0 ;  /* 0x03246000050075a7 */ /* 0x000f64000802017f */
[----:B-----5:R-:W-:Y:S05]  /*29520*/  @!P1 BRA `(.L_x_3620) ;  /* 0x0000004400489947 */ /* 0x020fea0003800000 */
.L_x_3756:
[----:B------:R-:W-:Y:S05]  /*29530*/  @!P0 BRA `(.L_x_3621) ;  /* 0x0000000000048947 */ /* 0x000fea0003800000 */
[----:B------:R-:W-:Y:S01]  /*29540*/  BPT.TRAP 0x1 ;  /* 0x000000040000795c */ /* 0x000fe20000300000 */
.L_x_3621:
[----:B------:R0:W0:Y:S02]  /*29550*/  SYNCS.PHASECHK.TRANS64.TRYWAIT P0, [R3+URZ+0x32460], R2 ;  /* 0x03246002030075a7 */ /* 0x000024000800017f */
[----:B0-----:R-:W-:Y:S05]  /*29560*/  @!P0 NANOSLEEP.SYNCS 0x989680 ;  /* 0x009896800000895d */ /* 0x001fea0003900000 */
[----:B------:R-:W0:Y:S02]  /*29570*/  @!P0 SYNCS.PHASECHK.TRANS64 P0, [R3+URZ+0x32460], R2 ;  /* 0x03246002030085a7 */ /* 0x000e24000800007f */
[----:B0-----:R-:W-:Y:S05]  /*29580*/  @!P0 BRA `(.L_x_3621) ;  /* 0xfffffffc00f08947 */ /* 0x001fea000383ffff */
.L_x_3613:
[----:B------:R-:W-:Y:S05]  /*29590*/  BSYNC B0 ;  /* 0x0000000000007941 */ /* 0x000fea0003800000 */
.L_x_3612:
[----:B------:R-:W-:Y:S05]  /*295a0*/  EXIT ;  /* 0x000000000000794d */ /* 0x000fea0003800000 */
.L_x_3403:
[----:B0-----:R-:W-:-:S04]  /*295b0*/  IMAD.U32 R9, RZ, RZ, UR42 ;  /* 0x0000002aff097e24 */ /* 0x001fc8000f8e00ff */
[----:B------:R0:W1:Y:S03]  /*295c0*/  SYNCS.PHASECHK.TRANS64.TRYWAIT P0, [R9+URZ+0x32400], R0 ;  /* 0x03240000090075a7 */ /* 0x000066000800017f */
[----:B-1----:R-:W-:Y:S05]  /*295d0*/  @!P0 NANOSLEEP.SYNCS 0x989680 ;  /* 0x009896800000895d */ /* 0x002fea0003900000 */
[----:B------:R-:W1:Y:S02]  /*295e0*/  @!P0 SYNCS.PHASECHK.TRANS64 P0, [R9+URZ+0x32400], R0 ;  /* 0x03240000090085a7 */ /* 0x000e64000800007f */
[----:B-1----:R-:W-:Y:S05]  /*295f0*/  @!P0 BRA `(.L_x_3403) ;  /* 0xfffffffc00ec8947 */ /* 0x002fea000383ffff */
[----:B------:R-:W-:Y:S05]  /*29600*/  BRA `(.L_x_3622) ;  /* 0xfffffd90009c7947 */ /* 0x000fea000383ffff */
.L_x_3410:
[----:B-1----:R1:W2:Y:S02]  /*29610*/  SYNCS.PHASECHK.TRANS64.TRYWAIT P0, [R20+URZ], R21 ;  /* 0x00000015140075a7 */ /* 0x0022a4000800017f */
[----:B--2---:R-:W-:Y:S05]  /*29620*/  @!P0 NANOSLEEP.SYNCS 0x989680 ;  /* 0x009896800000895d */ /* 0x004fea0003900000 */
[----:B------:R-:W2:Y:S02]  /*29630*/  @!P0 SYNCS.PHASECHK.TRANS64 P0, [R20+URZ], R21 ;  /* 0x00000015140085a7 */ /* 0x000ea4000800007f */
[----:B--2---:R-:W-:Y:S05]  /*29640*/  @!P0 BRA `(.L_x_3410) ;  /* 0xfffffffc00f08947 */ /* 0x004fea000383ffff */
[----:B------:R-:W-:Y:S05]  /*29650*/  BRA `(.L_x_3409) ;  /* 0xfffffd9400b47947 */ /* 0x000fea000383ffff */
.L_x_3412:
[----:B0-----:R-:W-:-:S04]  /*29660*/  IMAD.U32 R9, RZ, RZ, UR42 ;  /* 0x0000002aff097e24 */ /* 0x001fc8000f8e00ff */
[----:B------:R0:W1:Y:S03]  /*29670*/  SYNCS.PHASECHK.TRANS64.TRYWAIT P0, [R9+URZ+0x32410], R6 ;  /* 0x03241006090075a7 */ /* 0x000066000800017f */
[----:B-1----:R-:W-:Y:S05]  /*29680*/  @!P0 NANOSLEEP.SYNCS 0x989680 ;  /* 0x009896800000895d */ /* 0x002fea0003900000 */
[----:B------:R-:W1:Y:S02]  /*29690*/  @!P0 SYNCS.PHASECHK.TRANS64 P0, [R9+URZ+0x32410], R6 ;  /* 0x03241006090085a7 */ /* 0x000e64000800007f */
[----:B-1----:R-:W-:Y:S05]  /*296a0*/  @!P0 BRA `(.L_x_3412) ;  /* 0xfffffffc00ec8947 */ /* 0x002fea000383ffff */
[----:B------:R-:W-:Y:S05]  /*296b0*/  BRA `(.L_x_3623) ;  /* 0xfffffd9800887947 */ /* 0x000fea000383ffff */
.L_x_3419:
[----:B-1----:R1:W2:Y:S02]  /*296c0*/  SYNCS.PHASECHK.TRANS64.TRYWAIT P0, [R8+URZ], R9 ;  /* 0x00000009080075a7 */ /* 0x0022a4000800017f */
[----:B--2---:R-:W-:Y:S05]  /*296d0*/  @!P0 NANOSLEEP.SYNCS 0x989680 ;  /* 0x009896800000895d */ /* 0x004fea0003900000 */
[----:B------:R-:W2:Y:S02]  /*296e0*/  @!P0 SYNCS.PHASECHK.TRANS64 P0, [R8+URZ], R9 ;  /* 0x00000009080085a7 */ /* 0x000ea4000800007f */
[----:B--2---:R-:W-:Y:S05]  /*296f0*/  @!P0 BRA `(.L_x_3419) ;  /* 0xfffffffc00f08947 */ /* 0x004fea000383ffff */
[----:B------:R-:W-:Y:S05]  /*29700*/  BRA `(.L_x_3418) ;  /* 0xfffffd9800cc7947 */ /* 0x000fea000383ffff */
.L_x_3457:
[----:B0-----:R0:W2:Y:S02]  /*29710*/  SYNCS.PHASECHK.TRANS64.TRYWAIT P0, [R6+URZ], R7 ;  /* 0x00000007060075a7 */ /* 0x0010a4000800017f */
[----:B--2---:R-:W-:Y:S05]  /*29720*/  @!P0 NANOSLEEP.SYNCS 0x989680 ;  /* 0x009896800000895d */ /* 0x004fea0003900000 */
[----:B------:R-:W2:Y:S02]  /*29730*/  @!P0 SYNCS.PHASECHK.TRANS64 P0, [R6+URZ], R7 ;  /* 0x00000007060085a7 */ /* 0x000ea4000800007f */
[----:B--2---:R-:W-:Y:S05]  /*29740*/  @!P0 BRA `(.L_x_3457) ;  /* 0xfffffffc00f08947 */ /* 0x004fea000383ffff */
[----:B------:R-:W-:Y:S05]  /*29750*/  BRA `(.L_x_3456) ;  /* 0xfffffe0800487947 */ /* 0x000fea000383ffff */
.L_x_3464:
[----:B0-----:R0:W1:Y:S02]  /*29760*/  SYNCS.PHASECHK.TRANS64.TRYWAIT P0, [R18+URZ], R19 ;  /* 0x00000013120075a7 */ /* 0x001064000800017f */
[----:B-1----:R-:W-:Y:S05]  /*29770*/  @!P0 NANOSLEEP.SYNCS 0x989680 ;  /* 0x009896800000895d */ /* 0x002fea0003900000 */
[----:B------:R-:W1:Y:S02]  /*29780*/  @!P0 SYNCS.PHASECHK.TRANS64 P0, [R18+URZ], R19 ;  /* 0x00000013120085a7 */ /* 0x000e64000800007f */
[----:B-1----:R-:W-:Y:S05]  /*29790*/  @!P0 BRA `(.L_x_3464) ;  /* 0xfffffffc00f08947 */ /* 0x002fea000383ffff */
[----:B------:R-:W-:Y:S05]  /*297a0*/  BRA `(.L_x_3463) ;  /* 0xfffffe0c006c7947 */ /* 0x000fea000383ffff */
.L_x_3477:
[----:B0-----:R0:W2:Y:S02]  /*297b0*/  SYNCS.PHASECHK.TRANS64.TRYWAIT P0, [R0+URZ], R7 ;  /* 0x00000007000075a7 */ /* 0x0010a4000800017f */
[----:B--2---:R-:W-:Y:S05]  /*297c0*/  @!P0 NANOSLEEP.SYNCS 0x989680 ;  /* 0x009896800000895d */ /* 0x004fea0003900000 */
[----:B------:R-:W2:Y:S02]  /*297d0*/  @!P0 SYNCS.PHASECHK.TRANS64 P0, [R0+URZ], R7 ;  /* 0x00000007000085a7 */ /* 0x000ea4000800007f */
[----:B--2---:R-:W-:Y:S05]  /*297e0*/  @!P0 BRA `(.L_x_3477) ;  /* 0xfffffffc00f08947 */ /* 0x004fea000383ffff */
[----:B------:R-:W-:Y:S05]  /*297f0*/  BRA `(.L_x_3476) ;  /* 0xfffffea400b07947 */ /* 0x000fea000383ffff */
.L_x_3484:
[----:B0-----:R0:W2:Y:S02]  /*29800*/  SYNCS.PHASECHK.TRANS64.TRYWAIT P0, [R7+URZ], R8 ;  /* 0x00000008070075a7 */ /* 0x0010a4000800017f */
[----:B--2---:R-:W-:Y:S05]  /*29810*/  @!P0 NANOSLEEP.SYNCS 0x989680 ;  /* 0x009896800000895d */ /* 0x004fea0003900000 */
[----:B------:R-:W2:Y:S02]  /*29820*/  @!P0 SYNCS.PHASECHK.TRANS64 P0, [R7+URZ], R8 ;  /* 0x00000008070085a7 */ /* 0x000ea4000800007f */
[----:B--2---:R-:W-:Y:S05]  /*29830*/  @!P0 BRA `(.L_x_3484) ;  /* 0xfffffffc00f08947 */ /* 0x004fea000383ffff */
[----:B------:R-:W-:Y:S05]  /*29840*/  BRA `(.L_x_3483) ;  /* 0xfffffea800e87947 */ /* 0x000fea000383ffff */
.L_x_3553:
        /* <DEDUP_REMOVED lines=11> */
.L_x_3625:
[----:B------:R-:W-:Y:S05]  /*29900*/  BSYNC B0 ;  /* 0x0000000000007941 */ /* 0x000fea0003800000 */
.L_x_3624:
[----:B------:R-:W-:Y:S05]  /*29910*/  BRA `(.L_x_3626) ;  /* 0xffffffb000a47947 */ /* 0x000fea000383ffff */
.L_x_3556:
[----:B0-----:R0:W2:Y:S02]  /*29920*/  SYNCS.PHASECHK.TRANS64.TRYWAIT P0, [R17+URZ+0x32440], R0 ;  /* 0x03244000110075a7 */ /* 0x0010a4000800017f */
[----:B--2---:R-:W-:Y:S05]  /*29930*/  @!P0 NANOSLEEP.SYNCS 0x989680 ;  /* 0x009896800000895d */ /* 0x004fea0003900000 */
[----:B------:R-:W2:Y:S02]  /*29940*/  @!P0 SYNCS.PHASECHK.TRANS64 P0, [R17+URZ+0x32440], R0 ;  /* 0x03244000110085a7 */ /* 0x000ea4000800007f */
[----:B--2---:R-:W-:Y:S05]  /*29950*/  @!P0 BRA `(.L_x_3556) ;  /* 0xfffffffc00f08947 */ /* 0x004fea000383ffff */
[----:B------:R-:W-:Y:S05]  /*29960*/  BRA `(.L_x_3627) ;  /* 0xffffffb4005c7947 */ /* 0x000fea000383ffff */
.L_x_3557:
        /* <DEDUP_REMOVED lines=8> */
.L_x_3629:
[----:B------:R-:W-:Y:S05]  /*299f0*/  BSYNC B0 ;  /* 0x0000000000007941 */ /* 0x000fea0003800000 */
.L_x_3628:
        /* <DEDUP_REMOVED lines=9> */
.L_x_3630:
[----:B------:R-:W-:Y:S02]  /*29a90*/  IMAD.MOV.U32 R13, RZ, RZ, R4 ;  /* 0x000000ffff0d7224 */ /* 0x000fe400078e0004 */
[----:B------:R-:W-:Y:S02]  /*29aa0*/  IMAD.MOV.U32 R12, RZ, RZ, 0x1 ;  /* 0x00000001ff0c7424 */ /* 0x000fe400078e00ff */
[----:B------:R-:W-:-:S07]  /*29ab0*/  IMAD.MOV.U32 R3, RZ, RZ, R14 ;  /* 0x000000ffff037224 */ /* 0x000fce00078e000e */
[----:B------:R-:W-:Y:S05]  /*29ac0*/  WARPSYNC.COLLECTIVE R15, `(.L_x_3631) ;  /* 0x000000000f087348 */ /* 0x000fea0003c00000 */
[----:B------:R0:W1:Y:S02]  /*29ad0*/  SHFL.IDX P6, R14, R13, R12, R11 ;  /* 0x0000000c0d0e7389 */ /* 0x00006400000c000b */
[----:B01----:R-:W-:Y:S01]  /*29ae0*/  ENDCOLLECTIVE ;  /* 0x000000000000791b */ /* 0x003fe20003800000 */
.L_x_3631:
        /* <DEDUP_REMOVED lines=15> */
.L_x_3632:
[----:B------:R-:W-:Y:S02]  /*29be0*/  @P0 IMAD R6, R5, 0x2, R22 ;  /* 0x0000000205060824 */ /* 0x000fe400078e0216 */
[----:B------:R-:W-:Y:S02]  /*29bf0*/  IMAD.MOV.U32 R13, RZ, RZ, R4 ;  /* 0x000000ffff0d7224 */ /* 0x000fe400078e0004 */
[----:B------:R-:W-:Y:S02]  /*29c00*/  IMAD.MOV.U32 R12, RZ, RZ, 0x2 ;  /* 0x00000002ff0c7424 */ /* 0x000fe400078e00ff */
[----:B------:R-:W-:-:S07]  /*29c10*/  IMAD.MOV.U32 R3, RZ, RZ, R14 ;  /* 0x000000ffff037224 */ /* 0x000fce00078e000e */
[----:B------:R-:W-:Y:S05]  /*29c20*/  WARPSYNC.COLLECTIVE R15, `(.L_x_3633) ;  /* 0x000000000f087348 */ /* 0x000fea0003c00000 */
[----:B------:R0:W1:Y:S02]  /*29c30*/  SHFL.IDX P6, R14, R13, R12, R11 ;  /* 0x0000000c0d0e7389 */ /* 0x00006400000c000b */
[----:B01----:R-:W-:Y:S01]  /*29c40*/  ENDCOLLECTIVE ;  /* 0x000000000000791b */ /* 0x003fe20003800000 */
.L_x_3633:
        /* <DEDUP_REMOVED lines=15> */
.L_x_3634:
[----:B------:R-:W-:Y:S02]  /*29d40*/  @P0 IMAD R6, R5, 0x2, R22 ;  /* 0x0000000205060824 */ /* 0x000fe400078e0216 */
[----:B------:R-:W-:Y:S02]  /*29d50*/  IMAD.MOV.U32 R13, RZ, RZ, R4 ;  /* 0x000000ffff0d7224 */ /* 0x000fe400078e0004 */
[----:B------:R-:W-:Y:S02]  /*29d60*/  IMAD.MOV.U32 R12, RZ, RZ, 0x3 ;  /* 0x00000003ff0c7424 */ /* 0x000fe400078e00ff */
[----:B------:R-:W-:-:S07]  /*29d70*/  IMAD.MOV.U32 R3, RZ, RZ, R14 ;  /* 0x000000ffff037224 */ /* 0x000fce00078e000e */
[----:B------:R-:W-:Y:S05]  /*29d80*/  WARPSYNC.COLLECTIVE R15, `(.L_x_3635) ;  /* 0x000000000f087348 */ /* 0x000fea0003c00000 */
[----:B------:R0:W1:Y:S02]  /*29d90*/  SHFL.IDX P6, R14, R13, R12, R11 ;  /* 0x0000000c0d0e7389 */ /* 0x00006400000c000b */
[----:B01----:R-:W-:Y:S01]  /*29da0*/  ENDCOLLECTIVE ;  /* 0x000000000000791b */ /* 0x003fe20003800000 */
.L_x_3635:
        /* <DEDUP_REMOVED lines=15> */
.L_x_3636:
[----:B------:R-:W-:Y:S02]  /*29ea0*/  @P0 IMAD R6, R5, 0x2, R22 ;  /* 0x0000000205060824 */ /* 0x000fe400078e0216 */
[----:B------:R-:W-:Y:S02]  /*29eb0*/  IMAD.MOV.U32 R13, RZ, RZ, R4 ;  /* 0x000000ffff0d7224 */ /* 0x000fe400078e0004 */
[----:B------:R-:W-:Y:S02]  /*29ec0*/  IMAD.MOV.U32 R12, RZ, RZ, 0x4 ;  /* 0x00000004ff0c7424 */ /* 0x000fe400078e00ff */
[----:B------:R-:W-:-:S07]  /*29ed0*/  IMAD.MOV.U32 R3, RZ, RZ, R14 ;  /* 0x000000ffff037224 */ /* 0x000fce00078e000e */
[----:B------:R-:W-:Y:S05]  /*29ee0*/  WARPSYNC.COLLECTIVE R15, `(.L_x_3637) ;  /* 0x000000000f087348 */ /* 0x000fea0003c00000 */
[----:B------:R0:W1:Y:S02]  /*29ef0*/  SHFL.IDX P6, R14, R13, R12, R11 ;  /* 0x0000000c0d0e7389 */ /* 0x00006400000c000b */
[----:B01----:R-:W-:Y:S01]  /*29f00*/  ENDCOLLECTIVE ;  /* 0x000000000000791b */ /* 0x003fe20003800000 */
.L_x_3637:
        /* <DEDUP_REMOVED lines=15> */
.L_x_3638:
[----:B------:R-:W-:Y:S02]  /*2a000*/  @P0 IMAD R6, R5, 0x2, R22 ;  /* 0x0000000205060824 */ /* 0x000fe400078e0216 */
[----:B------:R-:W-:Y:S02]  /*2a010*/  IMAD.MOV.U32 R13, RZ, RZ, R4 ;  /* 0x000000ffff0d7224 */ /* 0x000fe400078e0004 */
[----:B------:R-:W-:Y:S02]  /*2a020*/  IMAD.MOV.U32 R12, RZ, RZ, 0x5 ;  /* 0x00000005ff0c7424 */ /* 0x000fe400078e00ff */
[----:B------:R-:W-:-:S07]  /*2a030*/  IMAD.MOV.U32 R3, RZ, RZ, R14 ;  /* 0x000000ffff037224 */ /* 0x000fce00078e000e */
[----:B------:R-:W-:Y:S05]  /*2a040*/  WARPSYNC.COLLECTIVE R15, `(.L_x_3639) ;  /* 0x000000000f087348 */ /* 0x000fea0003c00000 */
[----:B------:R0:W1:Y:S02]  /*2a050*/  SHFL.IDX P6, R14, R13, R12, R11 ;  /* 0x0000000c0d0e7389 */ /* 0x00006400000c000b */
[----:B01----:R-:W-:Y:S01]  /*2a060*/  ENDCOLLECTIVE ;  /* 0x000000000000791b */ /* 0x003fe20003800000 */
.L_x_3639:
        /* <DEDUP_REMOVED lines=10> */
.L_x_3640:
[----:B------:R-:W-:Y:S01]  /*2a110*/  @!PT LDS RZ, [RZ] ;  /* 0x00000000fffff984 */ /* 0x000fe20000000800 */
[----:B------:R-:W-:Y:S01]  /*2a120*/  @!PT LDS RZ, [RZ] ;  /* 0x00000000fffff984 */ /* 0x000fe20000000800 */
[----:B------:R-:W-:Y:S01]  /*2a130*/  @!PT LDS RZ, [RZ] ;  /* 0x00000000fffff984 */ /* 0x000fe20000000800 */
[----:B------:R1:W-:Y:S01]  /*2a140*/  @P0 LDGSTS.E.BYPASS.LTC128B.128 [R6+0x1e400], desc[UR36][R2.64], !P2 ;  /* 0x1e40000002060fae */ /* 0x0003e2000d101d64 */
[----:B------:R-:W-:Y:S01]  /*2a150*/  IMAD.MOV.U32 R0, RZ, RZ, R14 ;  /* 0x000000ffff007224 */ /* 0x000fe200078e000e */
[----:B------:R-:W-:Y:S06]  /*2a160*/  BRA `(.L_x_3641) ;  /* 0xffffffb000c87947 */ /* 0x000fec000383ffff */
.L_x_3562:
[----:B------:R0:W5:Y:S01]  /*2a170*/  LDL.LU R6, [R1+0x450] ;  /* 0x0004500001067983 */ /* 0x0001620000300800 */
[----:B------:R-:W-:Y:S01]  /*2a180*/  IMAD.MOV.U32 R13, RZ, RZ, R4 ;  /* 0x000000ffff0d7224 */ /* 0x000fe200078e0004 */
[----:B------:R-:W-:Y:S01]  /*2a190*/  LOP3.LUT R23, R23, 0xffffdfff, RZ, 0xc0, !PT ;  /* 0xffffdfff17177812 */ /* 0x000fe200078ec0ff */
[----:B------:R-:W-:Y:S02]  /*2a1a0*/  IMAD.MOV.U32 R12, RZ, RZ, RZ ;  /* 0x000000ffff0c7224 */ /* 0x000fe400078e00ff */
[----:B------:R-:W-:Y:S02]  /*2a1b0*/  IMAD.MOV.U32 R11, RZ, RZ, 0x181f ;  /* 0x0000181fff0b7424 */ /* 0x000fe400078e00ff */
[----:B------:R-:W-:Y:S02]  /*2a1c0*/  IMAD.MOV.U32 R15, RZ, RZ, -0x1 ;  /* 0xffffffffff0f7424 */ /* 0x000fe400078e00ff */
[----:B0-----:R-:W-:-:S07]  /*2a1d0*/  IMAD.IADD R37, R21, 0x1, R37 ;  /* 0x0000000115257824 */ /* 0x001fce00078e0225 */
[----:B-1---5:R-:W-:Y:S05]  /*2a1e0*/  WARPSYNC.COLLECTIVE R15, `(.L_x_3642) ;  /* 0x000000000f087348 */ /* 0x022fea0003c00000 */
[----:B------:R0:W2:Y:S02]  /*2a1f0*/  SHFL.IDX P6, R14, R13, R12, R11 ;  /* 0x0000000c0d0e7389 */ /* 0x0000a400000c000b */
[----:B012--5:R-:W-:Y:S01]  /*2a200*/  ENDCOLLECTIVE ;  /* 0x000000000000791b */ /* 0x027fe20003800000 */
.L_x_3642:
[----:B------:R-:W-:Y:S02]  /*2a210*/  IMAD.MOV.U32 R13, RZ, RZ, R0 ;  /* 0x000000ffff0d7224 */ /* 0x000fe400078e0000 */
[----:B------:R-:W-:-:S07]  /*2a220*/  IMAD.MOV.U32 R2, RZ, RZ, R14 ;  /* 0x000000ffff027224 */ /* 0x000fce00078e000e */
[----:B------:R-:W-:Y:S05]  /*2a230*/  WARPSYNC.COLLECTIVE R15, `(.L_x_3643) ;  /* 0x000000000f087348 */ /* 0x000fea0003c00000 */
[----:B------:R0:W1:Y:S02]  /*2a240*/  SHFL.IDX P6, R14, R13, R12, R11 ;  /* 0x0000000c0d0e7389 */ /* 0x00006400000c000b */
[----:B01----:R-:W-:Y:S01]  /*2a250*/  ENDCOLLECTIVE ;  /* 0x000000000000791b */ /* 0x003fe20003800000 */
.L_x_3643:
[----:B------:R-:W-:Y:S02]  /*2a260*/  IMAD.MOV.U32 R13, RZ, RZ, R4 ;  /* 0x000000ffff0d7224 */ /* 0x000fe400078e0004 */
[----:B------:R-:W-:Y:S02]  /*2a270*/  IMAD.MOV.U32 R12, RZ, RZ, 0x1 ;  /* 0x00000001ff0c7424 */ /* 0x000fe400078e00ff */
[----:B------:R-:W-:-:S07]  /*2a280*/  IMAD.MOV.U32 R3, RZ, RZ, R14 ;  /* 0x000000ffff037224 */ /* 0x000fce00078e000e */
[----:B------:R-:W-:Y:S05]  /*2a290*/  WARPSYNC.COLLECTIVE R15, `(.L_x_3644) ;  /* 0x000000000f087348 */ /* 0x000fea0003c00000 */
[----:B------:R0:W1:Y:S02]  /*2a2a0*/  SHFL.IDX P6, R14, R13, R12, R11 ;  /* 0x0000000c0d0e7389 */ /* 0x00006400000c000b */
[----:B01----:R-:W-:Y:S01]  /*2a2b0*/  ENDCOLLECTIVE ;  /* 0x000000000000791b */ /* 0x003fe20003800000 */
.L_x_3644:
[----:B------:R-:W-:Y:S02]  /*2a2c0*/  IMAD.MOV.U32 R13, RZ, RZ, R0 ;  /* 0x000000ffff0d7224 */ /* 0x000fe400078e0000 */
[----:B------:R-:W-:-:S05]  /*2a2d0*/  IMAD R5, R6, R5, RZ ;  /* 0x0000000506057224 */ /* 0x000fca00078e02ff */
[----:B------:R-:W-:-:S13]  /*2a2e0*/  ISETP.GE.AND P2, PT, R37, R5, PT ;  /* 0x000000052500720c */ /* 0x000fda0003f46270 */
[----:B------:R-:W-:Y:S02]  /*2a2f0*/  @!P2 LEA R3, P1, R20, R3, 0x1 ;  /* 0x000000031403a211 */ /* 0x000fe400078208ff */
[----:B------:R-:W-:-:S03]  /*2a300*/  @P2 LOP3.LUT R23, R23, 0x2000, RZ, 0xfc, !PT ;  /* 0x0000200017172812 */ /* 0x000fc600078efcff */
[----:B------:R-:W-:Y:S01]  /*2a310*/  @!P2 IMAD.X R8, RZ, RZ, R2, P1 ;  /* 0x000000ffff08a224 */ /* 0x000fe200008e0602 */
[----:B------:R-:W-:Y:S01]  /*2a320*/  LOP3.LUT R23, R23, 0xffffefff, RZ, 0xc0, !PT ;  /* 0xffffefff17177812 */ /* 0x000fe200078ec0ff */
[----:B------:R-:W-:Y:S02]  /*2a330*/  @!P2 IMAD.MOV.U32 R2, RZ, RZ, R3 ;  /* 0x000000ffff02a224 */ /* 0x000fe400078e0003 */
        /* <DEDUP_REMOVED lines=11> */
.L_x_3645:
[----:B------:R-:W-:Y:S01]  /*2a3f0*/  @P2 LOP3.LUT R23, R23, 0x1000, RZ, 0xfc, !PT ;  /* 0x0000100017172812 */ /* 0x000fe200078efcff */
[----:B------:R-:W-:-:S03]  /*2a400*/  IMAD.MOV.U32 R13, RZ, RZ, R4 ;  /* 0x000000ffff0d7224 */ /* 0x000fc600078e0004 */
[----:B------:R-:W-:Y:S01]  /*2a410*/  LOP3.LUT R23, R23, 0xfffff7ff, RZ, 0xc0, !PT ;  /* 0xfffff7ff17177812 */ /* 0x000fe200078ec0ff */
[----:B------:R-:W-:-:S05]  /*2a420*/  IMAD.MOV.U32 R12, RZ, RZ, R14 ;  /* 0x000000ffff0c7224 */ /* 0x000fca00078e000e */
[----:B------:R-:W-:-:S05]  /*2a430*/  @!P2 LEA R12, P1, R20, R12, 0x1 ;  /* 0x0000000c140ca211 */ /* 0x000fca00078208ff */
[----:B------:R-:W-:Y:S02]  /*2a440*/  @!P2 IMAD.X R7, RZ, RZ, R2, P1 ;  /* 0x000000ffff07a224 */ /* 0x000fe400008e0602 */
[----:B------:R-:W-:Y:S02]  /*2a450*/  @!P2 IMAD.MOV.U32 R2, RZ, RZ, R12 ;  /* 0x000000ffff02a224 */ /* 0x000fe400078e000c */
[----:B------:R-:W-:Y:S02]  /*2a460*/  IMAD.MOV.U32 R12, RZ, RZ, 0x2 ;  /* 0x00000002ff0c7424 */ /* 0x000fe400078e00ff */
[----:B------:R-:W-:-:S07]  /*2a470*/  @!P2 IMAD.MOV.U32 R3, RZ, RZ, R7 ;  /* 0x000000ffff03a224 */ /* 0x000fce00078e0007 */
[----:B------:R-:W-:Y:S05]  /*2a480*/  WARPSYNC.COLLECTIVE R15, `(.L_x_3646) ;  /* 0x000000000f087348 */ /* 0x000fea0003c00000 */
[----:B------:R0:W1:Y:S02]  /*2a490*/  SHFL.IDX P6, R14, R13, R12, R11 ;  /* 0x0000000c0d0e7389 */ /* 0x00006400000c000b */
[----:B01----:R-:W-:Y:S01]  /*2a4a0*/  ENDCOLLECTIVE ;  /* 0x000000000000791b */ /* 0x003fe20003800000 */
.L_x_3646:
        /* <DEDUP_REMOVED lines=11> */
.L_x_3647:
        /* <DEDUP_REMOVED lines=8> */
.L_x_3648:
        /* <DEDUP_REMOVED lines=15> */
.L_x_3649:
[----:B------:R-:W-:Y:S01]  /*2a6d0*/  @P2 LOP3.LUT R23, R23, 0x200, RZ, 0xfc, !PT ;  /* 0x0000020017172812 */ /* 0x000fe200078efcff */
[----:B------:R-:W-:-:S03]  /*2a6e0*/  IMAD.MOV.U32 R12, RZ, RZ, 0x4 ;  /* 0x00000004ff0c7424 */ /* 0x000fc600078e00ff */
[----:B------:R-:W-:Y:S01]  /*2a6f0*/  LOP3.LUT R23, R23, 0xfffffeff, RZ, 0xc0, !PT ;  /* 0xfffffeff17177812 */ /* 0x000fe200078ec0ff */
[----:B------:R-:W-:-:S05]  /*2a700*/  IMAD.MOV.U32 R9, RZ, RZ, R14 ;  /* 0x000000ffff097224 */ /* 0x000fca00078e000e */
[----:B------:R-:W-:-:S05]  /*2a710*/  @!P2 LEA R13, P1, R20, R9, 0x1 ;  /* 0x00000009140da211 */ /* 0x000fca00078208ff */
[----:B------:R-:W-:Y:S02]  /*2a720*/  @!P2 IMAD.X R11, RZ, RZ, R2, P1 ;  /* 0x000000ffff0ba224 */ /* 0x000fe400008e0602 */
[----:B------:R-:W-:Y:S02]  /*2a730*/  @!P2 IMAD.MOV.U32 R2, RZ, RZ, R13 ;  /* 0x000000ffff02a224 */ /* 0x000fe400078e000d */
[----:B------:R-:W-:Y:S02]  /*2a740*/  @!P2 IMAD.MOV.U32 R3, RZ, RZ, R11 ;  /* 0x000000ffff03a224 */ /* 0x000fe400078e000b */
[----:B------:R-:W-:Y:S02]  /*2a750*/  IMAD.MOV.U32 R13, RZ, RZ, R4 ;  /* 0x000000ffff0d7224 */ /* 0x000fe400078e0004 */
[----:B------:R-:W-:Y:S01]  /*2a760*/  IMAD.MOV.U32 R11, RZ, RZ, 0x181f ;  /* 0x0000181fff0b7424 */ /* 0x000fe200078e00ff */
[----:B------:R-:W-:Y:S01]  /*2a770*/  @!PT LDS RZ, [RZ] ;  /* 0x00000000fffff984 */ /* 0x000fe20000000800 */
[----:B------:R-:W-:Y:S01]  /*2a780*/  @!PT LDS RZ, [RZ] ;  /* 0x00000000fffff984 */ /* 0x000fe20000000800 */
[----:B------:R-:W-:Y:S01]  /*2a790*/  @!PT LDS RZ, [RZ] ;  /* 0x00000000fffff984 */ /* 0x000fe20000000800 */
[----:B------:R0:W-:Y:S06]  /*2a7a0*/  @!P2 LDGSTS.E.BYPASS.LTC128B.128 [R25+0x19c00], desc[UR36][R2.64], !P0 ;  /* 0x19c000000219afae */ /* 0x0001ec000c101d64 */
[----:B0-----:R-:W-:Y:S05]  /*2a7b0*/  WARPSYNC.COLLECTIVE R15, `(.L_x_3650) ;  /* 0x000000000f087348 */ /* 0x001fea0003c00000 */
[----:B------:R1:W2:Y:S02]  /*2a7c0*/  SHFL.IDX P6, R14, R13, R12, R11 ;  /* 0x0000000c0d0e7389 */ /* 0x0002a400000c000b */
[----:B012---:R-:W-:Y:S01]  /*2a7d0*/  ENDCOLLECTIVE ;  /* 0x000000000000791b */ /* 0x007fe20003800000 */
.L_x_3650:
[----:B------:R-:W-:-:S05]  /*2a7e0*/  VIADD R2, R37, 0x40 ;  /* 0x0000004025027836 */ /* 0x000fca0000000000 */
[----:B------:R-:W-:Y:S01]  /*2a7f0*/  ISETP.GE.AND P2, PT, R2, R5, PT ;  /* 0x000000050200720c */ /* 0x000fe20003f46270 */
[----:B------:R-:W-:Y:S02]  /*2a800*/  IMAD.MOV.U32 R13, RZ, RZ, R0 ;  /* 0x000000ffff0d7224 */ /* 0x000fe400078e0000 */
[----:B------:R-:W-:-:S10]  /*2a810*/  IMAD.MOV.U32 R2, RZ, RZ, R14 ;  /* 0x000000ffff027224 */ /* 0x000fd400078e000e */
[----:B------:R-:W-:Y:S05]  /*2a820*/  WARPSYNC.COLLECTIVE R15, `(.L_x_3651) ;  /* 0x000000000f087348 */ /* 0x000fea0003c00000 */
[----:B------:R0:W1:Y:S02]  /*2a830*/  SHFL.IDX P6, R14, R13, R12, R11 ;  /* 0x0000000c0d0e7389 */ /* 0x00006400000c000b */
[----:B01----:R-:W-:Y:S01]  /*2a840*/  ENDCOLLECTIVE ;  /* 0x000000000000791b */ /* 0x003fe20003800000 */
.L_x_3651:
[----:B------:R-:W-:-:S04]  /*2a850*/  @P2 LOP3.LUT R23, R23, 0x100, RZ, 0xfc, !PT ;  /* 0x0000010017172812 */ /* 0x000fc800078efcff */
[----:B------:R-:W-:Y:S01]  /*2a860*/  LOP3.LUT R23, R23, 0xffffff7f, RZ, 0xc0, !PT ;  /* 0xffffff7f17177812 */ /* 0x000fe200078ec0ff */
[----:B------:R-:W-:Y:S02]  /*2a870*/  IMAD.MOV.U32 R13, RZ, RZ, R4 ;  /* 0x000000ffff0d7224 */ /* 0x000fe400078e0004 */
[----:B------:R-:W-:Y:S02]  /*2a880*/  IMAD.MOV.U32 R12, RZ, RZ, 0x5 ;  /* 0x00000005ff0c7424 */ /* 0x000fe400078e00ff */
[----:B------:R-:W-:-:S05]  /*2a890*/  IMAD.MOV.U32 R9, RZ, RZ, R14 ;  /* 0x000000ffff097224 */ /* 0x000fca00078e000e */
[----:B------:R-:W-:-:S05]  /*2a8a0*/  @!P2 LEA R15, P1, R20, R9, 0x1 ;  /* 0x00000009140fa211 */ /* 0x000fca00078208ff */
[----:B------:R-:W-:Y:S02]  /*2a8b0*/  @!P2 IMAD.X R14, RZ, RZ, R2, P1 ;  /* 0x000000ffff0ea224 */ /* 0x000fe400008e0602 */
[----:B------:R-:W-:Y:S02]  /*2a8c0*/  @!P2 IMAD.MOV.U32 R2, RZ, RZ, R15 ;  /* 0x000000ffff02a224 */ /* 0x000fe400078e000f */
[----:B------:R-:W-:Y:S02]  /*2a8d0*/  IMAD.MOV.U32 R15, RZ, RZ, -0x1 ;  /* 0xffffffffff0f7424 */ /* 0x000fe400078e00ff */
[----:B------:R-:W-:-:S07]  /*2a8e0*/  @!P2 IMAD.MOV.U32 R3, RZ, RZ, R14 ;  /* 0x000000ffff03a224 */ /* 0x000fce00078e000e */
[----:B------:R-:W-:Y:S05]  /*2a8f0*/  WARPSYNC.COLLECTIVE R15, `(.L_x_3652) ;  /* 0x000000000f087348 */ /* 0x000fea0003c00000 */
[----:B------:R0:W1:Y:S02]  /*2a900*/  SHFL.IDX P6, R14, R13, R12, R11 ;  /* 0x0000000c0d0e7389 */ /* 0x00006400000c000b */
[----:B01----:R-:W-:Y:S01]  /*2a910*/  ENDCOLLECTIVE ;  /* 0x000000000000791b */ /* 0x003fe20003800000 */
.L_x_3652:
        /* <DEDUP_REMOVED lines=11> */
.L_x_3653:
        /* <DEDUP_REMOVED lines=8> */
.L_x_3654:
        /* <DEDUP_REMOVED lines=13> */
.L_x_3655:
        /* <DEDUP_REMOVED lines=9> */
.L_x_3656:
        /* <DEDUP_REMOVED lines=13> */
.L_x_3657:
[----:B------:R-:W-:Y:S01]  /*2ac80*/  IMAD.MOV.U32 R0, RZ, RZ, R14 ;  /* 0x000000ffff007224 */ /* 0x000fe200078e000e */
[----:B------:R-:W-:Y:S06]  /*2ac90*/  BRA `(.L_x_3658) ;  /* 0xffffffb400007947 */ /* 0x000fec000383ffff */
.L_x_3566:
        /* <DEDUP_REMOVED lines=8> */
.L_x_3660:
[----:B------:R-:W-:Y:S05]  /*2ad20*/  BSYNC B0 ;  /* 0x0000000000007941 */ /* 0x000fea0003800000 */
.L_x_3659:
        /* <DEDUP_REMOVED lines=9> */
.L_x_3661:
[----:B------:R-:W-:Y:S02]  /*2adc0*/  IMAD.MOV.U32 R13, RZ, RZ, R4 ;  /* 0x000000ffff0d7224 */ /* 0x000fe400078e0004 */
[----:B------:R-:W-:Y:S02]  /*2add0*/  IMAD.MOV.U32 R12, RZ, RZ, 0x1 ;  /* 0x00000001ff0c7424 */ /* 0x000fe400078e00ff */
[----:B------:R-:W-:-:S07]  /*2ade0*/  IMAD.MOV.U32 R3, RZ, RZ, R14 ;  /* 0x000000ffff037224 */ /* 0x000fce00078e000e */
[----:B------:R-:W-:Y:S05]  /*2adf0*/  WARPSYNC.COLLECTIVE R15, `(.L_x_3662) ;  /* 0x000000000f087348 */ /* 0x000fea0003c00000 */
[----:B------:R0:W1:Y:S02]  /*2ae00*/  SHFL.IDX P6, R14, R13, R12, R11 ;  /* 0x0000000c0d0e7389 */ /* 0x00006400000c000b */
[----:B01----:R-:W-:Y:S01]  /*2ae10*/  ENDCOLLECTIVE ;  /* 0x000000000000791b */ /* 0x003fe20003800000 */
.L_x_3662:
        /* <DEDUP_REMOVED lines=10> */
.L_x_3663:
        /* <DEDUP_REMOVED lines=12> */
[----:B------:R-:W-:-:S05]  /*2af80*/  @!P6 LEA R2, P0, R6, R2, 0x1 ;  /* 0x000000020602e211 */ /* 0x000fca00078008ff */
[----:B------:R-:W-:-:S05]  /*2af90*/  @!P6 IMAD.X R3, RZ, RZ, R5, P0 ;  /* 0x000000ffff03e224 */ /* 0x000fca00000e0605 */
[----:B------:R0:W-:Y:S04]  /*2afa0*/  @!P6 LDGSTS.E.BYPASS.LTC128B.128 [R25+0x22c00], desc[UR36][R2.64], !P4 ;  /* 0x22c000000219efae */ /* 0x0001e8000e101d64 */
[----:B------:R0:W-:Y:S04]  /*2afb0*/  @!P6 LDGSTS.E.BYPASS.LTC128B.128 [R25+0x26c00], desc[UR36][R2.64+0x80], !P3 ;  /* 0x26c000800219efae */ /* 0x0001e8000d901d64 */
[----:B------:R0:W-:Y:S04]  /*2afc0*/  @!P6 LDGSTS.E.BYPASS.LTC128B.128 [R25+0x2ac00], desc[UR36][R2.64+0x100], !P2 ;  /* 0x2ac001000219efae */ /* 0x0001e8000d101d64 */
[----:B------:R0:W-:Y:S02]  /*2afd0*/  @!P6 LDGSTS.E.BYPASS.LTC128B.128 [R25+0x2ec00], desc[UR36][R2.64+0x180], !P1 ;  /* 0x2ec001800219efae */ /* 0x0001e4000c901d64 */
[----:B0-----:R-:W-:Y:S05]  /*2afe0*/  WARPSYNC.COLLECTIVE R15, `(.L_x_3664) ;  /* 0x000000000f087348 */ /* 0x001fea0003c00000 */
[----:B------:R1:W2:Y:S02]  /*2aff0*/  SHFL.IDX P6, R14, R13, R12, R11 ;  /* 0x0000000c0d0e7389 */ /* 0x0002a400000c000b */
[----:B012---:R-:W-:Y:S01]  /*2b000*/  ENDCOLLECTIVE ;  /* 0x000000000000791b */ /* 0x007fe20003800000 */
.L_x_3664:
[----:B------:R-:W-:Y:S02]  /*2b010*/  IMAD.MOV.U32 R13, RZ, RZ, R0 ;  /* 0x000000ffff0d7224 */ /* 0x000fe400078e0000 */
[----:B------:R-:W-:-:S07]  /*2b020*/  IMAD.MOV.U32 R5, RZ, RZ, R14 ;  /* 0x000000ffff057224 */ /* 0x000fce00078e000e */
[----:B------:R-:W-:Y:S05]  /*2b030*/  WARPSYNC.COLLECTIVE R15, `(.L_x_3665) ;  /* 0x000000000f087348 */ /* 0x000fea0003c00000 */
[----:B------:R0:W1:Y:S02]  /*2b040*/  SHFL.IDX P6, R14, R13, R12, R11 ;  /* 0x0000000c0d0e7389 */ /* 0x00006400000c000b */
[----:B01----:R-:W-:Y:S01]  /*2b050*/  ENDCOLLECTIVE ;  /* 0x000000000000791b */ /* 0x003fe20003800000 */
.L_x_3665:
[----:B------:R-:W-:Y:S02]  /*2b060*/  IMAD.MOV.U32 R13, RZ, RZ, R4 ;  /* 0x000000ffff0d7224 */ /* 0x000fe400078e0004 */
[----:B------:R-:W-:Y:S02]  /*2b070*/  IMAD.MOV.U32 R12, RZ, RZ, 0x3 ;  /* 0x00000003ff0c7424 */ /* 0x000fe400078e00ff */
[----:B------:R-:W-:-:S07]  /*2b080*/  IMAD.MOV.U32 R2, RZ, RZ, R14 ;  /* 0x000000ffff027224 */ /* 0x000fce00078e000e */
[----:B------:R-:W-:Y:S05]  /*2b090*/  WARPSYNC.COLLECTIVE R15, `(.L_x_3666) ;  /* 0x000000000f087348 */ /* 0x000fea0003c00000 */
[----:B------:R0:W1:Y:S02]  /*2b0a0*/  SHFL.IDX P6, R14, R13, R12, R11 ;  /* 0x0000000c0d0e7389 */ /* 0x00006400000c000b */
[----:B01----:R-:W-:Y:S01]  /*2b0b0*/  ENDCOLLECTIVE ;  /* 0x000000000000791b */ /* 0x003fe20003800000 */
.L_x_3666:
        /* <DEDUP_REMOVED lines=15> */
.L_x_3667:
        /* <DEDUP_REMOVED lines=16> */
.L_x_3668:
[----:B------:R-:W-:Y:S02]  /*2b2b0*/  IMAD.MOV.U32 R13, RZ, RZ, R0 ;  /* 0x000000ffff0d7224 */ /* 0x000fe400078e0000 */
[----:B------:R-:W-:-:S07]  /*2b2c0*/  IMAD.MOV.U32 R5, RZ, RZ, R14 ;  /* 0x000000ffff057224 */ /* 0x000fce00078e000e */
[----:B------:R-:W-:Y:S05]  /*2b2d0*/  WARPSYNC.COLLECTIVE R15, `(.L_x_3669) ;  /* 0x000000000f087348 */ /* 0x000fea0003c00000 */
[----:B------:R0:W1:Y:S02]  /*2b2e0*/  SHFL.IDX P6, R14, R13, R12, R11 ;  /* 0x0000000c0d0e7389 */ /* 0x00006400000c000b */
[----:B01----:R-:W-:Y:S01]  /*2b2f0*/  ENDCOLLECTIVE ;  /* 0x000000000000791b */ /* 0x003fe20003800000 */
.L_x_3669:
[----:B------:R-:W-:Y:S02]  /*2b300*/  IMAD.MOV.U32 R13, RZ, RZ, R4 ;  /* 0x000000ffff0d7224 */ /* 0x000fe400078e0004 */
[----:B------:R-:W-:Y:S02]  /*2b310*/  IMAD.MOV.U32 R12, RZ, RZ, 0x5 ;  /* 0x00000005ff0c7424 */ /* 0x000fe400078e00ff */
[----:B------:R-:W-:-:S07]  /*2b320*/  IMAD.MOV.U32 R2, RZ, RZ, R14 ;  /* 0x000000ffff027224 */ /* 0x000fce00078e000e */
[----:B------:R-:W-:Y:S05]  /*2b330*/  WARPSYNC.COLLECTIVE R15, `(.L_x_3670) ;  /* 0x000000000f087348 */ /* 0x000fea0003c00000 */
[----:B------:R0:W1:Y:S02]  /*2b340*/  SHFL.IDX P6, R14, R13, R12, R11 ;  /* 0x0000000c0d0e7389 */ /* 0x00006400000c000b */
[----:B01----:R-:W-:Y:S01]  /*2b350*/  ENDCOLLECTIVE ;  /* 0x000000000000791b */ /* 0x003fe20003800000 */
.L_x_3670:
        /* <DEDUP_REMOVED lines=15> */
.L_x_3671:
        /* <DEDUP_REMOVED lines=16> */
.L_x_3672:
[----:B------:R-:W-:Y:S02]  /*2b550*/  IMAD.MOV.U32 R13, RZ, RZ, R0 ;  /* 0x000000ffff0d7224 */ /* 0x000fe400078e0000 */
[----:B------:R-:W-:-:S07]  /*2b560*/  IMAD.MOV.U32 R5, RZ, RZ, R14 ;  /* 0x000000ffff057224 */ /* 0x000fce00078e000e */
[----:B------:R-:W-:Y:S05]  /*2b570*/  WARPSYNC.COLLECTIVE R15, `(.L_x_3673) ;  /* 0x000000000f087348 */ /* 0x000fea0003c00000 */
[----:B------:R0:W1:Y:S02]  /*2b580*/  SHFL.IDX P6, R14, R13, R12, R11 ;  /* 0x0000000c0d0e7389 */ /* 0x00006400000c000b */
[----:B01----:R-:W-:Y:S01]  /*2b590*/  ENDCOLLECTIVE ;  /* 0x000000000000791b */ /* 0x003fe20003800000 */
.L_x_3673:
[----:B------:R-:W-:Y:S02]  /*2b5a0*/  IMAD.MOV.U32 R13, RZ, RZ, R4 ;  /* 0x000000ffff0d7224 */ /* 0x000fe400078e0004 */
[----:B------:R-:W-:Y:S02]  /*2b5b0*/  IMAD.MOV.U32 R12, RZ, RZ, 0x7 ;  /* 0x00000007ff0c7424 */ /* 0x000fe400078e00ff */
[----:B------:R-:W-:-:S07]  /*2b5c0*/  IMAD.MOV.U32 R2, RZ, RZ, R14 ;  /* 0x000000ffff027224 */ /* 0x000fce00078e000e */
[----:B------:R-:W-:Y:S05]  /*2b5d0*/  WARPSYNC.COLLECTIVE R15, `(.L_x_3674) ;  /* 0x000000000f087348 */ /* 0x000fea0003c00000 */
[----:B------:R0:W1:Y:S02]  /*2b5e0*/  SHFL.IDX P6, R14, R13, R12, R11 ;  /* 0x0000000c0d0e7389 */ /* 0x00006400000c000b */
[----:B01----:R-:W-:Y:S01]  /*2b5f0*/  ENDCOLLECTIVE ;  /* 0x000000000000791b */ /* 0x003fe20003800000 */
.L_x_3674:
        /* <DEDUP_REMOVED lines=14> */
.L_x_3675:
[----:B------:R-:W-:Y:S05]  /*2b6e0*/  BRA `(.L_x_3676) ;  /* 0xffffffb4002c7947 */ /* 0x000fea000383ffff */
.L_x_3571:
[----:B0-----:R0:W3:Y:S02]  /*2b6f0*/  SYNCS.PHASECHK.TRANS64.TRYWAIT P0, [R22+URZ+0x32420], R3 ;  /* 0x03242003160075a7 */ /* 0x0010e4000800017f */
[----:B---3--:R-:W-:Y:S05]  /*2b700*/  @!P0 NANOSLEEP.SYNCS 0x989680 ;  /* 0x009896800000895d */ /* 0x008fea0003900000 */
[----:B------:R-:W3:Y:S02]  /*2b710*/  @!P0 SYNCS.PHASECHK.TRANS64 P0, [R22+URZ+0x32420], R3 ;  /* 0x03242003160085a7 */ /* 0x000ee4000800007f */
[----:B---3--:R-:W-:Y:S05]  /*2b720*/  @!P0 BRA `(.L_x_3571) ;  /* 0xfffffffc00f08947 */ /* 0x008fea000383ffff */
[----:B------:R-:W-:Y:S05]  /*2b730*/  BRA `(.L_x_3677) ;  /* 0xffffffb4009c7947 */ /* 0x000fea000383ffff */
.L_x_3574:
[----:B---3--:R3:W4:Y:S02]  /*2b740*/  SYNCS.PHASECHK.TRANS64.TRYWAIT P0, [R17+URZ+0x32460], R0 ;  /* 0x03246000110075a7 */ /* 0x008724000800017f */
[----:B----4-:R-:W-:Y:S05]  /*2b750*/  @!P0 NANOSLEEP.SYNCS 0x989680 ;  /* 0x009896800000895d */ /* 0x010fea0003900000 */
[----:B------:R-:W4:Y:S02]  /*2b760*/  @!P0 SYNCS.PHASECHK.TRANS64 P0, [R17+URZ+0x32460], R0 ;  /* 0x03246000110085a7 */ /* 0x000f24000800007f */
[----:B----4-:R-:W-:Y:S05]  /*2b770*/  @!P0 BRA `(.L_x_3574) ;  /* 0xfffffffc00f08947 */ /* 0x010fea000383ffff */
[----:B------:R-:W-:Y:S05]  /*2b780*/  BRA `(.L_x_3678) ;  /* 0xffffffb400a87947 */ /* 0x000fea000383ffff */
.L_x_3575:
        /* <DEDUP_REMOVED lines=8> */
.L_x_3680:
[----:B------:R-:W-:Y:S05]  /*2b810*/  BSYNC B0 ;  /* 0x0000000000007941 */ /* 0x000fea0003800000 */
.L_x_3679:
        /* <DEDUP_REMOVED lines=13> */
.L_x_3681:
        /* <DEDUP_REMOVED lines=9> */
.L_x_3682:
        /* <DEDUP_REMOVED lines=17> */
.L_x_3683:
[----:B------:R-:W-:Y:S02]  /*2ba90*/  IMAD.MOV.U32 R13, RZ, RZ, R6 ;  /* 0x000000ffff0d7224 */ /* 0x000fe400078e0006 */
[----:B------:R-:W-:Y:S01]  /*2baa0*/  IMAD.MOV.U32 R12, RZ, RZ, 0x2 ;  /* 0x00000002ff0c7424 */ /* 0x000fe200078e00ff */
[----:B------:R-:W-:-:S13]  /*2bab0*/  IADD3 R2, P3, R14, R0, RZ ;  /* 0x000000000e027210 */ /* 0x000fda0007f7e0ff */
[----:B------:R-:W-:Y:S05]  /*2bac0*/  WARPSYNC.COLLECTIVE R15, `(.L_x_3684) ;  /* 0x000000000f087348 */ /* 0x000fea0003c00000 */
[----:B------:R0:W1:Y:S02]  /*2bad0*/  SHFL.IDX P6, R14, R13, R12, R11 ;  /* 0x0000000c0d0e7389 */ /* 0x00006400000c000b */
[----:B01----:R-:W-:Y:S01]  /*2bae0*/  ENDCOLLECTIVE ;  /* 0x000000000000791b */ /* 0x003fe20003800000 */
.L_x_3684:
        /* <DEDUP_REMOVED lines=17> */
.L_x_3685:
[----:B------:R-:W-:Y:S02]  /*2bc00*/  IMAD.MOV.U32 R13, RZ, RZ, R6 ;  /* 0x000000ffff0d7224 */ /* 0x000fe400078e0006 */
[----:B------:R-:W-:Y:S01]  /*2bc10*/  IMAD.MOV.U32 R12, RZ, RZ, 0x3 ;  /* 0x00000003ff0c7424 */ /* 0x000fe200078e00ff */
[----:B------:R-:W-:-:S13]  /*2bc20*/  IADD3 R2, P3, R14, R0, RZ ;  /* 0x000000000e027210 */ /* 0x000fda0007f7e0ff */
[----:B------:R-:W-:Y:S05]  /*2bc30*/  WARPSYNC.COLLECTIVE R15, `(.L_x_3686) ;  /* 0x000000000f087348 */ /* 0x000fea0003c00000 */
[----:B------:R0:W1:Y:S02]  /*2bc40*/  SHFL.IDX P6, R14, R13, R12, R11 ;  /* 0x0000000c0d0e7389 */ /* 0x00006400000c000b */
[----:B01----:R-:W-:Y:S01]  /*2bc50*/  ENDCOLLECTIVE ;  /* 0x000000000000791b */ /* 0x003fe20003800000 */
.L_x_3686:
        /* <DEDUP_REMOVED lines=17> */
.L_x_3687:
[----:B------:R-:W-:Y:S02]  /*2bd70*/  IMAD.MOV.U32 R13, RZ, RZ, R6 ;  /* 0x000000ffff0d7224 */ /* 0x000fe400078e0006 */
[----:B------:R-:W-:Y:S01]  /*2bd80*/  IMAD.MOV.U32 R12, RZ, RZ, 0x4 ;  /* 0x00000004ff0c7424 */ /* 0x000fe200078e00ff */
[----:B------:R-:W-:-:S13]  /*2bd90*/  IADD3 R2, P3, R14, R0, RZ ;  /* 0x000000000e027210 */ /* 0x000fda0007f7e0ff */
[----:B------:R-:W-:Y:S05]  /*2bda0*/  WARPSYNC.COLLECTIVE R15, `(.L_x_3688) ;  /* 0x000000000f087348 */ /* 0x000fea0003c00000 */
[----:B------:R0:W1:Y:S02]  /*2bdb0*/  SHFL.IDX P6, R14, R13, R12, R11 ;  /* 0x0000000c0d0e7389 */ /* 0x00006400000c000b */
[----:B01----:R-:W-:Y:S01]  /*2bdc0*/  ENDCOLLECTIVE ;  /* 0x000000000000791b */ /* 0x003fe20003800000 */
.L_x_3688:
        /* <DEDUP_REMOVED lines=17> */
.L_x_3689:
[----:B------:R-:W-:Y:S02]  /*2bee0*/  IMAD.MOV.U32 R13, RZ, RZ, R6 ;  /* 0x000000ffff0d7224 */ /* 0x000fe400078e0006 */
[----:B------:R-:W-:Y:S01]  /*2bef0*/  IMAD.MOV.U32 R12, RZ, RZ, 0x5 ;  /* 0x00000005ff0c7424 */ /* 0x000fe200078e00ff */
[----:B------:R-:W-:-:S13]  /*2bf00*/  IADD3 R2, P3, R14, R0, RZ ;  /* 0x000000000e027210 */ /* 0x000fda0007f7e0ff */
[----:B------:R-:W-:Y:S05]  /*2bf10*/  WARPSYNC.COLLECTIVE R15, `(.L_x_3690) ;  /* 0x000000000f087348 */ /* 0x000fea0003c00000 */
[----:B------:R0:W1:Y:S02]  /*2bf20*/  SHFL.IDX P6, R14, R13, R12, R11 ;  /* 0x0000000c0d0e7389 */ /* 0x00006400000c000b */
[----:B01----:R-:W-:Y:S01]  /*2bf30*/  ENDCOLLECTIVE ;  /* 0x000000000000791b */ /* 0x003fe20003800000 */
.L_x_3690:
        /* <DEDUP_REMOVED lines=12> */
.L_x_3691:
        /* <DEDUP_REMOVED lines=9> */
.L_x_3582:
[----:B0-----:R0:W1:Y:S02]  /*2c090*/  SYNCS.PHASECHK.TRANS64.TRYWAIT P0, [R6+URZ+0x32440], R21 ;  /* 0x03244015060075a7 */ /* 0x001064000800017f */
[----:B-1----:R-:W-:Y:S05]  /*2c0a0*/  @!P0 NANOSLEEP.SYNCS 0x989680 ;  /* 0x009896800000895d */ /* 0x002fea0003900000 */
[----:B------:R-:W1:Y:S02]  /*2c0b0*/  @!P0 SYNCS.PHASECHK.TRANS64 P0, [R6+URZ+0x32440], R21 ;  /* 0x03244015060085a7 */ /* 0x000e64000800007f */
[----:B-1----:R-:W-:Y:S05]  /*2c0c0*/  @!P0 BRA `(.L_x_3582) ;  /* 0xfffffffc00f08947 */ /* 0x002fea000383ffff */
[----:B------:R-:W-:Y:S05]  /*2c0d0*/  BRA `(.L_x_3693) ;  /* 0xffffffb800347947 */ /* 0x000fea000383ffff */
.L_x_3583:
        /* <DEDUP_REMOVED lines=8> */
.L_x_3695:
[----:B------:R-:W-:Y:S05]  /*2c160*/  BSYNC B1 ;  /* 0x0000000000017941 */ /* 0x000fea0003800000 */
.L_x_3694:
        /* <DEDUP_REMOVED lines=9> */
.L_x_3696:
[----:B------:R-:W-:Y:S02]  /*2c200*/  IMAD.MOV.U32 R13, RZ, RZ, R9 ;  /* 0x000000ffff0d7224 */ /* 0x000fe400078e0009 */
[----:B------:R-:W-:Y:S02]  /*2c210*/  IMAD.MOV.U32 R12, RZ, RZ, 0x1 ;  /* 0x00000001ff0c7424 */ /* 0x000fe400078e00ff */
[----:B------:R-:W-:-:S07]  /*2c220*/  IMAD.MOV.U32 R2, RZ, RZ, R14 ;  /* 0x000000ffff027224 */ /* 0x000fce00078e000e */
[----:B------:R-:W-:Y:S05]  /*2c230*/  WARPSYNC.COLLECTIVE R15, `(.L_x_3697) ;  /* 0x000000000f087348 */ /* 0x000fea0003c00000 */
[----:B------:R0:W1:Y:S02]  /*2c240*/  SHFL.IDX P6, R14, R13, R12, R11 ;  /* 0x0000000c0d0e7389 */ /* 0x00006400000c000b */
[----:B01----:R-:W-:Y:S01]  /*2c250*/  ENDCOLLECTIVE ;  /* 0x000000000000791b */ /* 0x003fe20003800000 */
.L_x_3697:
        /* <DEDUP_REMOVED lines=11> */
.L_x_3698:
[----:B------:R-:W-:Y:S02]  /*2c310*/  IMAD.MOV.U32 R13, RZ, RZ, R9 ;  /* 0x000000ffff0d7224 */ /* 0x000fe400078e0009 */
[----:B------:R-:W-:Y:S02]  /*2c320*/  IMAD.MOV.U32 R12, RZ, RZ, 0x2 ;  /* 0x00000002ff0c7424 */ /* 0x000fe400078e00ff */
[----:B------:R-:W-:-:S07]  /*2c330*/  IMAD.MOV.U32 R2, RZ, RZ, R14 ;  /* 0x000000ffff027224 */ /* 0x000fce00078e000e */
[----:B------:R-:W-:Y:S05]  /*2c340*/  WARPSYNC.COLLECTIVE R15, `(.L_x_3699) ;  /* 0x000000000f087348 */ /* 0x000fea0003c00000 */
[----:B------:R0:W1:Y:S02]  /*2c350*/  SHFL.IDX P6, R14, R13, R12, R11 ;  /* 0x0000000c0d0e7389 */ /* 0x00006400000c000b */
[----:B01----:R-:W-:Y:S01]  /*2c360*/  ENDCOLLECTIVE ;  /* 0x000000000000791b */ /* 0x003fe20003800000 */
.L_x_3699:
        /* <DEDUP_REMOVED lines=11> */
.L_x_3700:
[----:B------:R-:W-:Y:S02]  /*2c420*/  IMAD.MOV.U32 R13, RZ, RZ, R9 ;  /* 0x000000ffff0d7224 */ /* 0x000fe400078e0009 */
[----:B------:R-:W-:Y:S02]  /*2c430*/  IMAD.MOV.U32 R12, RZ, RZ, 0x3 ;  /* 0x00000003ff0c7424 */ /* 0x000fe400078e00ff */
[----:B------:R-:W-:-:S07]  /*2c440*/  IMAD.MOV.U32 R2, RZ, RZ, R14 ;  /* 0x000000ffff027224 */ /* 0x000fce00078e000e */
[----:B------:R-:W-:Y:S05]  /*2c450*/  WARPSYNC.COLLECTIVE R15, `(.L_x_3701) ;  /* 0x000000000f087348 */ /* 0x000fea0003c00000 */
[----:B------:R0:W1:Y:S02]  /*2c460*/  SHFL.IDX P6, R14, R13, R12, R11 ;  /* 0x0000000c0d0e7389 */ /* 0x00006400000c000b */
[----:B01----:R-:W-:Y:S01]  /*2c470*/  ENDCOLLECTIVE ;  /* 0x000000000000791b */ /* 0x003fe20003800000 */
.L_x_3701:
        /* <DEDUP_REMOVED lines=11> */
.L_x_3702:
[----:B------:R-:W-:Y:S02]  /*2c530*/  IMAD.MOV.U32 R13, RZ, RZ, R9 ;  /* 0x000000ffff0d7224 */ /* 0x000fe400078e0009 */
[----:B------:R-:W-:Y:S02]  /*2c540*/  IMAD.MOV.U32 R12, RZ, RZ, 0x4 ;  /* 0x00000004ff0c7424 */ /* 0x000fe400078e00ff */
[----:B------:R-:W-:-:S07]  /*2c550*/  IMAD.MOV.U32 R2, RZ, RZ, R14 ;  /* 0x000000ffff027224 */ /* 0x000fce00078e000e */
[----:B------:R-:W-:Y:S05]  /*2c560*/  WARPSYNC.COLLECTIVE R15, `(.L_x_3703) ;  /* 0x000000000f087348 */ /* 0x000fea0003c00000 */
[----:B------:R0:W1:Y:S02]  /*2c570*/  SHFL.IDX P6, R14, R13, R12, R11 ;  /* 0x0000000c0d0e7389 */ /* 0x00006400000c000b */
[----:B01----:R-:W-:Y:S01]  /*2c580*/  ENDCOLLECTIVE ;  /* 0x000000000000791b */ /* 0x003fe20003800000 */
.L_x_3703:
        /* <DEDUP_REMOVED lines=11> */
.L_x_3704:
[----:B------:R-:W-:Y:S02]  /*2c640*/  IMAD.MOV.U32 R13, RZ, RZ, R9 ;  /* 0x000000ffff0d7224 */ /* 0x000fe400078e0009 */
[----:B------:R-:W-:Y:S02]  /*2c650*/  IMAD.MOV.U32 R12, RZ, RZ, 0x5 ;  /* 0x00000005ff0c7424 */ /* 0x000fe400078e00ff */
[----:B------:R-:W-:-:S07]  /*2c660*/  IMAD.MOV.U32 R2, RZ, RZ, R14 ;  /* 0x000000ffff027224 */ /* 0x000fce00078e000e */
[----:B------:R-:W-:Y:S05]  /*2c670*/  WARPSYNC.COLLECTIVE R15, `(.L_x_3705) ;  /* 0x000000000f087348 */ /* 0x000fea0003c00000 */
[----:B------:R0:W1:Y:S02]  /*2c680*/  SHFL.IDX P6, R14, R13, R12, R11 ;  /* 0x0000000c0d0e7389 */ /* 0x00006400000c000b */
[----:B01----:R-:W-:Y:S01]  /*2c690*/  ENDCOLLECTIVE ;  /* 0x000000000000791b */ /* 0x003fe20003800000 */
.L_x_3705:
        /* <DEDUP_REMOVED lines=11> */
.L_x_3706:
[----:B------:R-:W-:Y:S01]  /*2c750*/  IMAD.MOV.U32 R2, RZ, RZ, R14 ;  /* 0x000000ffff027224 */ /* 0x000fe200078e000e */
[----:B------:R-:W-:Y:S06]  /*2c760*/  BRA `(.L_x_3707) ;  /* 0xffffffb400647947 */ /* 0x000fec000383ffff */
.L_x_3588:
[----:B----4-:R4:W0:Y:S02]  /*2c770*/  SYNCS.PHASECHK.TRANS64.TRYWAIT P0, [R6+URZ+0x32460], R21 ;  /* 0x03246015060075a7 */ /* 0x010824000800017f */
[----:B0-----:R-:W-:Y:S05]  /*2c780*/  @!P0 NANOSLEEP.SYNCS 0x989680 ;  /* 0x009896800000895d */ /* 0x001fea0003900000 */
[----:B------:R-:W0:Y:S02]  /*2c790*/  @!P0 SYNCS.PHASECHK.TRANS64 P0, [R6+URZ+0x32460], R21 ;  /* 0x03246015060085a7 */ /* 0x000e24000800007f */
[----:B0-----:R-:W-:Y:S05]  /*2c7a0*/  @!P0 BRA `(.L_x_3588) ;  /* 0xfffffffc00f08947 */ /* 0x001fea000383ffff */
[----:B------:R-:W-:Y:S05]  /*2c7b0*/  BRA `(.L_x_3708) ;  /* 0xffffffb400b07947 */ /* 0x000fea000383ffff */
.L_x_3589:
[----:B------:R-:W-:Y:S01]  /*2c7c0*/  BSSY B1, `(.L_x_3709) ;  /* 0x0000008000017945 */ /* 0x000fe20003800000 */
[----:B------:R-:W-:Y:S02]  /*2c7d0*/  IMAD.MOV.U32 R13, RZ, RZ, R9 ;  /* 0x000000ffff0d7224 */ /* 0x000fe400078e0009 */
[----:B------:R-:W-:Y:S02]  /*2c7e0*/  IMAD.MOV.U32 R12, RZ, RZ, RZ ;  /* 0x000000ffff0c7224 */ /* 0x000fe400078e00ff */
[----:B------:R-:W-:Y:S02]  /*2c7f0*/  IMAD.MOV.U32 R11, RZ, RZ, 0x181f ;  /* 0x0000181fff0b7424 */ /* 0x000fe400078e00ff */
[----:B------:R-:W-:-:S07]  /*2c800*/  IMAD.MOV.U32 R15, RZ, RZ, -0x1 ;  /* 0xffffffffff0f7424 */ /* 0x000fce00078e00ff */
[----:B0--34-:R-:W-:Y:S05]  /*2c810*/  WARPSYNC.COLLECTIVE R15, `(.L_x_3710) ;  /* 0x000000000f087348 */ /* 0x019fea0003c00000 */
[----:B------:R1:W2:Y:S02]  /*2c820*/  SHFL.IDX P6, R14, R13, R12, R11 ;  /* 0x0000000c0d0e7389 */ /* 0x0002a400000c000b */
[----:B01234-:R-:W-:Y:S01]  /*2c830*/  ENDCOLLECTIVE ;  /* 0x000000000000791b */ /* 0x01ffe20003800000 */
.L_x_3710:
[----:B------:R-:W-:Y:S05]  /*2c840*/  BSYNC B1 ;  /* 0x0000000000017941 */ /* 0x000fea0003800000 */
.L_x_3709:
        /* <DEDUP_REMOVED lines=9> */
.L_x_3711:
[----:B------:R-:W-:Y:S02]  /*2c8e0*/  IMAD.MOV.U32 R13, RZ, RZ, R9 ;  /* 0x000000ffff0d7224 */ /* 0x000fe400078e0009 */
[----:B------:R-:W-:Y:S01]  /*2c8f0*/  IMAD.MOV.U32 R12, RZ, RZ, 0x1 ;  /* 0x00000001ff0c7424 */ /* 0x000fe200078e00ff */
[----:B------:R-:W-:-:S13]  /*2c900*/  IADD3 R2, P0, R14, R0, RZ ;  /* 0x000000000e027210 */ /* 0x000fda0007f1e0ff */
[----:B------:R-:W-:Y:S05]  /*2c910*/  WARPSYNC.COLLECTIVE R15, `(.L_x_3712) ;  /* 0x000000000f087348 */ /* 0x000fea0003c00000 */
[----:B------:R0:W1:Y:S02]  /*2c920*/  SHFL.IDX P6, R14, R13, R12, R11 ;  /* 0x0000000c0d0e7389 */ /* 0x00006400000c000b */
[----:B01----:R-:W-:Y:S01]  /*2c930*/  ENDCOLLECTIVE ;  /* 0x000000000000791b */ /* 0x003fe20003800000 */
.L_x_3712:
        /* <DEDUP_REMOVED lines=13> */
.L_x_3713:
[----:B------:R-:W-:Y:S02]  /*2ca10*/  IMAD.MOV.U32 R13, RZ, RZ, R9 ;  /* 0x000000ffff0d7224 */ /* 0x000fe400078e0009 */
[----:B------:R-:W-:Y:S01]  /*2ca20*/  IMAD.MOV.U32 R12, RZ, RZ, 0x2 ;  /* 0x00000002ff0c7424 */ /* 0x000fe200078e00ff */
[----:B------:R-:W-:-:S13]  /*2ca30*/  IADD3 R2, P0, R14, R0, RZ ;  /* 0x000000000e027210 */ /* 0x000fda0007f1e0ff */
[----:B------:R-:W-:Y:S05]  /*2ca40*/  WARPSYNC.COLLECTIVE R15, `(.L_x_3714) ;  /* 0x000000000f087348 */ /* 0x000fea0003c00000 */
[----:B------:R0:W1:Y:S02]  /*2ca50*/  SHFL.IDX P6, R14, R13, R12, R11 ;  /* 0x0000000c0d0e7389 */ /* 0x00006400000c000b */
[----:B01----:R-:W-:Y:S01]  /*2ca60*/  ENDCOLLECTIVE ;  /* 0x000000000000791b */ /* 0x003fe20003800000 */
.L_x_3714:
        /* <DEDUP_REMOVED lines=13> */
.L_x_3715:
[----:B------:R-:W-:Y:S02]  /*2cb40*/  IMAD.MOV.U32 R13, RZ, RZ, R9 ;  /* 0x000000ffff0d7224 */ /* 0x000fe400078e0009 */
[----:B------:R-:W-:Y:S01]  /*2cb50*/  IMAD.MOV.U32 R12, RZ, RZ, 0x3 ;  /* 0x00000003ff0c7424 */ /* 0x000fe200078e00ff */
[----:B------:R-:W-:-:S13]  /*2cb60*/  IADD3 R2, P0, R14, R0, RZ ;  /* 0x000000000e027210 */ /* 0x000fda0007f1e0ff */
[----:B------:R-:W-:Y:S05]  /*2cb70*/  WARPSYNC.COLLECTIVE R15, `(.L_x_3716) ;  /* 0x000000000f087348 */ /* 0x000fea0003c00000 */
[----:B------:R0:W1:Y:S02]  /*2cb80*/  SHFL.IDX P6, R14, R13, R12, R11 ;  /* 0x0000000c0d0e7389 */ /* 0x00006400000c000b */
[----:B01----:R-:W-:Y:S01]  /*2cb90*/  ENDCOLLECTIVE ;  /* 0x000000000000791b */ /* 0x003fe20003800000 */
.L_x_3716:
        /* <DEDUP_REMOVED lines=13> */
.L_x_3717:
[----:B------:R-:W-:Y:S02]  /*2cc70*/  IMAD.MOV.U32 R13, RZ, RZ, R9 ;  /* 0x000000ffff0d7224 */ /* 0x000fe400078e0009 */
[----:B------:R-:W-:Y:S01]  /*2cc80*/  IMAD.MOV.U32 R12, RZ, RZ, 0x4 ;  /* 0x00000004ff0c7424 */ /* 0x000fe200078e00ff */
[----:B------:R-:W-:-:S13]  /*2cc90*/  IADD3 R2, P0, R14, R0, RZ ;  /* 0x000000000e027210 */ /* 0x000fda0007f1e0ff */
[----:B------:R-:W-:Y:S05]  /*2cca0*/  WARPSYNC.COLLECTIVE R15, `(.L_x_3718) ;  /* 0x000000000f087348 */ /* 0x000fea0003c00000 */
[----:B------:R0:W1:Y:S02]  /*2ccb0*/  SHFL.IDX P6, R14, R13, R12, R11 ;  /* 0x0000000c0d0e7389 */ /* 0x00006400000c000b */
[----:B01----:R-:W-:Y:S01]  /*2ccc0*/  ENDCOLLECTIVE ;  /* 0x000000000000791b */ /* 0x003fe20003800000 */
.L_x_3718:
        /* <DEDUP_REMOVED lines=13> */
.L_x_3719:
[----:B------:R-:W-:Y:S02]  /*2cda0*/  IMAD.MOV.U32 R13, RZ, RZ, R9 ;  /* 0x000000ffff0d7224 */ /* 0x000fe400078e0009 */
[----:B------:R-:W-:Y:S01]  /*2cdb0*/  IMAD.MOV.U32 R12, RZ, RZ, 0x5 ;  /* 0x00000005ff0c7424 */ /* 0x000fe200078e00ff */
[----:B------:R-:W-:-:S13]  /*2cdc0*/  IADD3 R2, P0, R14, R0, RZ ;  /* 0x000000000e027210 */ /* 0x000fda0007f1e0ff */
[----:B------:R-:W-:Y:S05]  /*2cdd0*/  WARPSYNC.COLLECTIVE R15, `(.L_x_3720) ;  /* 0x000000000f087348 */ /* 0x000fea0003c00000 */
[----:B------:R0:W1:Y:S02]  /*2cde0*/  SHFL.IDX P6, R14, R13, R12, R11 ;  /* 0x0000000c0d0e7389 */ /* 0x00006400000c000b */
[----:B01----:R-:W-:Y:S01]  /*2cdf0*/  ENDCOLLECTIVE ;  /* 0x000000000000791b */ /* 0x003fe20003800000 */
.L_x_3720:
        /* <DEDUP_REMOVED lines=13> */
.L_x_3721:
[----:B------:R-:W-:Y:S05]  /*2ced0*/  BRA `(.L_x_3722) ;  /* 0xffffffb000fc7947 */ /* 0x000fea000383ffff */
.L_x_3597:
[----:B------:R-:W-:Y:S01]  /*2cee0*/  BSSY B0, `(.L_x_3723) ;  /* 0x0000008000007945 */ /* 0x000fe20003800000 */
[----:B------:R-:W-:Y:S02]  /*2cef0*/  IMAD.MOV.U32 R13, RZ, RZ, R16 ;  /* 0x000000ffff0d7224 */ /* 0x000fe400078e0010 */
[----:B------:R-:W-:Y:S02]  /*2cf00*/  IMAD.MOV.U32 R12, RZ, RZ, RZ ;  /* 0x000000ffff0c7224 */ /* 0x000fe400078e00ff */
[----:B------:R-:W-:Y:S02]  /*2cf10*/  IMAD.MOV.U32 R11, RZ, RZ, 0x1f ;  /* 0x0000001fff0b7424 */ /* 0x000fe400078e00ff */
[----:B------:R-:W-:-:S07]  /*2cf20*/  IMAD.MOV.U32 R15, RZ, RZ, -0x1 ;  /* 0xffffffffff0f7424 */ /* 0x000fce00078e00ff */
[----:B01234-:R-:W-:Y:S05]  /*2cf30*/  WARPSYNC.COLLECTIVE R15, `(.L_x_3724) ;  /* 0x000000000f087348 */ /* 0x01ffea0003c00000 */
[----:B------:R0:W0:Y:S02]  /*2cf40*/  SHFL.IDX P6, R14, R13, R12, R11 ;  /* 0x0000000c0d0e7389 */ /* 0x00002400000c000b */
[----:B01234-:R-:W-:Y:S01]  /*2cf50*/  ENDCOLLECTIVE ;  /* 0x000000000000791b */ /* 0x01ffe20003800000 */
.L_x_3724:
[----:B------:R-:W-:Y:S05]  /*2cf60*/  BSYNC B0 ;  /* 0x0000000000007941 */ /* 0x000fea0003800000 */
.L_x_3723:
        /* <DEDUP_REMOVED lines=9> */
.L_x_3725:
        /* <DEDUP_REMOVED lines=18> */
.L_x_3726:
[----:B------:R-:W-:Y:S01]  /*2d120*/  IMAD.MOV.U32 R12, RZ, RZ, 0x2 ;  /* 0x00000002ff0c7424 */ /* 0x000fe200078e00ff */
[----:B------:R-:W-:-:S05]  /*2d130*/  SEL R6, R14, RZ, P1 ;  /* 0x000000ff0e067207 */ /* 0x000fca0000800000 */
[----:B------:R-:W-:-:S04]  /*2d140*/  IMAD.IADD R6, R5, 0x1, R6 ;  /* 0x0000000105067824 */ /* 0x000fc800078e0206 */
[----:B------:R-:W-:-:S07]  /*2d150*/  IMAD.MOV.U32 R13, RZ, RZ, R6 ;  /* 0x000000ffff0d7224 */ /* 0x000fce00078e0006 */
[----:B------:R-:W-:Y:S05]  /*2d160*/  WARPSYNC.COLLECTIVE R15, `(.L_x_3727) ;  /* 0x000000000f087348 */ /* 0x000fea0003c00000 */
[----:B------:R0:W1:Y:S02]  /*2d170*/  SHFL.UP P6, R14, R13, R12, R11 ;  /* 0x0400000c0d0e7389 */ /* 0x00006400000c000b */
[----:B01----:R-:W-:Y:S01]  /*2d180*/  ENDCOLLECTIVE ;  /* 0x000000000000791b */ /* 0x003fe20003800000 */
.L_x_3727:
[----:B------:R-:W-:Y:S01]  /*2d190*/  IMAD.MOV.U32 R12, RZ, RZ, 0x4 ;  /* 0x00000004ff0c7424 */ /* 0x000fe200078e00ff */
[----:B------:R-:W-:-:S05]  /*2d1a0*/  SEL R7, R14, RZ, P2 ;  /* 0x000000ff0e077207 */ /* 0x000fca0001000000 */
[----:B------:R-:W-:-:S04]  /*2d1b0*/  IMAD.IADD R7, R6, 0x1, R7 ;  /* 0x0000000106077824 */ /* 0x000fc800078e0207 */
[----:B------:R-:W-:-:S07]  /*2d1c0*/  IMAD.MOV.U32 R13, RZ, RZ, R7 ;  /* 0x000000ffff0d7224 */ /* 0x000fce00078e0007 */
[----:B------:R-:W-:Y:S05]  /*2d1d0*/  WARPSYNC.COLLECTIVE R15, `(.L_x_3728) ;  /* 0x000000000f087348 */ /* 0x000fea0003c00000 */
[----:B------:R0:W1:Y:S02]  /*2d1e0*/  SHFL.UP P6, R14, R13, R12, R11 ;  /* 0x0400000c0d0e7389 */ /* 0x00006400000c000b */
[----:B01----:R-:W-:Y:S01]  /*2d1f0*/  ENDCOLLECTIVE ;  /* 0x000000000000791b */ /* 0x003fe20003800000 */
.L_x_3728:
[----:B------:R-:W-:Y:S01]  /*2d200*/  IMAD.MOV.U32 R12, RZ, RZ, 0x8 ;  /* 0x00000008ff0c7424 */ /* 0x000fe200078e00ff */
[----:B------:R-:W-:-:S05]  /*2d210*/  SEL R2, R14, RZ, P3 ;  /* 0x000000ff0e027207 */ /* 0x000fca0001800000 */
[----:B------:R-:W-:-:S04]  /*2d220*/  IMAD.IADD R2, R7, 0x1, R2 ;  /* 0x0000000107027824 */ /* 0x000fc800078e0202 */
[----:B------:R-:W-:-:S07]  /*2d230*/  IMAD.MOV.U32 R13, RZ, RZ, R2 ;  /* 0x000000ffff0d7224 */ /* 0x000fce00078e0002 */
[----:B------:R-:W-:Y:S05]  /*2d240*/  WARPSYNC.COLLECTIVE R15, `(.L_x_3729) ;  /* 0x000000000f087348 */ /* 0x000fea0003c00000 */
[----:B------:R0:W1:Y:S02]  /*2d250*/  SHFL.UP P6, R14, R13, R12, R11 ;  /* 0x0400000c0d0e7389 */ /* 0x00006400000c000b */
[----:B01----:R-:W-:Y:S01]  /*2d260*/  ENDCOLLECTIVE ;  /* 0x000000000000791b */ /* 0x003fe20003800000 */
.L_x_3729:
[----:B------:R-:W-:Y:S01]  /*2d270*/  IMAD.MOV.U32 R12, RZ, RZ, 0x10 ;  /* 0x00000010ff0c7424 */ /* 0x000fe200078e00ff */
[----:B------:R-:W-:-:S05]  /*2d280*/  SEL R3, R14, RZ, P4 ;  /* 0x000000ff0e037207 */ /* 0x000fca0002000000 */
[----:B------:R-:W-:-:S04]  /*2d290*/  IMAD.IADD R3, R2, 0x1, R3 ;  /* 0x0000000102037824 */ /* 0x000fc800078e0203 */
[----:B------:R-:W-:-:S07]  /*2d2a0*/  IMAD.MOV.U32 R13, RZ, RZ, R3 ;  /* 0x000000ffff0d7224 */ /* 0x000fce00078e0003 */
[----:B------:R-:W-:Y:S05]  /*2d2b0*/  WARPSYNC.COLLECTIVE R15, `(.L_x_3730) ;  /* 0x000000000f087348 */ /* 0x000fea0003c00000 */
[----:B------:R0:W1:Y:S02]  /*2d2c0*/  SHFL.UP P6, R14, R13, R12, R11 ;  /* 0x0400000c0d0e7389 */ /* 0x00006400000c000b */
[----:B01----:R-:W-:Y:S01]  /*2d2d0*/  ENDCOLLECTIVE ;  /* 0x000000000000791b */ /* 0x003fe20003800000 */
.L_x_3730:
        /* <DEDUP_REMOVED lines=8> */
.L_x_3731:
[----:B------:R-:W-:Y:S05]  /*2d360*/  BRA `(.L_x_3732) ;  /* 0xffffffb400547947 */ /* 0x000fea000383ffff */
.L_x_3602:
        /* <DEDUP_REMOVED lines=8> */
.L_x_3734:
[----:B------:R-:W-:Y:S05]  /*2d3f0*/  BSYNC B0 ;  /* 0x0000000000007941 */ /* 0x000fea0003800000 */
.L_x_3733:
        /* <DEDUP_REMOVED lines=8> */
.L_x_3735:
[----:B------:R-:W-:Y:S01]  /*2d480*/  IMAD.MOV.U32 R12, RZ, RZ, 0x4 ;  /* 0x00000004ff0c7424 */ /* 0x000fe200078e00ff */
[----:B------:R-:W-:-:S05]  /*2d490*/  SEL R2, R14, RZ, P2 ;  /* 0x000000ff0e027207 */ /* 0x000fca0001000000 */
[----:B------:R-:W-:-:S04]  /*2d4a0*/  IMAD.IADD R2, R13, 0x1, R2 ;  /* 0x000000010d027824 */ /* 0x000fc800078e0202 */
[----:B------:R-:W-:-:S07]  /*2d4b0*/  IMAD.MOV.U32 R13, RZ, RZ, R2 ;  /* 0x000000ffff0d7224 */ /* 0x000fce00078e0002 */
[----:B------:R-:W-:Y:S05]  /*2d4c0*/  WARPSYNC.COLLECTIVE R15, `(.L_x_3736) ;  /* 0x000000000f087348 */ /* 0x000fea0003c00000 */
[----:B------:R0:W1:Y:S02]  /*2d4d0*/  SHFL.UP P6, R14, R13, R12, R11 ;  /* 0x0400000c0d0e7389 */ /* 0x00006400000c000b */
[----:B01----:R-:W-:Y:S01]  /*2d4e0*/  ENDCOLLECTIVE ;  /* 0x000000000000791b */ /* 0x003fe20003800000 */
.L_x_3736:
[----:B------:R-:W-:Y:S01]  /*2d4f0*/  IMAD.MOV.U32 R12, RZ, RZ, 0x8 ;  /* 0x00000008ff0c7424 */ /* 0x000fe200078e00ff */
[----:B------:R-:W-:-:S05]  /*2d500*/  SEL R3, R14, RZ, P3 ;  /* 0x000000ff0e037207 */ /* 0x000fca0001800000 */
[----:B------:R-:W-:-:S04]  /*2d510*/  IMAD.IADD R3, R2, 0x1, R3 ;  /* 0x0000000102037824 */ /* 0x000fc800078e0203 */
[----:B------:R-:W-:-:S07]  /*2d520*/  IMAD.MOV.U32 R13, RZ, RZ, R3 ;  /* 0x000000ffff0d7224 */ /* 0x000fce00078e0003 */
[----:B------:R-:W-:Y:S05]  /*2d530*/  WARPSYNC.COLLECTIVE R15, `(.L_x_3737) ;  /* 0x000000000f087348 */ /* 0x000fea0003c00000 */
[----:B------:R0:W1:Y:S02]  /*2d540*/  SHFL.UP P6, R14, R13, R12, R11 ;  /* 0x0400000c0d0e7389 */ /* 0x00006400000c000b */
[----:B01----:R-:W-:Y:S01]  /*2d550*/  ENDCOLLECTIVE ;  /* 0x000000000000791b */ /* 0x003fe20003800000 */
.L_x_3737:
[----:B------:R-:W-:Y:S01]  /*2d560*/  IMAD.MOV.U32 R12, RZ, RZ, 0x10 ;  /* 0x00000010ff0c7424 */ /* 0x000fe200078e00ff */
[----:B------:R-:W-:-:S05]  /*2d570*/  SEL R4, R14, RZ, P4 ;  /* 0x000000ff0e047207 */ /* 0x000fca0002000000 */
[----:B------:R-:W-:-:S04]  /*2d580*/  IMAD.IADD R4, R3, 0x1, R4 ;  /* 0x0000000103047824 */ /* 0x000fc800078e0204 */
[----:B------:R-:W-:-:S07]  /*2d590*/  IMAD.MOV.U32 R13, RZ, RZ, R4 ;  /* 0x000000ffff0d7224 */ /* 0x000fce00078e0004 */
[----:B------:R-:W-:Y:S05]  /*2d5a0*/  WARPSYNC.COLLECTIVE R15, `(.L_x_3738) ;  /* 0x000000000f087348 */ /* 0x000fea0003c00000 */
[----:B------:R0:W1:Y:S02]  /*2d5b0*/  SHFL.UP P6, R14, R13, R12, R11 ;  /* 0x0400000c0d0e7389 */ /* 0x00006400000c000b */
[----:B01----:R-:W-:Y:S01]  /*2d5c0*/  ENDCOLLECTIVE ;  /* 0x000000000000791b */ /* 0x003fe20003800000 */
.L_x_3738:
        /* <DEDUP_REMOVED lines=8> */
.L_x_3739:
[----:B------:R-:W-:Y:S05]  /*2d650*/  BRA `(.L_x_3740) ;  /* 0xffffffb400347947 */ /* 0x000fea000383ffff */
.L_x_3604:
[----:B------:R-:W-:Y:S01]  /*2d660*/  BSSY B0, `(.L_x_3741) ;  /* 0x0000006000007945 */ /* 0x000fe20003800000 */
[----:B------:R-:W-:Y:S01]  /*2d670*/  PLOP3.LUT P6, PT, P6, PT, PT, 0x8, 0x0 ;  /* 0x000000000000781c */ /* 0x000fe200037ce170 */
[----:B------:R-:W-:-:S12]  /*2d680*/  IMAD.MOV.U32 R15, RZ, RZ, -0x1 ;  /* 0xffffffffff0f7424 */ /* 0x000fd800078e00ff */
[----:B012---:R-:W-:Y:S05]  /*2d690*/  WARPSYNC.COLLECTIVE R15, `(.L_x_3742) ;  /* 0x000000000f087348 */ /* 0x007fea0003c00000 */
[----:B------:R-:W-:Y:S01]  /*2d6a0*/  VOTE.ANY R14, PT, P6 ;  /* 0x00000000000e7806 */ /* 0x000fe200030e0100 */
[----:B012---:R-:W-:Y:S06]  /*2d6b0*/  ENDCOLLECTIVE ;  /* 0x000000000000791b */ /* 0x007fec0003800000 */
.L_x_3742:
[----:B------:R-:W-:Y:S05]  /*2d6c0*/  BSYNC B0 ;  /* 0x0000000000007941 */ /* 0x000fea0003800000 */
.L_x_3741:
        /* <DEDUP_REMOVED lines=9> */
.L_x_3743:
[----:B------:R-:W-:Y:S01]  /*2d760*/  IMAD.MOV.U32 R5, RZ, RZ, R14 ;  /* 0x000000ffff057224 */ /* 0x000fe200078e000e */
[----:B------:R-:W-:Y:S06]  /*2d770*/  BRA `(.L_x_3744) ;  /* 0xffffffb400247947 */ /* 0x000fec000383ffff */
.L_x_3606:
[----:B------:R-:W-:Y:S01]  /*2d780*/  BSSY B0, `(.L_x_3745) ;  /* 0x0000007000007945 */ /* 0x000fe20003800000 */
[----:B------:R-:W-:Y:S02]  /*2d790*/  IMAD.MOV.U32 R13, RZ, RZ, R6 ;  /* 0x000000ffff0d7224 */ /* 0x000fe400078e0006 */
[----:B------:R-:W-:Y:S02]  /*2d7a0*/  IMAD.MOV.U32 R11, RZ, RZ, 0x1f ;  /* 0x0000001fff0b7424 */ /* 0x000fe400078e00ff */
[----:B------:R-:W-:-:S07]  /*2d7b0*/  IMAD.MOV.U32 R15, RZ, RZ, -0x1 ;  /* 0xffffffffff0f7424 */ /* 0x000fce00078e00ff */
[----:B01234-:R-:W-:Y:S05]  /*2d7c0*/  WARPSYNC.COLLECTIVE R15, `(.L_x_3746) ;  /* 0x000000000f087348 */ /* 0x01ffea0003c00000 */
[----:B------:R0:W0:Y:S02]  /*2d7d0*/  SHFL.IDX P6, R14, R13, R12, R11 ;  /* 0x0000000c0d0e7389 */ /* 0x00002400000c000b */
[----:B01234-:R-:W-:Y:S01]  /*2d7e0*/  ENDCOLLECTIVE ;  /* 0x000000000000791b */ /* 0x01ffe20003800000 */
.L_x_3746:
[----:B------:R-:W-:Y:S05]  /*2d7f0*/  BSYNC B0 ;  /* 0x0000000000007941 */ /* 0x000fea0003800000 */
.L_x_3745:
[----:B------:R-:W-:Y:S05]  /*2d800*/  BRA `(.L_x_3605) ;  /* 0xffffffb4001c7947 */ /* 0x000fea000383ffff */
.L_x_3610:
[----:B0-----:R0:W1:Y:S02]  /*2d810*/  SYNCS.PHASECHK.TRANS64.TRYWAIT P0, [R7+URZ+0x32420], R0 ;  /* 0x03242000070075a7 */ /* 0x001064000800017f */
[----:B-1----:R-:W-:Y:S05]  /*2d820*/  @!P0 NANOSLEEP.SYNCS 0x989680 ;  /* 0x009896800000895d */ /* 0x002fea0003900000 */
[----:B------:R-:W1:Y:S02]  /*2d830*/  @!P0 SYNCS.PHASECHK.TRANS64 P0, [R7+URZ+0x32420], R0 ;  /* 0x03242000070085a7 */ /* 0x000e64000800007f */
[----:B-1----:R-:W-:Y:S05]  /*2d840*/  @!P0 BRA `(.L_x_3610) ;  /* 0xfffffffc00f08947 */ /* 0x002fea000383ffff */
[----:B------:R-:W-:Y:S05]  /*2d850*/  BRA `(.L_x_3747) ;  /* 0xffffffb800947947 */ /* 0x000fea000383ffff */
.L_x_3611:
        /* <DEDUP_REMOVED lines=11> */
.L_x_3749:
[----:B------:R-:W-:Y:S05]  /*2d910*/  BSYNC B0 ;  /* 0x0000000000007941 */ /* 0x000fea0003800000 */
.L_x_3748:
[----:B------:R-:W-:Y:S05]  /*2d920*/  BRA `(.L_x_3750) ;  /* 0xffffffb8007c7947 */ /* 0x000fea000383ffff */
.L_x_3614:
[----:B------:R-:W-:Y:S01]  /*2d930*/  BSSY B1, `(.L_x_3751) ;  /* 0x0000006000017945 */ /* 0x000fe20003800000 */
[----:B------:R-:W-:-:S07]  /*2d940*/  IMAD.MOV.U32 R15, RZ, RZ, -0x1 ;  /* 0xffffffffff0f7424 */ /* 0x000fce00078e00ff */
[----:B0-234-:R-:W-:Y:S05]  /*2d950*/  WARPSYNC.COLLECTIVE R15, `(.L_x_3752) ;  /* 0x000000000f0c7348 */ /* 0x01dfea0003c00000 */
[----:B------:R-:W-:Y:S02]  /*2d960*/  ELECT P6, UR62, PT ;  /* 0x00000000003e782f */ /* 0x000fe400038c0000 */
[----:B------:R-:W-:Y:S01]  /*2d970*/  MOV R14, UR62 ;  /* 0x0000003e000e7c02 */ /* 0x000fe20008000f00 */
[----:B0-234-:R-:W-:Y:S10]  /*2d980*/  ENDCOLLECTIVE ;  /* 0x000000000000791b */ /* 0x01dff40003800000 */
.L_x_3752:
[----:B------:R-:W-:Y:S05]  /*2d990*/  BSYNC B1 ;  /* 0x0000000000017941 */ /* 0x000fea0003800000 */
.L_x_3751:
[----:B------:R-:W-:Y:S05]  /*2d9a0*/  BRA `(.L_x_3753) ;  /* 0xffffffb800747947 */ /* 0x000fea000383ffff */
.L_x_3616:
[----:B0-----:R0:W1:Y:S02]  /*2d9b0*/  SYNCS.PHASECHK.TRANS64.TRYWAIT P1, [R5+URZ+0x32440], R0 ;  /* 0x03244000050075a7 */ /* 0x001064000802017f */
[----:B-1----:R-:W-:Y:S05]  /*2d9c0*/  @!P1 NANOSLEEP.SYNCS 0x989680 ;  /* 0x009896800000995d */ /* 0x002fea0003900000 */
[----:B------:R-:W1:Y:S02]  /*2d9d0*/  @!P1 SYNCS.PHASECHK.TRANS64 P1, [R5+URZ+0x32440], R0 ;  /* 0x03244000050095a7 */ /* 0x000e64000802007f */
[----:B-1----:R-:W-:Y:S05]  /*2d9e0*/  @!P1 BRA `(.L_x_3616) ;  /* 0xfffffffc00f09947 */ /* 0x002fea000383ffff */
[----:B------:R-:W-:Y:S05]  /*2d9f0*/  BRA `(.L_x_3754) ;  /* 0xffffffb8009c7947 */ /* 0x000fea000383ffff */
.L_x_3618:
[----:B-1----:R1:W0:Y:S02]  /*2da00*/  SYNCS.PHASECHK.TRANS64.TRYWAIT P1, [R3+URZ+0x32440], R2 ;  /* 0x03244002030075a7 */ /* 0x002224000802017f */
[----:B0-----:R-:W-:Y:S05]  /*2da10*/  @!P1 NANOSLEEP.SYNCS 0x989680 ;  /* 0x009896800000995d */ /* 0x001fea0003900000 */
[----:B------:R-:W0:Y:S02]  /*2da20*/  @!P1 SYNCS.PHASECHK.TRANS64 P1, [R3+URZ+0x32440], R2 ;  /* 0x03244002030095a7 */ /* 0x000e24000802007f */
[----:B0-----:R-:W-:Y:S05]  /*2da30*/  @!P1 BRA `(.L_x_3618) ;  /* 0xfffffffc00f09947 */ /* 0x001fea000383ffff */
[----:B------:R-:W-:Y:S05]  /*2da40*/  BRA `(.L_x_3755) ;  /* 0xffffffb800a87947 */ /* 0x000fea000383ffff */
.L_x_3620:
[----:B------:R0:W0:Y:S02]  /*2da50*/  SYNCS.PHASECHK.TRANS64.TRYWAIT P1, [R5+URZ+0x32460], R0 ;  /* 0x03246000050075a7 */ /* 0x000024000802017f */
[----:B0-----:R-:W-:Y:S05]  /*2da60*/  @!P1 NANOSLEEP.SYNCS 0x989680 ;  /* 0x009896800000995d */ /* 0x001fea0003900000 */
[----:B------:R-:W0:Y:S02]  /*2da70*/  @!P1 SYNCS.PHASECHK.TRANS64 P1, [R5+URZ+0x32460], R0 ;  /* 0x03246000050095a7 */ /* 0x000e24000802007f */
[----:B0-----:R-:W-:Y:S05]  /*2da80*/  @!P1 BRA `(.L_x_3620) ;  /* 0xfffffffc00f09947 */ /* 0x001fea000383ffff */
[----:B------:R-:W-:Y:S05]  /*2da90*/  BRA `(.L_x_3756) ;  /* 0xffffffb800a47947 */ /* 0x000fea000383ffff */
        .type           $_ZN7cutlass13device_kernelIN5flash11enable_sm90INS1_16FlashAttnFwdSm90INS1_25CollectiveMainloopFwdSm90ILi2EN4cute5tupleIJNS5_1CILi1EEES8_S8_EEENS6_IJNS7_ILi128EEENS7_ILi96EEENS7_ILi64EEEEEELi256ENS_10bfloat16_tEfNS_4arch4Sm90ELb0ELb1ELb1ELb1ELb1ELb0ELb1ELb1ELb0ELb1ELb0ELb0EEENS1_21CollectiveEpilogueFwdINS6_IJSA_NS7_ILi256EEESB_EEES9_SE_SG_Li256ELb1ELb1ELb0ELb0EEENS1_36VarlenDynamicPersistentTileSchedulerILi128ELi96ELi256ELi128ELb0ELb1ELb1ELb1ELb0ELb1EEEEEEEEEvNT_6ParamsE$_ZZN5flash25CollectiveMainloopFwdSm90ILi2EN4cute5tupleIJNS1_1CILi1EEES4_S4_EEENS2_IJNS3_ILi128EEENS3_ILi96EEENS3_ILi64EEEEEELi256EN7cutlass10bfloat16_tEfNSA_4arch4Sm90ELb0ELb1ELb1ELb1ELb1ELb0ELb1ELb1ELb0ELb1ELb0ELb0EE3mmaINS_16FlashAttnFwdSm90ISE_NS_21CollectiveEpilogueFwdINS2_IJS6_NS3_ILi256EEES7_EEES5_SB_SD_Li256ELb1ELb1ELb0ELb0EEENS_36VarlenDynamicPersistentTileSchedulerILi128ELi96ELi256ELi128ELb0ELb1ELb1ELb1ELb0ELb1EEEE13SharedStorageENS1_6TensorINS1_11ArrayEngineIfLm128EEENS1_6LayoutINS2_IJNS2_IJNS3_ILi2EEEST_NS3_ILi32EEEEEES4_S4_EEENS2_IJNS2_IJS4_ST_NS3_ILi4EEEEEENS3_ILi0EEESZ_EEEEEEENS_7SoftmaxILi2ELi0EEEEEbRKNSE_6ParamsENSA_13PipelineAsyncILi2EEES19_RNSA_13PipelineStateILj2EEERT0_RT1_iRiRKNS_16SeqlenInfoQKNewKILb1ELb0EEENS2_IJiiiiEEERT_ENKUliT_T0_T1_E_clIZSF_ISO_S12_S14_EbS17_S19_S19_S1C_S1E_S1G_iS1H_S1L_S1M_S1O_EUlRS1P_iE1_NS3_ILb0EEENS3_ILb1EEEEEDaiS1P_S1Q_S1R_,@function
        .size           $_ZN7cutlass13device_kernelIN5flash11enable_sm90INS1_16FlashAttnFwdSm90INS1_25CollectiveMainloopFwdSm90ILi2EN4cute5tupleIJNS5_1CILi1EEES8_S8_EEENS6_IJNS7_ILi128EEENS7_ILi96EEENS7_ILi64EEEEEELi256ENS_10bfloat16_tEfNS_4arch4Sm90ELb0ELb1ELb1ELb1ELb1ELb0ELb1ELb1ELb0ELb1ELb0ELb0EEENS1_21CollectiveEpilogueFwdINS6_IJSA_NS7_ILi256EEESB_EEES9_SE_SG_Li256ELb1ELb1ELb0ELb0EEENS1_36VarlenDynamicPersistentTileSchedulerILi128ELi96ELi256ELi128ELb0ELb1ELb1ELb1ELb0ELb1EEEEEEEEEvNT_6ParamsE$_ZZN5flash25CollectiveMainloopFwdSm90ILi2EN4cute5tupleIJNS1_1CILi1EEES4_S4_EEENS2_IJNS3_ILi128EEENS3_ILi96EEENS3_ILi64EEEEEELi256EN7cutlass10bfloat16_tEfNSA_4arch4Sm90ELb0ELb1ELb1ELb1ELb1ELb0ELb1ELb1ELb0ELb1ELb0ELb0EE3mmaINS_16FlashAttnFwdSm90ISE_NS_21CollectiveEpilogueFwdINS2_IJS6_NS3_ILi256EEES7_EEES5_SB_SD_Li256ELb1ELb1ELb0ELb0EEENS_36VarlenDynamicPersistentTileSchedulerILi128ELi96ELi256ELi128ELb0ELb1ELb1ELb1ELb0ELb1EEEE13SharedStorageENS1_6TensorINS1_11ArrayEngineIfLm128EEENS1_6LayoutINS2_IJNS2_IJNS3_ILi2EEEST_NS3_ILi32EEEEEES4_S4_EEENS2_IJNS2_IJS4_ST_NS3_ILi4EEEEEENS3_ILi0EEESZ_EEEEEEENS_7SoftmaxILi2ELi0EEEEEbRKNSE_6ParamsENSA_13PipelineAsyncILi2EEES19_RNSA_13PipelineStateILj2EEERT0_RT1_iRiRKNS_16SeqlenInfoQKNewKILb1ELb0EEENS2_IJiiiiEEERT_ENKUliT_T0_T1_E_clIZSF_ISO_S12_S14_EbS17_S19_S19_S1C_S1E_S1G_iS1H_S1L_S1M_S1O_EUlRS1P_iE1_NS3_ILb0EEENS3_ILb1EEEEEDaiS1P_S1Q_S1R_,(.L_x_6459 - $_ZN7cutlass13device_kernelIN5flash11enable_sm90INS1_16FlashAttnFwdSm90INS1_25CollectiveMainloopFwdSm90ILi2EN4cute5tupleIJNS5_1CILi1EEES8_S8_EEENS6_IJNS7_ILi128EEENS7_ILi96EEENS7_ILi64EEEEEELi256ENS_10bfloat16_tEfNS_4arch4Sm90ELb0ELb1ELb1ELb1ELb1ELb0ELb1ELb1ELb0ELb1ELb0ELb0EEENS1_21CollectiveEpilogueFwdINS6_IJSA_NS7_ILi256EEESB_EEES9_SE_SG_Li256ELb1ELb1ELb0ELb0EEENS1_36VarlenDynamicPersistentTileSchedulerILi128ELi96ELi256ELi128ELb0ELb1ELb1ELb1ELb0ELb1EEEEEEEEEvNT_6ParamsE$_ZZN5flash25CollectiveMainloopFwdSm90ILi2EN4cute5tupleIJNS1_1CILi1EEES4_S4_EEENS2_IJNS3_ILi128EEENS3_ILi96EEENS3_ILi64EEEEEELi256EN7cutlass10bfloat16_tEfNSA_4arch4Sm90ELb0ELb1ELb1ELb1ELb1ELb0ELb1ELb1ELb0ELb1ELb0ELb0EE3mmaINS_16FlashAttnFwdSm90ISE_NS_21CollectiveEpilogueFwdINS2_IJS6_NS3_ILi256EEES7_EEES5_SB_SD_Li256ELb1ELb1ELb0ELb0EEENS_36VarlenDynamicPersistentTileSchedulerILi128ELi96ELi256ELi128ELb0ELb1ELb1ELb1ELb0ELb1EEEE13SharedStorageENS1_6TensorINS1_11ArrayEngineIfLm128EEENS1_6LayoutINS2_IJNS2_IJNS3_ILi2EEEST_NS3_ILi32EEEEEES4_S4_EEENS2_IJNS2_IJS4_ST_NS3_ILi4EEEEEENS3_ILi0EEESZ_EEEEEEENS_7SoftmaxILi2ELi0EEEEEbRKNSE_6ParamsENSA_13PipelineAsyncILi2EEES19_RNSA_13PipelineStateILj2EEERT0_RT1_iRiRKNS_16SeqlenInfoQKNewKILb1ELb0EEENS2_IJiiiiEEERT_ENKUliT_T0_T1_E_clIZSF_ISO_S12_S14_EbS17_S19_S19_S1C_S1E_S1G_iS1H_S1L_S1M_S1O_EUlRS1P_iE1_NS3_ILb0EEENS3_ILb1EEEEEDaiS1P_S1Q_S1R_)
$_ZN7cutlass13device_kernelIN5flash11enable_sm90INS1_16FlashAttnFwdSm90INS1_25CollectiveMainloopFwdSm90ILi2EN4cute5tupleIJNS5_1CILi1EEES8_S8_EEENS6_IJNS7_ILi128EEENS7_ILi96EEENS7_ILi64EEEEEELi256ENS_10bfloat16_tEfNS_4arch4Sm90ELb0ELb1ELb1ELb1ELb1ELb0ELb1ELb1ELb0ELb1ELb0ELb0EEENS1_21CollectiveEpilogueFwdINS6_IJSA_NS7_ILi256EEESB_EEES9_SE_SG_Li256ELb1ELb1ELb0ELb0EEENS1_36VarlenDynamicPersistentTileSchedulerILi128ELi96ELi256ELi128ELb0ELb1ELb1ELb1ELb0ELb1EEEEEEEEEvNT_6ParamsE$_ZZN5flash25CollectiveMainloopFwdSm90ILi2EN4cute5tupleIJNS1_1CILi1EEES4_S4_EEENS2_IJNS3_ILi128EEENS3_ILi96EEENS3_ILi64EEEEEELi256EN7cutlass10bfloat16_tEfNSA_4arch4Sm90ELb0ELb1ELb1ELb1ELb1ELb0ELb1ELb1ELb0ELb1ELb0ELb0EE3mmaINS_16FlashAttnFwdSm90ISE_NS_21CollectiveEpilogueFwdINS2_IJS6_NS3_ILi256EEES7_EEES5_SB_SD_Li256ELb1ELb1ELb0ELb0EEENS_36VarlenDynamicPersistentTileSchedulerILi128ELi96ELi256ELi128ELb0ELb1ELb1ELb1ELb0ELb1EEEE13SharedStorageENS1_6TensorINS1_11ArrayEngineIfLm128EEENS1_6LayoutINS2_IJNS2_IJNS3_ILi2EEEST_NS3_ILi32EEEEEES4_S4_EEENS2_IJNS2_IJS4_ST_NS3_ILi4EEEEEENS3_ILi0EEESZ_EEEEEEENS_7SoftmaxILi2ELi0EEEEEbRKNSE_6ParamsENSA_13PipelineAsyncILi2EEES19_RNSA_13PipelineStateILj2EEERT0_RT1_iRiRKNS_16SeqlenInfoQKNewKILb1ELb0EEENS2_IJiiiiEEERT_ENKUliT_T0_T1_E_clIZSF_ISO_S12_S14_EbS17_S19_S19_S1C_S1E_S1G_iS1H_S1L_S1M_S1O_EUlRS1P_iE1_NS3_ILb0EEENS3_ILb1EEEEEDaiS1P_S1Q_S1R_:
        /* <DEDUP_REMOVED lines=46> */
.L_x_3758:
[----:B------:R-:W-:Y:S05]  /*2dd80*/  BSYNC B2 ;  /* 0x0000000000027941 */ /* 0x000fea0003800000 */
.L_x_3757:
        /* <DEDUP_REMOVED lines=17> */
.L_x_3760:
[----:B------:R-:W-:Y:S05]  /*2dea0*/  BSYNC B2 ;  /* 0x0000000000027941 */ /* 0x000fea0003800000 */
.L_x_3759:
        /* <DEDUP_REMOVED lines=10> */
.L_x_3762:
[----:B------:R-:W-:Y:S05]  /*2df50*/  BSYNC B2 ;  /* 0x0000000000027941 */ /* 0x000fea0003800000 */
.L_x_3761:
        /* <DEDUP_REMOVED lines=92> */
.L_x_3765:
[----:B------:R-:W-:Y:S05]  /*2e520*/  BSYNC B2 ;  /* 0x0000000000027941 */ /* 0x000fea0003800000 */
.L_x_3764:
        /* <DEDUP_REMOVED lines=17> */
.L_x_3767:
[----:B------:R-:W-:Y:S05]  /*2e640*/  BSYNC B2 ;  /* 0x0000000000027941 */ /* 0x000fea0003800000 */
.L_x_3766:
        /* <DEDUP_REMOVED lines=10> */
.L_x_3769:
[----:B------:R-:W-:Y:S05]  /*2e6f0*/  BSYNC B2 ;  /* 0x0000000000027941 */ /* 0x000fea0003800000 */
.L_x_3768:
        /* <DEDUP_REMOVED lines=288> */
.L_x_3772:
[----:B------:R-:W-:Y:S05]  /*2f900*/  BSYNC B2 ;  /* 0x0000000000027941 */ /* 0x000fea0003800000 */
.L_x_3771:
        /* <DEDUP_REMOVED lines=48> */
[-C--:B------:R-:W-:Y:S01]  /*2fc10*/  FMUL.FTZ R24, R38, R18.reuse ;  /* 0x0000001226187220 */ /* 0x080fe20000410000 */
[----:B------:R-:W-:Y:S01]  /*2fc20*/  SHF.R.S32.HI R38, RZ, 0x1f, R81 ;  /* 0x0000001fff267819 */ /* 0x000fe20000011451 */
[-C--:B------:R-:W-:Y:S01]  /*2fc30*/  FMUL.FTZ R72, R25, R18.reuse ;  /* 0x0000001219487220 */ /* 0x080fe20000410000 */
[-C--:B------:R-:W-:Y:S02]  /*2fc40*/  FMUL.FTZ R25, R39, R18.reuse ;  /* 0x0000001227197220 */ /* 0x080fe40000410000 */
[----:B------:R-:W-:Y:S01]  /*2fc50*/  LEA.HI R39, R38, R81, RZ, 0x7 ;  /* 0x0000005126277211 */ /* 0x000fe200078f38ff */
[-C--:B------:R-:W-:Y:S01]  /*2fc60*/  FMUL.FTZ R77, R36, R18.reuse ;  /* 0x00000012244d7220 */ /* 0x080fe20000410000 */
[----:B------:R-:W-:-:S02]  /*2fc70*/  FMUL.FTZ R13, R31, R18 ;  /* 0x000000121f0d7220 */ /* 0x000fc40000410000 */
[----:B------:R-:W-:Y:S01]  /*2fc80*/  LOP3.LUT R36, R39, 0xffffff80, RZ, 0xc0, !PT ;  /* 0xffffff8027247812 */ /* 0x000fe200078ec0ff */
[-C--:B------:R-:W-:Y:S01]  /*2fc90*/  FMUL.FTZ R31, R47, R18.reuse ;  /* 0x000000122f1f7220 */ /* 0x080fe20000410000 */
[-C--:B------:R-:W-:Y:S01]  /*2fca0*/  FMUL.FTZ R47, R48, R18.reuse ;  /* 0x00000012302f7220 */ /* 0x080fe20000410000 */
[-C--:B------:R-:W-:Y:S02]  /*2fcb0*/  FMUL.FTZ R12, R30, R18.reuse ;  /* 0x000000121e0c7220 */ /* 0x080fe40000410000 */
[----:B------:R-:W-:Y:S02]  /*2fcc0*/  IMAD.IADD R48, R81, 0x1, -R36 ;  /* 0x0000000151307824 */ /* 0x000fe400078e0a24 */
[-C--:B------:R-:W-:Y:S01]  /*2fcd0*/  FMUL.FTZ R30, R46, R18.reuse ;  /* 0x000000122e1e7220 */ /* 0x080fe20000410000 */
[-C--:B------:R-:W-:Y:S01]  /*2fce0*/  FMUL.FTZ R46, R49, R18.reuse ;  /* 0x00000012312e7220 */ /* 0x080fe20000410000 */
[-C--:B------:R-:W-:Y:S01]  /*2fcf0*/  FMUL.FTZ R73, R33, R18.reuse ;  /* 0x0000001221497220 */ /* 0x080fe20000410000 */
[----:B------:R-:W-:Y:S01]  /*2fd00*/  SHF.R.S32.HI R49, RZ, 0x1f, R48 ;  /* 0x0000001fff317819 */ /* 0x000fe20000011430 */
[-C--:B0-----:R-:W-:Y:S01]  /*2fd10*/  FMUL.FTZ R2, R26, R18.reuse ;  /* 0x000000121a027220 */ /* 0x081fe20000410000 */
[-C--:B------:R-:W-:Y:S01]  /*2fd20*/  FMUL.FTZ R33, R50, R18.reuse ;  /* 0x0000001232217220 */ /* 0x080fe20000410000 */
[----:B------:R-:W-:Y:S01]  /*2fd30*/  FMUL.FTZ R26, R42, R18 ;  /* 0x000000122a1a7220 */ /* 0x000fe20000410000 */
[----:B------:R-:W-:Y:S01]  /*2fd40*/  LEA.HI R50, R49, R48, RZ, 0x2 ;  /* 0x0000003031327211 */ /* 0x000fe200078f10ff */
[-C--:B------:R-:W-:Y:S01]  /*2fd50*/  FMUL.FTZ R42, R44, R18.reuse ;  /* 0x000000122c2a7220 */ /* 0x080fe20000410000 */
[-C--:B------:R-:W-:Y:S01]  /*2fd60*/  FMUL.FTZ R14, R34, R18.reuse ;  /* 0x00000012220e7220 */ /* 0x080fe20000410000 */
[-C--:B------:R-:W-:Y:S01]  /*2fd70*/  FMUL.FTZ R44, R52, R18.reuse ;  /* 0x00000012342c7220 */ /* 0x080fe20000410000 */
[----:B------:R-:W-:Y:S01]  /*2fd80*/  FMUL.FTZ R34, R51, R18 ;  /* 0x0000001233227220 */ /* 0x000fe20000410000 */
[----:B------:R-:W-:-:S02]  /*2fd90*/  LEA.HI R52, R38, R81, RZ, 0x2 ;  /* 0x0000005126347211 */ /* 0x000fc400078f10ff */
[--C-:B------:R-:W-:Y:S02]  /*2fda0*/  SHF.R.S32.HI R51, RZ, 0x2, R50.reuse ;  /* 0x00000002ff337819 */ /* 0x100fe40000011432 */
[----:B------:R-:W-:Y:S01]  /*2fdb0*/  SHF.R.S32.HI R38, RZ, 0x1f, R50 ;  /* 0x0000001fff267819 */ /* 0x000fe20000011432 */
[----:B------:R-:W-:Y:S01]  /*2fdc0*/  FMUL.FTZ R74, R54, R18 ;  /* 0x00000012364a7220 */ /* 0x000fe20000410000 */
[----:B------:R-:W-:Y:S02]  /*2fdd0*/  LOP3.LUT R54, R52, 0xfffffffc, RZ, 0xc0, !PT ;  /* 0xfffffffc34367812 */ /* 0x000fe400078ec0ff */
[----:B------:R-:W-:Y:S02]  /*2fde0*/  LEA.HI R52, R38, R51, RZ, 0x3 ;  /* 0x0000003326347211 */ /* 0x000fe400078f18ff */
[----:B------:R-:W-:Y:S02]  /*2fdf0*/  SHF.R.S32.HI R38, RZ, 0x7, R39 ;  /* 0x00000007ff267819 */ /* 0x000fe40000011427 */
[----:B------:R-:W-:Y:S01]  /*2fe00*/  LEA.HI R49, R49, R48, RZ, 0x5 ;  /* 0x0000003031317211 */ /* 0x000fe200078f28ff */
[----:B------:R-:W-:Y:S01]  /*2fe10*/  IMAD.IADD R54, R81, 0x1, -R54 ;  /* 0x0000000151367824 */ /* 0x000fe200078e0a36 */
        /* <DEDUP_REMOVED lines=15> */
[----:B------:R-:W-:Y:S01]  /*2ff10*/  @P0 IMAD.HI.U32 R79, R56, R79, RZ ;  /* 0x0000004f384f0227 */ /* 0x000fe200078e00ff */
[----:B------:R-:W-:-:S04]  /*2ff20*/  LOP3.LUT R49, R50, 0x7ffffffc, RZ, 0xc0, !PT ;  /* 0x7ffffffc32317812 */ /* 0x000fc800078ec0ff */
[----:B------:R-:W-:Y:S01]  /*2ff30*/  @P0 SHF.R.U32.HI R56, RZ, R76, R79 ;  /* 0x0000004cff380219 */ /* 0x000fe2000001164f */
[----:B------:R-:W-:Y:S01]  /*2ff40*/  FMUL.FTZ R64, R64, R18 ;  /* 0x0000001240407220 */ /* 0x000fe20000410000 */
[----:B------:R-:W-:-:S03]  /*2ff50*/  IMAD.MOV.U32 R51, RZ, RZ, -0x60 ;  /* 0xffffffa0ff337424 */ /* 0x000fc600078e00ff */
[----:B------:R-:W0:Y:S01]  /*2ff60*/  SHFL.IDX PT, R50, R56, RZ, 0x1c1f ;  /* 0x001c1fff38327589 */ /* 0x000e2200000e0000 */
[-C--:B------:R-:W-:Y:S01]  /*2ff70*/  FMUL.FTZ R11, R27, R18.reuse ;  /* 0x000000121b0b7220 */ /* 0x080fe20000410000 */
[-C--:B------:R-:W-:Y:S01]  /*2ff80*/  FMUL.FTZ R15, R35, R18.reuse ;  /* 0x00000012230f7220 */ /* 0x080fe20000410000 */
[-C--:B------:R-:W-:Y:S01]  /*2ff90*/  FMUL.FTZ R78, R37, R18.reuse ;  /* 0x00000012254e7220 */ /* 0x080fe20000410000 */
[-C--:B------:R-:W-:Y:S01]  /*2ffa0*/  FMUL.FTZ R27, R43, R18.reuse ;  /* 0x000000122b1b7220 */ /* 0x080fe20000410000 */
[-C--:B------:R-:W-:Y:S01]  /*2ffb0*/  FMUL.FTZ R35, R59, R18.reuse ;  /* 0x000000123b237220 */ /* 0x080fe20000410000 */
[-C--:B------:R-:W-:Y:S01]  /*2ffc0*/  FMUL.FTZ R43, R45, R18.reuse ;  /* 0x000000122d2b7220 */ /* 0x080fe20000410000 */
[-C--:B------:R-:W-:Y:S01]  /*2ffd0*/  FMUL.FTZ R37, R63, R18.reuse ;  /* 0x000000123f257220 */ /* 0x080fe20000410000 */
[----:B------:R2:W3:Y:S01]  /*2ffe0*/  MUFU.TANH R59, R64 ;  /* 0x00000040003b7308 */ /* 0x0004e20000002400 */
[----:B------:R-:W-:Y:S02]  /*2fff0*/  IMAD.IADD R49, R48, 0x1, -R49 ;  /* 0x0000000130317824 */ /* 0x000fe400078e0a31 */
        /* <DEDUP_REMOVED lines=18> */
[----:B------:R-:W-:-:S02]  /*30120*/  IMAD R48, R10, R51, 0x1 ;  /* 0x000000010a307424 */ /* 0x000fc400078e0233 */
[----:B--2---:R-:W-:Y:S01]  /*30130*/  FMUL.FTZ R64, R71, R18 ;  /* 0x0000001247407220 */ /* 0x004fe20000410000 */
[----:B------:R-:W2:Y:S01]  /*30140*/  MUFU.TANH R9, R9 ;  /* 0x0000000900097308 */ /* 0x000ea20000002400 */
[----:B------:R-:W-:Y:S01]  /*30150*/  IMAD R48, R49, -0x2, R48 ;  /* 0xfffffffe31307824 */ /* 0x000fe200078e0230 */
[----:B------:R-:W-:-:S06]  /*30160*/  LOP3.LUT R18, RZ, R19, RZ, 0x33, !PT ;  /* 0x00000013ff127212 */ /* 0x000fcc00078e33ff */
        /* <DEDUP_REMOVED lines=69> */
.L_x_3778:
[----:B------:R-:W-:Y:S05]  /*305c0*/  BSYNC B4 ;  /* 0x0000000000047941 */ /* 0x000fea0003800000 */
.L_x_3777:
[----:B------:R-:W-:Y:S01]  /*305d0*/  LOP3.LUT R18, RZ, R18, RZ, 0x33, !PT ;  /* 0x00000012ff127212 */ /* 0x000fe200078e33ff */
[----:B------:R-:W-:Y:S06]  /*305e0*/  BRA `(.L_x_3779) ;  /* 0x0000000000287947 */ /* 0x000fec0003800000 */
.L_x_3776:
        /* <DEDUP_REMOVED lines=10> */
.L_x_3779:
[----:B------:R-:W-:Y:S05]  /*30690*/  BSYNC B3 ;  /* 0x0000000000037941 */ /* 0x000fea0003800000 */
.L_x_3775:
[----:B------:R-:W-:-:S05]  /*306a0*/  IMAD R18, R7, R18, R71 ;  /* 0x0000001207127224 */ /* 0x000fca00078e0247 */
[----:B------:R-:W-:Y:S02]  /*306b0*/  VIMNMX R55, R55, R18, !PT ;  /* 0x0000001237377248 */ /* 0x000fe40007fe0100 */
[----:B------:R-:W-:-:S07]  /*306c0*/  VIADDMNMX R58, R18, R7, R58, PT ;  /* 0x00000007123a7246 */ /* 0x000fce000380013a */
.L_x_3774:
[----:B------:R-:W-:Y:S05]  /*306d0*/  BSYNC B2 ;  /* 0x0000000000027941 */ /* 0x000fea0003800000 */
.L_x_3773:
        /* <DEDUP_REMOVED lines=136> */
.L_x_3785:
[----:B------:R-:W-:Y:S05]  /*30f60*/  BSYNC B4 ;  /* 0x0000000000047941 */ /* 0x000fea0003800000 */
.L_x_3784:
[----:B------:R-:W-:Y:S01]  /*30f70*/  LOP3.LUT R8, RZ, R8, RZ, 0x33, !PT ;  /* 0x00000008ff087212 */ /* 0x000fe200078e33ff */
[----:B------:R-:W-:Y:S06]  /*30f80*/  BRA `(.L_x_3786) ;  /* 0x0000000000287947 */ /* 0x000fec0003800000 */
.L_x_3783:
        /* <DEDUP_REMOVED lines=10> */
.L_x_3786:
[----:B------:R-:W-:Y:S05]  /*31030*/  BSYNC B3 ;  /* 0x0000000000037941 */ /* 0x000fea0003800000 */
.L_x_3782:
[----:B------:R-:W-:-:S05]  /*31040*/  IMAD R8, R7, R8, R71 ;  /* 0x0000000807087224 */ /* 0x000fca00078e0247 */
[----:B------:R-:W-:Y:S02]  /*31050*/  VIADDMNMX R68, R8, R7, R68, PT ;  /* 0x0000000708447246 */ /* 0x000fe40003800144 */
[----:B------:R-:W-:-:S07]  /*31060*/  VIMNMX R65, R65, R8, !PT ;  /* 0x0000000841417248 */ /* 0x000fce0007fe0100 */
.L_x_3781:
[----:B------:R-:W-:Y:S05]  /*31070*/  BSYNC B2 ;  /* 0x0000000000027941 */ /* 0x000fea0003800000 */
.L_x_3780:
        /* <DEDUP_REMOVED lines=77> */
[----:B------:R-:W-:Y:S02]  /*31550*/  ISETP.GT.AND P2, PT, R65, 0x49, !P2 ;  /* 0x000000494100780c */ /* 0x000fe40005744270 */
[----:B------:R-:W-:Y:S02]  /*31560*/  ISETP.LT.OR P1, PT, R68, 0x49, P1 ;  /* 0x000000494400780c */ /* 0x000fe40000f21670 */
[----:B------:R-:W-:Y:S02]  /*31570*/  FSEL R35, R35, -INF , !P0 ;  /* 0xff80000023237808 */ /* 0x000fe40004000000 */
[----:B------:R-:W-:-:S02]  /*31580*/  ISETP.GT.AND P3, PT, R65, 0x50, !P3 ;  /* 0x000000504100780c */ /* 0x000fc40005f64270 */
[----:B------:R-:W-:Y:S02]  /*31590*/  ISETP.LT.OR P2, PT, R68, 0x4a, P2 ;  /* 0x0000004a4400780c */ /* 0x000fe40001741670 */
        /* <DEDUP_REMOVED lines=51> */
[----:B------:R-:W-:Y:S01]  /*318d0*/  FMNMX.FTZ R7, R35, R24, !PT ;  /* 0x0000001823077209 */ /* 0x000fe20007810000 */
[----:B------:R-:W2:Y:S01]  /*318e0*/  LD.E R70, desc[UR4][R8.64+0x20] ;  /* 0x0000200408467980 */ /* 0x000ea2000c101900 */
        /* <DEDUP_REMOVED lines=99> */
[----:B------:R-:W-:Y:S01]  /*31f20*/  FFMA.FTZ R174, R34, R65, -R8 ;  /* 0x0000004122ae7223 */ /* 0x000fe20000010808 */
[----:B--2---:R-:W-:-:S06]  /*31f30*/  FADD.FTZ R34, R154, R21 ;  /* 0x000000159a227221 */ /* 0x004fcc0000010000 */
[----:B------:R-:W2:Y:S01]  /*31f40*/  MUFU.EX2 R19, R19 ;  /* 0x0000001300137308 */ /* 0x000ea20000000800 */
[----:B------:R-:W-:Y:S01]  /*31f50*/  FADD.FTZ R9, R155, R32 ;  /* 0x000000209b097221 */ /* 0x000fe20000010000 */
[----:B------:R-:W-:-:S06]  /*31f60*/  FFMA.FTZ R167, R59, R65, -R8 ;  /* 0x000000413ba77223 */ /* 0x000fcc0000010808 */
        /* <DEDUP_REMOVED lines=239> */
[----:B------:R-:W-:-:S03]  /*32e60*/  FMUL.FTZ R107, R24, R107 ;  /* 0x0000006b186b7220 */ /* 0x000fc60000410000 */
[----:B------:R-:W2:Y:S04]  /*32e70*/  LD.E R138, desc[UR20][R8.64+0x1b8] ;  /* 0x0001b814088a7980 */ /* 0x000ea8000c101900 */
[----:B------:R-:W2:Y:S04]  /*32e80*/  LD.E R136, desc[UR22][R8.64+0x1bc] ;  /* 0x0001bc1608887980 */ /* 0x000ea8000c101900 */
[----:B------:R-:W2:Y:S04]  /*32e90*/  LD.E R144, desc[UR10][R8.64+0x1c8] ;  /* 0x0001c80a08907980 */ /* 0x000ea8000c101900 */
[----:B------:R-:W2:Y:S04]  /*32ea0*/  LD.E R140, desc[UR12][R8.64+0x1cc] ;  /* 0x0001cc0c088c7980 */ /* 0x000ea8000c101900 */
[----:B------:R-:W2:Y:S04]  /*32eb0*/  LD.E R142, desc[UR14][R8.64+0x1d8] ;  /* 0x0001d80e088e7980 */ /* 0x000ea8000c101900 */
[----:B------:R-:W2:Y:S04]  /*32ec0*/  LD.E R190, desc[UR16][R8.64+0x1dc] ;  /* 0x0001dc1008be7980 */ /* 0x000ea8000c101900 */
[----:B------:R-:W2:Y:S04]  /*32ed0*/  LD.E R146, desc[UR18][R8.64+0x1e8] ;  /* 0x0001e81208927980 */ /* 0x000ea8000c101900 */
[----:B------:R0:W-:Y:S04]  /*32ee0*/  ST.E desc[UR4][R8.64+0xb0], R107 ;  /* 0x0000b06b08007985 */ /* 0x0001e8000c101904 */
[----:B------:R-:W2:Y:S04]  /*32ef0*/  LD.E R150, desc[UR20][R8.64+0x1ec] ;  /* 0x0001ec1408967980 */ /* 0x000ea8000c101900 */
[----:B------:R-:W2:Y:S01]  /*32f00*/  LD.E R148, desc[UR22][R8.64+0x1f8] ;  /* 0x0001f81608947980 */ /* 0x000ea2000c101900 */
[----:B0-----:R-:W-:-:S03]  /*32f10*/  FMUL.FTZ R107, R24, R83 ;  /* 0x00000053186b7220 */ /* 0x001fc60000410000 */
        /* <DEDUP_REMOVED lines=234> */
[C---:B---3--:R-:W-:Y:S01]  /*33dc0*/  FMUL.FTZ R35, R7.reuse, R146 ;  /* 0x0000009207237220 */ /* 0x048fe20000410000 */
[C---:B------:R-:W-:Y:S02]  /*33dd0*/  FMUL.FTZ R83, R7.reuse, R83 ;  /* 0x0000005307537220 */ /* 0x040fe40000410000 */
[----:B------:R3:W-:Y:S01]  /*33de0*/  ST.E desc[UR4][R8.64+0x1c8], R3 ;  /* 0x0001c80308007985 */ /* 0x0007e2000c101904 */
[C---:B0-----:R-:W-:Y:S01]  /*33df0*/  FMUL.FTZ R37, R7.reuse, R150 ;  /* 0x0000009607257220 */ /* 0x041fe20000410000 */
[C---:B-1----:R-:W-:Y:S02]  /*33e00*/  FMUL.FTZ R29, R7.reuse, R190 ;  /* 0x000000be071d7220 */ /* 0x042fe40000410000 */
[----:B------:R0:W-:Y:S01]  /*33e10*/  ST.E desc[UR8][R8.64+0x1cc], R31 ;  /* 0x0001cc1f08007985 */ /* 0x0001e2000c101908 */
[----:B--2---:R-:W-:-:S03]  /*33e20*/  FMUL.FTZ R39, R7, R148 ;  /* 0x0000009407277220 */ /* 0x004fc60000410000 */
[----:B------:R-:W-:Y:S04]  /*33e30*/  ST.E desc[UR10][R8.64+0x1d8], R33 ;  /* 0x0001d82108007985 */ /* 0x000fe8000c10190a */
[----:B------:R-:W-:Y:S04]  /*33e40*/  ST.E desc[UR6][R8.64+0x1dc], R29 ;  /* 0x0001dc1d08007985 */ /* 0x000fe8000c101906 */
[----:B------:R-:W-:Y:S04]  /*33e50*/  ST.E desc[UR12][R8.64+0x1e8], R35 ;  /* 0x0001e82308007985 */ /* 0x000fe8000c10190c */
[----:B------:R-:W-:Y:S04]  /*33e60*/  ST.E desc[UR14][R8.64+0x1ec], R37 ;  /* 0x0001ec2508007985 */ /* 0x000fe8000c10190e */
[----:B------:R-:W-:Y:S04]  /*33e70*/  ST.E desc[UR16][R8.64+0x1f8], R39 ;  /* 0x0001f82708007985 */ /* 0x000fe8000c101910 */
[----:B------:R1:W-:Y:S04]  /*33e80*/  ST.E desc[UR18][R8.64+0x1fc], R83 ;  /* 0x0001fc5308007985 */ /* 0x0003e8000c101912 */
[----:B---3--:R-:W2:Y:S01]  /*33e90*/  LDL.64 R2, [R0+0x80] ;  /* 0x0000800000027983 */ /* 0x008ea20000100a00 */
[----:B------:R-:W-:-:S02]  /*33ea0*/  LEA.HI R24, R6, 0x8, RZ, 0x19 ;  /* 0x0000000806187811 */ /* 0x000fc400078fc8ff */
[----:B------:R-:W-:Y:S01]  /*33eb0*/  R2UR UR28, R4 ;  /* 0x00000000041c72ca */ /* 0x000fe200000e0000 */
[----:B0-----:R-:W3:Y:S02]  /*33ec0*/  LDL.64 R30, [R0] ;  /* 0x00000000001e7983 */ /* 0x001ee40000100a00 */
[----:B------:R0:W-:Y:S01]  /*33ed0*/  BAR.SYNC.DEFER_BLOCKING R24, 0x100 ;  /* 0x000400180000751d */ /* 0x0001e20000010000 */
[----:B------:R-:W-:-:S05]  /*33ee0*/  R2UR UR29, R5 ;  /* 0x00000000051d72ca */ /* 0x000fca00000e0000 */
[----:B------:R-:W4:Y:S04]  /*33ef0*/  LDL.64 R6, [R0+0x98] ;  /* 0x0000980000067983 */ /* 0x000f280000100a00 */
[----:B-1----:R-:W4:Y:S04]  /*33f00*/  LDL.64 R8, [R0+0x88] ;  /* 0x0000880000087983 */ /* 0x002f280000100a00 */
        /* <DEDUP_REMOVED lines=64> */
[----:B0-----:R-:W2:Y:S04]  /*34310*/  LD.E R24, desc[UR26][R2.64+0x100] ;  /* 0x0001001a02187980 */ /* 0x001ea8000c101900 */
        /* <DEDUP_REMOVED lines=218> */
[----:B0-----:R-:W4:Y:S01]  /*350c0*/  LD.E R29, desc[UR22][R2.64+0x14] ;  /* 0x00001416021d7980 */ /* 0x001f22000c101900 */
[----:B------:R-:W-:Y:S02]  /*350d0*/  F2FP.BF16.F32.PACK_AB R154, R27, R154 ;  /* 0x0000009a1b9a723e */ /* 0x000fe400000010ff */
[----:B------:R-:W-:Y:S01]  /*350e0*/  F2FP.BF16.F32.PACK_AB R153, R26, R153 ;  /* 0x000000991a99723e */ /* 0x000fe200000010ff */
[----:B------:R-:W4:Y:S01]  /*350f0*/  LD.E R25, desc[UR30][R2.64+0x4] ;  /* 0x0000041e02197980 */ /* 0x000f22000c101900 */
[----:B------:R-:W-:-:S03]  /*35100*/  F2FP.BF16.F32.PACK_AB R155, R28, R155 ;  /* 0x0000009b1c9b723e */ /* 0x000fc600000010ff */
        /* <DEDUP_REMOVED lines=128> */
[----:B------:R-:W-:Y:S01]  /*35910*/  R2UR UR7, R7 ;  /* 0x00000000070772ca */ /* 0x000fe200000e0000 */
[----:B------:R-:W-:Y:S01]  /*35920*/  VOTEU.ANY UP0, P0 ;  /* 0x00000000003f7886 */ /* 0x000fe20000000100 */
        /* <DEDUP_REMOVED lines=52> */
[----:B------:R-:W-:Y:S02]  /*35c70*/  R2UR UR4, R4 ;  /* 0x00000000040472ca */ /* 0x000fe400000e0000 */
[----:B------:R-:W-:-:S13]  /*35c80*/  R2UR UR5, R5 ;  /* 0x00000000050572ca */ /* 0x000fda00000e0000 */
        /* <DEDUP_REMOVED lines=3849> */
[----:B------:R-:W-:-:S04]  /*44d20*/  R2UR UR7, R7 ;  /* 0x00000000070772ca */ /* 0x000fc800000e0000 */
[----:B------:R-:W-:Y:S02]  /*44d30*/  R2UR UR6, R6 ;  /* 0x00000000060672ca */ /* 0x000fe400000e0000 */
[----:B------:R-:W-:Y:S02]  /*44d40*/  F2FP.BF16.F32.PACK_AB R188, R187, R188 ;  /* 0x000000bcbbbc723e */ /* 0x000fe400000010ff */
        /* <DEDUP_REMOVED lines=1174> */
.L_x_3788:
[----:B------:R-:W-:Y:S05]  /*496b0*/  BSYNC B2 ;  /* 0x0000000000027941 */ /* 0x000fea0003800000 */
.L_x_3787:
[C---:B------:R-:W-:Y:S02]  /*496c0*/  R2UR UR6, R4.reuse ;  /* 0x00000000040672ca */ /* 0x040fe400000e0000 */
[C---:B------:R-:W-:Y:S02]  /*496d0*/  R2UR UR7, R5.reuse ;  /* 0x00000000050772ca */ /* 0x040fe400000e0000 */
[----:B------:R-:W-:Y:S02]  /*496e0*/  R2UR UR4, R4 ;  /* 0x00000000040472ca */ /* 0x000fe400000e0000 */
[----:B------:R-:W-:-:S09]  /*496f0*/  R2UR UR5, R5 ;  /* 0x00000000050572ca */ /* 0x000fd200000e0000 */
[----:B------:R-:W2:Y:S04]  /*49700*/  LD.E.64 R2, desc[UR6][R8.64+0x20] ;  /* 0x0000200608027980 */ /* 0x000ea8000c101b00 */
[----:B------:R-:W3:Y:S01]  /*49710*/  LD.E R0, desc[UR4][R8.64+0xc] ;  /* 0x00000c0408007980 */ /* 0x000ee2000c101900 */
[----:B--2---:R-:W-:Y:S01]  /*49720*/  MOV R3, R2 ;  /* 0x0000000200037202 */ /* 0x004fe20000000f00 */
[----:B------:R-:W-:-:S04]  /*49730*/  IMAD.MOV.U32 R2, RZ, RZ, R224 ;  /* 0x000000ffff027224 */ /* 0x000fc800078e00e0 */
[----:B-----5:R-:W-:-:S05]  /*49740*/  IMAD R3, R6, 0x8, R3 ;  /* 0x0000000806037824 */ /* 0x020fca00078e0203 */
[----:B---3--:R-:W-:Y:S01]  /*49750*/  PRMT R0, R0, 0x654, R3 ;  /* 0x0000065400007816 */ /* 0x008fe20000000003 */
[----:B------:R-:W-:-:S03]  /*49760*/  IMAD.MOV.U32 R3, RZ, RZ, 0x0 ;  /* 0x00000000ff037424 */ /* 0x000fc600078e00ff */
[----:B------:R0:W-:Y:S02]  /*49770*/  SYNCS.ARRIVE.TRANS64.RED.A1T0 RZ, [R0+URZ], RZ ;  /* 0x000000ff00ff79a7 */ /* 0x0001e4000810043f */
[----:B0-----:R-:W-:Y:S05]  /*49780*/  RET.REL.NODEC R2 `(_ZN7cutlass13device_kernelIN5flash11enable_sm90INS1_16FlashAttnFwdSm90INS1_25CollectiveMainloopFwdSm90ILi2EN4cute5tupleIJNS5_1CILi1EEES8_S8_EEENS6_IJNS7_ILi128EEENS7_ILi96EEENS7_ILi64EEEEEELi256ENS_10bfloat16_tEfNS_4arch4Sm90ELb0ELb1ELb1ELb1ELb1ELb0ELb1ELb1ELb0ELb1ELb0ELb0EEENS1_21CollectiveEpilogueFwdINS6_IJSA_NS7_ILi256EEESB_EEES9_SE_SG_Li256ELb1ELb1ELb0ELb0EEENS1_36VarlenDynamicPersistentTileSchedulerILi128ELi96ELi256ELi128ELb0ELb1ELb1ELb1ELb0ELb1EEEEEEEEEvNT_6ParamsE) ;  /* 0xfffffb68021c7950 */ /* 0x001fea0003c3ffff */
.L_x_3763:
[----:B0-----:R0:W1:Y:S02]  /*49790*/  SYNCS.PHASECHK.TRANS64.TRYWAIT P0, [R2+URZ], R3 ;  /* 0x00000003020075a7 */ /* 0x001064000800017f */
[----:B-1----:R-:W-:Y:S05]  /*497a0*/  @!P0 NANOSLEEP.SYNCS 0x989680 ;  /* 0x009896800000895d */ /* 0x002fea0003900000 */
[----:B------:R-:W1:Y:S02]  /*497b0*/  @!P0 SYNCS.PHASECHK.TRANS64 P0, [R2+URZ], R3 ;  /* 0x00000003020085a7 */ /* 0x000e64000800007f */
[----:B-1----:R-:W-:Y:S05]  /*497c0*/  @!P0 BRA `(.L_x_3763) ;  /* 0xfffffffc00f08947 */ /* 0x002fea000383ffff */
[----:B------:R-:W-:Y:S05]  /*497d0*/  BRA `(.L_x_3762) ;  /* 0xfffffe4400dc7947 */ /* 0x000fea000383ffff */
.L_x_3770:
[----:B0-----:R0:W1:Y:S02]  /*497e0*/  SYNCS.PHASECHK.TRANS64.TRYWAIT P0, [R8+URZ], R9 ;  /* 0x00000009080075a7 */ /* 0x001064000800017f */
[----:B-1----:R-:W-:Y:S05]  /*497f0*/  @!P0 NANOSLEEP.SYNCS 0x989680 ;  /* 0x009896800000895d */ /* 0x002fea0003900000 */
[----:B------:R-:W1:Y:S02]  /*49800*/  @!P0 SYNCS.PHASECHK.TRANS64 P0, [R8+URZ], R9 ;  /* 0x00000009080085a7 */ /* 0x000e64000800007f */
[----:B-1----:R-:W-:Y:S05]  /*49810*/  @!P0 BRA `(.L_x_3770) ;  /* 0xfffffffc00f08947 */ /* 0x002fea000383ffff */
[----:B------:R-:W-:Y:S05]  /*49820*/  BRA `(.L_x_3769) ;  /* 0xfffffe4c00b07947 */ /* 0x000fea000383ffff */
.L_x_3789:
        /* <DEDUP_REMOVED lines=13> */
.L_x_6459:


//--------------------- .text._ZN7cutlass13device_kernelIN5flash11enable_sm90INS1_16FlashAttnFwdSm90INS1_25CollectiveMainloopFwdSm90ILi2EN4cute5tupleIJNS5_1CILi1EEES8_S8_EEENS6_IJNS7_ILi128EEENS7_ILi96EEENS7_ILi64EEEEEELi256ENS_10bfloat16_tEfNS_4arch4Sm90ELb0ELb1ELb1ELb1ELb1ELb1ELb1ELb1ELb0ELb1ELb0ELb0EEENS1_21CollectiveEpilogueFwdINS6_IJSA_NS7_ILi256EEESB_EEES9_SE_SG_Li256ELb1ELb1ELb0ELb0EEENS1_36VarlenDynamicPersistentTileSchedulerILi128ELi96ELi256ELi128ELb0ELb1ELb1ELb1ELb0ELb1EEEEEEEEEvNT_6ParamsE --------------------------
	.section	.text._ZN7cutlass13device_kernelIN5flash11enable_sm90INS1_16FlashAttnFwdSm90INS1_25CollectiveMainloopFwdSm90ILi2EN4cute5tupleIJNS5_1CILi1EEES8_S8_EEENS6_IJNS7_ILi128EEENS7_ILi96EEENS7_ILi64EEEEEELi256ENS_10bfloat16_tEfNS_4arch4Sm90ELb0ELb1ELb1ELb1ELb1ELb1ELb1ELb1ELb0ELb1ELb0ELb0EEENS1_21CollectiveEpilogueFwdINS6_IJSA_NS7_ILi256EEESB_EEES9_SE_SG_Li256ELb1ELb1ELb0ELb0EEENS1_36VarlenDynamicPersistentTileSchedulerILi128ELi96ELi256ELi128ELb0ELb1ELb1ELb1ELb0ELb1EEEEEEEEEvNT_6ParamsE,"ax",@progbits
	.align	128
.text._ZN7cutlass13device_kernelIN5flash11enable_sm90INS1_16FlashAttnFwdSm90INS1_25CollectiveMainloopFwdSm90ILi2EN4cute5tupleIJNS5_1CILi1EEES8_S8_EEENS6_IJNS7_ILi128EEENS7_ILi96EEENS7_ILi64EEEEEELi256ENS_10bfloat16_tEfNS_4arch4Sm90ELb0ELb1ELb1ELb1ELb1ELb1ELb1ELb1ELb0ELb1ELb0ELb0EEENS1_21CollectiveEpilogueFwdINS6_IJSA_NS7_ILi256EEESB_EEES9_SE_SG_Li256ELb1ELb1ELb0ELb0EEENS1_36VarlenDynamicPersistentTileSchedulerILi128ELi96ELi256ELi128ELb0ELb1ELb1ELb1ELb0ELb1EEEEEEEEEvNT_6ParamsE:
        .type           _ZN7cutlass13device_kernelIN5flash11enable_sm90INS1_16FlashAttnFwdSm90INS1_25CollectiveMainloopFwdSm90ILi2EN4cute5tupleIJNS5_1CILi1EEES8_S8_EEENS6_IJNS7_ILi128EEENS7_ILi96EEENS7_ILi64EEEEEELi256ENS_10bfloat16_tEfNS_4arch4Sm90ELb0ELb1ELb1ELb1ELb1ELb1ELb1ELb1ELb0ELb1ELb0ELb0EEENS1_21CollectiveEpilogueFwdINS6_IJSA_NS7_ILi256EEESB_EEES9_SE_SG_Li256ELb1ELb1ELb0ELb0EEENS1_36VarlenDynamicPersistentTileSchedulerILi128ELi96ELi256ELi128ELb0ELb1ELb1ELb1ELb0ELb1EEEEEEEEEvNT_6ParamsE,@function
        .size           _ZN7cutlass13device_kernelIN5flash11enable_sm90INS1_16FlashAttnFwdSm90INS1_25CollectiveMainloopFwdSm90ILi2EN4cute5tupleIJNS5_1CILi1EEES8_S8_EEENS6_IJNS7_ILi128EEENS7_ILi96EEENS7_ILi64EEEEEELi256ENS_10bfloat16_tEfNS_4arch4Sm90ELb0ELb1ELb1ELb1ELb1ELb1ELb1ELb1ELb0ELb1ELb0ELb0EEENS1_21CollectiveEpilogueFwdINS6_IJSA_NS7_ILi256EEESB_EEES9_SE_SG_Li256ELb1ELb1ELb0ELb0EEENS1_36VarlenDynamicPersistentTileSchedulerILi128ELi96ELi256ELi128ELb0ELb1ELb1ELb1ELb0ELb1EEEEEEEEEvNT_6ParamsE,(.L_x_6461 - _ZN7cutlass13device_kernelIN5flash11enable_sm90INS1_16FlashAttnFwdSm90INS1_25CollectiveMainloopFwdSm90ILi2EN4cute5tupleIJNS5_1CILi1EEES8_S8_EEENS6_IJNS7_ILi128EEENS7_ILi96EEENS7_ILi64EEEEEELi256ENS_10bfloat16_tEfNS_4arch4Sm90ELb0ELb1ELb1ELb1ELb1ELb1ELb1ELb1ELb0ELb1ELb0ELb0EEENS1_21CollectiveEpilogueFwdINS6_IJSA_NS7_ILi256EEESB_EEES9_SE_SG_Li256ELb1ELb1ELb0ELb0EEENS1_36VarlenDynamicPersistentTileSchedulerILi128ELi96ELi256ELi128ELb0ELb1ELb1ELb1ELb0ELb1EEEEEEEEEvNT_6ParamsE)
        .other          _ZN7cutlass13device_kernelIN5flash11enable_sm90INS1_16FlashAttnFwdSm90INS1_25CollectiveMainloopFwdSm90ILi2EN4cute5tupleIJNS5_1CILi1EEES8_S8_EEENS6_IJNS7_ILi128EEENS7_ILi96EEENS7_ILi64EEEEEELi256ENS_10bfloat16_tEfNS_4arch4Sm90ELb0ELb1ELb1ELb1ELb1ELb1ELb1ELb1ELb0ELb1ELb0ELb0EEENS1_21CollectiveEpilogueFwdINS6_IJSA_NS7_ILi256EEESB_EEES9_SE_SG_Li256ELb1ELb1ELb0ELb0EEENS1_36VarlenDynamicPersistentTileSchedulerILi128ELi96ELi256ELi128ELb0ELb1ELb1ELb1ELb0ELb1EEEEEEEEEvNT_6ParamsE,@"STO_CUDA_ENTRY STV_DEFAULT"
_ZN7cutlass13device_kernelIN5flash11enable_sm90INS1_16FlashAttnFwdSm90INS1_25CollectiveMainloopFwdSm90ILi2EN4cute5tupleIJNS5_1CILi1EEES8_S8_EEENS6_IJNS7_ILi128EEENS7_ILi96EEENS7_ILi64EEEEEELi256ENS_10bfloat16_tEfNS_4arch4Sm90ELb0ELb1ELb1ELb1ELb1ELb1ELb1ELb1ELb0ELb1ELb0ELb0EEENS1_21CollectiveEpilogueFwdINS6_IJSA_NS7_ILi256EEESB_EEES9_SE_SG_Li256ELb1ELb1ELb0ELb0EEENS1_36VarlenDynamicPersistentTileSchedulerILi128ELi96ELi256ELi128ELb0ELb1ELb1ELb1ELb0ELb1EEEEEEEEEvNT_6ParamsE:
[----:B------:R-:W0:Y:S02]  /*0000*/  LDC R1, c[0x0][0x28] ;  /* 0x00000a00ff017b82 */ /* 0x000e240000000800 */
[----:B0-----:R-:W-:-:S05]  /*0010*/  VIADD R1, R1, 0xfffffb50 ;  /* 0xfffffb5001017836 */ /* 0x001fca0000000000 */
[----:B------:R-:W-:Y:S01]  /*0020*/  R2UR UR4, R1 ;  /* 0x00000000010472ca */ /* 0x000fe200000e0000 */
[----:B------:R-:W0:Y:S01]  /*0030*/  S2R R3, SR_TID.X ;  /* 0x0000000000037919 */ /* 0x000e220000002100 */
[----:B------:R-:W-:Y:S01]  /*0040*/  ELECT P0, URZ, PT ;  /* 0x00000000003f782f */ /* 0x000fe20003800000 */
[----:B------:R-:W-:Y:S01]  /*0050*/  BSSY B0, `(.L_x_3790) ;  /* 0x0000012000007945 */ /* 0x000fe20003800000 */
[----:B------:R-:W-:Y:S01]  /*0060*/  ULDC UR37, c[0x0][0x20] ;  /* 0x0000080000257ab9 */ /* 0x000fe20000000800 */
[----:B------:R-:W-:-:S08]  /*0070*/  ULDC UR36, c[0x0][0x24] ;  /* 0x0000090000247ab9 */ /* 0x000fd00000000800 */
[----:B------:R-:W-:-:S04]  /*0080*/  UIADD3 UR37, UP0, UR4, UR37, URZ ;  /* 0x0000002504257290 */ /* 0x000fc8000ff1e03f */
[----:B------:R-:W-:Y:S01]  /*0090*/  UIADD3.X UR36, URZ, UR36, URZ, UP0, !UPT ;  /* 0x000000243f247290 */ /* 0x000fe200087fe43f */
        /* <DEDUP_REMOVED lines=13> */
.L_x_3791:
[----:B------:R-:W-:Y:S05]  /*0170*/  BSYNC B0 ;  /* 0x0000000000007941 */ /* 0x000fea0003800000 */
.L_x_3790:
        /* <DEDUP_REMOVED lines=21> */
[----:B0-----:R0:W1:Y:S01]  /*02d0*/  @UP1 SYNCS.EXCH.64 URZ, [UR8+0x32400], UR4 ;  /* 0x03240004083f15b2 */ /* 0x0010620008000100 */
[----:B------:R0:W2:Y:S04]  /*02e0*/  @UP2 SYNCS.EXCH.64 URZ, [UR8+0x32410], UR4 ;  /* 0x03241004083f25b2 */ /* 0x0000a80008000100 */
[----:B------:R0:W3:Y:S01]  /*02f0*/  @UP3 SYNCS.EXCH.64 URZ, [UR8+0x32420], UR6 ;  /* 0x03242006083f35b2 */ /* 0x0000e20008000100 */
        /* <DEDUP_REMOVED lines=18> */
[----:B----4-:R-:W-:Y:S01]  /*0420*/  NOP ;  /* 0x0000000000007918 */ /* 0x010fe20000000000 */
.L_x_3792:
[----:B------:R-:W4:Y:S01]  /*0430*/  SHFL.IDX PT, R2, R0, RZ, 0x1f ;  /* 0x00001fff00027589 */ /* 0x000f2200000e0000 */
[----:B------:R-:W-:Y:S01]  /*0440*/  NOP ;  /* 0x0000000000007918 */ /* 0x000fe20000000000 */
[----:B----4-:R-:W-:-:S13]  /*0450*/  ISETP.NE.AND P0, PT, R2, RZ, PT ;  /* 0x000000ff0200720c */ /* 0x010fda0003f05270 */
        /* <DEDUP_REMOVED lines=19> */
.L_x_3793:
[----:B------:R-:W4:Y:S01]  /*0590*/  SHFL.IDX PT, R2, R0, RZ, 0x1f ;  /* 0x00001fff00027589 */ /* 0x000f2200000e0000 */
[----:B------:R-:W-:Y:S01]  /*05a0*/  NOP ;  /* 0x0000000000007918 */ /* 0x000fe20000000000 */
[----:B----4-:R-:W-:-:S13]  /*05b0*/  ISETP.NE.AND P0, PT, R2, RZ, PT ;  /* 0x000000ff0200720c */ /* 0x010fda0003f05270 */
        /* <DEDUP_REMOVED lines=14> */
[----:B----4-:R-:W-:Y:S01]  /*06a0*/  NOP ;  /* 0x0000000000007918 */ /* 0x010fe20000000000 */
.L_x_3794:
        /* <DEDUP_REMOVED lines=22> */
.L_x_3795:
        /* <DEDUP_REMOVED lines=22> */
.L_x_3796:
[----:B------:R-:W-:Y:S01]  /*0970*/  PLOP3.LUT P0, PT, PT, PT, UP0, 0x80, 0x0 ;  /* 0x000000000000781c */ /* 0x000fe20003f0f008 */
[----:B------:R-:W-:Y:S01]  /*0980*/  UMOV UR38, 0x1 ;  /* 0x0000000100267882 */ /* 0x000fe20000000000 */
[----:B------:R-:W-:Y:S01]  /*0990*/  NOP ;  /* 0x0000000000007918 */ /* 0x000fe20000000000 */
[----:B------:R-:W-:Y:S01]  /*09a0*/  USEL UR38, UR38, 0x2, !UP0 ;  /* 0x0000000226267887 */ /* 0x000fe2000c000000 */
[----:B------:R-:W-:Y:S01]  /*09b0*/  BSSY B9, `(.L_x_3797) ;  /* 0x00036bc000097945 */ /* 0x000fe20003800000 */
[----:B------:R-:W-:Y:S01]  /*09c0*/  ULDC.64 UR44, c[0x0][0x208] ;  /* 0x00008200002c7ab9 */ /* 0x000fe20000000a00 */
[----:B------:R-:W-:Y:S02]  /*09d0*/  IMAD.U32 R16, RZ, RZ, UR37 ;  /* 0x00000025ff107e24 */ /* 0x000fe4000f8e00ff */
[----:B------:R-:W-:Y:S01]  /*09e0*/  IMAD.U32 R17, RZ, RZ, UR36 ;  /* 0x00000024ff117e24 */ /* 0x000fe2000f8e00ff */
[----:B0123--:R-:W-:Y:S06]  /*09f0*/  BAR.SYNC.DEFER_BLOCKING 0x0 ;  /* 0x0000000000007b1d */ /* 0x00ffec0000010000 */
[----:B------:R-:W-:Y:S05]  /*0a00*/  @!P0 BRA `(.L_x_3798) ;  /* 0x000002ec002c8947 */ /* 0x000fea0003800000 */
.L_x_3799:
[----:B------:R-:W-:-:S08]  /*0a10*/  NOP ;  /* 0x0000000000007918 */ /* 0x000fd00000000000 */
[----:B------:R-:W0:Y:S02]  /*0a20*/  USETMAXREG.TRY_ALLOC.CTAPOOL UP0, 0xe8 ;  /* 0x000000e8000079c8 */ /* 0x000e240008000600 */
[----:B0-----:R-:W-:-:S13]  /*0a30*/  PLOP3.LUT P0, PT, PT, PT, UP0, 0x80, 0x0 ;  /* 0x000000000000781c */ /* 0x001fda0003f0f008 */
[----:B------:R-:W-:Y:S05]  /*0a40*/  @!P0 BRA `(.L_x_3799) ;  /* 0xfffffffc00f08947 */ /* 0x000fea000383ffff */
[----:B------:R-:W0:Y:S01]  /*0a50*/  S2R R0, SR_TID.X ;  /* 0x0000000000007919 */ /* 0x000e220000002100 */
[----:B------:R-:W1:Y:S01]  /*0a60*/  S2UR UR4, SR_CgaCtaId ;  /* 0x00000000000479c3 */ /* 0x000e620000008800 */
[----:B------:R-:W-:Y:S01]  /*0a70*/  MOV R148, 0x400 ;  /* 0x0000040000947802 */ /* 0x000fe20000000f00 */
[----:B------:R-:W-:-:S06]  /*0a80*/  UIADD3 UR39, UP0, UR37, 0x1f8, URZ ;  /* 0x000001f825277890 */ /* 0x000fcc000ff1e03f */
[----:B------:R-:W-:Y:S06]  /*0a90*/  BAR.ARV 0x8, 0x180 ;  /* 0x0206000000007b1d */ /* 0x000fec0000002000 */
[----:B------:R-:W-:Y:S01]  /*0aa0*/  UIADD3 UR40, UP1, UR37, 0x204, URZ ;  /* 0x0000020425287890 */ /* 0x000fe2000ff3e03f */
[----:B------:R-:W-:Y:S01]  /*0ab0*/  STL.64 [R1+0x1f8], RZ ;  /* 0x0001f8ff01007387 */ /* 0x000fe20000100a00 */
[----:B------:R-:W-:Y:S02]  /*0ac0*/  UIADD3.X UR41, URZ, UR36, URZ, UP0, !UPT ;  /* 0x000000243f297290 */ /* 0x000fe400087fe43f */
[----:B------:R-:W-:Y:S01]  /*0ad0*/  UIADD3.X UR42, URZ, UR36, URZ, UP1, !UPT ;  /* 0x000000243f2a7290 */ /* 0x000fe20008ffe43f */
[----:B------:R-:W-:Y:S04]  /*0ae0*/  STL [R1+0x200], RZ ;  /* 0x000200ff01007387 */ /* 0x000fe80000100800 */
[----:B------:R-:W-:Y:S01]  /*0af0*/  STL [R1+0x204], RZ ;  /* 0x000204ff01007387 */ /* 0x000fe20000100800 */
[----:B-1----:R-:W-:Y:S01]  /*0b00*/  IMAD.U32 R27, RZ, RZ, UR4 ;  /* 0x00000004ff1b7e24 */ /* 0x002fe2000f8e00ff */
[----:B------:R-:W-:-:S04]  /*0b10*/  ULDC UR4, c[0x0][0xd3c] ;  /* 0x00034f0000047ab9 */ /* 0x000fc80000000800 */
[----:B------:R-:W-:Y:S02]  /*0b20*/  LEA R148, R27, R148, 0x18 ;  /* 0x000000941b947211 */ /* 0x000fe400078ec0ff */
[----:B0-----:R-:W-:-:S04]  /*0b30*/  SHF.R.U32.HI R12, RZ, 0x7, R0 ;  /* 0x00000007ff0c7819 */ /* 0x001fc80000011600 */
[----:B------:R-:W-:-:S13]  /*0b40*/  ISETP.NE.AND P0, PT, R12, 0x1, PT ;  /* 0x000000010c00780c */ /* 0x000fda0003f05270 */
[----:B------:R-:W-:Y:S08]  /*0b50*/  @!P0 BAR.ARV 0x9, 0x100 ;  /* 0x0244000000008b1d */ /* 0x000ff00000002000 */
[----:B------:R-:W-:Y:S06]  /*0b60*/  BAR.SYNC.DEFER_BLOCKING 0x5, 0x180 ;  /* 0x0146000000007b1d */ /* 0x000fec0000010000 */
[----:B------:R-:W0:Y:S02]  /*0b70*/  LDS.128 R124, [R148+0x324d0] ;  /* 0x0324d000947c7984 */ /* 0x000e240000000c00 */
[----:B------:R-:W-:Y:S06]  /*0b80*/  BAR.ARV 0x4, 0x180 ;  /* 0x0106000000007b1d */ /* 0x000fec0000002000 */
[----:B0-----:R-:W-:-:S13]  /*0b90*/  ISETP.GE.AND P0, PT, R127, UR4, PT ;  /* 0x000000047f007c0c */ /* 0x001fda000bf06270 */
[----:B------:R-:W-:Y:S05]  /*0ba0*/  @P0 BRA `(.L_x_3800) ;  /* 0x0000036800700947 */ /* 0x000fea0003800000 */
[----:B------:R-:W-:Y:S02]  /*0bb0*/  VIADD R227, R0, 0xffffff80 ;  /* 0xffffff8000e37836 */ /* 0x000fe40000000000 */
[----:B------:R-:W-:Y:S02]  /*0bc0*/  VIADD R213, R12, 0x8 ;  /* 0x000000080cd57836 */ /* 0x000fe40000000000 */
[----:B------:R-:W-:Y:S01]  /*0bd0*/  IMAD.MOV.U32 R153, RZ, RZ, RZ ;  /* 0x000000ffff997224 */ /* 0x000fe200078e00ff */
[----:B------:R-:W-:Y:S01]  /*0be0*/  SHF.R.S32.HI R0, RZ, 0x1f, R227 ;  /* 0x0000001fff007819 */ /* 0x000fe200000114e3 */
[----:B------:R-:W-:-:S03]  /*0bf0*/  IMAD.MOV.U32 R158, RZ, RZ, RZ ;  /* 0x000000ffff9e7224 */ /* 0x000fc600078e00ff */
[CC--:B------:R-:W-:Y:S02]  /*0c00*/  LEA.HI R2, R0.reuse, R227.reuse, RZ, 0x7 ;  /* 0x000000e300027211 */ /* 0x0c0fe400078f38ff */
[-C--:B------:R-:W-:Y:S02]  /*0c10*/  LEA.HI R7, R0, R227.reuse, RZ, 0x4 ;  /* 0x000000e300077211 */ /* 0x080fe400078f20ff */
[----:B------:R-:W-:Y:S02]  /*0c20*/  LOP3.LUT R4, R2, 0xffffff80, RZ, 0xc0, !PT ;  /* 0xffffff8002047812 */ /* 0x000fe400078ec0ff */
[----:B------:R-:W-:Y:S02]  /*0c30*/  SHF.R.S32.HI R13, RZ, 0x7, R2 ;  /* 0x00000007ff0d7819 */ /* 0x000fe40000011402 */
[----:B------:R-:W-:Y:S01]  /*0c40*/  LEA.HI R9, R0, R227, RZ, 0x5 ;  /* 0x000000e300097211 */ /* 0x000fe200078f28ff */
[----:B------:R-:W-:Y:S01]  /*0c50*/  IMAD.IADD R11, R227, 0x1, -R4 ;  /* 0x00000001e30b7824 */ /* 0x000fe200078e0a04 */
[----:B------:R-:W-:Y:S01]  /*0c60*/  LEA.HI R2, R2, R13, RZ, 0x1 ;  /* 0x0000000d02027211 */ /* 0x000fe200078f08ff */
[----:B------:R-:W-:Y:S01]  /*0c70*/  STL [R1+0x474], R13 ;  /* 0x0004740d01007387 */ /* 0x000fe20000100800 */
[----:B------:R-:W-:-:S02]  /*0c80*/  SHF.R.S32.HI R10, RZ, 0x4, R7 ;  /* 0x00000004ff0a7819 */ /* 0x000fc40000011407 */
[----:B------:R-:W-:Y:S01]  /*0c90*/  SHF.R.S32.HI R3, RZ, 0x1f, R11 ;  /* 0x0000001fff037819 */ /* 0x000fe2000001140b */
[----:B------:R-:W-:Y:S01]  /*0ca0*/  STL [R1+0x46c], R11 ;  /* 0x00046c0b01007387 */ /* 0x000fe20000100800 */
        /* <DEDUP_REMOVED lines=8> */
[C---:B------:R-:W-:Y:S02]  /*0d30*/  LOP3.LUT R8, R7.reuse, 0x3fffff0, RZ, 0xc0, !PT ;  /* 0x03fffff007087812 */ /* 0x040fe400078ec0ff */
[----:B------:R-:W-:Y:S02]  /*0d40*/  LOP3.LUT R6, R6, 0xfffffff8, RZ, 0xc0, !PT ;  /* 0xfffffff806067812 */ /* 0x000fe400078ec0ff */
[----:B------:R-:W-:Y:S01]  /*0d50*/  LEA.HI R7, R7, R10, RZ, 0x1 ;  /* 0x0000000a07077211 */ /* 0x000fe200078f08ff */
[----:B------:R-:W-:Y:S01]  /*0d60*/  IMAD.IADD R8, R227, 0x1, -R8 ;  /* 0x00000001e3087824 */ /* 0x000fe200078e0a08 */
[----:B------:R-:W-:Y:S01]  /*0d70*/  SHF.R.S32.HI R9, RZ, 0x5, R9 ;  /* 0x00000005ff097819 */ /* 0x000fe20000011409 */
[----:B------:R-:W-:Y:S01]  /*0d80*/  IMAD.IADD R6, R5, 0x1, -R6 ;  /* 0x0000000105067824 */ /* 0x000fe200078e0a06 */
[----:B------:R-:W-:-:S02]  /*0d90*/  LEA.HI R5, R0, R227, RZ, 0x3 ;  /* 0x000000e300057211 */ /* 0x000fc400078f18ff */
[----:B------:R-:W-:Y:S01]  /*0da0*/  LOP3.LUT R7, R7, 0x1ffffffe, RZ, 0xc0, !PT ;  /* 0x1ffffffe07077812 */ /* 0x000fe200078ec0ff */
[----:B------:R-:W-:Y:S01]  /*0db0*/  IMAD R3, R3, 0x10, R6 ;  /* 0x0000001003037824 */ /* 0x000fe200078e0206 */
[----:B------:R-:W-:Y:S01]  /*0dc0*/  SHF.R.S32.HI R218, RZ, 0x3, R5 ;  /* 0x00000003ffda7819 */ /* 0x000fe20000011405 */
[C---:B------:R-:W-:Y:S01]  /*0dd0*/  IMAD R8, R9.reuse, 0x10, R8 ;  /* 0x0000001009087824 */ /* 0x040fe200078e0208 */
[----:B------:R-:W-:Y:S01]  /*0de0*/  LOP3.LUT R4, R4, 0x7ffffffc, RZ, 0xc0, !PT ;  /* 0x7ffffffc04047812 */ /* 0x000fe200078ec0ff */
[----:B------:R-:W-:Y:S01]  /*0df0*/  IMAD R228, R2, 0x40, R3 ;  /* 0x0000004002e47824 */ /* 0x000fe200078e0203 */
[----:B------:R-:W-:Y:S01]  /*0e00*/  LEA.HI R2, R0, R227, RZ, 0x2 ;  /* 0x000000e300027211 */ /* 0x000fe200078f10ff */
[----:B------:R-:W-:Y:S02]  /*0e10*/  IMAD.IADD R7, R10, 0x1, -R7 ;  /* 0x000000010a077824 */ /* 0x000fe400078e0a07 */
[----:B------:R-:W-:Y:S01]  /*0e20*/  IMAD.SHL.U32 R192, R9, 0x200, RZ ;  /* 0x0000020009c07824 */ /* 0x000fe200078e00ff */
[----:B------:R-:W-:Y:S01]  /*0e30*/  LOP3.LUT R0, R2, 0xfffffffc, RZ, 0xc0, !PT ;  /* 0xfffffffc02007812 */ /* 0x000fe200078ec0ff */
[----:B------:R-:W-:Y:S01]  /*0e40*/  IMAD R7, R8, 0x8, R7 ;  /* 0x0000000808077824 */ /* 0x000fe200078e0207 */
[----:B------:R-:W-:Y:S01]  /*0e50*/  SHF.R.S32.HI R154, RZ, 0x2, R2 ;  /* 0x00000002ff9a7819 */ /* 0x000fe20000011402 */
[----:B------:R-:W-:Y:S01]  /*0e60*/  IMAD.IADD R4, R11, 0x1, -R4 ;  /* 0x000000010b047824 */ /* 0x000fe200078e0a04 */
[----:B------:R-:W-:Y:S01]  /*0e70*/  SHF.R.S32.HI R3, RZ, 0x1f, R2 ;  /* 0x0000001fff037819 */ /* 0x000fe20000011402 */
[----:B------:R-:W-:Y:S01]  /*0e80*/  IMAD.IADD R193, R227, 0x1, -R0 ;  /* 0x00000001e3c17824 */ /* 0x000fe200078e0a00 */
[----:B------:R-:W-:Y:S01]  /*0e90*/  LOP3.LUT R2, R5, 0xfffffff8, RZ, 0xc0, !PT ;  /* 0xfffffff805027812 */ /* 0x000fe200078ec0ff */
[----:B------:R-:W-:Y:S01]  /*0ea0*/  VIADD R166, R154, 0x40 ;  /* 0x000000409aa67836 */ /* 0x000fe20000000000 */
[----:B------:R-:W-:Y:S01]  /*0eb0*/  LEA.HI R3, R3, R154, RZ, 0x3 ;  /* 0x0000009a03037211 */ /* 0x000fe200078f18ff */
[C---:B------:R-:W-:Y:S01]  /*0ec0*/  IMAD.SHL.U32 R156, R193.reuse, 0x4, RZ ;  /* 0x00000004c19c7824 */ /* 0x040fe200078e00ff */
[----:B------:R-:W-:Y:S01]  /*0ed0*/  LEA.HI R0, R193, R193, RZ, 0x1 ;  /* 0x000000c1c1007211 */ /* 0x000fe200078f08ff */
[----:B------:R-:W-:Y:S01]  /*0ee0*/  IMAD.IADD R6, R227, 0x1, -R2 ;  /* 0x00000001e3067824 */ /* 0x000fe200078e0a02 */
[----:B------:R-:W-:Y:S01]  /*0ef0*/  LOP3.LUT R3, R3, 0xfffffff8, RZ, 0xc0, !PT ;  /* 0xfffffff803037812 */ /* 0x000fe200078ec0ff */
[----:B------:R-:W-:Y:S01]  /*0f00*/  VIADD R159, R156, 0x10 ;  /* 0x000000109c9f7836 */ /* 0x000fe20000000000 */
[----:B------:R-:W-:Y:S01]  /*0f10*/  SHF.R.S32.HI R5, RZ, 0x1f, R166 ;  /* 0x0000001fff057819 */ /* 0x000fe200000114a6 */
[----:B------:R-:W-:Y:S01]  /*0f20*/  IMAD.SHL.U32 R186, R6, 0x8, RZ ;  /* 0x0000000806ba7824 */ /* 0x000fe200078e00ff */
[----:B------:R0:W-:Y:S01]  /*0f30*/  STL [R1+0x464], R6 ;  /* 0x0004640601007387 */ /* 0x0001e20000100800 */
[----:B------:R-:W-:Y:S01]  /*0f40*/  LOP3.LUT R0, R0, 0x1ffffffe, RZ, 0xc0, !PT ;  /* 0x1ffffffe00007812 */ /* 0x000fe200078ec0ff */
[----:B------:R-:W-:Y:S01]  /*0f50*/  IMAD.SHL.U32 R206, R166, 0x40, RZ ;  /* 0x00000040a6ce7824 */ /* 0x000fe200078e00ff */
[----:B------:R-:W-:Y:S01]  /*0f60*/  LEA.HI R5, R5, R166, RZ, 0x3 ;  /* 0x000000a605057211 */ /* 0x000fe200078f18ff */
[----:B------:R-:W-:Y:S01]  /*0f70*/  IMAD.SHL.U32 R22, R193, 0x8, RZ ;  /* 0x00000008c1167824 */ /* 0x000fe200078e00ff */
[----:B------:R-:W-:Y:S01]  /*0f80*/  SHF.R.S32.HI R217, RZ, 0x1f, R186 ;  /* 0x0000001fffd97819 */ /* 0x000fe200000114ba */
[----:B------:R-:W-:Y:S01]  /*0f90*/  VIADD R188, R186, 0x40 ;  /* 0x00000040babc7836 */ /* 0x000fe20000000000 */
[----:B------:R-:W-:Y:S01]  /*0fa0*/  LOP3.LUT R206, R206, 0x1c0, RZ, 0xc0, !PT ;  /* 0x000001c0cece7812 */ /* 0x000fe200078ec0ff */
[----:B------:R-:W-:Y:S01]  /*0fb0*/  IMAD.SHL.U32 R5, R5, 0x40, RZ ;  /* 0x0000004005057824 */ /* 0x000fe200078e00ff */
[----:B------:R-:W-:Y:S01]  /*0fc0*/  SHF.R.S32.HI R23, RZ, 0x1f, R22 ;  /* 0x0000001fff177819 */ /* 0x000fe20000011416 */
[----:B0-----:R-:W-:Y:S01]  /*0fd0*/  IMAD.IADD R6, R154, 0x1, -R3 ;  /* 0x000000019a067824 */ /* 0x001fe200078e0a03 */
[----:B------:R-:W-:Y:S01]  /*0fe0*/  SHF.R.U32.HI R208, RZ, 0x3, R206 ;  /* 0x00000003ffd07819 */ /* 0x000fe200000116ce */
[----:B------:R-:W-:Y:S01]  /*0ff0*/  IMAD.IADD R3, R193, 0x1, -R0 ;  /* 0x00000001c1037824 */ /* 0x000fe200078e0a00 */
[----:B------:R-:W-:Y:S01]  /*1000*/  SHF.R.S32.HI R0, RZ, 0x1f, R159 ;  /* 0x0000001fff007819 */ /* 0x000fe2000001149f */
[----:B------:R-:W-:Y:S01]  /*1010*/  IMAD.SHL.U32 R191, R6, 0x40, RZ ;  /* 0x0000004006bf7824 */ /* 0x000fe200078e00ff */
[----:B------:R-:W-:Y:S01]  /*1020*/  LOP3.LUT R2, R206, 0x38, R22, 0xf8, !PT ;  /* 0x00000038ce027812 */ /* 0x000fe200078ef816 */
[----:B------:R0:W-:Y:S01]  /*1030*/  STL [R1+0x460], R6 ;  /* 0x0004600601007387 */ /* 0x0001e20000100800 */
[----:B------:R-:W-:Y:S01]  /*1040*/  LOP3.LUT R209, R5, 0xfffffe00, RZ, 0xc0, !PT ;  /* 0xfffffe0005d17812 */ /* 0x000fe200078ec0ff */
[C---:B------:R-:W-:Y:S01]  /*1050*/  VIADD R152, R22.reuse, 0x20 ;  /* 0x0000002016987836 */ /* 0x040fe20000000000 */
[----:B------:R-:W-:Y:S01]  /*1060*/  LOP3.LUT R191, R191, 0x1c0, RZ, 0xc0, !PT ;  /* 0x000001c0bfbf7812 */ /* 0x000fe200078ec0ff */
[----:B------:R1:W-:Y:S01]  /*1070*/  STL [R1+0x45c], R0 ;  /* 0x00045c0001007387 */ /* 0x0003e20000100800 */
[----:B------:R-:W-:Y:S01]  /*1080*/  LOP3.LUT R5, R209, R2, R208, 0xf6, !PT ;  /* 0x00000002d1057212 */ /* 0x000fe200078ef6d0 */
[C---:B------:R-:W-:Y:S01]  /*1090*/  VIADD R163, R22.reuse, 0x40 ;  /* 0x0000004016a37836 */ /* 0x040fe20000000000 */
[----:B------:R-:W-:Y:S01]  /*10a0*/  SHF.R.U32.HI R207, RZ, 0x3, R191 ;  /* 0x00000003ffcf7819 */ /* 0x000fe200000116bf */
[C---:B------:R-:W-:Y:S01]  /*10b0*/  VIADD R162, R22.reuse, 0x60 ;  /* 0x0000006016a27836 */ /* 0x040fe20000000000 */
[----:B------:R-:W-:Y:S01]  /*10c0*/  SHF.R.S32.HI R155, RZ, 0x1f, R152 ;  /* 0x0000001fff9b7819 */ /* 0x000fe20000011498 */
[----:B0-----:R-:W-:Y:S01]  /*10d0*/  IMAD.SHL.U32 R6, R7, 0x8, RZ ;  /* 0x0000000807067824 */ /* 0x001fe200078e00ff */
[----:B------:R-:W-:Y:S01]  /*10e0*/  SHF.R.S32.HI R185, RZ, 0x1f, R163 ;  /* 0x0000001fffb97819 */ /* 0x000fe200000114a3 */
[----:B------:R-:W-:Y:S01]  /*10f0*/  IMAD R2, R5, 0x2, R148 ;  /* 0x0000000205027824 */ /* 0x000fe200078e0294 */
[----:B------:R-:W-:Y:S01]  /*1100*/  SHF.R.S32.HI R184, RZ, 0x1f, R162 ;  /* 0x0000001fffb87819 */ /* 0x000fe200000114a2 */
[C---:B------:R-:W-:Y:S01]  /*1110*/  VIADD R161, R22.reuse, 0x80 ;  /* 0x0000008016a17836 */ /* 0x040fe20000000000 */
[----:B-1----:R-:W-:Y:S01]  /*1120*/  LOP3.LUT R0, R191, 0x18, R22, 0xf8, !PT ;  /* 0x00000018bf007812 */ /* 0x002fe200078ef816 */
[----:B------:R-:W-:Y:S01]  /*1130*/  STL [R1+0x47c], R6 ;  /* 0x00047c0601007387 */ /* 0x000fe20000100800 */
[C---:B------:R-:W-:Y:S01]  /*1140*/  VIADD R160, R22.reuse, 0xa0 ;  /* 0x000000a016a07836 */ /* 0x040fe20000000000 */
[----:B------:R-:W-:Y:S01]  /*1150*/  SHF.R.S32.HI R216, RZ, 0x1f, R188 ;  /* 0x0000001fffd87819 */ /* 0x000fe200000114bc */
[----:B------:R-:W-:Y:S01]  /*1160*/  VIADD R165, R22, 0xc0 ;  /* 0x000000c016a57836 */ /* 0x000fe20000000000 */
[----:B------:R-:W-:Y:S01]  /*1170*/  LOP3.LUT R0, R0, R207, RZ, 0x3c, !PT ;  /* 0x000000cf00007212 */ /* 0x000fe200078e3cff */
[----:B------:R-:W-:Y:S01]  /*1180*/  STL [R1+0x468], R2 ;  /* 0x0004680201007387 */ /* 0x000fe20000100800 */
[----:B------:R-:W-:Y:S01]  /*1190*/  VIADD R164, R22, 0xe0 ;  /* 0x000000e016a47836 */ /* 0x000fe20000000000 */
[----:B------:R-:W-:Y:S01]  /*11a0*/  SHF.R.S32.HI R183, RZ, 0x1f, R161 ;  /* 0x0000001fffb77819 */ /* 0x000fe200000114a1 */
[----:B------:R-:W-:Y:S01]  /*11b0*/  VIADD R187, R186, 0x80 ;  /* 0x00000080babb7836 */ /* 0x000fe20000000000 */
[----:B------:R0:W-:Y:S01]  /*11c0*/  STL [R1+0x470], R0 ;  /* 0x0004700001007387 */ /* 0x0001e20000100800 */
[----:B------:R-:W-:Y:S01]  /*11d0*/  LOP3.LUT R167, R0, R192, RZ, 0xfc, !PT ;  /* 0x000000c000a77212 */ /* 0x000fe200078efcff */
[----:B------:R-:W-:Y:S01]  /*11e0*/  VIADD R189, R186, 0xc0 ;  /* 0x000000c0babd7836 */ /* 0x000fe20000000000 */
[----:B------:R-:W-:Y:S01]  /*11f0*/  SHF.R.S32.HI R182, RZ, 0x1f, R160 ;  /* 0x0000001fffb67819 */ /* 0x000fe200000114a0 */
[----:B------:R-:W-:Y:S01]  /*1200*/  IMAD.SHL.U32 R229, R4, 0x2, RZ ;  /* 0x0000000204e57824 */ /* 0x000fe200078e00ff */
[----:B------:R-:W-:-:S02]  /*1210*/  SHF.R.S32.HI R181, RZ, 0x1f, R165 ;  /* 0x0000001fffb57819 */ /* 0x000fc400000114a5 */
[----:B------:R-:W-:Y:S02]  /*1220*/  SHF.R.S32.HI R180, RZ, 0x1f, R164 ;  /* 0x0000001fffb47819 */ /* 0x000fe400000114a4 */
[----:B------:R-:W-:Y:S01]  /*1230*/  SHF.R.S32.HI R215, RZ, 0x1f, R187 ;  /* 0x0000001fffd77819 */ /* 0x000fe200000114bb */
[----:B0-----:R-:W-:Y:S01]  /*1240*/  IMAD R0, R3, 0x8, R228 ;  /* 0x0000000803007824 */ /* 0x001fe200078e02e4 */
[----:B------:R-:W-:-:S04]  /*1250*/  SHF.R.S32.HI R214, RZ, 0x1f, R189 ;  /* 0x0000001fffd67819 */ /* 0x000fc800000114bd */
[----:B------:R0:W-:Y:S03]  /*1260*/  STL [R1+0x478], R0 ;  /* 0x0004780001007387 */ /* 0x0001e60000100800 */
.L_x_4030:
[----:B------:R-:W-:Y:S05]  /*1270*/  YIELD ;  /* 0x0000000000007946 */ /* 0x000fea0003800000 */
[----:B------:R-:W-:Y:S01]  /*1280*/  ULDC.64 UR4, c[0x0][0xb20] ;  /* 0x0002c80000047ab9 */ /* 0x000fe20000000a00 */
[----:B0-----:R-:W1:Y:S01]  /*1290*/  LDC.64 R4, c[0x0][0xb00] ;  /* 0x0002c000ff047b82 */ /* 0x001e620000000a00 */
[----:B------:R-:W-:Y:S01]  /*12a0*/  ISETP.NE.U32.AND P1, PT, RZ, UR4, PT ;  /* 0x00000004ff007c0c */ /* 0x000fe2000bf25070 */
[----:B------:R-:W-:Y:S02]  /*12b0*/  IMAD.MOV.U32 R11, RZ, RZ, RZ ;  /* 0x000000ffff0b7224 */ /* 0x000fe400078e00ff */
[----:B------:R-:W-:Y:S01]  /*12c0*/  IMAD.MOV.U32 R19, RZ, RZ, RZ ;  /* 0x000000ffff137224 */ /* 0x000fe200078e00ff */
[----:B------:R-:W-:Y:S01]  /*12d0*/  ISETP.NE.AND.EX P1, PT, RZ, UR5, PT, P1 ;  /* 0x00000005ff007c0c */ /* 0x000fe2000bf25310 */
[----:B------:R-:W-:-:S02]  /*12e0*/  ULDC.64 UR4, c[0x0][0xb10] ;  /* 0x0002c40000047ab9 */ /* 0x000fc40000000a00 */
[----:B------:R-:W-:-:S04]  /*12f0*/  ISETP.NE.U32.AND P2, PT, RZ, UR4, PT ;  /* 0x00000004ff007c0c */ /* 0x000fc8000bf45070 */
[----:B------:R-:W-:Y:S01]  /*1300*/  ISETP.NE.AND.EX P2, PT, RZ, UR5, PT, P2 ;  /* 0x00000005ff007c0c */ /* 0x000fe2000bf45320 */
[----:B------:R-:W-:Y:S02]  /*1310*/  ULDC.64 UR4, c[0x0][0xb00] ;  /* 0x0002c00000047ab9 */ /* 0x000fe40000000a00 */
[----:B------:R-:W-:-:S03]  /*1320*/  ISETP.NE.U32.AND P0, PT, RZ, UR4, PT ;  /* 0x00000004ff007c0c */ /* 0x000fc6000bf05070 */
[----:B--2---:R-:W2:Y:S01]  /*1330*/  @P1 LDC.64 R2, c[0x0][0xb20] ;  /* 0x0002c800ff021b82 */ /* 0x004ea20000000a00 */
[----:B------:R-:W-:Y:S01]  /*1340*/  ISETP.NE.AND.EX P0, PT, RZ, UR5, PT, P0 ;  /* 0x00000005ff007c0c */ /* 0x000fe2000bf05300 */
[----:B-1-3--:R-:W-:-:S06]  /*1350*/  IMAD.WIDE R8, R127, 0x4, R4 ;  /* 0x000000047f087825 */ /* 0x00afcc00078e0204 */
[----:B------:R-:W1:Y:S01]  /*1360*/  @P2 LDC.64 R6, c[0x0][0xb10] ;  /* 0x0002c400ff062b82 */ /* 0x000e620000000a00 */
[----:B------:R-:W-:Y:S02]  /*1370*/  ULDC UR4, c[0x0][0x288] ;  /* 0x0000a20000047ab9 */ /* 0x000fe40000000800 */
[----:B------:R-:W-:Y:S01]  /*1380*/  IMAD.U32 R28, RZ, RZ, UR4 ;  /* 0x00000004ff1c7e24 */ /* 0x000fe2000f8e00ff */
[----:B------:R-:W-:Y:S02]  /*1390*/  ULDC.64 UR4, c[0x0][0x418] ;  /* 0x0001060000047ab9 */ /* 0x000fe40000000a00 */
[----:B------:R3:W5:Y:S01]  /*13a0*/  @P0 LDG.E R19, desc[UR44][R8.64] ;  /* 0x0000002c08130981 */ /* 0x000762000c1e1900 */
[----:B--2---:R-:W-:-:S05]  /*13b0*/  @P1 IMAD.WIDE R2, R127, 0x4, R2 ;  /* 0x000000047f021825 */ /* 0x004fca00078e0202 */
[----:B------:R3:W5:Y:S01]  /*13c0*/  @P1 LDG.E R11, desc[UR44][R2.64] ;  /* 0x0000002c020b1981 */ /* 0x000762000c1e1900 */
[----:B-1----:R-:W-:-:S05]  /*13d0*/  @P2 IMAD.WIDE R4, R127, 0x4, R6 ;  /* 0x000000047f042825 */ /* 0x002fca00078e0206 */
        /* <DEDUP_REMOVED lines=10> */
[----:B---34-:R-:W-:Y:S06]  /*1480*/  @P2 BRA `(.L_x_3801) ;  /* 0x0000000000242947 */ /* 0x018fec0003800000 */
[----:B------:R-:W-:Y:S02]  /*1490*/  ULDC.64 UR4, c[0x0][0xaf8] ;  /* 0x0002be0000047ab9 */ /* 0x000fe40000000a00 */
[----:B------:R-:W-:-:S04]  /*14a0*/  ISETP.NE.U32.AND P1, PT, RZ, UR4, PT ;  /* 0x00000004ff007c0c */ /* 0x000fc8000bf25070 */
[----:B------:R-:W-:-:S13]  /*14b0*/  ISETP.NE.AND.EX P1, PT, RZ, UR5, PT, P1 ;  /* 0x00000005ff007c0c */ /* 0x000fda000bf25310 */
[----:B------:R-:W-:Y:S05]  /*14c0*/  @!P1 BRA `(.L_x_3801) ;  /* 0x0000000000149947 */ /* 0x000fea0003800000 */
[----:B------:R-:W1:Y:S02]  /*14d0*/  LDC.64 R2, c[0x0][0xaf8] ;  /* 0x0002be00ff027b82 */ /* 0x000e640000000a00 */
[----:B-1----:R-:W-:-:S05]  /*14e0*/  IMAD.WIDE R2, R127, 0x4, R2 ;  /* 0x000000047f027825 */ /* 0x002fca00078e0202 */
[----:B-----5:R-:W2:Y:S04]  /*14f0*/  LDG.E R28, desc[UR44][R2.64] ;  /* 0x0000002c021c7981 */ /* 0x020ea8000c1e1900 */
[----:B------:R-:W2:Y:S02]  /*1500*/  LDG.E R5, desc[UR44][R2.64+0x4] ;  /* 0x0000042c02057981 */ /* 0x000ea4000c1e1900 */
[----:B--2---:R-:W-:-:S07]  /*1510*/  IMAD.IADD R28, R5, 0x1, -R28 ;  /* 0x00000001051c7824 */ /* 0x004fce00078e0a1c */
.L_x_3801:
[----:B------:R-:W-:Y:S01]  /*1520*/  ULDC.64 UR4, c[0x0][0xb18] ;  /* 0x0002c60000047ab9 */ /* 0x000fe20000000a00 */
[----:B------:R-:W-:Y:S01]  /*1530*/  IMAD.MOV.U32 R211, RZ, RZ, R126 ;  /* 0x000000ffffd37224 */ /* 0x000fe200078e007e */
[----:B------:R-:W-:Y:S01]  /*1540*/  ISETP.NE.U32.AND P1, PT, RZ, UR4, PT ;  /* 0x00000004ff007c0c */ /* 0x000fe2000bf25070 */
[----:B------:R-:W-:-:S03]  /*1550*/  IMAD.MOV.U32 R212, RZ, RZ, R127 ;  /* 0x000000ffffd47224 */ /* 0x000fc600078e007f */
[----:B------:R-:W-:-:S13]  /*1560*/  ISETP.NE.AND.EX P1, PT, RZ, UR5, PT, P1 ;  /* 0x00000005ff007c0c */ /* 0x000fda000bf25310 */
[----:B------:R-:W-:Y:S05]  /*1570*/  @!P1 BRA `(.L_x_3802) ;  /* 0x0000000000109947 */ /* 0x000fea0003800000 */
[----:B------:R-:W1:Y:S02]  /*1580*/  LDC.64 R2, c[0x0][0xb18] ;  /* 0x0002c600ff027b82 */ /* 0x000e640000000a00 */
[----:B-1----:R-:W-:-:S05]  /*1590*/  IMAD.WIDE R2, R127, 0x4, R2 ;  /* 0x000000047f027825 */ /* 0x002fca00078e0202 */
[----:B------:R1:W5:Y:S01]  /*15a0*/  LDG.E R18, desc[UR44][R2.64] ;  /* 0x0000002c02127981 */ /* 0x000362000c1e1900 */
[----:B------:R-:W-:Y:S05]  /*15b0*/  BRA `(.L_x_3803) ;  /* 0x0000000000107947 */ /* 0x000fea0003800000 */
.L_x_3802:
[----:B------:R-:W-:Y:S05]  /*15c0*/  @!P0 BRA `(.L_x_3803) ;  /* 0x00000000000c8947 */ /* 0x000fea0003800000 */
[----:B------:R-:W2:Y:S04]  /*15d0*/  LDG.E R3, desc[UR44][R8.64] ;  /* 0x0000002c08037981 */ /* 0x000ea8000c1e1900 */
[----:B------:R-:W2:Y:S02]  /*15e0*/  LDG.E R18, desc[UR44][R8.64+0x4] ;  /* 0x0000042c08127981 */ /* 0x000ea4000c1e1900 */
[----:B--2---:R-:W-:-:S07]  /*15f0*/  IMAD.IADD R18, R18, 0x1, -R3 ;  /* 0x0000000112127824 */ /* 0x004fce00078e0a03 */
.L_x_3803:
[----:B------:R-:W-:Y:S01]  /*1600*/  ULDC.64 UR4, c[0x0][0xb08] ;  /* 0x0002c20000047ab9 */ /* 0x000fe20000000a00 */
[----:B------:R-:W2:Y:S01]  /*1610*/  LDC R8, c[0x0][0x448] ;  /* 0x00011200ff087b82 */ /* 0x000ea20000000800 */
[----:B------:R-:W-:-:S04]  /*1620*/  ISETP.NE.U32.AND P0, PT, RZ, UR4, PT ;  /* 0x00000004ff007c0c */ /* 0x000fc8000bf05070 */
[----:B------:R-:W-:Y:S01]  /*1630*/  ISETP.NE.AND.EX P0, PT, RZ, UR5, PT, P0 ;  /* 0x00000005ff007c0c */ /* 0x000fe2000bf05300 */
[----:B------:R-:W-:Y:S02]  /*1640*/  ULDC.64 UR4, c[0x0][0xb28] ;  /* 0x0002ca0000047ab9 */ /* 0x000fe40000000a00 */
[----:B------:R-:W-:Y:S01]  /*1650*/  ISETP.NE.U32.AND P1, PT, RZ, UR4, PT ;  /* 0x00000004ff007c0c */ /* 0x000fe2000bf25070 */
[----:B-1---5:R-:W-:Y:S01]  /*1660*/  IMAD.MOV.U32 R2, RZ, RZ, R18 ;  /* 0x000000ffff027224 */ /* 0x022fe200078e0012 */
[----:B------:R-:W1:Y:S02]  /*1670*/  LDC.64 R12, c[0x0][0xad8] ;  /* 0x0002b600ff0c7b82 */ /* 0x000e640000000a00 */
[----:B------:R-:W-:-:S06]  /*1680*/  ISETP.NE.AND.EX P1, PT, RZ, UR5, PT, P1 ;  /* 0x00000005ff007c0c */ /* 0x000fcc000bf25310 */
[----:B------:R-:W3:Y:S08]  /*1690*/  @P0 LDC.64 R4, c[0x0][0xb08] ;  /* 0x0002c200ff040b82 */ /* 0x000ef00000000a00 */
[----:B------:R-:W4:Y:S01]  /*16a0*/  @P1 LDC.64 R6, c[0x0][0xb28] ;  /* 0x0002ca00ff061b82 */ /* 0x000f220000000a00 */
[----:B---3--:R-:W-:-:S05]  /*16b0*/  @P0 IMAD.WIDE R4, R127, 0x4, R4 ;  /* 0x000000047f040825 */ /* 0x008fca00078e0204 */
[----:B0-----:R-:W3:Y:S04]  /*16c0*/  @P0 LDG.E R0, desc[UR44][R4.64] ;  /* 0x0000002c04000981 */ /* 0x001ee8000c1e1900 */
[----:B------:R-:W3:Y:S01]  /*16d0*/  @P0 LDG.E R3, desc[UR44][R4.64+0x4] ;  /* 0x0000042c04030981 */ /* 0x000ee2000c1e1900 */
[----:B----4-:R-:W-:-:S05]  /*16e0*/  @P1 IMAD.WIDE R6, R127, 0x4, R6 ;  /* 0x000000047f061825 */ /* 0x010fca00078e0206 */
[----:B------:R0:W5:Y:S01]  /*16f0*/  @P1 LDG.E R2, desc[UR44][R6.64] ;  /* 0x0000002c06021981 */ /* 0x000162000c1e1900 */
[----:B--2---:R-:W-:Y:S01]  /*1700*/  ISETP.NE.AND P1, PT, R8, 0x1, PT ;  /* 0x000000010800780c */ /* 0x004fe20003f25270 */
[----:B------:R-:W-:Y:S01]  /*1710*/  IMAD.SHL.U32 R210, R125, 0x80, RZ ;  /* 0x000000807dd27824 */ /* 0x000fe200078e00ff */
[----:B-1----:R-:W-:Y:S01]  /*1720*/  ISETP.GE.AND P2, PT, R13, 0x1, PT ;  /* 0x000000010d00780c */ /* 0x002fe20003f46270 */
[----:B------:R-:W-:-:S10]  /*1730*/  IMAD.IADD R10, R18, 0x1, -R11 ;  /* 0x00000001120a7824 */ /* 0x000fd400078e0a0b */
[----:B------:R-:W1:Y:S08]  /*1740*/  @P1 LDC R8, c[0x0][0x44c] ;  /* 0x00011300ff081b82 */ /* 0x000e700000000800 */
[----:B------:R-:W2:Y:S01]  /*1750*/  @P1 LDC R9, c[0x0][0x450] ;  /* 0x00011400ff091b82 */ /* 0x000ea20000000800 */
[----:B---3--:R-:W-:Y:S02]  /*1760*/  @P0 IMAD.IADD R45, R3, 0x1, -R0 ;  /* 0x00000001032d0824 */ /* 0x008fe400078e0a00 */
[----:B------:R-:W-:-:S02]  /*1770*/  VIADD R3, R210, 0x7f ;  /* 0x0000007fd2037836 */ /* 0x000fc40000000000 */
[----:B------:R-:W-:Y:S02]  /*1780*/  IMAD.IADD R29, R10, 0x1, R45 ;  /* 0x000000010a1d7824 */ /* 0x000fe400078e022d */
[----:B-1----:R-:W-:-:S03]  /*1790*/  @P1 IMAD.HI.U32 R4, R3, R8, RZ ;  /* 0x0000000803041227 */ /* 0x002fc600078e00ff */
[C---:B------:R-:W-:Y:S01]  /*17a0*/  IADD3 R194, R29.reuse, 0x1, -R28 ;  /* 0x000000011dc27810 */ /* 0x040fe20007ffe81c */
[----:B------:R-:W-:Y:S02]  /*17b0*/  VIADD R0, R29, 0x5f ;  /* 0x0000005f1d007836 */ /* 0x000fe40000000000 */
[----:B------:R-:W-:Y:S01]  /*17c0*/  IMAD.MOV.U32 R5, RZ, RZ, R3 ;  /* 0x000000ffff057224 */ /* 0x000fe200078e0003 */
[----:B--2---:R-:W-:Y:S01]  /*17d0*/  @P1 SHF.R.U32.HI R5, RZ, R9, R4 ;  /* 0x00000009ff051219 */ /* 0x004fe20000011604 */
[----:B------:R-:W-:-:S04]  /*17e0*/  IMAD.HI R0, R0, 0x2aaaaaab, RZ ;  /* 0x2aaaaaab00007827 */ /* 0x000fc800078e02ff */
[----:B0-----:R-:W-:Y:S01]  /*17f0*/  IMAD.IADD R7, R194, 0x1, R5 ;  /* 0x00000001c2077824 */ /* 0x001fe200078e0205 */
[----:B------:R-:W-:-:S04]  /*1800*/  SHF.R.U32.HI R3, RZ, 0x1f, R0 ;  /* 0x0000001fff037819 */ /* 0x000fc80000011600 */
        /* <DEDUP_REMOVED lines=14> */
.L_x_3806:
[----:B------:R-:W-:-:S13]  /*18f0*/  ISETP.NE.AND P0, PT, R13, 0x1, PT ;  /* 0x000000010d00780c */ /* 0x000fda0003f05270 */
[----:B------:R-:W0:Y:S02]  /*1900*/  @P0 LDC.64 R4, c[0x0][0xae0] ;  /* 0x0002b800ff040b82 */ /* 0x000e240000000a00 */
[----:B0-----:R-:W-:-:S05]  /*1910*/  @P0 IMAD.HI.U32 R4, R3, R4, RZ ;  /* 0x0000000403040227 */ /* 0x001fca00078e00ff */
[----:B------:R-:W-:-:S07]  /*1920*/  @P0 SHF.R.U32.HI R3, RZ, R5, R4 ;  /* 0x00000005ff030219 */ /* 0x000fce0000011604 */
.L_x_3807:
[----:B------:R-:W-:Y:S05]  /*1930*/  BSYNC B0 ;  /* 0x0000000000007941 */ /* 0x000fea0003800000 */
.L_x_3805:
[----:B------:R-:W-:-:S05]  /*1940*/  IMAD R3, R3, R13, R13 ;  /* 0x0000000d03037224 */ /* 0x000fca00078e020d */
[----:B------:R-:W-:-:S07]  /*1950*/  VIMNMX R0, R0, R3, PT ;  /* 0x0000000300007248 */ /* 0x000fce0003fe0100 */
.L_x_3804:
        /* <DEDUP_REMOVED lines=20> */
.L_x_3810:
[----:B------:R-:W-:-:S13]  /*1aa0*/  ISETP.NE.AND P0, PT, R13, 0x1, PT ;  /* 0x000000010d00780c */ /* 0x000fda0003f05270 */
[----:B------:R-:W0:Y:S02]  /*1ab0*/  @P0 LDC.64 R6, c[0x0][0xae0] ;  /* 0x0002b800ff060b82 */ /* 0x000e240000000a00 */
[----:B0-----:R-:W-:-:S05]  /*1ac0*/  @P0 IMAD.HI.U32 R6, R3, R6, RZ ;  /* 0x0000000603060227 */ /* 0x001fca00078e00ff */
[----:B------:R-:W-:-:S07]  /*1ad0*/  @P0 SHF.R.U32.HI R3, RZ, R7, R6 ;  /* 0x00000007ff030219 */ /* 0x000fce0000011606 */
.L_x_3811:
[----:B------:R-:W-:Y:S05]  /*1ae0*/  BSYNC B0 ;  /* 0x0000000000007941 */ /* 0x000fea0003800000 */
.L_x_3809:
[----:B------:R-:W-:-:S05]  /*1af0*/  IMAD R3, R3, R13, RZ ;  /* 0x0000000d03037224 */ /* 0x000fca00078e02ff */
[----:B------:R-:W-:-:S07]  /*1b00*/  VIMNMX R4, R4, R3, !PT ;  /* 0x0000000304047248 */ /* 0x000fce0007fe0100 */
.L_x_3808:
        /* <DEDUP_REMOVED lines=44> */
.L_x_3814:
[----:B------:R-:W-:Y:S05]  /*1dd0*/  BSYNC B6 ;  /* 0x0000000000067941 */ /* 0x000fea0003800000 */
.L_x_3813:
        /* <DEDUP_REMOVED lines=20> */
.L_x_3816:
[----:B------:R-:W-:Y:S05]  /*1f20*/  BSYNC B6 ;  /* 0x0000000000067941 */ /* 0x000fea0003800000 */
.L_x_3815:
[----:B------:R-:W-:Y:S01]  /*1f30*/  ULDC.64 UR4, c[0x0][0xaf0] ;  /* 0x0002bc0000047ab9 */ /* 0x000fe20000000a00 */
[----:B------:R-:W2:Y:S01]  /*1f40*/  LDL R32, [R1+0x460] ;  /* 0x0004600001207983 */ /* 0x000ea20000100800 */
[----:B------:R-:W-:Y:S01]  /*1f50*/  ISETP.NE.U32.AND P0, PT, RZ, UR4, PT ;  /* 0x00000004ff007c0c */ /* 0x000fe2000bf05070 */
[----:B------:R-:W-:Y:S01]  /*1f60*/  IMAD.MOV.U32 R0, RZ, RZ, R127 ;  /* 0x000000ffff007224 */ /* 0x000fe200078e007f */
[----:B------:R-:W-:Y:S01]  /*1f70*/  SHF.R.S32.HI R3, RZ, 0x1f, R154 ;  /* 0x0000001fff037819 */ /* 0x000fe2000001149a */
[----:B------:R-:W-:Y:S01]  /*1f80*/  ULDC UR8, c[0x0][0x320] ;  /* 0x0000c80000087ab9 */ /* 0x000fe20000000800 */
[----:B------:R-:W-:Y:S01]  /*1f90*/  ISETP.NE.AND.EX P0, PT, RZ, UR5, PT, P0 ;  /* 0x00000005ff007c0c */ /* 0x000fe2000bf05300 */
[----:B------:R-:W0:Y:S01]  /*1fa0*/  S2R R20, SR_TID.X ;  /* 0x0000000000147919 */ /* 0x000e220000002100 */
[----:B------:R-:W-:Y:S01]  /*1fb0*/  ULDC.64 UR4, c[0x0][0x3f8] ;  /* 0x0000fe0000047ab9 */ /* 0x000fe20000000a00 */
[----:B------:R-:W1:Y:S01]  /*1fc0*/  LDC R33, c[0x0][0x3f4] ;  /* 0x0000fd00ff217b82 */ /* 0x000e620000000800 */
[----:B------:R-:W-:-:S09]  /*1fd0*/  ULDC.64 UR6, c[0x0][0x408] ;  /* 0x0001020000067ab9 */ /* 0x000fd20000000a00 */
[----:B------:R-:W3:Y:S02]  /*1fe0*/  @P0 LDC.64 R4, c[0x0][0xaf0] ;  /* 0x0002bc00ff040b82 */ /* 0x000ee40000000a00 */
[----:B---3--:R-:W-:-:S05]  /*1ff0*/  @P0 IMAD.WIDE R4, R127, 0x4, R4 ;  /* 0x000000047f040825 */ /* 0x008fca00078e0204 */
[----:B------:R3:W4:Y:S01]  /*2000*/  @P0 LDG.E R0, desc[UR44][R4.64] ;  /* 0x0000002c04000981 */ /* 0x000722000c1e1900 */
[C---:B------:R-:W-:Y:S01]  /*2010*/  IMAD R9, R3.reuse, UR4, RZ ;  /* 0x0000000403097c24 */ /* 0x040fe2000f8e02ff */
[----:B------:R-:W-:Y:S01]  /*2020*/  ISETP.GE.AND P1, PT, R152, UR8, PT ;  /* 0x0000000898007c0c */ /* 0x000fe2000bf26270 */
[----:B------:R-:W-:Y:S01]  /*2030*/  IMAD R11, R3, UR6, RZ ;  /* 0x00000006030b7c24 */ /* 0x000fe2000f8e02ff */
[----:B------:R-:W-:Y:S01]  /*2040*/  ISETP.GE.AND P0, PT, R22, UR8, PT ;  /* 0x0000000816007c0c */ /* 0x000fe2000bf06270 */
[C---:B------:R-:W-:Y:S01]  /*2050*/  IMAD R13, R154.reuse, UR5, R9 ;  /* 0x000000059a0d7c24 */ /* 0x040fe2000f8e0209 */
[----:B------:R-:W-:Y:S01]  /*2060*/  SEL R9, RZ, 0xffffffff, P1 ;  /* 0xffffffffff097807 */ /* 0x000fe20000800000 */
[C---:B------:R-:W-:Y:S01]  /*2070*/  IMAD R11, R154.reuse, UR7, R11 ;  /* 0x000000079a0b7c24 */ /* 0x040fe2000f8e020b */
[----:B------:R-:W-:Y:S01]  /*2080*/  SHF.R.S32.HI R157, RZ, 0x1f, R156 ;  /* 0x0000001fff9d7819 */ /* 0x000fe2000001149c */
[----:B------:R-:W-:Y:S01]  /*2090*/  IMAD.IADD R46, R19, 0x1, R18 ;  /* 0x00000001132e7824 */ /* 0x000fe200078e0212 */
[----:B0-----:R-:W-:Y:S01]  /*20a0*/  SHF.R.U32.HI R34, RZ, 0x7, R20 ;  /* 0x00000007ff227819 */ /* 0x001fe20000011614 */
[----:B------:R-:W-:Y:S01]  /*20b0*/  IMAD.SHL.U32 R9, R9, 0x2, RZ ;  /* 0x0000000209097824 */ /* 0x000fe200078e00ff */
[----:B------:R-:W-:Y:S01]  /*20c0*/  SEL R8, RZ, 0x1, P0 ;  /* 0x00000001ff087807 */ /* 0x000fe20000000000 */
[----:B---3--:R-:W-:Y:S01]  /*20d0*/  IMAD.WIDE.U32 R4, R154, UR6, R156 ;  /* 0x000000069a047c25 */ /* 0x008fe2000f8e009c */
[----:B------:R-:W-:-:S02]  /*20e0*/  ISETP.NE.AND P6, PT, R34, 0x1, PT ;  /* 0x000000012200780c */ /* 0x000fc40003fc5270 */
[----:B------:R-:W-:Y:S01]  /*20f0*/  LOP3.LUT R10, R9, 0x2, R8, 0xe2, !PT ;  /* 0x00000002090a7812 */ /* 0x000fe200078ee208 */
[----:B------:R-:W-:Y:S01]  /*2100*/  IMAD.WIDE.U32 R6, R154, UR4, R156 ;  /* 0x000000049a067c25 */ /* 0x000fe2000f8e009c */
[----:B------:R-:W-:Y:S02]  /*2110*/  ISETP.GE.AND P0, PT, R163, UR8, PT ;  /* 0x00000008a3007c0c */ /* 0x000fe4000bf06270 */
[----:B------:R-:W-:Y:S01]  /*2120*/  ISETP.GE.AND P1, PT, R162, UR8, PT ;  /* 0x00000008a2007c0c */ /* 0x000fe2000bf26270 */
[----:B------:R-:W-:Y:S01]  /*2130*/  IMAD.WIDE.U32 R8, R154, UR4, R22 ;  /* 0x000000049a087c25 */ /* 0x000fe2000f8e0016 */
[----:B-----5:R-:W-:Y:S02]  /*2140*/  SHF.R.S32.HI R47, RZ, 0x1f, R2 ;  /* 0x0000001fff2f7819 */ /* 0x020fe40000011402 */
[----:B------:R-:W-:Y:S01]  /*2150*/  SEL R12, RZ, 0x8, P1 ;  /* 0x00000008ff0c7807 */ /* 0x000fe20000800000 */
[----:B------:R-:W-:Y:S01]  /*2160*/  IMAD.IADD R5, R5, 0x1, R11 ;  /* 0x0000000105057824 */ /* 0x000fe200078e020b */
[----:B------:R-:W-:Y:S01]  /*2170*/  SEL R11, RZ, 0x4, P0 ;  /* 0x00000004ff0b7807 */ /* 0x000fe20000000000 */
[----:B------:R-:W-:Y:S01]  /*2180*/  IMAD.IADD R7, R7, 0x1, R13 ;  /* 0x0000000107077824 */ /* 0x000fe200078e020d */
[----:B------:R-:W-:Y:S01]  /*2190*/  ISETP.GE.AND P0, PT, R161, UR8, PT ;  /* 0x00000008a1007c0c */ /* 0x000fe2000bf06270 */
[----:B------:R-:W-:Y:S01]  /*21a0*/  IMAD.IADD R9, R13, 0x1, R9 ;  /* 0x000000010d097824 */ /* 0x000fe200078e0209 */
[----:B------:R-:W-:Y:S01]  /*21b0*/  ISETP.GE.AND P1, PT, R160, UR8, PT ;  /* 0x00000008a0007c0c */ /* 0x000fe2000bf26270 */
[C---:B------:R-:W-:Y:S01]  /*21c0*/  IMAD R15, R47.reuse, UR6, RZ ;  /* 0x000000062f0f7c24 */ /* 0x040fe2000f8e02ff */
[----:B------:R-:W-:Y:S01]  /*21d0*/  LOP3.LUT R10, R12, R10, R11, 0xfe, !PT ;  /* 0x0000000a0c0a7212 */ /* 0x000fe200078efe0b */
[----:B------:R-:W-:Y:S01]  /*21e0*/  IMAD R13, R47, UR4, RZ ;  /* 0x000000042f0d7c24 */ /* 0x000fe2000f8e02ff */
[----:B------:R-:W-:Y:S01]  /*21f0*/  SEL R11, RZ, 0x10, P0 ;  /* 0x00000010ff0b7807 */ /* 0x000fe20000000000 */
[C---:B------:R-:W-:Y:S01]  /*2200*/  IMAD R15, R2.reuse, UR7, R15 ;  /* 0x00000007020f7c24 */ /* 0x040fe2000f8e020f */
[----:B------:R-:W-:Y:S01]  /*2210*/  SEL R12, RZ, 0x20, P1 ;  /* 0x00000020ff0c7807 */ /* 0x000fe20000800000 */
[----:B------:R-:W-:Y:S01]  /*2220*/  IMAD.WIDE.U32 R18, R2, UR6, R4 ;  /* 0x0000000602127c25 */ /* 0x000fe2000f8e0004 */
[----:B------:R-:W-:-:S02]  /*2230*/  ISETP.GE.AND P1, PT, R165, UR8, PT ;  /* 0x00000008a5007c0c */ /* 0x000fc4000bf26270 */
[----:B------:R-:W-:Y:S01]  /*2240*/  ISETP.GE.AND P2, PT, R164, UR8, PT ;  /* 0x00000008a4007c0c */ /* 0x000fe2000bf46270 */
[----:B------:R-:W-:Y:S01]  /*2250*/  IMAD R13, R2, UR5, R13 ;  /* 0x00000005020d7c24 */ /* 0x000fe2000f8e020d */
[----:B-1----:R-:W-:Y:S01]  /*2260*/  ISETP.GE.AND P0, PT, R22, R33, PT ;  /* 0x000000211600720c */ /* 0x002fe20003f06270 */
[C---:B------:R-:W-:Y:S01]  /*2270*/  IMAD.WIDE.U32 R20, R2.reuse, UR4, R6 ;  /* 0x0000000402147c25 */ /* 0x040fe2000f8e0006 */
[----:B------:R-:W-:Y:S02]  /*2280*/  SEL R5, RZ, 0x40, P1 ;  /* 0x00000040ff057807 */ /* 0x000fe40000800000 */
[C---:B------:R-:W-:Y:S01]  /*2290*/  SEL R7, R33.reuse, RZ, P0 ;  /* 0x000000ff21077207 */ /* 0x040fe20000000000 */
[----:B------:R-:W-:Y:S01]  /*22a0*/  IMAD.WIDE.U32 R24, R2, UR4, R8 ;  /* 0x0000000402187c25 */ /* 0x000fe2000f8e0008 */
[----:B------:R-:W-:Y:S05]  /*22b0*/  @!P6 WARPSYNC.ALL ;  /* 0x000000000000e948 */ /* 0x000fea0003800000 */
[----:B------:R-:W-:Y:S01]  /*22c0*/  ULDC UR4, c[0x0][0x2f4] ;  /* 0x0000bd0000047ab9 */ /* 0x000fe20000000800 */
[----:B------:R-:W-:Y:S01]  /*22d0*/  IMAD.IADD R7, R22, 0x1, R7 ;  /* 0x0000000116077824 */ /* 0x000fe200078e0207 */
[----:B------:R-:W-:Y:S01]  /*22e0*/  ISETP.GE.AND P3, PT, R152, UR4, PT ;  /* 0x0000000498007c0c */ /* 0x000fe2000bf66270 */
[----:B------:R-:W-:Y:S01]  /*22f0*/  IMAD.MOV.U32 R50, RZ, RZ, 0x20 ;  /* 0x00000020ff327424 */ /* 0x000fe200078e00ff */
[----:B------:R-:W-:Y:S01]  /*2300*/  ISETP.GE.AND P1, PT, R22, UR4, PT ;  /* 0x0000000416007c0c */ /* 0x000fe2000bf26270 */
[----:B------:R-:W-:Y:S01]  /*2310*/  IMAD.SHL.U32 R52, R33, 0x2, RZ ;  /* 0x0000000221347824 */ /* 0x000fe200078e00ff */
[----:B------:R-:W-:Y:S01]  /*2320*/  SEL R4, RZ, 0xffffffff, P3 ;  /* 0xffffffffff047807 */ /* 0x000fe20001800000 */
[----:B------:R-:W-:Y:S01]  /*2330*/  IMAD.IADD R54, R19, 0x1, R15 ;  /* 0x0000000113367824 */ /* 0x000fe200078e020f */
[----:B------:R-:W-:Y:S01]  /*2340*/  LOP3.LUT R10, R12, R10, R11, 0xfe, !PT ;  /* 0x0000000a0c0a7212 */ /* 0x000fe200078efe0b */
[----:B------:R-:W-:Y:S01]  /*2350*/  IMAD.IADD R55, R21, 0x1, R13 ;  /* 0x0000000115377824 */ /* 0x000fe200078e020d */
[----:B------:R-:W-:Y:S01]  /*2360*/  SEL R48, RZ, 0x7fff80, P2 ;  /* 0x007fff80ff307807 */ /* 0x000fe20001000000 */
[----:B------:R-:W-:Y:S01]  /*2370*/  IMAD.SHL.U32 R6, R4, 0x2, RZ ;  /* 0x0000000204067824 */ /* 0x000fe200078e00ff */
[----:B------:R-:W-:Y:S01]  /*2380*/  SHF.R.S32.HI R4, RZ, 0x1f, R7 ;  /* 0x0000001fff047819 */ /* 0x000fe20000011407 */
[----:B------:R-:W-:Y:S01]  /*2390*/  IMAD.IADD R56, R13, 0x1, R25 ;  /* 0x000000010d387824 */ /* 0x000fe200078e0219 */
[----:B------:R-:W-:-:S02]  /*23a0*/  SEL R49, RZ, 0x1, P1 ;  /* 0x00000001ff317807 */ /* 0x000fc40000800000 */
[----:B------:R-:W-:Y:S02]  /*23b0*/  LOP3.LUT R48, R48, R10, R5, 0xfe, !PT ;  /* 0x0000000a30307212 */ /* 0x000fe400078efe05 */
[----:B------:R-:W-:Y:S02]  /*23c0*/  LEA.HI R4, R4, R7, RZ, 0x3 ;  /* 0x0000000704047211 */ /* 0x000fe400078f18ff */
[----:B------:R-:W-:Y:S02]  /*23d0*/  LOP3.LUT R49, R6, 0x2, R49, 0xe2, !PT ;  /* 0x0000000206317812 */ /* 0x000fe400078ee231 */
[--C-:B------:R-:W-:Y:S02]  /*23e0*/  LOP3.LUT R6, R191, 0x38, R4.reuse, 0xf8, !PT ;  /* 0x00000038bf067812 */ /* 0x100fe400078ef804 */
[----:B------:R-:W-:Y:S02]  /*23f0*/  LOP3.LUT R5, R206, 0x38, R4, 0xf8, !PT ;  /* 0x00000038ce057812 */ /* 0x000fe400078ef804 */
[----:B------:R-:W-:-:S02]  /*2400*/  PRMT R69, R48, 0x8880, RZ ;  /* 0x0000888030457816 */ /* 0x000fc400000000ff */
[----:B------:R-:W-:Y:S02]  /*2410*/  LOP3.LUT R61, R6, R207, RZ, 0x3c, !PT ;  /* 0x000000cf063d7212 */ /* 0x000fe400078e3cff */
[----:B------:R-:W-:Y:S02]  /*2420*/  LOP3.LUT R62, R5, R208, RZ, 0x3c, !PT ;  /* 0x000000d0053e7212 */ /* 0x000fe400078e3cff */
[----:B------:R-:W-:Y:S01]  /*2430*/  PRMT R69, R69, 0x7710, RZ ;  /* 0x0000771045457816 */ /* 0x000fe200000000ff */
[----:B------:R-:W-:Y:S01]  /*2440*/  IMAD.IADD R61, R192, 0x1, R61 ;  /* 0x00000001c03d7824 */ /* 0x000fe200078e023d */
[----:B------:R-:W-:Y:S01]  /*2450*/  LOP3.LUT R59, R4, 0xfffffff8, RZ, 0xc0, !PT ;  /* 0xfffffff8043b7812 */ /* 0x000fe200078ec0ff */
[----:B------:R-:W-:Y:S01]  /*2460*/  IMAD.IADD R62, R209, 0x1, R62 ;  /* 0x00000001d13e7824 */ /* 0x000fe200078e023e */
[C---:B------:R-:W-:Y:S02]  /*2470*/  LOP3.LUT R63, R69.reuse, 0x1, RZ, 0xc0, !PT ;  /* 0x00000001453f7812 */ /* 0x040fe400078ec0ff */
[----:B------:R-:W-:-:S02]  /*2480*/  LOP3.LUT R64, R69, 0x2, RZ, 0xc0, !PT ;  /* 0x0000000245407812 */ /* 0x000fc400078ec0ff */
[C---:B------:R-:W-:Y:S02]  /*2490*/  LOP3.LUT R65, R69.reuse, 0x4, RZ, 0xc0, !PT ;  /* 0x0000000445417812 */ /* 0x040fe400078ec0ff */
[C---:B------:R-:W-:Y:S02]  /*24a0*/  LOP3.LUT R66, R69.reuse, 0x8, RZ, 0xc0, !PT ;  /* 0x0000000845427812 */ /* 0x040fe400078ec0ff */
[C---:B------:R-:W-:Y:S02]  /*24b0*/  LOP3.LUT R67, R69.reuse, 0x10, RZ, 0xc0, !PT ;  /* 0x0000001045437812 */ /* 0x040fe400078ec0ff */
[----:B------:R-:W-:Y:S02]  /*24c0*/  LOP3.LUT R68, R69, 0x20, RZ, 0xc0, !PT ;  /* 0x0000002045447812 */ /* 0x000fe400078ec0ff */
[----:B------:R-:W-:Y:S02]  /*24d0*/  SHF.R.S32.HI R51, RZ, 0x1f, R126 ;  /* 0x0000001fff337819 */ /* 0x000fe4000001147e */
[----:B------:R-:W-:-:S02]  /*24e0*/  SHF.R.S32.HI R58, RZ, 0x3, R4 ;  /* 0x00000003ff3a7819 */ /* 0x000fc40000011404 */
[----:B------:R-:W-:Y:S02]  /*24f0*/  SHF.R.S32.HI R60, RZ, 0x1f, R59 ;  /* 0x0000001fff3c7819 */ /* 0x000fe4000001143b */
[----:B------:R-:W-:Y:S01]  /*2500*/  LOP3.LUT R69, R69, 0x40, RZ, 0xc0, !PT ;  /* 0x0000004045457812 */ /* 0x000fe200078ec0ff */
[----:B------:R-:W-:Y:S01]  /*2510*/  @!P6 BAR.SYNC.DEFER_BLOCKING 0x9, 0x100 ;  /* 0x024400000000eb1d */ /* 0x000fe20000010000 */
[----:B--2---:R-:W-:-:S04]  /*2520*/  LOP3.LUT P4, RZ, R32, 0x4, RZ, 0xc0, !PT ;  /* 0x0000000420ff7812 */ /* 0x004fc8000788c0ff */
[----:B------:R-:W-:-:S05]  /*2530*/  SEL R50, R50, 0xffffffe0, !P4 ;  /* 0xffffffe032327807 */ /* 0x000fca0006000000 */
[----:B------:R-:W-:Y:S01]  /*2540*/  IMAD.IADD R53, R167, 0x1, R50 ;  /* 0x00000001a7357824 */ /* 0x000fe200078e0232 */
[----:B----4-:R-:W-:-:S07]  /*2550*/  SHF.R.S32.HI R57, RZ, 0x1f, R0 ;  /* 0x0000001fff397819 */ /* 0x010fce0000011400 */
.L_x_3874:
[----:B------:R-:W0:Y:S01]  /*2560*/  LDC R77, c[0x0][0x430] ;  /* 0x00010c00ff4d7b82 */ /* 0x000e220000000800 */
[----:B------:R-:W-:Y:S02]  /*2570*/  VIADD R31, R31, 0xffffffff ;  /* 0xffffffff1f1f7836 */ /* 0x000fe40000000000 */
[----:B------:R-:W-:Y:S02]  /*2580*/  IMAD R4, R193, 0x40, R154 ;  /* 0x00000040c1047824 */ /* 0x000fe400078e029a */
[----:B------:R-:W-:Y:S02]  /*2590*/  IMAD.MOV.U32 R76, RZ, RZ, RZ ;  /* 0x000000ffff4c7224 */ /* 0x000fe400078e00ff */
[----:B--2---:R-:W-:Y:S01]  /*25a0*/  IMAD R8, R31, 0x60, R4 ;  /* 0x000000601f087824 */ /* 0x004fe200078e0204 */
[----:B------:R-:W1:Y:S03]  /*25b0*/  LDC R85, c[0x0][0x3f4] ;  /* 0x0000fd00ff557b82 */ /* 0x000e660000000800 */
[----:B------:R-:W-:Y:S01]  /*25c0*/  IMAD.IADD R11, R46, 0x1, R8 ;  /* 0x000000012e0b7824 */ /* 0x000fe200078e0208 */
[----:B------:R-:W-:-:S03]  /*25d0*/  ISETP.GE.AND P2, PT, R8, R45, PT ;  /* 0x0000002d0800720c */ /* 0x000fc60003f46270 */
[----:B------:R-:W-:Y:S01]  /*25e0*/  IMAD.MOV.U32 R9, RZ, RZ, R11 ;  /* 0x000000ffff097224 */ /* 0x000fe200078e000b */
[----:B------:R-:W-:Y:S02]  /*25f0*/  ISETP.GT.OR P2, PT, R4, 0x5f, P2 ;  /* 0x0000005f0400780c */ /* 0x000fe40001744670 */
[----:B0-----:R-:W-:-:S11]  /*2600*/  ISETP.NE.AND P3, PT, R77, 0x1, PT ;  /* 0x000000014d00780c */ /* 0x001fd60003f65270 */
[----:B------:R-:W0:Y:S08]  /*2610*/  @!P2 LDC.64 R6, c[0x0][0x428] ;  /* 0x00010a00ff06ab82 */ /* 0x000e300000000a00 */
[----:B------:R-:W2:Y:S08]  /*2620*/  @P3 LDC R4, c[0x0][0x434] ;  /* 0x00010d00ff043b82 */ /* 0x000eb00000000800 */
[----:B---3--:R-:W3:Y:S08]  /*2630*/  @P3 LDC R5, c[0x0][0x438] ;  /* 0x00010e00ff053b82 */ /* 0x008ef00000000800 */
[----:B----4-:R-:W4:Y:S01]  /*2640*/  @!P2 LDC.64 R12, c[0x0][0x418] ;  /* 0x00010600ff0cab82 */ /* 0x010f220000000a00 */
[----:B--2---:R-:W-:-:S05]  /*2650*/  @P3 IMAD.HI.U32 R4, R11, R4, RZ ;  /* 0x000000040b043227 */ /* 0x004fca00078e00ff */
[----:B---3--:R-:W-:Y:S01]  /*2660*/  @P3 SHF.R.U32.HI R9, RZ, R5, R4 ;  /* 0x00000005ff093219 */ /* 0x008fe20000011604 */
[----:B0-----:R-:W-:-:S03]  /*2670*/  @!P2 IMAD R4, R57, R6, RZ ;  /* 0x000000063904a224 */ /* 0x001fc600078e02ff */
[--C-:B------:R-:W-:Y:S01]  /*2680*/  @!P2 SHF.R.S32.HI R5, RZ, 0x1f, R9.reuse ;  /* 0x0000001fff05a819 */ /* 0x100fe20000011409 */
[----:B------:R-:W-:Y:S02]  /*2690*/  @!P2 IMAD R7, R0, R7, R4 ;  /* 0x000000070007a224 */ /* 0x000fe400078e0204 */
[----:B------:R-:W-:-:S04]  /*26a0*/  @!P2 IMAD.MOV.U32 R4, RZ, RZ, R9 ;  /* 0x000000ffff04a224 */ /* 0x000fc800078e0009 */
[----:B------:R-:W-:-:S04]  /*26b0*/  @!P2 IMAD.WIDE.U32 R4, R0, R6, R4 ;  /* 0x000000060004a225 */ /* 0x000fc800078e0004 */
[----:B------:R-:W-:Y:S01]  /*26c0*/  @!P2 IMAD.IADD R5, R5, 0x1, R7 ;  /* 0x000000010505a824 */ /* 0x000fe200078e0207 */
[----:B----4-:R-:W-:-:S04]  /*26d0*/  @!P2 LEA R6, P3, R4, R12, 0x2 ;  /* 0x0000000c0406a211 */ /* 0x010fc800078610ff */
[----:B------:R-:W-:Y:S02]  /*26e0*/  @!P2 LEA.HI.X R7, R4, R13, R5, 0x2, P3 ;  /* 0x0000000d0407a211 */ /* 0x000fe400018f1405 */
[----:B-1----:R-:W-:Y:S01]  /*26f0*/  ISETP.GE.AND P3, PT, R85, 0x1, PT ;  /* 0x000000015500780c */ /* 0x002fe20003f66270 */
[----:B------:R-:W-:Y:S01]  /*2700*/  IMAD.MOV R4, RZ, RZ, -R9 ;  /* 0x000000ffff047224 */ /* 0x000fe200078e0a09 */
[----:B------:R-:W-:Y:S05]  /*2710*/  YIELD ;  /* 0x0000000000007946 */ /* 0x000fea0003800000 */
[C---:B------:R-:W-:Y:S01]  /*2720*/  IMAD R75, R153.reuse, 0x1800, R167 ;  /* 0x00001800994b7824 */ /* 0x040fe200078e02a7 */
[----:B------:R-:W-:Y:S01]  /*2730*/  BSSY B0, `(.L_x_3817) ;  /* 0x0000340000007945 */ /* 0x000fe20003800000 */
[----:B------:R-:W-:Y:S01]  /*2740*/  IMAD R5, R153, 0x1800, R53 ;  /* 0x0000180099057824 */ /* 0x000fe200078e0235 */
[----:B------:R0:W5:Y:S01]  /*2750*/  @!P2 LDG.E R76, desc[UR44][R6.64] ;  /* 0x0000002c064ca981 */ /* 0x000162000c1e1900 */
[----:B------:R-:W-:Y:S01]  /*2760*/  IMAD R77, R77, R4, R11 ;  /* 0x000000044d4d7224 */ /* 0x000fe200078e020b */
[----:B------:R-:W-:Y:S01]  /*2770*/  ISETP.GT.AND P2, PT, R31, R44, PT ;  /* 0x0000002c1f00720c */ /* 0x000fe20003f44270 */
[----:B------:R-:W-:-:S02]  /*2780*/  IMAD R75, R75, 0x2, R30 ;  /* 0x000000024b4b7824 */ /* 0x000fc400078e021e */
[----:B------:R-:W-:Y:S01]  /*2790*/  IMAD R74, R5, 0x2, R30 ;  /* 0x00000002054a7824 */ /* 0x000fe200078e021e */
[----:B------:R-:W-:Y:S09]  /*27a0*/  @!P3 BRA `(.L_x_3818) ;  /* 0x0000002c00c8b947 */ /* 0x000ff20003800000 */
[----:B------:R-:W-:Y:S01]  /*27b0*/  SHF.R.S32.HI R78, RZ, 0x1f, R77 ;  /* 0x0000001fff4e7819 */ /* 0x000fe2000001144d */
[----:B------:R-:W-:Y:S01]  /*27c0*/  ULDC.64 UR4, c[0x0][0x300] ;  /* 0x0000c00000047ab9 */ /* 0x000fe20000000a00 */
[----:B------:R-:W1:Y:S01]  /*27d0*/  LDC.64 R10, c[0x0][0x3f8] ;  /* 0x0000fe00ff0a7b82 */ /* 0x000e620000000a00 */
[----:B------:R-:W-:Y:S01]  /*27e0*/  IMAD.WIDE.U32 R4, R77, UR4, RZ ;  /* 0x000000044d047c25 */ /* 0x000fe2000f8e00ff */
[----:B-----5:R-:W-:Y:S01]  /*27f0*/  SHF.R.S32.HI R79, RZ, 0x1f, R76 ;  /* 0x0000001fff4f7819 */ /* 0x020fe2000001144c */
[----:B------:R-:W-:Y:S02]  /*2800*/  ULDC.U8 UR6, c[0x0][0x410] ;  /* 0x0001040000067ab9 */ /* 0x000fe40000000000 */
[----:B0-----:R-:W-:Y:S01]  /*2810*/  IMAD R6, R78, UR4, RZ ;  /* 0x000000044e067c24 */ /* 0x001fe2000f8e02ff */
[----:B------:R-:W-:Y:S01]  /*2820*/  ISETP.NE.AND P3, PT, RZ, UR6, PT ;  /* 0x00000006ff007c0c */ /* 0x000fe2000bf65270 */
[----:B------:R-:W-:Y:S01]  /*2830*/  IMAD R81, R31, -0x60, R45 ;  /* 0xffffffa01f517824 */ /* 0x000fe200078e022d */
[----:B------:R-:W0:Y:S01]  /*2840*/  LDC.64 R12, c[0x0][0x408] ;  /* 0x00010200ff0c7b82 */ /* 0x000e220000000a00 */
[----:B------:R-:W-:Y:S01]  /*2850*/  IMAD R7, R77, UR5, R6 ;  /* 0x000000054d077c24 */ /* 0x000fe2000f8e0206 */
[----:B------:R-:W-:-:S02]  /*2860*/  ULDC.64 UR4, c[0x0][0x310] ;  /* 0x0000c40000047ab9 */ /* 0x000fc40000000a00 */
[----:B------:R-:W-:Y:S01]  /*2870*/  VIMNMX R81, R81, 0x60, PT ;  /* 0x0000006051517848 */ /* 0x000fe20003fe0100 */
[----:B------:R-:W-:Y:S02]  /*2880*/  IMAD.IADD R5, R5, 0x1, R7 ;  /* 0x0000000105057824 */ /* 0x000fe400078e0207 */
[----:B------:R-:W-:Y:S02]  /*2890*/  IMAD R7, R79, UR4, RZ ;  /* 0x000000044f077c24 */ /* 0x000fe4000f8e02ff */
[----:B------:R-:W-:-:S04]  /*28a0*/  IMAD.WIDE.U32 R4, R76, UR4, R4 ;  /* 0x000000044c047c25 */ /* 0x000fc8000f8e0004 */
[----:B------:R-:W-:Y:S01]  /*28b0*/  IMAD R7, R76, UR5, R7 ;  /* 0x000000054c077c24 */ /* 0x000fe2000f8e0207 */
[----:B------:R-:W-:Y:S01]  /*28c0*/  ULDC.64 UR4, c[0x0][0x308] ;  /* 0x0000c20000047ab9 */ /* 0x000fe20000000a00 */
[----:B-1----:R-:W-:-:S04]  /*28d0*/  IMAD.WIDE.U32 R14, R31, R10, RZ ;  /* 0x0000000a1f0e7225 */ /* 0x002fc800078e00ff */
[----:B------:R-:W-:Y:S02]  /*28e0*/  IMAD.IADD R5, R5, 0x1, R7 ;  /* 0x0000000105057824 */ /* 0x000fe400078e0207 */
[----:B------:R-:W-:Y:S02]  /*28f0*/  IMAD R7, R51, UR4, RZ ;  /* 0x0000000433077c24 */ /* 0x000fe4000f8e02ff */
[----:B------:R-:W-:Y:S01]  /*2900*/  IMAD.WIDE.U32 R82, R126, UR4, R4 ;  /* 0x000000047e527c25 */ /* 0x000fe2000f8e0004 */
[----:B------:R-:W-:-:S03]  /*2910*/  SHF.R.S32.HI R5, RZ, 0x1f, R31 ;  /* 0x0000001fff057819 */ /* 0x000fc6000001141f */
[----:B------:R-:W-:Y:S01]  /*2920*/  IMAD R7, R126, UR5, R7 ;  /* 0x000000057e077c24 */ /* 0x000fe2000f8e0207 */
[----:B------:R-:W-:Y:S01]  /*2930*/  ULDC.64 UR4, c[0x0][0x2e8] ;  /* 0x0000ba0000047ab9 */ /* 0x000fe20000000a00 */
[C---:B------:R-:W-:Y:S01]  /*2940*/  IMAD R4, R5.reuse, R10, RZ ;  /* 0x0000000a05047224 */ /* 0x040fe200078e02ff */
[----:B------:R-:W-:Y:S01]  /*2950*/  LEA R80, P4, R82, UR4, 0x1 ;  /* 0x0000000452507c11 */ /* 0x000fe2000f8808ff */
[-C--:B0-----:R-:W-:Y:S02]  /*2960*/  IMAD R6, R5, R12.reuse, RZ ;  /* 0x0000000c05067224 */ /* 0x081fe400078e02ff */
[----:B------:R-:W-:Y:S02]  /*2970*/  IMAD.IADD R5, R83, 0x1, R7 ;  /* 0x0000000153057824 */ /* 0x000fe400078e0207 */
[----:B------:R-:W-:-:S03]  /*2980*/  IMAD.WIDE.U32 R70, R31, R12, RZ ;  /* 0x0000000c1f467225 */ /* 0x000fc600078e00ff */
[----:B------:R-:W-:Y:S01]  /*2990*/  LEA.HI.X R82, R82, UR5, R5, 0x1, P4 ;  /* 0x0000000552527c11 */ /* 0x000fe2000a0f0c05 */
[C---:B------:R-:W-:Y:S02]  /*29a0*/  IMAD R7, R31.reuse, R11, R4 ;  /* 0x0000000b1f077224 */ /* 0x040fe400078e0204 */
[----:B------:R-:W-:Y:S02]  /*29b0*/  IMAD R83, R31, R13, R6 ;  /* 0x0000000d1f537224 */ /* 0x000fe400078e0206 */
        /* <DEDUP_REMOVED lines=11> */
[----:B------:R-:W-:Y:S01]  /*2a70*/  IMAD.MOV.U32 R4, RZ, RZ, R20 ;  /* 0x000000ffff047224 */ /* 0x000fe200078e0014 */
[----:B------:R-:W-:Y:S01]  /*2a80*/  ULDC.64 UR4, c[0x0][0x3e8] ;  /* 0x0000fa0000047ab9 */ /* 0x000fe20000000a00 */
[----:B------:R-:W-:Y:S01]  /*2a90*/  IMAD.MOV.U32 R5, RZ, RZ, R55 ;  /* 0x000000ffff057224 */ /* 0x000fe200078e0037 */
[----:B------:R-:W-:Y:S01]  /*2aa0*/  ULDC.64 UR6, c[0x0][0x400] ;  /* 0x0001000000067ab9 */ /* 0x000fe20000000a00 */
[----:B------:R-:W-:Y:S01]  /*2ab0*/  IMAD R7, R84, 0x60, RZ ;  /* 0x0000006054077824 */ /* 0x000fe200078e02ff */
[----:B------:R-:W-:Y:S01]  /*2ac0*/  CS2R R42, SRZ ;  /* 0x00000000002a7805 */ /* 0x000fe2000001ff00 */
[----:B------:R-:W-:Y:S01]  /*2ad0*/  IMAD.WIDE.U32 R32, R14, 0x60, R4 ;  /* 0x000000600e207825 */ /* 0x000fe200078e0004 */
[----:B------:R-:W-:Y:S02]  /*2ae0*/  CS2R R38, SRZ ;  /* 0x0000000000267805 */ /* 0x000fe4000001ff00 */
[----:B------:R-:W-:Y:S02]  /*2af0*/  CS2R R72, SRZ ;  /* 0x0000000000487805 */ /* 0x000fe4000001ff00 */
[----:B------:R-:W-:Y:S01]  /*2b00*/  CS2R R40, SRZ ;  /* 0x0000000000287805 */ /* 0x000fe2000001ff00 */
[----:B------:R-:W-:-:S02]  /*2b10*/  IMAD.MOV.U32 R4, RZ, RZ, R18 ;  /* 0x000000ffff047224 */ /* 0x000fc400078e0012 */
[----:B------:R-:W-:Y:S02]  /*2b20*/  IMAD.MOV.U32 R5, RZ, RZ, R54 ;  /* 0x000000ffff057224 */ /* 0x000fe400078e0036 */
[----:B------:R-:W-:Y:S02]  /*2b30*/  IMAD R37, R83, 0x60, RZ ;  /* 0x0000006053257824 */ /* 0x000fe400078e02ff */
[----:B------:R-:W-:Y:S01]  /*2b40*/  IMAD.WIDE.U32 R34, R70, 0x60, R4 ;  /* 0x0000006046227825 */ /* 0x000fe200078e0004 */
[----:B------:R-:W-:-:S03]  /*2b50*/  LEA R4, P4, R32, UR4, 0x1 ;  /* 0x0000000420047c11 */ /* 0x000fc6000f8808ff */
[----:B------:R-:W-:Y:S01]  /*2b60*/  IMAD.IADD R5, R33, 0x1, R7 ;  /* 0x0000000121057824 */ /* 0x000fe200078e0207 */
[----:B------:R-:W-:Y:S01]  /*2b70*/  LEA R6, P5, R34, UR6, 0x1 ;  /* 0x0000000622067c11 */ /* 0x000fe2000f8a08ff */
[----:B------:R-:W-:-:S03]  /*2b80*/  IMAD.IADD R7, R35, 0x1, R37 ;  /* 0x0000000123077824 */ /* 0x000fc600078e0225 */
[----:B------:R-:W-:Y:S02]  /*2b90*/  LEA.HI.X R5, R32, UR5, R5, 0x1, P4 ;  /* 0x0000000520057c11 */ /* 0x000fe4000a0f0c05 */
[----:B------:R-:W-:Y:S02]  /*2ba0*/  LEA.HI.X R7, R34, UR7, R7, 0x1, P5 ;  /* 0x0000000722077c11 */ /* 0x000fe4000a8f0c07 */
[-C--:B------:R-:W-:Y:S02]  /*2bb0*/  ISETP.GE.AND P4, PT, R156, R85.reuse, PT ;  /* 0x000000559c00720c */ /* 0x080fe40003f86270 */
[----:B------:R-:W-:-:S11]  /*2bc0*/  ISETP.GE.AND P5, PT, R159, R85, PT ;  /* 0x000000559f00720c */ /* 0x000fd60003fa6270 */
[----:B------:R0:W5:Y:S04]  /*2bd0*/  @!P4 LDG.E.64 R42, desc[UR44][R4.64] ;  /* 0x0000002c042ac981 */ /* 0x000168000c1e1b00 */
[----:B------:R0:W5:Y:S04]  /*2be0*/  @!P5 LDG.E.64 R38, desc[UR44][R4.64+0x20] ;  /* 0x0000202c0426d981 */ /* 0x000168000c1e1b00 */
[----:B------:R0:W5:Y:S04]  /*2bf0*/  @!P4 LDG.E.64 R72, desc[UR44][R6.64] ;  /* 0x0000002c0648c981 */ /* 0x000168000c1e1b00 */
[----:B------:R0:W5:Y:S02]  /*2c00*/  @!P5 LDG.E.64 R40, desc[UR44][R6.64+0x20] ;  /* 0x0000202c0628d981 */ /* 0x000164000c1e1b00 */
.L_x_3821:
[----:B------:R-:W-:Y:S05]  /*2c10*/  BSYNC B1 ;  /* 0x0000000000017941 */ /* 0x000fea0003800000 */
.L_x_3820:
[----:B------:R-:W-:Y:S01]  /*2c20*/  ISETP.GE.AND P4, PT, R166, R81, PT ;  /* 0x00000051a600720c */ /* 0x000fe20003f86270 */
[----:B------:R-:W-:Y:S01]  /*2c30*/  BSSY B1, `(.L_x_3822) ;  /* 0x0000023000017945 */ /* 0x000fe20003800000 */
[----:B------:R-:W-:Y:S02]  /*2c40*/  CS2R R34, SRZ ;  /* 0x0000000000227805 */ /* 0x000fe4000001ff00 */
[----:B------:R-:W-:Y:S01]  /*2c50*/  CS2R R32, SRZ ;  /* 0x0000000000207805 */ /* 0x000fe2000001ff00 */
[----:B-----5:R-:W-:Y:S01]  /*2c60*/  IMAD.MOV.U32 R86, RZ, RZ, R38 ;  /* 0x000000ffff567224 */ /* 0x020fe200078e0026 */
[----:B------:R-:W-:Y:S01]  /*2c70*/  CS2R R36, SRZ ;  /* 0x0000000000247805 */ /* 0x000fe2000001ff00 */
[----:B------:R-:W-:-:S06]  /*2c80*/  IMAD.MOV.U32 R87, RZ, RZ, R39 ;  /* 0x000000ffff577224 */ /* 0x000fcc00078e0027 */
[----:B------:R-:W-:Y:S05]  /*2c90*/  @P4 BRA `(.L_x_3823) ;  /* 0x0000000000704947 */ /* 0x000fea0003800000 */
[C---:B0-----:R-:W-:Y:S01]  /*2ca0*/  SHF.L.U64.HI R5, R10.reuse, 0x6, R11 ;  /* 0x000000060a057819 */ /* 0x041fe2000001020b */
[----:B------:R-:W-:Y:S01]  /*2cb0*/  IMAD.SHL.U32 R4, R10, 0x40, RZ ;  /* 0x000000400a047824 */ /* 0x000fe200078e00ff */
[C---:B------:R-:W-:Y:S01]  /*2cc0*/  SHF.L.U64.HI R7, R12.reuse, 0x6, R13 ;  /* 0x000000060c077819 */ /* 0x040fe2000001020d */
[----:B------:R-:W-:Y:S01]  /*2cd0*/  IMAD.SHL.U32 R6, R12, 0x40, RZ ;  /* 0x000000400c067824 */ /* 0x000fe200078e00ff */
[----:B------:R-:W-:Y:S01]  /*2ce0*/  ULDC.64 UR4, c[0x0][0x3e8] ;  /* 0x0000fa0000047ab9 */ /* 0x000fe20000000a00 */
[----:B------:R-:W-:Y:S01]  /*2cf0*/  IMAD.WIDE.U32 R4, R14, 0x60, R4 ;  /* 0x000000600e047825 */ /* 0x000fe200078e0004 */
[----:B------:R-:W-:Y:S01]  /*2d00*/  ULDC.64 UR6, c[0x0][0x400] ;  /* 0x0001000000067ab9 */ /* 0x000fe20000000a00 */
[----:B------:R-:W-:Y:S02]  /*2d10*/  CS2R R34, SRZ ;  /* 0x0000000000227805 */ /* 0x000fe4000001ff00 */
[----:B------:R-:W-:Y:S01]  /*2d20*/  CS2R R36, SRZ ;  /* 0x0000000000247805 */ /* 0x000fe2000001ff00 */
[----:B------:R-:W-:Y:S01]  /*2d30*/  IMAD R10, R84, 0x60, RZ ;  /* 0x00000060540a7824 */ /* 0x000fe200078e02ff */
[----:B------:R-:W-:Y:S01]  /*2d40*/  IADD3 R9, P5, R20, R4, RZ ;  /* 0x0000000414097210 */ /* 0x000fe20007fbe0ff */
[----:B------:R-:W-:-:S03]  /*2d50*/  IMAD.WIDE.U32 R6, R70, 0x60, R6 ;  /* 0x0000006046067825 */ /* 0x000fc600078e0006 */
[----:B------:R-:W-:Y:S01]  /*2d60*/  IADD3.X R10, R55, R10, R5, P5, !PT ;  /* 0x0000000a370a7210 */ /* 0x000fe20002ffe405 */
[----:B------:R-:W-:Y:S01]  /*2d70*/  IMAD R83, R83, 0x60, RZ ;  /* 0x0000006053537824 */ /* 0x000fe200078e02ff */
[----:B------:R-:W-:-:S04]  /*2d80*/  IADD3 R8, P5, R18, R6, RZ ;  /* 0x0000000612087210 */ /* 0x000fc80007fbe0ff */
[----:B------:R-:W-:Y:S02]  /*2d90*/  IADD3.X R7, R54, R83, R7, P5, !PT ;  /* 0x0000005336077210 */ /* 0x000fe40002ffe407 */
[----:B------:R-:W-:-:S04]  /*2da0*/  LEA R4, P5, R9, UR4, 0x1 ;  /* 0x0000000409047c11 */ /* 0x000fc8000f8a08ff */
[----:B------:R-:W-:Y:S02]  /*2db0*/  LEA.HI.X R5, R9, UR5, R10, 0x1, P5 ;  /* 0x0000000509057c11 */ /* 0x000fe4000a8f0c0a */
        /* <DEDUP_REMOVED lines=10> */
.L_x_3823:
[----:B------:R-:W-:Y:S05]  /*2e60*/  BSYNC B1 ;  /* 0x0000000000017941 */ /* 0x000fea0003800000 */
.L_x_3822:
[----:B------:R-:W-:Y:S01]  /*2e70*/  ULOP3.LUT UR4, UR38, 0x1, URZ, 0xfc, !UPT ;  /* 0x0000000126047892 */ /* 0x000fe2000f8efc3f */
[----:B01----:R-:W-:Y:S01]  /*2e80*/  IMAD.MOV.U32 R4, RZ, RZ, R42 ;  /* 0x000000ffff047224 */ /* 0x003fe200078e002a */
[----:B------:R-:W-:Y:S01]  /*2e90*/  PRMT R84, R84, 0x5410, R86 ;  /* 0x0000541054547816 */ /* 0x000fe20000000056 */
[----:B------:R-:W-:Y:S01]  /*2ea0*/  IMAD.MOV.U32 R5, RZ, RZ, R43 ;  /* 0x000000ffff057224 */ /* 0x000fe200078e002b */
[----:B------:R-:W-:Y:S01]  /*2eb0*/  UISETP.NE.AND UP0, UPT, UR4, 0x3, UPT ;  /* 0x000000030400788c */ /* 0x000fe2000bf05270 */
[----:B------:R-:W-:Y:S01]  /*2ec0*/  IMAD.MOV.U32 R6, RZ, RZ, R40 ;  /* 0x000000ffff067224 */ /* 0x000fe200078e0028 */
[----:B------:R-:W-:Y:S01]  /*2ed0*/  PRMT R97, R4, 0x7610, R97 ;  /* 0x0000761004617816 */ /* 0x000fe20000000061 */
[----:B------:R-:W-:Y:S01]  /*2ee0*/  IMAD.MOV.U32 R4, RZ, RZ, R41 ;  /* 0x000000ffff047224 */ /* 0x000fe200078e0029 */
[----:B------:R-:W-:Y:S01]  /*2ef0*/  PRMT R98, R5, 0x7610, R98 ;  /* 0x0000761005627816 */ /* 0x000fe20000000062 */
[----:B------:R-:W-:Y:S01]  /*2f00*/  IMAD.MOV.U32 R5, RZ, RZ, R72 ;  /* 0x000000ffff057224 */ /* 0x000fe200078e0048 */
[----:B------:R-:W-:Y:S01]  /*2f10*/  PRMT R86, R86, 0x5410, R6 ;  /* 0x0000541056567816 */ /* 0x000fe20000000006 */
[----:B------:R-:W-:Y:S01]  /*2f20*/  IMAD.MOV.U32 R6, RZ, RZ, R73 ;  /* 0x000000ffff067224 */ /* 0x000fe200078e0049 */
[----:B------:R-:W-:Y:S01]  /*2f30*/  PLOP3.LUT P5, PT, PT, PT, UP0, 0x80, 0x0 ;  /* 0x000000000000781c */ /* 0x000fe20003faf008 */
[----:B-----5:R-:W-:Y:S01]  /*2f40*/  IMAD.MOV.U32 R7, RZ, RZ, R8 ;  /* 0x000000ffff077224 */ /* 0x020fe200078e0008 */
[----:B------:R-:W-:-:S02]  /*2f50*/  PRMT R100, R87, 0x7610, R100 ;  /* 0x0000761057647816 */ /* 0x000fc40000000064 */
        /* <DEDUP_REMOVED lines=20> */
.L_x_3824:
[----:B------:R-:W-:Y:S01]  /*30a0*/  IMAD R70, R153, 0x8, R148 ;  /* 0x0000000899467824 */ /* 0x000fe200078e0294 */
[----:B------:R-:W-:Y:S01]  /*30b0*/  SHF.L.U32 R83, R158, 0x1f, RZ ;  /* 0x0000001f9e537819 */ /* 0x000fe200000006ff */
[----:B------:R-:W-:Y:S03]  /*30c0*/  BSSY B1, `(.L_x_3825) ;  /* 0x0000003000017945 */ /* 0x000fe60003800000 */
[----:B------:R-:W0:Y:S02]  /*30d0*/  SYNCS.PHASECHK.TRANS64.TRYWAIT P6, [R70+URZ+0x32490], R83 ;  /* 0x03249053460075a7 */ /* 0x000e2400080c017f */
[----:B0-----:R-:W-:Y:S05]  /*30e0*/  @!P6 BRA `(.L_x_3826) ;  /* 0x000003440028e947 */ /* 0x001fea0003800000 */
.L_x_4173:
[----:B------:R-:W-:Y:S05]  /*30f0*/  BSYNC B1 ;  /* 0x0000000000017941 */ /* 0x000fea0003800000 */
.L_x_3825:
[----:B------:R-:W-:-:S03]  /*3100*/  UMOV UR4, 0xffffffff ;  /* 0xffffffff00047882 */ /* 0x000fc60000000000 */
[----:B------:R-:W-:Y:S05]  /*3110*/  BRA.DIV UR4, `(.L_x_3827) ;  /* 0x0000034604307947 */ /* 0x000fea000b800000 */
[----:B------:R1:W2:Y:S04]  /*3120*/  SHFL.IDX PT, R71, R82, RZ, 0x1c1f ;  /* 0x001c1fff52477589 */ /* 0x0002a800000e0000 */
[----:B------:R1:W3:Y:S02]  /*3130*/  SHFL.IDX PT, R14, R80, RZ, 0x1c1f ;  /* 0x001c1fff500e7589 */ /* 0x0002e400000e0000 */
.L_x_4177:
        /* <DEDUP_REMOVED lines=12> */
[--C-:B------:R-:W-:Y:S01]  /*3200*/  SHF.R.U64 R94, R72, 0x10, R73.reuse ;  /* 0x00000010485e7819 */ /* 0x100fe20000001249 */
[----:B------:R-:W-:Y:S01]  /*3210*/  IMAD.U32 R12, R6, 0x10000, RZ ;  /* 0x00010000060c7824 */ /* 0x000fe200078e00ff */
[----:B------:R-:W-:Y:S02]  /*3220*/  SHF.R.U32.HI R96, RZ, 0x10, R73 ;  /* 0x00000010ff607819 */ /* 0x000fe40000011649 */
[----:B------:R-:W-:Y:S02]  /*3230*/  SHF.R.U32.HI R93, RZ, 0x10, R43 ;  /* 0x00000010ff5d7819 */ /* 0x000fe4000001162b */
[----:B------:R-:W-:Y:S02]  /*3240*/  PRMT R43, R97, 0x5410, R95 ;  /* 0x00005410612b7816 */ /* 0x000fe4000000005f */
[----:B------:R-:W-:-:S02]  /*3250*/  PRMT R94, R87, 0x5432, R94 ;  /* 0x00005432575e7816 */ /* 0x000fc4000000005e */
[----:B------:R-:W-:Y:S02]  /*3260*/  PRMT R96, R88, 0x5432, R96 ;  /* 0x0000543258607816 */ /* 0x000fe40000000060 */
[----:B------:R-:W-:Y:S02]  /*3270*/  PRMT R73, R98, 0x5410, R93 ;  /* 0x0000541062497816 */ /* 0x000fe4000000005d */
[----:B------:R-:W-:Y:S01]  /*3280*/  LOP3.LUT R42, R7, 0xffff0000, RZ, 0xc0, !PT ;  /* 0xffff0000072a7812 */ /* 0x000fe200078ec0ff */
[----:B------:R-:W-:Y:S01]  /*3290*/  IMAD.U32 R97, R96, 0x10000, RZ ;  /* 0x0001000060617824 */ /* 0x000fe200078e00ff */
[----:B------:R-:W-:Y:S01]  /*32a0*/  LOP3.LUT R7, R5, 0xffff0000, RZ, 0xc0, !PT ;  /* 0xffff000005077812 */ /* 0x000fe200078ec0ff */
[----:B------:R-:W-:Y:S01]  /*32b0*/  IMAD.U32 R93, R73, 0x10000, RZ ;  /* 0x00010000495d7824 */ /* 0x000fe200078e00ff */
[C---:B------:R-:W-:Y:S01]  /*32c0*/  LOP3.LUT R95, R94.reuse, 0xffff0000, RZ, 0xc0, !PT ;  /* 0xffff00005e5f7812 */ /* 0x040fe200078ec0ff */
[----:B------:R-:W-:Y:S01]  /*32d0*/  IMAD.U32 R94, R94, 0x10000, RZ ;  /* 0x000100005e5e7824 */ /* 0x000fe200078e00ff */
[C---:B------:R-:W-:Y:S01]  /*32e0*/  LOP3.LUT R72, R43.reuse, 0xffff0000, RZ, 0xc0, !PT ;  /* 0xffff00002b487812 */ /* 0x040fe200078ec0ff */
[----:B------:R-:W-:Y:S01]  /*32f0*/  IMAD.U32 R43, R43, 0x10000, RZ ;  /* 0x000100002b2b7824 */ /* 0x000fe200078e00ff */
[----:B------:R-:W-:Y:S01]  /*3300*/  LOP3.LUT R13, R6, 0xffff0000, RZ, 0xc0, !PT ;  /* 0xffff0000060d7812 */ /* 0x000fe200078ec0ff */
[----:B------:R-:W-:Y:S01]  /*3310*/  FMUL.FTZ R99, R7, R95 ;  /* 0x0000005f07637220 */ /* 0x000fe20000410000 */
[----:B------:R-:W-:-:S02]  /*3320*/  IMAD.U32 R6, R5, 0x10000, RZ ;  /* 0x0001000005067824 */ /* 0x000fc400078e00ff */
[-C--:B------:R-:W-:Y:S01]  /*3330*/  FMUL.FTZ R98, R7, R72.reuse ;  /* 0x0000004807627220 */ /* 0x080fe20000410000 */
[----:B------:R-:W-:Y:S01]  /*3340*/  LOP3.LUT R96, R96, 0xffff0000, RZ, 0xc0, !PT ;  /* 0xffff000060607812 */ /* 0x000fe200078ec0ff */
[C---:B------:R-:W-:Y:S01]  /*3350*/  FMUL.FTZ R7, R13.reuse, R97 ;  /* 0x000000610d077220 */ /* 0x040fe20000410000 */
[-C--:B------:R-:W-:Y:S01]  /*3360*/  FMUL.FTZ R13, R13, R93.reuse ;  /* 0x0000005d0d0d7220 */ /* 0x080fe20000410000 */
[----:B------:R-:W-:Y:S01]  /*3370*/  LOP3.LUT R73, R73, 0xffff0000, RZ, 0xc0, !PT ;  /* 0xffff000049497812 */ /* 0x000fe200078ec0ff */
[----:B------:R-:W-:Y:S02]  /*3380*/  IMAD.U32 R5, R4, 0x10000, RZ ;  /* 0x0001000004057824 */ /* 0x000fe400078e00ff */
[----:B------:R-:W-:Y:S01]  /*3390*/  FFMA.FTZ R93, R12, R93, -R7 ;  /* 0x0000005d0c5d7223 */ /* 0x000fe20000010807 */
[----:B------:R-:W-:Y:S01]  /*33a0*/  LOP3.LUT R4, R4, 0xffff0000, RZ, 0xc0, !PT ;  /* 0xffff000004047812 */ /* 0x000fe200078ec0ff */
[----:B------:R-:W-:Y:S01]  /*33b0*/  FFMA.FTZ R99, R6, R72, -R99 ;  /* 0x0000004806637223 */ /* 0x000fe20000010863 */
[----:B------:R-:W-:Y:S01]  /*33c0*/  FFMA.FTZ R12, R12, R97, R13 ;  /* 0x000000610c0c7223 */ /* 0x000fe2000001000d */
[C---:B------:R-:W-:Y:S01]  /*33d0*/  FMUL.FTZ R72, R42.reuse, R96 ;  /* 0x000000602a487220 */ /* 0x040fe20000410000 */
[----:B------:R-:W-:Y:S01]  /*33e0*/  FMUL.FTZ R13, R42, R73 ;  /* 0x000000492a0d7220 */ /* 0x000fe20000410000 */
[----:B------:R-:W-:Y:S01]  /*33f0*/  FFMA.FTZ R98, R6, R95, R98 ;  /* 0x0000005f06627223 */ /* 0x000fe20000010062 */
        /* <DEDUP_REMOVED lines=8> */
[----:B------:R-:W-:Y:S01]  /*3480*/  F2FP.BF16.F32.PACK_AB R4, R7, R6 ;  /* 0x000000060704723e */ /* 0x000fe200000010ff */
[----:B------:R-:W-:Y:S01]  /*3490*/  IMAD.MOV.U32 R6, RZ, RZ, R12 ;  /* 0x000000ffff067224 */ /* 0x000fe200078e000c */
[----:B------:R-:W-:Y:S01]  /*34a0*/  F2FP.BF16.F32.PACK_AB R5, R98, R99 ;  /* 0x000000636205723e */ /* 0x000fe200000010ff */
[----:B------:R-:W-:-:S07]  /*34b0*/  IMAD.MOV.U32 R7, RZ, RZ, R13 ;  /* 0x000000ffff077224 */ /* 0x000fce00078e000d */
.L_x_3833:
[----:B------:R-:W-:Y:S05]  /*34c0*/  BSYNC B3 ;  /* 0x0000000000037941 */ /* 0x000fea0003800000 */
.L_x_3832:
[----:B0-----:R4:W-:Y:S02]  /*34d0*/  ST.E.128 desc[UR44][R10.64], R4 ;  /* 0x000000040a007985 */ /* 0x0019e4000c101d2c */
.L_x_3831:
[----:B------:R-:W-:Y:S05]  /*34e0*/  BSYNC B2 ;  /* 0x0000000000027941 */ /* 0x000fea0003800000 */
.L_x_3830:
[----:B------:R-:W-:-:S13]  /*34f0*/  LOP3.LUT P3, RZ, R49, 0x2, RZ, 0xc0, !PT ;  /* 0x0000000231ff7812 */ /* 0x000fda000786c0ff */
[----:B------:R-:W-:Y:S05]  /*3500*/  @!P3 BRA `(.L_x_3829) ;  /* 0x0000000000d8b947 */ /* 0x000fea0003800000 */
        /* <DEDUP_REMOVED lines=26> */
[----:B------:R-:W-:Y:S01]  /*36b0*/  LOP3.LUT R71, R71, 0xffff0000, RZ, 0xc0, !PT ;  /* 0xffff000047477812 */ /* 0x000fe200078ec0ff */
[----:B------:R-:W-:Y:S01]  /*36c0*/  FMUL.FTZ R94, R7, R39 ;  /* 0x00000027075e7220 */ /* 0x000fe20000410000 */
[----:B------:R-:W-:Y:S01]  /*36d0*/  LOP3.LUT R40, R40, 0xffff0000, RZ, 0xc0, !PT ;  /* 0xffff000028287812 */ /* 0x000fe200078ec0ff */
[C---:B------:R-:W-:Y:S01]  /*36e0*/  FMUL.FTZ R7, R13.reuse, R72 ;  /* 0x000000480d077220 */ /* 0x040fe20000410000 */
[----:B------:R-:W-:Y:S01]  /*36f0*/  FMUL.FTZ R13, R13, R41 ;  /* 0x000000290d0d7220 */ /* 0x000fe20000410000 */
[----:B------:R-:W-:-:S02]  /*3700*/  IMAD.U32 R6, R5, 0x10000, RZ ;  /* 0x0001000005067824 */ /* 0x000fc400078e00ff */
[----:B------:R-:W-:Y:S02]  /*3710*/  IMAD.U32 R5, R4, 0x10000, RZ ;  /* 0x0001000004057824 */ /* 0x000fe400078e00ff */
[----:B------:R-:W-:Y:S01]  /*3720*/  FFMA.FTZ R41, R12, R41, -R7 ;  /* 0x000000290c297223 */ /* 0x000fe20000010807 */
[----:B------:R-:W-:Y:S01]  /*3730*/  LOP3.LUT R4, R4, 0xffff0000, RZ, 0xc0, !PT ;  /* 0xffff000004047812 */ /* 0x000fe200078ec0ff */
[----:B------:R-:W-:Y:S01]  /*3740*/  FFMA.FTZ R12, R12, R72, R13 ;  /* 0x000000480c0c7223 */ /* 0x000fe2000001000d */
[C---:B------:R-:W-:Y:S01]  /*3750*/  FMUL.FTZ R13, R15.reuse, R71 ;  /* 0x000000470f0d7220 */ /* 0x040fe20000410000 */
[----:B------:R-:W-:Y:S01]  /*3760*/  FMUL.FTZ R72, R15, R40 ;  /* 0x000000280f487220 */ /* 0x000fe20000410000 */
[C---:B------:R-:W-:Y:S01]  /*3770*/  FFMA.FTZ R73, R6.reuse, R39, -R73 ;  /* 0x0000002706497223 */ /* 0x040fe20000010849 */
        /* <DEDUP_REMOVED lines=13> */
.L_x_3835:
[----:B------:R-:W-:Y:S05]  /*3850*/  BSYNC B2 ;  /* 0x0000000000027941 */ /* 0x000fea0003800000 */
.L_x_3834:
[----:B0-----:R0:W-:Y:S02]  /*3860*/  ST.E.128 desc[UR44][R10.64], R4 ;  /* 0x000000040a007985 */ /* 0x0011e4000c101d2c */
.L_x_3829:
[----:B------:R-:W-:Y:S05]  /*3870*/  BSYNC B1 ;  /* 0x0000000000017941 */ /* 0x000fea0003800000 */
.L_x_3828:
[----:B------:R-:W-:-:S03]  /*3880*/  UMOV UR4, 0xffffffff ;  /* 0xffffffff00047882 */ /* 0x000fc60000000000 */
[----:B------:R-:W-:Y:S05]  /*3890*/  BRA.DIV UR4, `(.L_x_3836) ;  /* 0x0000033e04987947 */ /* 0x000fea000b800000 */
[----:B------:R0:W0:Y:S04]  /*38a0*/  SHFL.IDX PT, R39, R82, 0x1, 0x1c1f ;  /* 0x003c1f0052277f89 */ /* 0x00002800000e0000 */
[----:B---3--:R3:W0:Y:S02]  /*38b0*/  SHFL.IDX PT, R14, R80, 0x1, 0x1c1f ;  /* 0x003c1f00500e7f89 */ /* 0x00862400000e0000 */
.L_x_4181:
[----:B------:R-:W-:Y:S05]  /*38c0*/  @P4 BRA `(.L_x_3837) ;  /* 0x0000002000984947 */ /* 0x000fea0003800000 */
[----:B------:R-:W-:Y:S04]  /*38d0*/  BSSY B1, `(.L_x_3838) ;  /* 0x0000038000017945 */ /* 0x000fe80003800000 */
[----:B------:R-:W-:Y:S05]  /*38e0*/  @P1 BRA `(.L_x_3839) ;  /* 0x0000000000d81947 */ /* 0x000fea0003800000 */
[----:B0---4-:R0:W4:Y:S01]  /*38f0*/  LDS.128 R4, [R75+0x2000] ;  /* 0x002000004b047984 */ /* 0x0111220000000c00 */
[----:B------:R-:W-:Y:S01]  /*3900*/  ISETP.GE.AND P4, PT, R156, R85, PT ;  /* 0x000000559c00720c */ /* 0x000fe20003f86270 */
[----:B------:R-:W-:Y:S01]  /*3910*/  BSSY B2, `(.L_x_3840) ;  /* 0x0000032000027945 */ /* 0x000fe20003800000 */
[----:B------:R-:W-:-:S04]  /*3920*/  LEA R10, P3, R22, R14, 0x1 ;  /* 0x0000000e160a7211 */ /* 0x000fc800078608ff */
[----:B------:R-:W-:-:S07]  /*3930*/  LEA.HI.X R11, R22, R39, R23, 0x1, P3 ;  /* 0x00000027160b7211 */ /* 0x000fce00018f0c17 */
[----:B0-----:R-:W-:Y:S05]  /*3940*/  @P4 BRA `(.L_x_3841) ;  /* 0x0000000000b84947 */ /* 0x001fea0003800000 */
[--C-:B------:R-:W-:Y:S01]  /*3950*/  SHF.R.U64 R41, R34, 0x10, R35.reuse ;  /* 0x0000001022297819 */ /* 0x100fe20000001223 */
[----:B----4-:R-:W-:Y:S01]  /*3960*/  IMAD.U32 R15, R7, 0x10000, RZ ;  /* 0x00010000070f7824 */ /* 0x010fe200078e00ff */
[----:B------:R-:W-:Y:S01]  /*3970*/  SHF.R.U32.HI R38, RZ, 0x10, R35 ;  /* 0x00000010ff267819 */ /* 0x000fe20000011623 */
[----:B------:R-:W-:Y:S01]  /*3980*/  IMAD.U32 R12, R6, 0x10000, RZ ;  /* 0x00010000060c7824 */ /* 0x000fe200078e00ff */
[--C-:B------:R-:W-:Y:S02]  /*3990*/  SHF.R.U64 R35, R36, 0x10, R37.reuse ;  /* 0x0000001024237819 */ /* 0x100fe40000001225 */
        /* <DEDUP_REMOVED lines=22> */
[C---:B------:R-:W-:Y:S01]  /*3b00*/  FFMA.FTZ R36, R12.reuse, R36, -R7 ;  /* 0x000000240c247223 */ /* 0x040fe20000010807 */
[----:B------:R-:W-:Y:S01]  /*3b10*/  FFMA.FTZ R13, R12, R38, R13 ;  /* 0x000000260c0d7223 */ /* 0x000fe2000001000d */
[----:B------:R-:W-:Y:S01]  /*3b20*/  LOP3.LUT R4, R4, 0xffff0000, RZ, 0xc0, !PT ;  /* 0xffff000004047812 */ /* 0x000fe200078ec0ff */
[C---:B------:R-:W-:Y:S01]  /*3b30*/  FMUL.FTZ R12, R34.reuse, R89 ;  /* 0x00000059220c7220 */ /* 0x040fe20000410000 */
[----:B------:R-:W-:Y:S01]  /*3b40*/  FMUL.FTZ R34, R34, R91 ;  /* 0x0000005b22227220 */ /* 0x000fe20000410000 */
[C---:B------:R-:W-:Y:S01]  /*3b50*/  FFMA.FTZ R41, R6.reuse, R35, -R41 ;  /* 0x0000002306297223 */ /* 0x040fe20000010829 */
[----:B------:R-:W-:Y:S01]  /*3b60*/  FFMA.FTZ R40, R6, R37, R40 ;  /* 0x0000002506287223 */ /* 0x000fe20000010028 */
[C---:B------:R-:W-:Y:S01]  /*3b70*/  FFMA.FTZ R12, R15.reuse, R91, -R12 ;  /* 0x0000005b0f0c7223 */ /* 0x040fe2000001080c */
[C---:B------:R-:W-:Y:S01]  /*3b80*/  FMUL.FTZ R6, R4.reuse, R90 ;  /* 0x0000005a04067220 */ /* 0x040fe20000410000 */
[----:B------:R-:W-:Y:S01]  /*3b90*/  FMUL.FTZ R7, R4, R92 ;  /* 0x0000005c04077220 */ /* 0x000fe20000410000 */
[----:B------:R-:W-:Y:S01]  /*3ba0*/  FFMA.FTZ R15, R15, R89, R34 ;  /* 0x000000590f0f7223 */ /* 0x000fe20000010022 */
[----:B------:R-:W-:Y:S01]  /*3bb0*/  F2FP.BF16.F32.PACK_AB R13, R13, R36 ;  /* 0x000000240d0d723e */ /* 0x000fe200000010ff */
[C---:B------:R-:W-:Y:S01]  /*3bc0*/  FFMA.FTZ R6, R5.reuse, R92, -R6 ;  /* 0x0000005c05067223 */ /* 0x040fe20000010806 */
[----:B------:R-:W-:Y:S01]  /*3bd0*/  FFMA.FTZ R7, R5, R90, R7 ;  /* 0x0000005a05077223 */ /* 0x000fe20000010007 */
[----:B------:R-:W-:-:S02]  /*3be0*/  F2FP.BF16.F32.PACK_AB R5, R40, R41 ;  /* 0x000000292805723e */ /* 0x000fc400000010ff */
[----:B------:R-:W-:Y:S02]  /*3bf0*/  F2FP.BF16.F32.PACK_AB R12, R15, R12 ;  /* 0x0000000c0f0c723e */ /* 0x000fe400000010ff */
[----:B------:R-:W-:Y:S01]  /*3c00*/  F2FP.BF16.F32.PACK_AB R4, R7, R6 ;  /* 0x000000060704723e */ /* 0x000fe200000010ff */
[----:B------:R-:W-:Y:S02]  /*3c10*/  IMAD.MOV.U32 R6, RZ, RZ, R13 ;  /* 0x000000ffff067224 */ /* 0x000fe400078e000d */
[----:B------:R-:W-:-:S07]  /*3c20*/  IMAD.MOV.U32 R7, RZ, RZ, R12 ;  /* 0x000000ffff077224 */ /* 0x000fce00078e000c */
.L_x_3841:
[----:B------:R-:W-:Y:S05]  /*3c30*/  BSYNC B2 ;  /* 0x0000000000027941 */ /* 0x000fea0003800000 */
.L_x_3840:
[----:B----4-:R0:W-:Y:S02]  /*3c40*/  ST.E.128 desc[UR44][R10.64], R4 ;  /* 0x000000040a007985 */ /* 0x0101e4000c101d2c */
.L_x_3839:
[----:B------:R-:W-:Y:S05]  /*3c50*/  BSYNC B1 ;  /* 0x0000000000017941 */ /* 0x000fea0003800000 */
.L_x_3838:
[----:B------:R-:W-:-:S13]  /*3c60*/  LOP3.LUT P3, RZ, R49, 0x2, RZ, 0xc0, !PT ;  /* 0x0000000231ff7812 */ /* 0x000fda000786c0ff */
[----:B------:R-:W-:Y:S05]  /*3c70*/  @!P3 BRA `(.L_x_3837) ;  /* 0x0000001c00acb947 */ /* 0x000fea0003800000 */
[----:B0---4-:R0:W4:Y:S01]  /*3c80*/  LDS.128 R4, [R74+0x2000] ;  /* 0x002000004a047984 */ /* 0x0111220000000c00 */
[----:B------:R-:W-:Y:S01]  /*3c90*/  ISETP.GE.AND P4, PT, R159, R85, PT ;  /* 0x000000559f00720c */ /* 0x000fe20003f86270 */
[----:B------:R-:W-:Y:S01]  /*3ca0*/  BSSY B1, `(.L_x_3842) ;  /* 0x0000032000017945 */ /* 0x000fe20003800000 */
[----:B------:R-:W-:-:S04]  /*3cb0*/  LEA R14, P3, R152, R14, 0x1 ;  /* 0x0000000e980e7211 */ /* 0x000fc800078608ff */
[----:B------:R-:W-:-:S07]  /*3cc0*/  LEA.HI.X R15, R152, R39, R155, 0x1, P3 ;  /* 0x00000027980f7211 */ /* 0x000fce00018f0c9b */
[----:B0-----:R-:W-:Y:S05]  /*3cd0*/  @P4 BRA `(.L_x_3843) ;  /* 0x0000000000b84947 */ /* 0x001fea0003800000 */
[----:B------:R-:W-:Y:S01]  /*3ce0*/  SHF.R.U64 R12, R32, 0x10, R33 ;  /* 0x00000010200c7819 */ /* 0x000fe20000001221 */
[----:B----4-:R-:W-:Y:S01]  /*3cf0*/  IMAD.U32 R10, R7, 0x10000, RZ ;  /* 0x00010000070a7824 */ /* 0x010fe200078e00ff */
[----:B------:R-:W-:Y:S01]  /*3d00*/  SHF.R.U64 R35, R8, 0x10, R9 ;  /* 0x0000001008237819 */ /* 0x000fe20000001209 */
[----:B------:R-:W-:Y:S01]  /*3d10*/  IMAD.U32 R8, R6, 0x10000, RZ ;  /* 0x0001000006087824 */ /* 0x000fe200078e00ff */
[----:B------:R-:W-:Y:S02]  /*3d20*/  SHF.R.U32.HI R33, RZ, 0x10, R33 ;  /* 0x00000010ff217819 */ /* 0x000fe40000011621 */
[----:B------:R-:W-:Y:S02]  /*3d30*/  SHF.R.U32.HI R13, RZ, 0x10, R9 ;  /* 0x00000010ff0d7819 */ /* 0x000fe40000011609 */
[----:B------:R-:W-:Y:S02]  /*3d40*/  PRMT R87, R87, 0x5410, R12 ;  /* 0x0000541057577816 */ /* 0x000fe4000000000c */
[----:B------:R-:W-:-:S02]  /*3d50*/  PRMT R84, R84, 0x5410, R35 ;  /* 0x0000541054547816 */ /* 0x000fc40000000023 */
[----:B------:R-:W-:Y:S02]  /*3d60*/  PRMT R88, R88, 0x5410, R33 ;  /* 0x0000541058587816 */ /* 0x000fe40000000021 */
[----:B------:R-:W-:Y:S02]  /*3d70*/  LOP3.LUT R11, R7, 0xffff0000, RZ, 0xc0, !PT ;  /* 0xffff0000070b7812 */ /* 0x000fe400078ec0ff */
[----:B------:R-:W-:Y:S01]  /*3d80*/  PRMT R86, R86, 0x5410, R13 ;  /* 0x0000541056567816 */ /* 0x000fe2000000000d */
[----:B------:R-:W-:Y:S01]  /*3d90*/  IMAD.U32 R33, R88, 0x10000, RZ ;  /* 0x0001000058217824 */ /* 0x000fe200078e00ff */
[----:B------:R-:W-:Y:S02]  /*3da0*/  LOP3.LUT R7, R5, 0xffff0000, RZ, 0xc0, !PT ;  /* 0xffff000005077812 */ /* 0x000fe400078ec0ff */
[C---:B------:R-:W-:Y:S01]  /*3db0*/  LOP3.LUT R32, R87.reuse, 0xffff0000, RZ, 0xc0, !PT ;  /* 0xffff000057207812 */ /* 0x040fe200078ec0ff */
[----:B------:R-:W-:Y:S01]  /*3dc0*/  IMAD.U32 R13, R86, 0x10000, RZ ;  /* 0x00010000560d7824 */ /* 0x000fe200078e00ff */
[----:B------:R-:W-:Y:S01]  /*3dd0*/  LOP3.LUT R12, R84, 0xffff0000, RZ, 0xc0, !PT ;  /* 0xffff0000540c7812 */ /* 0x000fe200078ec0ff */
[----:B------:R-:W-:Y:S01]  /*3de0*/  IMAD.U32 R87, R87, 0x10000, RZ ;  /* 0x0001000057577824 */ /* 0x000fe200078e00ff */
[----:B------:R-:W-:Y:S01]  /*3df0*/  LOP3.LUT R9, R6, 0xffff0000, RZ, 0xc0, !PT ;  /* 0xffff000006097812 */ /* 0x000fe200078ec0ff */
[----:B------:R-:W-:-:S02]  /*3e00*/  IMAD.U32 R6, R5, 0x10000, RZ ;  /* 0x0001000005067824 */ /* 0x000fc400078e00ff */
[C---:B------:R-:W-:Y:S01]  /*3e10*/  FMUL.FTZ R35, R7.reuse, R32 ;  /* 0x0000002007237220 */ /* 0x040fe20000410000 */
[C---:B------:R-:W-:Y:S02]  /*3e20*/  IMAD.U32 R5, R4.reuse, 0x10000, RZ ;  /* 0x0001000004057824 */ /* 0x040fe400078e00ff */
[-C--:B------:R-:W-:Y:S01]  /*3e30*/  FMUL.FTZ R7, R7, R12.reuse ;  /* 0x0000000c07077220 */ /* 0x080fe20000410000 */
[----:B------:R-:W-:Y:S01]  /*3e40*/  LOP3.LUT R4, R4, 0xffff0000, RZ, 0xc0, !PT ;  /* 0xffff000004047812 */ /* 0x000fe200078ec0ff */
[C---:B------:R-:W-:Y:S01]  /*3e50*/  FMUL.FTZ R37, R9.reuse, R33 ;  /* 0x0000002109257220 */ /* 0x040fe20000410000 */
[----:B------:R-:W-:Y:S01]  /*3e60*/  LOP3.LUT R88, R88, 0xffff0000, RZ, 0xc0, !PT ;  /* 0xffff000058587812 */ /* 0x000fe200078ec0ff */
[-C--:B------:R-:W-:Y:S01]  /*3e70*/  FMUL.FTZ R9, R9, R13.reuse ;  /* 0x0000000d09097220 */ /* 0x080fe20000410000 */
[----:B------:R-:W-:Y:S01]  /*3e80*/  LOP3.LUT R86, R86, 0xffff0000, RZ, 0xc0, !PT ;  /* 0xffff000056567812 */ /* 0x000fe200078ec0ff */
[----:B------:R-:W-:Y:S02]  /*3e90*/  IMAD.U32 R84, R84, 0x10000, RZ ;  /* 0x0001000054547824 */ /* 0x000fe400078e00ff */
[C---:B------:R-:W-:Y:S01]  /*3ea0*/  FFMA.FTZ R35, R6.reuse, R12, -R35 ;  /* 0x0000000c06237223 */ /* 0x040fe20000010823 */
[----:B------:R-:W-:Y:S01]  /*3eb0*/  FFMA.FTZ R32, R6, R32, R7 ;  /* 0x0000002006207223 */ /* 0x000fe20000010007 */
[----:B------:R-:W-:Y:S01]  /*3ec0*/  FFMA.FTZ R37, R8, R13, -R37 ;  /* 0x0000000d08257223 */ /* 0x000fe20000010825 */
[----:B------:R-:W-:Y:S01]  /*3ed0*/  FMUL.FTZ R6, R4, R87 ;  /* 0x0000005704067220 */ /* 0x000fe20000410000 */
[----:B------:R-:W-:Y:S01]  /*3ee0*/  FFMA.FTZ R8, R8, R33, R9 ;  /* 0x0000002108087223 */ /* 0x000fe20000010009 */
[C---:B------:R-:W-:Y:S01]  /*3ef0*/  FMUL.FTZ R7, R11.reuse, R88 ;  /* 0x000000580b077220 */ /* 0x040fe20000410000 */
[----:B------:R-:W-:Y:S01]  /*3f00*/  FMUL.FTZ R4, R4, R84 ;  /* 0x0000005404047220 */ /* 0x000fe20000410000 */
[----:B------:R-:W-:Y:S01]  /*3f10*/  FMUL.FTZ R11, R11, R86 ;  /* 0x000000560b0b7220 */ /* 0x000fe20000410000 */
        /* <DEDUP_REMOVED lines=10> */
.L_x_3843:
[----:B------:R-:W-:Y:S05]  /*3fc0*/  BSYNC B1 ;  /* 0x0000000000017941 */ /* 0x000fea0003800000 */
.L_x_3842:
[----:B----4-:R0:W-:Y:S01]  /*3fd0*/  ST.E.128 desc[UR44][R14.64], R4 ;  /* 0x000000040e007985 */ /* 0x0101e2000c101d2c */
[----:B------:R-:W-:Y:S05]  /*3fe0*/  BRA `(.L_x_3837) ;  /* 0x0000001800d07947 */ /* 0x000fea0003800000 */
.L_x_3819:
[-C--:B------:R-:W-:Y:S01]  /*3ff0*/  ISETP.GE.AND P4, PT, R154, R81.reuse, PT ;  /* 0x000000519a00720c */ /* 0x080fe20003f86270 */
[----:B------:R-:W-:Y:S01]  /*4000*/  BSSY B1, `(.L_x_3844) ;  /* 0x0000027000017945 */ /* 0x000fe20003800000 */
[----:B------:R-:W-:Y:S02]  /*4010*/  ISETP.GE.AND P5, PT, R166, R81, PT ;  /* 0x00000051a600720c */ /* 0x000fe40003fa6270 */
[----:B------:R-:W-:Y:S02]  /*4020*/  CS2R R34, SRZ ;  /* 0x0000000000227805 */ /* 0x000fe4000001ff00 */
[CC--:B------:R-:W-:Y:S02]  /*4030*/  ISETP.GE.OR P4, PT, R22.reuse, R85.reuse, P4 ;  /* 0x000000551600720c */ /* 0x0c0fe40002786670 */
[----:B------:R-:W-:Y:S02]  /*4040*/  CS2R R6, SRZ ;  /* 0x0000000000067805 */ /* 0x000fe4000001ff00 */
[----:B------:R-:W-:-:S02]  /*4050*/  ISETP.GE.AND P3, PT, R22, R85, PT ;  /* 0x000000551600720c */ /* 0x000fc40003f66270 */
[----:B------:R-:W-:Y:S02]  /*4060*/  CS2R R4, SRZ ;  /* 0x0000000000047805 */ /* 0x000fe4000001ff00 */
[----:B------:R-:W-:Y:S02]  /*4070*/  ISETP.GE.OR P5, PT, R22, R85, P5 ;  /* 0x000000551600720c */ /* 0x000fe40002fa6670 */
[----:B------:R-:W-:Y:S02]  /*4080*/  CS2R R38, SRZ ;  /* 0x0000000000267805 */ /* 0x000fe4000001ff00 */
[----:B------:R-:W-:Y:S02]  /*4090*/  CS2R R32, SRZ ;  /* 0x0000000000207805 */ /* 0x000fe4000001ff00 */
[----:B------:R-:W-:Y:S02]  /*40a0*/  CS2R R42, SRZ ;  /* 0x00000000002a7805 */ /* 0x000fe4000001ff00 */
[----:B------:R-:W-:Y:S01]  /*40b0*/  CS2R R36, SRZ ;  /* 0x0000000000247805 */ /* 0x000fe2000001ff00 */
[----:B------:R-:W-:Y:S06]  /*40c0*/  @P4 BRA `(.L_x_3845) ;  /* 0x0000000000684947 */ /* 0x000fec0003800000 */
[-C--:B------:R-:W-:Y:S01]  /*40d0*/  IMAD R6, R3, R12.reuse, RZ ;  /* 0x0000000c03067224 */ /* 0x080fe200078e02ff */
[----:B------:R-:W-:Y:S01]  /*40e0*/  ULDC.64 UR6, c[0x0][0x400] ;  /* 0x0001000000067ab9 */ /* 0x000fe20000000a00 */
[----:B------:R-:W-:Y:S01]  /*40f0*/  IMAD.MOV.U32 R4, RZ, RZ, R22 ;  /* 0x000000ffff047224 */ /* 0x000fe200078e0016 */
[----:B------:R-:W-:Y:S01]  /*4100*/  ULDC.64 UR4, c[0x0][0x3e8] ;  /* 0x0000fa0000047ab9 */ /* 0x000fe20000000a00 */
[----:B------:R-:W-:Y:S02]  /*4110*/  IMAD.MOV.U32 R5, RZ, RZ, R23 ;  /* 0x000000ffff057224 */ /* 0x000fe400078e0017 */
[C---:B------:R-:W-:Y:S02]  /*4120*/  IMAD R7, R154.reuse, R13, R6 ;  /* 0x0000000d9a077224 */ /* 0x040fe400078e0206 */
[----:B------:R-:W-:-:S04]  /*4130*/  IMAD.WIDE.U32 R4, R154, R12, R4 ;  /* 0x0000000c9a047225 */ /* 0x000fc800078e0004 */
[-C--:B------:R-:W-:Y:S02]  /*4140*/  IMAD R6, R47, R12.reuse, RZ ;  /* 0x0000000c2f067224 */ /* 0x080fe400078e02ff */
[----:B------:R-:W-:Y:S02]  /*4150*/  IMAD.IADD R5, R7, 0x1, R5 ;  /* 0x0000000107057824 */ /* 0x000fe400078e0205 */
[C---:B------:R-:W-:Y:S02]  /*4160*/  IMAD R7, R2.reuse, R13, R6 ;  /* 0x0000000d02077224 */ /* 0x040fe400078e0206 */
[----:B------:R-:W-:-:S04]  /*4170*/  IMAD.WIDE.U32 R4, R2, R12, R4 ;  /* 0x0000000c02047225 */ /* 0x000fc800078e0004 */
[----:B------:R-:W-:Y:S02]  /*4180*/  IMAD.IADD R5, R7, 0x1, R5 ;  /* 0x0000000107057824 */ /* 0x000fe400078e0205 */
[----:B------:R-:W-:Y:S02]  /*4190*/  IMAD R37, R83, 0x60, RZ ;  /* 0x0000006053257824 */ /* 0x000fe400078e02ff */
[----:B------:R-:W-:-:S04]  /*41a0*/  IMAD.WIDE.U32 R6, R70, 0x60, R4 ;  /* 0x0000006046067825 */ /* 0x000fc800078e0004 */
[----:B------:R-:W-:Y:S01]  /*41b0*/  IMAD.MOV.U32 R4, RZ, RZ, R24 ;  /* 0x000000ffff047224 */ /* 0x000fe200078e0018 */
[----:B------:R-:W-:Y:S01]  /*41c0*/  LEA R36, P4, R6, UR6, 0x1 ;  /* 0x0000000606247c11 */ /* 0x000fe2000f8808ff */
[----:B------:R-:W-:Y:S02]  /*41d0*/  IMAD.MOV.U32 R5, RZ, RZ, R56 ;  /* 0x000000ffff057224 */ /* 0x000fe400078e0038 */
[----:B------:R-:W-:Y:S02]  /*41e0*/  IMAD.IADD R7, R37, 0x1, R7 ;  /* 0x0000000125077824 */ /* 0x000fe400078e0207 */
[----:B------:R-:W-:Y:S02]  /*41f0*/  IMAD R9, R84, 0x60, RZ ;  /* 0x0000006054097824 */ /* 0x000fe400078e02ff */
[----:B------:R-:W-:Y:S01]  /*4200*/  IMAD.WIDE.U32 R4, R14, 0x60, R4 ;  /* 0x000000600e047825 */ /* 0x000fe200078e0004 */
[----:B------:R-:W-:-:S03]  /*4210*/  LEA.HI.X R37, R6, UR7, R7, 0x1, P4 ;  /* 0x0000000706257c11 */ /* 0x000fc6000a0f0c07 */
[----:B------:R-:W-:Y:S01]  /*4220*/  IMAD.IADD R5, R9, 0x1, R5 ;  /* 0x0000000109057824 */ /* 0x000fe200078e0205 */
[C---:B------:R-:W-:Y:S02]  /*4230*/  LEA R6, P4, R4.reuse, UR4, 0x1 ;  /* 0x0000000404067c11 */ /* 0x040fe4000f8808ff */
[----:B------:R-:W5:Y:S02]  /*4240*/  LDG.E.128 R36, desc[UR44][R36.64] ;  /* 0x0000002c24247981 */ /* 0x000f64000c1e1d00 */
[----:B------:R-:W-:-:S06]  /*4250*/  LEA.HI.X R7, R4, UR5, R5, 0x1, P4 ;  /* 0x0000000504077c11 */ /* 0x000fcc000a0f0c05 */
[----:B------:R-:W5:Y:S03]  /*4260*/  LDG.E.128 R4, desc[UR44][R6.64] ;  /* 0x0000002c06047981 */ /* 0x000f66000c1e1d00 */
.L_x_3845:
[----:B------:R-:W-:Y:S05]  /*4270*/  BSYNC B1 ;  /* 0x0000000000017941 */ /* 0x000fea0003800000 */
.L_x_3844:
[----:B------:R-:W-:Y:S01]  /*4280*/  BSSY B1, `(.L_x_3846) ;  /* 0x0000022000017945 */ /* 0x000fe20003800000 */
[----:B-----5:R-:W-:Y:S01]  /*4290*/  IMAD.MOV.U32 R72, RZ, RZ, R6 ;  /* 0x000000ffff487224 */ /* 0x020fe200078e0006 */
[----:B------:R-:W-:Y:S02]  /*42a0*/  CS2R R40, SRZ ;  /* 0x0000000000287805 */ /* 0x000fe4000001ff00 */
[----:B------:R-:W-:Y:S05]  /*42b0*/  @P5 BRA `(.L_x_3847) ;  /* 0x0000000000785947 */ /* 0x000fea0003800000 */
[C---:B------:R-:W-:Y:S01]  /*42c0*/  SHF.L.U64.HI R9, R10.reuse, 0x6, R11 ;  /* 0x000000060a097819 */ /* 0x040fe2000001020b */
[----:B------:R-:W-:Y:S01]  /*42d0*/  IMAD.SHL.U32 R8, R10, 0x40, RZ ;  /* 0x000000400a087824 */ /* 0x000fe200078e00ff */
[----:B------:R-:W-:Y:S01]  /*42e0*/  SHF.L.U64.HI R33, R12, 0x6, R13 ;  /* 0x000000060c217819 */ /* 0x000fe2000001020d */
[-C--:B------:R-:W-:Y:S01]  /*42f0*/  IMAD R15, R3, R12.reuse, RZ ;  /* 0x0000000c030f7224 */ /* 0x080fe200078e02ff */
[----:B------:R-:W-:Y:S01]  /*4300*/  ULDC.64 UR4, c[0x0][0x3e8] ;  /* 0x0000fa0000047ab9 */ /* 0x000fe20000000a00 */
[----:B------:R-:W-:Y:S01]  /*4310*/  IMAD.MOV.U32 R10, RZ, RZ, R22 ;  /* 0x000000ffff0a7224 */ /* 0x000fe200078e0016 */
[----:B------:R-:W-:Y:S01]  /*4320*/  ULDC.64 UR6, c[0x0][0x400] ;  /* 0x0001000000067ab9 */ /* 0x000fe20000000a00 */
[----:B------:R-:W-:Y:S02]  /*4330*/  IMAD.MOV.U32 R11, RZ, RZ, R23 ;  /* 0x000000ffff0b7224 */ /* 0x000fe400078e0017 */
[C---:B------:R-:W-:Y:S02]  /*4340*/  IMAD R15, R154.reuse, R13, R15 ;  /* 0x0000000d9a0f7224 */ /* 0x040fe400078e020f */
[----:B------:R-:W-:-:S04]  /*4350*/  IMAD.WIDE.U32 R10, R154, R12, R10 ;  /* 0x0000000c9a0a7225 */ /* 0x000fc800078e000a */
[----:B------:R-:W-:Y:S02]  /*4360*/  IMAD.SHL.U32 R32, R12, 0x40, RZ ;  /* 0x000000400c207824 */ /* 0x000fe400078e00ff */
[----:B------:R-:W-:Y:S02]  /*4370*/  IMAD.IADD R11, R15, 0x1, R11 ;  /* 0x000000010f0b7824 */ /* 0x000fe400078e020b */
[----:B------:R-:W-:-:S04]  /*4380*/  IMAD.WIDE.U32 R8, R14, 0x60, R8 ;  /* 0x000000600e087825 */ /* 0x000fc800078e0008 */
[----:B------:R-:W-:Y:S01]  /*4390*/  IMAD.WIDE.U32 R32, R70, 0x60, R32 ;  /* 0x0000006046207825 */ /* 0x000fe200078e0020 */
[----:B------:R-:W-:-:S03]  /*43a0*/  IADD3 R14, P4, R24, R8, RZ ;  /* 0x00000008180e7210 */ /* 0x000fc60007f9e0ff */
[----:B------:R-:W-:Y:S02]  /*43b0*/  IMAD R83, R83, 0x60, RZ ;  /* 0x0000006053537824 */ /* 0x000fe400078e02ff */
[-C--:B------:R-:W-:Y:S02]  /*43c0*/  IMAD R34, R47, R12.reuse, RZ ;  /* 0x0000000c2f227224 */ /* 0x080fe400078e02ff */
[----:B------:R-:W-:-:S04]  /*43d0*/  IMAD.WIDE.U32 R10, R2, R12, R10 ;  /* 0x0000000c020a7225 */ /* 0x000fc800078e000a */
[----:B------:R-:W-:Y:S01]  /*43e0*/  IMAD R15, R84, 0x60, RZ ;  /* 0x00000060540f7824 */ /* 0x000fe200078e02ff */
[----:B------:R-:W-:Y:S01]  /*43f0*/  IADD3 R8, P5, R32, R10, RZ ;  /* 0x0000000a20087210 */ /* 0x000fe20007fbe0ff */
[----:B------:R-:W-:Y:S02]  /*4400*/  IMAD R34, R2, R13, R34 ;  /* 0x0000000d02227224 */ /* 0x000fe400078e0222 */
[----:B------:R-:W-:Y:S01]  /*4410*/  IMAD.IADD R83, R83, 0x1, R33 ;  /* 0x0000000153537824 */ /* 0x000fe200078e0221 */
[----:B------:R-:W-:Y:S02]  /*4420*/  IADD3.X R9, R56, R15, R9, P4, !PT ;  /* 0x0000000f38097210 */ /* 0x000fe400027fe409 */
[----:B------:R-:W-:Y:S02]  /*4430*/  LEA R32, P4, R14, UR4, 0x1 ;  /* 0x000000040e207c11 */ /* 0x000fe4000f8808ff */
[----:B------:R-:W-:Y:S02]  /*4440*/  IADD3.X R11, R83, R34, R11, P5, !PT ;  /* 0x00000022530b7210 */ /* 0x000fe40002ffe40b */
[----:B------:R-:W-:-:S02]  /*4450*/  LEA R40, P5, R8, UR6, 0x1 ;  /* 0x0000000608287c11 */ /* 0x000fc4000f8a08ff */
[----:B------:R-:W-:Y:S02]  /*4460*/  LEA.HI.X R33, R14, UR5, R9, 0x1, P4 ;  /* 0x000000050e217c11 */ /* 0x000fe4000a0f0c09 */
[----:B------:R-:W-:-:S04]  /*4470*/  LEA.HI.X R41, R8, UR7, R11, 0x1, P5 ;  /* 0x0000000708297c11 */ /* 0x000fc8000a8f0c0b */
[----:B------:R-:W5:Y:S04]  /*4480*/  LDG.E.128 R32, desc[UR44][R32.64] ;  /* 0x0000002c20207981 */ /* 0x000f68000c1e1d00 */
[----:B------:R-:W5:Y:S02]  /*4490*/  LDG.E.128 R40, desc[UR44][R40.64] ;  /* 0x0000002c28287981 */ /* 0x000f64000c1e1d00 */
.L_x_3847:
[----:B------:R-:W-:Y:S05]  /*44a0*/  BSYNC B1 ;  /* 0x0000000000017941 */ /* 0x000fea0003800000 */
.L_x_3846:
[----:B------:R-:W-:Y:S01]  /*44b0*/  ULOP3.LUT UR4, UR38, 0x1, URZ, 0xfc, !UPT ;  /* 0x0000000126047892 */ /* 0x000fe2000f8efc3f */
[----:B------:R-:W-:Y:S01]  /*44c0*/  IMAD.MOV.U32 R8, RZ, RZ, R7 ;  /* 0x000000ffff087224 */ /* 0x000fe200078e0007 */
        /* <DEDUP_REMOVED lines=34> */
.L_x_3848:
[----:B------:R-:W-:Y:S01]  /*46f0*/  IMAD R70, R153, 0x8, R148 ;  /* 0x0000000899467824 */ /* 0x000fe200078e0294 */
[----:B------:R-:W-:Y:S01]  /*4700*/  SHF.L.U32 R83, R158, 0x1f, RZ ;  /* 0x0000001f9e537819 */ /* 0x000fe200000006ff */
[----:B------:R-:W0:Y:S01]  /*4710*/  LDC R71, c[0x0][0x2f4] ;  /* 0x0000bd00ff477b82 */ /* 0x000e220000000800 */
[----:B------:R-:W-:Y:S02]  /*4720*/  BSSY B1, `(.L_x_3849) ;  /* 0x0000003000017945 */ /* 0x000fe40003800000 */
[----:B------:R-:W1:Y:S02]  /*4730*/  SYNCS.PHASECHK.TRANS64.TRYWAIT P4, [R70+URZ+0x32490], R83 ;  /* 0x03249053460075a7 */ /* 0x000e64000808017f */
[----:B-1----:R-:W-:Y:S05]  /*4740*/  @!P4 BRA `(.L_x_3850) ;  /* 0x000003300034c947 */ /* 0x002fea0003800000 */
.L_x_4182:
[----:B------:R-:W-:Y:S05]  /*4750*/  BSYNC B1 ;  /* 0x0000000000017941 */ /* 0x000fea0003800000 */
.L_x_3849:
[----:B------:R-:W-:Y:S01]  /*4760*/  UMOV UR4, 0xffffffff ;  /* 0xffffffff00047882 */ /* 0x000fe20000000000 */
[----:B0-----:R-:W-:Y:S02]  /*4770*/  IMAD.IADD R85, R71, 0x1, -R52 ;  /* 0x0000000147557824 */ /* 0x001fe400078e0a34 */
[----:B------:R-:W-:Y:S05]  /*4780*/  BRA.DIV UR4, `(.L_x_3851) ;  /* 0x0000033204387947 */ /* 0x000fea000b800000 */
[----:B------:R0:W2:Y:S04]  /*4790*/  SHFL.IDX PT, R75, R82, RZ, 0x1c1f ;  /* 0x001c1fff524b7589 */ /* 0x0000a800000e0000 */
[----:B------:R0:W3:Y:S02]  /*47a0*/  SHFL.IDX PT, R74, R80, RZ, 0x1c1f ;  /* 0x001c1fff504a7589 */ /* 0x0000e400000e0000 */
.L_x_4186:
[----:B------:R-:W-:Y:S01]  /*47b0*/  ISETP.GE.OR P4, PT, R154, R81, P1 ;  /* 0x000000519a00720c */ /* 0x000fe20000f86670 */
[----:B------:R-:W-:-:S12]  /*47c0*/  BSSY B1, `(.L_x_3852) ;  /* 0x0000075000017945 */ /* 0x000fd80003800000 */
[----:B------:R-:W-:Y:S05]  /*47d0*/  @P4 BRA `(.L_x_3853) ;  /* 0x0000000400cc4947 */ /* 0x000fea0003800000 */
        /* <DEDUP_REMOVED lines=8> */
[----:B------:R-:W-:Y:S02]  /*4860*/  LOP3.LUT R8, R191, 0x38, R94, 0xf8, !PT ;  /* 0x00000038bf087812 */ /* 0x000fe400078ef85e */
[----:B------:R-:W-:Y:S02]  /*4870*/  ISETP.GE.AND P4, PT, R94, R71, PT ;  /* 0x000000475e00720c */ /* 0x000fe40003f86270 */
[----:B------:R-:W-:-:S05]  /*4880*/  LOP3.LUT R9, R8, R207, RZ, 0x3c, !PT ;  /* 0x000000cf08097212 */ /* 0x000fca00078e3cff */
[----:B------:R-:W-:Y:S02]  /*4890*/  IMAD.IADD R8, R192, 0x1, R9 ;  /* 0x00000001c0087824 */ /* 0x000fe400078e0209 */
[C---:B------:R-:W-:Y:S02]  /*48a0*/  IMAD R9, R153.reuse, 0x1800, R61 ;  /* 0x0000180099097824 */ /* 0x040fe400078e023d */
[----:B------:R-:W-:Y:S02]  /*48b0*/  IMAD R11, R153, 0x1800, R8 ;  /* 0x00001800990b7824 */ /* 0x000fe400078e0208 */
[--C-:B------:R-:W-:Y:S02]  /*48c0*/  IMAD R9, R9, 0x2, R148.reuse ;  /* 0x0000000209097824 */ /* 0x100fe400078e0294 */
[----:B------:R-:W-:Y:S02]  /*48d0*/  IMAD R12, R11, 0x2, R148 ;  /* 0x000000020b0c7824 */ /* 0x000fe400078e0294 */
[----:B------:R-:W-:-:S02]  /*48e0*/  @!P4 IMAD.WIDE R74, R94, 0x2, R74 ;  /* 0x000000025e4ac825 */ /* 0x000fc400078e024a */
[----:B------:R-:W2:Y:S04]  /*48f0*/  LDS.128 R8, [R9+0x1c400] ;  /* 0x01c4000009087984 */ /* 0x000ea80000000c00 */
[----:B------:R-:W3:Y:S01]  /*4900*/  LDS.128 R12, [R12+0x1c400] ;  /* 0x01c400000c0c7984 */ /* 0x000ee20000000c00 */
[----:B------:R-:W-:Y:S05]  /*4910*/  @P3 BRA `(.L_x_3855) ;  /* 0x0000000400703947 */ /* 0x000fea0003800000 */
[----:B------:R-:W-:Y:S02]  /*4920*/  SHF.R.U32.HI R94, RZ, 0x10, R5 ;  /* 0x00000010ff5e7819 */ /* 0x000fe40000011605 */
[----:B------:R-:W-:Y:S02]  /*4930*/  SHF.R.U32.HI R99, RZ, 0x10, R37 ;  /* 0x00000010ff637819 */ /* 0x000fe40000011625 */
[----:B------:R-:W-:Y:S01]  /*4940*/  SHF.R.U64 R93, R4, 0x10, R5 ;  /* 0x00000010045d7819 */ /* 0x000fe20000001205 */
[----:B--2---:R-:W-:Y:S01]  /*4950*/  IMAD.U32 R5, R9, 0x10000, RZ ;  /* 0x0001000009057824 */ /* 0x004fe200078e00ff */
[----:B------:R-:W-:Y:S01]  /*4960*/  SHF.R.U32.HI R97, RZ, 0x10, R7 ;  /* 0x00000010ff617819 */ /* 0x000fe20000011607 */
[----:B------:R-:W-:Y:S01]  /*4970*/  IMAD.U32 R4, R8, 0x10000, RZ ;  /* 0x0001000008047824 */ /* 0x000fe200078e00ff */
        /* <DEDUP_REMOVED lines=8> */
[----:B------:R-:W-:Y:S01]  /*4a00*/  SHF.R.U32.HI R102, RZ, 0x10, R39 ;  /* 0x00000010ff667819 */ /* 0x000fe20000011627 */
[CC--:B------:R-:W-:Y:S01]  /*4a10*/  FMUL.FTZ R104, R36.reuse, R100.reuse ;  /* 0x0000006424687220 */ /* 0x0c0fe20000410000 */
[----:B------:R-:W-:Y:S01]  /*4a20*/  LOP3.LUT R37, R13, 0xffff0000, RZ, 0xc0, !PT ;  /* 0xffff00000d257812 */ /* 0x000fe200078ec0ff */
[-C--:B------:R-:W-:Y:S01]  /*4a30*/  FMUL.FTZ R106, R36, R95.reuse ;  /* 0x0000005f246a7220 */ /* 0x080fe20000410000 */
[----:B------:R-:W-:Y:S01]  /*4a40*/  LOP3.LUT R99, R99, 0xffff0000, RZ, 0xc0, !PT ;  /* 0xffff000063637812 */ /* 0x000fe200078ec0ff */
[----:B------:R-:W-:Y:S01]  /*4a50*/  FFMA.FTZ R104, R5, R95, -R104 ;  /* 0x0000005f05687223 */ /* 0x000fe20000010868 */
[----:B------:R-:W-:Y:S01]  /*4a60*/  PRMT R102, R87, 0x5432, R102 ;  /* 0x0000543257667816 */ /* 0x000fe20000000066 */
[----:B------:R-:W-:Y:S01]  /*4a70*/  FFMA.FTZ R106, R5, R100, R106 ;  /* 0x00000064056a7223 */ /* 0x000fe2000001006a */
[----:B------:R-:W-:Y:S01]  /*4a80*/  SHF.R.U64 R96, R6, 0x10, R7 ;  /* 0x0000001006607819 */ /* 0x000fe20000001207 */
[----:B------:R-:W-:Y:S01]  /*4a90*/  FMUL.FTZ R95, R37, R99 ;  /* 0x00000063255f7220 */ /* 0x000fe20000410000 */
[----:B------:R-:W-:Y:S01]  /*4aa0*/  LOP3.LUT R94, R94, 0xffff0000, RZ, 0xc0, !PT ;  /* 0xffff00005e5e7812 */ /* 0x000fe200078ec0ff */
[----:B------:R-:W-:Y:S01]  /*4ab0*/  IMAD.U32 R5, R97, 0x10000, RZ ;  /* 0x0001000061057824 */ /* 0x000fe200078e00ff */
[----:B------:R-:W-:Y:S01]  /*4ac0*/  SHF.R.U64 R101, R38, 0x10, R39 ;  /* 0x0000001026657819 */ /* 0x000fe20000001227 */
[----:B------:R-:W-:Y:S01]  /*4ad0*/  IMAD.U32 R38, R15, 0x10000, RZ ;  /* 0x000100000f267824 */ /* 0x000fe200078e00ff */
[----:B------:R-:W-:Y:S01]  /*4ae0*/  LOP3.LUT R6, R9, 0xffff0000, RZ, 0xc0, !PT ;  /* 0xffff000009067812 */ /* 0x000fe200078ec0ff */
[----:B------:R-:W-:Y:S01]  /*4af0*/  IMAD.U32 R36, R102, 0x10000, RZ ;  /* 0x0001000066247824 */ /* 0x000fe200078e00ff */
[----:B------:R-:W-:Y:S01]  /*4b00*/  PRMT R101, R103, 0x5410, R101 ;  /* 0x0000541067657816 */ /* 0x000fe20000000065 */
[-C--:B------:R-:W-:Y:S01]  /*4b10*/  FMUL.FTZ R37, R37, R94.reuse ;  /* 0x0000005e25257220 */ /* 0x080fe20000410000 */
[----:B------:R-:W-:Y:S01]  /*4b20*/  IMAD.U32 R9, R11, 0x10000, RZ ;  /* 0x000100000b097824 */ /* 0x000fe200078e00ff */
[----:B------:R-:W-:Y:S01]  /*4b30*/  LOP3.LUT R39, R15, 0xffff0000, RZ, 0xc0, !PT ;  /* 0xffff00000f277812 */ /* 0x000fe200078ec0ff */
[----:B------:R-:W-:Y:S01]  /*4b40*/  FFMA.FTZ R95, R6, R94, -R95 ;  /* 0x0000005e065f7223 */ /* 0x000fe2000001085f */
[----:B------:R-:W-:Y:S01]  /*4b50*/  LOP3.LUT R102, R102, 0xffff0000, RZ, 0xc0, !PT ;  /* 0xffff000066667812 */ /* 0x000fe200078ec0ff */
[C---:B------:R-:W-:Y:S01]  /*4b60*/  FMUL.FTZ R103, R38.reuse, R5 ;  /* 0x0000000526677220 */ /* 0x040fe20000410000 */
[-C--:B------:R-:W-:Y:S01]  /*4b70*/  FMUL.FTZ R94, R38, R36.reuse ;  /* 0x00000024265e7220 */ /* 0x080fe20000410000 */
[----:B------:R-:W-:Y:S01]  /*4b80*/  PRMT R98, R88, 0x5432, R98 ;  /* 0x0000543258627816 */ /* 0x000fe20000000062 */
[----:B------:R-:W-:Y:S01]  /*4b90*/  FFMA.FTZ R99, R6, R99, R37 ;  /* 0x0000006306637223 */ /* 0x000fe20000010025 */
[----:B------:R-:W-:Y:S01]  /*4ba0*/  LOP3.LUT R11, R11, 0xffff0000, RZ, 0xc0, !PT ;  /* 0xffff00000b0b7812 */ /* 0x000fe200078ec0ff */
[----:B------:R-:W-:Y:S01]  /*4bb0*/  FFMA.FTZ R103, R9, R36, R103 ;  /* 0x0000002409677223 */ /* 0x000fe20000010067 */
[----:B------:R-:W-:Y:S01]  /*4bc0*/  LOP3.LUT R6, R97, 0xffff0000, RZ, 0xc0, !PT ;  /* 0xffff000061067812 */ /* 0x000fe200078ec0ff */
[----:B------:R-:W-:Y:S01]  /*4bd0*/  FFMA.FTZ R94, R9, R5, -R94 ;  /* 0x00000005095e7223 */ /* 0x000fe2000001085e */
[----:B------:R-:W-:Y:S01]  /*4be0*/  FMUL.FTZ R36, R39, R102 ;  /* 0x0000006627247220 */ /* 0x000fe20000410000 */
[C---:B------:R-:W-:Y:S01]  /*4bf0*/  IMAD.U32 R13, R12.reuse, 0x10000, RZ ;  /* 0x000100000c0d7824 */ /* 0x040fe200078e00ff */
[----:B------:R-:W-:Y:S01]  /*4c00*/  LOP3.LUT R12, R12, 0xffff0000, RZ, 0xc0, !PT ;  /* 0xffff00000c0c7812 */ /* 0x000fe200078ec0ff */
[----:B------:R-:W-:-:S02]  /*4c10*/  IMAD.U32 R5, R93, 0x10000, RZ ;  /* 0x000100005d057824 */ /* 0x000fc400078e00ff */
[-C--:B------:R-:W-:Y:S01]  /*4c20*/  FMUL.FTZ R38, R39, R6.reuse ;  /* 0x0000000627267220 */ /* 0x080fe20000410000 */
[C---:B------:R-:W-:Y:S02]  /*4c30*/  IMAD.U32 R9, R98.reuse, 0x10000, RZ ;  /* 0x0001000062097824 */ /* 0x040fe400078e00ff */
[----:B------:R-:W-:Y:S01]  /*4c40*/  FFMA.FTZ R97, R11, R6, -R36 ;  /* 0x000000060b617223 */ /* 0x000fe20000010824 */
[C---:B------:R-:W-:Y:S01]  /*4c50*/  FMUL.FTZ R6, R13.reuse, R5 ;  /* 0x000000050d067220 */ /* 0x040fe20000410000 */
[----:B------:R-:W-:Y:S01]  /*4c60*/  LOP3.LUT R37, R98, 0xffff0000, RZ, 0xc0, !PT ;  /* 0xffff000062257812 */ /* 0x000fe200078ec0ff */
[-C--:B------:R-:W-:Y:S01]  /*4c70*/  FMUL.FTZ R39, R13, R9.reuse ;  /* 0x000000090d277220 */ /* 0x080fe20000410000 */
[----:B------:R-:W-:Y:S01]  /*4c80*/  PRMT R96, R84, 0x5432, R96 ;  /* 0x0000543254607816 */ /* 0x000fe20000000060 */
[----:B------:R-:W-:Y:S01]  /*4c90*/  FFMA.FTZ R9, R4, R9, R6 ;  /* 0x0000000904097223 */ /* 0x000fe20000010006 */
[----:B------:R-:W-:Y:S01]  /*4ca0*/  LOP3.LUT R93, R93, 0xffff0000, RZ, 0xc0, !PT ;  /* 0xffff00005d5d7812 */ /* 0x000fe200078ec0ff */
[----:B------:R-:W-:Y:S01]  /*4cb0*/  IMAD.U32 R15, R14, 0x10000, RZ ;  /* 0x000100000e0f7824 */ /* 0x000fe200078e00ff */
[----:B------:R-:W-:Y:S01]  /*4cc0*/  LOP3.LUT R8, R8, 0xffff0000, RZ, 0xc0, !PT ;  /* 0xffff000008087812 */ /* 0x000fe200078ec0ff */
[----:B------:R-:W-:Y:S01]  /*4cd0*/  FFMA.FTZ R38, R11, R102, R38 ;  /* 0x000000660b267223 */ /* 0x000fe20000010026 */
[C---:B------:R-:W-:Y:S01]  /*4ce0*/  IMAD.U32 R6, R101.reuse, 0x10000, RZ ;  /* 0x0001000065067824 */ /* 0x040fe200078e00ff */
[----:B------:R-:W-:Y:S01]  /*4cf0*/  LOP3.LUT R14, R14, 0xffff0000, RZ, 0xc0, !PT ;  /* 0xffff00000e0e7812 */ /* 0x000fe200078ec0ff */
[----:B------:R-:W-:Y:S01]  /*4d00*/  FMUL.FTZ R11, R12, R37 ;  /* 0x000000250c0b7220 */ /* 0x000fe20000410000 */
[----:B------:R-:W-:Y:S01]  /*4d10*/  FFMA.FTZ R39, R4, R5, -R39 ;  /* 0x0000000504277223 */ /* 0x000fe20000010827 */
[----:B------:R-:W-:Y:S01]  /*4d20*/  LOP3.LUT R101, R101, 0xffff0000, RZ, 0xc0, !PT ;  /* 0xffff000065657812 */ /* 0x000fe200078ec0ff */
[C---:B------:R-:W-:Y:S01]  /*4d30*/  IMAD.U32 R4, R96.reuse, 0x10000, RZ ;  /* 0x0001000060047824 */ /* 0x040fe200078e00ff */
[----:B------:R-:W-:Y:S01]  /*4d40*/  LOP3.LUT R5, R96, 0xffff0000, RZ, 0xc0, !PT ;  /* 0xffff000060057812 */ /* 0x000fe200078ec0ff */
[----:B------:R-:W-:Y:S01]  /*4d50*/  FMUL.FTZ R13, R12, R93 ;  /* 0x0000005d0c0d7220 */ /* 0x000fe20000410000 */
[----:B------:R-:W-:-:S02]  /*4d60*/  IMAD.U32 R7, R10, 0x10000, RZ ;  /* 0x000100000a077824 */ /* 0x000fc400078e00ff */
        /* <DEDUP_REMOVED lines=23> */
.L_x_3855:
[----:B------:R-:W-:Y:S05]  /*4ee0*/  BSYNC B2 ;  /* 0x0000000000027941 */ /* 0x000fea0003800000 */
.L_x_3854:
[----:B--2---:R4:W-:Y:S04]  /*4ef0*/  ST.E.128 desc[UR44][R72.64], R8 ;  /* 0x0000000848007985 */ /* 0x0049e8000c101d2c */
[----:B---3--:R4:W-:Y:S02]  /*4f00*/  @!P4 ST.E.128 desc[UR44][R74.64], R12 ;  /* 0x0000000c4a00c985 */ /* 0x0089e4000c101d2c */
.L_x_3853:
[----:B------:R-:W-:Y:S05]  /*4f10*/  BSYNC B1 ;  /* 0x0000000000017941 */ /* 0x000fea0003800000 */
.L_x_3852:
[----:B------:R-:W-:-:S03]  /*4f20*/  UMOV UR4, 0xffffffff ;  /* 0xffffffff00047882 */ /* 0x000fc60000000000 */
[----:B------:R-:W-:Y:S05]  /*4f30*/  BRA.DIV UR4, `(.L_x_3856) ;  /* 0x0000032a04987947 */ /* 0x000fea000b800000 */
[----:B------:R0:W0:Y:S04]  /*4f40*/  SHFL.IDX PT, R37, R82, 0x1, 0x1c1f ;  /* 0x003c1f0052257f89 */ /* 0x00002800000e0000 */
[----:B----4-:R4:W0:Y:S02]  /*4f50*/  SHFL.IDX PT, R14, R80, 0x1, 0x1c1f ;  /* 0x003c1f00500e7f89 */ /* 0x01082400000e0000 */
.L_x_4190:
[----:B------:R-:W-:-:S13]  /*4f60*/  ISETP.GE.OR P4, PT, R166, R81, P1 ;  /* 0x00000051a600720c */ /* 0x000fda0000f86670 */
[----:B------:R-:W-:Y:S05]  /*4f70*/  @P4 BRA `(.L_x_3837) ;  /* 0x0000000800ec4947 */ /* 0x000fea0003800000 */
[----:B------:R-:W-:Y:S01]  /*4f80*/  SEL R85, R52, R85, !P0 ;  /* 0x0000005534557207 */ /* 0x000fe20004000000 */
[----:B------:R-:W-:Y:S01]  /*4f90*/  BSSY B1, `(.L_x_3857) ;  /* 0x000006c000017945 */ /* 0x000fe20003800000 */
[C---:B0-----:R-:W-:Y:S02]  /*4fa0*/  LEA R12, P4, R59.reuse, R14, 0x1 ;  /* 0x0000000e3b0c7211 */ /* 0x041fe400078808ff */
[----:B------:R-:W-:Y:S02]  /*4fb0*/  SHF.R.S32.HI R4, RZ, 0x1f, R85 ;  /* 0x0000001fff047819 */ /* 0x000fe40000011455 */
[----:B------:R-:W-:Y:S02]  /*4fc0*/  LEA.HI.X R13, R59, R37, R60, 0x1, P4 ;  /* 0x000000253b0d7211 */ /* 0x000fe400020f0c3c */
[----:B------:R-:W-:-:S04]  /*4fd0*/  LEA.HI R85, R4, R85, RZ, 0x4 ;  /* 0x0000005504557211 */ /* 0x000fc800078f20ff */
[----:B------:R-:W-:-:S05]  /*4fe0*/  LEA.HI.SX32 R15, R85, R58, 0x1c ;  /* 0x0000003a550f7211 */ /* 0x000fca00078fe2ff */
[----:B------:R-:W-:-:S05]  /*4ff0*/  IMAD.SHL.U32 R15, R15, 0x8, RZ ;  /* 0x000000080f0f7824 */ /* 0x000fca00078e00ff */
[----:B------:R-:W-:-:S04]  /*5000*/  LOP3.LUT R5, R206, 0x38, R15, 0xf8, !PT ;  /* 0x00000038ce057812 */ /* 0x000fc800078ef80f */
[----:B------:R-:W-:Y:S01]  /*5010*/  LOP3.LUT R4, R5, R208, RZ, 0x3c, !PT ;  /* 0x000000d005047212 */ /* 0x000fe200078e3cff */
[----:B------:R-:W-:-:S04]  /*5020*/  IMAD R5, R153, 0x1800, R62 ;  /* 0x0000180099057824 */ /* 0x000fc800078e023e */
[----:B------:R-:W-:Y:S02]  /*5030*/  IMAD.IADD R4, R209, 0x1, R4 ;  /* 0x00000001d1047824 */ /* 0x000fe400078e0204 */
[----:B------:R-:W-:Y:S02]  /*5040*/  IMAD R5, R5, 0x2, R148 ;  /* 0x0000000205057824 */ /* 0x000fe400078e0294 */
[----:B------:R-:W-:-:S04]  /*5050*/  IMAD R7, R153, 0x1800, R4 ;  /* 0x0000180099077824 */ /* 0x000fc800078e0204 */
[----:B------:R-:W-:Y:S02]  /*5060*/  IMAD R8, R7, 0x2, R148 ;  /* 0x0000000207087824 */ /* 0x000fe400078e0294 */
[----:B------:R-:W0:Y:S04]  /*5070*/  LDS.128 R4, [R5+0x1c400] ;  /* 0x01c4000005047984 */ /* 0x000e280000000c00 */
[----:B------:R-:W0:Y:S01]  /*5080*/  LDS.128 R8, [R8+0x1c400] ;  /* 0x01c4000008087984 */ /* 0x000e220000000c00 */
[----:B------:R-:W-:Y:S05]  /*5090*/  @P3 BRA `(.L_x_3858) ;  /* 0x00000004006c3947 */ /* 0x000fea0003800000 */
[----:B------:R-:W-:Y:S01]  /*50a0*/  SHF.R.U64 R72, R40, 0x10, R41 ;  /* 0x0000001028487819 */ /* 0x000fe20000001229 */
[----:B0-----:R-:W-:Y:S01]  /*50b0*/  IMAD.U32 R36, R9, 0x10000, RZ ;  /* 0x0001000009247824 */ /* 0x001fe200078e00ff */
[----:B------:R-:W-:Y:S01]  /*50c0*/  SHF.R.U32.HI R93, RZ, 0x10, R33 ;  /* 0x00000010ff5d7819 */ /* 0x000fe20000011621 */
[----:B------:R-:W-:Y:S01]  /*50d0*/  IMAD.U32 R39, R11, 0x10000, RZ ;  /* 0x000100000b277824 */ /* 0x000fe200078e00ff */
[----:B------:R-:W-:Y:S02]  /*50e0*/  SHF.R.U32.HI R41, RZ, 0x10, R41 ;  /* 0x00000010ff297819 */ /* 0x000fe40000011629 */
[----:B------:R-:W-:Y:S02]  /*50f0*/  PRMT R88, R88, 0x5410, R93 ;  /* 0x0000541058587816 */ /* 0x000fe4000000005d */
[----:B------:R-:W-:Y:S02]  /*5100*/  PRMT R92, R92, 0x5410, R41 ;  /* 0x000054105c5c7816 */ /* 0x000fe40000000029 */
[----:B------:R-:W-:Y:S01]  /*5110*/  SHF.R.U32.HI R73, RZ, 0x10, R35 ;  /* 0x00000010ff497819 */ /* 0x000fe20000011623 */
[----:B------:R-:W-:Y:S01]  /*5120*/  IMAD.U32 R41, R88, 0x10000, RZ ;  /* 0x0001000058297824 */ /* 0x000fe200078e00ff */
[----:B------:R-:W-:-:S02]  /*5130*/  SHF.R.U64 R42, R42, 0x10, R43 ;  /* 0x000000102a2a7819 */ /* 0x000fc4000000122b */
[----:B--2---:R-:W-:Y:S01]  /*5140*/  SHF.R.U32.HI R75, RZ, 0x10, R43 ;  /* 0x00000010ff4b7819 */ /* 0x004fe2000001162b */
[----:B------:R-:W-:Y:S01]  /*5150*/  IMAD.U32 R43, R92, 0x10000, RZ ;  /* 0x000100005c2b7824 */ /* 0x000fe200078e00ff */
[----:B---3--:R-:W-:Y:S01]  /*5160*/  SHF.R.U64 R74, R32, 0x10, R33 ;  /* 0x00000010204a7819 */ /* 0x008fe20000001221 */
[----:B------:R-:W-:Y:S01]  /*5170*/  IMAD.U32 R32, R5, 0x10000, RZ ;  /* 0x0001000005207824 */ /* 0x000fe200078e00ff */
[----:B------:R-:W-:Y:S01]  /*5180*/  PRMT R86, R86, 0x5410, R73 ;  /* 0x0000541056567816 */ /* 0x000fe20000000049 */
[----:B------:R-:W-:Y:S01]  /*5190*/  FMUL.FTZ R73, R36, R43 ;  /* 0x0000002b24497220 */ /* 0x000fe20000410000 */
[----:B------:R-:W-:Y:S01]  /*51a0*/  PRMT R90, R90, 0x5410, R75 ;  /* 0x000054105a5a7816 */ /* 0x000fe2000000004b */
[-C--:B------:R-:W-:Y:S01]  /*51b0*/  FMUL.FTZ R75, R36, R41.reuse ;  /* 0x00000029244b7220 */ /* 0x080fe20000410000 */
[----:B------:R-:W-:Y:S01]  /*51c0*/  SHF.R.U64 R85, R34, 0x10, R35 ;  /* 0x0000001022557819 */ /* 0x000fe20000001223 */
[----:B------:R-:W-:Y:S01]  /*51d0*/  FFMA.FTZ R73, R32, R41, -R73 ;  /* 0x0000002920497223 */ /* 0x000fe20000010849 */
[----:B------:R-:W-:Y:S01]  /*51e0*/  LOP3.LUT R38, R9, 0xffff0000, RZ, 0xc0, !PT ;  /* 0xffff000009267812 */ /* 0x000fe200078ec0ff */
[----:B------:R-:W-:-:S02]  /*51f0*/  IMAD.U32 R36, R90, 0x10000, RZ ;  /* 0x000100005a247824 */ /* 0x000fc400078e00ff */
[----:B------:R-:W-:Y:S01]  /*5200*/  FFMA.FTZ R75, R32, R43, R75 ;  /* 0x0000002b204b7223 */ /* 0x000fe2000001004b */
[----:B------:R-:W-:Y:S01]  /*5210*/  IMAD.U32 R32, R86, 0x10000, RZ ;  /* 0x0001000056207824 */ /* 0x000fe200078e00ff */
[----:B------:R-:W-:Y:S01]  /*5220*/  LOP3.LUT R92, R92, 0xffff0000, RZ, 0xc0, !PT ;  /* 0xffff00005c5c7812 */ /* 0x000fe200078ec0ff */
[C---:B------:R-:W-:Y:S01]  /*5230*/  IMAD.U32 R34, R8.reuse, 0x10000, RZ ;  /* 0x0001000008227824 */ /* 0x040fe200078e00ff */
[----:B------:R-:W-:Y:S01]  /*5240*/  LOP3.LUT R35, R8, 0xffff0000, RZ, 0xc0, !PT ;  /* 0xffff000008237812 */ /* 0x000fe200078ec0ff */
[----:B------:R-:W-:Y:S01]  /*5250*/  FMUL.FTZ R41, R39, R36 ;  /* 0x0000002427297220 */ /* 0x000fe20000410000 */
[----:B------:R-:W-:Y:S01]  /*5260*/  LOP3.LUT R88, R88, 0xffff0000, RZ, 0xc0, !PT ;  /* 0xffff000058587812 */ /* 0x000fe200078ec0ff */
[----:B------:R-:W-:Y:S01]  /*5270*/  IMAD.U32 R8, R7, 0x10000, RZ ;  /* 0x0001000007087824 */ /* 0x000fe200078e00ff */
[----:B------:R-:W-:Y:S01]  /*5280*/  PRMT R87, R87, 0x5410, R74 ;  /* 0x0000541057577816 */ /* 0x000fe2000000004a */
[-C--:B------:R-:W-:Y:S01]  /*5290*/  FMUL.FTZ R39, R39, R32.reuse ;  /* 0x0000002027277220 */ /* 0x080fe20000410000 */
[----:B------:R-:W-:Y:S01]  /*52a0*/  LOP3.LUT R40, R11, 0xffff0000, RZ, 0xc0, !PT ;  /* 0xffff00000b287812 */ /* 0x000fe200078ec0ff */
[----:B------:R-:W-:Y:S01]  /*52b0*/  FFMA.FTZ R41, R8, R32, -R41 ;  /* 0x0000002008297223 */ /* 0x000fe20000010829 */
[----:B------:R-:W-:Y:S01]  /*52c0*/  LOP3.LUT R90, R90, 0xffff0000, RZ, 0xc0, !PT ;  /* 0xffff00005a5a7812 */ /* 0x000fe200078ec0ff */
[----:B------:R-:W-:Y:S01]  /*52d0*/  FFMA.FTZ R39, R8, R36, R39 ;  /* 0x0000002408277223 */ /* 0x000fe20000010027 */
[----:B------:R-:W-:Y:S01]  /*52e0*/  PRMT R91, R91, 0x5410, R72 ;  /* 0x000054105b5b7816 */ /* 0x000fe20000000048 */
[----:B------:R-:W-:Y:S01]  /*52f0*/  IMAD.U32 R8, R87, 0x10000, RZ ;  /* 0x0001000057087824 */ /* 0x000fe200078e00ff */
[----:B------:R-:W-:Y:S01]  /*5300*/  PRMT R89, R89, 0x5410, R42 ;  /* 0x0000541059597816 */ /* 0x000fe2000000002a */
[C---:B------:R-:W-:Y:S01]  /*5310*/  FMUL.FTZ R42, R38.reuse, R92 ;  /* 0x0000005c262a7220 */ /* 0x040fe20000410000 */
[----:B------:R-:W-:Y:S01]  /*5320*/  LOP3.LUT R33, R5, 0xffff0000, RZ, 0xc0, !PT ;  /* 0xffff000005217812 */ /* 0x000fe200078ec0ff */
[----:B------:R-:W-:Y:S01]  /*5330*/  FMUL.FTZ R38, R38, R88 ;  /* 0x0000005826267220 */ /* 0x000fe20000410000 */
[----:B------:R-:W-:Y:S01]  /*5340*/  LOP3.LUT R86, R86, 0xffff0000, RZ, 0xc0, !PT ;  /* 0xffff000056567812 */ /* 0x000fe200078ec0ff */
[----:B------:R-:W-:Y:S01]  /*5350*/  FMUL.FTZ R36, R40, R90 ;  /* 0x0000005a28247220 */ /* 0x000fe20000410000 */
[----:B------:R-:W-:Y:S01]  /*5360*/  LOP3.LUT R9, R7, 0xffff0000, RZ, 0xc0, !PT ;  /* 0xffff000007097812 */ /* 0x000fe200078ec0ff */
[----:B------:R-:W-:-:S02]  /*5370*/  IMAD.U32 R32, R91, 0x10000, RZ ;  /* 0x000100005b207824 */ /* 0x000fc400078e00ff */
[C---:B------:R-:W-:Y:S01]  /*5380*/  FFMA.FTZ R42, R33.reuse, R88, -R42 ;  /* 0x00000058212a7223 */ /* 0x040fe2000001082a */
[----:B------:R-:W-:Y:S01]  /*5390*/  FFMA.FTZ R38, R33, R92, R38 ;  /* 0x0000005c21267223 */ /* 0x000fe20000010026 */
[----:B------:R-:W-:Y:S02]  /*53a0*/  IMAD.U32 R5, R4, 0x10000, RZ ;  /* 0x0001000004057824 */ /* 0x000fe400078e00ff */
[----:B------:R-:W-:Y:S01]  /*53b0*/  FMUL.FTZ R40, R40, R86 ;  /* 0x0000005628287220 */ /* 0x000fe20000410000 */
[----:B------:R-:W-:Y:S01]  /*53c0*/  LOP3.LUT R91, R91, 0xffff0000, RZ, 0xc0, !PT ;  /* 0xffff00005b5b7812 */ /* 0x000fe200078ec0ff */
[C---:B------:R-:W-:Y:S01]  /*53d0*/  FMUL.FTZ R33, R34.reuse, R8 ;  /* 0x0000000822217220 */ /* 0x040fe20000410000 */
[----:B------:R-:W-:Y:S01]  /*53e0*/  FFMA.FTZ R86, R9, R86, -R36 ;  /* 0x0000005609567223 */ /* 0x000fe20000010824 */
[----:B------:R-:W-:Y:S01]  /*53f0*/  LOP3.LUT R87, R87, 0xffff0000, RZ, 0xc0, !PT ;  /* 0xffff000057577812 */ /* 0x000fe200078ec0ff */
[----:B------:R-:W-:Y:S01]  /*5400*/  FMUL.FTZ R36, R34, R32 ;  /* 0x0000002022247220 */ /* 0x000fe20000410000 */
[----:B------:R-:W-:Y:S01]  /*5410*/  PRMT R84, R84, 0x5410, R85 ;  /* 0x0000541054547816 */ /* 0x000fe20000000055 */
[----:B------:R-:W-:Y:S01]  /*5420*/  FFMA.FTZ R40, R9, R90, R40 ;  /* 0x0000005a09287223 */ /* 0x000fe20000010028 */
[----:B------:R-:W-:Y:S01]  /*5430*/  LOP3.LUT R4, R4, 0xffff0000, RZ, 0xc0, !PT ;  /* 0xffff000004047812 */ /* 0x000fe200078ec0ff */
[----:B------:R-:W-:Y:S01]  /*5440*/  FFMA.FTZ R33, R5, R32, R33 ;  /* 0x0000002005217223 */ /* 0x000fe20000010021 */
[----:B------:R-:W-:-:S02]  /*5450*/  IMAD.U32 R11, R10, 0x10000, RZ ;  /* 0x000100000a0b7824 */ /* 0x000fc400078e00ff */
[----:B------:R-:W-:Y:S01]  /*5460*/  FMUL.FTZ R9, R35, R91 ;  /* 0x0000005b23097220 */ /* 0x000fe20000410000 */
[----:B------:R-:W-:Y:S01]  /*5470*/  IMAD.U32 R32, R89, 0x10000, RZ ;  /* 0x0001000059207824 */ /* 0x000fe200078e00ff */
[----:B------:R-:W-:Y:S01]  /*5480*/  LOP3.LUT R10, R10, 0xffff0000, RZ, 0xc0, !PT ;  /* 0xffff00000a0a7812 */ /* 0x000fe200078ec0ff */
[----:B------:R-:W-:Y:S01]  /*5490*/  FFMA.FTZ R36, R5, R8, -R36 ;  /* 0x0000000805247223 */ /* 0x000fe20000010824 */
[-C--:B------:R-:W-:Y:S01]  /*54a0*/  FMUL.FTZ R35, R35, R87.reuse ;  /* 0x0000005723237220 */ /* 0x080fe20000410000 */
[----:B------:R-:W-:Y:S01]  /*54b0*/  LOP3.LUT R89, R89, 0xffff0000, RZ, 0xc0, !PT ;  /* 0xffff000059597812 */ /* 0x000fe200078ec0ff */
[C---:B------:R-:W-:Y:S01]  /*54c0*/  IMAD.U32 R8, R84.reuse, 0x10000, RZ ;  /* 0x0001000054087824 */ /* 0x040fe200078e00ff */
[----:B------:R-:W-:Y:S01]  /*54d0*/  LOP3.LUT R5, R84, 0xffff0000, RZ, 0xc0, !PT ;  /* 0xffff000054057812 */ /* 0x000fe200078ec0ff */
[----:B------:R-:W-:Y:S01]  /*54e0*/  FFMA.FTZ R9, R4, R87, -R9 ;  /* 0x0000005704097223 */ /* 0x000fe20000010809 */
[----:B------:R-:W-:Y:S02]  /*54f0*/  IMAD.U32 R7, R6, 0x10000, RZ ;  /* 0x0001000006077824 */ /* 0x000fe400078e00ff */
[----:B------:R-:W-:Y:S01]  /*5500*/  FFMA.FTZ R4, R4, R91, R35 ;  /* 0x0000005b04047223 */ /* 0x000fe20000010023 */
[----:B------:R-:W-:Y:S01]  /*5510*/  LOP3.LUT R6, R6, 0xffff0000, RZ, 0xc0, !PT ;  /* 0xffff000006067812 */ /* 0x000fe200078ec0ff */
        /* <DEDUP_REMOVED lines=19> */
.L_x_3858:
[----:B------:R-:W-:Y:S05]  /*5650*/  BSYNC B1 ;  /* 0x0000000000017941 */ /* 0x000fea0003800000 */
.L_x_3857:
[----:B0-----:R0:W-:Y:S01]  /*5660*/  ST.E.128 desc[UR44][R12.64], R4 ;  /* 0x000000040c007985 */ /* 0x0011e2000c101d2c */
[----:B------:R-:W-:Y:S01]  /*5670*/  ISETP.GE.AND P3, PT, R15, R71, PT ;  /* 0x000000470f00720c */ /* 0x000fe20003f66270 */
[----:B------:R-:W-:-:S12]  /*5680*/  IMAD.MOV.U32 R36, RZ, RZ, R14 ;  /* 0x000000ffff247224 */ /* 0x000fd800078e000e */
[----:B------:R-:W-:Y:S05]  /*5690*/  @P3 BRA `(.L_x_3837) ;  /* 0x0000000400243947 */ /* 0x000fea0003800000 */
[----:B0-----:R-:W-:-:S05]  /*56a0*/  IMAD.WIDE R4, R15, 0x2, R36 ;  /* 0x000000020f047825 */ /* 0x001fca00078e0224 */
[----:B------:R0:W-:Y:S01]  /*56b0*/  ST.E.128 desc[UR44][R4.64], R8 ;  /* 0x0000000804007985 */ /* 0x0001e2000c101d2c */
[----:B------:R-:W-:Y:S05]  /*56c0*/  BRA `(.L_x_3837) ;  /* 0x0000000400187947 */ /* 0x000fea0003800000 */
.L_x_3818:
[----:B------:R-:W-:-:S04]  /*56d0*/  ULOP3.LUT UR4, UR38, 0x1, URZ, 0xfc, !UPT ;  /* 0x0000000126047892 */ /* 0x000fc8000f8efc3f */
[----:B------:R-:W-:-:S06]  /*56e0*/  UISETP.NE.AND UP0, UPT, UR4, 0x3, UPT ;  /* 0x000000030400788c */ /* 0x000fcc000bf05270 */
[----:B------:R-:W-:-:S13]  /*56f0*/  PLOP3.LUT P5, PT, PT, PT, UP0, 0x80, 0x0 ;  /* 0x000000000000781c */ /* 0x000fda0003faf008 */
[----:B------:R-:W-:Y:S05]  /*5700*/  @!P5 BRA `(.L_x_3859) ;  /* 0x000000000004d947 */ /* 0x000fea0003800000 */
[----:B------:R-:W-:Y:S01]  /*5710*/  BPT.TRAP 0x1 ;  /* 0x000000040000795c */ /* 0x000fe20000300000 */
.L_x_3859:
[----:B------:R-:W-:Y:S01]  /*5720*/  IMAD R70, R153, 0x8, R148 ;  /* 0x0000000899467824 */ /* 0x000fe200078e0294 */
[----:B------:R-:W-:Y:S01]  /*5730*/  SHF.L.U32 R83, R158, 0x1f, RZ ;  /* 0x0000001f9e537819 */ /* 0x000fe200000006ff */
[----:B------:R-:W-:Y:S01]  /*5740*/  BSSY B1, `(.L_x_3860) ;  /* 0x0000004000017945 */ /* 0x000fe20003800000 */
[----:B------:R-:W-:Y:S02]  /*5750*/  SHF.R.S32.HI R78, RZ, 0x1f, R77 ;  /* 0x0000001fff4e7819 */ /* 0x000fe4000001144d */
[----:B------:R-:W1:Y:S02]  /*5760*/  SYNCS.PHASECHK.TRANS64.TRYWAIT P3, [R70+URZ+0x32490], R83 ;  /* 0x03249053460075a7 */ /* 0x000e64000806017f */
[----:B-1----:R-:W-:Y:S05]  /*5770*/  @!P3 BRA `(.L_x_3861) ;  /* 0x0000032000d0b947 */ /* 0x002fea0003800000 */
.L_x_4191:
[----:B------:R-:W-:Y:S05]  /*5780*/  BSYNC B1 ;  /* 0x0000000000017941 */ /* 0x000fea0003800000 */
.L_x_3860:
[----:B------:R-:W-:Y:S01]  /*5790*/  ULDC.64 UR4, c[0x0][0x300] ;  /* 0x0000c00000047ab9 */ /* 0x000fe20000000a00 */
[----:B-----5:R-:W-:Y:S01]  /*57a0*/  SHF.R.S32.HI R79, RZ, 0x1f, R76 ;  /* 0x0000001fff4f7819 */ /* 0x020fe2000001144c */
[----:B0-----:R-:W-:Y:S02]  /*57b0*/  IMAD R6, R78, UR4, RZ ;  /* 0x000000044e067c24 */ /* 0x001fe4000f8e02ff */
        /* <DEDUP_REMOVED lines=15> */
[----:B------:R-:W-:Y:S01]  /*58b0*/  IMAD.IADD R32, R81, 0x1, -R154 ;  /* 0x0000000151207824 */ /* 0x000fe200078e0a9a */
[----:B------:R-:W-:Y:S01]  /*58c0*/  LEA R8, P4, R4, UR4, 0x1 ;  /* 0x0000000404087c11 */ /* 0x000fe2000f8808ff */
[----:B------:R-:W-:Y:S01]  /*58d0*/  IMAD.IADD R7, R5, 0x1, R7 ;  /* 0x0000000105077824 */ /* 0x000fe200078e0207 */
[----:B------:R-:W-:Y:S02]  /*58e0*/  UMOV UR4, 0xffffffff ;  /* 0xffffffff00047882 */ /* 0x000fe40000000000 */
[----:B------:R-:W-:Y:S02]  /*58f0*/  ISETP.GE.AND P3, PT, R32, 0x1, PT ;  /* 0x000000012000780c */ /* 0x000fe40003f66270 */
[----:B------:R-:W-:Y:S01]  /*5900*/  LEA.HI.X R10, R4, UR5, R7, 0x1, P4 ;  /* 0x00000005040a7c11 */ /* 0x000fe2000a0f0c07 */
[----:B------:R-:W-:Y:S10]  /*5910*/  BRA.DIV UR4, `(.L_x_3862) ;  /* 0x00000322047c7947 */ /* 0x000ff4000b800000 */
[----:B------:R0:W2:Y:S04]  /*5920*/  SHFL.IDX PT, R9, R10, RZ, 0x1c1f ;  /* 0x001c1fff0a097589 */ /* 0x0000a800000e0000 */
[----:B------:R0:W3:Y:S02]  /*5930*/  SHFL.IDX PT, R14, R8, RZ, 0x1c1f ;  /* 0x001c1fff080e7589 */ /* 0x0000e400000e0000 */
.L_x_4195:
[----:B------:R-:W-:Y:S04]  /*5940*/  BSSY B1, `(.L_x_3863) ;  /* 0x000000d000017945 */ /* 0x000fe80003800000 */
[----:B------:R-:W-:Y:S05]  /*5950*/  @!P3 BRA `(.L_x_3864) ;  /* 0x00000000002cb947 */ /* 0x000fea0003800000 */
[----:B------:R-:W-:Y:S02]  /*5960*/  ULDC UR4, c[0x0][0x2f4] ;  /* 0x0000bd0000047ab9 */ /* 0x000fe40000000800 */
[----:B------:R-:W-:-:S13]  /*5970*/  ISETP.GE.AND P3, PT, R22, UR4, PT ;  /* 0x0000000416007c0c */ /* 0x000fda000bf66270 */
[----:B------:R-:W4:Y:S01]  /*5980*/  @!P3 LDS.128 R4, [R75] ;  /* 0x000000004b04b984 */ /* 0x000f220000000c00 */
[----:B---3--:R-:W-:-:S04]  /*5990*/  @!P3 LEA R12, P4, R22, R14, 0x1 ;  /* 0x0000000e160cb211 */ /* 0x008fc800078808ff */
[----:B--2---:R-:W-:Y:S02]  /*59a0*/  @!P3 LEA.HI.X R13, R22, R9, R23, 0x1, P4 ;  /* 0x00000009160db211 */ /* 0x004fe400020f0c17 */
[----:B------:R-:W-:-:S03]  /*59b0*/  ISETP.GE.AND P4, PT, R152, UR4, PT ;  /* 0x0000000498007c0c */ /* 0x000fc6000bf86270 */
[----:B----4-:R-:W-:Y:S10]  /*59c0*/  @!P3 ST.E.128 desc[UR44][R12.64], R4 ;  /* 0x000000040c00b985 */ /* 0x010ff4000c101d2c */
[C---:B------:R-:W-:Y:S01]  /*59d0*/  @!P4 LEA R14, P3, R152.reuse, R14, 0x1 ;  /* 0x0000000e980ec211 */ /* 0x040fe200078608ff */
[----:B------:R-:W2:Y:S03]  /*59e0*/  @!P4 LDS.128 R4, [R74] ;  /* 0x000000004a04c984 */ /* 0x000ea60000000c00 */
[----:B------:R-:W-:-:S05]  /*59f0*/  @!P4 LEA.HI.X R15, R152, R9, R155, 0x1, P3 ;  /* 0x00000009980fc211 */ /* 0x000fca00018f0c9b */
[----:B--2---:R4:W-:Y:S04]  /*5a00*/  @!P4 ST.E.128 desc[UR44][R14.64], R4 ;  /* 0x000000040e00c985 */ /* 0x0049e8000c101d2c */
.L_x_3864:
[----:B------:R-:W-:Y:S05]  /*5a10*/  BSYNC B1 ;  /* 0x0000000000017941 */ /* 0x000fea0003800000 */
.L_x_3863:
[----:B------:R-:W-:-:S03]  /*5a20*/  UMOV UR4, 0xffffffff ;  /* 0xffffffff00047882 */ /* 0x000fc60000000000 */
[----:B------:R-:W-:Y:S05]  /*5a30*/  BRA.DIV UR4, `(.L_x_3865) ;  /* 0x00000322047c7947 */ /* 0x000fea000b800000 */
[----:B--2---:R2:W0:Y:S04]  /*5a40*/  SHFL.IDX PT, R9, R10, 0x1, 0x1c1f ;  /* 0x003c1f000a097f89 */ /* 0x00442800000e0000 */
[----:B---34-:R2:W3:Y:S02]  /*5a50*/  SHFL.IDX PT, R14, R8, 0x1, 0x1c1f ;  /* 0x003c1f00080e7f89 */ /* 0x0184e400000e0000 */
.L_x_4199:
[----:B------:R-:W-:-:S13]  /*5a60*/  ISETP.GE.AND P3, PT, R32, 0x41, PT ;  /* 0x000000412000780c */ /* 0x000fda0003f66270 */
[----:B------:R-:W-:Y:S05]  /*5a70*/  @!P3 BRA `(.L_x_3837) ;  /* 0x00000000002cb947 */ /* 0x000fea0003800000 */
[----:B------:R-:W-:Y:S02]  /*5a80*/  ULDC UR4, c[0x0][0x2f4] ;  /* 0x0000bd0000047ab9 */ /* 0x000fe40000000800 */
[----:B------:R-:W-:-:S13]  /*5a90*/  ISETP.GE.AND P3, PT, R22, UR4, PT ;  /* 0x0000000416007c0c */ /* 0x000fda000bf66270 */
[----:B------:R-:W4:Y:S01]  /*5aa0*/  @!P3 LDS.128 R4, [R75+0x2000] ;  /* 0x002000004b04b984 */ /* 0x000f220000000c00 */
[----:B0-23--:R-:W-:-:S04]  /*5ab0*/  @!P3 LEA R10, P4, R22, R14, 0x1 ;  /* 0x0000000e160ab211 */ /* 0x00dfc800078808ff */
[----:B------:R-:W-:Y:S02]  /*5ac0*/  @!P3 LEA.HI.X R11, R22, R9, R23, 0x1, P4 ;  /* 0x00000009160bb211 */ /* 0x000fe400020f0c17 */
[----:B------:R-:W-:-:S03]  /*5ad0*/  ISETP.GE.AND P4, PT, R152, UR4, PT ;  /* 0x0000000498007c0c */ /* 0x000fc6000bf86270 */
[----:B----4-:R-:W-:Y:S10]  /*5ae0*/  @!P3 ST.E.128 desc[UR44][R10.64], R4 ;  /* 0x000000040a00b985 */ /* 0x010ff4000c101d2c */
[C---:B------:R-:W-:Y:S01]  /*5af0*/  @!P4 LEA R14, P3, R152.reuse, R14, 0x1 ;  /* 0x0000000e980ec211 */ /* 0x040fe200078608ff */
[----:B------:R-:W0:Y:S03]  /*5b00*/  @!P4 LDS.128 R4, [R74+0x2000] ;  /* 0x002000004a04c984 */ /* 0x000e260000000c00 */
[----:B------:R-:W-:-:S05]  /*5b10*/  @!P4 LEA.HI.X R15, R152, R9, R155, 0x1, P3 ;  /* 0x00000009980fc211 */ /* 0x000fca00018f0c9b */
[----:B0-----:R4:W-:Y:S04]  /*5b20*/  @!P4 ST.E.128 desc[UR44][R14.64], R4 ;  /* 0x000000040e00c985 */ /* 0x0019e8000c101d2c */
.L_x_3837:
[----:B------:R-:W-:Y:S05]  /*5b30*/  BSYNC B0 ;  /* 0x0000000000007941 */ /* 0x000fea0003800000 */
.L_x_3817:
[----:B0---4-:R-:W0:Y:S01]  /*5b40*/  S2R R4, SR_TID.X ;  /* 0x0000000000047919 */ /* 0x011e220000002100 */
        /* <DEDUP_REMOVED lines=8> */
[----:B----4-:R4:W-:Y:S01]  /*5bd0*/  BAR.SYNC.DEFER_BLOCKING R213, 0x80 ;  /* 0x000200d50000751d */ /* 0x0109e20000010000 */
[----:B0-----:R-:W-:-:S13]  /*5be0*/  LOP3.LUT P3, RZ, R4, 0x7f, RZ, 0xc0, !PT ;  /* 0x0000007f04ff7812 */ /* 0x001fda000786c0ff */
[----:B------:R-:W-:-:S05]  /*5bf0*/  @!P3 VIADD R4, R70, 0x324a0 ;  /* 0x000324a04604b836 */ /* 0x000fca0000000000 */
[----:B------:R-:W-:-:S04]  /*5c00*/  @!P3 PRMT R4, RZ, 0x654, R4 ;  /* 0x00000654ff04b816 */ /* 0x000fc80000000004 */
[----:B------:R4:W-:Y:S01]  /*5c10*/  @!P3 SYNCS.ARRIVE.TRANS64.RED.A1T0 RZ, [R4+URZ], RZ ;  /* 0x000000ff04ffb9a7 */ /* 0x0009e2000810043f */
[----:B------:R-:W-:Y:S05]  /*5c20*/  @!P5 BRA `(.L_x_3867) ;  /* 0x000000000004d947 */ /* 0x000fea0003800000 */
[----:B------:R-:W-:Y:S01]  /*5c30*/  BPT.TRAP 0x1 ;  /* 0x000000040000795c */ /* 0x000fe20000300000 */
.L_x_3867:
[----:B------:R-:W-:Y:S05]  /*5c40*/  BSYNC B0 ;  /* 0x0000000000007941 */ /* 0x000fea0003800000 */
.L_x_3866:
[----:B------:R-:W0:Y:S01]  /*5c50*/  SYNCS.PHASECHK.TRANS64.TRYWAIT P4, [R70+URZ+0x324b0], R83 ;  /* 0x0324b053460075a7 */ /* 0x000e22000808017f */
[----:B------:R-:W-:Y:S04]  /*5c60*/  BSSY B0, `(.L_x_3868) ;  /* 0x0000002000007945 */ /* 0x000fe80003800000 */
[----:B0-----:R-:W-:Y:S05]  /*5c70*/  @!P4 BRA `(.L_x_3869) ;  /* 0x000003200034c947 */ /* 0x001fea0003800000 */
.L_x_4200:
[----:B------:R-:W-:Y:S05]  /*5c80*/  BSYNC B0 ;  /* 0x0000000000007941 */ /* 0x000fea0003800000 */
.L_x_3868:
[----:B------:R-:W-:Y:S01]  /*5c90*/  ULDC.64 UR4, c[0x0][0x328] ;  /* 0x0000ca0000047ab9 */ /* 0x000fe20000000a00 */
[----:B------:R-:W-:Y:S01]  /*5ca0*/  IMAD.IADD R81, R81, 0x1, -R154 ;  /* 0x0000000151517824 */ /* 0x000fe200078e0a9a */
[----:B------:R-:W-:Y:S01]  /*5cb0*/  BSSY B0, `(.L_x_3870) ;  /* 0x0000043000007945 */ /* 0x000fe20003800000 */
[----:B------:R-:W-:Y:S02]  /*5cc0*/  IMAD R78, R78, UR4, RZ ;  /* 0x000000044e4e7c24 */ /* 0x000fe4000f8e02ff */
[----:B----4-:R-:W-:Y:S01]  /*5cd0*/  IMAD.WIDE.U32 R4, R77, UR4, RZ ;  /* 0x000000044d047c25 */ /* 0x010fe2000f8e00ff */
[----:B------:R-:W-:-:S03]  /*5ce0*/  ISETP.GE.AND P4, PT, R81, 0x1, PT ;  /* 0x000000015100780c */ /* 0x000fc60003f86270 */
[----:B------:R-:W-:Y:S01]  /*5cf0*/  IMAD R77, R77, UR5, R78 ;  /* 0x000000054d4d7c24 */ /* 0x000fe2000f8e024e */
[----:B------:R-:W-:Y:S01]  /*5d00*/  ULDC.64 UR4, c[0x0][0x338] ;  /* 0x0000ce0000047ab9 */ /* 0x000fe20000000a00 */
[----:B------:R-:W-:Y:S02]  /*5d10*/  IMAD R7, R153, 0x6000, R167 ;  /* 0x0000600099077824 */ /* 0x000fe400078e02a7 */
[----:B------:R-:W-:Y:S02]  /*5d20*/  IMAD R79, R79, UR4, RZ ;  /* 0x000000044f4f7c24 */ /* 0x000fe4000f8e02ff */
[----:B------:R-:W-:Y:S02]  /*5d30*/  IMAD.IADD R5, R5, 0x1, R77 ;  /* 0x0000000105057824 */ /* 0x000fe400078e024d */
        /* <DEDUP_REMOVED lines=10> */
[----:B------:R-:W-:Y:S02]  /*5de0*/  IMAD.IADD R5, R50, 0x1, R7 ;  /* 0x0000000132057824 */ /* 0x000fe400078e0207 */
[--C-:B------:R-:W-:Y:S01]  /*5df0*/  IMAD R34, R7, 0x2, R26.reuse ;  /* 0x0000000207227824 */ /* 0x100fe200078e021a */
[----:B------:R-:W-:Y:S01]  /*5e00*/  LEA.HI.X R32, R4, UR5, R9, 0x1, P5 ;  /* 0x0000000504207c11 */ /* 0x000fe2000a8f0c09 */
[----:B------:R0:W4:Y:S01]  /*5e10*/  SHFL.IDX PT, R35, R15, RZ, 0x1c1f ;  /* 0x001c1fff0f237589 */ /* 0x00012200000e0000 */
[----:B------:R-:W-:-:S03]  /*5e20*/  IMAD R36, R5, 0x2, R26 ;  /* 0x0000000205247824 */ /* 0x000fc600078e021a */
[----:B------:R0:W0:Y:S01]  /*5e30*/  SHFL.IDX PT, R33, R32, RZ, 0x1c1f ;  /* 0x001c1fff20217589 */ /* 0x00002200000e0000 */
[----:B------:R-:W-:Y:S05]  /*5e40*/  @!P4 BRA `(.L_x_3871) ;  /* 0x0000000000a4c947 */ /* 0x000fea0003800000 */
[----:B------:R-:W-:Y:S02]  /*5e50*/  ISETP.NE.AND P5, PT, R63, RZ, PT ;  /* 0x000000ff3f00720c */ /* 0x000fe40003fa5270 */
[----:B---3--:R-:W-:-:S11]  /*5e60*/  PRMT R14, R48, 0x8880, RZ ;  /* 0x00008880300e7816 */ /* 0x008fd600000000ff */
[----:B------:R-:W3:Y:S01]  /*5e70*/  @P5 LDS.128 R4, [R34] ;  /* 0x0000000022045984 */ /* 0x000ee20000000c00 */
[----:B--2-4-:R-:W-:-:S04]  /*5e80*/  @P5 LEA R8, P4, R22, R35, 0x1 ;  /* 0x0000002316085211 */ /* 0x014fc800078808ff */
[----:B0-----:R-:W-:Y:S02]  /*5e90*/  @P5 LEA.HI.X R9, R22, R33, R23, 0x1, P4 ;  /* 0x0000002116095211 */ /* 0x001fe400020f0c17 */
[----:B------:R-:W-:-:S03]  /*5ea0*/  ISETP.NE.AND P4, PT, R64, RZ, PT ;  /* 0x000000ff4000720c */ /* 0x000fc60003f85270 */
[----:B---3--:R-:W-:Y:S10]  /*5eb0*/  @P5 ST.E.128 desc[UR44][R8.64], R4 ;  /* 0x0000000408005985 */ /* 0x008ff4000c101d2c */
[C---:B------:R-:W-:Y:S01]  /*5ec0*/  @P4 LEA R10, P5, R152.reuse, R35, 0x1 ;  /* 0x00000023980a4211 */ /* 0x040fe200078a08ff */
[----:B------:R-:W0:Y:S03]  /*5ed0*/  @P4 LDS.128 R4, [R36] ;  /* 0x0000000024044984 */ /* 0x000e260000000c00 */
[----:B------:R-:W-:-:S02]  /*5ee0*/  @P4 LEA.HI.X R11, R152, R33, R155, 0x1, P5 ;  /* 0x00000021980b4211 */ /* 0x000fc400028f0c9b */
[----:B------:R-:W-:-:S03]  /*5ef0*/  ISETP.NE.AND P5, PT, R65, RZ, PT ;  /* 0x000000ff4100720c */ /* 0x000fc60003fa5270 */
[----:B0-----:R-:W-:Y:S10]  /*5f00*/  @P4 ST.E.128 desc[UR44][R10.64], R4 ;  /* 0x000000040a004985 */ /* 0x001ff4000c101d2c */
[C---:B------:R-:W-:Y:S01]  /*5f10*/  @P5 LEA R12, P4, R163.reuse, R35, 0x1 ;  /* 0x00000023a30c5211 */ /* 0x040fe200078808ff */
[----:B------:R-:W0:Y:S03]  /*5f20*/  @P5 LDS.128 R4, [R34+0x3000] ;  /* 0x0030000022045984 */ /* 0x000e260000000c00 */
        /* <DEDUP_REMOVED lines=21> */
[----:B------:R-:W-:-:S03]  /*6080*/  ISETP.GT.AND P4, PT, R14, -0x1, PT ;  /* 0xffffffff0e00780c */ /* 0x000fc60003f84270 */
[----:B0-----:R-:W-:Y:S10]  /*6090*/  @P5 ST.E.128 desc[UR44][R8.64], R4 ;  /* 0x0000000408005985 */ /* 0x001ff4000c101d2c */
[C---:B------:R-:W-:Y:S01]  /*60a0*/  @!P4 LEA R10, P5, R164.reuse, R35, 0x1 ;  /* 0x00000023a40ac211 */ /* 0x040fe200078a08ff */
[----:B------:R-:W0:Y:S03]  /*60b0*/  @!P4 LDS.128 R4, [R36+0x9000] ;  /* 0x009000002404c984 */ /* 0x000e260000000c00 */
[----:B------:R-:W-:-:S05]  /*60c0*/  @!P4 LEA.HI.X R11, R164, R33, R180, 0x1, P5 ;  /* 0x00000021a40bc211 */ /* 0x000fca00028f0cb4 */
[----:B0-----:R0:W-:Y:S04]  /*60d0*/  @!P4 ST.E.128 desc[UR44][R10.64], R4 ;  /* 0x000000040a00c985 */ /* 0x0011e8000c101d2c */
.L_x_3871:
[----:B------:R-:W-:Y:S05]  /*60e0*/  BSYNC B0 ;  /* 0x0000000000007941 */ /* 0x000fea0003800000 */
.L_x_3870:
[----:B------:R-:W-:Y:S01]  /*60f0*/  ISETP.GE.AND P4, PT, R81, 0x41, PT ;  /* 0x000000415100780c */ /* 0x000fe20003f86270 */
[----:B0-----:R0:W0:Y:S01]  /*6100*/  SHFL.IDX PT, R33, R32, 0x1, 0x1c1f ;  /* 0x003c1f0020217f89 */ /* 0x00102200000e0000 */
[----:B------:R-:W-:Y:S03]  /*6110*/  BSSY B0, `(.L_x_3872) ;  /* 0x000002c000007945 */ /* 0x000fe60003800000 */
[----:B------:R-:W0:Y:S08]  /*6120*/  SHFL.IDX PT, R15, R15, 0x1, 0x1c1f ;  /* 0x003c1f000f0f7f89 */ /* 0x000e3000000e0000 */
[----:B------:R-:W-:Y:S05]  /*6130*/  @!P4 BRA `(.L_x_3873) ;  /* 0x0000000000a4c947 */ /* 0x000fea0003800000 */
[----:B------:R-:W-:Y:S02]  /*6140*/  ISETP.NE.AND P5, PT, R63, RZ, PT ;  /* 0x000000ff3f00720c */ /* 0x000fe40003fa5270 */
[----:B---3--:R-:W-:-:S11]  /*6150*/  PRMT R14, R48, 0x8880, RZ ;  /* 0x00008880300e7816 */ /* 0x008fd600000000ff */
[----:B------:R-:W3:Y:S01]  /*6160*/  @P5 LDS.128 R4, [R34+0x2000] ;  /* 0x0020000022045984 */ /* 0x000ee20000000c00 */
[----:B0-2---:R-:W-:-:S04]  /*6170*/  @P5 LEA R8, P4, R22, R15, 0x1 ;  /* 0x0000000f16085211 */ /* 0x005fc800078808ff */
[----:B------:R-:W-:Y:S02]  /*6180*/  @P5 LEA.HI.X R9, R22, R33, R23, 0x1, P4 ;  /* 0x0000002116095211 */ /* 0x000fe400020f0c17 */
[----:B------:R-:W-:-:S03]  /*6190*/  ISETP.NE.AND P4, PT, R64, RZ, PT ;  /* 0x000000ff4000720c */ /* 0x000fc60003f85270 */
[----:B---3--:R-:W-:Y:S10]  /*61a0*/  @P5 ST.E.128 desc[UR44][R8.64], R4 ;  /* 0x0000000408005985 */ /* 0x008ff4000c101d2c */
        /* <DEDUP_REMOVED lines=34> */
.L_x_3873:
[----:B------:R-:W-:Y:S05]  /*63d0*/  BSYNC B0 ;  /* 0x0000000000007941 */ /* 0x000fea0003800000 */
.L_x_3872:
[----:B------:R-:W-:Y:S01]  /*63e0*/  @!PT LDS RZ, [RZ] ;  /* 0x00000000fffff984 */ /* 0x000fe20000000800 */
[----:B------:R-:W-:Y:S01]  /*63f0*/  @!PT LDS RZ, [RZ] ;  /* 0x00000000fffff984 */ /* 0x000fe20000000800 */
[----:B------:R-:W-:Y:S01]  /*6400*/  @!PT LDS RZ, [RZ] ;  /* 0x00000000fffff984 */ /* 0x000fe20000000800 */
[----:B------:R-:W-:Y:S01]  /*6410*/  @!PT LDS RZ, [RZ] ;  /* 0x00000000fffff984 */ /* 0x000fe20000000800 */
[----:B------:R5:W-:Y:S06]  /*6420*/  MEMBAR.ALL.CTA ;  /* 0x0000000000007992 */ /* 0x000bec0000008000 */
[----:B-----5:R-:W5:Y:S01]  /*6430*/  FENCE.VIEW.ASYNC.S ;  /* 0x00000000000073c6 */ /* 0x020f620000000000 */
[----:B-1----:R-:W-:Y:S02]  /*6440*/  @!P3 VIADD R70, R70, 0x324c0 ;  /* 0x000324c04646b836 */ /* 0x002fe40000000000 */
[----:B------:R-:W-:-:S03]  /*6450*/  VIADD R153, R153, 0x1 ;  /* 0x0000000199997836 */ /* 0x000fc60000000000 */
[----:B------:R-:W-:Y:S01]  /*6460*/  @!P3 PRMT R70, RZ, 0x654, R70 ;  /* 0x00000654ff46b816 */ /* 0x000fe20000000046 */
[----:B-----5:R1:W-:Y:S06]  /*6470*/  BAR.SYNC.DEFER_BLOCKING R213, 0x80 ;  /* 0x000200d50000751d */ /* 0x0203ec0000010000 */
[----:B------:R1:W-:Y:S01]  /*6480*/  @!P3 SYNCS.ARRIVE.TRANS64.RED.A1T0 RZ, [R70+URZ], RZ ;  /* 0x000000ff46ffb9a7 */ /* 0x0003e2000810043f */
[----:B------:R-:W-:-:S04]  /*6490*/  ISETP.NE.AND P3, PT, R153, 0x2, PT ;  /* 0x000000029900780c */ /* 0x000fc80003f65270 */
[----:B0-----:R-:W-:Y:S02]  /*64a0*/  SEL R5, RZ, 0x1, P3 ;  /* 0x00000001ff057807 */ /* 0x001fe40001800000 */
[----:B------:R-:W-:Y:S02]  /*64b0*/  SEL R153, R153, RZ, P3 ;  /* 0x000000ff99997207 */ /* 0x000fe40001800000 */
[----:B------:R-:W-:Y:S01]  /*64c0*/  LOP3.LUT R158, R158, R5, RZ, 0x3c, !PT ;  /* 0x000000059e9e7212 */ /* 0x000fe200078e3cff */
[----:B-1----:R-:W-:Y:S06]  /*64d0*/  @P2 BRA `(.L_x_3874) ;  /* 0xffffffc000202947 */ /* 0x002fec000383ffff */
[----:B------:R-:W0:Y:S01]  /*64e0*/  S2R R4, SR_TID.X ;  /* 0x0000000000047919 */ /* 0x000e220000002100 */
[----:B------:R-:W-:Y:S02]  /*64f0*/  PLOP3.LUT P0, PT, PT, PT, PT, 0x8, 0x0 ;  /* 0x000000000000781c */ /* 0x000fe40003f0e170 */
[----:B0-----:R-:W-:-:S04]  /*6500*/  SHF.R.U32.HI R4, RZ, 0x7, R4 ;  /* 0x00000007ff047819 */ /* 0x001fc80000011604 */
[----:B------:R-:W-:-:S13]  /*6510*/  ISETP.NE.AND P4, PT, R4, 0x1, PT ;  /* 0x000000010400780c */ /* 0x000fda0003f85270 */
[----:B------:R-:W-:Y:S05]  /*6520*/  @!P4 WARPSYNC.ALL ;  /* 0x000000000000c948 */ /* 0x000fea0003800000 */
[----:B------:R-:W-:Y:S06]  /*6530*/  @!P4 BAR.ARV 0x9, 0x100 ;  /* 0x024400000000cb1d */ /* 0x000fec0000002000 */
.L_x_3812:
[----:B------:R-:W0:Y:S01]  /*6540*/  S2R R3, SR_SWINHI ;  /* 0x0000000000037919 */ /* 0x000e220000002f00 */
[----:B------:R-:W1:Y:S01]  /*6550*/  LDC R13, c[0x0][0x448] ;  /* 0x00011200ff0d7b82 */ /* 0x000e620000000800 */
[----:B---3--:R-:W-:Y:S02]  /*6560*/  IMAD.U32 R14, RZ, RZ, UR38 ;  /* 0x00000026ff0e7e24 */ /* 0x008fe4000f8e00ff */
[----:B------:R-:W-:Y:S01]  /*6570*/  IMAD.MOV.U32 R15, RZ, RZ, 0x80 ;  /* 0x00000080ff0f7424 */ /* 0x000fe200078e00ff */
[----:B------:R-:W-:Y:S01]  /*6580*/  STL [R1+0x50], R125 ;  /* 0x0000507d01007387 */ /* 0x000fe20000100800 */
[----:B------:R-:W-:Y:S02]  /*6590*/  IMAD.MOV.U32 R26, RZ, RZ, 0x100 ;  /* 0x00000100ff1a7424 */ /* 0x000fe400078e00ff */
[----:B------:R-:W-:Y:S01]  /*65a0*/  IMAD.U32 R24, RZ, RZ, UR38 ;  /* 0x00000026ff187e24 */ /* 0x000fe2000f8e00ff */
[----:B------:R-:W3:Y:S01]  /*65b0*/  LDC R12, c[0x0][0xa80] ;  /* 0x0002a000ff0c7b82 */ /* 0x000ee20000000800 */
[----:B------:R-:W-:Y:S01]  /*65c0*/  IMAD.MOV.U32 R25, RZ, RZ, 0x80 ;  /* 0x00000080ff197424 */ /* 0x000fe200078e00ff */
[----:B------:R-:W-:Y:S01]  /*65d0*/  STL.64 [R1+0x28], R14 ;  /* 0x0000280e01007387 */ /* 0x000fe20000100a00 */
[----:B------:R-:W-:-:S03]  /*65e0*/  IMAD.U32 R72, RZ, RZ, UR37 ;  /* 0x00000025ff487e24 */ /* 0x000fc6000f8e00ff */
[----:B------:R-:W-:Y:S04]  /*65f0*/  STL.64 [R1+0x30], R26 ;  /* 0x0000301a01007387 */ /* 0x000fe80000100a00 */
[----:B------:R-:W-:Y:S04]  /*6600*/  STL.128 [R1], R24 ;  /* 0x0000001801007387 */ /* 0x000fe80000100c00 */
[----:B------:R-:W-:Y:S04]  /*6610*/  STL.128 [R1+0x420], RZ ;  /* 0x000420ff01007387 */ /* 0x000fe80000100c00 */
[----:B------:R-:W-:Y:S04]  /*6620*/  STL.128 [R1+0x430], RZ ;  /* 0x000430ff01007387 */ /* 0x000fe80000100c00 */
[----:B------:R-:W-:Y:S01]  /*6630*/  STL.128 [R1+0x210], RZ ;  /* 0x000210ff01007387 */ /* 0x000fe20000100c00 */
[----:B------:R-:W-:-:S02]  /*6640*/  MOV R4, R148 ;  /* 0x0000009400047202 */ /* 0x000fc40000000f00 */
[----:B0-----:R-:W-:Y:S01]  /*6650*/  MOV R5, R3 ;  /* 0x0000000300057202 */ /* 0x001fe20000000f00 */
[----:B---3--:R-:W-:Y:S01]  /*6660*/  STL [R1+0x440], R12 ;  /* 0x0004400c01007387 */ /* 0x008fe20000100800 */
[C---:B--2---:R-:W-:Y:S02]  /*6670*/  IADD3 R8, P1, R4.reuse, 0x32430, RZ ;  /* 0x0003243004087810 */ /* 0x044fe40007f3e0ff */
[C---:B------:R-:W-:Y:S01]  /*6680*/  IADD3 R0, P3, R4.reuse, 0x32450, RZ ;  /* 0x0003245004007810 */ /* 0x040fe20007f7e0ff */
[----:B------:R-:W-:Y:S01]  /*6690*/  STL.128 [R1+0x220], RZ ;  /* 0x000220ff01007387 */ /* 0x000fe20000100c00 */
[C---:B------:R-:W-:Y:S01]  /*66a0*/  IADD3 R6, P4, R4.reuse, 0x32460, RZ ;  /* 0x0003246004067810 */ /* 0x040fe20007f9e0ff */
[--C-:B------:R-:W-:Y:S01]  /*66b0*/  IMAD.X R9, RZ, RZ, R5.reuse, P1 ;  /* 0x000000ffff097224 */ /* 0x100fe200008e0605 */
[----:B-1----:R-:W-:Y:S01]  /*66c0*/  ISETP.NE.AND P1, PT, R13, 0x1, PT ;  /* 0x000000010d00780c */ /* 0x002fe20003f25270 */
[--C-:B------:R-:W-:Y:S01]  /*66d0*/  IMAD.X R3, RZ, RZ, R5.reuse, P3 ;  /* 0x000000ffff037224 */ /* 0x100fe200018e0605 */
[----:B------:R-:W-:Y:S01]  /*66e0*/  IADD3 R10, P2, R4, 0x32440, RZ ;  /* 0x00032440040a7810 */ /* 0x000fe20007f5e0ff */
[--C-:B------:R-:W-:Y:S01]  /*66f0*/  IMAD.X R7, RZ, RZ, R5.reuse, P4 ;  /* 0x000000ffff077224 */ /* 0x100fe200020e0605 */
[----:B------:R-:W-:Y:S01]  /*6700*/  STL.64 [R1+0x18], R8 ;  /* 0x0000180801007387 */ /* 0x000fe20000100a00 */
[----:B------:R-:W-:Y:S01]  /*6710*/  IMAD.MOV.U32 R4, RZ, RZ, R0 ;  /* 0x000000ffff047224 */ /* 0x000fe200078e0000 */
[----:B------:R-:W-:Y:S01]  /*6720*/  IADD3 R72, P3, R72, 0x50, RZ ;  /* 0x0000005048487810 */ /* 0x000fe20007f7e0ff */
[----:B------:R-:W-:Y:S01]  /*6730*/  IMAD.X R11, RZ, RZ, R5, P2 ;  /* 0x000000ffff0b7224 */ /* 0x000fe200010e0605 */
[----:B------:R-:W-:Y:S01]  /*6740*/  STL.128 [R1+0x230], RZ ;  /* 0x000230ff01007387 */ /* 0x000fe20000100c00 */
[----:B------:R-:W-:-:S02]  /*6750*/  IMAD.MOV.U32 R5, RZ, RZ, R3 ;  /* 0x000000ffff057224 */ /* 0x000fc400078e0003 */
[----:B------:R-:W-:Y:S01]  /*6760*/  VIADD R3, R210, 0x7f ;  /* 0x0000007fd2037836 */ /* 0x000fe20000000000 */
[----:B------:R-:W-:Y:S01]  /*6770*/  STL.64 [R1+0x20], R10 ;  /* 0x0000200a01007387 */ /* 0x000fe20000100a00 */
[----:B------:R-:W0:Y:S03]  /*6780*/  @P1 LDC R0, c[0x0][0x44c] ;  /* 0x00011300ff001b82 */ /* 0x000e260000000800 */
[----:B------:R1:W-:Y:S04]  /*6790*/  STL.128 [R1+0x40], R4 ;  /* 0x0000400401007387 */ /* 0x0003e80000100c00 */
[----:B------:R2:W-:Y:S04]  /*67a0*/  STL.128 [R1+0x240], RZ ;  /* 0x000240ff01007387 */ /* 0x0005e80000100c00 */
[----:B------:R2:W-:Y:S04]  /*67b0*/  STL.128 [R1+0x250], RZ ;  /* 0x000250ff01007387 */ /* 0x0005e80000100c00 */
[----:B------:R2:W-:Y:S01]  /*67c0*/  STL.128 [R1+0x260], RZ ;  /* 0x000260ff01007387 */ /* 0x0005e20000100c00 */
[----:B-1----:R-:W1:Y:S03]  /*67d0*/  @P1 LDC R5, c[0x0][0x450] ;  /* 0x00011400ff051b82 */ /* 0x002e660000000800 */
[----:B------:R2:W-:Y:S04]  /*67e0*/  STL.128 [R1+0x270], RZ ;  /* 0x000270ff01007387 */ /* 0x0005e80000100c00 */
[----:B------:R2:W-:Y:S01]  /*67f0*/  STL.128 [R1+0x280], RZ ;  /* 0x000280ff01007387 */ /* 0x0005e20000100c00 */
[----:B0-----:R-:W-:Y:S01]  /*6800*/  @P1 IMAD.HI.U32 R0, R3, R0, RZ ;  /* 0x0000000003001227 */ /* 0x001fe200078e00ff */
[----:B------:R-:W0:Y:S02]  /*6810*/  LDC.64 R6, c[0x0][0xad8] ;  /* 0x0002b600ff067b82 */ /* 0x000e240000000a00 */
[----:B------:R2:W-:Y:S04]  /*6820*/  STL.128 [R1+0x290], RZ ;  /* 0x000290ff01007387 */ /* 0x0005e80000100c00 */
[----:B------:R2:W-:Y:S04]  /*6830*/  STL.128 [R1+0x2a0], RZ ;  /* 0x0002a0ff01007387 */ /* 0x0005e80000100c00 */
[----:B------:R2:W-:Y:S04]  /*6840*/  STL.128 [R1+0x2b0], RZ ;  /* 0x0002b0ff01007387 */ /* 0x0005e80000100c00 */
[----:B------:R2:W-:Y:S01]  /*6850*/  STL.128 [R1+0x2c0], RZ ;  /* 0x0002c0ff01007387 */ /* 0x0005e20000100c00 */
[----:B-1----:R-:W-:-:S03]  /*6860*/  @P1 SHF.R.U32.HI R3, RZ, R5, R0 ;  /* 0x00000005ff031219 */ /* 0x002fc60000011600 */
[----:B------:R2:W-:Y:S04]  /*6870*/  STL.128 [R1+0x2d0], RZ ;  /* 0x0002d0ff01007387 */ /* 0x0005e80000100c00 */
[----:B------:R2:W-:Y:S01]  /*6880*/  STL.128 [R1+0x2e0], RZ ;  /* 0x0002e0ff01007387 */ /* 0x0005e20000100c00 */
[----:B------:R-:W-:Y:S01]  /*6890*/  IMAD.IADD R3, R194, 0x1, R3 ;  /* 0x00000001c2037824 */ /* 0x000fe200078e0203 */
[----:B0-----:R-:W-:Y:S02]  /*68a0*/  ISETP.GE.AND P2, PT, R7, 0x1, PT ;  /* 0x000000010700780c */ /* 0x001fe40003f46270 */
        /* <DEDUP_REMOVED lines=20> */
[----:B------:R-:W-:Y:S05]  /*69f0*/  @P0 BRA `(.L_x_3875) ;  /* 0x00000000000c0947 */ /* 0x000fea0003800000 */
[----:B------:R-:W0:Y:S01]  /*6a00*/  FENCE.VIEW.ASYNC.G ;  /* 0x00000000000073c6 */ /* 0x000e220000000100 */
[----:B------:R-:W-:Y:S05]  /*6a10*/  WARPSYNC.ALL ;  /* 0x0000000000007948 */ /* 0x000fea0003800000 */
[----:B0-----:R-:W-:Y:S06]  /*6a20*/  BAR.ARV 0xc, 0x180 ;  /* 0x0306000000007b1d */ /* 0x001fec0000002000 */
.L_x_3875:
[----:B------:R-:W-:Y:S02]  /*6a30*/  IMAD.X R73, RZ, RZ, UR36, P3 ;  /* 0x00000024ff497e24 */ /* 0x000fe400098e06ff */
        /* <DEDUP_REMOVED lines=13> */
.L_x_3878:
[----:B------:R-:W-:-:S13]  /*6b10*/  ISETP.NE.AND P0, PT, R7, 0x1, PT ;  /* 0x000000010700780c */ /* 0x000fda0003f05270 */
[----:B------:R-:W0:Y:S02]  /*6b20*/  @P0 LDC.64 R4, c[0x0][0xae0] ;  /* 0x0002b800ff040b82 */ /* 0x000e240000000a00 */
[----:B0-----:R-:W-:-:S05]  /*6b30*/  @P0 IMAD.HI.U32 R4, R0, R4, RZ ;  /* 0x0000000400040227 */ /* 0x001fca00078e00ff */
[----:B------:R-:W-:-:S07]  /*6b40*/  @P0 SHF.R.U32.HI R0, RZ, R5, R4 ;  /* 0x00000005ff000219 */ /* 0x000fce0000011604 */
.L_x_3879:
[----:B------:R-:W-:Y:S05]  /*6b50*/  BSYNC B0 ;  /* 0x0000000000007941 */ /* 0x000fea0003800000 */
.L_x_3877:
[----:B------:R-:W-:-:S05]  /*6b60*/  IMAD R3, R0, R7, R7 ;  /* 0x0000000700037224 */ /* 0x000fca00078e0207 */
[----:B------:R-:W-:-:S07]  /*6b70*/  VIMNMX R6, R6, R3, PT ;  /* 0x0000000306067248 */ /* 0x000fce0003fe0100 */
.L_x_3876:
        /* <DEDUP_REMOVED lines=24> */
.L_x_3882:
[----:B------:R-:W-:-:S13]  /*6d00*/  ISETP.NE.AND P0, PT, R7, 0x1, PT ;  /* 0x000000010700780c */ /* 0x000fda0003f05270 */
[----:B------:R-:W0:Y:S02]  /*6d10*/  @P0 LDC.64 R4, c[0x0][0xae0] ;  /* 0x0002b800ff040b82 */ /* 0x000e240000000a00 */
[----:B0-----:R-:W-:-:S05]  /*6d20*/  @P0 IMAD.HI.U32 R4, R0, R4, RZ ;  /* 0x0000000400040227 */ /* 0x001fca00078e00ff */
[----:B------:R-:W-:-:S07]  /*6d30*/  @P0 SHF.R.U32.HI R0, RZ, R5, R4 ;  /* 0x00000005ff000219 */ /* 0x000fce0000011604 */
.L_x_3883:
[----:B------:R-:W-:Y:S05]  /*6d40*/  BSYNC B0 ;  /* 0x0000000000007941 */ /* 0x000fea0003800000 */
.L_x_3881:
[----:B------:R-:W-:-:S05]  /*6d50*/  IMAD R0, R0, R7, RZ ;  /* 0x0000000700007224 */ /* 0x000fca00078e02ff */
[----:B------:R-:W-:-:S07]  /*6d60*/  VIMNMX R3, R3, R0, !PT ;  /* 0x0000000003037248 */ /* 0x000fce0007fe0100 */
.L_x_3880:
[----:B------:R-:W-:Y:S01]  /*6d70*/  IMAD.HI R3, R3, 0x2aaaaaab, RZ ;  /* 0x2aaaaaab03037827 */ /* 0x000fe200078e02ff */
[----:B------:R-:W-:-:S04]  /*6d80*/  PLOP3.LUT P0, PT, PT, PT, PT, 0x80, 0x0 ;  /* 0x000000000000781c */ /* 0x000fc80003f0f070 */
[----:B------:R-:W-:-:S04]  /*6d90*/  SHF.R.U32.HI R0, RZ, 0x1f, R3 ;  /* 0x0000001fff007819 */ /* 0x000fc80000011603 */
[----:B------:R-:W-:-:S04]  /*6da0*/  LEA.HI.SX32 R0, R3, R0, 0x1c ;  /* 0x0000000003007211 */ /* 0x000fc800078fe2ff */
[----:B------:R-:W-:-:S04]  /*6db0*/  VIMNMX R190, RZ, R0, !PT ;  /* 0x00000000ffbe7248 */ /* 0x000fc80007fe0100 */
[----:B------:R-:W-:-:S13]  /*6dc0*/  ISETP.GT.AND P1, PT, R172, R190, PT ;  /* 0x000000beac00720c */ /* 0x000fda0003f24270 */
[----:B------:R-:W-:Y:S05]  /*6dd0*/  @!P1 BRA `(.L_x_3884) ;  /* 0x00000258006c9947 */ /* 0x000fea0003800000 */
[----:B------:R0:W-:Y:S01]  /*6de0*/  STL.64 [R1+0x58], RZ ;  /* 0x000058ff01007387 */ /* 0x0001e20000100a00 */
[----:B------:R-:W-:Y:S01]  /*6df0*/  IMAD.U32 R32, RZ, RZ, UR37 ;  /* 0x00000025ff207e24 */ /* 0x000fe2000f8e00ff */
[----:B------:R-:W-:Y:S01]  /*6e00*/  UMOV UR4, 0xffffffff ;  /* 0xffffffff00047882 */ /* 0x000fe20000000000 */
[----:B------:R-:W-:Y:S02]  /*6e10*/  IMAD.U32 R18, RZ, RZ, UR37 ;  /* 0x00000025ff127e24 */ /* 0x000fe4000f8e00ff */
[----:B------:R-:W-:Y:S01]  /*6e20*/  IMAD.U32 R24, RZ, RZ, UR37 ;  /* 0x00000025ff187e24 */ /* 0x000fe2000f8e00ff */
[----:B------:R-:W-:Y:S01]  /*6e30*/  IADD3 R32, P0, R32, 0x88, RZ ;  /* 0x0000008820207810 */ /* 0x000fe20007f1e0ff */
[----:B----4-:R-:W-:Y:S01]  /*6e40*/  IMAD.U32 R35, RZ, RZ, UR37 ;  /* 0x00000025ff237e24 */ /* 0x010fe2000f8e00ff */
[----:B------:R-:W-:Y:S02]  /*6e50*/  IADD3 R18, P1, R18, 0x78, RZ ;  /* 0x0000007812127810 */ /* 0x000fe40007f3e0ff */
[----:B------:R-:W-:Y:S01]  /*6e60*/  IADD3 R24, P2, R24, 0x58, RZ ;  /* 0x0000005818187810 */ /* 0x000fe20007f5e0ff */
[----:B------:R-:W-:Y:S01]  /*6e70*/  IMAD.X R33, RZ, RZ, UR36, P0 ;  /* 0x00000024ff217e24 */ /* 0x000fe200080e06ff */
[----:B------:R-:W-:Y:S01]  /*6e80*/  IADD3 R35, P3, R35, 0x60, RZ ;  /* 0x0000006023237810 */ /* 0x000fe20007f7e0ff */
[----:B------:R-:W-:-:S02]  /*6e90*/  IMAD.X R19, RZ, RZ, UR36, P1 ;  /* 0x00000024ff137e24 */ /* 0x000fc400088e06ff */
[----:B------:R-:W-:Y:S02]  /*6ea0*/  IMAD.X R25, RZ, RZ, UR36, P2 ;  /* 0x00000024ff197e24 */ /* 0x000fe400090e06ff */
[----:B------:R-:W-:Y:S01]  /*6eb0*/  IMAD.X R44, RZ, RZ, UR36, P3 ;  /* 0x00000024ff2c7e24 */ /* 0x000fe200098e06ff */
[----:B0-----:R-:W-:Y:S07]  /*6ec0*/  BRA.DIV UR4, `(.L_x_3885) ;  /* 0x0000030e04b47947 */ /* 0x001fee000b800000 */
[----:B------:R-:W3:Y:S04]  /*6ed0*/  LDL R0, [R1+0x474] ;  /* 0x0004740001007983 */ /* 0x000ee80000100800 */
[----:B---3--:R0:W1:Y:S02]  /*6ee0*/  SHFL.IDX PT, R14, R0, RZ, 0x1f ;  /* 0x00001fff000e7589 */ /* 0x00806400000e0000 */
.L_x_4203:
[----:B01----:R-:W-:Y:S01]  /*6ef0*/  LEA.HI R0, R14, R14, RZ, 0x1 ;  /* 0x0000000e0e007211 */ /* 0x003fe200078f08ff */
[C---:B------:R-:W-:Y:S01]  /*6f00*/  VIADD R27, R148.reuse, 0x18400 ;  /* 0x00018400941b7836 */ /* 0x040fe20000000000 */
[----:B------:R-:W-:Y:S01]  /*6f10*/  STL.128 [R1+0x90], RZ ;  /* 0x000090ff01007387 */ /* 0x000fe20000100c00 */
[----:B------:R-:W-:Y:S01]  /*6f20*/  VIADD R8, R148, 0x400 ;  /* 0x0000040094087836 */ /* 0x000fe20000000000 */
[----:B------:R-:W-:Y:S01]  /*6f30*/  LOP3.LUT R3, R0, 0x7fffe, RZ, 0xc0, !PT ;  /* 0x0007fffe00037812 */ /* 0x000fe200078ec0ff */
[----:B------:R-:W-:Y:S01]  /*6f40*/  IMAD.MOV.U32 R4, RZ, RZ, 0x1 ;  /* 0x00000001ff047424 */ /* 0x000fe200078e00ff */
[----:B------:R-:W-:Y:S01]  /*6f50*/  STL.128 [R1+0xa0], RZ ;  /* 0x0000a0ff01007387 */ /* 0x000fe20000100c00 */
[----:B------:R-:W-:Y:S01]  /*6f60*/  IMAD.MOV.U32 R5, RZ, RZ, RZ ;  /* 0x000000ffff057224 */ /* 0x000fe200078e00ff */
[----:B------:R-:W-:Y:S01]  /*6f70*/  SHF.R.U32.HI R8, RZ, 0x4, R8 ;  /* 0x00000004ff087819 */ /* 0x000fe20000011608 */
[----:B------:R-:W-:Y:S01]  /*6f80*/  IMAD.IADD R0, R14, 0x1, -R3 ;  /* 0x000000010e007824 */ /* 0x000fe200078e0a03 */
[----:B------:R-:W-:Y:S01]  /*6f90*/  STL.128 [R1+0xb0], RZ ;  /* 0x0000b0ff01007387 */ /* 0x000fe20000100c00 */
[----:B------:R-:W-:Y:S01]  /*6fa0*/  VIADD R3, R148, 0x1c400 ;  /* 0x0001c40094037836 */ /* 0x000fe20000000000 */
[----:B------:R-:W-:Y:S01]  /*6fb0*/  LOP3.LUT R8, R8, 0x3fff, RZ, 0xc0, !PT ;  /* 0x00003fff08087812 */ /* 0x000fe200078ec0ff */
[----:B------:R-:W-:Y:S01]  /*6fc0*/  IMAD R0, R0, 0x2000, R27 ;  /* 0x0000200000007824 */ /* 0x000fe200078e021b */
[----:B------:R-:W-:Y:S01]  /*6fd0*/  STL.128 [R1+0xc0], RZ ;  /* 0x0000c0ff01007387 */ /* 0x000fe20000100c00 */
[----:B------:R-:W-:Y:S01]  /*6fe0*/  IMAD.MOV.U32 R6, RZ, RZ, 0x1 ;  /* 0x00000001ff067424 */ /* 0x000fe200078e00ff */
[----:B------:R-:W-:Y:S01]  /*6ff0*/  SHF.R.U32.HI R3, RZ, 0x4, R3 ;  /* 0x00000004ff037819 */ /* 0x000fe20000011603 */
[----:B------:R-:W-:Y:S01]  /*7000*/  VIADD R9, R0, 0xa000 ;  /* 0x0000a00000097836 */ /* 0x000fe20000000000 */
[----:B------:R-:W-:Y:S01]  /*7010*/  SHF.R.U32.HI R0, RZ, 0x4, R0 ;  /* 0x00000004ff007819 */ /* 0x000fe20000011600 */
[----:B------:R-:W-:Y:S01]  /*7020*/  IMAD.MOV.U32 R7, RZ, RZ, RZ ;  /* 0x000000ffff077224 */ /* 0x000fe200078e00ff */
[----:B------:R-:W-:Y:S01]  /*7030*/  LOP3.LUT R3, R3, 0x3fff, RZ, 0xc0, !PT ;  /* 0x00003fff03037812 */ /* 0x000fe200078ec0ff */
[----:B------:R-:W-:Y:S01]  /*7040*/  IMAD.MOV.U32 R10, RZ, RZ, 0x1 ;  /* 0x00000001ff0a7424 */ /* 0x000fe200078e00ff */
[----:B------:R-:W-:Y:S01]  /*7050*/  SHF.R.U32.HI R9, RZ, 0x4, R9 ;  /* 0x00000004ff097819 */ /* 0x000fe20000011609 */
[----:B------:R-:W-:Y:S01]  /*7060*/  IMAD.MOV.U32 R11, RZ, RZ, RZ ;  /* 0x000000ffff0b7224 */ /* 0x000fe200078e00ff */
[----:B------:R-:W-:Y:S01]  /*7070*/  LOP3.LUT R3, R3, 0x10000, RZ, 0xfc, !PT ;  /* 0x0001000003037812 */ /* 0x000fe200078efcff */
[----:B------:R0:W-:Y:S01]  /*7080*/  STL.128 [R1+0x60], R4 ;  /* 0x0000600401007387 */ /* 0x0001e20000100c00 */
[----:B------:R-:W-:Y:S01]  /*7090*/  LOP3.LUT R9, R9, 0x3fff, RZ, 0xc0, !PT ;  /* 0x00003fff09097812 */ /* 0x000fe200078ec0ff */
[----:B------:R-:W-:Y:S01]  /*70a0*/  IMAD.U32 R34, RZ, RZ, UR37 ;  /* 0x00000025ff227e24 */ /* 0x000fe2000f8e00ff */
[----:B------:R-:W-:Y:S01]  /*70b0*/  LOP3.LUT R0, R0, 0x3fff, RZ, 0xc0, !PT ;  /* 0x00003fff00007812 */ /* 0x000fe200078ec0ff */
[----:B------:R1:W-:Y:S01]  /*70c0*/  STL.64 [R1+0x70], R10 ;  /* 0x0000700a01007387 */ /* 0x0003e20000100a00 */
[----:B------:R-:W-:Y:S01]  /*70d0*/  LOP3.LUT R9, R9, 0x10000, RZ, 0xfc, !PT ;  /* 0x0001000009097812 */ /* 0x000fe200078efcff */
[----:B------:R-:W-:Y:S01]  /*70e0*/  IMAD.U32 R36, RZ, RZ, UR37 ;  /* 0x00000025ff247e24 */ /* 0x000fe2000f8e00ff */
[----:B------:R-:W-:Y:S01]  /*70f0*/  LOP3.LUT P0, RZ, R27, 0x1bf, RZ, 0xc0, !PT ;  /* 0x000001bf1bff7812 */ /* 0x000fe2000780c0ff */
[----:B------:R-:W-:Y:S01]  /*7100*/  STL.128 [R1+0xd0], RZ ;  /* 0x0000d0ff01007387 */ /* 0x000fe20000100c00 */
[----:B------:R-:W-:Y:S01]  /*7110*/  IADD3 R34, P5, R34, 0x68, RZ ;  /* 0x0000006822227810 */ /* 0x000fe20007fbe0ff */
[----:B------:R-:W-:Y:S01]  /*7120*/  IMAD.U32 R37, RZ, RZ, UR37 ;  /* 0x00000025ff257e24 */ /* 0x000fe2000f8e00ff */
[----:B------:R-:W-:Y:S01]  /*7130*/  IADD3 R36, P4, R36, 0x70, RZ ;  /* 0x0000007024247810 */ /* 0x000fe20007f9e0ff */
[----:B------:R-:W-:Y:S01]  /*7140*/  STL.128 [R1+0xe0], RZ ;  /* 0x0000e0ff01007387 */ /* 0x000fe20000100c00 */
[----:B------:R-:W-:Y:S01]  /*7150*/  IMAD.U32 R43, RZ, RZ, UR37 ;  /* 0x00000025ff2b7e24 */ /* 0x000fe2000f8e00ff */
[----:B------:R-:W-:Y:S01]  /*7160*/  BSSY B6, `(.L_x_3886) ;  /* 0x000002a000067945 */ /* 0x000fe20003800000 */
[----:B------:R-:W-:Y:S01]  /*7170*/  IMAD.U32 R47, RZ, RZ, UR37 ;  /* 0x00000025ff2f7e24 */ /* 0x000fe2000f8e00ff */
[C---:B0-----:R-:W-:Y:S01]  /*7180*/  LOP3.LUT R6, R8.reuse, 0x3000000, RZ, 0xfc, !PT ;  /* 0x0300000008067812 */ /* 0x041fe200078efcff */
[----:B------:R-:W-:Y:S01]  /*7190*/  IMAD.MOV.U32 R4, RZ, RZ, R3 ;  /* 0x000000ffff047224 */ /* 0x000fe200078e0003 */
[----:B------:R-:W-:Y:S01]  /*71a0*/  LOP3.LUT R8, R8, 0x10000, RZ, 0xfc, !PT ;  /* 0x0001000008087812 */ /* 0x000fe200078efcff */
[----:B------:R-:W-:Y:S01]  /*71b0*/  IMAD.MOV.U32 R5, RZ, RZ, 0x40000040 ;  /* 0x40000040ff057424 */ /* 0x000fe200078e00ff */
[----:B-1----:R-:W-:Y:S01]  /*71c0*/  LOP3.LUT R10, R0, 0x10000, RZ, 0xfc, !PT ;  /* 0x00010000000a7812 */ /* 0x002fe200078efcff */
[----:B------:R-:W-:Y:S01]  /*71d0*/  IMAD.MOV.U32 R7, RZ, RZ, 0x40000040 ;  /* 0x40000040ff077424 */ /* 0x000fe200078e00ff */
[----:B------:R-:W-:Y:S01]  /*71e0*/  IADD3 R37, P3, R37, 0x80, RZ ;  /* 0x0000008025257810 */ /* 0x000fe20007f7e0ff */
[----:B------:R-:W-:Y:S01]  /*71f0*/  IMAD.MOV.U32 R11, RZ, RZ, 0x40000040 ;  /* 0x40000040ff0b7424 */ /* 0x000fe200078e00ff */
[----:B------:R-:W-:Y:S01]  /*7200*/  IADD3 R43, P2, R43, 0x90, RZ ;  /* 0x000000902b2b7810 */ /* 0x000fe20007f5e0ff */
[----:B------:R-:W-:Y:S01]  /*7210*/  IMAD.U32 R40, RZ, RZ, UR37 ;  /* 0x00000025ff287e24 */ /* 0x000fe2000f8e00ff */
[----:B------:R0:W-:Y:S01]  /*7220*/  STL.128 [R1+0x80], R4 ;  /* 0x0000800401007387 */ /* 0x0001e20000100c00 */
[----:B------:R-:W-:Y:S01]  /*7230*/  IMAD.X R45, RZ, RZ, UR36, P5 ;  /* 0x00000024ff2d7e24 */ /* 0x000fe2000a8e06ff */
[----:B------:R-:W-:Y:S01]  /*7240*/  IADD3 R47, P1, R47, 0xf0, RZ ;  /* 0x000000f02f2f7810 */ /* 0x000fe20007f3e0ff */
[----:B------:R-:W-:Y:S01]  /*7250*/  IMAD.X R49, RZ, RZ, UR36, P4 ;  /* 0x00000024ff317e24 */ /* 0x000fe2000a0e06ff */
[----:B------:R1:W-:Y:S01]  /*7260*/  STL.64 [R1+0x78], R10 ;  /* 0x0000780a01007387 */ /* 0x0003e20000100a00 */
[----:B------:R-:W-:Y:S01]  /*7270*/  IADD3 R40, P5, R40, 0xf8, RZ ;  /* 0x000000f828287810 */ /* 0x000fe20007fbe0ff */
[----:B------:R-:W-:-:S02]  /*7280*/  IMAD.X R48, RZ, RZ, UR36, P3 ;  /* 0x00000024ff307e24 */ /* 0x000fc400098e06ff */
[----:B------:R-:W-:Y:S02]  /*7290*/  IMAD.X R42, RZ, RZ, UR36, P2 ;  /* 0x00000024ff2a7e24 */ /* 0x000fe400090e06ff */
[----:B------:R-:W-:Y:S02]  /*72a0*/  IMAD.X R46, RZ, RZ, UR36, P1 ;  /* 0x00000024ff2e7e24 */ /* 0x000fe400088e06ff */
[----:B------:R-:W-:Y:S02]  /*72b0*/  IMAD.X R39, RZ, RZ, UR36, P5 ;  /* 0x00000024ff277e24 */ /* 0x000fe4000a8e06ff */
[----:B0-----:R-:W-:Y:S02]  /*72c0*/  IMAD.MOV.U32 R6, RZ, RZ, R8 ;  /* 0x000000ffff067224 */ /* 0x001fe400078e0008 */
[----:B------:R-:W-:-:S05]  /*72d0*/  IMAD.MOV.U32 R4, RZ, RZ, R9 ;  /* 0x000000ffff047224 */ /* 0x000fca00078e0009 */
[----:B------:R1:W-:Y:S01]  /*72e0*/  STL.128 [R1+0xf0], R4 ;  /* 0x0000f00401007387 */ /* 0x0003e20000100c00 */
[----:B------:R-:W-:Y:S05]  /*72f0*/  @!P0 BRA `(.L_x_3887) ;  /* 0x0000000000408947 */ /* 0x000fea0003800000 */
[----:B------:R-:W-:Y:S01]  /*7300*/  MOV R0, 0x0 ;  /* 0x0000000000007802 */ /* 0x000fe20000000f00 */
[----:B------:R-:W-:Y:S01]  /*7310*/  ULDC.64 UR4, c[0x4][0x98] ;  /* 0x0100260000047ab9 */ /* 0x000fe20000000a00 */
[----:B------:R-:W-:Y:S01]  /*7320*/  ULDC.64 UR6, c[0x4][0xa0] ;  /* 0x0100280000067ab9 */ /* 0x000fe20000000a00 */
[----:B-1----:R-:W-:Y:S01]  /*7330*/  IMAD.U32 R4, RZ, RZ, UR4 ;  /* 0x00000004ff047e24 */ /* 0x002fe2000f8e00ff */
        /* <DEDUP_REMOVED lines=11> */
[----:B-12--5:R-:W-:Y:S05]  /*73f0*/  CALL.ABS.NOINC R14 ;  /* 0x000000000e007343 */ /* 0x026fea0003c00000 */
.L_x_3887:
[----:B------:R-:W-:Y:S05]  /*7400*/  BSYNC B6 ;  /* 0x0000000000067941 */ /* 0x000fea0003800000 */
.L_x_3886:
[----:B------:R-:W0:Y:S01]  /*7410*/  S2R R26, SR_TID.X ;  /* 0x00000000001a7919 */ /* 0x000e220000002100 */
[----:B-1----:R-:W1:Y:S01]  /*7420*/  LDC.64 R10, c[0x0][0xad0] ;  /* 0x0002b400ff0a7b82 */ /* 0x002e620000000a00 */
[----:B------:R-:W-:Y:S01]  /*7430*/  UIADD3 UR5, UP0, UR37, 0x100, URZ ;  /* 0x0000010025057890 */ /* 0x000fe2000ff1e03f */
[----:B------:R-:W-:Y:S01]  /*7440*/  IMAD.MOV.U32 R8, RZ, RZ, RZ ;  /* 0x000000ffff087224 */ /* 0x000fe200078e00ff */
[----:B------:R-:W-:Y:S01]  /*7450*/  STL.64 [R1+0x110], R24 ;  /* 0x0001101801007387 */ /* 0x000fe20000100a00 */
[----:B------:R-:W-:Y:S01]  /*7460*/  IMAD.U32 R0, RZ, RZ, UR37 ;  /* 0x00000025ff007e24 */ /* 0x000fe2000f8e00ff */
[----:B------:R-:W-:Y:S01]  /*7470*/  UIADD3.X UR6, URZ, UR36, URZ, UP0, !UPT ;  /* 0x000000243f067290 */ /* 0x000fe200087fe43f */
[----:B------:R-:W-:Y:S01]  /*7480*/  IMAD.U32 R38, RZ, RZ, UR37 ;  /* 0x00000025ff267e24 */ /* 0x000fe2000f8e00ff */
[----:B------:R-:W-:Y:S01]  /*7490*/  UIADD3 UR4, UP0, UR37, 0x14c, URZ ;  /* 0x0000014c25047890 */ /* 0x000fe2000ff1e03f */
[----:B------:R-:W3:Y:S01]  /*74a0*/  LDC.64 R20, c[0x0][0xad8] ;  /* 0x0002b600ff147b82 */ /* 0x000ee20000000a00 */
[----:B------:R-:W-:Y:S01]  /*74b0*/  IMAD.U32 R12, RZ, RZ, UR5 ;  /* 0x00000005ff0c7e24 */ /* 0x000fe2000f8e00ff */
[----:B------:R-:W-:Y:S01]  /*74c0*/  STL.64 [R1+0x100], R228 ;  /* 0x000100e401007387 */ /* 0x000fe20000100a00 */
[----:B------:R-:W-:Y:S01]  /*74d0*/  UIADD3.X UR5, URZ, UR36, URZ, UP0, !UPT ;  /* 0x000000243f057290 */ /* 0x000fe200087fe43f */
[----:B------:R-:W-:Y:S01]  /*74e0*/  IMAD.U32 R13, RZ, RZ, UR6 ;  /* 0x00000006ff0d7e24 */ /* 0x000fe2000f8e00ff */
[----:B------:R-:W-:Y:S01]  /*74f0*/  IADD3 R38, P2, R38, 0x118, RZ ;  /* 0x0000011826267810 */ /* 0x000fe20007f5e0ff */
[----:B------:R-:W-:Y:S01]  /*7500*/  IMAD.U32 R14, RZ, RZ, UR4 ;  /* 0x00000004ff0e7e24 */ /* 0x000fe2000f8e00ff */
[----:B------:R-:W-:Y:S01]  /*7510*/  STL.U8 [R1+0x118], RZ ;  /* 0x000118ff01007387 */ /* 0x000fe20000100000 */
[----:B------:R-:W4:Y:S01]  /*7520*/  LDC.64 R50, c[0x0][0xae0] ;  /* 0x0002b800ff327b82 */ /* 0x000f220000000a00 */
[----:B------:R-:W-:Y:S01]  /*7530*/  IMAD.U32 R15, RZ, RZ, UR5 ;  /* 0x00000005ff0f7e24 */ /* 0x000fe2000f8e00ff */
[----:B------:R-:W-:Y:S01]  /*7540*/  ULDC UR4, c[0x0][0x3f4] ;  /* 0x0000fd0000047ab9 */ /* 0x000fe20000000800 */
[----:B------:R-:W-:Y:S01]  /*7550*/  STL.64 [R1+0x108], R12 ;  /* 0x0001080c01007387 */ /* 0x000fe20000100a00 */
[----:B------:R-:W-:Y:S01]  /*7560*/  ISETP.LT.AND P0, PT, RZ, UR4, PT ;  /* 0x00000004ff007c0c */ /* 0x000fe2000bf01270 */
[----:B------:R-:W-:-:S02]  /*7570*/  IMAD.U32 R3, RZ, RZ, UR37 ;  /* 0x00000025ff037e24 */ /* 0x000fc4000f8e00ff */
[----:B------:R-:W-:Y:S01]  /*7580*/  STL.64 [R1+0x150], R14 ;  /* 0x0001500e01007387 */ /* 0x000fe20000100a00 */
[----:B------:R-:W2:Y:S01]  /*7590*/  LDC R6, c[0x0][0x450] ;  /* 0x00011400ff067b82 */ /* 0x000ea20000000800 */
[----:B-1----:R-:W-:Y:S02]  /*75a0*/  IMAD.MOV.U32 R30, RZ, RZ, R11 ;  /* 0x000000ffff1e7224 */ /* 0x002fe400078e000b */
[----:B------:R-:W-:Y:S02]  /*75b0*/  IMAD.MOV.U32 R7, RZ, RZ, R10 ;  /* 0x000000ffff077224 */ /* 0x000fe400078e000a */
[----:B0-----:R-:W-:-:S03]  /*75c0*/  VIADD R227, R26, 0xffffff80 ;  /* 0xffffff801ae37836 */ /* 0x001fc60000000000 */
[----:B------:R-:W2:Y:S01]  /*75d0*/  LDC.64 R4, c[0x0][0x448] ;  /* 0x00011200ff047b82 */ /* 0x000ea20000000a00 */
[----:B---3--:R-:W-:Y:S02]  /*75e0*/  IMAD.MOV.U32 R9, RZ, RZ, R21 ;  /* 0x000000ffff097224 */ /* 0x008fe400078e0015 */
[----:B------:R-:W-:Y:S01]  /*75f0*/  IMAD.MOV.U32 R31, RZ, RZ, R20 ;  /* 0x000000ffff1f7224 */ /* 0x000fe200078e0014 */
[----:B------:R-:W-:Y:S01]  /*7600*/  STL [R1+0x11c], R227 ;  /* 0x00011ce301007387 */ /* 0x000fe20000100800 */
[----:B----4-:R-:W-:-:S03]  /*7610*/  IMAD.MOV.U32 R10, RZ, RZ, R50 ;  /* 0x000000ffff0a7224 */ /* 0x010fc600078e0032 */
[----:B------:R0:W-:Y:S01]  /*7620*/  STL.128 [R1+0x120], R28 ;  /* 0x0001201c01007387 */ /* 0x0001e20000100c00 */
[----:B------:R-:W-:Y:S02]  /*7630*/  IMAD.MOV.U32 R11, RZ, RZ, R51 ;  /* 0x000000ffff0b7224 */ /* 0x000fe400078e0033 */
[----:B------:R-:W-:-:S03]  /*7640*/  IMAD.X R51, RZ, RZ, UR36, P2 ;  /* 0x00000024ff337e24 */ /* 0x000fc600090e06ff */
[----:B------:R1:W-:Y:S04]  /*7650*/  STL.128 [R1+0x130], R8 ;  /* 0x0001300801007387 */ /* 0x0003e80000100c00 */
[----:B--2---:R1:W-:Y:S01]  /*7660*/  STL.128 [R1+0x140], R4 ;  /* 0x0001400401007387 */ /* 0x0043e20000100c00 */
[----:B0-----:R-:W-:Y:S01]  /*7670*/  IMAD.U32 R31, RZ, RZ, UR37 ;  /* 0x00000025ff1f7e24 */ /* 0x001fe2000f8e00ff */
[----:B------:R-:W-:Y:S02]  /*7680*/  IADD3 R30, P1, R0, 0x11c, RZ ;  /* 0x0000011c001e7810 */ /* 0x000fe40007f3e0ff */
[----:B------:R-:W-:Y:S02]  /*7690*/  IADD3 R29, P3, R3, 0x108, RZ ;  /* 0x00000108031d7810 */ /* 0x000fe40007f7e0ff */
[----:B------:R-:W-:Y:S01]  /*76a0*/  IADD3 R31, P4, R31, 0x150, RZ ;  /* 0x000001501f1f7810 */ /* 0x000fe20007f9e0ff */
[----:B------:R-:W-:-:S02]  /*76b0*/  IMAD.X R41, RZ, RZ, UR36, P1 ;  /* 0x00000024ff297e24 */ /* 0x000fc400088e06ff */
[----:B------:R-:W-:Y:S02]  /*76c0*/  IMAD.X R50, RZ, RZ, UR36, P3 ;  /* 0x00000024ff327e24 */ /* 0x000fe400098e06ff */
[----:B------:R-:W-:Y:S01]  /*76d0*/  IMAD.X R52, RZ, RZ, UR36, P4 ;  /* 0x00000024ff347e24 */ /* 0x000fe2000a0e06ff */
[----:B------:R-:W-:Y:S07]  /*76e0*/  @P0 BRA `(.L_x_3888) ;  /* 0x0000000000400947 */ /* 0x000fee0003800000 */
        /* <DEDUP_REMOVED lines=10> */
.L_x_3891:
[----:B--2---:R2:W3:Y:S02]  /*7790*/  SYNCS.PHASECHK.TRANS64.TRYWAIT P0, [R148+URZ+0x32400], R3 ;  /* 0x03240003940075a7 */ /* 0x0044e4000800017f */
[----:B---3--:R-:W-:Y:S05]  /*77a0*/  @!P0 NANOSLEEP.SYNCS 0x989680 ;  /* 0x009896800000895d */ /* 0x008fea0003900000 */
[----:B------:R-:W3:Y:S02]  /*77b0*/  @!P0 SYNCS.PHASECHK.TRANS64 P0, [R148+URZ+0x32400], R3 ;  /* 0x03240003940085a7 */ /* 0x000ee4000800007f */
[----:B---3--:R-:W-:Y:S05]  /*77c0*/  @!P0 BRA `(.L_x_3891) ;  /* 0xfffffffc00f08947 */ /* 0x008fea000383ffff */
.L_x_3890:
[----:B------:R-:W-:Y:S05]  /*77d0*/  BSYNC B0 ;  /* 0x0000000000007941 */ /* 0x000fea0003800000 */
.L_x_3889:
[----:B------:R-:W-:Y:S05]  /*77e0*/  BRA `(.L_x_3892) ;  /* 0x0000002c00747947 */ /* 0x000fea0003800000 */
.L_x_3888:
[----:B------:R-:W-:Y:S01]  /*77f0*/  LOP3.LUT P0, RZ, R27, 0x3ff, RZ, 0xc0, !PT ;  /* 0x000003ff1bff7812 */ /* 0x000fe2000780c0ff */
[----:B------:R-:W-:Y:S01]  /*7800*/  ULDC.64 UR4, c[0x0][0x3f8] ;  /* 0x0000fe0000047ab9 */ /* 0x000fe20000000a00 */
[----:B-1---5:R-:W-:Y:S01]  /*7810*/  SHF.R.S32.HI R5, RZ, 0x1f, R2 ;  /* 0x0000001fff057819 */ /* 0x022fe20000011402 */
        /* <DEDUP_REMOVED lines=27> */
.L_x_3894:
[----:B------:R-:W-:Y:S05]  /*79d0*/  BSYNC B6 ;  /* 0x0000000000067941 */ /* 0x000fea0003800000 */
.L_x_3893:
[----:B------:R-:W2:Y:S01]  /*79e0*/  LDL R3, [R1+0x50] ;  /* 0x0000500001037983 */ /* 0x000ea20000100800 */
[----:B------:R-:W-:Y:S01]  /*79f0*/  ULDC.U8 UR4, c[0x0][0x410] ;  /* 0x0001040000047ab9 */ /* 0x000fe20000000000 */
[----:B------:R-:W-:Y:S01]  /*7a00*/  BSSY B0, `(.L_x_3895) ;  /* 0x00002b3000007945 */ /* 0x000fe20003800000 */
[----:B------:R-:W-:Y:S01]  /*7a10*/  ISETP.NE.AND P0, PT, RZ, UR4, PT ;  /* 0x00000004ff007c0c */ /* 0x000fe2000bf05270 */
[----:B--2---:R-:W-:-:S12]  /*7a20*/  IMAD R0, R3, 0x80, R154 ;  /* 0x0000008003007824 */ /* 0x004fd800078e029a */
[----:B------:R-:W-:Y:S05]  /*7a30*/  @!P0 BRA `(.L_x_3896) ;  /* 0x00000014008c8947 */ /* 0x000fea0003800000 */
[----:B------:R-:W0:Y:S01]  /*7a40*/  LDC R21, c[0x0][0x448] ;  /* 0x00011200ff157b82 */ /* 0x000e220000000800 */
[----:B------:R-:W-:Y:S01]  /*7a50*/  IMAD R5, R193, 0x40, R0 ;  /* 0x00000040c1057824 */ /* 0x000fe200078e0200 */
[----:B------:R-:W-:Y:S01]  /*7a60*/  ULDC.64 UR4, c[0x0][0x3f8] ;  /* 0x0000fe0000047ab9 */ /* 0x000fe20000000a00 */
[----:B------:R-:W-:Y:S01]  /*7a70*/  ULDC.64 UR6, c[0x0][0x408] ;  /* 0x0001020000067ab9 */ /* 0x000fe20000000a00 */
[----:B------:R-:W-:Y:S02]  /*7a80*/  IMAD.MOV.U32 R6, RZ, RZ, R26 ;  /* 0x000000ffff067224 */ /* 0x000fe400078e001a */
[----:B------:R-:W-:Y:S01]  /*7a90*/  IMAD.MOV.U32 R7, RZ, RZ, R53 ;  /* 0x000000ffff077224 */ /* 0x000fe200078e0035 */
[----:B0-----:R-:W-:-:S13]  /*7aa0*/  ISETP.NE.AND P0, PT, R21, 0x1, PT ;  /* 0x000000011500780c */ /* 0x001fda0003f05270 */
[----:B------:R-:W0:Y:S08]  /*7ab0*/  @P0 LDC R2, c[0x0][0x44c] ;  /* 0x00011300ff020b82 */ /* 0x000e300000000800 */
[----:B------:R-:W1:Y:S01]  /*7ac0*/  @P0 LDC R3, c[0x0][0x450] ;  /* 0x00011400ff030b82 */ /* 0x000e620000000800 */
[----:B0-----:R-:W-:-:S05]  /*7ad0*/  @P0 IMAD.HI.U32 R2, R5, R2, RZ ;  /* 0x0000000205020227 */ /* 0x001fca00078e00ff */
[----:B-1----:R-:W-:Y:S01]  /*7ae0*/  @P0 SHF.R.U32.HI R5, RZ, R3, R2 ;  /* 0x00000003ff050219 */ /* 0x002fe20000011602 */
[----:B------:R-:W-:Y:S02]  /*7af0*/  IMAD.MOV.U32 R2, RZ, RZ, R24 ;  /* 0x000000ffff027224 */ /* 0x000fe400078e0018 */
[----:B------:R-:W-:Y:S01]  /*7b00*/  IMAD.MOV.U32 R3, RZ, RZ, R55 ;  /* 0x000000ffff037224 */ /* 0x000fe200078e0037 */
[----:B------:R-:W-:Y:S01]  /*7b10*/  SHF.R.S32.HI R4, RZ, 0x1f, R5 ;  /* 0x0000001fff047819 */ /* 0x000fe20000011405 */
[----:B------:R-:W-:-:S04]  /*7b20*/  IMAD.WIDE.U32 R6, R5, UR4, R6 ;  /* 0x0000000405067c25 */ /* 0x000fc8000f8e0006 */
[C---:B------:R-:W-:Y:S02]  /*7b30*/  IMAD R8, R4.reuse, UR4, RZ ;  /* 0x0000000404087c24 */ /* 0x040fe4000f8e02ff */
[----:B------:R-:W-:Y:S02]  /*7b40*/  IMAD R4, R4, UR6, RZ ;  /* 0x0000000604047c24 */ /* 0x000fe4000f8e02ff */
[C---:B------:R-:W-:Y:S01]  /*7b50*/  IMAD R9, R5.reuse, UR5, R8 ;  /* 0x0000000505097c24 */ /* 0x040fe2000f8e0208 */
[----:B------:R-:W-:Y:S01]  /*7b60*/  ULDC.64 UR4, c[0x0][0x3e8] ;  /* 0x0000fa0000047ab9 */ /* 0x000fe20000000a00 */
[----:B------:R-:W-:-:S04]  /*7b70*/  IMAD.WIDE.U32 R2, R5, UR6, R2 ;  /* 0x0000000605027c25 */ /* 0x000fc8000f8e0002 */
[----:B------:R-:W-:Y:S01]  /*7b80*/  IMAD R11, R5, UR7, R4 ;  /* 0x00000007050b7c24 */ /* 0x000fe2000f8e0204 */
[----:B------:R-:W-:Y:S01]  /*7b90*/  ULDC.64 UR6, c[0x0][0x400] ;  /* 0x0001000000067ab9 */ /* 0x000fe20000000a00 */
[----:B------:R-:W-:Y:S01]  /*7ba0*/  IMAD.IADD R5, R7, 0x1, R9 ;  /* 0x0000000107057824 */ /* 0x000fe200078e0209 */
[----:B------:R-:W-:Y:S01]  /*7bb0*/  LEA R4, P0, R6, UR4, 0x1 ;  /* 0x0000000406047c11 */ /* 0x000fe2000f8008ff */
[----:B------:R-:W-:Y:S01]  /*7bc0*/  IMAD.IADD R7, R3, 0x1, R11 ;  /* 0x0000000103077824 */ /* 0x000fe200078e020b */
[----:B------:R-:W-:Y:S01]  /*7bd0*/  LEA R8, P1, R2, UR6, 0x1 ;  /* 0x0000000602087c11 */ /* 0x000fe2000f8208ff */
[----:B------:R-:W-:Y:S01]  /*7be0*/  UMOV UR4, 0xffffffff ;  /* 0xffffffff00047882 */ /* 0x000fe20000000000 */
[----:B------:R-:W-:Y:S02]  /*7bf0*/  LEA.HI.X R6, R6, UR5, R5, 0x1, P0 ;  /* 0x0000000506067c11 */ /* 0x000fe400080f0c05 */
[----:B------:R-:W-:Y:S01]  /*7c00*/  LEA.HI.X R7, R2, UR7, R7, 0x1, P1 ;  /* 0x0000000702077c11 */ /* 0x000fe200088f0c07 */
[----:B------:R-:W-:Y:S08]  /*7c10*/  BRA.DIV UR4, `(.L_x_3897) ;  /* 0x0000030204887947 */ /* 0x000ff0000b800000 */
[----:B------:R0:W1:Y:S04]  /*7c20*/  SHFL.IDX PT, R3, R6, RZ, 0x1c1f ;  /* 0x001c1fff06037589 */ /* 0x00006800000e0000 */
[----:B------:R0:W2:Y:S04]  /*7c30*/  SHFL.IDX PT, R2, R4, RZ, 0x1c1f ;  /* 0x001c1fff04027589 */ /* 0x0000a800000e0000 */
[----:B------:R0:W3:Y:S04]  /*7c40*/  SHFL.IDX PT, R5, R7, RZ, 0x1c1f ;  /* 0x001c1fff07057589 */ /* 0x0000e800000e0000 */
[----:B------:R0:W4:Y:S02]  /*7c50*/  SHFL.IDX PT, R14, R8, RZ, 0x1c1f ;  /* 0x001c1fff080e7589 */ /* 0x00012400000e0000 */
.L_x_4209:
        /* <DEDUP_REMOVED lines=8> */
[----:B------:R-:W4:Y:S01]  /*7ce0*/  LDL R9, [R1+0x45c] ;  /* 0x00045c0001097983 */ /* 0x000f220000100800 */
[----:B------:R-:W-:Y:S01]  /*7cf0*/  ULDC UR4, c[0x0][0x3f4] ;  /* 0x0000fd0000047ab9 */ /* 0x000fe20000000800 */
[----:B------:R-:W-:Y:S02]  /*7d00*/  CS2R R54, SRZ ;  /* 0x0000000000367805 */ /* 0x000fe4000001ff00 */
[----:B------:R-:W-:Y:S02]  /*7d10*/  ISETP.GE.AND P3, PT, R159, UR4, PT ;  /* 0x000000049f007c0c */ /* 0x000fe4000bf66270 */
[----:B------:R-:W-:Y:S01]  /*7d20*/  ISETP.GE.AND P2, PT, R156, UR4, PT ;  /* 0x000000049c007c0c */ /* 0x000fe2000bf46270 */
[----:B---3--:R-:W-:-:S10]  /*7d30*/  IMAD.MOV.U32 R15, RZ, RZ, R5 ;  /* 0x000000ffff0f7224 */ /* 0x008fd400078e0005 */
[----:B------:R-:W-:Y:S02]  /*7d40*/  @!P3 IMAD.SHL.U32 R21, R159, 0x2, RZ ;  /* 0x000000029f15b824 */ /* 0x000fe400078e00ff */
[----:B-12---:R-:W-:-:S03]  /*7d50*/  @!P2 IMAD.WIDE R10, R156, 0x2, R2 ;  /* 0x000000029c0aa825 */ /* 0x006fc600078e0202 */
[-C--:B------:R-:W-:Y:S02]  /*7d60*/  @!P3 IADD3 R2, P0, R2, R21.reuse, RZ ;  /* 0x000000150202b210 */ /* 0x080fe40007f1e0ff */
[----:B----4-:R-:W-:Y:S02]  /*7d70*/  @!P3 IADD3 R20, P1, R14, R21, RZ ;  /* 0x000000150e14b210 */ /* 0x010fe40007f3e0ff */
[----:B------:R-:W-:Y:S02]  /*7d80*/  CS2R R56, SRZ ;  /* 0x0000000000387805 */ /* 0x000fe4000001ff00 */
[----:B------:R-:W-:Y:S01]  /*7d90*/  CS2R R26, SRZ ;  /* 0x00000000001a7805 */ /* 0x000fe2000001ff00 */
[----:B------:R-:W-:Y:S01]  /*7da0*/  @!P2 IMAD.WIDE R12, R156, 0x2, R14 ;  /* 0x000000029c0ca825 */ /* 0x000fe200078e020e */
[----:B------:R1:W5:Y:S04]  /*7db0*/  @!P2 LD.E.64 R54, desc[UR44][R10.64] ;  /* 0x0000002c0a36a980 */ /* 0x000368000c101b00 */
[----:B------:R1:W5:Y:S01]  /*7dc0*/  @!P2 LD.E.64 R56, desc[UR44][R12.64] ;  /* 0x0000002c0c38a980 */ /* 0x000362000c101b00 */
[----:B------:R-:W-:-:S05]  /*7dd0*/  @!P3 SHF.L.U64.HI R24, R159, 0x1, R9 ;  /* 0x000000019f18b819 */ /* 0x000fca0000010209 */
[--C-:B------:R-:W-:Y:S02]  /*7de0*/  @!P3 IMAD.X R3, R3, 0x1, R24.reuse, P0 ;  /* 0x000000010303b824 */ /* 0x100fe400000e0618 */
[----:B------:R-:W-:Y:S01]  /*7df0*/  @!P3 IMAD.X R21, R5, 0x1, R24, P1 ;  /* 0x000000010515b824 */ /* 0x000fe200008e0618 */
[----:B------:R-:W-:Y:S02]  /*7e00*/  CS2R R24, SRZ ;  /* 0x0000000000187805 */ /* 0x000fe4000001ff00 */
[----:B------:R1:W5:Y:S04]  /*7e10*/  @!P3 LD.E.64 R26, desc[UR44][R2.64] ;  /* 0x0000002c021ab980 */ /* 0x000368000c101b00 */
[----:B------:R1:W5:Y:S02]  /*7e20*/  @!P3 LD.E.64 R24, desc[UR44][R20.64] ;  /* 0x0000002c1418b980 */ /* 0x000364000c101b00 */
.L_x_3899:
[----:B------:R-:W-:Y:S05]  /*7e30*/  BSYNC B1 ;  /* 0x0000000000017941 */ /* 0x000fea0003800000 */
.L_x_3898:
[----:B-12--5:R-:W-:Y:S01]  /*7e40*/  IMAD.MOV.U32 R2, RZ, RZ, R26 ;  /* 0x000000ffff027224 */ /* 0x026fe200078e001a */
[----:B------:R-:W-:Y:S01]  /*7e50*/  UMOV UR4, 0xffffffff ;  /* 0xffffffff00047882 */ /* 0x000fe20000000000 */
[----:B------:R-:W-:Y:S01]  /*7e60*/  IMAD.MOV.U32 R3, RZ, RZ, R27 ;  /* 0x000000ffff037224 */ /* 0x000fe200078e001b */
[----:B------:R-:W-:Y:S01]  /*7e70*/  CS2R R20, SRZ ;  /* 0x0000000000147805 */ /* 0x000fe2000001ff00 */
[----:B---3--:R-:W-:Y:S01]  /*7e80*/  IMAD.MOV.U32 R5, RZ, RZ, R54 ;  /* 0x000000ffff057224 */ /* 0x008fe200078e0036 */
[----:B------:R-:W-:Y:S01]  /*7e90*/  PRMT R28, R28, 0x5410, R2 ;  /* 0x000054101c1c7816 */ /* 0x000fe20000000002 */
[----:B------:R-:W-:Y:S01]  /*7ea0*/  IMAD.MOV.U32 R9, RZ, RZ, R55 ;  /* 0x000000ffff097224 */ /* 0x000fe200078e0037 */
[----:B------:R-:W-:Y:S01]  /*7eb0*/  PRMT R66, R3, 0x7610, R66 ;  /* 0x0000761003427816 */ /* 0x000fe20000000042 */
[----:B------:R-:W-:Y:S02]  /*7ec0*/  IMAD.MOV.U32 R2, RZ, RZ, R24 ;  /* 0x000000ffff027224 */ /* 0x000fe400078e0018 */
[----:B------:R-:W-:Y:S01]  /*7ed0*/  IMAD.MOV.U32 R3, RZ, RZ, R25 ;  /* 0x000000ffff037224 */ /* 0x000fe200078e0019 */
[----:B------:R-:W-:Y:S01]  /*7ee0*/  PRMT R60, R9, 0x5410, R5 ;  /* 0x00005410093c7816 */ /* 0x000fe20000000005 */
[----:B------:R-:W-:Y:S01]  /*7ef0*/  IMAD.MOV.U32 R5, RZ, RZ, R56 ;  /* 0x000000ffff057224 */ /* 0x000fe200078e0038 */
[----:B------:R-:W-:Y:S01]  /*7f00*/  PRMT R68, R2, 0x7610, R68 ;  /* 0x0000761002447816 */ /* 0x000fe20000000044 */
[----:B------:R-:W-:Y:S01]  /*7f10*/  IMAD.MOV.U32 R9, RZ, RZ, R57 ;  /* 0x000000ffff097224 */ /* 0x000fe200078e0039 */
[----:B------:R-:W-:-:S04]  /*7f20*/  PRMT R66, R66, 0x5410, R3 ;  /* 0x0000541042427816 */ /* 0x000fc80000000003 */
[----:B------:R-:W-:Y:S01]  /*7f30*/  PRMT R63, R5, 0x5410, R9 ;  /* 0x00005410053f7816 */ /* 0x000fe20000000009 */
[----:B------:R-:W-:Y:S06]  /*7f40*/  BRA.DIV UR4, `(.L_x_3900) ;  /* 0x00000302042c7947 */ /* 0x000fec000b800000 */
[----:B------:R1:W2:Y:S04]  /*7f50*/  SHFL.IDX PT, R5, R6, 0x1, 0x1c1f ;  /* 0x003c1f0006057f89 */ /* 0x0002a800000e0000 */
[----:B0-----:R-:W0:Y:S04]  /*7f60*/  SHFL.IDX PT, R4, R4, 0x1, 0x1c1f ;  /* 0x003c1f0004047f89 */ /* 0x001e2800000e0000 */
[----:B------:R-:W3:Y:S04]  /*7f70*/  SHFL.IDX PT, R7, R7, 0x1, 0x1c1f ;  /* 0x003c1f0007077f89 */ /* 0x000ee800000e0000 */
[----:B----4-:R1:W4:Y:S02]  /*7f80*/  SHFL.IDX PT, R14, R8, 0x1, 0x1c1f ;  /* 0x003c1f00080e7f89 */ /* 0x01032400000e0000 */
.L_x_4215:
[----:B------:R-:W5:Y:S01]  /*7f90*/  LDL R3, [R1+0x204] ;  /* 0x0002040001037983 */ /* 0x000f620000100800 */
[----:B------:R-:W-:Y:S01]  /*7fa0*/  VIADD R0, R0, 0x40 ;  /* 0x0000004000007836 */ /* 0x000fe20000000000 */
[----:B------:R-:W-:Y:S01]  /*7fb0*/  BSSY B1, `(.L_x_3901) ;  /* 0x000001f000017945 */ /* 0x000fe20003800000 */
[----:B-1----:R-:W-:Y:S02]  /*7fc0*/  CS2R R8, SRZ ;  /* 0x0000000000087805 */ /* 0x002fe4000001ff00 */
[----:B------:R-:W-:Y:S02]  /*7fd0*/  CS2R R10, SRZ ;  /* 0x00000000000a7805 */ /* 0x000fe4000001ff00 */
[----:B------:R-:W-:Y:S02]  /*7fe0*/  ISETP.GE.AND P0, PT, R0, R53, PT ;  /* 0x000000350000720c */ /* 0x000fe40003f06270 */
[----:B-----5:R-:W-:-:S04]  /*7ff0*/  LEA.HI R2, R3, R3, RZ, 0x1 ;  /* 0x0000000303027211 */ /* 0x020fc800078f08ff */
[----:B------:R-:W-:-:S05]  /*8000*/  LOP3.LUT R2, R2, 0xfffffffe, RZ, 0xc0, !PT ;  /* 0xfffffffe02027812 */ /* 0x000fca00078ec0ff */
[----:B------:R-:W-:Y:S01]  /*8010*/  IMAD.IADD R0, R3, 0x1, -R2 ;  /* 0x0000000103007824 */ /* 0x000fe200078e0a02 */
[----:B------:R-:W-:-:S04]  /*8020*/  CS2R R2, SRZ ;  /* 0x0000000000027805 */ /* 0x000fc8000001ff00 */
[----:B------:R-:W-:Y:S01]  /*8030*/  SHF.L.U32 R13, R0, 0x1f, RZ ;  /* 0x0000001f000d7819 */ /* 0x000fe200000006ff */
[----:B------:R-:W-:Y:S06]  /*8040*/  @P0 BRA `(.L_x_3902) ;  /* 0x0000000000540947 */ /* 0x000fec0003800000 */
[----:B------:R-:W4:Y:S01]  /*8050*/  LDL R6, [R1+0x45c] ;  /* 0x00045c0001067983 */ /* 0x000f220000100800 */
[----:B------:R-:W-:Y:S01]  /*8060*/  ULDC UR4, c[0x0][0x3f4] ;  /* 0x0000fd0000047ab9 */ /* 0x000fe20000000800 */
[----:B------:R-:W-:Y:S02]  /*8070*/  CS2R R8, SRZ ;  /* 0x0000000000087805 */ /* 0x000fe4000001ff00 */
[----:B------:R-:W-:Y:S02]  /*8080*/  ISETP.GE.AND P3, PT, R159, UR4, PT ;  /* 0x000000049f007c0c */ /* 0x000fe4000bf66270 */
[----:B------:R-:W-:Y:S01]  /*8090*/  ISETP.GE.AND P2, PT, R156, UR4, PT ;  /* 0x000000049c007c0c */ /* 0x000fe2000bf46270 */
[----:B---3--:R-:W-:Y:S01]  /*80a0*/  IMAD.MOV.U32 R15, RZ, RZ, R7 ;  /* 0x000000ffff0f7224 */ /* 0x008fe200078e0007 */
[----:B------:R-:W-:-:S09]  /*80b0*/  CS2R R10, SRZ ;  /* 0x00000000000a7805 */ /* 0x000fd2000001ff00 */
[----:B------:R-:W-:Y:S02]  /*80c0*/  @!P3 IMAD.SHL.U32 R3, R159, 0x2, RZ ;  /* 0x000000029f03b824 */ /* 0x000fe400078e00ff */
[----:B0-2---:R-:W-:-:S03]  /*80d0*/  @!P2 IMAD.WIDE R58, R156, 0x2, R4 ;  /* 0x000000029c3aa825 */ /* 0x005fc600078e0204 */
[-C--:B------:R-:W-:Y:S02]  /*80e0*/  @!P3 IADD3 R4, P0, R4, R3.reuse, RZ ;  /* 0x000000030404b210 */ /* 0x080fe40007f1e0ff */
[----:B------:R-:W-:Y:S01]  /*80f0*/  CS2R R20, SRZ ;  /* 0x0000000000147805 */ /* 0x000fe2000001ff00 */
[----:B------:R1:W5:Y:S01]  /*8100*/  @!P2 LD.E.64 R8, desc[UR44][R58.64] ;  /* 0x0000002c3a08a980 */ /* 0x000362000c101b00 */
[----:B----4-:R-:W-:Y:S02]  /*8110*/  @!P3 SHF.L.U64.HI R0, R159, 0x1, R6 ;  /* 0x000000019f00b819 */ /* 0x010fe40000010206 */
[----:B------:R-:W-:Y:S02]  /*8120*/  @!P3 IADD3 R6, P1, R14, R3, RZ ;  /* 0x000000030e06b210 */ /* 0x000fe40007f3e0ff */
[----:B------:R-:W-:Y:S01]  /*8130*/  CS2R R2, SRZ ;  /* 0x0000000000027805 */ /* 0x000fe2000001ff00 */
[----:B------:R-:W-:-:S04]  /*8140*/  @!P2 IMAD.WIDE R14, R156, 0x2, R14 ;  /* 0x000000029c0ea825 */ /* 0x000fc800078e020e */
[--C-:B------:R-:W-:Y:S01]  /*8150*/  @!P3 IMAD.X R5, R5, 0x1, R0.reuse, P0 ;  /* 0x000000010505b824 */ /* 0x100fe200000e0600 */
[----:B------:R1:W5:Y:S01]  /*8160*/  @!P2 LD.E.64 R10, desc[UR44][R14.64] ;  /* 0x0000002c0e0aa980 */ /* 0x000362000c101b00 */
[----:B------:R-:W-:-:S03]  /*8170*/  @!P3 IMAD.X R7, R7, 0x1, R0, P1 ;  /* 0x000000010707b824 */ /* 0x000fc600008e0600 */
[----:B------:R1:W5:Y:S04]  /*8180*/  @!P3 LD.E.64 R20, desc[UR44][R4.64] ;  /* 0x0000002c0414b980 */ /* 0x000368000c101b00 */
[----:B------:R1:W5:Y:S02]  /*8190*/  @!P3 LD.E.64 R2, desc[UR44][R6.64] ;  /* 0x0000002c0602b980 */ /* 0x000364000c101b00 */
.L_x_3902:
[----:B------:R-:W-:Y:S05]  /*81a0*/  BSYNC B1 ;  /* 0x0000000000017941 */ /* 0x000fea0003800000 */
.L_x_3901:
[----:B------:R-:W0:Y:S01]  /*81b0*/  SYNCS.PHASECHK.TRANS64.TRYWAIT P0, [R148+URZ+0x32400], R13 ;  /* 0x0324000d940075a7 */ /* 0x000e22000800017f */
[----:B------:R-:W-:Y:S04]  /*81c0*/  BSSY B1, `(.L_x_3903) ;  /* 0x0000002000017945 */ /* 0x000fe80003800000 */
[----:B0-----:R-:W-:Y:S05]  /*81d0*/  @!P0 BRA `(.L_x_3904) ;  /* 0x000002fc00f88947 */ /* 0x001fea0003800000 */
.L_x_4216:
[----:B------:R-:W-:Y:S05]  /*81e0*/  BSYNC B1 ;  /* 0x0000000000017941 */ /* 0x000fea0003800000 */
.L_x_3903:
[----:B-1----:R-:W2:Y:S04]  /*81f0*/  LDL R4, [R1+0x460] ;  /* 0x0004600001047983 */ /* 0x002ea80000100800 */
[----:B------:R-:W4:Y:S04]  /*8200*/  LDL R0, [R1+0x470] ;  /* 0x0004700001007983 */ /* 0x000f280000100800 */
[----:B------:R-:W4:Y:S01]  /*8210*/  LDL R6, [R1+0x50] ;  /* 0x0000500001067983 */ /* 0x000f220000100800 */
[----:B---3-5:R-:W-:Y:S01]  /*8220*/  IMAD.MOV.U32 R7, RZ, RZ, R8 ;  /* 0x000000ffff077224 */ /* 0x028fe200078e0008 */
[----:B------:R-:W-:Y:S04]  /*8230*/  BSSY B1, `(.L_x_3905) ;  /* 0x000007d000017945 */ /* 0x000fe80003800000 */
[----:B------:R-:W-:Y:S01]  /*8240*/  PRMT R13, R13, 0x5410, R7 ;  /* 0x000054100d0d7816 */ /* 0x000fe20000000007 */
[----:B------:R-:W-:-:S05]  /*8250*/  IMAD.MOV.U32 R7, RZ, RZ, R11 ;  /* 0x000000ffff077224 */ /* 0x000fca00078e000b */
[----:B------:R-:W-:Y:S02]  /*8260*/  PRMT R71, R7, 0x7610, R71 ;  /* 0x0000761007477816 */ /* 0x000fe40000000047 */
[----:B--2---:R-:W-:Y:S01]  /*8270*/  LOP3.LUT P0, RZ, R4, 0x4, RZ, 0xc0, !PT ;  /* 0x0000000404ff7812 */ /* 0x004fe2000780c0ff */
[----:B----4-:R-:W-:-:S04]  /*8280*/  IMAD.IADD R5, R192, 0x1, R0 ;  /* 0x00000001c0057824 */ /* 0x010fc800078e0200 */
[----:B------:R-:W-:Y:S02]  /*8290*/  IMAD R12, R5, 0x2, R148 ;  /* 0x00000002050c7824 */ /* 0x000fe400078e0294 */
[----:B------:R-:W-:Y:S02]  /*82a0*/  IMAD.MOV.U32 R5, RZ, RZ, R20 ;  /* 0x000000ffff057224 */ /* 0x000fe400078e0014 */
[C---:B------:R-:W-:Y:S02]  /*82b0*/  VIADD R4, R12.reuse, 0x18400 ;  /* 0x000184000c047836 */ /* 0x040fe40000000000 */
[----:B------:R-:W-:Y:S01]  /*82c0*/  VIADD R0, R12, 0x18440 ;  /* 0x000184400c007836 */ /* 0x000fe20000000000 */
[----:B------:R-:W-:Y:S01]  /*82d0*/  PRMT R15, R5, 0x7610, R15 ;  /* 0x00007610050f7816 */ /* 0x000fe2000000000f */
[----:B------:R-:W-:Y:S02]  /*82e0*/  @P0 VIADD R0, R4, 0xffffffc0 ;  /* 0xffffffc004000836 */ /* 0x000fe40000000000 */
[----:B------:R-:W-:-:S02]  /*82f0*/  IMAD R4, R6, -0x80, R53 ;  /* 0xffffff8006047824 */ /* 0x000fc400078e0235 */
[----:B------:R-:W-:Y:S02]  /*8300*/  IMAD.MOV.U32 R6, RZ, RZ, R21 ;  /* 0x000000ffff067224 */ /* 0x000fe400078e0015 */
[----:B------:R-:W-:Y:S01]  /*8310*/  IMAD.MOV.U32 R5, RZ, RZ, R9 ;  /* 0x000000ffff057224 */ /* 0x000fe200078e0009 */
[----:B------:R-:W-:Y:S01]  /*8320*/  VIMNMX R53, R4, 0x80, PT ;  /* 0x0000008004357848 */ /* 0x000fe20003fe0100 */
[----:B------:R-:W-:Y:S01]  /*8330*/  IMAD.MOV.U32 R4, RZ, RZ, R2 ;  /* 0x000000ffff047224 */ /* 0x000fe200078e0002 */
[----:B------:R-:W-:Y:S01]  /*8340*/  PRMT R14, R6, 0x7610, R14 ;  /* 0x00007610060e7816 */ /* 0x000fe2000000000e */
[----:B------:R-:W-:Y:S01]  /*8350*/  IMAD.MOV.U32 R6, RZ, RZ, R10 ;  /* 0x000000ffff067224 */ /* 0x000fe200078e000a */
[----:B------:R-:W-:Y:S02]  /*8360*/  ISETP.GE.AND P0, PT, R154, R53, PT ;  /* 0x000000359a00720c */ /* 0x000fe40003f06270 */
[----:B------:R-:W-:Y:S01]  /*8370*/  PRMT R69, R5, 0x7610, R69 ;  /* 0x0000761005457816 */ /* 0x000fe20000000045 */
[----:B------:R-:W-:Y:S01]  /*8380*/  IMAD.MOV.U32 R5, RZ, RZ, R3 ;  /* 0x000000ffff057224 */ /* 0x000fe200078e0003 */
[----:B------:R-:W-:-:S02]  /*8390*/  PRMT R28, R4, 0x7610, R28 ;  /* 0x00007610041c7816 */ /* 0x000fc4000000001c */
[----:B------:R-:W-:Y:S02]  /*83a0*/  PRMT R70, R6, 0x7610, R70 ;  /* 0x0000761006467816 */ /* 0x000fe40000000046 */
[----:B------:R-:W-:-:S05]  /*83b0*/  PRMT R13, R5, 0x7610, R13 ;  /* 0x00007610050d7816 */ /* 0x000fca000000000d */
[----:B------:R-:W-:Y:S05]  /*83c0*/  @P0 BRA `(.L_x_3906) ;  /* 0x00000004008c0947 */ /* 0x000fea0003800000 */
[----:B------:R-:W0:Y:S01]  /*83d0*/  LDC R4, c[0x0][0x3f4] ;  /* 0x0000fd00ff047b82 */ /* 0x000e220000000800 */
[----:B------:R-:W-:Y:S01]  /*83e0*/  BSSY B2, `(.L_x_3907) ;  /* 0x0000032000027945 */ /* 0x000fe20003800000 */
[-C--:B0-----:R-:W-:Y:S02]  /*83f0*/  ISETP.GE.AND P0, PT, R156, R4.reuse, PT ;  /* 0x000000049c00720c */ /* 0x081fe40003f06270 */
[----:B------:R-:W-:-:S11]  /*8400*/  ISETP.GE.AND P1, PT, R159, R4, PT ;  /* 0x000000049f00720c */ /* 0x000fd60003f26270 */
[----:B------:R-:W-:Y:S05]  /*8410*/  @P0 BRA `(.L_x_3908) ;  /* 0x0000000000b80947 */ /* 0x000fea0003800000 */
[----:B------:R-:W0:Y:S01]  /*8420*/  LDS.128 R4, [R12+0x18400] ;  /* 0x018400000c047984 */ /* 0x000e220000000c00 */
[----:B------:R-:W-:Y:S02]  /*8430*/  SHF.R.U32.HI R62, RZ, 0x10, R57 ;  /* 0x00000010ff3e7819 */ /* 0x000fe40000011639 */
[----:B------:R-:W-:Y:S02]  /*8440*/  SHF.R.U32.HI R59, RZ, 0x10, R55 ;  /* 0x00000010ff3b7819 */ /* 0x000fe40000011637 */
[----:B------:R-:W-:Y:S02]  /*8450*/  SHF.R.U64 R61, R56, 0x10, R57 ;  /* 0x00000010383d7819 */ /* 0x000fe40000001239 */
[----:B------:R-:W-:Y:S02]  /*8460*/  PRMT R62, R63, 0x5432, R62 ;  /* 0x000054323f3e7816 */ /* 0x000fe4000000003e */
[----:B------:R-:W-:Y:S02]  /*8470*/  SHF.R.U64 R58, R54, 0x10, R55 ;  /* 0x00000010363a7819 */ /* 0x000fe40000001237 */
[----:B------:R-:W-:-:S02]  /*8480*/  PRMT R59, R60, 0x5410, R59 ;  /* 0x000054103c3b7816 */ /* 0x000fc4000000003b */
[----:B------:R-:W-:Y:S01]  /*8490*/  PRMT R61, R63, 0x5410, R61 ;  /* 0x000054103f3d7816 */ /* 0x000fe2000000003d */
[----:B------:R-:W-:Y:S01]  /*84a0*/  IMAD.U32 R63, R62, 0x10000, RZ ;  /* 0x000100003e3f7824 */ /* 0x000fe200078e00ff */
[----:B------:R-:W-:Y:S01]  /*84b0*/  PRMT R58, R60, 0x5432, R58 ;  /* 0x000054323c3a7816 */ /* 0x000fe2000000003a */
[C---:B------:R-:W-:Y:S01]  /*84c0*/  IMAD.U32 R60, R59.reuse, 0x10000, RZ ;  /* 0x000100003b3c7824 */ /* 0x040fe200078e00ff */
[----:B------:R-:W-:Y:S02]  /*84d0*/  LOP3.LUT R62, R62, 0xffff0000, RZ, 0xc0, !PT ;  /* 0xffff00003e3e7812 */ /* 0x000fe400078ec0ff */
[----:B------:R-:W-:Y:S02]  /*84e0*/  LOP3.LUT R59, R59, 0xffff0000, RZ, 0xc0, !PT ;  /* 0xffff00003b3b7812 */ /* 0x000fe400078ec0ff */
[C---:B0-----:R-:W-:Y:S01]  /*84f0*/  LOP3.LUT R55, R6.reuse, 0xffff0000, RZ, 0xc0, !PT ;  /* 0xffff000006377812 */ /* 0x041fe200078ec0ff */
[----:B------:R-:W-:Y:S01]  /*8500*/  IMAD.U32 R54, R6, 0x10000, RZ ;  /* 0x0001000006367824 */ /* 0x000fe200078e00ff */
[C---:B------:R-:W-:Y:S01]  /*8510*/  LOP3.LUT R57, R7.reuse, 0xffff0000, RZ, 0xc0, !PT ;  /* 0xffff000007397812 */ /* 0x040fe200078ec0ff */
[----:B------:R-:W-:-:S02]  /*8520*/  IMAD.U32 R56, R7, 0x10000, RZ ;  /* 0x0001000007387824 */ /* 0x000fc400078e00ff */
[CC--:B------:R-:W-:Y:S01]  /*8530*/  FMUL.FTZ R65, R55.reuse, R63.reuse ;  /* 0x0000003f37417220 */ /* 0x0c0fe20000410000 */
[----:B------:R-:W-:Y:S01]  /*8540*/  FMUL.FTZ R64, R55, R60 ;  /* 0x0000003c37407220 */ /* 0x000fe20000410000 */
[----:B------:R-:W-:Y:S01]  /*8550*/  FMUL.FTZ R55, R57, R62 ;  /* 0x0000003e39377220 */ /* 0x000fe20000410000 */
[----:B------:R-:W-:Y:S02]  /*8560*/  IMAD.U32 R6, R4, 0x10000, RZ ;  /* 0x0001000004067824 */ /* 0x000fe400078e00ff */
[C---:B------:R-:W-:Y:S01]  /*8570*/  FFMA.FTZ R65, R54.reuse, R60, -R65 ;  /* 0x0000003c36417223 */ /* 0x040fe20000010841 */
[----:B------:R-:W-:Y:S01]  /*8580*/  FFMA.FTZ R64, R54, R63, R64 ;  /* 0x0000003f36407223 */ /* 0x000fe20000010040 */
[-C--:B------:R-:W-:Y:S01]  /*8590*/  FFMA.FTZ R63, R56, R59.reuse, -R55 ;  /* 0x0000003b383f7223 */ /* 0x080fe20000010837 */
[C---:B------:R-:W-:Y:S01]  /*85a0*/  IMAD.U32 R7, R5.reuse, 0x10000, RZ ;  /* 0x0001000005077824 */ /* 0x040fe200078e00ff */
[----:B------:R-:W-:Y:S01]  /*85b0*/  LOP3.LUT R4, R4, 0xffff0000, RZ, 0xc0, !PT ;  /* 0xffff000004047812 */ /* 0x000fe200078ec0ff */
[C---:B------:R-:W-:Y:S01]  /*85c0*/  IMAD.U32 R55, R58.reuse, 0x10000, RZ ;  /* 0x000100003a377824 */ /* 0x040fe200078e00ff */
[----:B------:R-:W-:Y:S01]  /*85d0*/  LOP3.LUT R5, R5, 0xffff0000, RZ, 0xc0, !PT ;  /* 0xffff000005057812 */ /* 0x000fe200078ec0ff */
[----:B------:R-:W-:Y:S01]  /*85e0*/  FMUL.FTZ R67, R57, R59 ;  /* 0x0000003b39437220 */ /* 0x000fe20000410000 */
[C---:B------:R-:W-:Y:S01]  /*85f0*/  LOP3.LUT R54, R61.reuse, 0xffff0000, RZ, 0xc0, !PT ;  /* 0xffff00003d367812 */ /* 0x040fe200078ec0ff */
[----:B------:R-:W-:Y:S01]  /*8600*/  IMAD.U32 R57, R61, 0x10000, RZ ;  /* 0x000100003d397824 */ /* 0x000fe200078e00ff */
[----:B------:R-:W-:Y:S01]  /*8610*/  LOP3.LUT R58, R58, 0xffff0000, RZ, 0xc0, !PT ;  /* 0xffff00003a3a7812 */ /* 0x000fe200078ec0ff */
[----:B------:R-:W-:Y:S01]  /*8620*/  FFMA.FTZ R62, R56, R62, R67 ;  /* 0x0000003e383e7223 */ /* 0x000fe20000010043 */
[C---:B------:R-:W-:Y:S01]  /*8630*/  FMUL.FTZ R56, R4.reuse, R55 ;  /* 0x0000003704387220 */ /* 0x040fe20000410000 */
[-C--:B------:R-:W-:Y:S01]  /*8640*/  FMUL.FTZ R59, R4, R57.reuse ;  /* 0x00000039043b7220 */ /* 0x080fe20000410000 */
[C---:B------:R-:W-:Y:S01]  /*8650*/  FMUL.FTZ R60, R5.reuse, R54 ;  /* 0x00000036053c7220 */ /* 0x040fe20000410000 */
[-C--:B------:R-:W-:Y:S01]  /*8660*/  FMUL.FTZ R61, R5, R58.reuse ;  /* 0x0000003a053d7220 */ /* 0x080fe20000410000 */
[C---:B------:R-:W-:Y:S01]  /*8670*/  FFMA.FTZ R57, R6.reuse, R57, R56 ;  /* 0x0000003906397223 */ /* 0x040fe20000010038 */
[----:B------:R-:W-:Y:S01]  /*8680*/  FFMA.FTZ R4, R6, R55, -R59 ;  /* 0x0000003706047223 */ /* 0x000fe2000001083b */
[C---:B------:R-:W-:Y:S01]  /*8690*/  FFMA.FTZ R5, R7.reuse, R58, -R60 ;  /* 0x0000003a07057223 */ /* 0x040fe2000001083c */
[----:B------:R-:W-:Y:S01]  /*86a0*/  FFMA.FTZ R54, R7, R54, R61 ;  /* 0x0000003607367223 */ /* 0x000fe2000001003d */
[----:B------:R-:W-:-:S02]  /*86b0*/  F2FP.BF16.F32.PACK_AB R6, R64, R65 ;  /* 0x000000414006723e */ /* 0x000fc400000010ff */
[----:B------:R-:W-:Y:S02]  /*86c0*/  F2FP.BF16.F32.PACK_AB R7, R62, R63 ;  /* 0x0000003f3e07723e */ /* 0x000fe400000010ff */
[----:B------:R-:W-:Y:S02]  /*86d0*/  F2FP.BF16.F32.PACK_AB R4, R57, R4 ;  /* 0x000000043904723e */ /* 0x000fe400000010ff */
[----:B------:R-:W-:-:S05]  /*86e0*/  F2FP.BF16.F32.PACK_AB R5, R54, R5 ;  /* 0x000000053605723e */ /* 0x000fca00000010ff */
[----:B------:R0:W-:Y:S02]  /*86f0*/  STS.128 [R12+0x18400], R4 ;  /* 0x018400040c007388 */ /* 0x0001e40000000c00 */
.L_x_3908:
[----:B------:R-:W-:Y:S05]  /*8700*/  BSYNC B2 ;  /* 0x0000000000027941 */ /* 0x000fea0003800000 */
.L_x_3907:
[----:B------:R-:W-:Y:S05]  /*8710*/  @P1 BRA `(.L_x_3906) ;  /* 0x0000000000b81947 */ /* 0x000fea0003800000 */
[----:B0-----:R-:W0:Y:S01]  /*8720*/  LDS.128 R4, [R0] ;  /* 0x0000000000047984 */ /* 0x001e220000000c00 */
[----:B------:R-:W-:Y:S02]  /*8730*/  SHF.R.U32.HI R58, RZ, 0x10, R25 ;  /* 0x00000010ff3a7819 */ /* 0x000fe40000011619 */
[----:B------:R-:W-:Y:S02]  /*8740*/  SHF.R.U32.HI R55, RZ, 0x10, R27 ;  /* 0x00000010ff377819 */ /* 0x000fe4000001161b */
[C---:B------:R-:W-:Y:S02]  /*8750*/  PRMT R58, R66.reuse, 0x5432, R58 ;  /* 0x00005432423a7816 */ /* 0x040fe4000000003a */
        /* <DEDUP_REMOVED lines=9> */
[C---:B0-----:R-:W-:Y:S01]  /*87f0*/  LOP3.LUT R25, R6.reuse, 0xffff0000, RZ, 0xc0, !PT ;  /* 0xffff000006197812 */ /* 0x041fe200078ec0ff */
        /* <DEDUP_REMOVED lines=31> */
[----:B------:R1:W-:Y:S02]  /*89f0*/  STS.128 [R0], R4 ;  /* 0x0000000400007388 */ /* 0x0003e40000000c00 */
.L_x_3906:
[----:B------:R-:W-:Y:S05]  /*8a00*/  BSYNC B1 ;  /* 0x0000000000017941 */ /* 0x000fea0003800000 */
.L_x_3905:
[----:B------:R-:W-:-:S13]  /*8a10*/  ISETP.GE.AND P0, PT, R166, R53, PT ;  /* 0x00000035a600720c */ /* 0x000fda0003f06270 */
[----:B------:R-:W-:Y:S05]  /*8a20*/  @P0 BRA `(.L_x_3909) ;  /* 0x0000001800c00947 */ /* 0x000fea0003800000 */
[----:B01----:R-:W0:Y:S01]  /*8a30*/  LDC R4, c[0x0][0x3f4] ;  /* 0x0000fd00ff047b82 */ /* 0x003e220000000800 */
[----:B------:R-:W-:Y:S01]  /*8a40*/  BSSY B1, `(.L_x_3910) ;  /* 0x0000032000017945 */ /* 0x000fe20003800000 */
[-C--:B0-----:R-:W-:Y:S02]  /*8a50*/  ISETP.GE.AND P0, PT, R156, R4.reuse, PT ;  /* 0x000000049c00720c */ /* 0x081fe40003f06270 */
[----:B------:R-:W-:-:S11]  /*8a60*/  ISETP.GE.AND P1, PT, R159, R4, PT ;  /* 0x000000049f00720c */ /* 0x000fd60003f26270 */
[----:B------:R-:W-:Y:S05]  /*8a70*/  @P0 BRA `(.L_x_3911) ;  /* 0x0000000000b80947 */ /* 0x000fea0003800000 */
[----:B------:R-:W0:Y:S01]  /*8a80*/  LDS.128 R4, [R12+0x1a400] ;  /* 0x01a400000c047984 */ /* 0x000e220000000c00 */
        /* <DEDUP_REMOVED lines=12> */
[C---:B0-----:R-:W-:Y:S01]  /*8b50*/  LOP3.LUT R9, R6.reuse, 0xffff0000, RZ, 0xc0, !PT ;  /* 0xffff000006097812 */ /* 0x041fe200078ec0ff */
[----:B------:R-:W-:Y:S01]  /*8b60*/  IMAD.U32 R8, R6, 0x10000, RZ ;  /* 0x0001000006087824 */ /* 0x000fe200078e00ff */
[C---:B------:R-:W-:Y:S01]  /*8b70*/  LOP3.LUT R11, R7.reuse, 0xffff0000, RZ, 0xc0, !PT ;  /* 0xffff0000070b7812 */ /* 0x040fe200078ec0ff */
[----:B------:R-:W-:Y:S02]  /*8b80*/  IMAD.U32 R10, R7, 0x10000, RZ ;  /* 0x00010000070a7824 */ /* 0x000fe400078e00ff */
[C---:B------:R-:W-:Y:S01]  /*8b90*/  FMUL.FTZ R55, R9.reuse, R54 ;  /* 0x0000003609377220 */ /* 0x040fe20000410000 */
[----:B------:R-:W-:Y:S01]  /*8ba0*/  FMUL.FTZ R9, R9, R26 ;  /* 0x0000001a09097220 */ /* 0x000fe20000410000 */
[C---:B------:R-:W-:Y:S01]  /*8bb0*/  IMAD.U32 R6, R4.reuse, 0x10000, RZ ;  /* 0x0001000004067824 */ /* 0x040fe200078e00ff */
[----:B------:R-:W-:Y:S01]  /*8bc0*/  LOP3.LUT R4, R4, 0xffff0000, RZ, 0xc0, !PT ;  /* 0xffff000004047812 */ /* 0x000fe200078ec0ff */
[----:B------:R-:W-:-:S02]  /*8bd0*/  IMAD.U32 R7, R5, 0x10000, RZ ;  /* 0x0001000005077824 */ /* 0x000fc400078e00ff */
[C---:B------:R-:W-:Y:S01]  /*8be0*/  FFMA.FTZ R54, R8.reuse, R54, R9 ;  /* 0x0000003608367223 */ /* 0x040fe20000010009 */
[----:B------:R-:W-:Y:S01]  /*8bf0*/  FFMA.FTZ R55, R8, R26, -R55 ;  /* 0x0000001a08377223 */ /* 0x000fe20000010837 */
[C---:B------:R-:W-:Y:S01]  /*8c00*/  IMAD.U32 R9, R24.reuse, 0x10000, RZ ;  /* 0x0001000018097824 */ /* 0x040fe200078e00ff */
[----:B------:R-:W-:Y:S01]  /*8c10*/  LOP3.LUT R5, R5, 0xffff0000, RZ, 0xc0, !PT ;  /* 0xffff000005057812 */ /* 0x000fe200078ec0ff */
[C---:B------:R-:W-:Y:S01]  /*8c20*/  FMUL.FTZ R57, R11.reuse, R53 ;  /* 0x000000350b397220 */ /* 0x040fe20000410000 */
[-C--:B------:R-:W-:Y:S01]  /*8c30*/  FMUL.FTZ R59, R11, R25.reuse ;  /* 0x000000190b3b7220 */ /* 0x080fe20000410000 */
[C---:B------:R-:W-:Y:S01]  /*8c40*/  LOP3.LUT R8, R27.reuse, 0xffff0000, RZ, 0xc0, !PT ;  /* 0xffff00001b087812 */ /* 0x040fe200078ec0ff */
[----:B------:R-:W-:Y:S01]  /*8c50*/  IMAD.U32 R11, R27, 0x10000, RZ ;  /* 0x000100001b0b7824 */ /* 0x000fe200078e00ff */
[----:B------:R-:W-:Y:S01]  /*8c60*/  LOP3.LUT R24, R24, 0xffff0000, RZ, 0xc0, !PT ;  /* 0xffff000018187812 */ /* 0x000fe200078ec0ff */
        /* <DEDUP_REMOVED lines=15> */
.L_x_3911:
[----:B------:R-:W-:Y:S05]  /*8d60*/  BSYNC B1 ;  /* 0x0000000000017941 */ /* 0x000fea0003800000 */
.L_x_3910:
[----:B------:R-:W-:Y:S05]  /*8d70*/  @P1 BRA `(.L_x_3909) ;  /* 0x0000001400ec1947 */ /* 0x000fea0003800000 */
[----:B0-----:R-:W0:Y:S01]  /*8d80*/  LDS.128 R4, [R0+0x2000] ;  /* 0x0020000000047984 */ /* 0x001e220000000c00 */
[----:B------:R-:W-:Y:S02]  /*8d90*/  SHF.R.U64 R9, R2, 0x10, R3 ;  /* 0x0000001002097819 */ /* 0x000fe40000001203 */
[----:B------:R-:W-:Y:S02]  /*8da0*/  SHF.R.U64 R8, R20, 0x10, R21 ;  /* 0x0000001014087819 */ /* 0x000fe40000001215 */
[----:B------:R-:W-:Y:S02]  /*8db0*/  SHF.R.U32.HI R2, RZ, 0x10, R3 ;  /* 0x00000010ff027819 */ /* 0x000fe40000011603 */
[----:B------:R-:W-:Y:S02]  /*8dc0*/  SHF.R.U32.HI R21, RZ, 0x10, R21 ;  /* 0x00000010ff157819 */ /* 0x000fe40000011615 */
[----:B------:R-:W-:Y:S02]  /*8dd0*/  PRMT R13, R13, 0x5410, R2 ;  /* 0x000054100d0d7816 */ /* 0x000fe40000000002 */
[----:B------:R-:W-:-:S02]  /*8de0*/  PRMT R14, R14, 0x5410, R21 ;  /* 0x000054100e0e7816 */ /* 0x000fc40000000015 */
[----:B------:R-:W-:Y:S01]  /*8df0*/  PRMT R15, R15, 0x5410, R8 ;  /* 0x000054100f0f7816 */ /* 0x000fe20000000008 */
[C---:B------:R-:W-:Y:S01]  /*8e00*/  IMAD.U32 R21, R13.reuse, 0x10000, RZ ;  /* 0x000100000d157824 */ /* 0x040fe200078e00ff */
[----:B------:R-:W-:Y:S01]  /*8e10*/  PRMT R28, R28, 0x5410, R9 ;  /* 0x000054101c1c7816 */ /* 0x000fe20000000009 */
[C---:B------:R-:W-:Y:S01]  /*8e20*/  IMAD.U32 R11, R14.reuse, 0x10000, RZ ;  /* 0x000100000e0b7824 */ /* 0x040fe200078e00ff */
[----:B------:R-:W-:Y:S02]  /*8e30*/  LOP3.LUT R10, R13, 0xffff0000, RZ, 0xc0, !PT ;  /* 0xffff00000d0a7812 */ /* 0x000fe400078ec0ff */
[----:B------:R-:W-:Y:S01]  /*8e40*/  LOP3.LUT R14, R14, 0xffff0000, RZ, 0xc0, !PT ;  /* 0xffff00000e0e7812 */ /* 0x000fe200078ec0ff */
[C---:B0-----:R-:W-:Y:S01]  /*8e50*/  IMAD.U32 R8, R6.reuse, 0x10000, RZ ;  /* 0x0001000006087824 */ /* 0x041fe200078e00ff */
[----:B------:R-:W-:Y:S01]  /*8e60*/  LOP3.LUT R6, R6, 0xffff0000, RZ, 0xc0, !PT ;  /* 0xffff000006067812 */ /* 0x000fe200078ec0ff */
[C---:B------:R-:W-:Y:S01]  /*8e70*/  IMAD.U32 R9, R7.reuse, 0x10000, RZ ;  /* 0x0001000007097824 */ /* 0x040fe200078e00ff */
[----:B------:R-:W-:Y:S01]  /*8e80*/  LOP3.LUT R7, R7, 0xffff0000, RZ, 0xc0, !PT ;  /* 0xffff000007077812 */ /* 0x000fe200078ec0ff */
[C---:B------:R-:W-:Y:S01]  /*8e90*/  IMAD.U32 R2, R4.reuse, 0x10000, RZ ;  /* 0x0001000004027824 */ /* 0x040fe200078e00ff */
[----:B------:R-:W-:Y:S01]  /*8ea0*/  LOP3.LUT R3, R4, 0xffff0000, RZ, 0xc0, !PT ;  /* 0xffff000004037812 */ /* 0x000fe200078ec0ff */
[C---:B------:R-:W-:Y:S01]  /*8eb0*/  FMUL.FTZ R13, R6.reuse, R21 ;  /* 0x00000015060d7220 */ /* 0x040fe20000410000 */
[----:B------:R-:W-:Y:S01]  /*8ec0*/  FMUL.FTZ R6, R6, R11 ;  /* 0x0000000b06067220 */ /* 0x000fe20000410000 */
[----:B------:R-:W-:Y:S01]  /*8ed0*/  FMUL.FTZ R20, R7, R10 ;  /* 0x0000000a07147220 */ /* 0x000fe20000410000 */
[----:B------:R-:W-:-:S02]  /*8ee0*/  IMAD.U32 R4, R5, 0x10000, RZ ;  /* 0x0001000005047824 */ /* 0x000fc400078e00ff */
[C---:B------:R-:W-:Y:S01]  /*8ef0*/  FFMA.FTZ R13, R8.reuse, R11, -R13 ;  /* 0x0000000b080d7223 */ /* 0x040fe2000001080d */
[----:B------:R-:W-:Y:S01]  /*8f00*/  FFMA.FTZ R12, R8, R21, R6 ;  /* 0x00000015080c7223 */ /* 0x000fe20000010006 */
[-C--:B------:R-:W-:Y:S01]  /*8f10*/  FMUL.FTZ R8, R7, R14.reuse ;  /* 0x0000000e07087220 */ /* 0x080fe20000410000 */
[C---:B------:R-:W-:Y:S01]  /*8f20*/  IMAD.U32 R7, R28.reuse, 0x10000, RZ ;  /* 0x000100001c077824 */ /* 0x040fe200078e00ff */
[----:B------:R-:W-:Y:S01]  /*8f30*/  LOP3.LUT R5, R5, 0xffff0000, RZ, 0xc0, !PT ;  /* 0xffff000005057812 */ /* 0x000fe200078ec0ff */
[----:B------:R-:W-:Y:S01]  /*8f40*/  IMAD.U32 R6, R15, 0x10000, RZ ;  /* 0x000100000f067824 */ /* 0x000fe200078e00ff */
[----:B------:R-:W-:Y:S01]  /*8f50*/  LOP3.LUT R28, R28, 0xffff0000, RZ, 0xc0, !PT ;  /* 0xffff00001c1c7812 */ /* 0x000fe200078ec0ff */
[----:B------:R-:W-:Y:S01]  /*8f60*/  FFMA.FTZ R20, R9, R14, -R20 ;  /* 0x0000000e09147223 */ /* 0x000fe20000010814 */
[----:B------:R-:W-:Y:S01]  /*8f70*/  LOP3.LUT R15, R15, 0xffff0000, RZ, 0xc0, !PT ;  /* 0xffff00000f0f7812 */ /* 0x000fe200078ec0ff */
[----:B------:R-:W-:Y:S01]  /*8f80*/  FFMA.FTZ R11, R9, R10, R8 ;  /* 0x0000000a090b7223 */ /* 0x000fe20000010008 */
[C---:B------:R-:W-:Y:S01]  /*8f90*/  FMUL.FTZ R9, R3.reuse, R7 ;  /* 0x0000000703097220 */ /* 0x040fe20000410000 */
[----:B------:R-:W-:Y:S01]  /*8fa0*/  FMUL.FTZ R8, R3, R6 ;  /* 0x0000000603087220 */ /* 0x000fe20000410000 */
        /* <DEDUP_REMOVED lines=10> */
[----:B------:R2:W-:Y:S01]  /*9050*/  STS.128 [R0+0x2000], R4 ;  /* 0x0020000400007388 */ /* 0x0005e20000000c00 */
[----:B------:R-:W-:Y:S05]  /*9060*/  BRA `(.L_x_3909) ;  /* 0x0000001400307947 */ /* 0x000fea0003800000 */
.L_x_3896:
        /* <DEDUP_REMOVED lines=17> */
[----:B------:R-:W-:-:S04]  /*9180*/  IMAD.WIDE.U32 R2, R7, UR4, R2 ;  /* 0x0000000407027c25 */ /* 0x000fc8000f8e0002 */
[C---:B------:R-:W-:Y:S01]  /*9190*/  IMAD R9, R7.reuse, UR5, R8 ;  /* 0x0000000507097c24 */ /* 0x040fe2000f8e0208 */
[----:B------:R-:W-:Y:S01]  /*91a0*/  ULDC.64 UR4, c[0x0][0x3e8] ;  /* 0x0000fa0000047ab9 */ /* 0x000fe20000000a00 */
        /* <DEDUP_REMOVED lines=10> */
[----:B------:R-:W0:Y:S01]  /*9250*/  LDC R59, c[0x0][0x3f4] ;  /* 0x0000fd00ff3b7b82 */ /* 0x000e220000000800 */
[----:B------:R-:W1:Y:S01]  /*9260*/  SHFL.IDX PT, R3, R25, RZ, 0x1c1f ;  /* 0x001c1fff19037589 */ /* 0x000e6200000e0000 */
[----:B------:R-:W-:-:S03]  /*9270*/  IMAD R53, R28, R21, RZ ;  /* 0x000000151c357224 */ /* 0x000fc600078e02ff */
[----:B------:R-:W2:Y:S04]  /*9280*/  SHFL.IDX PT, R2, R24, RZ, 0x1c1f ;  /* 0x001c1fff18027589 */ /* 0x000ea800000e0000 */
[----:B------:R-:W3:Y:S04]  /*9290*/  SHFL.IDX PT, R14, R27, RZ, 0x1c1f ;  /* 0x001c1fff1b0e7589 */ /* 0x000ee800000e0000 */
[----:B------:R-:W4:Y:S01]  /*92a0*/  SHFL.IDX PT, R4, R26, RZ, 0x1c1f ;  /* 0x001c1fff1a047589 */ /* 0x000f2200000e0000 */
[----:B0-----:R-:W-:-:S04]  /*92b0*/  ISETP.GE.AND P0, PT, R22, R59, PT ;  /* 0x0000003b1600720c */ /* 0x001fc80003f06270 */
[----:B------:R-:W-:-:S13]  /*92c0*/  ISETP.GE.OR P1, PT, R0, R53, P0 ;  /* 0x000000350000720c */ /* 0x000fda0000726670 */
[C---:B------:R-:W-:Y:S01]  /*92d0*/  @!P1 IMAD.SHL.U32 R5, R22.reuse, 0x2, RZ ;  /* 0x0000000216059824 */ /* 0x040fe200078e00ff */
[----:B------:R-:W-:-:S04]  /*92e0*/  @!P1 SHF.L.U64.HI R21, R22, 0x1, R23 ;  /* 0x0000000116159819 */ /* 0x000fc80000010217 */
[----:B-1----:R-:W-:-:S05]  /*92f0*/  @!P1 IADD3 R6, P2, R3, R5, RZ ;  /* 0x0000000503069210 */ /* 0x002fca0007f5e0ff */
[----:B--2---:R-:W-:Y:S01]  /*9300*/  @!P1 IMAD.X R7, R2, 0x1, R21, P2 ;  /* 0x0000000102079824 */ /* 0x004fe200010e0615 */
[----:B---3--:R-:W-:-:S04]  /*9310*/  @!P1 IADD3 R14, P2, R14, R5, RZ ;  /* 0x000000050e0e9210 */ /* 0x008fc80007f5e0ff */
[----:B------:R-:W2:Y:S01]  /*9320*/  @!P1 LD.E.128 R8, desc[UR44][R6.64] ;  /* 0x0000002c06089980 */ /* 0x000ea2000c101d00 */
[----:B----4-:R-:W-:-:S04]  /*9330*/  @!P1 IMAD.X R3, R4, 0x1, R21, P2 ;  /* 0x0000000104039824 */ /* 0x010fc800010e0615 */
[----:B------:R-:W-:-:S05]  /*9340*/  @!P1 IMAD.MOV.U32 R15, RZ, RZ, R3 ;  /* 0x000000ffff0f9224 */ /* 0x000fca00078e0003 */
[----:B------:R0:W3:Y:S01]  /*9350*/  @!P1 LD.E.128 R4, desc[UR44][R14.64] ;  /* 0x0000002c0e049980 */ /* 0x0000e2000c101d00 */
[----:B------:R-:W-:Y:S02]  /*9360*/  CS2R R54, SRZ ;  /* 0x0000000000367805 */ /* 0x000fe4000001ff00 */
[----:B------:R-:W-:Y:S02]  /*9370*/  CS2R R56, SRZ ;  /* 0x0000000000387805 */ /* 0x000fe4000001ff00 */
[----:B------:R-:W-:Y:S01]  /*9380*/  CS2R R20, SRZ ;  /* 0x0000000000147805 */ /* 0x000fe2000001ff00 */
[----:B------:R-:W1:Y:S04]  /*9390*/  SHFL.IDX PT, R25, R25, 0x1, 0x1c1f ;  /* 0x003c1f0019197f89 */ /* 0x000e6800000e0000 */
[----:B------:R-:W4:Y:S04]  /*93a0*/  SHFL.IDX PT, R24, R24, 0x1, 0x1c1f ;  /* 0x003c1f0018187f89 */ /* 0x000f2800000e0000 */
[----:B0-----:R0:W0:Y:S04]  /*93b0*/  SHFL.IDX PT, R14, R27, 0x1, 0x1c1f ;  /* 0x003c1f001b0e7f89 */ /* 0x00102800000e0000 */
[----:B------:R-:W0:Y:S01]  /*93c0*/  SHFL.IDX PT, R26, R26, 0x1, 0x1c1f ;  /* 0x003c1f001a1a7f89 */ /* 0x000e2200000e0000 */
[----:B--2---:R-:W-:-:S02]  /*93d0*/  @!P1 IMAD.MOV.U32 R54, RZ, RZ, R8 ;  /* 0x000000ffff369224 */ /* 0x004fc400078e0008 */
[----:B------:R-:W-:Y:S02]  /*93e0*/  @!P1 IMAD.MOV.U32 R55, RZ, RZ, R9 ;  /* 0x000000ffff379224 */ /* 0x000fe400078e0009 */
[----:B------:R-:W-:Y:S02]  /*93f0*/  IMAD.MOV.U32 R2, RZ, RZ, R54 ;  /* 0x000000ffff027224 */ /* 0x000fe400078e0036 */
[----:B------:R-:W-:Y:S02]  /*9400*/  IMAD.MOV.U32 R3, RZ, RZ, R55 ;  /* 0x000000ffff037224 */ /* 0x000fe400078e0037 */
[----:B------:R-:W-:Y:S01]  /*9410*/  @!P1 IMAD.MOV.U32 R56, RZ, RZ, R10 ;  /* 0x000000ffff389224 */ /* 0x000fe200078e000a */
[----:B------:R-:W-:Y:S01]  /*9420*/  PRMT R58, R58, 0x5410, R2 ;  /* 0x000054103a3a7816 */ /* 0x000fe20000000002 */
[----:B---3--:R-:W-:Y:S01]  /*9430*/  @!P1 IMAD.MOV.U32 R20, RZ, RZ, R4 ;  /* 0x000000ffff149224 */ /* 0x008fe200078e0004 */
[----:B------:R-:W-:Y:S02]  /*9440*/  PRMT R66, R66, 0x5410, R3 ;  /* 0x0000541042427816 */ /* 0x000fe40000000003 */
[----:B------:R-:W-:Y:S01]  /*9450*/  CS2R R2, SRZ ;  /* 0x0000000000027805 */ /* 0x000fe2000001ff00 */
[----:B------:R-:W-:-:S02]  /*9460*/  @!P1 IMAD.MOV.U32 R21, RZ, RZ, R5 ;  /* 0x000000ffff159224 */ /* 0x000fc400078e0005 */
[----:B------:R-:W-:Y:S02]  /*9470*/  @!P1 IMAD.MOV.U32 R57, RZ, RZ, R11 ;  /* 0x000000ffff399224 */ /* 0x000fe400078e000b */
[----:B------:R-:W-:Y:S02]  /*9480*/  IMAD.MOV.U32 R8, RZ, RZ, R56 ;  /* 0x000000ffff087224 */ /* 0x000fe400078e0038 */
[----:B------:R-:W-:Y:S02]  /*9490*/  @!P1 IMAD.MOV.U32 R2, RZ, RZ, R6 ;  /* 0x000000ffff029224 */ /* 0x000fe400078e0006 */
[----:B------:R-:W-:Y:S01]  /*94a0*/  @!P1 IMAD.MOV.U32 R3, RZ, RZ, R7 ;  /* 0x000000ffff039224 */ /* 0x000fe200078e0007 */
[----:B------:R-:W-:Y:S01]  /*94b0*/  PRMT R28, R8, 0x7610, R28 ;  /* 0x00007610081c7816 */ /* 0x000fe2000000001c */
[----:B------:R-:W-:Y:S02]  /*94c0*/  IMAD.MOV.U32 R6, RZ, RZ, R20 ;  /* 0x000000ffff067224 */ /* 0x000fe400078e0014 */
[----:B------:R-:W-:-:S02]  /*94d0*/  IMAD.MOV.U32 R7, RZ, RZ, R21 ;  /* 0x000000ffff077224 */ /* 0x000fc400078e0015 */
[----:B------:R-:W-:Y:S01]  /*94e0*/  IMAD.MOV.U32 R9, RZ, RZ, R57 ;  /* 0x000000ffff097224 */ /* 0x000fe200078e0039 */
[----:B------:R-:W-:Y:S01]  /*94f0*/  PRMT R69, R6, 0x7610, R69 ;  /* 0x0000761006457816 */ /* 0x000fe20000000045 */
[----:B------:R-:W-:Y:S01]  /*9500*/  IMAD.MOV.U32 R4, RZ, RZ, R2 ;  /* 0x000000ffff047224 */ /* 0x000fe200078e0002 */
[----:B------:R-:W-:Y:S01]  /*9510*/  PRMT R61, R61, 0x5410, R7 ;  /* 0x000054103d3d7816 */ /* 0x000fe20000000007 */
[----:B------:R-:W-:Y:S01]  /*9520*/  IMAD.MOV.U32 R5, RZ, RZ, R3 ;  /* 0x000000ffff057224 */ /* 0x000fe200078e0003 */
[----:B------:R-:W-:Y:S02]  /*9530*/  PRMT R58, R9, 0x7610, R58 ;  /* 0x00007610093a7816 */ /* 0x000fe4000000003a */
[----:B------:R-:W-:Y:S02]  /*9540*/  CS2R R6, SRZ ;  /* 0x0000000000067805 */ /* 0x000fe4000001ff00 */
[----:B------:R-:W-:Y:S02]  /*9550*/  PRMT R28, R28, 0x5410, R4 ;  /* 0x000054101c1c7816 */ /* 0x000fe40000000004 */
[----:B01--4-:R-:W-:-:S07]  /*9560*/  PRMT R60, R60, 0x5410, R5 ;  /* 0x000054103c3c7816 */ /* 0x013fce0000000005 */
.L_x_4226:
[----:B------:R-:W2:Y:S01]  /*9570*/  LDL R5, [R1+0x204] ;  /* 0x0002040001057983 */ /* 0x000ea20000100800 */
[----:B------:R-:W-:Y:S01]  /*9580*/  VIADD R0, R0, 0x40 ;  /* 0x0000004000007836 */ /* 0x000fe20000000000 */
[----:B------:R-:W-:Y:S01]  /*9590*/  BSSY B1, `(.L_x_3913) ;  /* 0x0000016000017945 */ /* 0x000fe20003800000 */
[----:B------:R-:W-:Y:S02]  /*95a0*/  CS2R R8, SRZ ;  /* 0x0000000000087805 */ /* 0x000fe4000001ff00 */
[----:B------:R-:W-:Y:S02]  /*95b0*/  CS2R R10, SRZ ;  /* 0x00000000000a7805 */ /* 0x000fe4000001ff00 */
[----:B------:R-:W-:Y:S02]  /*95c0*/  ISETP.GE.AND P1, PT, R0, R53, PT ;  /* 0x000000350000720c */ /* 0x000fe40003f26270 */
[----:B--2---:R-:W-:-:S04]  /*95d0*/  LEA.HI R4, R5, R5, RZ, 0x1 ;  /* 0x0000000505047211 */ /* 0x004fc800078f08ff */
[----:B------:R-:W-:-:S05]  /*95e0*/  LOP3.LUT R4, R4, 0xfffffffe, RZ, 0xc0, !PT ;  /* 0xfffffffe04047812 */ /* 0x000fca00078ec0ff */
[----:B------:R-:W-:Y:S01]  /*95f0*/  IMAD.IADD R0, R5, 0x1, -R4 ;  /* 0x0000000105007824 */ /* 0x000fe200078e0a04 */
[----:B------:R-:W-:-:S04]  /*9600*/  CS2R R4, SRZ ;  /* 0x0000000000047805 */ /* 0x000fc8000001ff00 */
        /* <DEDUP_REMOVED lines=8> */
[-C--:B------:R-:W-:Y:S02]  /*9690*/  IADD3 R8, P1, R25, R4.reuse, RZ ;  /* 0x0000000419087210 */ /* 0x080fe40007f3e0ff */
[----:B------:R-:W-:-:S03]  /*96a0*/  IADD3 R4, P2, R14, R4, RZ ;  /* 0x000000040e047210 */ /* 0x000fc60007f5e0ff */
[--C-:B------:R-:W-:Y:S02]  /*96b0*/  IMAD.X R9, R24, 0x1, R5.reuse, P1 ;  /* 0x0000000118097824 */ /* 0x100fe400008e0605 */
[----:B------:R-:W-:-:S04]  /*96c0*/  IMAD.X R5, R26, 0x1, R5, P2 ;  /* 0x000000011a057824 */ /* 0x000fc800010e0605 */
[----:B------:R-:W5:Y:S04]  /*96d0*/  LD.E.128 R8, desc[UR44][R8.64] ;  /* 0x0000002c08087980 */ /* 0x000f68000c101d00 */
[----:B------:R-:W5:Y:S02]  /*96e0*/  LD.E.128 R4, desc[UR44][R4.64] ;  /* 0x0000002c04047980 */ /* 0x000f64000c101d00 */
.L_x_3914:
[----:B------:R-:W-:Y:S05]  /*96f0*/  BSYNC B1 ;  /* 0x0000000000017941 */ /* 0x000fea0003800000 */
.L_x_3913:
[----:B------:R-:W0:Y:S01]  /*9700*/  SYNCS.PHASECHK.TRANS64.TRYWAIT P1, [R148+URZ+0x32400], R13 ;  /* 0x0324000d940075a7 */ /* 0x000e22000802017f */
[----:B------:R-:W-:Y:S04]  /*9710*/  BSSY B1, `(.L_x_3915) ;  /* 0x0000002000017945 */ /* 0x000fe80003800000 */
[----:B0-----:R-:W-:Y:S05]  /*9720*/  @!P1 BRA `(.L_x_3916) ;  /* 0x000002f000289947 */ /* 0x001fea0003800000 */
.L_x_4227:
[----:B------:R-:W-:Y:S05]  /*9730*/  BSYNC B1 ;  /* 0x0000000000017941 */ /* 0x000fea0003800000 */
.L_x_3915:
[----:B------:R-:W2:Y:S01]  /*9740*/  LDL R0, [R1+0x50] ;  /* 0x0000500001007983 */ /* 0x000ea20000100800 */
[----:B-----5:R-:W-:Y:S01]  /*9750*/  IMAD.MOV.U32 R12, RZ, RZ, R6 ;  /* 0x000000ffff0c7224 */ /* 0x020fe200078e0006 */
[----:B------:R-:W-:Y:S01]  /*9760*/  BSSY B1, `(.L_x_3917) ;  /* 0x0000078000017945 */ /* 0x000fe20003800000 */
[----:B------:R-:W-:Y:S02]  /*9770*/  IMAD.MOV.U32 R14, RZ, RZ, R7 ;  /* 0x000000ffff0e7224 */ /* 0x000fe400078e0007 */
[----:B------:R-:W-:Y:S02]  /*9780*/  IMAD.MOV.U32 R15, RZ, RZ, R9 ;  /* 0x000000ffff0f7224 */ /* 0x000fe400078e0009 */
[----:B------:R-:W-:Y:S02]  /*9790*/  IMAD.MOV.U32 R62, RZ, RZ, R10 ;  /* 0x000000ffff3e7224 */ /* 0x000fe400078e000a */
[----:B------:R-:W-:Y:S02]  /*97a0*/  IMAD.MOV.U32 R63, RZ, RZ, R11 ;  /* 0x000000ffff3f7224 */ /* 0x000fe400078e000b */
[--C-:B--2---:R-:W-:Y:S01]  /*97b0*/  IMAD R0, R0, -0x80, R53.reuse ;  /* 0xffffff8000007824 */ /* 0x104fe200078e0235 */
[----:B------:R-:W-:Y:S01]  /*97c0*/  PRMT R53, R14, 0x7610, R53 ;  /* 0x000076100e357816 */ /* 0x000fe20000000035 */
[----:B------:R-:W-:-:S03]  /*97d0*/  IMAD.MOV.U32 R14, RZ, RZ, R8 ;  /* 0x000000ffff0e7224 */ /* 0x000fc600078e0008 */
[----:B0-----:R-:W-:Y:S02]  /*97e0*/  VIMNMX R13, R0, 0x80, PT ;  /* 0x00000080000d7848 */ /* 0x001fe40003fe0100 */
[----:B------:R-:W-:Y:S01]  /*97f0*/  PRMT R0, R12, 0x7610, R0 ;  /* 0x000076100c007816 */ /* 0x000fe20000000000 */
[----:B------:R-:W-:Y:S01]  /*9800*/  IMAD.MOV.U32 R12, RZ, RZ, R4 ;  /* 0x000000ffff0c7224 */ /* 0x000fe200078e0004 */
[-C--:B------:R-:W-:Y:S02]  /*9810*/  ISETP.GE.OR P1, PT, R154, R13.reuse, P0 ;  /* 0x0000000d9a00720c */ /* 0x080fe40000726670 */
[----:B------:R-:W-:Y:S01]  /*9820*/  ISETP.GE.OR P0, PT, R166, R13, P0 ;  /* 0x0000000da600720c */ /* 0x000fe20000706670 */
[----:B------:R-:W-:Y:S01]  /*9830*/  IMAD.MOV.U32 R13, RZ, RZ, R5 ;  /* 0x000000ffff0d7224 */ /* 0x000fe200078e0005 */
[----:B------:R-:W-:Y:S02]  /*9840*/  PRMT R61, R12, 0x7610, R61 ;  /* 0x000076100c3d7816 */ /* 0x000fe4000000003d */
[----:B------:R-:W-:-:S02]  /*9850*/  PRMT R0, R0, 0x5410, R14 ;  /* 0x0000541000007816 */ /* 0x000fc4000000000e */
[----:B------:R-:W-:Y:S02]  /*9860*/  PRMT R60, R13, 0x7610, R60 ;  /* 0x000076100d3c7816 */ /* 0x000fe4000000003c */
[----:B------:R-:W-:-:S03]  /*9870*/  PRMT R53, R53, 0x5410, R15 ;  /* 0x0000541035357816 */ /* 0x000fc6000000000f */
[----:B------:R-:W-:Y:S05]  /*9880*/  @P1 BRA `(.L_x_3918) ;  /* 0x0000000400941947 */ /* 0x000fea0003800000 */
[----:B------:R-:W-:Y:S01]  /*9890*/  IMAD.IADD R14, R22, 0x1, R59 ;  /* 0x00000001160e7824 */ /* 0x000fe200078e023b */
[C---:B------:R-:W-:Y:S02]  /*98a0*/  LOP3.LUT R12, R191.reuse, 0x38, R22, 0xf8, !PT ;  /* 0x00000038bf0c7812 */ /* 0x040fe400078ef816 */
[----:B------:R-:W-:Y:S02]  /*98b0*/  SHF.R.U64 R67, R20, 0x10, R21 ;  /* 0x0000001014437819 */ /* 0x000fe40000001215 */
[----:B------:R-:W-:Y:S02]  /*98c0*/  LOP3.LUT R14, R191, 0x38, R14, 0xf8, !PT ;  /* 0x00000038bf0e7812 */ /* 0x000fe400078ef80e */
[-C--:B------:R-:W-:Y:S02]  /*98d0*/  LOP3.LUT R13, R12, R207.reuse, RZ, 0x3c, !PT ;  /* 0x000000cf0c0d7212 */ /* 0x080fe400078e3cff */
[----:B------:R-:W-:Y:S02]  /*98e0*/  LOP3.LUT R15, R14, R207, RZ, 0x3c, !PT ;  /* 0x000000cf0e0f7212 */ /* 0x000fe400078e3cff */
[----:B------:R-:W-:Y:S01]  /*98f0*/  SHF.R.U32.HI R64, RZ, 0x10, R55 ;  /* 0x00000010ff407819 */ /* 0x000fe20000011637 */
[----:B------:R-:W-:Y:S01]  /*9900*/  IMAD.IADD R13, R192, 0x1, R13 ;  /* 0x00000001c00d7824 */ /* 0x000fe200078e020d */
[----:B------:R-:W-:Y:S01]  /*9910*/  SHF.R.U64 R54, R54, 0x10, R55 ;  /* 0x0000001036367819 */ /* 0x000fe20000001237 */
[----:B------:R-:W-:Y:S01]  /*9920*/  IMAD.IADD R25, R192, 0x1, R15 ;  /* 0x00000001c0197824 */ /* 0x000fe200078e020f */
[----:B------:R-:W-:Y:S01]  /*9930*/  SHF.R.U64 R65, R56, 0x10, R57 ;  /* 0x0000001038417819 */ /* 0x000fe20000001239 */
[--C-:B------:R-:W-:Y:S01]  /*9940*/  IMAD R76, R13, 0x2, R148.reuse ;  /* 0x000000020d4c7824 */ /* 0x100fe200078e0294 */
[----:B------:R-:W-:Y:S01]  /*9950*/  SHF.R.U64 R70, R2, 0x10, R3 ;  /* 0x0000001002467819 */ /* 0x000fe20000001203 */
[----:B------:R-:W-:Y:S01]  /*9960*/  IMAD R78, R25, 0x2, R148 ;  /* 0x00000002194e7824 */ /* 0x000fe200078e0294 */
[----:B------:R-:W-:-:S02]  /*9970*/  PRMT R67, R69, 0x5410, R67 ;  /* 0x0000541045437816 */ /* 0x000fc40000000043 */
[----:B------:R-:W0:Y:S01]  /*9980*/  LDS.128 R12, [R76+0x18400] ;  /* 0x018400004c0c7984 */ /* 0x000e220000000c00 */
[----:B------:R-:W-:Y:S02]  /*9990*/  SHF.R.U32.HI R55, RZ, 0x10, R57 ;  /* 0x00000010ff377819 */ /* 0x000fe40000011639 */
[----:B------:R-:W-:Y:S01]  /*99a0*/  PRMT R64, R66, 0x5432, R64 ;  /* 0x0000543242407816 */ /* 0x000fe20000000040 */
[----:B------:R-:W1:Y:S01]  /*99b0*/  LDS.128 R24, [R78+0x18400] ;  /* 0x018400004e187984 */ /* 0x000e620000000c00 */
[----:B------:R-:W-:Y:S01]  /*99c0*/  SHF.R.U32.HI R68, RZ, 0x10, R21 ;  /* 0x00000010ff447819 */ /* 0x000fe20000011615 */
[----:B------:R-:W-:Y:S01]  /*99d0*/  IMAD.U32 R69, R67, 0x10000, RZ ;  /* 0x0001000043457824 */ /* 0x000fe200078e00ff */
[----:B------:R-:W-:Y:S02]  /*99e0*/  PRMT R57, R58, 0x5432, R54 ;  /* 0x000054323a397816 */ /* 0x000fe40000000036 */
[C---:B------:R-:W-:Y:S02]  /*99f0*/  PRMT R66, R28.reuse, 0x5410, R65 ;  /* 0x000054101c427816 */ /* 0x040fe40000000041 */
[----:B------:R-:W-:Y:S01]  /*9a00*/  PRMT R70, R28, 0x5432, R70 ;  /* 0x000054321c467816 */ /* 0x000fe20000000046 */
[----:B------:R-:W-:Y:S01]  /*9a10*/  IMAD.U32 R65, R57, 0x10000, RZ ;  /* 0x0001000039417824 */ /* 0x000fe200078e00ff */
[----:B------:R-:W-:-:S02]  /*9a20*/  SHF.R.U32.HI R74, RZ, 0x10, R3 ;  /* 0x00000010ff4a7819 */ /* 0x000fc40000011603 */
[----:B------:R-:W-:Y:S02]  /*9a30*/  PRMT R68, R61, 0x5432, R68 ;  /* 0x000054323d447816 */ /* 0x000fe40000000044 */
[----:B------:R-:W-:Y:S02]  /*9a40*/  PRMT R74, R60, 0x5432, R74 ;  /* 0x000054323c4a7816 */ /* 0x000fe4000000004a */
[----:B------:R-:W-:Y:S01]  /*9a50*/  PRMT R58, R58, 0x5410, R55 ;  /* 0x000054103a3a7816 */ /* 0x000fe20000000037 */
[C---:B------:R-:W-:Y:S01]  /*9a60*/  IMAD.U32 R71, R68.reuse, 0x10000, RZ ;  /* 0x0001000044477824 */ /* 0x040fe200078e00ff */
[----:B------:R-:W-:Y:S02]  /*9a70*/  LOP3.LUT R67, R67, 0xffff0000, RZ, 0xc0, !PT ;  /* 0xffff000043437812 */ /* 0x000fe400078ec0ff */
[----:B------:R-:W-:Y:S02]  /*9a80*/  LOP3.LUT R57, R57, 0xffff0000, RZ, 0xc0, !PT ;  /* 0xffff000039397812 */ /* 0x000fe400078ec0ff */
[----:B------:R-:W-:Y:S01]  /*9a90*/  LOP3.LUT R68, R68, 0xffff0000, RZ, 0xc0, !PT ;  /* 0xffff000044447812 */ /* 0x000fe200078ec0ff */
[C---:B0-----:R-:W-:Y:S01]  /*9aa0*/  IMAD.U32 R2, R12.reuse, 0x10000, RZ ;  /* 0x000100000c027824 */ /* 0x041fe200078e00ff */
[----:B------:R-:W-:Y:S01]  /*9ab0*/  LOP3.LUT R3, R12, 0xffff0000, RZ, 0xc0, !PT ;  /* 0xffff00000c037812 */ /* 0x000fe200078ec0ff */
[C---:B------:R-:W-:Y:S01]  /*9ac0*/  IMAD.U32 R20, R13.reuse, 0x10000, RZ ;  /* 0x000100000d147824 */ /* 0x040fe200078e00ff */
[----:B------:R-:W-:Y:S01]  /*9ad0*/  LOP3.LUT R12, R13, 0xffff0000, RZ, 0xc0, !PT ;  /* 0xffff00000d0c7812 */ /* 0x000fe200078ec0ff */
[C---:B-1----:R-:W-:Y:S01]  /*9ae0*/  IMAD.U32 R28, R24.reuse, 0x10000, RZ ;  /* 0x00010000181c7824 */ /* 0x042fe200078e00ff */
        /* <DEDUP_REMOVED lines=8> */
[----:B------:R-:W-:Y:S02]  /*9b70*/  IMAD.U32 R65, R64, 0x10000, RZ ;  /* 0x0001000040417824 */ /* 0x000fe400078e00ff */
[----:B------:R-:W-:Y:S01]  /*9b80*/  FFMA.FTZ R77, R2, R69, R77 ;  /* 0x00000045024d7223 */ /* 0x000fe2000001004d */
[----:B------:R-:W-:Y:S01]  /*9b90*/  IMAD.U32 R28, R74, 0x10000, RZ ;  /* 0x000100004a1c7824 */ /* 0x000fe200078e00ff */
[----:B------:R-:W-:Y:S01]  /*9ba0*/  LOP3.LUT R64, R64, 0xffff0000, RZ, 0xc0, !PT ;  /* 0xffff000040407812 */ /* 0x000fe200078ec0ff */
[----:B------:R-:W-:Y:S02]  /*9bb0*/  IMAD.U32 R2, R58, 0x10000, RZ ;  /* 0x000100003a027824 */ /* 0x000fe400078e00ff */
[----:B------:R-:W-:Y:S01]  /*9bc0*/  FMUL.FTZ R69, R54, R65 ;  /* 0x0000004136457220 */ /* 0x000fe20000410000 */
[----:B------:R-:W-:-:S02]  /*9bd0*/  IMAD.U32 R21, R15, 0x10000, RZ ;  /* 0x000100000f157824 */ /* 0x000fc400078e00ff */
[----:B------:R-:W-:Y:S01]  /*9be0*/  FMUL.FTZ R54, R56, R28 ;  /* 0x0000001c38367220 */ /* 0x000fe20000410000 */
[----:B------:R-:W-:Y:S01]  /*9bf0*/  FFMA.FTZ R79, R20, R65, -R79 ;  /* 0x00000041144f7223 */ /* 0x000fe2000001084f */
[-C--:B------:R-:W-:Y:S01]  /*9c00*/  FMUL.FTZ R65, R56, R2.reuse ;  /* 0x0000000238417220 */ /* 0x080fe20000410000 */
[----:B------:R-:W-:Y:S01]  /*9c10*/  FFMA.FTZ R69, R20, R71, R69 ;  /* 0x0000004714457223 */ /* 0x000fe20000010045 */
[C---:B------:R-:W-:Y:S01]  /*9c20*/  FFMA.FTZ R56, R21.reuse, R2, -R54 ;  /* 0x0000000215387223 */ /* 0x040fe20000010836 */
[C---:B------:R-:W-:Y:S01]  /*9c30*/  FMUL.FTZ R2, R24.reuse, R67 ;  /* 0x0000004318027220 */ /* 0x040fe20000410000 */
[----:B------:R-:W-:Y:S01]  /*9c40*/  FFMA.FTZ R65, R21, R28, R65 ;  /* 0x0000001c15417223 */ /* 0x000fe20000010041 */
[-C--:B------:R-:W-:Y:S01]  /*9c50*/  FMUL.FTZ R28, R24, R57.reuse ;  /* 0x00000039181c7220 */ /* 0x080fe20000410000 */
[----:B------:R-:W-:Y:S01]  /*9c60*/  FMUL.FTZ R21, R25, R68 ;  /* 0x0000004419157220 */ /* 0x000fe20000410000 */
[----:B------:R-:W-:Y:S01]  /*9c70*/  FFMA.FTZ R24, R3, R57, -R2 ;  /* 0x0000003903187223 */ /* 0x000fe20000010802 */
[----:B------:R-:W-:Y:S01]  /*9c80*/  FMUL.FTZ R25, R25, R64 ;  /* 0x0000004019197220 */ /* 0x000fe20000410000 */
[----:B------:R-:W-:-:S02]  /*9c90*/  IMAD.U32 R55, R26, 0x10000, RZ ;  /* 0x000100001a377824 */ /* 0x000fc400078e00ff */
[----:B------:R-:W-:Y:S01]  /*9ca0*/  FFMA.FTZ R64, R12, R64, -R21 ;  /* 0x000000400c407223 */ /* 0x000fe20000010815 */
[----:B------:R-:W-:Y:S02]  /*9cb0*/  IMAD.U32 R20, R70, 0x10000, RZ ;  /* 0x0001000046147824 */ /* 0x000fe400078e00ff */
[----:B------:R-:W-:Y:S01]  /*9cc0*/  FFMA.FTZ R68, R12, R68, R25 ;  /* 0x000000440c447223 */ /* 0x000fe20000010019 */
[----:B------:R-:W-:Y:S01]  /*9cd0*/  IMAD.U32 R2, R66, 0x10000, RZ ;  /* 0x0001000042027824 */ /* 0x000fe200078e00ff */
[----:B------:R-:W-:Y:S01]  /*9ce0*/  LOP3.LUT R26, R26, 0xffff0000, RZ, 0xc0, !PT ;  /* 0xffff00001a1a7812 */ /* 0x000fe200078ec0ff */
[----:B------:R-:W-:Y:S01]  /*9cf0*/  IMAD.U32 R13, R14, 0x10000, RZ ;  /* 0x000100000e0d7824 */ /* 0x000fe200078e00ff */
[----:B------:R-:W-:Y:S01]  /*9d00*/  LOP3.LUT R27, R27, 0xffff0000, RZ, 0xc0, !PT ;  /* 0xffff00001b1b7812 */ /* 0x000fe200078ec0ff */
[----:B------:R-:W-:Y:S01]  /*9d10*/  FFMA.FTZ R28, R3, R67, R28 ;  /* 0x00000043031c7223 */ /* 0x000fe2000001001c */
[C---:B------:R-:W-:Y:S01]  /*9d20*/  FMUL.FTZ R54, R55.reuse, R20 ;  /* 0x0000001437367220 */ /* 0x040fe20000410000 */
[----:B------:R-:W-:Y:S01]  /*9d30*/  FMUL.FTZ R12, R55, R2 ;  /* 0x00000002370c7220 */ /* 0x000fe20000410000 */
[----:B------:R-:W-:-:S02]  /*9d40*/  LOP3.LUT R21, R70, 0xffff0000, RZ, 0xc0, !PT ;  /* 0xffff000046157812 */ /* 0x000fc400078ec0ff */
[----:B------:R-:W-:Y:S01]  /*9d50*/  LOP3.LUT R74, R74, 0xffff0000, RZ, 0xc0, !PT ;  /* 0xffff00004a4a7812 */ /* 0x000fe200078ec0ff */
[C---:B------:R-:W-:Y:S01]  /*9d60*/  FFMA.FTZ R54, R13.reuse, R2, -R54 ;  /* 0x000000020d367223 */ /* 0x040fe20000010836 */
[----:B------:R-:W-:Y:S01]  /*9d70*/  LOP3.LUT R3, R66, 0xffff0000, RZ, 0xc0, !PT ;  /* 0xffff000042037812 */ /* 0x000fe200078ec0ff */
[----:B------:R-:W-:Y:S01]  /*9d80*/  FFMA.FTZ R20, R13, R20, R12 ;  /* 0x000000140d147223 */ /* 0x000fe2000001000c */
[----:B------:R-:W-:Y:S01]  /*9d90*/  LOP3.LUT R58, R58, 0xffff0000, RZ, 0xc0, !PT ;  /* 0xffff00003a3a7812 */ /* 0x000fe200078ec0ff */
[----:B------:R-:W-:Y:S01]  /*9da0*/  FMUL.FTZ R13, R26, R21 ;  /* 0x000000151a0d7220 */ /* 0x000fe20000410000 */
[----:B------:R-:W-:Y:S01]  /*9db0*/  LOP3.LUT R14, R14, 0xffff0000, RZ, 0xc0, !PT ;  /* 0xffff00000e0e7812 */ /* 0x000fe200078ec0ff */
[----:B------:R-:W-:Y:S01]  /*9dc0*/  FMUL.FTZ R2, R27, R74 ;  /* 0x0000004a1b027220 */ /* 0x000fe20000410000 */
[----:B------:R-:W-:Y:S01]  /*9dd0*/  LOP3.LUT R15, R15, 0xffff0000, RZ, 0xc0, !PT ;  /* 0xffff00000f0f7812 */ /* 0x000fe200078ec0ff */
[-C--:B------:R-:W-:Y:S01]  /*9de0*/  FMUL.FTZ R26, R26, R3.reuse ;  /* 0x000000031a1a7220 */ /* 0x080fe20000410000 */
[-C--:B------:R-:W-:Y:S01]  /*9df0*/  FMUL.FTZ R25, R27, R58.reuse ;  /* 0x0000003a1b197220 */ /* 0x080fe20000410000 */
[----:B------:R-:W-:Y:S01]  /*9e00*/  FFMA.FTZ R3, R14, R3, -R13 ;  /* 0x000000030e037223 */ /* 0x000fe2000001080d */
[----:B------:R-:W-:Y:S01]  /*9e10*/  F2FP.BF16.F32.PACK_AB R12, R24, R75 ;  /* 0x0000004b180c723e */ /* 0x000fe200000010ff */
        /* <DEDUP_REMOVED lines=8> */
[----:B------:R0:W-:Y:S01]  /*9ea0*/  STS.128 [R76+0x18400], R12 ;  /* 0x0184000c4c007388 */ /* 0x0001e20000000c00 */
[----:B------:R-:W-:Y:S02]  /*9eb0*/  F2FP.BF16.F32.PACK_AB R26, R21, R20 ;  /* 0x00000014151a723e */ /* 0x000fe400000010ff */
[----:B------:R-:W-:-:S05]  /*9ec0*/  F2FP.BF16.F32.PACK_AB R27, R74, R65 ;  /* 0x000000414a1b723e */ /* 0x000fca00000010ff */
[----:B------:R0:W-:Y:S02]  /*9ed0*/  STS.128 [R78+0x18400], R24 ;  /* 0x018400184e007388 */ /* 0x0001e40000000c00 */
.L_x_3918:
[----:B------:R-:W-:Y:S05]  /*9ee0*/  BSYNC B1 ;  /* 0x0000000000017941 */ /* 0x000fea0003800000 */
.L_x_3917:
[----:B------:R-:W-:Y:S01]  /*9ef0*/  PRMT R21, R63, 0x5410, R62 ;  /* 0x000054103f157816 */ /* 0x000fe2000000003e */
[----:B------:R-:W-:Y:S06]  /*9f00*/  @P0 BRA `(.L_x_3909) ;  /* 0x0000000400880947 */ /* 0x000fec0003800000 */
[----:B------:R-:W2:Y:S01]  /*9f10*/  LDL R64, [R1+0x468] ;  /* 0x0004680001407983 */ /* 0x000ea20000100800 */
[----:B------:R-:W-:Y:S01]  /*9f20*/  IMAD.IADD R3, R22, 0x1, R59 ;  /* 0x0000000116037824 */ /* 0x000fe200078e023b */
[--C-:B------:R-:W-:Y:S02]  /*9f30*/  SHF.R.U64 R20, R8, 0x10, R9.reuse ;  /* 0x0000001008147819 */ /* 0x100fe40000001209 */
[----:B------:R-:W-:Y:S02]  /*9f40*/  SHF.R.U32.HI R28, RZ, 0x10, R9 ;  /* 0x00000010ff1c7819 */ /* 0x000fe40000011609 */
[----:B------:R-:W-:Y:S02]  /*9f50*/  LOP3.LUT R3, R206, 0x38, R3, 0xf8, !PT ;  /* 0x00000038ce037812 */ /* 0x000fe400078ef803 */
[----:B------:R-:W-:Y:S02]  /*9f60*/  SHF.R.U32.HI R9, RZ, 0x10, R5 ;  /* 0x00000010ff097819 */ /* 0x000fe40000011605 */
[----:B------:R-:W-:-:S02]  /*9f70*/  LOP3.LUT R2, R3, R208, RZ, 0x3c, !PT ;  /* 0x000000d003027212 */ /* 0x000fc400078e3cff */
[--C-:B------:R-:W-:Y:S02]  /*9f80*/  SHF.R.U64 R54, R10, 0x10, R11.reuse ;  /* 0x000000100a367819 */ /* 0x100fe4000000120b */
[----:B------:R-:W-:Y:S01]  /*9f90*/  SHF.R.U32.HI R55, RZ, 0x10, R11 ;  /* 0x00000010ff377819 */ /* 0x000fe2000001160b */
[----:B------:R-:W-:Y:S01]  /*9fa0*/  IMAD.IADD R3, R209, 0x1, R2 ;  /* 0x00000001d1037824 */ /* 0x000fe200078e0202 */
[----:B------:R-:W-:Y:S02]  /*9fb0*/  SHF.R.U64 R2, R4, 0x10, R5 ;  /* 0x0000001004027819 */ /* 0x000fe40000001205 */
[----:B------:R-:W-:Y:S01]  /*9fc0*/  PRMT R20, R0, 0x5432, R20 ;  /* 0x0000543200147816 */ /* 0x000fe20000000014 */
[----:B------:R-:W-:Y:S01]  /*9fd0*/  IMAD R3, R3, 0x2, R148 ;  /* 0x0000000203037824 */ /* 0x000fe200078e0294 */
[----:B------:R-:W-:Y:S02]  /*9fe0*/  PRMT R61, R61, 0x5410, R2 ;  /* 0x000054103d3d7816 */ /* 0x000fe40000000002 */
[----:B------:R-:W-:-:S02]  /*9ff0*/  PRMT R60, R60, 0x5410, R9 ;  /* 0x000054103c3c7816 */ /* 0x000fc40000000009 */
[----:B0-----:R-:W0:Y:S01]  /*a000*/  LDS.128 R24, [R3+0x18400] ;  /* 0x0184000003187984 */ /* 0x001e220000000c00 */
[--C-:B------:R-:W-:Y:S02]  /*a010*/  SHF.R.U64 R5, R6, 0x10, R7.reuse ;  /* 0x0000001006057819 */ /* 0x100fe40000001207 */
[----:B------:R-:W-:Y:S02]  /*a020*/  SHF.R.U32.HI R6, RZ, 0x10, R7 ;  /* 0x00000010ff067819 */ /* 0x000fe40000011607 */
[C---:B------:R-:W-:Y:S02]  /*a030*/  PRMT R54, R21.reuse, 0x5432, R54 ;  /* 0x0000543215367816 */ /* 0x040fe40000000036 */
[----:B------:R-:W-:Y:S01]  /*a040*/  PRMT R55, R21, 0x5410, R55 ;  /* 0x0000541015377816 */ /* 0x000fe20000000037 */
[----:B------:R-:W-:Y:S01]  /*a050*/  IMAD.U32 R21, R20, 0x10000, RZ ;  /* 0x0001000014157824 */ /* 0x000fe200078e00ff */
[----:B------:R-:W-:Y:S02]  /*a060*/  PRMT R56, R0, 0x5410, R5 ;  /* 0x0000541000387816 */ /* 0x000fe40000000005 */
[----:B------:R-:W-:-:S02]  /*a070*/  PRMT R28, R53, 0x5432, R28 ;  /* 0x00005432351c7816 */ /* 0x000fc4000000001c */
[----:B------:R-:W-:Y:S02]  /*a080*/  PRMT R53, R53, 0x5410, R6 ;  /* 0x0000541035357816 */ /* 0x000fe40000000006 */
[----:B------:R-:W-:Y:S01]  /*a090*/  LOP3.LUT R20, R20, 0xffff0000, RZ, 0xc0, !PT ;  /* 0xffff000014147812 */ /* 0x000fe200078ec0ff */
[C---:B0-----:R-:W-:Y:S01]  /*a0a0*/  IMAD.U32 R8, R24.reuse, 0x10000, RZ ;  /* 0x0001000018087824 */ /* 0x041fe200078e00ff */
[----:B------:R-:W-:Y:S01]  /*a0b0*/  LOP3.LUT R9, R24, 0xffff0000, RZ, 0xc0, !PT ;  /* 0xffff000018097812 */ /* 0x000fe200078ec0ff */
[C---:B------:R-:W-:Y:S01]  /*a0c0*/  IMAD.U32 R10, R25.reuse, 0x10000, RZ ;  /* 0x00010000190a7824 */ /* 0x040fe200078e00ff */
[----:B------:R-:W-:Y:S01]  /*a0d0*/  LOP3.LUT R24, R25, 0xffff0000, RZ, 0xc0, !PT ;  /* 0xffff000019187812 */ /* 0x000fe200078ec0ff */
[C---:B------:R-:W-:Y:S02]  /*a0e0*/  IMAD.U32 R25, R61.reuse, 0x10000, RZ ;  /* 0x000100003d197824 */ /* 0x040fe400078e00ff */
[----:B------:R-:W-:Y:S01]  /*a0f0*/  FMUL.FTZ R59, R8, R21 ;  /* 0x00000015083b7220 */ /* 0x000fe20000410000 */
[----:B------:R-:W-:Y:S01]  /*a100*/  IMAD.U32 R11, R26, 0x10000, RZ ;  /* 0x000100001a0b7824 */ /* 0x000fe200078e00ff */
[----:B------:R-:W-:Y:S01]  /*a110*/  LOP3.LUT R61, R61, 0xffff0000, RZ, 0xc0, !PT ;  /* 0xffff00003d3d7812 */ /* 0x000fe200078ec0ff */
[----:B------:R-:W-:Y:S01]  /*a120*/  FMUL.FTZ R57, R8, R25 ;  /* 0x0000001908397220 */ /* 0x000fe20000410000 */
[C---:B------:R-:W-:Y:S01]  /*a130*/  IMAD.U32 R8, R53.reuse, 0x10000, RZ ;  /* 0x0001000035087824 */ /* 0x040fe200078e00ff */
[----:B------:R-:W-:Y:S01]  /*a140*/  LOP3.LUT R53, R53, 0xffff0000, RZ, 0xc0, !PT ;  /* 0xffff000035357812 */ /* 0x000fe200078ec0ff */
[----:B--2---:R-:W0:Y:S02]  /*a150*/  LDS.128 R12, [R64+0x18400] ;  /* 0x01840000400c7984 */ /* 0x004e240000000c00 */
[C---:B0-----:R-:W-:Y:S01]  /*a160*/  IMAD.U32 R0, R12.reuse, 0x10000, RZ ;  /* 0x000100000c007824 */ /* 0x041fe200078e00ff */
[----:B------:R-:W-:Y:S01]  /*a170*/  LOP3.LUT R2, R12, 0xffff0000, RZ, 0xc0, !PT ;  /* 0xffff00000c027812 */ /* 0x000fe200078ec0ff */
[C---:B------:R-:W-:Y:S01]  /*a180*/  IMAD.U32 R4, R13.reuse, 0x10000, RZ ;  /* 0x000100000d047824 */ /* 0x040fe200078e00ff */
[----:B------:R-:W-:Y:S01]  /*a190*/  LOP3.LUT R12, R13, 0xffff0000, RZ, 0xc0, !PT ;  /* 0xffff00000d0c7812 */ /* 0x000fe200078ec0ff */
[C---:B------:R-:W-:Y:S01]  /*a1a0*/  IMAD.U32 R5, R14.reuse, 0x10000, RZ ;  /* 0x000100000e057824 */ /* 0x040fe200078e00ff */
[----:B------:R-:W-:Y:S01]  /*a1b0*/  LOP3.LUT R6, R14, 0xffff0000, RZ, 0xc0, !PT ;  /* 0xffff00000e067812 */ /* 0x000fe200078ec0ff */
[C---:B------:R-:W-:Y:S01]  /*a1c0*/  IMAD.U32 R7, R15.reuse, 0x10000, RZ ;  /* 0x000100000f077824 */ /* 0x040fe200078e00ff */
[----:B------:R-:W-:Y:S01]  /*a1d0*/  LOP3.LUT R14, R15, 0xffff0000, RZ, 0xc0, !PT ;  /* 0xffff00000f0e7812 */ /* 0x000fe200078ec0ff */
[C---:B------:R-:W-:Y:S01]  /*a1e0*/  IMAD.U32 R15, R27.reuse, 0x10000, RZ ;  /* 0x000100001b0f7824 */ /* 0x040fe200078e00ff */
[----:B------:R-:W-:Y:S01]  /*a1f0*/  LOP3.LUT R13, R26, 0xffff0000, RZ, 0xc0, !PT ;  /* 0xffff00001a0d7812 */ /* 0x000fe200078ec0ff */
[----:B------:R-:W-:Y:S01]  /*a200*/  FFMA.FTZ R57, R0, R21, -R57 ;  /* 0x0000001500397223 */ /* 0x000fe20000010839 */
[----:B------:R-:W-:Y:S01]  /*a210*/  LOP3.LUT R26, R27, 0xffff0000, RZ, 0xc0, !PT ;  /* 0xffff00001b1a7812 */ /* 0x000fe200078ec0ff */
[----:B------:R-:W-:-:S02]  /*a220*/  IMAD.U32 R27, R60, 0x10000, RZ ;  /* 0x000100003c1b7824 */ /* 0x000fc400078e00ff */
[----:B------:R-:W-:Y:S01]  /*a230*/  FFMA.FTZ R59, R0, R25, R59 ;  /* 0x00000019003b7223 */ /* 0x000fe2000001003b */
[----:B------:R-:W-:Y:S02]  /*a240*/  IMAD.U32 R21, R28, 0x10000, RZ ;  /* 0x000100001c157824 */ /* 0x000fe400078e00ff */
[----:B------:R-:W-:Y:S02]  /*a250*/  IMAD.U32 R0, R55, 0x10000, RZ ;  /* 0x0001000037007824 */ /* 0x000fe400078e00ff */
        /* <DEDUP_REMOVED lines=8> */
[C---:B------:R-:W-:Y:S01]  /*a2e0*/  FMUL.FTZ R21, R9.reuse, R61 ;  /* 0x0000003d09157220 */ /* 0x040fe20000410000 */
[----:B------:R-:W-:Y:S01]  /*a2f0*/  LOP3.LUT R15, R60, 0xffff0000, RZ, 0xc0, !PT ;  /* 0xffff00003c0f7812 */ /* 0x000fe200078ec0ff */
[-C--:B------:R-:W-:Y:S01]  /*a300*/  FMUL.FTZ R9, R9, R20.reuse ;  /* 0x0000001409097220 */ /* 0x080fe20000410000 */
[----:B------:R-:W-:Y:S01]  /*a310*/  LOP3.LUT R7, R28, 0xffff0000, RZ, 0xc0, !PT ;  /* 0xffff00001c077812 */ /* 0x000fe200078ec0ff */
[----:B------:R-:W-:Y:S01]  /*a320*/  FFMA.FTZ R20, R2, R20, -R21 ;  /* 0x0000001402147223 */ /* 0x000fe20000010815 */
[----:B------:R-:W-:-:S02]  /*a330*/  IMAD.U32 R4, R56, 0x10000, RZ ;  /* 0x0001000038047824 */ /* 0x000fc400078e00ff */
[----:B------:R-:W-:Y:S01]  /*a340*/  FMUL.FTZ R21, R24, R15 ;  /* 0x0000000f18157220 */ /* 0x000fe20000410000 */
[----:B------:R-:W-:Y:S02]  /*a350*/  IMAD.U32 R0, R54, 0x10000, RZ ;  /* 0x0001000036007824 */ /* 0x000fe400078e00ff */
[----:B------:R-:W-:Y:S01]  /*a360*/  FMUL.FTZ R24, R24, R7 ;  /* 0x0000000718187220 */ /* 0x000fe20000410000 */
[----:B------:R-:W-:Y:S01]  /*a370*/  FFMA.FTZ R8, R2, R61, R9 ;  /* 0x0000003d02087223 */ /* 0x000fe20000010009 */
[C---:B------:R-:W-:Y:S01]  /*a380*/  FFMA.FTZ R2, R12.reuse, R7, -R21 ;  /* 0x000000070c027223 */ /* 0x040fe20000010815 */
[C---:B------:R-:W-:Y:S01]  /*a390*/  FMUL.FTZ R10, R11.reuse, R4 ;  /* 0x000000040b0a7220 */ /* 0x040fe20000410000 */
[----:B------:R-:W-:Y:S01]  /*a3a0*/  FFMA.FTZ R24, R12, R15, R24 ;  /* 0x0000000f0c187223 */ /* 0x000fe20000010018 */
[-C--:B------:R-:W-:Y:S01]  /*a3b0*/  FMUL.FTZ R12, R11, R0.reuse ;  /* 0x000000000b0c7220 */ /* 0x080fe20000410000 */
[----:B------:R-:W-:Y:S01]  /*a3c0*/  LOP3.LUT R56, R56, 0xffff0000, RZ, 0xc0, !PT ;  /* 0xffff000038387812 */ /* 0x000fe200078ec0ff */
[C---:B------:R-:W-:Y:S01]  /*a3d0*/  FFMA.FTZ R10, R5.reuse, R0, -R10 ;  /* 0x00000000050a7223 */ /* 0x040fe2000001080a */
[----:B------:R-:W-:Y:S01]  /*a3e0*/  LOP3.LUT R54, R54, 0xffff0000, RZ, 0xc0, !PT ;  /* 0xffff000036367812 */ /* 0x000fe200078ec0ff */
[----:B------:R-:W-:Y:S01]  /*a3f0*/  FFMA.FTZ R12, R5, R4, R12 ;  /* 0x00000004050c7223 */ /* 0x000fe2000001000c */
[----:B------:R-:W-:Y:S01]  /*a400*/  LOP3.LUT R55, R55, 0xffff0000, RZ, 0xc0, !PT ;  /* 0xffff000037377812 */ /* 0x000fe200078ec0ff */
[C---:B------:R-:W-:Y:S01]  /*a410*/  FMUL.FTZ R5, R13.reuse, R56 ;  /* 0x000000380d057220 */ /* 0x040fe20000410000 */
[----:B------:R-:W-:Y:S01]  /*a420*/  FMUL.FTZ R9, R26, R53 ;  /* 0x000000351a097220 */ /* 0x000fe20000410000 */
[-C--:B------:R-:W-:Y:S01]  /*a430*/  FMUL.FTZ R13, R13, R54.reuse ;  /* 0x000000360d0d7220 */ /* 0x080fe20000410000 */
[----:B------:R-:W-:Y:S01]  /*a440*/  F2FP.BF16.F32.PACK_AB R4, R20, R57 ;  /* 0x000000391404723e */ /* 0x000fe200000010ff */
[-C--:B------:R-:W-:Y:S01]  /*a450*/  FMUL.FTZ R26, R26, R55.reuse ;  /* 0x000000371a1a7220 */ /* 0x080fe20000410000 */
        /* <DEDUP_REMOVED lines=13> */
.L_x_3909:
[----:B------:R-:W-:Y:S05]  /*a530*/  BSYNC B0 ;  /* 0x0000000000007941 */ /* 0x000fea0003800000 */
.L_x_3895:
[----:B------:R-:W-:Y:S01]  /*a540*/  @!PT LDS RZ, [RZ] ;  /* 0x00000000fffff984 */ /* 0x000fe20000000800 */
[----:B------:R-:W-:Y:S01]  /*a550*/  @!PT LDS RZ, [RZ] ;  /* 0x00000000fffff984 */ /* 0x000fe20000000800 */
[----:B------:R-:W-:Y:S01]  /*a560*/  @!PT LDS RZ, [RZ] ;  /* 0x00000000fffff984 */ /* 0x000fe20000000800 */
[----:B------:R-:W-:Y:S01]  /*a570*/  @!PT LDS RZ, [RZ] ;  /* 0x00000000fffff984 */ /* 0x000fe20000000800 */
[----:B------:R3:W-:Y:S06]  /*a580*/  MEMBAR.ALL.CTA ;  /* 0x0000000000007992 */ /* 0x0007ec0000008000 */
[----:B---3--:R-:W3:Y:S01]  /*a590*/  FENCE.VIEW.ASYNC.S ;  /* 0x00000000000073c6 */ /* 0x008ee20000000000 */
[----:B------:R-:W-:Y:S05]  /*a5a0*/  WARPSYNC.ALL ;  /* 0x0000000000007948 */ /* 0x000fea0003800000 */
[----:B---3--:R-:W-:Y:S06]  /*a5b0*/  BAR.SYNC.DEFER_BLOCKING 0xd, 0x100 ;  /* 0x0344000000007b1d */ /* 0x008fec0000010000 */
.L_x_3892:
[----:B012---:R-:W0:Y:S01]  /*a5c0*/  S2R R3, SR_SWINHI ;  /* 0x0000000000037919 */ /* 0x007e220000002f00 */
[----:B-----5:R-:W-:Y:S01]  /*a5d0*/  IMAD.U32 R2, RZ, RZ, UR37 ;  /* 0x00000025ff027e24 */ /* 0x020fe2000f8e00ff */
[----:B------:R-:W-:Y:S05]  /*a5e0*/  WARPSYNC.ALL ;  /* 0x0000000000007948 */ /* 0x000fea0003800000 */
[----:B------:R-:W-:Y:S01]  /*a5f0*/  IMAD.U32 R0, RZ, RZ, UR37 ;  /* 0x00000025ff007e24 */ /* 0x000fe2000f8e00ff */
[----:B------:R-:W-:Y:S01]  /*a600*/  IADD3 R2, P0, R2, 0x210, RZ ;  /* 0x0000021002027810 */ /* 0x000fe20007f1e0ff */
[----:B------:R-:W-:-:S03]  /*a610*/  IMAD.U32 R20, RZ, RZ, UR37 ;  /* 0x00000025ff147e24 */ /* 0x000fc6000f8e00ff */
[----:B------:R-:W-:Y:S01]  /*a620*/  IADD3 R0, P1, R0, 0x420, RZ ;  /* 0x0000042000007810 */ /* 0x000fe20007f3e0ff */
[----:B------:R-:W-:Y:S01]  /*a630*/  IMAD.X R25, RZ, RZ, UR36, P0 ;  /* 0x00000024ff197e24 */ /* 0x000fe200080e06ff */
[----:B------:R-:W-:-:S05]  /*a640*/  IADD3 R20, P2, R20, 0x28, RZ ;  /* 0x0000002814147810 */ /* 0x000fca0007f5e0ff */
[----:B------:R-:W-:Y:S01]  /*a650*/  IMAD.X R21, RZ, RZ, UR36, P2 ;  /* 0x00000024ff157e24 */ /* 0x000fe200090e06ff */
[----:B------:R-:W-:Y:S02]  /*a660*/  MOV R10, R148 ;  /* 0x00000094000a7202 */ /* 0x000fe40000000f00 */
[----:B0-----:R-:W-:Y:S01]  /*a670*/  MOV R11, R3 ;  /* 0x00000003000b7202 */ /* 0x001fe20000000f00 */
[----:B------:R-:W-:Y:S02]  /*a680*/  IMAD.X R3, RZ, RZ, UR36, P1 ;  /* 0x00000024ff037e24 */ /* 0x000fe400088e06ff */
[----:B------:R-:W-:Y:S01]  /*a690*/  IMAD.MOV.U32 R4, RZ, RZ, R35 ;  /* 0x000000ffff047224 */ /* 0x000fe200078e0023 */
[----:B------:R-:W-:Y:S01]  /*a6a0*/  UIADD3 UR4, UP0, UR37, 0x410, URZ ;  /* 0x0000041025047890 */ /* 0x000fe2000ff1e03f */
[----:B------:R-:W-:Y:S01]  /*a6b0*/  IMAD.MOV.U32 R5, RZ, RZ, R44 ;  /* 0x000000ffff057224 */ /* 0x000fe200078e002c */
[----:B------:R-:W-:Y:S01]  /*a6c0*/  STL.128 [R1+0x170], R16 ;  /* 0x0001701001007387 */ /* 0x000fe20000100c00 */
[----:B------:R-:W-:Y:S01]  /*a6d0*/  IMAD.MOV.U32 R6, RZ, RZ, R38 ;  /* 0x000000ffff067224 */ /* 0x000fe200078e0026 */
[----:B------:R-:W-:Y:S01]  /*a6e0*/  UIADD3.X UR5, URZ, UR36, URZ, UP0, !UPT ;  /* 0x000000243f057290 */ /* 0x000fe200087fe43f */
[----:B------:R-:W-:Y:S01]  /*a6f0*/  IMAD.MOV.U32 R7, RZ, RZ, R51 ;  /* 0x000000ffff077224 */ /* 0x000fe200078e0033 */
[----:B------:R-:W-:Y:S01]  /*a700*/  STL.64 [R1+0x1f0], R32 ;  /* 0x0001f02001007387 */ /* 0x000fe20000100a00 */
[----:B------:R-:W-:-:S02]  /*a710*/  IMAD.MOV.U32 R8, RZ, RZ, R37 ;  /* 0x000000ffff087224 */ /* 0x000fc400078e0025 */
[----:B------:R-:W-:Y:S01]  /*a720*/  IMAD.MOV.U32 R9, RZ, RZ, R48 ;  /* 0x000000ffff097224 */ /* 0x000fe200078e0030 */
[----:B------:R0:W-:Y:S01]  /*a730*/  STL.128 [R1+0x160], R4 ;  /* 0x0001600401007387 */ /* 0x0001e20000100c00 */
[----:B------:R-:W-:Y:S02]  /*a740*/  IMAD.MOV.U32 R12, RZ, RZ, R36 ;  /* 0x000000ffff0c7224 */ /* 0x000fe400078e0024 */
[----:B------:R-:W-:Y:S01]  /*a750*/  IMAD.MOV.U32 R13, RZ, RZ, R49 ;  /* 0x000000ffff0d7224 */ /* 0x000fe200078e0031 */
[----:B------:R1:W-:Y:S01]  /*a760*/  STL.128 [R1+0x180], R8 ;  /* 0x0001800801007387 */ /* 0x0003e20000100c00 */
[----:B------:R-:W-:Y:S02]  /*a770*/  IMAD.MOV.U32 R14, RZ, RZ, R47 ;  /* 0x000000ffff0e7224 */ /* 0x000fe400078e002f */
[----:B------:R-:W-:-:S05]  /*a780*/  IMAD.MOV.U32 R15, RZ, RZ, R46 ;  /* 0x000000ffff0f7224 */ /* 0x000fca00078e002e */
[----:B------:R-:W-:Y:S01]  /*a790*/  STL.128 [R1+0x1a0], R12 ;  /* 0x0001a00c01007387 */ /* 0x000fe20000100c00 */
[----:B0-----:R-:W-:Y:S02]  /*a7a0*/  IMAD.MOV.U32 R4, RZ, RZ, R31 ;  /* 0x000000ffff047224 */ /* 0x001fe400078e001f */
[----:B------:R-:W-:Y:S02]  /*a7b0*/  IMAD.MOV.U32 R5, RZ, RZ, R52 ;  /* 0x000000ffff057224 */ /* 0x000fe400078e0034 */
[----:B------:R-:W-:Y:S02]  /*a7c0*/  IMAD.MOV.U32 R6, RZ, RZ, R0 ;  /* 0x000000ffff067224 */ /* 0x000fe400078e0000 */
[----:B------:R-:W-:Y:S02]  /*a7d0*/  IMAD.MOV.U32 R7, RZ, RZ, R3 ;  /* 0x000000ffff077224 */ /* 0x000fe400078e0003 */
[----:B------:R-:W-:Y:S02]  /*a7e0*/  IMAD.U32 R0, RZ, RZ, UR40 ;  /* 0x00000028ff007e24 */ /* 0x000fe4000f8e00ff */
[----:B-1----:R-:W-:Y:S01]  /*a7f0*/  IMAD.U32 R9, RZ, RZ, UR42 ;  /* 0x0000002aff097e24 */ /* 0x002fe2000f8e00ff */
[----:B------:R0:W-:Y:S01]  /*a800*/  STL.128 [R1+0x1c0], R4 ;  /* 0x0001c00401007387 */ /* 0x0001e20000100c00 */
[----:B------:R-:W-:-:S02]  /*a810*/  IMAD.U32 R8, RZ, RZ, UR4 ;  /* 0x00000004ff087e24 */ /* 0x000fc4000f8e00ff */
[----:B------:R-:W-:Y:S02]  /*a820*/  IMAD.U32 R3, RZ, RZ, UR41 ;  /* 0x00000029ff037e24 */ /* 0x000fe4000f8e00ff */
[----:B0-----:R-:W-:Y:S02]  /*a830*/  IMAD.MOV.U32 R4, RZ, RZ, R29 ;  /* 0x000000ffff047224 */ /* 0x001fe400078e001d */
[----:B------:R-:W-:Y:S02]  /*a840*/  IMAD.MOV.U32 R5, RZ, RZ, R50 ;  /* 0x000000ffff057224 */ /* 0x000fe400078e0032 */
[----:B------:R-:W-:Y:S02]  /*a850*/  IMAD.MOV.U32 R6, RZ, RZ, R2 ;  /* 0x000000ffff067224 */ /* 0x000fe400078e0002 */
[----:B------:R-:W-:Y:S02]  /*a860*/  IMAD.MOV.U32 R7, RZ, RZ, R25 ;  /* 0x000000ffff077224 */ /* 0x000fe400078e0019 */
[----:B------:R-:W-:-:S03]  /*a870*/  IMAD.U32 R2, RZ, RZ, UR39 ;  /* 0x00000027ff027e24 */ /* 0x000fc6000f8e00ff */
[----:B------:R0:W-:Y:S04]  /*a880*/  STL.128 [R1+0x1d0], R4 ;  /* 0x0001d00401007387 */ /* 0x0001e80000100c00 */
[----:B------:R-:W-:Y:S01]  /*a890*/  STL.64 [R1+0x158], R2 ;  /* 0x0001580201007387 */ /* 0x000fe20000100a00 */
        /* <DEDUP_REMOVED lines=8> */
[----:B------:R-:W-:Y:S02]  /*a920*/  IMAD.MOV.U32 R5, RZ, RZ, R9 ;  /* 0x000000ffff057224 */ /* 0x000fe400078e0009 */
[----:B------:R-:W-:Y:S01]  /*a930*/  IMAD.U32 R9, RZ, RZ, UR5 ;  /* 0x00000005ff097e24 */ /* 0x000fe2000f8e00ff */
[----:B------:R-:W-:Y:S01]  /*a940*/  UIADD3 UR5, UR37, 0x158, URZ ;  /* 0x0000015825057890 */ /* 0x000fe2000fffe03f */
[----:B------:R-:W-:Y:S01]  /*a950*/  VIADD R0, R172, 0xffffffff ;  /* 0xffffffffac007836 */ /* 0x000fe20000000000 */
[----:B------:R0:W-:Y:S02]  /*a960*/  STL.128 [R1+0x190], R4 ;  /* 0x0001900401007387 */ /* 0x0001e40000100c00 */
[----:B0-----:R-:W-:-:S02]  /*a970*/  IMAD.MOV.U32 R4, RZ, RZ, R40 ;  /* 0x000000ffff047224 */ /* 0x001fc400078e0028 */
[----:B------:R-:W-:Y:S02]  /*a980*/  IMAD.MOV.U32 R5, RZ, RZ, R39 ;  /* 0x000000ffff057224 */ /* 0x000fe400078e0027 */
[----:B------:R-:W-:Y:S02]  /*a990*/  IMAD.MOV.U32 R6, RZ, RZ, R8 ;  /* 0x000000ffff067224 */ /* 0x000fe400078e0008 */
[----:B------:R-:W-:-:S05]  /*a9a0*/  IMAD.MOV.U32 R7, RZ, RZ, R9 ;  /* 0x000000ffff077224 */ /* 0x000fca00078e0009 */
[----:B------:R0:W-:Y:S01]  /*a9b0*/  STL.128 [R1+0x1b0], R4 ;  /* 0x0001b00401007387 */ /* 0x0001e20000100c00 */
[----:B------:R0:W-:Y:S06]  /*a9c0*/  BAR.SYNC.DEFER_BLOCKING R213, 0x100 ;  /* 0x000400d50000751d */ /* 0x0001ec0000010000 */
[----:B0-----:R-:W-:Y:S05]  /*a9d0*/  CALL.REL.NOINC `($_ZN7cutlass13device_kernelIN5flash11enable_sm90INS1_16FlashAttnFwdSm90INS1_25CollectiveMainloopFwdSm90ILi2EN4cute5tupleIJNS5_1CILi1EEES8_S8_EEENS6_IJNS7_ILi128EEENS7_ILi96EEENS7_ILi64EEEEEELi256ENS_10bfloat16_tEfNS_4arch4Sm90ELb0ELb1ELb1ELb1ELb1ELb1ELb1ELb1ELb0ELb1ELb0ELb0EEENS1_21CollectiveEpilogueFwdINS6_IJSA_NS7_ILi256EEESB_EEES9_SE_SG_Li256ELb1ELb1ELb0ELb0EEENS1_36VarlenDynamicPersistentTileSchedulerILi128ELi96ELi256ELi128ELb0ELb1ELb1ELb1ELb0ELb1EEEEEEEEEvNT_6ParamsE$_ZZN5flash25CollectiveMainloopFwdSm90ILi2EN4cute5tupleIJNS1_1CILi1EEES4_S4_EEENS2_IJNS3_ILi128EEENS3_ILi96EEENS3_ILi64EEEEEELi256EN7cutlass10bfloat16_tEfNSA_4arch4Sm90ELb0ELb1ELb1ELb1ELb1ELb1ELb1ELb1ELb0ELb1ELb0ELb0EE3mmaINS_16FlashAttnFwdSm90ISE_NS_21CollectiveEpilogueFwdINS2_IJS6_NS3_ILi256EEES7_EEES5_SB_SD_Li256ELb1ELb1ELb0ELb0EEENS_36VarlenDynamicPersistentTileSchedulerILi128ELi96ELi256ELi128ELb0ELb1ELb1ELb1ELb0ELb1EEEE13SharedStorageENS1_6TensorINS1_11ArrayEngineIfLm128EEENS1_6LayoutINS2_IJNS2_IJNS3_ILi2EEEST_NS3_ILi32EEEEEES4_S4_EEENS2_IJNS2_IJS4_ST_NS3_ILi4EEEEEENS3_ILi0EEESZ_EEEEEEENS_7SoftmaxILi2ELi0EEEEEbRKNSE_6ParamsENSA_13PipelineAsyncILi2EEES19_RNSA_13PipelineStateILj2EEERT0_RT1_iRiRKNS_16SeqlenInfoQKNewKILb1ELb1EEENS2_IJiiiiEEERT_ENKUliT_T0_T1_E_clIZSF_ISO_S12_S14_EbS17_S19_S19_S1C_S1E_S1G_iS1H_S1L_S1M_S1O_EUlRS1P_iE0_NS3_ILb1EEES1W_EEDaiS1P_S1Q_S1R_) ;  /* 0x0000032c00107944 */ /* 0x001fea0003c00000 */
[----:B------:R-:W2:Y:S01]  /*a9e0*/  LDL R2, [R1+0x50] ;  /* 0x0000500001027983 */ /* 0x000ea20000100800 */
[----:B------:R-:W0:Y:S08]  /*a9f0*/  LDC R0, c[0x0][0x448] ;  /* 0x00011200ff007b82 */ /* 0x000e300000000800 */
[----:B------:R-:W1:Y:S01]  /*aa00*/  LDC.64 R6, c[0x0][0xad8] ;  /* 0x0002b600ff067b82 */ /* 0x000e620000000a00 */
[----:B0-----:R-:W-:-:S13]  /*aa10*/  ISETP.NE.AND P0, PT, R0, 0x1, PT ;  /* 0x000000010000780c */ /* 0x001fda0003f05270 */
[----:B------:R-:W0:Y:S08]  /*aa20*/  @P0 LDC R3, c[0x0][0x44c] ;  /* 0x00011300ff030b82 */ /* 0x000e300000000800 */
[----:B------:R-:W3:Y:S01]  /*aa30*/  @P0 LDC R4, c[0x0][0x450] ;  /* 0x00011400ff040b82 */ /* 0x000ee20000000800 */
[----:B--2---:R-:W-:-:S04]  /*aa40*/  IMAD.SHL.U32 R2, R2, 0x80, RZ ;  /* 0x0000008002027824 */ /* 0x004fc800078e00ff */
[----:B0-----:R-:W-:-:S04]  /*aa50*/  @P0 IMAD.HI.U32 R3, R2, R3, RZ ;  /* 0x0000000302030227 */ /* 0x001fc800078e00ff */
[----:B------:R-:W-:Y:S01]  /*aa60*/  IMAD.MOV.U32 R0, RZ, RZ, R2 ;  /* 0x000000ffff007224 */ /* 0x000fe200078e0002 */
[----:B---3--:R-:W-:Y:S02]  /*aa70*/  @P0 SHF.R.U32.HI R0, RZ, R4, R3 ;  /* 0x00000004ff000219 */ /* 0x008fe40000011603 */
[----:B-1----:R-:W-:-:S03]  /*aa80*/  ISETP.GE.AND P0, PT, R7, 0x1, PT ;  /* 0x000000010700780c */ /* 0x002fc60003f06270 */
[----:B------:R-:W-:Y:S02]  /*aa90*/  IMAD.IADD R173, R173, 0x1, R0 ;  /* 0x00000001adad7824 */ /* 0x000fe400078e0200 */
[----:B------:R-:W-:Y:S02]  /*aaa0*/  VIADD R0, R172, 0xfffffffe ;  /* 0xfffffffeac007836 */ /* 0x000fe40000000000 */
[----:B------:R-:W-:-:S06]  /*aab0*/  IMAD.IADD R6, R173, 0x1, R6 ;  /* 0x00000001ad067824 */ /* 0x000fcc00078e0206 */
[----:B------:R-:W-:Y:S05]  /*aac0*/  @!P0 BRA `(.L_x_3919) ;  /* 0x0000000000488947 */ /* 0x000fea0003800000 */
        /* <DEDUP_REMOVED lines=11> */
.L_x_3921:
[----:B------:R-:W-:-:S13]  /*ab80*/  ISETP.NE.AND P0, PT, R7, 0x1, PT ;  /* 0x000000010700780c */ /* 0x000fda0003f05270 */
[----:B------:R-:W0:Y:S02]  /*ab90*/  @P0 LDC.64 R4, c[0x0][0xae0] ;  /* 0x0002b800ff040b82 */ /* 0x000e240000000a00 */
[----:B0-----:R-:W-:-:S05]  /*aba0*/  @P0 IMAD.HI.U32 R4, R3, R4, RZ ;  /* 0x0000000403040227 */ /* 0x001fca00078e00ff */
[----:B------:R-:W-:-:S07]  /*abb0*/  @P0 SHF.R.U32.HI R3, RZ, R5, R4 ;  /* 0x00000005ff030219 */ /* 0x000fce0000011604 */
.L_x_3922:
[----:B------:R-:W-:Y:S05]  /*abc0*/  BSYNC B0 ;  /* 0x0000000000007941 */ /* 0x000fea0003800000 */
.L_x_3920:
[----:B------:R-:W-:-:S05]  /*abd0*/  IMAD R3, R3, R7, R7 ;  /* 0x0000000703037224 */ /* 0x000fca00078e0207 */
[----:B------:R-:W-:-:S07]  /*abe0*/  VIMNMX R6, R6, R3, PT ;  /* 0x0000000306067248 */ /* 0x000fce0003fe0100 */
.L_x_3919:
[----:B------:R-:W-:-:S05]  /*abf0*/  IMAD.HI R6, R6, 0x2aaaaaab, RZ ;  /* 0x2aaaaaab06067827 */ /* 0x000fca00078e02ff */
[----:B------:R-:W-:-:S04]  /*ac00*/  SHF.R.U32.HI R3, RZ, 0x1f, R6 ;  /* 0x0000001fff037819 */ /* 0x000fc80000011606 */
[----:B------:R-:W-:-:S04]  /*ac10*/  LEA.HI.SX32 R3, R6, R3, 0x1c ;  /* 0x0000000306037211 */ /* 0x000fc800078fe2ff */
[----:B------:R-:W-:-:S04]  /*ac20*/  VIMNMX R3, R190, R3, !PT ;  /* 0x00000003be037248 */ /* 0x000fc80007fe0100 */
[----:B------:R-:W-:-:S13]  /*ac30*/  ISETP.GE.AND P0, PT, R0, R3, PT ;  /* 0x000000030000720c */ /* 0x000fda0003f06270 */
[----:B------:R-:W-:Y:S05]  /*ac40*/  @!P0 BRA `(.L_x_3923) ;  /* 0x000000b000908947 */ /* 0x000fea0003800000 */
.L_x_3952:
[----:B------:R-:W2:Y:S04]  /*ac50*/  LDL R4, [R1+0x1f8] ;  /* 0x0001f80001047983 */ /* 0x000ea80000100800 */
[----:B0-----:R-:W3:Y:S01]  /*ac60*/  LDL R2, [R1+0x200] ;  /* 0x0002000001027983 */ /* 0x001ee20000100800 */
[----:B--2---:R-:W-:-:S05]  /*ac70*/  VIADD R4, R4, 0x1 ;  /* 0x0000000104047836 */ /* 0x004fca0000000000 */
[----:B------:R-:W-:-:S13]  /*ac80*/  ISETP.NE.AND P0, PT, R4, 0x2, PT ;  /* 0x000000020400780c */ /* 0x000fda0003f05270 */
[----:B------:R0:W5:Y:S04]  /*ac90*/  @P0 LDL R6, [R1+0x1fc] ;  /* 0x0001fc0001060983 */ /* 0x0001680000100800 */
[----:B------:R-:W2:Y:S01]  /*aca0*/  @!P0 LDL R5, [R1+0x1fc] ;  /* 0x0001fc0001058983 */ /* 0x000ea20000100800 */
[----:B---3--:R-:W-:-:S03]  /*acb0*/  VIADD R2, R2, 0x1 ;  /* 0x0000000102027836 */ /* 0x008fc60000000000 */
[----:B------:R1:W-:Y:S04]  /*acc0*/  STL [R1+0x1f8], R4 ;  /* 0x0001f80401007387 */ /* 0x0003e80000100800 */
[----:B------:R0:W-:Y:S04]  /*acd0*/  STL [R1+0x200], R2 ;  /* 0x0002000201007387 */ /* 0x0001e80000100800 */
[----:B------:R0:W-:Y:S01]  /*ace0*/  @!P0 STL [R1+0x1f8], RZ ;  /* 0x0001f8ff01008387 */ /* 0x0001e20000100800 */
[----:B--2---:R-:W-:-:S05]  /*acf0*/  @!P0 LOP3.LUT R6, R5, 0x1, RZ, 0x3c, !PT ;  /* 0x0000000105068812 */ /* 0x004fca00078e3cff */
[----:B------:R0:W-:Y:S04]  /*ad00*/  @!P0 STL [R1+0x1fc], R6 ;  /* 0x0001fc0601008387 */ /* 0x0001e80000100800 */
[----:B------:R-:W2:Y:S01]  /*ad10*/  LD.E R5, desc[UR44][R16.64] ;  /* 0x0000002c10057980 */ /* 0x000ea2000c101900 */
[----:B------:R-:W-:Y:S05]  /*ad20*/  YIELD ;  /* 0x0000000000007946 */ /* 0x000fea0003800000 */
[----:B------:R-:W-:Y:S01]  /*ad30*/  BSSY B0, `(.L_x_3924) ;  /* 0x0000006000007945 */ /* 0x000fe20003800000 */
[----:B-1----:R-:W-:Y:S01]  /*ad40*/  @!P0 IMAD.MOV.U32 R4, RZ, RZ, RZ ;  /* 0x000000ffff048224 */ /* 0x002fe200078e00ff */
[----:B--2---:R-:W-:-:S04]  /*ad50*/  LOP3.LUT R5, R5, 0x1, RZ, 0xfc, !PT ;  /* 0x0000000105057812 */ /* 0x004fc800078efcff */
[----:B------:R-:W-:-:S13]  /*ad60*/  ISETP.NE.AND P1, PT, R5, 0x3, PT ;  /* 0x000000030500780c */ /* 0x000fda0003f25270 */
[----:B0-----:R-:W-:Y:S05]  /*ad70*/  @!P1 BRA `(.L_x_3925) ;  /* 0x0000000000049947 */ /* 0x001fea0003800000 */
[----:B------:R-:W-:Y:S01]  /*ad80*/  BPT.TRAP 0x1 ;  /* 0x000000040000795c */ /* 0x000fe20000300000 */
.L_x_3925:
[----:B------:R-:W-:Y:S05]  /*ad90*/  BSYNC B0 ;  /* 0x0000000000007941 */ /* 0x000fea0003800000 */
.L_x_3924:
[----:B------:R-:W2:Y:S01]  /*ada0*/  LD.E.64 R8, desc[UR44][R16.64+0x18] ;  /* 0x0000182c10087980 */ /* 0x000ea2000c101b00 */
[----:B-----5:R-:W-:Y:S02]  /*adb0*/  SHF.L.U32 R5, R6, 0x1f, RZ ;  /* 0x0000001f06057819 */ /* 0x020fe400000006ff */
[----:B--2---:R-:W-:-:S05]  /*adc0*/  MOV R9, R8 ;  /* 0x0000000800097202 */ /* 0x004fca0000000f00 */
[----:B------:R-:W-:-:S04]  /*add0*/  IMAD R4, R4, 0x8, R9 ;  /* 0x0000000804047824 */ /* 0x000fc800078e0209 */
[----:B------:R0:W1:Y:S01]  /*ade0*/  SYNCS.PHASECHK.TRANS64.TRYWAIT P0, [R4+URZ], R5 ;  /* 0x00000005040075a7 */ /* 0x000062000800017f */
[----:B------:R-:W2:Y:S04]  /*adf0*/  LD.E R2, desc[UR44][R16.64] ;  /* 0x0000002c10027980 */ /* 0x000ea8000c101900 */
[----:B------:R0:W5:Y:S01]  /*ae00*/  LDL.64 R6, [R1+0x1f8] ;  /* 0x0001f80001067983 */ /* 0x0001620000100a00 */
[----:B------:R-:W-:Y:S01]  /*ae10*/  BSSY B0, `(.L_x_3926) ;  /* 0x0000005000007945 */ /* 0x000fe20003800000 */
[----:B--2---:R-:W-:-:S04]  /*ae20*/  LOP3.LUT R2, R2, 0x1, RZ, 0xfc, !PT ;  /* 0x0000000102027812 */ /* 0x004fc800078efcff */
[----:B------:R-:W-:-:S13]  /*ae30*/  ISETP.NE.AND P1, PT, R2, 0x3, PT ;  /* 0x000000030200780c */ /* 0x000fda0003f25270 */
[----:B01----:R-:W-:Y:S05]  /*ae40*/  @!P1 BRA `(.L_x_3927) ;  /* 0x0000000000049947 */ /* 0x003fea0003800000 */
[----:B------:R-:W-:Y:S01]  /*ae50*/  BPT.TRAP 0x1 ;  /* 0x000000040000795c */ /* 0x000fe20000300000 */
.L_x_3927:
[----:B------:R-:W-:Y:S05]  /*ae60*/  BSYNC B0 ;  /* 0x0000000000007941 */ /* 0x000fea0003800000 */
.L_x_3926:
        /* <DEDUP_REMOVED lines=8> */
.L_x_3929:
[----:B------:R-:W-:Y:S05]  /*aef0*/  BSYNC B0 ;  /* 0x0000000000007941 */ /* 0x000fea0003800000 */
.L_x_3928:
[----:B------:R-:W2:Y:S04]  /*af00*/  LDL R15, [R1+0x1f8] ;  /* 0x0001f800010f7983 */ /* 0x000ea80000100800 */
[----:B------:R-:W2:Y:S01]  /*af10*/  LDL.64 R4, [R1+0x80] ;  /* 0x0000800001047983 */ /* 0x000ea20000100a00 */
[----:B------:R-:W-:Y:S05]  /*af20*/  WARPSYNC.ALL ;  /* 0x0000000000007948 */ /* 0x000fea0003800000 */
[----:B------:R1:W-:Y:S04]  /*af30*/  STL [R1+0x60], RZ ;  /* 0x000060ff01007387 */ /* 0x0003e80000100800 */
[----:B0----5:R-:W3:Y:S01]  /*af40*/  LD.E.64 R6, desc[UR44][R16.64+0x78] ;  /* 0x0000782c10067980 */ /* 0x021ee2000c101b00 */
[----:B------:R-:W-:-:S05]  /*af50*/  IMAD.MOV.U32 R2, RZ, RZ, 0x1 ;  /* 0x00000001ff027424 */ /* 0x000fca00078e00ff */
[----:B------:R1:W-:Y:S04]  /*af60*/  STL [R1+0x60], R2 ;  /* 0x0000600201007387 */ /* 0x0003e80000100800 */
[----:B------:R-:W4:Y:S04]  /*af70*/  LD.E.64 R8, desc[UR44][R16.64+0x78] ;  /* 0x0000782c10087980 */ /* 0x000f28000c101b00 */
[----:B------:R1:W-:Y:S04]  /*af80*/  STL [R1+0x60], R2 ;  /* 0x0000600201007387 */ /* 0x0003e80000100800 */
[----:B------:R-:W4:Y:S01]  /*af90*/  LD.E.64 R10, desc[UR44][R16.64+0x78] ;  /* 0x0000782c100a7980 */ /* 0x000f22000c101b00 */
[----:B--2---:R-:W-:Y:S01]  /*afa0*/  IMAD R4, R15, 0x300, R4 ;  /* 0x000003000f047824 */ /* 0x004fe200078e0204 */
[----:B------:R-:W-:-:S02]  /*afb0*/  R2UR UR7, R5 ;  /* 0x00000000050772ca */ /* 0x000fc400000e0000 */
[----:B------:R1:W-:Y:S02]  /*afc0*/  STL [R1+0x60], R2 ;  /* 0x0000600201007387 */ /* 0x0003e40000100800 */
[----:B------:R-:W-:Y:S02]  /*afd0*/  R2UR UR6, R4 ;  /* 0x00000000040672ca */ /* 0x000fe400000e0000 */
[----:B------:R-:W2:Y:S01]  /*afe0*/  LD.E.64 R12, desc[UR44][R16.64+0x78] ;  /* 0x0000782c100c7980 */ /* 0x000ea2000c101b00 */
[----:B------:R-:W-:-:S03]  /*aff0*/  WARPGROUP.ARRIVE ;  /* 0x00000000000079c5 */ /* 0x000fc60000000000 */
[----:B------:R1:W-:Y:S04]  /*b000*/  STL [R1+0x60], R2 ;  /* 0x0000600201007387 */ /* 0x0003e80000100800 */
[----:B------:R1:W5:Y:S01]  /*b010*/  LDL.64 R14, [R1+0x1f8] ;  /* 0x0001f800010e7983 */ /* 0x0003620000100a00 */
[----:B---3--:R-:W-:Y:S02]  /*b020*/  R2UR UR4, R6 ;  /* 0x00000000060472ca */ /* 0x008fe400000e0000 */
        /* <DEDUP_REMOVED lines=36> */
[----:B-1----:R-:W-:Y:S05]  /*b270*/  @!P0 BRA `(.L_x_3932) ;  /* 0x0000000000048947 */ /* 0x002fea0003800000 */
[----:B------:R-:W-:Y:S01]  /*b280*/  BPT.TRAP 0x1 ;  /* 0x000000040000795c */ /* 0x000fe20000300000 */
.L_x_3932:
[----:B------:R-:W-:Y:S05]  /*b290*/  BSYNC B0 ;  /* 0x0000000000007941 */ /* 0x000fea0003800000 */
.L_x_3931:
        /* <DEDUP_REMOVED lines=11> */
.L_x_3934:
[----:B------:R-:W-:Y:S05]  /*b350*/  BSYNC B0 ;  /* 0x0000000000007941 */ /* 0x000fea0003800000 */
.L_x_3933:
[----:B------:R-:W-:Y:S04]  /*b360*/  BSSY B0, `(.L_x_3935) ;  /* 0x0000007000007945 */ /* 0x000fe80003800000 */
[----:B------:R-:W-:Y:S05]  /*b370*/  @P0 BRA `(.L_x_3936) ;  /* 0x0000000000140947 */ /* 0x000fea0003800000 */
[----:B------:R-:W2:Y:S02]  /*b380*/  LD.E.64 R4, desc[UR44][R16.64+0x40] ;  /* 0x0000402c10047980 */ /* 0x000ea4000c101b00 */
[----:B--2---:R-:W-:-:S05]  /*b390*/  MOV R5, R4 ;  /* 0x0000000400057202 */ /* 0x004fca0000000f00 */
[----:B------:R-:W-:-:S04]  /*b3a0*/  IMAD R14, R14, 0x8, R5 ;  /* 0x000000080e0e7824 */ /* 0x000fc800078e0205 */
[----:B------:R-:W0:Y:S02]  /*b3b0*/  SYNCS.PHASECHK.TRANS64.TRYWAIT P0, [R14+URZ], R15 ;  /* 0x0000000f0e0075a7 */ /* 0x000e24000800017f */
[----:B0-----:R-:W-:Y:S05]  /*b3c0*/  @!P0 BRA `(.L_x_3937) ;  /* 0x000002d400288947 */ /* 0x001fea0003800000 */
.L_x_3936:
[----:B------:R-:W-:Y:S05]  /*b3d0*/  BSYNC B0 ;  /* 0x0000000000007941 */ /* 0x000fea0003800000 */
.L_x_3935:
[----:B------:R-:W2:Y:S04]  /*b3e0*/  LDL R9, [R1+0x1f8] ;  /* 0x0001f80001097983 */ /* 0x000ea80000100800 */
[----:B------:R-:W2:Y:S04]  /*b3f0*/  LDL.64 R4, [R1+0xf8] ;  /* 0x0000f80001047983 */ /* 0x000ea80000100a00 */
[----:B------:R-:W3:Y:S04]  /*b400*/  LDL R8, [R1+0x70] ;  /* 0x0000700001087983 */ /* 0x000ee80000100800 */
[----:B------:R-:W4:Y:S04]  /*b410*/  LDL.64 R6, [R1+0xf0] ;  /* 0x0000f00001067983 */ /* 0x000f280000100a00 */
[----:B------:R-:W4:Y:S04]  /*b420*/  LDL.64 R10, [R1+0xf0] ;  /* 0x0000f000010a7983 */ /* 0x000f280000100a00 */
[----:B------:R-:W4:Y:S04]  /*b430*/  LDL.64 R12, [R1+0xf0] ;  /* 0x0000f000010c7983 */ /* 0x000f280000100a00 */
[----:B0-----:R-:W4:Y:S01]  /*b440*/  LDL.64 R14, [R1+0xf0] ;  /* 0x0000f000010e7983 */ /* 0x001f220000100a00 */
[----:B------:R-:W-:Y:S05]  /*b450*/  WARPSYNC.ALL ;  /* 0x0000000000007948 */ /* 0x000fea0003800000 */
[----:B------:R-:W-:Y:S01]  /*b460*/  WARPGROUP.ARRIVE ;  /* 0x00000000000079c5 */ /* 0x000fe20000000000 */
[----:B--2---:R-:W-:Y:S01]  /*b470*/  IMAD R4, R9, 0xc00, R4 ;  /* 0x00000c0009047824 */ /* 0x004fe200078e0204 */
[----:B------:R-:W-:-:S02]  /*b480*/  R2UR UR7, R5 ;  /* 0x00000000050772ca */ /* 0x000fc400000e0000 */
[----:B---3--:R-:W-:Y:S02]  /*b490*/  ISETP.NE.U32.AND P0, PT, R8, RZ, PT ;  /* 0x000000ff0800720c */ /* 0x008fe40003f05070 */
[----:B------:R-:W-:Y:S01]  /*b4a0*/  R2UR UR6, R4 ;  /* 0x00000000040672ca */ /* 0x000fe200000e0000 */
[----:B------:R-:W2:Y:S01]  /*b4b0*/  LDL.64 R8, [R1+0xf0] ;  /* 0x0000f00001087983 */ /* 0x000ea20000100a00 */
        /* <DEDUP_REMOVED lines=131> */
[----:B------:R-:W-:Y:S01]  /*bcf0*/  R2UR UR5, R9 ;  /* 0x00000000090572ca */ /* 0x000fe200000e0000 */
[----:B---3--:R-:W-:Y:S01]  /*bd00*/  VIADD R10, R10, 0xc02 ;  /* 0x00000c020a0a7836 */ /* 0x008fe20000000000 */
[----:B------:R-:W-:Y:S02]  /*bd10*/  WARPGROUP.DEPBAR.LE gsb0, 0x0 ;  /* 0x00008000000079c5 */ /* 0x000fe40000010000 */
[----:B------:R-:W-:-:S09]  /*bd20*/  WARPGROUP.ARRIVE ;  /* 0x00000000000079c5 */ /* 0x000fd20000000000 */
        /* <DEDUP_REMOVED lines=26> */
[----:B------:R-:W0:Y:S01]  /*bed0*/  S2R R18, SR_TID.X ;  /* 0x0000000000127919 */ /* 0x000e220000002100 */
[----:B------:R1:W-:Y:S04]  /*bee0*/  STL [R1+0x70], R2 ;  /* 0x0000700201007387 */ /* 0x0003e80000100800 */
[----:B------:R1:W-:Y:S01]  /*bef0*/  STL [R1+0x70], R2 ;  /* 0x0000700201007387 */ /* 0x0003e20000100800 */
[----:B------:R-:W-:-:S02]  /*bf00*/  WARPGROUP.DEPBAR.LE gsb0, 0x0 ;  /* 0x00008000000079c5 */ /* 0x000fc40000010000 */
[----:B------:R-:W-:Y:S01]  /*bf10*/  WARPGROUP.ARRIVE ;  /* 0x00000000000079c5 */ /* 0x000fe20000000000 */
[----:B------:R1:W5:Y:S05]  /*bf20*/  LDL R4, [R1+0x1f8] ;  /* 0x0001f80001047983 */ /* 0x00036a0000100800 */
[----:B------:R-:W-:Y:S01]  /*bf30*/  HGMMA.64x96x16.F32.BF16 R24, gdesc[UR4], R24, gsb0 ;  /* 0x01600000041879f0 */ /* 0x000fe20008001818 */
[----:B------:R1:W-:Y:S01]  /*bf40*/  STL [R1+0x70], R2 ;  /* 0x0000700201007387 */ /* 0x0003e20000100800 */
[----:B0-----:R-:W-:-:S03]  /*bf50*/  SHF.R.U32.HI R18, RZ, 0x7, R18 ;  /* 0x00000007ff127819 */ /* 0x001fc60000011612 */
[----:B------:R1:W-:Y:S04]  /*bf60*/  STL [R1+0x70], R2 ;  /* 0x0000700201007387 */ /* 0x0003e80000100800 */
[----:B------:R1:W-:Y:S04]  /*bf70*/  STL [R1+0x70], R2 ;  /* 0x0000700201007387 */ /* 0x0003e80000100800 */
[----:B------:R1:W-:Y:S04]  /*bf80*/  STL [R1+0x70], R2 ;  /* 0x0000700201007387 */ /* 0x0003e80000100800 */
[----:B------:R1:W-:Y:S01]  /*bf90*/  STL [R1+0x70], R2 ;  /* 0x0000700201007387 */ /* 0x0003e20000100800 */
[----:B------:R-:W-:-:S03]  /*bfa0*/  IADD3 R6, -R18, 0xb, RZ ;  /* 0x0000000b12067810 */ /* 0x000fc60007ffe1ff */
        /* <DEDUP_REMOVED lines=11> */
[----:B------:R-:W2:Y:S01]  /*c060*/  LD.E R5, desc[UR44][R16.64] ;  /* 0x0000002c10057980 */ /* 0x000ea2000c101900 */
[----:B------:R-:W-:Y:S01]  /*c070*/  BSSY B0, `(.L_x_3938) ;  /* 0x0000005000007945 */ /* 0x000fe20003800000 */
[----:B--2---:R-:W-:-:S04]  /*c080*/  LOP3.LUT R5, R5, 0x1, RZ, 0xfc, !PT ;  /* 0x0000000105057812 */ /* 0x004fc800078efcff */
[----:B------:R-:W-:-:S13]  /*c090*/  ISETP.NE.AND P0, PT, R5, 0x3, PT ;  /* 0x000000030500780c */ /* 0x000fda0003f05270 */
[----:B-1----:R-:W-:Y:S05]  /*c0a0*/  @!P0 BRA `(.L_x_3939) ;  /* 0x0000000000048947 */ /* 0x002fea0003800000 */
[----:B------:R-:W-:Y:S01]  /*c0b0*/  BPT.TRAP 0x1 ;  /* 0x000000040000795c */ /* 0x000fe20000300000 */
.L_x_3939:
[----:B------:R-:W-:Y:S05]  /*c0c0*/  BSYNC B0 ;  /* 0x0000000000007941 */ /* 0x000fea0003800000 */
.L_x_3938:
[----:B------:R-:W2:Y:S04]  /*c0d0*/  LD.E.64 R6, desc[UR44][R16.64+0x20] ;  /* 0x0000202c10067980 */ /* 0x000ea8000c101b00 */
[----:B------:R-:W3:Y:S01]  /*c0e0*/  LD.E R5, desc[UR44][R16.64+0xc] ;  /* 0x00000c2c10057980 */ /* 0x000ee2000c101900 */
[----:B--2---:R-:W-:-:S05]  /*c0f0*/  MOV R7, R6 ;  /* 0x0000000600077202 */ /* 0x004fca0000000f00 */
[----:B-----5:R-:W-:-:S05]  /*c100*/  IMAD R4, R4, 0x8, R7 ;  /* 0x0000000804047824 */ /* 0x020fca00078e0207 */
[----:B---3--:R-:W-:-:S04]  /*c110*/  PRMT R4, R5, 0x654, R4 ;  /* 0x0000065405047816 */ /* 0x008fc80000000004 */
[----:B------:R0:W-:Y:S01]  /*c120*/  SYNCS.ARRIVE.TRANS64.RED.A1T0 RZ, [R4+URZ], RZ ;  /* 0x000000ff04ff79a7 */ /* 0x0001e2000810043f */
[----:B------:R-:W2:Y:S04]  /*c130*/  LDL.64 R18, [R1+0x150] ;  /* 0x0001500001127983 */ /* 0x000ea80000100a00 */
[----:B------:R-:W3:Y:S04]  /*c140*/  LDL R73, [R1+0x11c] ;  /* 0x00011c0001497983 */ /* 0x000ee80000100800 */
[----:B------:R-:W4:Y:S04]  /*c150*/  LDL R72, [R1+0x50] ;  /* 0x0000500001487983 */ /* 0x000f280000100800 */
[----:B------:R-:W3:Y:S04]  /*c160*/  LDL.64 R12, [R1+0x140] ;  /* 0x00014000010c7983 */ /* 0x000ee80000100a00 */
[----:B------:R-:W4:Y:S04]  /*c170*/  LDL R21, [R1+0x148] ;  /* 0x0001480001157983 */ /* 0x000f280000100800 */
[----:B------:R-:W4:Y:S04]  /*c180*/  LDL.128 R8, [R1+0x130] ;  /* 0x0001300001087983 */ /* 0x000f280000100c00 */
[----:B0-----:R-:W4:Y:S04]  /*c190*/  LDL.128 R4, [R1+0x120] ;  /* 0x0001200001047983 */ /* 0x001f280000100c00 */
[----:B--2---:R-:W2:Y:S01]  /*c1a0*/  LD.E R19, desc[UR44][R18.64] ;  /* 0x0000002c12137980 */ /* 0x004ea2000c101900 */
[----:B---3--:R-:W-:-:S02]  /*c1b0*/  ISETP.NE.AND P0, PT, R12, 0x1, PT ;  /* 0x000000010c00780c */ /* 0x008fc40003f05270 */
[----:B----4-:R-:W-:Y:S01]  /*c1c0*/  ISETP.GE.AND P1, PT, R9, 0x1, PT ;  /* 0x000000010900780c */ /* 0x010fe20003f26270 */
[----:B------:R-:W-:Y:S01]  /*c1d0*/  BSSY B0, `(.L_x_3940) ;  /* 0x000009e000007945 */ /* 0x000fe20003800000 */
[-C--:B--2---:R-:W-:Y:S01]  /*c1e0*/  FMUL.FTZ R15, R26, R19.reuse ;  /* 0x000000131a0f7220 */ /* 0x084fe20000410000 */
[-C--:B------:R-:W-:Y:S01]  /*c1f0*/  FMUL.FTZ R26, R31, R19.reuse ;  /* 0x000000131f1a7220 */ /* 0x080fe20000410000 */
[-C--:B------:R-:W-:Y:S01]  /*c200*/  FMUL.FTZ R31, R42, R19.reuse ;  /* 0x000000132a1f7220 */ /* 0x080fe20000410000 */
[----:B------:R-:W-:Y:S01]  /*c210*/  SHF.R.S32.HI R42, RZ, 0x1f, R73 ;  /* 0x0000001fff2a7819 */ /* 0x000fe20000011449 */
[-C--:B------:R-:W-:Y:S01]  /*c220*/  FMUL.FTZ R81, R45, R19.reuse ;  /* 0x000000132d517220 */ /* 0x080fe20000410000 */
[----:B------:R-:W-:Y:S02]  /*c230*/  FMUL.FTZ R74, R29, R19 ;  /* 0x000000131d4a7220 */ /* 0x000fe40000410000 */
        /* <DEDUP_REMOVED lines=29> */
[----:B------:R-:W-:Y:S01]  /*c410*/  LEA.HI R57, R42, R73, RZ, 0x2 ;  /* 0x000000492a397211 */ /* 0x000fe200078f10ff */
[-C--:B------:R-:W-:Y:S01]  /*c420*/  FMUL.FTZ R46, R48, R19.reuse ;  /* 0x00000013302e7220 */ /* 0x080fe20000410000 */
[--C-:B------:R-:W-:Y:S01]  /*c430*/  SHF.R.S32.HI R55, RZ, 0x2, R53.reuse ;  /* 0x00000002ff377819 */ /* 0x100fe20000011435 */
[-C--:B------:R-:W-:Y:S01]  /*c440*/  FMUL.FTZ R48, R52, R19.reuse ;  /* 0x0000001334307220 */ /* 0x080fe20000410000 */
[----:B------:R-:W-:Y:S01]  /*c450*/  SHF.R.S32.HI R58, RZ, 0x1f, R53 ;  /* 0x0000001fff3a7819 */ /* 0x000fe20000011435 */
[----:B------:R-:W-:Y:S01]  /*c460*/  FMUL.FTZ R52, R60, R19 ;  /* 0x000000133c347220 */ /* 0x000fe20000410000 */
[----:B------:R-:W-:-:S02]  /*c470*/  LOP3.LUT R60, R57, 0xfffffffc, RZ, 0xc0, !PT ;  /* 0xfffffffc393c7812 */ /* 0x000fc400078ec0ff */
[----:B------:R-:W-:Y:S02]  /*c480*/  LEA.HI R57, R58, R55, RZ, 0x3 ;  /* 0x000000373a397211 */ /* 0x000fe400078f18ff */
[----:B------:R-:W-:Y:S01]  /*c490*/  SHF.R.S32.HI R58, RZ, 0x7, R45 ;  /* 0x00000007ff3a7819 */ /* 0x000fe2000001142d */
[----:B------:R-:W-:Y:S01]  /*c4a0*/  IMAD.IADD R73, R73, 0x1, -R60 ;  /* 0x0000000149497824 */ /* 0x000fe200078e0a3c */
        /* <DEDUP_REMOVED lines=14> */
[----:B------:R-:W-:-:S05]  /*c590*/  @P0 IMAD.HI.U32 R58, R86, R13, RZ ;  /* 0x0000000d563a0227 */ /* 0x000fca00078e00ff */
[----:B------:R-:W-:Y:S02]  /*c5a0*/  @P0 SHF.R.U32.HI R86, RZ, R21, R58 ;  /* 0x00000015ff560219 */ /* 0x000fe4000001163a */
[----:B------:R-:W-:Y:S01]  /*c5b0*/  LOP3.LUT R53, R53, 0x7ffffffc, RZ, 0xc0, !PT ;  /* 0x7ffffffc35357812 */ /* 0x000fe200078ec0ff */
[----:B------:R-:W-:Y:S02]  /*c5c0*/  IMAD.MOV.U32 R21, RZ, RZ, -0x60 ;  /* 0xffffffa0ff157424 */ /* 0x000fe400078e00ff */
        /* <DEDUP_REMOVED lines=16> */
[----:B------:R-:W-:Y:S01]  /*c6d0*/  FMUL.FTZ R13, R70, R19 ;  /* 0x00000013460d7220 */ /* 0x000fe20000410000 */
[----:B------:R-:W-:Y:S02]  /*c6e0*/  IMAD R50, R0, R21, 0x1 ;  /* 0x0000000100327424 */ /* 0x000fe400078e0215 */
[----:B------:R-:W-:Y:S01]  /*c6f0*/  FMUL.FTZ R19, R71, R19 ;  /* 0x0000001347137220 */ /* 0x000fe20000410000 */
[----:B------:R-:W1:Y:S01]  /*c700*/  MUFU.TANH R14, R14 ;  /* 0x0000000e000e7308 */ /* 0x000e620000002400 */
[----:B------:R-:W-:Y:S01]  /*c710*/  IMAD R50, R53, -0x2, R50 ;  /* 0xfffffffe35327824 */ /* 0x000fe200078e0232 */
[----:B------:R-:W-:-:S06]  /*c720*/  LOP3.LUT R21, RZ, R6, RZ, 0x33, !PT ;  /* 0x00000006ff157212 */ /* 0x000fcc00078e33ff */
[----:B------:R-:W2:Y:S01]  /*c730*/  MUFU.TANH R20, R20 ;  /* 0x0000001400147308 */ /* 0x000ea20000002400 */
[----:B------:R-:W-:-:S07]  /*c740*/  IADD3 R58, -R4, R50, R5 ;  /* 0x00000032043a7210 */ /* 0x000fce0007ffe105 */
[----:B------:R-:W3:Y:S08]  /*c750*/  MUFU.TANH R15, R15 ;  /* 0x0000000f000f7308 */ /* 0x000ef00000002400 */
[----:B------:R-:W4:Y:S08]  /*c760*/  MUFU.TANH R18, R18 ;  /* 0x0000001200127308 */ /* 0x000f300000002400 */
        /* <DEDUP_REMOVED lines=55> */
[----:B------:R-:W-:Y:S02]  /*cae0*/  ISETP.NE.AND P0, PT, R9, 0x1, PT ;  /* 0x000000010900780c */ /* 0x000fe40003f05270 */
[----:B------:R-:W-:-:S11]  /*caf0*/  LOP3.LUT R21, RZ, R8, RZ, 0x33, !PT ;  /* 0x00000008ff157212 */ /* 0x000fd600078e33ff */
[----:B------:R-:W-:-:S05]  /*cb00*/  @P0 IMAD.HI.U32 R8, R21, R10, RZ ;  /* 0x0000000a15080227 */ /* 0x000fca00078e00ff */
[----:B------:R-:W-:-:S04]  /*cb10*/  @P0 SHF.R.U32.HI R21, RZ, R11, R8 ;  /* 0x0000000bff150219 */ /* 0x000fc80000011608 */
[----:B------:R-:W-:Y:S01]  /*cb20*/  LOP3.LUT R8, RZ, R21, RZ, 0x33, !PT ;  /* 0x00000015ff087212 */ /* 0x000fe200078e33ff */
[----:B------:R-:W-:Y:S06]  /*cb30*/  BRA `(.L_x_3944) ;  /* 0x00000000000c7947 */ /* 0x000fec0003800000 */
.L_x_3943:
[----:B------:R-:W-:-:S13]  /*cb40*/  ISETP.NE.AND P0, PT, R9, 0x1, PT ;  /* 0x000000010900780c */ /* 0x000fda0003f05270 */
[----:B------:R-:W-:-:S05]  /*cb50*/  @P0 IMAD.HI.U32 R50, R8, R10, RZ ;  /* 0x0000000a08320227 */ /* 0x000fca00078e00ff */
[----:B------:R-:W-:-:S07]  /*cb60*/  @P0 SHF.R.U32.HI R8, RZ, R11, R50 ;  /* 0x0000000bff080219 */ /* 0x000fce0000011632 */
.L_x_3944:
[----:B------:R-:W-:Y:S05]  /*cb70*/  BSYNC B1 ;  /* 0x0000000000017941 */ /* 0x000fea0003800000 */
.L_x_3942:
[----:B------:R-:W-:-:S05]  /*cb80*/  IMAD R8, R8, R9, R63 ;  /* 0x0000000908087224 */ /* 0x000fca00078e023f */
[----:B------:R-:W-:Y:S02]  /*cb90*/  VIMNMX R7, R7, R8, !PT ;  /* 0x0000000807077248 */ /* 0x000fe40007fe0100 */
[----:B------:R-:W-:-:S07]  /*cba0*/  VIADDMNMX R6, R8, R9, R6, PT ;  /* 0x0000000908067246 */ /* 0x000fce0003800106 */
.L_x_3941:
[----:B------:R-:W-:Y:S05]  /*cbb0*/  BSYNC B0 ;  /* 0x0000000000007941 */ /* 0x000fea0003800000 */
.L_x_3940:
[C---:B------:R-:W-:Y:S01]  /*cbc0*/  ISETP.GE.AND P0, PT, R59.reuse, 0x2, PT ;  /* 0x000000023b00780c */ /* 0x040fe20003f06270 */
[----:B------:R-:W0:Y:S01]  /*cbd0*/  SHFL.IDX PT, R86, R86, 0x1, 0x1c1f ;  /* 0x003c1f0056567f89 */ /* 0x000e2200000e0000 */
[----:B------:R-:W-:Y:S01]  /*cbe0*/  ISETP.GE.AND P2, PT, R59, 0xa, PT ;  /* 0x0000000a3b00780c */ /* 0x000fe20003f46270 */
[----:B------:R-:W-:Y:S01]  /*cbf0*/  BSSY B0, `(.L_x_3945) ;  /* 0x0000086000007945 */ /* 0x000fe20003800000 */
[----:B------:R-:W-:Y:S02]  /*cc00*/  P2R R21, PR, RZ, 0x1 ;  /* 0x00000001ff157803 */ /* 0x000fe40000000000 */
[----:B------:R-:W-:Y:S02]  /*cc10*/  ISETP.GT.AND P0, PT, R7, 0x1, !P0 ;  /* 0x000000010700780c */ /* 0x000fe40004704270 */
[----:B------:R-:W-:Y:S02]  /*cc20*/  ISETP.GE.AND P1, PT, R59, 0x9, PT ;  /* 0x000000093b00780c */ /* 0x000fe40003f26270 */
[----:B------:R-:W-:-:S02]  /*cc30*/  ISETP.LT.OR P0, PT, R6, 0x2, P0 ;  /* 0x000000020600780c */ /* 0x000fc40000701670 */
[----:B------:R-:W-:Y:S02]  /*cc40*/  P2R R67, PR, RZ, 0x2 ;  /* 0x00000002ff437803 */ /* 0x000fe40000000000 */
[----:B------:R-:W-:Y:S02]  /*cc50*/  FSEL R84, R20, -INF , !P0 ;  /* 0xff80000014547808 */ /* 0x000fe40004000000 */
[C---:B------:R-:W-:Y:S02]  /*cc60*/  ISETP.GT.AND P0, PT, R7.reuse, 0x9, !P2 ;  /* 0x000000090700780c */ /* 0x040fe40005704270 */
[----:B------:R-:W-:Y:S02]  /*cc70*/  P2R R71, PR, RZ, 0x4 ;  /* 0x00000004ff477803 */ /* 0x000fe40000000000 */
[----:B------:R-:W-:Y:S02]  /*cc80*/  ISETP.LT.OR P0, PT, R6, 0xa, P0 ;  /* 0x0000000a0600780c */ /* 0x000fe40000701670 */
[----:B------:R-:W-:-:S02]  /*cc90*/  ISETP.GT.AND P1, PT, R7, 0x8, !P1 ;  /* 0x000000080700780c */ /* 0x000fc40004f24270 */
[----:B------:R-:W-:Y:S01]  /*cca0*/  ISETP.GE.AND P2, PT, R59, 0x11, PT ;  /* 0x000000113b00780c */ /* 0x000fe20003f46270 */
[----:B0-----:R-:W-:Y:S01]  /*ccb0*/  IMAD.IADD R8, R53, 0x1, R86 ;  /* 0x0000000135087824 */ /* 0x001fe200078e0256 */
[----:B------:R-:W-:Y:S02]  /*ccc0*/  FSEL R82, R74, -INF , !P0 ;  /* 0xff8000004a527808 */ /* 0x000fe40004000000 */
[----:B------:R-:W-:Y:S02]  /*ccd0*/  ISETP.LT.OR P1, PT, R6, 0x9, P1 ;  /* 0x000000090600780c */ /* 0x000fe40000f21670 */
[----:B------:R-:W-:Y:S02]  /*cce0*/  ISETP.GT.AND P0, PT, R7, 0x10, !P2 ;  /* 0x000000100700780c */ /* 0x000fe40005704270 */
[----:B------:R-:W-:Y:S02]  /*ccf0*/  FSEL R170, R24, -INF , !P1 ;  /* 0xff80000018aa7808 */ /* 0x000fe40004800000 */
        /* <DEDUP_REMOVED lines=25> */
[C---:B------:R-:W-:Y:S02]  /*ce90*/  ISETP.LT.OR P0, PT, R6.reuse, 0x22, P0 ;  /* 0x000000220600780c */ /* 0x040fe40000701670 */
        /* <DEDUP_REMOVED lines=40> */
[----:B------:R-:W-:-:S02]  /*d120*/  P2R R73, PR, RZ, 0x4 ;  /* 0x00000004ff497803 */ /* 0x000fc40000000000 */
        /* <DEDUP_REMOVED lines=24> */
[----:B-1----:R-:W-:Y:S02]  /*d2b0*/  FSEL R168, R14, -INF , !P6 ;  /* 0xff8000000ea87808 */ /* 0x002fe40007000000 */
[----:B------:R-:W-:-:S04]  /*d2c0*/  ISETP.GE.AND P6, PT, R59, 0x5a, PT ;  /* 0x0000005a3b00780c */ /* 0x000fc80003fc6270 */
[----:B------:R-:W-:Y:S02]  /*d2d0*/  P2R R14, PR, RZ, 0x40 ;  /* 0x00000040ff0e7803 */ /* 0x000fe40000000000 */
[----:B------:R-:W-:Y:S01]  /*d2e0*/  ISETP.GT.AND P6, PT, R7, 0x59, !P6 ;  /* 0x000000590700780c */ /* 0x000fe200077c4270 */
[----:B------:R-:W-:-:S03]  /*d2f0*/  IMAD.IADD R7, R55, 0x1, R86 ;  /* 0x0000000137077824 */ /* 0x000fc600078e0256 */
        /* <DEDUP_REMOVED lines=14> */
.L_x_3948:
[----:B------:R-:W-:-:S13]  /*d3e0*/  ISETP.NE.AND P6, PT, R9, 0x1, PT ;  /* 0x000000010900780c */ /* 0x000fda0003fc5270 */
[----:B------:R-:W-:-:S05]  /*d3f0*/  @P6 IMAD.HI.U32 R10, R4, R10, RZ ;  /* 0x0000000a040a6227 */ /* 0x000fca00078e00ff */
[----:B------:R-:W-:-:S07]  /*d400*/  @P6 SHF.R.U32.HI R4, RZ, R11, R10 ;  /* 0x0000000bff046219 */ /* 0x000fce000001160a */
.L_x_3949:
[----:B------:R-:W-:Y:S05]  /*d410*/  BSYNC B1 ;  /* 0x0000000000017941 */ /* 0x000fea0003800000 */
.L_x_3947:
[----:B------:R-:W-:-:S05]  /*d420*/  IMAD R4, R4, R9, R63 ;  /* 0x0000000904047224 */ /* 0x000fca00078e023f */
[----:B------:R-:W-:Y:S02]  /*d430*/  VIADDMNMX R8, R4, R9, R8, PT ;  /* 0x0000000904087246 */ /* 0x000fe40003800108 */
[----:B------:R-:W-:-:S07]  /*d440*/  VIMNMX R7, R7, R4, !PT ;  /* 0x0000000407077248 */ /* 0x000fce0007fe0100 */
.L_x_3946:
[----:B------:R-:W-:Y:S05]  /*d450*/  BSYNC B0 ;  /* 0x0000000000007941 */ /* 0x000fea0003800000 */
.L_x_3945:
[----:B------:R-:W2:Y:S01]  /*d460*/  LDL.64 R10, [R1+0x420] ;  /* 0x00042000010a7983 */ /* 0x000ea20000100a00 */
[----:B------:R-:W-:Y:S02]  /*d470*/  ISETP.GT.AND P5, PT, R7, RZ, !P5 ;  /* 0x000000ff0700720c */ /* 0x000fe40006fa4270 */
        /* <DEDUP_REMOVED lines=51> */
[----:B------:R-:W-:Y:S02]  /*d7b0*/  ISETP.NE.AND P5, PT, R88, RZ, PT ;  /* 0x000000ff5800720c */ /* 0x000fe40003fa5270 */
[C---:B------:R-:W-:Y:S01]  /*d7c0*/  ISETP.GT.AND P0, PT, R7.reuse, 0x48, !P0 ;  /* 0x000000480700780c */ /* 0x040fe20004704270 */
[----:B------:R-:W3:Y:S01]  /*d7d0*/  LDL R88, [R1+0x440] ;  /* 0x0004400001587983 */ /* 0x000ee20000100800 */
        /* <DEDUP_REMOVED lines=16> */
[----:B--2---:R-:W-:Y:S02]  /*d8e0*/  FMNMX.FTZ R4, R168, R10, !PT ;  /* 0x0000000aa8047209 */ /* 0x004fe40007810000 */
[----:B------:R-:W-:Y:S02]  /*d8f0*/  ISETP.LT.OR P5, PT, R8, 0x42, P5 ;  /* 0x000000420800780c */ /* 0x000fe40002fa1670 */
[----:B------:R-:W-:Y:S02]  /*d900*/  FMNMX.FTZ R4, R84, R4, !PT ;  /* 0x0000000454047209 */ /* 0x000fe40007810000 */
[----:B------:R-:W-:-:S02]  /*d910*/  FSEL R44, R44, -INF , !P5 ;  /* 0xff8000002c2c7808 */ /* 0x000fc40006800000 */
[----:B------:R-:W-:Y:S02]  /*d920*/  FMNMX.FTZ R4, R170, R4, !PT ;  /* 0x00000004aa047209 */ /* 0x000fe40007810000 */
[C---:B------:R-:W-:Y:S02]  /*d930*/  ISETP.GT.AND P1, PT, R7.reuse, 0x49, !P1 ;  /* 0x000000490700780c */ /* 0x040fe40004f24270 */
[----:B------:R-:W-:Y:S02]  /*d940*/  FMNMX.FTZ R4, R82, R4, !PT ;  /* 0x0000000452047209 */ /* 0x000fe40007810000 */
[----:B------:R-:W-:Y:S02]  /*d950*/  ISETP.LT.OR P0, PT, R8, 0x49, P0 ;  /* 0x000000490800780c */ /* 0x000fe40000701670 */
[----:B------:R-:W-:Y:S02]  /*d960*/  FMNMX.FTZ R4, R68, R4, !PT ;  /* 0x0000000444047209 */ /* 0x000fe40007810000 */
[----:B------:R-:W-:-:S02]  /*d970*/  ISETP.GT.AND P2, PT, R7, 0x50, !P2 ;  /* 0x000000500700780c */ /* 0x000fc40005744270 */
[----:B------:R-:W-:Y:S02]  /*d980*/  FMNMX.FTZ R4, R80, R4, !PT ;  /* 0x0000000450047209 */ /* 0x000fe40007810000 */
[----:B------:R-:W-:Y:S02]  /*d990*/  ISETP.GT.AND P3, PT, R7, 0x51, !P3 ;  /* 0x000000510700780c */ /* 0x000fe40005f64270 */
[----:B------:R-:W-:Y:S02]  /*d9a0*/  FMNMX.FTZ R4, R70, R4, !PT ;  /* 0x0000000446047209 */ /* 0x000fe40007810000 */
[----:B------:R-:W-:Y:S02]  /*d9b0*/  ISETP.NE.AND P6, PT, R14, RZ, PT ;  /* 0x000000ff0e00720c */ /* 0x000fe40003fc5270 */
        /* <DEDUP_REMOVED lines=30> */
[----:B------:R-:W-:Y:S02]  /*dba0*/  ISETP.LT.OR P1, PT, R8, 0x4a, P1 ;  /* 0x0000004a0800780c */ /* 0x000fe40000f21670 */
[----:B------:R-:W-:Y:S02]  /*dbb0*/  FSEL R38, R38, -INF , !P0 ;  /* 0xff80000026267808 */ /* 0x000fe40004000000 */
        /* <DEDUP_REMOVED lines=22> */
[----:B------:R-:W-:-:S02]  /*dd20*/  FMNMX.FTZ R7, R61, R4, !PT ;  /* 0x000000043d077209 */ /* 0x000fc40007810000 */
        /* <DEDUP_REMOVED lines=12> */
[C---:B------:R-:W-:Y:S02]  /*ddf0*/  FSETP.NEU.FTZ.AND P0, PT, R14.reuse, -INF , PT ;  /* 0xff8000000e00780b */ /* 0x040fe40003f1d000 */
        /* <DEDUP_REMOVED lines=13> */
[-C--:B------:R-:W-:Y:S01]  /*ded0*/  FFMA.FTZ R13, R84, R88.reuse, -R9 ;  /* 0x00000058540d7223 */ /* 0x080fe20000010809 */
[-C--:B------:R-:W-:Y:S01]  /*dee0*/  FFMA.FTZ R169, R55, R88.reuse, -R7 ;  /* 0x0000005837a97223 */ /* 0x080fe20000010807 */
[----:B------:R-:W-:Y:S01]  /*def0*/  MUFU.EX2 R168, R168 ;  /* 0x000000a800a87308 */ /* 0x000fe20000000800 */
[-CC-:B------:R-:W-:Y:S01]  /*df00*/  FFMA.FTZ R196, R24, R88.reuse, -R9.reuse ;  /* 0x0000005818c47223 */ /* 0x180fe20000010809 */
[-C--:B------:R-:W-:Y:S01]  /*df10*/  FFMA.FTZ R170, R170, R88.reuse, -R9 ;  /* 0x00000058aaaa7223 */ /* 0x080fe20000010809 */
[----:B------:R-:W-:-:S05]  /*df20*/  FFMA.FTZ R31, R41, R88, -R7 ;  /* 0x00000058291f7223 */ /* 0x000fca0000010807 */
[----:B------:R-:W2:Y:S01]  /*df30*/  MUFU.EX2 R63, R19 ;  /* 0x00000013003f7308 */ /* 0x000ea20000000800 */
[-C--:B------:R-:W-:Y:S01]  /*df40*/  FFMA.FTZ R37, R82, R88.reuse, -R9 ;  /* 0x0000005852257223 */ /* 0x080fe20000010809 */
[----:B------:R-:W-:-:S06]  /*df50*/  FFMA.FTZ R171, R53, R88, -R7 ;  /* 0x0000005835ab7223 */ /* 0x000fcc0000010807 */
[----:B------:R-:W-:Y:S08]  /*df60*/  MUFU.EX2 R32, R32 ;  /* 0x0000002000207308 */ /* 0x000ff00000000800 */
[----:B------:R-:W0:Y:S01]  /*df70*/  MUFU.EX2 R24, R11 ;  /* 0x0000000b00187308 */ /* 0x000e220000000800 */
[----:B------:R-:W-:-:S07]  /*df80*/  FFMA.FTZ R36, R68, R88, -R9 ;  /* 0x0000005844247223 */ /* 0x000fce0000010809 */
[----:B------:R-:W1:Y:S01]  /*df90*/  MUFU.EX2 R13, R13 ;  /* 0x0000000d000d7308 */ /* 0x000e620000000800 */
[----:B------:R-:W-:-:S07]  /*dfa0*/  FFMA.FTZ R30, R47, R88, -R7 ;  /* 0x000000582f1e7223 */ /* 0x000fce0000010807 */
[----:B------:R-:W3:Y:S01]  /*dfb0*/  MUFU.EX2 R169, R169 ;  /* 0x000000a900a97308 */ /* 0x000ee20000000800 */
[----:B------:R-:W-:-:S07]  /*dfc0*/  FFMA.FTZ R172, R80, R88, -R9 ;  /* 0x0000005850ac7223 */ /* 0x000fce0000010809 */
[----:B------:R-:W4:Y:S01]  /*dfd0*/  MUFU.EX2 R170, R170 ;  /* 0x000000aa00aa7308 */ /* 0x000f220000000800 */
[----:B------:R-:W-:-:S07]  /*dfe0*/  FFMA.FTZ R173, R51, R88, -R7 ;  /* 0x0000005833ad7223 */ /* 0x000fce0000010807 */
[----:B------:R-:W4:Y:S01]  /*dff0*/  MUFU.EX2 R31, R31 ;  /* 0x0000001f001f7308 */ /* 0x000f220000000800 */
[----:B--2---:R-:W-:Y:S01]  /*e000*/  FFMA.FTZ R4, R63, R4, R168 ;  /* 0x000000043f047223 */ /* 0x004fe200000100a8 */
[----:B------:R-:W-:-:S06]  /*e010*/  FFMA.FTZ R35, R70, R88, -R9 ;  /* 0x0000005846237223 */ /* 0x000fcc0000010809 */
[----:B------:R-:W2:Y:S01]  /*e020*/  MUFU.EX2 R37, R37 ;  /* 0x0000002500257308 */ /* 0x000ea20000000800 */
[----:B0-----:R-:W-:Y:S01]  /*e030*/  FFMA.FTZ R8, R5, R24, R32 ;  /* 0x0000001805087223 */ /* 0x001fe20000010020 */
[----:B------:R-:W-:-:S06]  /*e040*/  FFMA.FTZ R29, R29, R88, -R7 ;  /* 0x000000581d1d7223 */ /* 0x000fcc0000010807 */
[----:B------:R-:W0:Y:S01]  /*e050*/  MUFU.EX2 R171, R171 ;  /* 0x000000ab00ab7308 */ /* 0x000e220000000800 */
[----:B-1----:R-:W-:Y:S01]  /*e060*/  FADD.FTZ R5, R13, R4 ;  /* 0x000000040d057221 */ /* 0x002fe20000010000 */
[----:B------:R-:W-:-:S06]  /*e070*/  FFMA.FTZ R174, R76, R88, -R9 ;  /* 0x000000584cae7223 */ /* 0x000fcc0000010809 */
[----:B------:R-:W1:Y:S01]  /*e080*/  MUFU.EX2 R36, R36 ;  /* 0x0000002400247308 */ /* 0x000e620000000800 */
        /* <DEDUP_REMOVED lines=9> */
[-CC-:B------:R-:W-:Y:S01]  /*e120*/  FFMA.FTZ R21, R20, R88.reuse, -R9.reuse ;  /* 0x0000005814157223 */ /* 0x180fe20000010809 */
[-CC-:B------:R-:W-:Y:S01]  /*e130*/  FFMA.FTZ R176, R74, R88.reuse, -R9.reuse ;  /* 0x000000584ab07223 */ /* 0x180fe20000010809 */
[----:B------:R-:W-:-:S05]  /*e140*/  FFMA.FTZ R33, R66, R88, -R9 ;  /* 0x0000005842217223 */ /* 0x000fca0000010809 */
[----:B------:R-:W4:Y:S01]  /*e150*/  MUFU.EX2 R35, R35 ;  /* 0x0000002300237308 */ /* 0x000f220000000800 */
[-CC-:B------:R-:W-:Y:S01]  /*e160*/  FFMA.FTZ R178, R72, R88.reuse, -R9.reuse ;  /* 0x0000005848b27223 */ /* 0x180fe20000010809 */
[-CC-:B------:R-:W-:Y:S01]  /*e170*/  FFMA.FTZ R224, R64, R88.reuse, -R9.reuse ;  /* 0x0000005840e07223 */ /* 0x180fe20000010809 */
[-CC-:B------:R-:W-:Y:S01]  /*e180*/  FFMA.FTZ R225, R60, R88.reuse, -R9.reuse ;  /* 0x000000583ce17223 */ /* 0x180fe20000010809 */
[----:B------:R-:W-:-:S04]  /*e190*/  FFMA.FTZ R222, R58, R88, -R9 ;  /* 0x000000583ade7223 */ /* 0x000fc80000010809 */
[----:B------:R-:W4:Y:S01]  /*e1a0*/  MUFU.EX2 R29, R29 ;  /* 0x0000001d001d7308 */ /* 0x000f220000000800 */
[-CC-:B------:R-:W-:Y:S01]  /*e1b0*/  FFMA.FTZ R223, R62, R88.reuse, -R9.reuse ;  /* 0x000000583edf7223 */ /* 0x180fe20000010809 */
[-CC-:B------:R-:W-:Y:S01]  /*e1c0*/  FFMA.FTZ R204, R56, R88.reuse, -R9.reuse ;  /* 0x0000005838cc7223 */ /* 0x180fe20000010809 */
[-CC-:B------:R-:W-:Y:S01]  /*e1d0*/  FFMA.FTZ R203, R54, R88.reuse, -R9.reuse ;  /* 0x0000005836cb7223 */ /* 0x180fe20000010809 */
[-CC-:B------:R-:W-:Y:S01]  /*e1e0*/  FFMA.FTZ R202, R52, R88.reuse, -R9.reuse ;  /* 0x0000005834ca7223 */ /* 0x180fe20000010809 */
[-CC-:B------:R-:W-:Y:S01]  /*e1f0*/  FFMA.FTZ R201, R50, R88.reuse, -R9.reuse ;  /* 0x0000005832c97223 */ /* 0x180fe20000010809 */
[-CC-:B------:R-:W-:Y:S01]  /*e200*/  FFMA.FTZ R195, R48, R88.reuse, -R9.reuse ;  /* 0x0000005830c37223 */ /* 0x180fe20000010809 */
[-C--:B------:R-:W-:Y:S01]  /*e210*/  FFMA.FTZ R20, R46, R88.reuse, -R9 ;  /* 0x000000582e147223 */ /* 0x080fe20000010809 */
[----:B------:R-:W4:Y:S01]  /*e220*/  MUFU.EX2 R174, R174 ;  /* 0x000000ae00ae7308 */ /* 0x000f220000000800 */
[----:B--2---:R-:W-:Y:S01]  /*e230*/  FADD.FTZ R5, R37, R4 ;  /* 0x0000000425057221 */ /* 0x004fe20000010000 */
[----:B0-----:R-:W-:Y:S01]  /*e240*/  FADD.FTZ R9, R171, R8 ;  /* 0x00000008ab097221 */ /* 0x001fe20000010000 */
[----:B------:R-:W-:-:S05]  /*e250*/  FFMA.FTZ R177, R49, R88, -R7 ;  /* 0x0000005831b17223 */ /* 0x000fca0000010807 */
[----:B------:R-:W0:Y:S01]  /*e260*/  MUFU.EX2 R175, R175 ;  /* 0x000000af00af7308 */ /* 0x000e220000000800 */
[----:B-1----:R-:W-:Y:S01]  /*e270*/  FADD.FTZ R5, R36, R5 ;  /* 0x0000000524057221 */ /* 0x002fe20000010000 */
[----:B---3--:R-:W-:Y:S01]  /*e280*/  FADD.FTZ R4, R30, R9 ;  /* 0x000000091e047221 */ /* 0x008fe20000010000 */
[----:B------:R-:W-:-:S05]  /*e290*/  FFMA.FTZ R179, R27, R88, -R7 ;  /* 0x000000581bb37223 */ /* 0x000fca0000010807 */
[----:B------:R-:W1:Y:S01]  /*e2a0*/  MUFU.EX2 R34, R34 ;  /* 0x0000002200227308 */ /* 0x000e620000000800 */
[----:B----4-:R-:W-:Y:S01]  /*e2b0*/  FADD.FTZ R8, R172, R5 ;  /* 0x00000005ac087221 */ /* 0x010fe20000010000 */
[----:B------:R-:W-:-:S06]  /*e2c0*/  FADD.FTZ R4, R173, R4 ;  /* 0x00000004ad047221 */ /* 0x000fcc0000010000 */
[----:B------:R-:W2:Y:S01]  /*e2d0*/  MUFU.EX2 R28, R28 ;  /* 0x0000001c001c7308 */ /* 0x000ea20000000800 */
[----:B------:R-:W-:Y:S01]  /*e2e0*/  FFMA.FTZ R12, R15, R88, -R7 ;  /* 0x000000580f0c7223 */ /* 0x000fe20000010807 */
[----:B------:R-:W-:-:S06]  /*e2f0*/  FADD.FTZ R5, R35, R8 ;  /* 0x0000000823057221 */ /* 0x000fcc0000010000 */
[----:B------:R-:W3:Y:S01]  /*e300*/  MUFU.EX2 R176, R176 ;  /* 0x000000b000b07308 */ /* 0x000ee20000000800 */
[----:B------:R-:W-:Y:S01]  /*e310*/  FADD.FTZ R4, R29, R4 ;  /* 0x000000041d047221 */ /* 0x000fe20000010000 */
[----:B------:R-:W-:-:S06]  /*e320*/  FFMA.FTZ R220, R25, R88, -R7 ;  /* 0x0000005819dc7223 */ /* 0x000fcc0000010807 */
[----:B------:R-:W4:Y:S01]  /*e330*/  MUFU.EX2 R177, R177 ;  /* 0x000000b100b17308 */ /* 0x000f220000000800 */
[----:B------:R-:W-:Y:S01]  /*e340*/  FADD.FTZ R5, R174, R5 ;  /* 0x00000005ae057221 */ /* 0x000fe20000010000 */
[----:B0-----:R-:W-:-:S06]  /*e350*/  FADD.FTZ R9, R175, R4 ;  /* 0x00000004af097221 */ /* 0x001fcc0000010000 */
[----:B------:R-:W0:Y:S01]  /*e360*/  MUFU.EX2 R33, R33 ;  /* 0x0000002100217308 */ /* 0x000e220000000800 */
[----:B------:R-:W-:-:S07]  /*e370*/  FFMA.FTZ R221, R18, R88, -R7 ;  /* 0x0000005812dd7223 */ /* 0x000fce0000010807 */
[----:B------:R-:W0:Y:S01]  /*e380*/  MUFU.EX2 R179, R179 ;  /* 0x000000b300b37308 */ /* 0x000e220000000800 */
[----:B-1----:R-:W-:Y:S01]  /*e390*/  FADD.FTZ R5, R34, R5 ;  /* 0x0000000522057221 */ /* 0x002fe20000010000 */
[----:B--2---:R-:W-:-:S06]  /*e3a0*/  FADD.FTZ R4, R28, R9 ;  /* 0x000000091c047221 */ /* 0x004fcc0000010000 */
[----:B------:R-:W1:Y:S01]  /*e3b0*/  MUFU.EX2 R178, R178 ;  /* 0x000000b200b27308 */ /* 0x000e620000000800 */
        /* <DEDUP_REMOVED lines=8> */
[----:B------:R-:W-:-:S06]  /*e440*/  FADD.FTZ R9, R179, R4 ;  /* 0x00000004b3097221 */ /* 0x000fcc0000010000 */
        /* <DEDUP_REMOVED lines=40> */
[----:B------:R-:W3:Y:S08]  /*e6d0*/  MUFU.EX2 R196, R196 ;  /* 0x000000c400c47308 */ /* 0x000ef00000000800 */
[----:B------:R-:W4:Y:S01]  /*e6e0*/  MUFU.EX2 R19, R19 ;  /* 0x0000001300137308 */ /* 0x000f220000000800 */
[----:B0-----:R-:W-:Y:S01]  /*e6f0*/  FADD.FTZ R8, R201, R8 ;  /* 0x00000008c9087221 */ /* 0x001fe20000010000 */
[----:B------:R-:W-:-:S06]  /*e700*/  FADD.FTZ R5, R198, R5 ;  /* 0x00000005c6057221 */ /* 0x000fcc0000010000 */
[----:B------:R-:W0:Y:S08]  /*e710*/  MUFU.EX2 R21, R21 ;  /* 0x0000001500157308 */ /* 0x000e300000000800 */
[----:B------:R-:W0:Y:S01]  /*e720*/  MUFU.EX2 R14, R14 ;  /* 0x0000000e000e7308 */ /* 0x000e220000000800 */
[----:B-1----:R-:W-:Y:S01]  /*e730*/  FADD.FTZ R7, R195, R8 ;  /* 0x00000008c3077221 */ /* 0x002fe20000010000 */
[----:B--2---:R-:W-:-:S06]  /*e740*/  FADD.FTZ R4, R18, R5 ;  /* 0x0000000512047221 */ /* 0x004fcc0000010000 */
[----:B------:R-:W1:Y:S08]  /*e750*/  MUFU.EX2 R20, R20 ;  /* 0x0000001400147308 */ /* 0x000e700000000800 */
[----:B------:R-:W2:Y:S01]  /*e760*/  MUFU.EX2 R15, R15 ;  /* 0x0000000f000f7308 */ /* 0x000ea20000000800 */
[----:B---3--:R-:W-:Y:S01]  /*e770*/  FADD.FTZ R8, R196, R7 ;  /* 0x00000007c4087221 */ /* 0x008fe20000010000 */
[----:B----4-:R-:W-:-:S03]  /*e780*/  FADD.FTZ R5, R19, R4 ;  /* 0x0000000413057221 */ /* 0x010fc60000010000 */
[----:B0-----:R-:W-:Y:S01]  /*e790*/  FADD.FTZ R7, R21, R8 ;  /* 0x0000000815077221 */ /* 0x001fe20000010000 */
[----:B------:R-:W-:-:S03]  /*e7a0*/  FADD.FTZ R4, R14, R5 ;  /* 0x000000050e047221 */ /* 0x000fc60000010000 */
[----:B-1----:R-:W-:Y:S01]  /*e7b0*/  FADD.FTZ R8, R20, R7 ;  /* 0x0000000714087221 */ /* 0x002fe20000010000 */
[----:B------:R0:W-:Y:S01]  /*e7c0*/  STL [R1+0x424], R6 ;  /* 0x0004240601007387 */ /* 0x0001e20000100800 */
[----:B--2---:R-:W-:-:S05]  /*e7d0*/  FADD.FTZ R9, R15, R4 ;  /* 0x000000040f097221 */ /* 0x004fca0000010000 */
[----:B------:R1:W-:Y:S04]  /*e7e0*/  STL.64 [R1+0x430], R8 ;  /* 0x0004300801007387 */ /* 0x0003e80000100a00 */
[----:B------:R-:W2:Y:S01]  /*e7f0*/  LD.E R7, desc[UR44][R16.64+0x210] ;  /* 0x0002102c10077980 */ /* 0x000ea2000c101900 */
[----:B------:R-:W-:-:S04]  /*e800*/  UIADD3 UR4, UP0, UR37, 0x210, URZ ;  /* 0x0000021025047890 */ /* 0x000fc8000ff1e03f */
[----:B------:R-:W-:Y:S02]  /*e810*/  ULOP3.LUT UR5, UR4, 0x4, URZ, 0xfc, !UPT ;  /* 0x0000000404057892 */ /* 0x000fe4000f8efc3f */
[----:B------:R-:W-:-:S04]  /*e820*/  UIADD3.X UR6, URZ, UR36, URZ, UP0, !UPT ;  /* 0x000000243f067290 */ /* 0x000fc800087fe43f */
[----:B------:R-:W-:Y:S02]  /*e830*/  IMAD.U32 R4, RZ, RZ, UR5 ;  /* 0x00000005ff047e24 */ /* 0x000fe4000f8e00ff */
[----:B------:R-:W-:Y:S02]  /*e840*/  IMAD.U32 R5, RZ, RZ, UR6 ;  /* 0x00000006ff057e24 */ /* 0x000fe4000f8e00ff */
[----:B--2---:R-:W-:-:S05]  /*e850*/  FMUL.FTZ R7, R63, R7 ;  /* 0x000000073f077220 */ /* 0x004fca0000410000 */
[----:B------:R2:W-:Y:S04]  /*e860*/  ST.E desc[UR44][R16.64+0x210], R7 ;  /* 0x0002100710007985 */ /* 0x0005e8000c10192c */
[----:B------:R-:W3:Y:S02]  /*e870*/  LD.E R10, desc[UR44][R4.64] ;  /* 0x0000002c040a7980 */ /* 0x000ee4000c101900 */
[----:B---3--:R-:W-:-:S05]  /*e880*/  FMUL.FTZ R11, R63, R10 ;  /* 0x0000000a3f0b7220 */ /* 0x008fca0000410000 */
[----:B------:R3:W-:Y:S04]  /*e890*/  ST.E desc[UR44][R4.64], R11 ;  /* 0x0000000b04007985 */ /* 0x0007e8000c10192c */
[----:B------:R-:W4:Y:S04]  /*e8a0*/  LD.E R54, desc[UR44][R16.64+0x224] ;  /* 0x0002242c10367980 */ /* 0x000f28000c101900 */
[----:B------:R-:W2:Y:S04]  /*e8b0*/  LD.E R226, desc[UR44][R16.64+0x404] ;  /* 0x0004042c10e27980 */ /* 0x000ea8000c101900 */
        /* <DEDUP_REMOVED lines=58> */
[----:B-1----:R-:W3:Y:S04]  /*ec60*/  LD.E R8, desc[UR44][R16.64+0x3f4] ;  /* 0x0003f42c10087980 */ /* 0x002ee8000c101900 */
[----:B------:R-:W3:Y:S01]  /*ec70*/  LD.E R10, desc[UR44][R16.64+0x400] ;  /* 0x0004002c100a7980 */ /* 0x000ee2000c101900 */
[----:B------:R-:W-:Y:S01]  /*ec80*/  ULOP3.LUT UR5, UR4, 0x8, URZ, 0xfc, !UPT ;  /* 0x0000000804057892 */ /* 0x000fe2000f8efc3f */
[C---:B----4-:R-:W-:Y:S01]  /*ec90*/  FMUL.FTZ R9, R63.reuse, R54 ;  /* 0x000000363f097220 */ /* 0x050fe20000410000 */
[----:B--2---:R-:W-:-:S04]  /*eca0*/  FMUL.FTZ R43, R63, R226 ;  /* 0x000000e23f2b7220 */ /* 0x004fc80000410000 */
[----:B------:R0:W-:Y:S01]  /*ecb0*/  ST.E desc[UR44][R16.64+0x224], R9 ;  /* 0x0002240910007985 */ /* 0x0001e2000c10192c */
[C---:B---3--:R-:W-:Y:S01]  /*ecc0*/  FMUL.FTZ R7, R63.reuse, R52 ;  /* 0x000000343f077220 */ /* 0x048fe20000410000 */
[C---:B------:R-:W-:Y:S01]  /*ecd0*/  FMUL.FTZ R11, R63.reuse, R56 ;  /* 0x000000383f0b7220 */ /* 0x040fe20000410000 */
[C---:B------:R-:W-:Y:S01]  /*ece0*/  FMUL.FTZ R25, R63.reuse, R58 ;  /* 0x0000003a3f197220 */ /* 0x040fe20000410000 */
[C---:B------:R-:W-:Y:S01]  /*ecf0*/  FMUL.FTZ R27, R63.reuse, R60 ;  /* 0x0000003c3f1b7220 */ /* 0x040fe20000410000 */
[----:B------:R-:W-:Y:S01]  /*ed00*/  ST.E desc[UR44][R16.64+0x404], R43 ;  /* 0x0004042b10007985 */ /* 0x000fe2000c10192c */
[----:B0-----:R-:W-:-:S03]  /*ed10*/  FMUL.FTZ R9, R63, R68 ;  /* 0x000000443f097220 */ /* 0x001fc60000410000 */
[----:B------:R0:W-:Y:S01]  /*ed20*/  ST.E desc[UR44][R16.64+0x220], R7 ;  /* 0x0002200710007985 */ /* 0x0001e2000c10192c */
[----:B------:R-:W-:-:S03]  /*ed30*/  FMUL.FTZ R39, R63, R62 ;  /* 0x0000003e3f277220 */ /* 0x000fc60000410000 */
[----:B------:R1:W-:Y:S01]  /*ed40*/  ST.E desc[UR44][R16.64+0x230], R11 ;  /* 0x0002300b10007985 */ /* 0x0003e2000c10192c */
[----:B------:R-:W-:-:S03]  /*ed50*/  FMUL.FTZ R41, R63, R64 ;  /* 0x000000403f297220 */ /* 0x000fc60000410000 */
[----:B------:R2:W-:Y:S04]  /*ed60*/  ST.E desc[UR44][R16.64+0x234], R25 ;  /* 0x0002341910007985 */ /* 0x0005e8000c10192c */
[----:B------:R3:W-:Y:S01]  /*ed70*/  ST.E desc[UR44][R16.64+0x240], R27 ;  /* 0x0002401b10007985 */ /* 0x0007e2000c10192c */
[C---:B0-----:R-:W-:Y:S01]  /*ed80*/  FMUL.FTZ R7, R63.reuse, R66 ;  /* 0x000000423f077220 */ /* 0x041fe20000410000 */
[C---:B------:R-:W-:Y:S02]  /*ed90*/  FMUL.FTZ R43, R63.reuse, R70 ;  /* 0x000000463f2b7220 */ /* 0x040fe40000410000 */
[----:B------:R0:W-:Y:S01]  /*eda0*/  ST.E desc[UR44][R16.64+0x260], R9 ;  /* 0x0002600910007985 */ /* 0x0001e2000c10192c */
[C---:B------:R-:W-:Y:S01]  /*edb0*/  FMUL.FTZ R45, R63.reuse, R72 ;  /* 0x000000483f2d7220 */ /* 0x040fe20000410000 */
[C---:B-1----:R-:W-:Y:S01]  /*edc0*/  FMUL.FTZ R11, R63.reuse, R74 ;  /* 0x0000004a3f0b7220 */ /* 0x042fe20000410000 */
[C---:B--2---:R-:W-:Y:S01]  /*edd0*/  FMUL.FTZ R25, R63.reuse, R76 ;  /* 0x0000004c3f197220 */ /* 0x044fe20000410000 */
[C---:B---3--:R-:W-:Y:S01]  /*ede0*/  FMUL.FTZ R27, R63.reuse, R78 ;  /* 0x0000004e3f1b7220 */ /* 0x048fe20000410000 */
[----:B------:R1:W-:Y:S01]  /*edf0*/  ST.E desc[UR44][R16.64+0x244], R39 ;  /* 0x0002442710007985 */ /* 0x0003e2000c10192c */
[----:B0-----:R-:W-:-:S03]  /*ee00*/  FMUL.FTZ R9, R63, R86 ;  /* 0x000000563f097220 */ /* 0x001fc60000410000 */
[----:B------:R0:W-:Y:S04]  /*ee10*/  ST.E desc[UR44][R16.64+0x250], R41 ;  /* 0x0002502910007985 */ /* 0x0001e8000c10192c */
[----:B------:R2:W-:Y:S04]  /*ee20*/  ST.E desc[UR44][R16.64+0x254], R7 ;  /* 0x0002540710007985 */ /* 0x0005e8000c10192c */
[----:B------:R3:W-:Y:S01]  /*ee30*/  ST.E desc[UR44][R16.64+0x264], R43 ;  /* 0x0002642b10007985 */ /* 0x0007e2000c10192c */
[----:B-1----:R-:W-:-:S03]  /*ee40*/  FMUL.FTZ R39, R63, R80 ;  /* 0x000000503f277220 */ /* 0x002fc60000410000 */
[----:B------:R1:W-:Y:S01]  /*ee50*/  ST.E desc[UR44][R16.64+0x270], R45 ;  /* 0x0002702d10007985 */ /* 0x0003e2000c10192c */
[----:B0-----:R-:W-:-:S03]  /*ee60*/  FMUL.FTZ R41, R63, R82 ;  /* 0x000000523f297220 */ /* 0x001fc60000410000 */
[----:B------:R0:W-:Y:S01]  /*ee70*/  ST.E desc[UR44][R16.64+0x274], R11 ;  /* 0x0002740b10007985 */ /* 0x0001e2000c10192c */
[----:B--2---:R-:W-:-:S03]  /*ee80*/  FMUL.FTZ R7, R63, R84 ;  /* 0x000000543f077220 */ /* 0x004fc60000410000 */
[----:B------:R2:W-:Y:S01]  /*ee90*/  ST.E desc[UR44][R16.64+0x280], R25 ;  /* 0x0002801910007985 */ /* 0x0005e2000c10192c */
[----:B---3--:R-:W-:-:S03]  /*eea0*/  FMUL.FTZ R43, R63, R90 ;  /* 0x0000005a3f2b7220 */ /* 0x008fc60000410000 */
[----:B------:R3:W-:Y:S01]  /*eeb0*/  ST.E desc[UR44][R16.64+0x284], R27 ;  /* 0x0002841b10007985 */ /* 0x0007e2000c10192c */
[C---:B-1----:R-:W-:Y:S01]  /*eec0*/  FMUL.FTZ R45, R63.reuse, R92 ;  /* 0x0000005c3f2d7220 */ /* 0x042fe20000410000 */
[C---:B0-----:R-:W-:Y:S02]  /*eed0*/  FMUL.FTZ R11, R63.reuse, R88 ;  /* 0x000000583f0b7220 */ /* 0x041fe40000410000 */
[----:B------:R0:W-:Y:S01]  /*eee0*/  ST.E desc[UR44][R16.64+0x2a4], R9 ;  /* 0x0002a40910007985 */ /* 0x0001e2000c10192c */
[C---:B--2---:R-:W-:Y:S01]  /*eef0*/  FMUL.FTZ R25, R63.reuse, R94 ;  /* 0x0000005e3f197220 */ /* 0x044fe20000410000 */
[C---:B---3--:R-:W-:Y:S02]  /*ef00*/  FMUL.FTZ R27, R63.reuse, R96 ;  /* 0x000000603f1b7220 */ /* 0x048fe40000410000 */
[----:B------:R1:W-:Y:S01]  /*ef10*/  ST.E desc[UR44][R16.64+0x290], R39 ;  /* 0x0002902710007985 */ /* 0x0003e2000c10192c */
[----:B0-----:R-:W-:-:S03]  /*ef20*/  FMUL.FTZ R9, R63, R104 ;  /* 0x000000683f097220 */ /* 0x001fc60000410000 */
[----:B------:R0:W-:Y:S04]  /*ef30*/  ST.E desc[UR44][R16.64+0x294], R41 ;  /* 0x0002942910007985 */ /* 0x0001e8000c10192c */
[----:B------:R2:W-:Y:S01]  /*ef40*/  ST.E desc[UR44][R16.64+0x2a0], R7 ;  /* 0x0002a00710007985 */ /* 0x0005e2000c10192c */
[----:B-1----:R-:W-:-:S03]  /*ef50*/  FMUL.FTZ R39, R63, R100 ;  /* 0x000000643f277220 */ /* 0x002fc60000410000 */
[----:B------:R1:W-:Y:S04]  /*ef60*/  ST.E desc[UR44][R16.64+0x2b0], R11 ;  /* 0x0002b00b10007985 */ /* 0x0003e8000c10192c */
[----:B------:R3:W-:Y:S01]  /*ef70*/  ST.E desc[UR44][R16.64+0x2b4], R43 ;  /* 0x0002b42b10007985 */ /* 0x0007e2000c10192c */
[----:B0-----:R-:W-:-:S03]  /*ef80*/  FMUL.FTZ R41, R63, R102 ;  /* 0x000000663f297220 */ /* 0x001fc60000410000 */
[----:B------:R0:W-:Y:S01]  /*ef90*/  ST.E desc[UR44][R16.64+0x2c0], R45 ;  /* 0x0002c02d10007985 */ /* 0x0001e2000c10192c */
[----:B--2---:R-:W-:-:S03]  /*efa0*/  FMUL.FTZ R7, R63, R98 ;  /* 0x000000623f077220 */ /* 0x004fc60000410000 */
[----:B------:R2:W-:Y:S01]  /*efb0*/  ST.E desc[UR44][R16.64+0x2c4], R25 ;  /* 0x0002c41910007985 */ /* 0x0005e2000c10192c */
[----:B-1----:R-:W-:-:S03]  /*efc0*/  FMUL.FTZ R11, R63, R106 ;  /* 0x0000006a3f0b7220 */ /* 0x002fc60000410000 */
[----:B------:R1:W-:Y:S01]  /*efd0*/  ST.E desc[UR44][R16.64+0x2d0], R27 ;  /* 0x0002d01b10007985 */ /* 0x0003e2000c10192c */
[C---:B---3--:R-:W-:Y:S01]  /*efe0*/  FMUL.FTZ R43, R63.reuse, R110 ;  /* 0x0000006e3f2b7220 */ /* 0x048fe20000410000 */
[C---:B0-----:R-:W-:Y:S02]  /*eff0*/  FMUL.FTZ R45, R63.reuse, R112 ;  /* 0x000000703f2d7220 */ /* 0x041fe40000410000 */
[----:B------:R0:W-:Y:S01]  /*f000*/  ST.E desc[UR44][R16.64+0x2f0], R9 ;  /* 0x0002f00910007985 */ /* 0x0001e2000c10192c */
[C---:B--2---:R-:W-:Y:S01]  /*f010*/  FMUL.FTZ R25, R63.reuse, R108 ;  /* 0x0000006c3f197220 */ /* 0x044fe20000410000 */
[C---:B-1----:R-:W-:Y:S02]  /*f020*/  FMUL.FTZ R27, R63.reuse, R114 ;  /* 0x000000723f1b7220 */ /* 0x042fe40000410000 */
        /* <DEDUP_REMOVED lines=41> */
[----:B------:R1:W-:Y:S01]  /*f2c0*/  ST.E desc[UR44][R16.64+0x384], R41 ;  /* 0x0003842910007985 */ /* 0x0003e2000c10192c */
[----:B------:R-:W-:-:S03]  /*f2d0*/  FMUL.FTZ R47, R63, R8 ;  /* 0x000000083f2f7220 */ /* 0x000fc60000410000 */
        /* <DEDUP_REMOVED lines=8> */
[----:B------:R-:W-:Y:S02]  /*f360*/  IMAD.U32 R8, RZ, RZ, UR5 ;  /* 0x00000005ff087e24 */ /* 0x000fe4000f8e00ff */
[C---:B0-----:R-:W-:Y:S01]  /*f370*/  FMUL.FTZ R27, R63.reuse, R42 ;  /* 0x0000002a3f1b7220 */ /* 0x041fe20000410000 */
[----:B------:R0:W-:Y:S01]  /*f380*/  ST.E desc[UR44][R16.64+0x3b4], R9 ;  /* 0x0003b40910007985 */ /* 0x0001e2000c10192c */
[C---:B--2---:R-:W-:Y:S01]  /*f390*/  FMUL.FTZ R43, R63.reuse, R26 ;  /* 0x0000001a3f2b7220 */ /* 0x044fe20000410000 */
[C---:B-1----:R-:W-:Y:S01]  /*f3a0*/  FMUL.FTZ R45, R63.reuse, R6 ;  /* 0x000000063f2d7220 */ /* 0x042fe20000410000 */
[----:B------:R-:W-:Y:S01]  /*f3b0*/  FMUL.FTZ R63, R63, R10 ;  /* 0x0000000a3f3f7220 */ /* 0x000fe20000410000 */
[----:B0-----:R-:W-:Y:S01]  /*f3c0*/  IMAD.U32 R9, RZ, RZ, UR6 ;  /* 0x00000006ff097e24 */ /* 0x001fe2000f8e00ff */
        /* <DEDUP_REMOVED lines=9> */
[----:B------:R2:W-:Y:S04]  /*f460*/  ST.E desc[UR44][R16.64+0x400], R63 ;  /* 0x0004003f10007985 */ /* 0x0005e8000c10192c */
[----:B0-----:R-:W3:Y:S01]  /*f470*/  LD.E R11, desc[UR44][R8.64] ;  /* 0x0000002c080b7980 */ /* 0x001ee2000c101900 */
[----:B------:R-:W-:Y:S01]  /*f480*/  ULOP3.LUT UR4, UR4, 0xc, URZ, 0xfc, !UPT ;  /* 0x0000000c04047892 */ /* 0x000fe2000f8efc3f */
[----:B------:R-:W-:-:S05]  /*f490*/  IMAD.U32 R7, RZ, RZ, UR6 ;  /* 0x00000006ff077e24 */ /* 0x000fca000f8e00ff */
[----:B------:R-:W-:Y:S02]  /*f4a0*/  IMAD.U32 R6, RZ, RZ, UR4 ;  /* 0x00000004ff067e24 */ /* 0x000fe4000f8e00ff */
[----:B---3--:R-:W-:-:S05]  /*f4b0*/  FMUL.FTZ R11, R24, R11 ;  /* 0x0000000b180b7220 */ /* 0x008fca0000410000 */
[----:B------:R0:W-:Y:S04]  /*f4c0*/  ST.E desc[UR44][R8.64], R11 ;  /* 0x0000000b08007985 */ /* 0x0001e8000c10192c */
[----:B-1----:R-:W3:Y:S02]  /*f4d0*/  LD.E R25, desc[UR44][R6.64] ;  /* 0x0000002c06197980 */ /* 0x002ee4000c101900 */
[----:B---3--:R-:W-:-:S05]  /*f4e0*/  FMUL.FTZ R25, R24, R25 ;  /* 0x0000001918197220 */ /* 0x008fca0000410000 */
[----:B------:R1:W-:Y:S04]  /*f4f0*/  ST.E desc[UR44][R6.64], R25 ;  /* 0x0000001906007985 */ /* 0x0003e8000c10192c */
[----:B------:R-:W3:Y:S04]  /*f500*/  LD.E R61, desc[UR44][R16.64+0x228] ;  /* 0x0002282c103d7980 */ /* 0x000ee8000c101900 */
[----:B------:R-:W4:Y:S04]  /*f510*/  LD.E R57, desc[UR44][R16.64+0x3a8] ;  /* 0x0003a82c10397980 */ /* 0x000f28000c101900 */
[----:B------:R-:W4:Y:S04]  /*f520*/  LD.E R55, desc[UR44][R16.64+0x3ac] ;  /* 0x0003ac2c10377980 */ /* 0x000f28000c101900 */
[----:B------:R-:W4:Y:S04]  /*f530*/  LD.E R53, desc[UR44][R16.64+0x3b8] ;  /* 0x0003b82c10357980 */ /* 0x000f28000c101900 */
[----:B------:R-:W4:Y:S04]  /*f540*/  LD.E R26, desc[UR44][R16.64+0x40c] ;  /* 0x00040c2c101a7980 */ /* 0x000f28000c101900 */
        /* <DEDUP_REMOVED lines=54> */
[----:B------:R-:W2:Y:S04]  /*f8b0*/  LD.E R39, desc[UR44][R16.64+0x3f8] ;  /* 0x0003f82c10277980 */ /* 0x000ea8000c101900 */
[----:B------:R-:W2:Y:S04]  /*f8c0*/  LD.E R27, desc[UR44][R16.64+0x3fc] ;  /* 0x0003fc2c101b7980 */ /* 0x000ea8000c101900 */
[----:B-1----:R-:W2:Y:S01]  /*f8d0*/  LD.E R25, desc[UR44][R16.64+0x408] ;  /* 0x0004082c10197980 */ /* 0x002ea2000c101900 */
[C---:B---3--:R-:W-:Y:S01]  /*f8e0*/  FMUL.FTZ R61, R24.reuse, R61 ;  /* 0x0000003d183d7220 */ /* 0x048fe20000410000 */
[C---:B----4-:R-:W-:Y:S01]  /*f8f0*/  FMUL.FTZ R57, R24.reuse, R57 ;  /* 0x0000003918397220 */ /* 0x050fe20000410000 */
[C---:B------:R-:W-:Y:S01]  /*f900*/  FMUL.FTZ R55, R24.reuse, R55 ;  /* 0x0000003718377220 */ /* 0x040fe20000410000 */
[----:B------:R-:W-:-:S02]  /*f910*/  FMUL.FTZ R53, R24, R53 ;  /* 0x0000003518357220 */ /* 0x000fc40000410000 */
[----:B------:R0:W-:Y:S01]  /*f920*/  ST.E desc[UR44][R16.64+0x228], R61 ;  /* 0x0002283d10007985 */ /* 0x0001e2000c10192c */
[----:B------:R-:W-:-:S03]  /*f930*/  FMUL.FTZ R26, R24, R26 ;  /* 0x0000001a181a7220 */ /* 0x000fc60000410000 */
[----:B------:R-:W-:Y:S01]  /*f940*/  ST.E desc[UR44][R16.64+0x3a8], R57 ;  /* 0x0003a83910007985 */ /* 0x000fe2000c10192c */
[----:B--2---:R-:W-:-:S03]  /*f950*/  FMUL.FTZ R63, R24, R63 ;  /* 0x0000003f183f7220 */ /* 0x004fc60000410000 */
[----:B------:R-:W-:Y:S01]  /*f960*/  ST.E desc[UR44][R16.64+0x3ac], R55 ;  /* 0x0003ac3710007985 */ /* 0x000fe2000c10192c */
[----:B------:R-:W-:-:S03]  /*f970*/  FMUL.FTZ R65, R24, R65 ;  /* 0x0000004118417220 */ /* 0x000fc60000410000 */
        /* <DEDUP_REMOVED lines=44> */
[C---:B0-----:R-:W-:Y:S01]  /*fc40*/  FMUL.FTZ R61, R24.reuse, R10 ;  /* 0x0000000a183d7220 */ /* 0x041fe20000410000 */
[C---:B------:R-:W-:Y:S01]  /*fc50*/  FMUL.FTZ R59, R24.reuse, R59 ;  /* 0x0000003b183b7220 */ /* 0x040fe20000410000 */
[C---:B------:R-:W-:Y:S01]  /*fc60*/  FMUL.FTZ R51, R24.reuse, R51 ;  /* 0x0000003318337220 */ /* 0x040fe20000410000 */
[C---:B------:R-:W-:Y:S01]  /*fc70*/  FMUL.FTZ R43, R24.reuse, R43 ;  /* 0x0000002b182b7220 */ /* 0x040fe20000410000 */
[C---:B------:R-:W-:Y:S01]  /*fc80*/  FMUL.FTZ R49, R24.reuse, R49 ;  /* 0x0000003118317220 */ /* 0x040fe20000410000 */
[C---:B------:R-:W-:Y:S01]  /*fc90*/  FMUL.FTZ R47, R24.reuse, R47 ;  /* 0x0000002f182f7220 */ /* 0x040fe20000410000 */
[C---:B------:R-:W-:Y:S01]  /*fca0*/  FMUL.FTZ R45, R24.reuse, R45 ;  /* 0x0000002d182d7220 */ /* 0x040fe20000410000 */
[C---:B------:R-:W-:Y:S01]  /*fcb0*/  FMUL.FTZ R41, R24.reuse, R41 ;  /* 0x0000002918297220 */ /* 0x040fe20000410000 */
[C---:B-1----:R-:W-:Y:S01]  /*fcc0*/  FMUL.FTZ R53, R24.reuse, R11 ;  /* 0x0000000b18357220 */ /* 0x042fe20000410000 */
        /* <DEDUP_REMOVED lines=58> */
[----:B------:R1:W-:Y:S04]  /*10070*/  ST.E desc[UR44][R16.64+0x3f8], R39 ;  /* 0x0003f82710007985 */ /* 0x0003e8000c10192c */
[----:B------:R-:W-:Y:S04]  /*10080*/  ST.E desc[UR44][R16.64+0x3fc], R55 ;  /* 0x0003fc3710007985 */ /* 0x000fe8000c10192c */
[----:B------:R-:W-:Y:S01]  /*10090*/  ST.E desc[UR44][R16.64+0x408], R57 ;  /* 0x0004083910007985 */ /* 0x000fe2000c10192c */
[----:B------:R2:W-:Y:S06]  /*100a0*/  BAR.SYNC.DEFER_BLOCKING R213, 0x100 ;  /* 0x000400d50000751d */ /* 0x0005ec0000010000 */
[----:B------:R-:W3:Y:S04]  /*100b0*/  LDL R24, [R1+0x1f8] ;  /* 0x0001f80001187983 */ /* 0x000ee80000100800 */
[----:B0-----:R-:W4:Y:S04]  /*100c0*/  LD.E R45, desc[UR44][R16.64+0x210] ;  /* 0x0002102c102d7980 */ /* 0x001f28000c101900 */
[----:B------:R-:W3:Y:S04]  /*100d0*/  LD.E.64 R10, desc[UR44][R16.64+0x88] ;  /* 0x0000882c100a7980 */ /* 0x000ee8000c101b00 */
[----:B----4-:R0:W-:Y:S04]  /*100e0*/  ST.E desc[UR44][R16.64+0x210], R45 ;  /* 0x0002102d10007985 */ /* 0x0101e8000c10192c */
[----:B------:R-:W4:Y:S04]  /*100f0*/  LD.E R25, desc[UR44][R4.64] ;  /* 0x0000002c04197980 */ /* 0x000f28000c101900 */
[----:B----4-:R4:W-:Y:S04]  /*10100*/  ST.E desc[UR44][R4.64], R25 ;  /* 0x0000001904007985 */ /* 0x0109e8000c10192c */
[----:B------:R-:W2:Y:S04]  /*10110*/  LD.E R27, desc[UR44][R8.64] ;  /* 0x0000002c081b7980 */ /* 0x000ea8000c101900 */
[----:B--2---:R2:W-:Y:S04]  /*10120*/  ST.E desc[UR44][R8.64], R27 ;  /* 0x0000001b08007985 */ /* 0x0045e8000c10192c */
[----:B-1----:R-:W3:Y:S04]  /*10130*/  LD.E R39, desc[UR44][R6.64] ;  /* 0x0000002c06277980 */ /* 0x002ee8000c101900 */
[----:B---3--:R1:W-:Y:S04]  /*10140*/  ST.E desc[UR44][R6.64], R39 ;  /* 0x0000002706007985 */ /* 0x0083e8000c10192c */
        /* <DEDUP_REMOVED lines=16> */
[----:B----4-:R-:W4:Y:S04]  /*10250*/  LD.E R25, desc[UR44][R16.64+0x260] ;  /* 0x0002602c10197980 */ /* 0x010f28000c101900 */
[----:B------:R-:W4:Y:S04]  /*10260*/  LD.E R26, desc[UR44][R16.64+0x264] ;  /* 0x0002642c101a7980 */ /* 0x000f28000c101900 */
[----:B--2---:R-:W2:Y:S04]  /*10270*/  LD.E R27, desc[UR44][R16.64+0x268] ;  /* 0x0002682c101b7980 */ /* 0x004ea8000c101900 */
[----:B------:R-:W2:Y:S04]  /*10280*/  LD.E R38, desc[UR44][R16.64+0x26c] ;  /* 0x00026c2c10267980 */ /* 0x000ea8000c101900 */
        /* <DEDUP_REMOVED lines=55> */
[----:B---3--:R0:W-:Y:S04]  /*10600*/  ST.E desc[UR44][R16.64+0x220], R41 ;  /* 0x0002202910007985 */ /* 0x0081e8000c10192c */
        /* <DEDUP_REMOVED lines=15> */
[----:B0-----:R-:W2:Y:S04]  /*10700*/  LD.E R41, desc[UR44][R16.64+0x278] ;  /* 0x0002782c10297980 */ /* 0x001ea8000c101900 */
[----:B-1----:R-:W2:Y:S04]  /*10710*/  LD.E R43, desc[UR44][R16.64+0x280] ;  /* 0x0002802c102b7980 */ /* 0x002ea8000c101900 */
[----:B---3--:R-:W3:Y:S04]  /*10720*/  LD.E R45, desc[UR44][R16.64+0x288] ;  /* 0x0002882c102d7980 */ /* 0x008ee8000c101900 */
        /* <DEDUP_REMOVED lines=46> */
[----:B------:R0:W-:Y:S04]  /*10a10*/  ST.E desc[UR44][R16.64+0x260], R25 ;  /* 0x0002601910007985 */ /* 0x0001e8000c10192c */
[----:B------:R-:W-:Y:S04]  /*10a20*/  ST.E desc[UR44][R16.64+0x264], R26 ;  /* 0x0002641a10007985 */ /* 0x000fe8000c10192c */
[----:B--2---:R1:W-:Y:S04]  /*10a30*/  ST.E desc[UR44][R16.64+0x268], R27 ;  /* 0x0002681b10007985 */ /* 0x0043e8000c10192c */
        /* <DEDUP_REMOVED lines=25> */
[----:B---3--:R3:W-:Y:S04]  /*10bd0*/  ST.E desc[UR44][R16.64+0x288], R45 ;  /* 0x0002882d10007985 */ /* 0x0087e8000c10192c */
[----:B------:R3:W-:Y:S04]  /*10be0*/  ST.E desc[UR44][R16.64+0x290], R47 ;  /* 0x0002902f10007985 */ /* 0x0007e8000c10192c */
[----:B------:R3:W-:Y:S04]  /*10bf0*/  ST.E desc[UR44][R16.64+0x298], R49 ;  /* 0x0002983110007985 */ /* 0x0007e8000c10192c */
[----:B------:R3:W-:Y:S04]  /*10c00*/  ST.E desc[UR44][R16.64+0x2a0], R51 ;  /* 0x0002a03310007985 */ /* 0x0007e8000c10192c */
[----:B------:R3:W-:Y:S04]  /*10c10*/  ST.E desc[UR44][R16.64+0x2a8], R53 ;  /* 0x0002a83510007985 */ /* 0x0007e8000c10192c */
[----:B------:R3:W-:Y:S04]  /*10c20*/  ST.E desc[UR44][R16.64+0x2b0], R55 ;  /* 0x0002b03710007985 */ /* 0x0007e8000c10192c */
[----:B------:R3:W-:Y:S04]  /*10c30*/  ST.E desc[UR44][R16.64+0x2b8], R57 ;  /* 0x0002b83910007985 */ /* 0x0007e8000c10192c */
[----:B----4-:R4:W-:Y:S04]  /*10c40*/  ST.E desc[UR44][R16.64+0x2c0], R59 ;  /* 0x0002c03b10007985 */ /* 0x0109e8000c10192c */
        /* <DEDUP_REMOVED lines=73> */
[----:B------:R-:W-:-:S02]  /*110e0*/  IMAD R10, R24, 0xc00, R10 ;  /* 0x00000c00180a7824 */ /* 0x000fc400078e020a */
[----:B-1----:R-:W-:Y:S01]  /*110f0*/  IMAD.MOV.U32 R27, RZ, RZ, R11 ;  /* 0x000000ffff1b7224 */ /* 0x002fe200078e000b */
[----:B------:R-:W-:Y:S01]  /*11100*/  F2FP.BF16.F32.PACK_AB R170, R37, R170 ;  /* 0x000000aa25aa723e */ /* 0x000fe200000010ff */
[----:B------:R-:W-:Y:S01]  /*11110*/  VIADD R24, R10, 0x80 ;  /* 0x000000800a187836 */ /* 0x000fe20000000000 */
[----:B------:R-:W-:Y:S01]  /*11120*/  F2FP.BF16.F32.PACK_AB R172, R172, R36 ;  /* 0x00000024acac723e */ /* 0x000fe200000010ff */
[----:B------:R-:W-:Y:S01]  /*11130*/  VIADD R26, R10, 0x100 ;  /* 0x000001000a1a7836 */ /* 0x000fe20000000000 */
[----:B------:R-:W-:Y:S01]  /*11140*/  R2UR UR15, R27 ;  /* 0x000000001b0f72ca */ /* 0x000fe200000e0000 */
[----:B------:R-:W4:Y:S01]  /*11150*/  LD.E R36, desc[UR44][R16.64+0x240] ;  /* 0x0002402c10247980 */ /* 0x000f22000c101900 */
[----:B------:R-:W-:Y:S02]  /*11160*/  R2UR UR10, R24 ;  /* 0x00000000180a72ca */ /* 0x000fe400000e0000 */
[----:B------:R-:W-:Y:S01]  /*11170*/  R2UR UR14, R26 ;  /* 0x000000001a0e72ca */ /* 0x000fe200000e0000 */
[----:B------:R-:W4:Y:S01]  /*11180*/  LD.E R24, desc[UR44][R16.64+0x210] ;  /* 0x0002102c10187980 */ /* 0x000f22000c101900 */
[----:B------:R-:W-:-:S02]  /*11190*/  F2FP.BF16.F32.PACK_AB R174, R174, R35 ;  /* 0x00000023aeae723e */ /* 0x000fc400000010ff */
[----:B------:R-:W-:Y:S01]  /*111a0*/  F2FP.BF16.F32.PACK_AB R176, R176, R34 ;  /* 0x00000022b0b0723e */ /* 0x000fe200000010ff */
[----:B------:R-:W4:Y:S01]  /*111b0*/  LD.E R35, desc[UR44][R16.64+0x23c] ;  /* 0x00023c2c10237980 */ /* 0x000f22000c101900 */
[----:B------:R-:W-:Y:S02]  /*111c0*/  F2FP.BF16.F32.PACK_AB R178, R178, R33 ;  /* 0x00000021b2b2723e */ /* 0x000fe400000010ff */
[----:B------:R-:W-:Y:S01]  /*111d0*/  F2FP.BF16.F32.PACK_AB R169, R169, R32 ;  /* 0x00000020a9a9723e */ /* 0x000fe200000010ff */
[----:B------:R-:W4:Y:S01]  /*111e0*/  LD.E R33, desc[UR44][R16.64+0x234] ;  /* 0x0002342c10217980 */ /* 0x000f22000c101900 */
[----:B------:R-:W-:Y:S02]  /*111f0*/  F2FP.BF16.F32.PACK_AB R171, R171, R31 ;  /* 0x0000001fabab723e */ /* 0x000fe400000010ff */
[----:B------:R-:W-:Y:S01]  /*11200*/  F2FP.BF16.F32.PACK_AB R173, R173, R30 ;  /* 0x0000001eadad723e */ /* 0x000fe200000010ff */
[----:B------:R-:W4:Y:S01]  /*11210*/  LD.E R31, desc[UR44][R16.64+0x22c] ;  /* 0x00022c2c101f7980 */ /* 0x000f22000c101900 */
[----:B------:R-:W-:-:S02]  /*11220*/  F2FP.BF16.F32.PACK_AB R175, R175, R29 ;  /* 0x0000001dafaf723e */ /* 0x000fc400000010ff */
[----:B------:R-:W-:Y:S01]  /*11230*/  F2FP.BF16.F32.PACK_AB R177, R177, R28 ;  /* 0x0000001cb1b1723e */ /* 0x000fe200000010ff */
[----:B------:R-:W4:Y:S04]  /*11240*/  LD.E R29, desc[UR44][R16.64+0x224] ;  /* 0x0002242c101d7980 */ /* 0x000f28000c101900 */
[----:B------:R-:W4:Y:S04]  /*11250*/  LD.E R28, desc[UR44][R16.64+0x220] ;  /* 0x0002202c101c7980 */ /* 0x000f28000c101900 */
        /* <DEDUP_REMOVED lines=11> */
[----:B---3--:R-:W2:Y:S04]  /*11310*/  LD.E R45, desc[UR44][R16.64+0x264] ;  /* 0x0002642c102d7980 */ /* 0x008ea8000c101900 */
        /* <DEDUP_REMOVED lines=54> */
[----:B------:R-:W-:Y:S01]  /*11680*/  ISETP.NE.U32.AND P0, PT, R25, RZ, PT ;  /* 0x000000ff1900720c */ /* 0x000fe20003f05070 */
[----:B------:R-:W-:-:S02]  /*11690*/  IMAD.MOV.U32 R25, RZ, RZ, R11 ;  /* 0x000000ffff197224 */ /* 0x000fc400078e000b */
[----:B------:R-:W2:Y:S03]  /*116a0*/  LD.E R100, desc[UR44][R16.64+0x340] ;  /* 0x0003402c10647980 */ /* 0x000ea6000c101900 */
        /* <DEDUP_REMOVED lines=58> */
[----:B------:R-:W-:-:S03]  /*11a50*/  VOTEU.ANY UP0, P0 ;  /* 0x00000000003f7886 */ /* 0x000fc60000000100 */
[----:B--2---:R-:W-:-:S07]  /*11a60*/  WARPGROUP.ARRIVE ;  /* 0x00000000000079c5 */ /* 0x004fce0000000000 */
[----:B------:R-:W-:Y:S01]  /*11a70*/  HGMMA.64x256x16.F32.BF16 R24, R168, gdesc[UR4].tnspB, R24, UP0, gsb0 ;  /* 0x43e00004a8187df0 */ /* 0x000fe2000b801818 */
[----:B------:R-:W-:Y:S02]  /*11a80*/  F2FP.BF16.F32.PACK_AB R179, R12, R179 ;  /* 0x000000b30cb3723e */ /* 0x000fe400000010ff */
        /* <DEDUP_REMOVED lines=131> */
[----:B------:R-:W-:Y:S01]  /*122c0*/  STL [R1+0x68], R2 ;  /* 0x0000680201007387 */ /* 0x000fe20000100800 */
[----:B------:R-:W-:Y:S02]  /*122d0*/  VIADD R12, R10, 0x180 ;  /* 0x000001800a0c7836 */ /* 0x000fe40000000000 */
[----:B------:R-:W-:-:S03]  /*122e0*/  IMAD.MOV.U32 R13, RZ, RZ, R11 ;  /* 0x000000ffff0d7224 */ /* 0x000fc600078e000b */
[----:B------:R-:W-:Y:S02]  /*122f0*/  R2UR UR6, R12 ;  /* 0x000000000c0672ca */ /* 0x000fe400000e0000 */
[----:B------:R-:W-:Y:S02]  /*12300*/  R2UR UR7, R13 ;  /* 0x000000000d0772ca */ /* 0x000fe400000e0000 */
[----:B------:R-:W-:Y:S02]  /*12310*/  F2FP.BF16.F32.PACK_AB R168, R225, R224 ;  /* 0x000000e0e1a8723e */ /* 0x000fe400000010ff */
[----:B------:R-:W-:Y:S02]  /*12320*/  F2FP.BF16.F32.PACK_AB R170, R223, R222 ;  /* 0x000000dedfaa723e */ /* 0x000fe400000010ff */
[----:B------:R-:W-:Y:S02]  /*12330*/  F2FP.BF16.F32.PACK_AB R169, R221, R220 ;  /* 0x000000dcdda9723e */ /* 0x000fe400000010ff */
[----:B------:R-:W-:Y:S01]  /*12340*/  F2FP.BF16.F32.PACK_AB R171, R219, R205 ;  /* 0x000000cddbab723e */ /* 0x000fe200000010ff */
[----:B------:R-:W-:-:S02]  /*12350*/  WARPGROUP.DEPBAR.LE gsb0, 0x0 ;  /* 0x00008000000079c5 */ /* 0x000fc40000010000 */
        /* <DEDUP_REMOVED lines=132> */
[----:B------:R-:W-:Y:S01]  /*12ba0*/  IMAD.MOV.U32 R13, RZ, RZ, R11 ;  /* 0x000000ffff0d7224 */ /* 0x000fe200078e000b */
        /* <DEDUP_REMOVED lines=131> */
[----:B------:R-:W-:Y:S01]  /*133e0*/  R2UR UR6, R12 ;  /* 0x000000000c0672ca */ /* 0x000fe200000e0000 */
[----:B------:R-:W-:Y:S01]  /*133f0*/  STL [R1+0x68], R2 ;  /* 0x0000680201007387 */ /* 0x000fe20000100800 */
[----:B------:R-:W-:Y:S01]  /*13400*/  R2UR UR7, R13 ;  /* 0x000000000d0772ca */ /* 0x000fe200000e0000 */
[----:B------:R-:W-:Y:S01]  /*13410*/  VIADD R10, R10, 0x280 ;  /* 0x000002800a0a7836 */ /* 0x000fe20000000000 */
[----:B------:R-:W-:Y:S02]  /*13420*/  WARPGROUP.DEPBAR.LE gsb0, 0x0 ;  /* 0x00008000000079c5 */ /* 0x000fe40000010000 */
[----:B------:R-:W-:Y:S01]  /*13430*/  ST.E desc[UR44][R16.64+0x210], R24 ;  /* 0x0002101810007985 */ /* 0x000fe2000c10192c */
[----:B------:R-:W-:Y:S02]  /*13440*/  F2FP.BF16.F32.PACK_AB R168, R203, R204 ;  /* 0x000000cccba8723e */ /* 0x000fe400000010ff */
[----:B------:R-:W-:Y:S01]  /*13450*/  F2FP.BF16.F32.PACK_AB R170, R201, R202 ;  /* 0x000000cac9aa723e */ /* 0x000fe200000010ff */
[----:B------:R-:W-:Y:S01]  /*13460*/  ST.E desc[UR44][R4.64], R25 ;  /* 0x0000001904007985 */ /* 0x000fe2000c10192c */
        /* <DEDUP_REMOVED lines=400> */
[----:B--2---:R1:W-:Y:S04]  /*14d70*/  ST.E desc[UR44][R16.64+0x210], R11 ;  /* 0x0002100b10007985 */ /* 0x0043e8000c10192c */
[----:B------:R-:W2:Y:S04]  /*14d80*/  LD.E R13, desc[UR44][R4.64] ;  /* 0x0000002c040d7980 */ /* 0x000ea8000c101900 */
[----:B--2---:R2:W-:Y:S04]  /*14d90*/  ST.E desc[UR44][R4.64], R13 ;  /* 0x0000000d04007985 */ /* 0x0045e8000c10192c */
[----:B------:R-:W3:Y:S04]  /*14da0*/  LD.E R15, desc[UR44][R8.64] ;  /* 0x0000002c080f7980 */ /* 0x000ee8000c101900 */
[----:B---3--:R3:W-:Y:S04]  /*14db0*/  ST.E desc[UR44][R8.64], R15 ;  /* 0x0000000f08007985 */ /* 0x0087e8000c10192c */
[----:B------:R-:W4:Y:S04]  /*14dc0*/  LD.E R19, desc[UR44][R6.64] ;  /* 0x0000002c06137980 */ /* 0x000f28000c101900 */
[----:B----4-:R4:W-:Y:S04]  /*14dd0*/  ST.E desc[UR44][R6.64], R19 ;  /* 0x0000001306007985 */ /* 0x0109e8000c10192c */
[----:B0-----:R-:W4:Y:S04]  /*14de0*/  LD.E R2, desc[UR44][R16.64+0x380] ;  /* 0x0003802c10027980 */ /* 0x001f28000c101900 */
        /* <DEDUP_REMOVED lines=8> */
[----:B---3--:R-:W3:Y:S04]  /*14e70*/  LD.E R9, desc[UR44][R16.64+0x240] ;  /* 0x0002402c10097980 */ /* 0x008ee8000c101900 */
        /* <DEDUP_REMOVED lines=115> */
[----:B0-----:R-:W4:Y:S04]  /*155b0*/  LD.E R2, desc[UR44][R16.64+0x28] ;  /* 0x0000282c10027980 */ /* 0x001f28000c101900 */
[----:B------:R-:W-:Y:S04]  /*155c0*/  ST.E desc[UR44][R16.64+0x220], R21 ;  /* 0x0002201510007985 */ /* 0x000fe8000c10192c */
[----:B------:R-:W-:Y:S04]  /*155d0*/  ST.E desc[UR44][R16.64+0x224], R25 ;  /* 0x0002241910007985 */ /* 0x000fe8000c10192c */
[----:B------:R-:W-:Y:S04]  /*155e0*/  ST.E desc[UR44][R16.64+0x228], R27 ;  /* 0x0002281b10007985 */ /* 0x000fe8000c10192c */
[----:B------:R-:W-:Y:S04]  /*155f0*/  ST.E desc[UR44][R16.64+0x22c], R29 ;  /* 0x00022c1d10007985 */ /* 0x000fe8000c10192c */
[----:B------:R-:W-:Y:S04]  /*15600*/  ST.E desc[UR44][R16.64+0x230], R11 ;  /* 0x0002300b10007985 */ /* 0x000fe8000c10192c */
[----:B------:R-:W-:Y:S04]  /*15610*/  ST.E desc[UR44][R16.64+0x234], R31 ;  /* 0x0002341f10007985 */ /* 0x000fe8000c10192c */
[----:B--2---:R-:W-:Y:S04]  /*15620*/  ST.E desc[UR44][R16.64+0x238], R5 ;  /* 0x0002380510007985 */ /* 0x004fe8000c10192c */
[----:B------:R-:W-:Y:S04]  /*15630*/  ST.E desc[UR44][R16.64+0x23c], R13 ;  /* 0x00023c0d10007985 */ /* 0x000fe8000c10192c */
[----:B---3--:R-:W-:Y:S04]  /*15640*/  ST.E desc[UR44][R16.64+0x240], R9 ;  /* 0x0002400910007985 */ /* 0x008fe8000c10192c */
[----:B------:R-:W-:Y:S04]  /*15650*/  ST.E desc[UR44][R16.64+0x244], R15 ;  /* 0x0002440f10007985 */ /* 0x000fe8000c10192c */
        /* <DEDUP_REMOVED lines=114> */
[----:B------:R-:W-:-:S04]  /*15d80*/  LOP3.LUT R2, R2, 0x1, RZ, 0xfc, !PT ;  /* 0x0000000102027812 */ /* 0x000fc800078efcff */
[----:B------:R-:W-:Y:S01]  /*15d90*/  ISETP.NE.AND P0, PT, R2, 0x3, PT ;  /* 0x000000030200780c */ /* 0x000fe20003f05270 */
[----:B------:R-:W-:-:S12]  /*15da0*/  BSSY B0, `(.L_x_3950) ;  /* 0x0000003000007945 */ /* 0x000fd80003800000 */
[----:B-1----:R-:W-:Y:S05]  /*15db0*/  @!P0 BRA `(.L_x_3951) ;  /* 0x0000000000048947 */ /* 0x002fea0003800000 */
[----:B------:R-:W-:Y:S01]  /*15dc0*/  BPT.TRAP 0x1 ;  /* 0x000000040000795c */ /* 0x000fe20000300000 */
.L_x_3951:
[----:B------:R-:W-:Y:S05]  /*15dd0*/  BSYNC B0 ;  /* 0x0000000000007941 */ /* 0x000fea0003800000 */
.L_x_3950:
        /* <DEDUP_REMOVED lines=9> */
[----:B0-----:R-:W2:Y:S02]  /*15e70*/  LDL R2, [R1+0x50] ;  /* 0x0000500001027983 */ /* 0x001ea40000100800 */
[----:B--2---:R-:W-:-:S07]  /*15e80*/  IMAD.SHL.U32 R2, R2, 0x80, RZ ;  /* 0x0000008002027824 */ /* 0x004fce00078e00ff */
.L_x_3923:
[----:B------:R-:W0:Y:S01]  /*15e90*/  LDC R3, c[0x0][0x448] ;  /* 0x00011200ff037b82 */ /* 0x000e220000000800 */
[----:B------:R-:W-:-:S07]  /*15ea0*/  ULDC UR4, c[0x0][0xad4] ;  /* 0x0002b50000047ab9 */ /* 0x000fce0000000800 */
[----:B------:R-:W1:Y:S01]  /*15eb0*/  LDC R6, c[0x0][0xadc] ;  /* 0x0002b700ff067b82 */ /* 0x000e620000000800 */
[----:B0-----:R-:W-:Y:S01]  /*15ec0*/  ISETP.NE.AND P0, PT, R3, 0x1, PT ;  /* 0x000000010300780c */ /* 0x001fe20003f05270 */
[----:B------:R-:W-:-:S12]  /*15ed0*/  VIADD R3, R2, 0x7f ;  /* 0x0000007f02037836 */ /* 0x000fd80000000000 */
[----:B------:R-:W0:Y:S08]  /*15ee0*/  @P0 LDC R4, c[0x0][0x44c] ;  /* 0x00011300ff040b82 */ /* 0x000e300000000800 */
[----:B------:R-:W2:Y:S01]  /*15ef0*/  @P0 LDC R5, c[0x0][0x450] ;  /* 0x00011400ff050b82 */ /* 0x000ea20000000800 */
[----:B0-----:R-:W-:-:S05]  /*15f00*/  @P0 IMAD.HI.U32 R2, R3, R4, RZ ;  /* 0x0000000403020227 */ /* 0x001fca00078e00ff */
[----:B--2---:R-:W-:Y:S02]  /*15f10*/  @P0 SHF.R.U32.HI R3, RZ, R5, R2 ;  /* 0x00000005ff030219 */ /* 0x004fe40000011602 */
[----:B-1----:R-:W-:-:S03]  /*15f20*/  ISETP.GE.AND P0, PT, R6, 0x1, PT ;  /* 0x000000010600780c */ /* 0x002fc60003f06270 */
[----:B------:R-:W-:-:S04]  /*15f30*/  IMAD.IADD R3, R194, 0x1, R3 ;  /* 0x00000001c2037824 */ /* 0x000fc800078e0203 */
[----:B------:R-:W-:-:S06]  /*15f40*/  VIADD R2, R3, -UR4 ;  /* 0x8000000403027c36 */ /* 0x000fcc0008000000 */
[----:B------:R-:W-:Y:S05]  /*15f50*/  @!P0 BRA `(.L_x_3953) ;  /* 0x0000000000448947 */ /* 0x000fea0003800000 */
        /* <DEDUP_REMOVED lines=10> */
.L_x_3955:
[----:B------:R-:W-:-:S13]  /*16000*/  ISETP.NE.AND P0, PT, R6, 0x1, PT ;  /* 0x000000010600780c */ /* 0x000fda0003f05270 */
[----:B------:R-:W0:Y:S02]  /*16010*/  @P0 LDC.64 R4, c[0x0][0xae0] ;  /* 0x0002b800ff040b82 */ /* 0x000e240000000a00 */
[----:B0-----:R-:W-:-:S05]  /*16020*/  @P0 IMAD.HI.U32 R4, R3, R4, RZ ;  /* 0x0000000403040227 */ /* 0x001fca00078e00ff */
[----:B------:R-:W-:-:S07]  /*16030*/  @P0 SHF.R.U32.HI R3, RZ, R5, R4 ;  /* 0x00000005ff030219 */ /* 0x000fce0000011604 */
.L_x_3956:
[----:B------:R-:W-:Y:S05]  /*16040*/  BSYNC B0 ;  /* 0x0000000000007941 */ /* 0x000fea0003800000 */
.L_x_3954:
[----:B------:R-:W-:-:S05]  /*16050*/  IMAD R3, R3, R6, RZ ;  /* 0x0000000603037224 */ /* 0x000fca00078e02ff */
[----:B------:R-:W-:-:S07]  /*16060*/  VIMNMX R2, R2, R3, !PT ;  /* 0x0000000302027248 */ /* 0x000fce0007fe0100 */
.L_x_3953:
[----:B------:R-:W-:Y:S01]  /*16070*/  VIADD R2, R2, 0x5f ;  /* 0x0000005f02027836 */ /* 0x000fe20000000000 */
[----:B------:R-:W-:-:S03]  /*16080*/  UIADD3 UR4, UP0, UR37, 0x28, URZ ;  /* 0x0000002825047890 */ /* 0x000fc6000ff1e03f */
[----:B------:R-:W-:Y:S01]  /*16090*/  IMAD.HI R2, R2, 0x2aaaaaab, RZ ;  /* 0x2aaaaaab02027827 */ /* 0x000fe200078e02ff */
[----:B------:R-:W-:-:S03]  /*160a0*/  UIADD3.X UR5, URZ, UR36, URZ, UP0, !UPT ;  /* 0x000000243f057290 */ /* 0x000fc600087fe43f */
[----:B------:R-:W-:Y:S01]  /*160b0*/  IMAD.U32 R6, RZ, RZ, UR4 ;  /* 0x00000004ff067e24 */ /* 0x000fe2000f8e00ff */
[----:B------:R-:W-:Y:S02]  /*160c0*/  SHF.R.U32.HI R3, RZ, 0x1f, R2 ;  /* 0x0000001fff037819 */ /* 0x000fe40000011602 */
[----:B------:R-:W-:Y:S02]  /*160d0*/  IMAD.U32 R7, RZ, RZ, UR5 ;  /* 0x00000005ff077e24 */ /* 0x000fe4000f8e00ff */
[----:B------:R-:W-:-:S04]  /*160e0*/  LEA.HI.SX32 R3, R2, R3, 0x1c ;  /* 0x0000000302037211 */ /* 0x000fc800078fe2ff */
[----:B------:R-:W-:-:S04]  /*160f0*/  VIMNMX R4, R190, R3, !PT ;  /* 0x00000003be047248 */ /* 0x000fc80007fe0100 */
[----:B------:R-:W-:-:S13]  /*16100*/  ISETP.GE.AND P0, PT, R0, R4, PT ;  /* 0x000000040000720c */ /* 0x000fda0003f06270 */
[----:B------:R-:W-:Y:S05]  /*16110*/  @!P0 BRA `(.L_x_3957) ;  /* 0x0000009c00f88947 */ /* 0x000fea0003800000 */
[----:B------:R0:W5:Y:S02]  /*16120*/  LDL.64 R2, [R1+0x158] ;  /* 0x0001580001027983 */ /* 0x0001640000100a00 */
.L_x_3976:
[----:B-1---5:R-:W2:Y:S04]  /*16130*/  LD.E R5, desc[UR44][R2.64] ;  /* 0x0000002c02057980 */ /* 0x022ea8000c101900 */
[----:B------:R-:W3:Y:S01]  /*16140*/  LD.E R8, desc[UR44][R2.64+0x8] ;  /* 0x0000082c02087980 */ /* 0x000ee2000c101900 */
        /* <DEDUP_REMOVED lines=10> */
[----:B------:R-:W2:Y:S04]  /*161f0*/  LDL.64 R72, [R1+0x170] ;  /* 0x0001700001487983 */ /* 0x000ea80000100a00 */
[----:B--2---:R-:W2:Y:S01]  /*16200*/  LD.E R8, desc[UR44][R72.64] ;  /* 0x0000002c48087980 */ /* 0x004ea2000c101900 */
[----:B------:R-:W-:Y:S05]  /*16210*/  YIELD ;  /* 0x0000000000007946 */ /* 0x000fea0003800000 */
[----:B------:R-:W-:Y:S01]  /*16220*/  BSSY B0, `(.L_x_3958) ;  /* 0x0000006000007945 */ /* 0x000fe20003800000 */
[----:B---3--:R-:W-:Y:S01]  /*16230*/  @!P0 IMAD.MOV.U32 R5, RZ, RZ, RZ ;  /* 0x000000ffff058224 */ /* 0x008fe200078e00ff */
[----:B--2---:R-:W-:-:S04]  /*16240*/  LOP3.LUT R8, R8, 0x1, RZ, 0xfc, !PT ;  /* 0x0000000108087812 */ /* 0x004fc800078efcff */
[----:B------:R-:W-:-:S13]  /*16250*/  ISETP.NE.AND P1, PT, R8, 0x3, PT ;  /* 0x000000030800780c */ /* 0x000fda0003f25270 */
[----:B-1----:R-:W-:Y:S05]  /*16260*/  @!P1 BRA `(.L_x_3959) ;  /* 0x0000000000049947 */ /* 0x002fea0003800000 */
[----:B------:R-:W-:Y:S01]  /*16270*/  BPT.TRAP 0x1 ;  /* 0x000000040000795c */ /* 0x000fe20000300000 */
.L_x_3959:
[----:B------:R-:W-:Y:S05]  /*16280*/  BSYNC B0 ;  /* 0x0000000000007941 */ /* 0x000fea0003800000 */
.L_x_3958:
        /* <DEDUP_REMOVED lines=11> */
[----:B-12---:R-:W-:Y:S05]  /*16340*/  @!P1 BRA `(.L_x_3961) ;  /* 0x0000000000049947 */ /* 0x006fea0003800000 */
[----:B------:R-:W-:Y:S01]  /*16350*/  BPT.TRAP 0x1 ;  /* 0x000000040000795c */ /* 0x000fe20000300000 */
.L_x_3961:
[----:B------:R-:W-:Y:S05]  /*16360*/  BSYNC B0 ;  /* 0x0000000000007941 */ /* 0x000fea0003800000 */
.L_x_3960:
[----:B------:R-:W-:Y:S04]  /*16370*/  BSSY B0, `(.L_x_3962) ;  /* 0x0000008000007945 */ /* 0x000fe80003800000 */
[----:B------:R-:W-:Y:S05]  /*16380*/  @P0 BRA `(.L_x_3963) ;  /* 0x0000000000180947 */ /* 0x000fea0003800000 */
[----:B------:R-:W2:Y:S01]  /*16390*/  LD.E.64 R8, desc[UR44][R72.64+0x18] ;  /* 0x0000182c48087980 */ /* 0x000ea2000c101b00 */
[----:B-----5:R-:W-:Y:S02]  /*163a0*/  SHF.L.U32 R11, R11, 0x1f, RZ ;  /* 0x0000001f0b0b7819 */ /* 0x020fe400000006ff */
[----:B--2---:R-:W-:-:S05]  /*163b0*/  MOV R9, R8 ;  /* 0x0000000800097202 */ /* 0x004fca0000000f00 */
[----:B------:R-:W-:-:S04]  /*163c0*/  IMAD R10, R10, 0x8, R9 ;  /* 0x000000080a0a7824 */ /* 0x000fc800078e0209 */
[----:B------:R-:W1:Y:S02]  /*163d0*/  SYNCS.PHASECHK.TRANS64.TRYWAIT P0, [R10+URZ], R11 ;  /* 0x0000000b0a0075a7 */ /* 0x000e64000800017f */
[----:B-1----:R-:W-:Y:S05]  /*163e0*/  @!P0 BRA `(.L_x_3964) ;  /* 0x0000022400348947 */ /* 0x002fea0003800000 */
.L_x_3963:
[----:B------:R-:W-:Y:S05]  /*163f0*/  BSYNC B0 ;  /* 0x0000000000007941 */ /* 0x000fea0003800000 */
.L_x_3962:
[----:B-1---5:R-:W2:Y:S04]  /*16400*/  LD.E R11, desc[UR44][R2.64] ;  /* 0x0000002c020b7980 */ /* 0x022ea8000c101900 */
[----:B------:R-:W2:Y:S01]  /*16410*/  LDL.64 R74, [R1+0x80] ;  /* 0x00008000014a7983 */ /* 0x000ea20000100a00 */
[----:B------:R-:W-:Y:S05]  /*16420*/  WARPSYNC.ALL ;  /* 0x0000000000007948 */ /* 0x000fea0003800000 */
[----:B------:R1:W-:Y:S04]  /*16430*/  STL [R1+0x60], RZ ;  /* 0x000060ff01007387 */ /* 0x0003e80000100800 */
[----:B------:R-:W3:Y:S01]  /*16440*/  LD.E.64 R8, desc[UR44][R16.64+0x78] ;  /* 0x0000782c10087980 */ /* 0x000ee2000c101b00 */
[----:B------:R-:W-:-:S05]  /*16450*/  IMAD.MOV.U32 R5, RZ, RZ, 0x1 ;  /* 0x00000001ff057424 */ /* 0x000fca00078e00ff */
[----:B------:R1:W-:Y:S04]  /*16460*/  STL [R1+0x60], R5 ;  /* 0x0000600501007387 */ /* 0x0003e80000100800 */
[----:B------:R-:W4:Y:S04]  /*16470*/  LD.E.64 R12, desc[UR44][R16.64+0x78] ;  /* 0x0000782c100c7980 */ /* 0x000f28000c101b00 */
[----:B------:R1:W-:Y:S04]  /*16480*/  STL [R1+0x60], R5 ;  /* 0x0000600501007387 */ /* 0x0003e80000100800 */
[----:B------:R-:W4:Y:S01]  /*16490*/  LD.E.64 R14, desc[UR44][R16.64+0x78] ;  /* 0x0000782c100e7980 */ /* 0x000f22000c101b00 */
[----:B--2---:R-:W-:-:S02]  /*164a0*/  IMAD R10, R11, 0x300, R74 ;  /* 0x000003000b0a7824 */ /* 0x004fc400078e024a */
[----:B------:R-:W-:Y:S01]  /*164b0*/  IMAD.MOV.U32 R11, RZ, RZ, R75 ;  /* 0x000000ffff0b7224 */ /* 0x000fe200078e004b */
[----:B------:R1:W-:Y:S02]  /*164c0*/  STL [R1+0x60], R5 ;  /* 0x0000600501007387 */ /* 0x0003e40000100800 */
[----:B------:R-:W-:Y:S02]  /*164d0*/  R2UR UR6, R10 ;  /* 0x000000000a0672ca */ /* 0x000fe400000e0000 */
[----:B------:R-:W-:Y:S01]  /*164e0*/  R2UR UR7, R11 ;  /* 0x000000000b0772ca */ /* 0x000fe200000e0000 */
[----:B------:R-:W2:Y:S01]  /*164f0*/  LD.E.64 R18, desc[UR44][R16.64+0x78] ;  /* 0x0000782c10127980 */ /* 0x000ea2000c101b00 */
[----:B------:R-:W-:-:S03]  /*16500*/  WARPGROUP.ARRIVE ;  /* 0x00000000000079c5 */ /* 0x000fc60000000000 */
[----:B------:R1:W-:Y:S01]  /*16510*/  STL [R1+0x60], R5 ;  /* 0x0000600501007387 */ /* 0x0003e20000100800 */
        /* <DEDUP_REMOVED lines=40> */
[----:B-1----:R-:W-:Y:S05]  /*167a0*/  @!P0 BRA `(.L_x_3966) ;  /* 0x0000000000048947 */ /* 0x002fea0003800000 */
[----:B------:R-:W-:Y:S01]  /*167b0*/  BPT.TRAP 0x1 ;  /* 0x000000040000795c */ /* 0x000fe20000300000 */
.L_x_3966:
[----:B------:R-:W-:Y:S05]  /*167c0*/  BSYNC B0 ;  /* 0x0000000000007941 */ /* 0x000fea0003800000 */
.L_x_3965:
        /* <DEDUP_REMOVED lines=13> */
.L_x_3968:
[----:B------:R-:W-:Y:S05]  /*168a0*/  BSYNC B0 ;  /* 0x0000000000007941 */ /* 0x000fea0003800000 */
.L_x_3967:
        /* <DEDUP_REMOVED lines=8> */
.L_x_3970:
[----:B------:R-:W-:Y:S05]  /*16930*/  BSYNC B0 ;  /* 0x0000000000007941 */ /* 0x000fea0003800000 */
.L_x_3969:
[----:B------:R-:W2:Y:S04]  /*16940*/  LDL R7, [R1+0x70] ;  /* 0x0000700001077983 */ /* 0x000ea80000100800 */
[----:B------:R-:W3:Y:S04]  /*16950*/  LD.E R19, desc[UR44][R2.64] ;  /* 0x0000002c02137980 */ /* 0x000ee8000c101900 */
[----:B------:R-:W3:Y:S04]  /*16960*/  LDL.64 R20, [R1+0xf8] ;  /* 0x0000f80001147983 */ /* 0x000ee80000100a00 */
[----:B-1---5:R-:W4:Y:S04]  /*16970*/  LDL.64 R8, [R1+0xf0] ;  /* 0x0000f00001087983 */ /* 0x022f280000100a00 */
[----:B------:R-:W4:Y:S04]  /*16980*/  LDL.64 R10, [R1+0xf0] ;  /* 0x0000f000010a7983 */ /* 0x000f280000100a00 */
[----:B------:R-:W4:Y:S04]  /*16990*/  LDL.64 R12, [R1+0xf0] ;  /* 0x0000f000010c7983 */ /* 0x000f280000100a00 */
[----:B------:R-:W4:Y:S01]  /*169a0*/  LDL.64 R14, [R1+0xf0] ;  /* 0x0000f000010e7983 */ /* 0x000f220000100a00 */
[----:B------:R-:W-:Y:S05]  /*169b0*/  WARPSYNC.ALL ;  /* 0x0000000000007948 */ /* 0x000fea0003800000 */
[----:B------:R-:W-:Y:S01]  /*169c0*/  WARPGROUP.ARRIVE ;  /* 0x00000000000079c5 */ /* 0x000fe20000000000 */
[----:B--2---:R-:W-:Y:S01]  /*169d0*/  ISETP.NE.U32.AND P0, PT, R7, RZ, PT ;  /* 0x000000ff0700720c */ /* 0x004fe20003f05070 */
[----:B---3--:R-:W-:-:S02]  /*169e0*/  IMAD R6, R19, 0xc00, R20 ;  /* 0x00000c0013067824 */ /* 0x008fc400078e0214 */
[----:B------:R-:W-:Y:S01]  /*169f0*/  IMAD.MOV.U32 R7, RZ, RZ, R21 ;  /* 0x000000ffff077224 */ /* 0x000fe200078e0015 */
[----:B------:R-:W2:Y:S01]  /*16a00*/  LDL.64 R18, [R1+0xf0] ;  /* 0x0000f00001127983 */ /* 0x000ea20000100a00 */
[----:B----4-:R-:W-:Y:S02]  /*16a10*/  R2UR UR4, R8 ;  /* 0x00000000080472ca */ /* 0x010fe400000e0000 */
[----:B------:R-:W-:Y:S02]  /*16a20*/  R2UR UR6, R6 ;  /* 0x00000000060672ca */ /* 0x000fe400000e0000 */
[----:B------:R-:W-:Y:S02]  /*16a30*/  R2UR UR7, R7 ;  /* 0x00000000070772ca */ /* 0x000fe400000e0000 */
[----:B------:R-:W-:Y:S02]  /*16a40*/  R2UR UR5, R9 ;  /* 0x00000000090572ca */ /* 0x000fe400000e0000 */
[----:B------:R-:W-:-:S11]  /*16a50*/  VOTEU.ANY UP0, P0 ;  /* 0x00000000003f7886 */ /* 0x000fd60000000100 */
        /* <DEDUP_REMOVED lines=85> */
[----:B------:R-:W2:Y:S01]  /*16fb0*/  LDL.64 R8, [R1+0xf0] ;  /* 0x0000f00001087983 */ /* 0x000ea20000100a00 */
[----:B---3--:R-:W-:Y:S01]  /*16fc0*/  VIADD R10, R10, 0x802 ;  /* 0x000008020a0a7836 */ /* 0x008fe20000000000 */
[----:B------:R-:W-:Y:S02]  /*16fd0*/  WARPGROUP.DEPBAR.LE gsb0, 0x0 ;  /* 0x00008000000079c5 */ /* 0x000fe40000010000 */
[----:B------:R-:W-:-:S08]  /*16fe0*/  WARPGROUP.ARRIVE ;  /* 0x00000000000079c5 */ /* 0x000fd00000000000 */
[----:B------:R-:W-:Y:S01]  /*16ff0*/  HGMMA.64x96x16.F32.BF16 R24, gdesc[UR4], R24, gsb0 ;  /* 0x01600000041879f0 */ /* 0x000fe20008001818 */
[----:B------:R-:W-:Y:S01]  /*17000*/  VIADD R20, R6, 0x602 ;  /* 0x0000060206147836 */ /* 0x000fe20000000000 */
[----:B------:R-:W-:Y:S02]  /*17010*/  R2UR UR7, R21 ;  /* 0x00000000150772ca */ /* 0x000fe400000e0000 */
[----:B------:R-:W-:Y:S02]  /*17020*/  R2UR UR4, R10 ;  /* 0x000000000a0472ca */ /* 0x000fe400000e0000 */
[----:B------:R-:W-:Y:S02]  /*17030*/  R2UR UR6, R20 ;  /* 0x00000000140672ca */ /* 0x000fe400000e0000 */
[----:B------:R-:W-:Y:S02]  /*17040*/  R2UR UR5, R11 ;  /* 0x000000000b0572ca */ /* 0x000fe400000e0000 */
[----:B------:R-:W3:Y:S01]  /*17050*/  LDL.64 R10, [R1+0xf0] ;  /* 0x0000f000010a7983 */ /* 0x000ee20000100a00 */
[----:B----4-:R-:W-:-:S02]  /*17060*/  VIADD R12, R12, 0x804 ;  /* 0x000008040c0c7836 */ /* 0x010fc40000000000 */
[----:B------:R-:W-:Y:S01]  /*17070*/  VIADD R20, R6, 0x604 ;  /* 0x0000060406147836 */ /* 0x000fe20000000000 */
        /* <DEDUP_REMOVED lines=19> */
[----:B------:R-:W-:Y:S01]  /*171b0*/  VIADD R20, R6, 0x900 ;  /* 0x0000090006147836 */ /* 0x000fe20000000000 */
[----:B------:R-:W-:Y:S02]  /*171c0*/  WARPGROUP.DEPBAR.LE gsb0, 0x0 ;  /* 0x00008000000079c5 */ /* 0x000fe40000010000 */
[----:B------:R-:W-:-:S06]  /*171d0*/  WARPGROUP.ARRIVE ;  /* 0x00000000000079c5 */ /* 0x000fcc0000000000 */
[----:B------:R-:W-:Y:S01]  /*171e0*/  HGMMA.64x96x16.F32.BF16 R24, gdesc[UR4], R24, gsb0 ;  /* 0x01600000041879f0 */ /* 0x000fe20008001818 */
[----:B------:R-:W-:Y:S02]  /*171f0*/  R2UR UR6, R20 ;  /* 0x00000000140672ca */ /* 0x000fe400000e0000 */
[----:B------:R-:W-:Y:S02]  /*17200*/  R2UR UR7, R21 ;  /* 0x00000000150772ca */ /* 0x000fe400000e0000 */
[----:B------:R-:W-:Y:S02]  /*17210*/  R2UR UR4, R8 ;  /* 0x00000000080472ca */ /* 0x000fe400000e0000 */
[----:B------:R-:W-:Y:S01]  /*17220*/  R2UR UR5, R9 ;  /* 0x00000000090572ca */ /* 0x000fe200000e0000 */
[----:B---3--:R-:W-:Y:S02]  /*17230*/  VIADD R10, R10, 0xc02 ;  /* 0x00000c020a0a7836 */ /* 0x008fe40000000000 */
        /* <DEDUP_REMOVED lines=26> */
[----:B------:R-:W1:Y:S01]  /*173e0*/  S2R R74, SR_TID.X ;  /* 0x00000000004a7919 */ /* 0x000e620000002100 */
[----:B------:R2:W-:Y:S04]  /*173f0*/  STL [R1+0x70], R5 ;  /* 0x0000700501007387 */ /* 0x0005e80000100800 */
[----:B------:R2:W-:Y:S01]  /*17400*/  STL [R1+0x70], R5 ;  /* 0x0000700501007387 */ /* 0x0005e20000100800 */
[----:B------:R-:W-:-:S02]  /*17410*/  WARPGROUP.DEPBAR.LE gsb0, 0x0 ;  /* 0x00008000000079c5 */ /* 0x000fc40000010000 */
[----:B------:R-:W-:-:S06]  /*17420*/  WARPGROUP.ARRIVE ;  /* 0x00000000000079c5 */ /* 0x000fcc0000000000 */
[----:B------:R-:W-:Y:S01]  /*17430*/  HGMMA.64x96x16.F32.BF16 R24, gdesc[UR4], R24, gsb0 ;  /* 0x01600000041879f0 */ /* 0x000fe20008001818 */
[----:B------:R2:W-:Y:S01]  /*17440*/  STL [R1+0x70], R5 ;  /* 0x0000700501007387 */ /* 0x0005e20000100800 */
[----:B-1----:R-:W-:-:S03]  /*17450*/  SHF.R.U32.HI R74, RZ, 0x7, R74 ;  /* 0x00000007ff4a7819 */ /* 0x002fc6000001164a */
        /* <DEDUP_REMOVED lines=16> */
[----:B------:R-:W3:Y:S04]  /*17560*/  LD.E R7, desc[UR44][R72.64] ;  /* 0x0000002c48077980 */ /* 0x000ee8000c101900 */
[----:B------:R2:W5:Y:S01]  /*17570*/  LD.E R6, desc[UR44][R2.64] ;  /* 0x0000002c02067980 */ /* 0x000562000c101900 */
[----:B------:R-:W-:Y:S01]  /*17580*/  BSSY B0, `(.L_x_3972) ;  /* 0x0000005000007945 */ /* 0x000fe20003800000 */
[----:B---3--:R-:W-:-:S04]  /*17590*/  LOP3.LUT R7, R7, 0x1, RZ, 0xfc, !PT ;  /* 0x0000000107077812 */ /* 0x008fc800078efcff */
[----:B------:R-:W-:-:S13]  /*175a0*/  ISETP.NE.AND P0, PT, R7, 0x3, PT ;  /* 0x000000030700780c */ /* 0x000fda0003f05270 */
[----:B--2---:R-:W-:Y:S05]  /*175b0*/  @!P0 BRA `(.L_x_3973) ;  /* 0x0000000000048947 */ /* 0x004fea0003800000 */
[----:B------:R-:W-:Y:S01]  /*175c0*/  BPT.TRAP 0x1 ;  /* 0x000000040000795c */ /* 0x000fe20000300000 */
.L_x_3973:
[----:B------:R-:W-:Y:S05]  /*175d0*/  BSYNC B0 ;  /* 0x0000000000007941 */ /* 0x000fea0003800000 */
.L_x_3972:
[----:B------:R-:W2:Y:S04]  /*175e0*/  LD.E.64 R8, desc[UR44][R72.64+0x20] ;  /* 0x0000202c48087980 */ /* 0x000ea8000c101b00 */
[----:B------:R-:W3:Y:S01]  /*175f0*/  LD.E R7, desc[UR44][R72.64+0xc] ;  /* 0x00000c2c48077980 */ /* 0x000ee2000c101900 */
[----:B--2---:R-:W-:-:S05]  /*17600*/  MOV R9, R8 ;  /* 0x0000000800097202 */ /* 0x004fca0000000f00 */
[----:B-----5:R-:W-:-:S05]  /*17610*/  IMAD R6, R6, 0x8, R9 ;  /* 0x0000000806067824 */ /* 0x020fca00078e0209 */
[----:B---3--:R-:W-:-:S04]  /*17620*/  PRMT R6, R7, 0x654, R6 ;  /* 0x0000065407067816 */ /* 0x008fc80000000006 */
[----:B------:R1:W-:Y:S01]  /*17630*/  SYNCS.ARRIVE.TRANS64.RED.A1T0 RZ, [R6+URZ], RZ ;  /* 0x000000ff06ff79a7 */ /* 0x0003e2000810043f */
[----:B------:R-:W2:Y:S04]  /*17640*/  LDL.64 R12, [R1+0x150] ;  /* 0x00015000010c7983 */ /* 0x000ea80000100a00 */
[----:B-1----:R-:W3:Y:S04]  /*17650*/  LD.E.64 R6, desc[UR44][R16.64+0x420] ;  /* 0x0004202c10067980 */ /* 0x002ee8000c101b00 */
[----:B--2---:R-:W2:Y:S01]  /*17660*/  LD.E R12, desc[UR44][R12.64] ;  /* 0x0000002c0c0c7980 */ /* 0x004ea2000c101900 */
[----:B------:R-:W-:-:S04]  /*17670*/  UIADD3 UR4, UP0, UR37, 0x420, URZ ;  /* 0x0000042025047890 */ /* 0x000fc8000ff1e03f */
[----:B------:R-:W-:Y:S02]  /*17680*/  ULOP3.LUT UR4, UR4, 0x4, URZ, 0xfc, !UPT ;  /* 0x0000000404047892 */ /* 0x000fe4000f8efc3f */
[----:B------:R-:W-:Y:S01]  /*17690*/  UIADD3.X UR5, URZ, UR36, URZ, UP0, !UPT ;  /* 0x000000243f057290 */ /* 0x000fe200087fe43f */
[-C--:B--2---:R-:W-:Y:S01]  /*176a0*/  FMUL.FTZ R11, R24, R12.reuse ;  /* 0x0000000c180b7220 */ /* 0x084fe20000410000 */
[-C--:B------:R-:W-:Y:S01]  /*176b0*/  FMUL.FTZ R10, R25, R12.reuse ;  /* 0x0000000c190a7220 */ /* 0x080fe20000410000 */
[----:B------:R-:W-:-:S04]  /*176c0*/  FMUL.FTZ R15, R28, R12 ;  /* 0x0000000c1c0f7220 */ /* 0x000fc80000410000 */
[----:B------:R-:W3:Y:S01]  /*176d0*/  MUFU.TANH R11, R11 ;  /* 0x0000000b000b7308 */ /* 0x000ee20000002400 */
[-C--:B------:R-:W-:Y:S01]  /*176e0*/  FMUL.FTZ R20, R29, R12.reuse ;  /* 0x0000000c1d147220 */ /* 0x080fe20000410000 */
[----:B------:R-:W-:-:S06]  /*176f0*/  FMUL.FTZ R21, R32, R12 ;  /* 0x0000000c20157220 */ /* 0x000fcc0000410000 */
[----:B------:R-:W1:Y:S01]  /*17700*/  MUFU.TANH R10, R10 ;  /* 0x0000000a000a7308 */ /* 0x000e620000002400 */
[----:B------:R-:W-:-:S07]  /*17710*/  FMUL.FTZ R28, R33, R12 ;  /* 0x0000000c211c7220 */ /* 0x000fce0000410000 */
[----:B------:R-:W2:Y:S01]  /*17720*/  MUFU.TANH R15, R15 ;  /* 0x0000000f000f7308 */ /* 0x000ea20000002400 */
[----:B------:R-:W-:Y:S01]  /*17730*/  FMUL.FTZ R14, R31, R12 ;  /* 0x0000000c1f0e7220 */ /* 0x000fe20000410000 */
[----:B---3--:R-:W-:-:S06]  /*17740*/  FMNMX.FTZ R31, R11, R6, !PT ;  /* 0x000000060b1f7209 */ /* 0x008fcc0007810000 */
[----:B------:R-:W3:Y:S01]  /*17750*/  MUFU.TANH R20, R20 ;  /* 0x0000001400147308 */ /* 0x000ee20000002400 */
[-C--:B------:R-:W-:Y:S01]  /*17760*/  FMUL.FTZ R29, R36, R12.reuse ;  /* 0x0000000c241d7220 */ /* 0x080fe20000410000 */
[-C--:B------:R-:W-:Y:S01]  /*17770*/  FMUL.FTZ R24, R38, R12.reuse ;  /* 0x0000000c26187220 */ /* 0x080fe20000410000 */
[-C--:B------:R-:W-:Y:S01]  /*17780*/  FMUL.FTZ R38, R46, R12.reuse ;  /* 0x0000000c2e267220 */ /* 0x080fe20000410000 */
[----:B------:R-:W-:-:S04]  /*17790*/  FMUL.FTZ R46, R48, R12 ;  /* 0x0000000c302e7220 */ /* 0x000fc80000410000 */
[----:B------:R-:W4:Y:S01]  /*177a0*/  MUFU.TANH R21, R21 ;  /* 0x0000001500157308 */ /* 0x000f220000002400 */
[-C--:B------:R-:W-:Y:S01]  /*177b0*/  FMUL.FTZ R13, R30, R12.reuse ;  /* 0x0000000c1e0d7220 */ /* 0x080fe20000410000 */
[----:B-1----:R-:W-:Y:S01]  /*177c0*/  FMNMX.FTZ R48, R10, R31, !PT ;  /* 0x0000001f0a307209 */ /* 0x002fe20007810000 */
[----:B------:R-:W-:-:S05]  /*177d0*/  FMUL.FTZ R30, R37, R12 ;  /* 0x0000000c251e7220 */ /* 0x000fca0000410000 */
[----:B------:R-:W1:Y:S01]  /*177e0*/  MUFU.TANH R28, R28 ;  /* 0x0000001c001c7308 */ /* 0x000e620000002400 */
[----:B--2---:R-:W-:Y:S01]  /*177f0*/  FMNMX.FTZ R31, R15, R48, !PT ;  /* 0x000000300f1f7209 */ /* 0x004fe20007810000 */
[-C--:B------:R-:W-:Y:S01]  /*17800*/  FMUL.FTZ R32, R40, R12.reuse ;  /* 0x0000000c28207220 */ /* 0x080fe20000410000 */
[----:B------:R-:W-:-:S05]  /*17810*/  FMUL.FTZ R18, R34, R12 ;  /* 0x0000000c22127220 */ /* 0x000fca0000410000 */
[----:B------:R-:W2:Y:S01]  /*17820*/  MUFU.TANH R29, R29 ;  /* 0x0000001d001d7308 */ /* 0x000ea20000002400 */
[----:B---3--:R-:W-:Y:S01]  /*17830*/  FMNMX.FTZ R48, R20, R31, !PT ;  /* 0x0000001f14307209 */ /* 0x008fe20007810000 */
[----:B------:R-:W-:-:S06]  /*17840*/  FMUL.FTZ R34, R41, R12 ;  /* 0x0000000c29227220 */ /* 0x000fcc0000410000 */
[----:B------:R-:W3:Y:S01]  /*17850*/  MUFU.TANH R30, R30 ;  /* 0x0000001e001e7308 */ /* 0x000ee20000002400 */
[----:B----4-:R-:W-:Y:S01]  /*17860*/  FMNMX.FTZ R31, R21, R48, !PT ;  /* 0x00000030151f7209 */ /* 0x010fe20007810000 */
[----:B------:R-:W-:-:S06]  /*17870*/  FMUL.FTZ R36, R44, R12 ;  /* 0x0000000c2c247220 */ /* 0x000fcc0000410000 */
[----:B------:R-:W4:Y:S01]  /*17880*/  MUFU.TANH R32, R32 ;  /* 0x0000002000207308 */ /* 0x000f220000002400 */
[----:B-1----:R-:W-:Y:S01]  /*17890*/  FMNMX.FTZ R48, R28, R31, !PT ;  /* 0x0000001f1c307209 */ /* 0x002fe20007810000 */
[----:B------:R-:W-:-:S06]  /*178a0*/  FMUL.FTZ R44, R45, R12 ;  /* 0x0000000c2d2c7220 */ /* 0x000fcc0000410000 */
[----:B------:R-:W1:Y:S01]  /*178b0*/  MUFU.TANH R34, R34 ;  /* 0x0000002200227308 */ /* 0x000e620000002400 */
[----:B--2---:R-:W-:Y:S01]  /*178c0*/  FMNMX.FTZ R31, R29, R48, !PT ;  /* 0x000000301d1f7209 */ /* 0x004fe20007810000 */
[-C--:B------:R-:W-:Y:S01]  /*178d0*/  FMUL.FTZ R25, R39, R12.reuse ;  /* 0x0000000c27197220 */ /* 0x080fe20000410000 */
[----:B------:R-:W-:-:S05]  /*178e0*/  FMUL.FTZ R39, R47, R12 ;  /* 0x0000000c2f277220 */ /* 0x000fca0000410000 */
[----:B------:R-:W2:Y:S01]  /*178f0*/  MUFU.TANH R36, R36 ;  /* 0x0000002400247308 */ /* 0x000ea20000002400 */
[----:B---3--:R-:W-:Y:S01]  /*17900*/  FMNMX.FTZ R31, R30, R31, !PT ;  /* 0x0000001f1e1f7209 */ /* 0x008fe20007810000 */
[-C--:B------:R-:W-:Y:S01]  /*17910*/  FMUL.FTZ R47, R49, R12.reuse ;  /* 0x0000000c312f7220 */ /* 0x080fe20000410000 */
[----:B------:R-:W-:-:S05]  /*17920*/  FMUL.FTZ R8, R26, R12 ;  /* 0x0000000c1a087220 */ /* 0x000fca0000410000 */
[----:B------:R-:W3:Y:S01]  /*17930*/  MUFU.TANH R44, R44 ;  /* 0x0000002c002c7308 */ /* 0x000ee20000002400 */
[-C--:B------:R-:W-:Y:S01]  /*17940*/  FMUL.FTZ R40, R50, R12.reuse ;  /* 0x0000000c32287220 */ /* 0x080fe20000410000 */
[----:B----4-:R-:W-:Y:S01]  /*17950*/  FMNMX.FTZ R31, R32, R31, !PT ;  /* 0x0000001f201f7209 */ /* 0x010fe20007810000 */
[----:B------:R-:W-:-:S05]  /*17960*/  FMUL.FTZ R50, R52, R12 ;  /* 0x0000000c34327220 */ /* 0x000fca0000410000 */
[----:B------:R-:W4:Y:S01]  /*17970*/  MUFU.TANH R46, R46 ;  /* 0x0000002e002e7308 */ /* 0x000f220000002400 */
[-C--:B------:R-:W-:Y:S01]  /*17980*/  FMUL.FTZ R9, R27, R12.reuse ;  /* 0x0000000c1b097220 */ /* 0x080fe20000410000 */
[-C--:B------:R-:W-:Y:S01]  /*17990*/  FMUL.FTZ R41, R51, R12.reuse ;  /* 0x0000000c33297220 */ /* 0x080fe20000410000 */
[----:B-1----:R-:W-:Y:S01]  /*179a0*/  FMNMX.FTZ R31, R34, R31, !PT ;  /* 0x0000001f221f7209 */ /* 0x002fe20007810000 */
[----:B------:R-:W-:-:S04]  /*179b0*/  FMUL.FTZ R51, R53, R12 ;  /* 0x0000000c35337220 */ /* 0x000fc80000410000 */
[----:B------:R-:W1:Y:S01]  /*179c0*/  MUFU.TANH R47, R47 ;  /* 0x0000002f002f7308 */ /* 0x000e620000002400 */
[----:B--2---:R-:W-:Y:S01]  /*179d0*/  FMNMX.FTZ R31, R36, R31, !PT ;  /* 0x0000001f241f7209 */ /* 0x004fe20007810000 */
[----:B------:R-:W-:-:S06]  /*179e0*/  FMUL.FTZ R52, R56, R12 ;  /* 0x0000000c38347220 */ /* 0x000fcc0000410000 */
[----:B------:R-:W2:Y:S01]  /*179f0*/  MUFU.TANH R8, R8 ;  /* 0x0000000800087308 */ /* 0x000ea20000002400 */
[----:B---3--:R-:W-:Y:S01]  /*17a00*/  FMNMX.FTZ R31, R44, R31, !PT ;  /* 0x0000001f2c1f7209 */ /* 0x008fe20007810000 */
[----:B------:R-:W-:-:S06]  /*17a10*/  FMUL.FTZ R53, R57, R12 ;  /* 0x0000000c39357220 */ /* 0x000fcc0000410000 */
[----:B------:R-:W3:Y:S01]  /*17a20*/  MUFU.TANH R50, R50 ;  /* 0x0000003200327308 */ /* 0x000ee20000002400 */
[-C--:B------:R-:W-:Y:S01]  /*17a30*/  FMUL.FTZ R26, R42, R12.reuse ;  /* 0x0000000c2a1a7220 */ /* 0x080fe20000410000 */
[----:B------:R-:W-:-:S06]  /*17a40*/  FMUL.FTZ R42, R54, R12 ;  /* 0x0000000c362a7220 */ /* 0x000fcc0000410000 */
[----:B------:R-:W0:Y:S01]  /*17a50*/  MUFU.TANH R9, R9 ;  /* 0x0000000900097308 */ /* 0x000e220000002400 */
[----:B----4-:R-:W-:Y:S01]  /*17a60*/  FMNMX.FTZ R48, R46, R31, !PT ;  /* 0x0000001f2e307209 */ /* 0x010fe20007810000 */
[----:B------:R-:W-:-:S06]  /*17a70*/  FMUL.FTZ R54, R60, R12 ;  /* 0x0000000c3c367220 */ /* 0x000fcc0000410000 */
[----:B------:R-:W4:Y:S01]  /*17a80*/  MUFU.TANH R51, R51 ;  /* 0x0000003300337308 */ /* 0x000f220000002400 */
[-C--:B------:R-:W-:Y:S01]  /*17a90*/  FMUL.FTZ R27, R43, R12.reuse ;  /* 0x0000000c2b1b7220 */ /* 0x080fe20000410000 */
[----:B------:R-:W-:-:S06]  /*17aa0*/  FMUL.FTZ R43, R55, R12 ;  /* 0x0000000c372b7220 */ /* 0x000fcc0000410000 */
[----:B------:R-:W4:Y:S01]  /*17ab0*/  MUFU.TANH R13, R13 ;  /* 0x0000000d000d7308 */ /* 0x000f220000002400 */
[----:B-1----:R-:W-:Y:S01]  /*17ac0*/  FMNMX.FTZ R31, R47, R48, !PT ;  /* 0x000000302f1f7209 */ /* 0x002fe20007810000 */
[----:B------:R-:W-:-:S06]  /*17ad0*/  FMUL.FTZ R55, R61, R12 ;  /* 0x0000000c3d377220 */ /* 0x000fcc0000410000 */
[----:B------:R-:W1:Y:S01]  /*17ae0*/  MUFU.TANH R52, R52 ;  /* 0x0000003400347308 */ /* 0x000e620000002400 */
[----:B------:R-:W-:Y:S01]  /*17af0*/  FMUL.FTZ R19, R35, R12 ;  /* 0x0000000c23137220 */ /* 0x000fe20000410000 */
[----:B--2---:R-:W-:-:S06]  /*17b00*/  FMNMX.FTZ R48, R8, R7, !PT ;  /* 0x0000000708307209 */ /* 0x004fcc0007810000 */
[----:B------:R-:W2:Y:S01]  /*17b10*/  MUFU.TANH R53, R53 ;  /* 0x0000003500357308 */ /* 0x000ea20000002400 */
[----:B---3--:R-:W-:Y:S01]  /*17b20*/  FMNMX.FTZ R60, R50, R31, !PT ;  /* 0x0000001f323c7209 */ /* 0x008fe20007810000 */
[----:B------:R-:W-:-:S06]  /*17b30*/  FMUL.FTZ R56, R64, R12 ;  /* 0x0000000c40387220 */ /* 0x000fcc0000410000 */
[----:B------:R-:W3:Y:S01]  /*17b40*/  MUFU.TANH R14, R14 ;  /* 0x0000000e000e7308 */ /* 0x000ee20000002400 */
[----:B0-----:R-:W-:Y:S01]  /*17b50*/  FMNMX.FTZ R48, R9, R48, !PT ;  /* 0x0000003009307209 */ /* 0x001fe20007810000 */
[----:B------:R-:W-:Y:S01]  /*17b60*/  FMUL.FTZ R45, R58, R12 ;  /* 0x0000000c3a2d7220 */ /* 0x000fe20000410000 */
[----:B----4-:R-:W-:-:S05]  /*17b70*/  FMNMX.FTZ R33, R51, R60, !PT ;  /* 0x0000003c33217209 */ /* 0x010fca0007810000 */
[----:B------:R-:W0:Y:S01]  /*17b80*/  MUFU.TANH R54, R54 ;  /* 0x0000003600367308 */ /* 0x000e220000002400 */
[----:B------:R-:W-:-:S07]  /*17b90*/  FMUL.FTZ R58, R65, R12 ;  /* 0x0000000c413a7220 */ /* 0x000fce0000410000 */
[----:B------:R-:W4:Y:S01]  /*17ba0*/  MUFU.TANH R18, R18 ;  /* 0x0000001200127308 */ /* 0x000f220000002400 */
[----:B------:R-:W-:Y:S01]  /*17bb0*/  FMNMX.FTZ R31, R13, R48, !PT ;  /* 0x000000300d1f7209 */ /* 0x000fe20007810000 */
[----:B------:R-:W-:Y:S01]  /*17bc0*/  FMUL.FTZ R65, R68, R12 ;  /* 0x0000000c44417220 */ /* 0x000fe20000410000 */
[----:B-1----:R-:W-:-:S05]  /*17bd0*/  FMNMX.FTZ R48, R52, R33, !PT ;  /* 0x0000002134307209 */ /* 0x002fca0007810000 */
[----:B------:R-:W1:Y:S08]  /*17be0*/  MUFU.TANH R55, R55 ;  /* 0x0000003700377308 */ /* 0x000e700000002400 */
[----:B------:R-:W1:Y:S01]  /*17bf0*/  MUFU.TANH R19, R19 ;  /* 0x0000001300137308 */ /* 0x000e620000002400 */
[----:B--2---:R-:W-:-:S07]  /*17c00*/  FMNMX.FTZ R33, R53, R48, !PT ;  /* 0x0000003035217209 */ /* 0x004fce0007810000 */
[----:B------:R-:W2:Y:S01]  /*17c10*/  MUFU.TANH R56, R56 ;  /* 0x0000003800387308 */ /* 0x000ea20000002400 */
[----:B---3--:R-:W-:-:S07]  /*17c20*/  FMNMX.FTZ R31, R14, R31, !PT ;  /* 0x0000001f0e1f7209 */ /* 0x008fce0007810000 */
[----:B------:R-:W3:Y:S01]  /*17c30*/  MUFU.TANH R24, R24 ;  /* 0x0000001800187308 */ /* 0x000ee20000002400 */
[----:B------:R-:W-:Y:S01]  /*17c40*/  FMUL.FTZ R69, R69, R12 ;  /* 0x0000000c45457220 */ /* 0x000fe20000410000 */
[----:B0-----:R-:W-:-:S06]  /*17c50*/  FMNMX.FTZ R60, R54, R33, !PT ;  /* 0x00000021363c7209 */ /* 0x001fcc0007810000 */
[----:B------:R-:W0:Y:S01]  /*17c60*/  MUFU.TANH R58, R58 ;  /* 0x0000003a003a7308 */ /* 0x000e220000002400 */
[----:B----4-:R-:W-:-:S07]  /*17c70*/  FMNMX.FTZ R48, R18, R31, !PT ;  /* 0x0000001f12307209 */ /* 0x010fce0007810000 */
[----:B------:R-:W4:Y:S01]  /*17c80*/  MUFU.TANH R25, R25 ;  /* 0x0000001900197308 */ /* 0x000f220000002400 */
[----:B-1----:R-:W-:-:S07]  /*17c90*/  FMNMX.FTZ R33, R55, R60, !PT ;  /* 0x0000003c37217209 */ /* 0x002fce0007810000 */
[----:B------:R-:W1:Y:S01]  /*17ca0*/  MUFU.TANH R65, R65 ;  /* 0x0000004100417308 */ /* 0x000e620000002400 */
[----:B------:R-:W-:-:S07]  /*17cb0*/  FMNMX.FTZ R31, R19, R48, !PT ;  /* 0x00000030131f7209 */ /* 0x000fce0007810000 */
[----:B------:R-:W1:Y:S01]  /*17cc0*/  MUFU.TANH R26, R26 ;  /* 0x0000001a001a7308 */ /* 0x000e620000002400 */
[----:B--2---:R-:W-:-:S07]  /*17cd0*/  FMNMX.FTZ R33, R56, R33, !PT ;  /* 0x0000002138217209 */ /* 0x004fce0007810000 */
[----:B------:R-:W2:Y:S01]  /*17ce0*/  MUFU.TANH R68, R69 ;  /* 0x0000004500447308 */ /* 0x000ea20000002400 */
[----:B---3--:R-:W-:-:S07]  /*17cf0*/  FMNMX.FTZ R48, R24, R31, !PT ;  /* 0x0000001f18307209 */ /* 0x008fce0007810000 */
[----:B------:R-:W3:Y:S01]  /*17d00*/  MUFU.TANH R27, R27 ;  /* 0x0000001b001b7308 */ /* 0x000ee20000002400 */
[----:B0-----:R-:W-:Y:S02]  /*17d10*/  FMNMX.FTZ R60, R58, R33, !PT ;  /* 0x000000213a3c7209 */ /* 0x001fe40007810000 */
[----:B----4-:R-:W-:-:S05]  /*17d20*/  FMNMX.FTZ R31, R25, R48, !PT ;  /* 0x00000030191f7209 */ /* 0x010fca0007810000 */
[----:B------:R-:W0:Y:S01]  /*17d30*/  MUFU.TANH R38, R38 ;  /* 0x0000002600267308 */ /* 0x000e220000002400 */
[----:B-1----:R-:W-:Y:S02]  /*17d40*/  FMNMX.FTZ R33, R65, R60, !PT ;  /* 0x0000003c41217209 */ /* 0x002fe40007810000 */
[----:B------:R-:W-:-:S05]  /*17d50*/  FMNMX.FTZ R48, R26, R31, !PT ;  /* 0x0000001f1a307209 */ /* 0x000fca0007810000 */
[----:B------:R-:W1:Y:S01]  /*17d60*/  MUFU.TANH R39, R39 ;  /* 0x0000002700277308 */ /* 0x000e620000002400 */
[----:B--2---:R-:W-:Y:S02]  /*17d70*/  FMNMX.FTZ R33, R68, R33, !PT ;  /* 0x0000002144217209 */ /* 0x004fe40007810000 */
[----:B---3--:R-:W-:-:S05]  /*17d80*/  FMNMX.FTZ R31, R27, R48, !PT ;  /* 0x000000301b1f7209 */ /* 0x008fca0007810000 */
[----:B------:R-:W2:Y:S01]  /*17d90*/  MUFU.TANH R40, R40 ;  /* 0x0000002800287308 */ /* 0x000ea20000002400 */
[----:B0-----:R-:W-:Y:S01]  /*17da0*/  FMNMX.FTZ R48, R38, R31, !PT ;  /* 0x0000001f26307209 */ /* 0x001fe20007810000 */
[----:B------:R-:W0:Y:S06]  /*17db0*/  SHFL.BFLY PT, R72, R33, 0x2, 0x1f ;  /* 0x0c401f0021487f89 */ /* 0x000e2c00000e0000 */
[----:B------:R-:W3:Y:S01]  /*17dc0*/  MUFU.TANH R41, R41 ;  /* 0x0000002900297308 */ /* 0x000ee20000002400 */
[----:B-1----:R-:W-:Y:S01]  /*17dd0*/  FMNMX.FTZ R31, R39, R48, !PT ;  /* 0x00000030271f7209 */ /* 0x002fe20007810000 */
[----:B------:R-:W-:-:S06]  /*17de0*/  FMUL.FTZ R57, R59, R12 ;  /* 0x0000000c3b397220 */ /* 0x000fcc0000410000 */
[----:B------:R-:W1:Y:S01]  /*17df0*/  MUFU.TANH R42, R42 ;  /* 0x0000002a002a7308 */ /* 0x000e620000002400 */
[----:B--2---:R-:W-:Y:S01]  /*17e00*/  FMNMX.FTZ R48, R40, R31, !PT ;  /* 0x0000001f28307209 */ /* 0x004fe20007810000 */
[----:B------:R-:W-:-:S06]  /*17e10*/  FMUL.FTZ R59, R62, R12 ;  /* 0x0000000c3e3b7220 */ /* 0x000fcc0000410000 */
[----:B------:R-:W2:Y:S01]  /*17e20*/  MUFU.TANH R43, R43 ;  /* 0x0000002b002b7308 */ /* 0x000ea20000002400 */
[----:B---3--:R-:W-:Y:S01]  /*17e30*/  FMNMX.FTZ R31, R41, R48, !PT ;  /* 0x00000030291f7209 */ /* 0x008fe20007810000 */
[----:B------:R-:W-:-:S06]  /*17e40*/  FMUL.FTZ R60, R63, R12 ;  /* 0x0000000c3f3c7220 */ /* 0x000fcc0000410000 */
        /* <DEDUP_REMOVED lines=8> */
[----:B------:R-:W-:Y:S01]  /*17ed0*/  FMUL.FTZ R64, R70, R12 ;  /* 0x0000000c46407220 */ /* 0x000fe20000410000 */
[----:B0-----:R-:W-:-:S05]  /*17ee0*/  FMNMX.FTZ R72, R33, R72, !PT ;  /* 0x0000004821487209 */ /* 0x001fca0007810000 */
[----:B------:R-:W0:Y:S01]  /*17ef0*/  MUFU.TANH R60, R60 ;  /* 0x0000003c003c7308 */ /* 0x000e220000002400 */
[----:B-1----:R-:W-:Y:S01]  /*17f00*/  FMNMX.FTZ R48, R57, R48, !PT ;  /* 0x0000003039307209 */ /* 0x002fe20007810000 */
[----:B------:R-:W1:Y:S06]  /*17f10*/  SHFL.BFLY PT, R35, R72, 0x1, 0x1f ;  /* 0x0c201f0048237f89 */ /* 0x000e6c00000e0000 */
[----:B------:R-:W3:Y:S01]  /*17f20*/  MUFU.TANH R62, R62 ;  /* 0x0000003e003e7308 */ /* 0x000ee20000002400 */
[----:B------:R-:W-:Y:S01]  /*17f30*/  FMUL.FTZ R12, R71, R12 ;  /* 0x0000000c470c7220 */ /* 0x000fe20000410000 */
[----:B--2---:R-:W-:-:S06]  /*17f40*/  FMNMX.FTZ R31, R59, R48, !PT ;  /* 0x000000303b1f7209 */ /* 0x004fcc0007810000 */
[----:B------:R-:W2:Y:S01]  /*17f50*/  MUFU.TANH R63, R63 ;  /* 0x0000003f003f7308 */ /* 0x000ea20000002400 */
[----:B0-----:R-:W-:-:S07]  /*17f60*/  FMNMX.FTZ R31, R60, R31, !PT ;  /* 0x0000001f3c1f7209 */ /* 0x001fce0007810000 */
[----:B------:R-:W0:Y:S01]  /*17f70*/  MUFU.TANH R64, R64 ;  /* 0x0000004000407308 */ /* 0x000e220000002400 */
[----:B---3--:R-:W-:-:S07]  /*17f80*/  FMNMX.FTZ R48, R62, R31, !PT ;  /* 0x0000001f3e307209 */ /* 0x008fce0007810000 */
[----:B------:R-:W3:Y:S01]  /*17f90*/  MUFU.TANH R12, R12 ;  /* 0x0000000c000c7308 */ /* 0x000ee20000002400 */
[----:B--2---:R-:W-:Y:S01]  /*17fa0*/  FMNMX.FTZ R31, R63, R48, !PT ;  /* 0x000000303f1f7209 */ /* 0x004fe20007810000 */
[----:B------:R-:W-:Y:S01]  /*17fb0*/  IMAD.U32 R48, RZ, RZ, UR4 ;  /* 0x00000004ff307e24 */ /* 0x000fe2000f8e00ff */
[----:B-1----:R-:W-:Y:S01]  /*17fc0*/  FMNMX.FTZ R35, R72, R35, !PT ;  /* 0x0000002348237209 */ /* 0x002fe20007810000 */
[----:B------:R-:W-:Y:S01]  /*17fd0*/  IMAD.U32 R49, RZ, RZ, UR5 ;  /* 0x00000005ff317e24 */ /* 0x000fe2000f8e00ff */
[----:B0-----:R-:W-:Y:S01]  /*17fe0*/  FMNMX.FTZ R31, R64, R31, !PT ;  /* 0x0000001f401f7209 */ /* 0x001fe20007810000 */
[----:B------:R-:W-:Y:S03]  /*17ff0*/  ST.E desc[UR44][R16.64+0x420], R33 ;  /* 0x0004202110007985 */ /* 0x000fe6000c10192c */
[----:B---3--:R-:W-:-:S05]  /*18000*/  FMNMX.FTZ R31, R12, R31, !PT ;  /* 0x0000001f0c1f7209 */ /* 0x008fca0007810000 */
[----:B------:R-:W-:Y:S04]  /*18010*/  ST.E desc[UR44][R48.64], R31 ;  /* 0x0000001f30007985 */ /* 0x000fe8000c10192c */
[----:B------:R-:W-:Y:S04]  /*18020*/  ST.E desc[UR44][R16.64+0x420], R35 ;  /* 0x0004202310007985 */ /* 0x000fe8000c10192c */
[----:B------:R-:W2:Y:S04]  /*18030*/  LD.E R37, desc[UR44][R48.64] ;  /* 0x0000002c30257980 */ /* 0x000ea8000c101900 */
[----:B--2---:R-:W0:Y:S02]  /*18040*/  SHFL.BFLY PT, R66, R37, 0x2, 0x1f ;  /* 0x0c401f0025427f89 */ /* 0x004e2400000e0000 */
[----:B0-----:R-:W-:-:S05]  /*18050*/  FMNMX.FTZ R61, R37, R66, !PT ;  /* 0x00000042253d7209 */ /* 0x001fca0007810000 */
[----:B------:R-:W0:Y:S02]  /*18060*/  SHFL.BFLY PT, R66, R61, 0x1, 0x1f ;  /* 0x0c201f003d427f89 */ /* 0x000e2400000e0000 */
[----:B0-----:R-:W-:-:S05]  /*18070*/  FMNMX.FTZ R70, R61, R66, !PT ;  /* 0x000000423d467209 */ /* 0x001fca0007810000 */
[----:B------:R0:W-:Y:S04]  /*18080*/  ST.E desc[UR44][R48.64], R70 ;  /* 0x0000004630007985 */ /* 0x0001e8000c10192c */
[----:B------:R-:W0:Y:S04]  /*18090*/  LD.E R67, desc[UR44][R16.64+0x440] ;  /* 0x0004402c10437980 */ /* 0x000e28000c101900 */
[----:B------:R-:W2:Y:S04]  /*180a0*/  LD.E R69, desc[UR44][R16.64+0x420] ;  /* 0x0004202c10457980 */ /* 0x000ea8000c101900 */
[----:B------:R-:W3:Y:S04]  /*180b0*/  LD.E R71, desc[UR44][R16.64+0x430] ;  /* 0x0004302c10477980 */ /* 0x000ee8000c101900 */
[----:B------:R-:W4:Y:S04]  /*180c0*/  LD.E R73, desc[UR44][R16.64+0x434] ;  /* 0x0004342c10497980 */ /* 0x000f28000c101900 */
[----:B------:R-:W4:Y:S01]  /*180d0*/  LD.E R66, desc[UR44][R16.64+0x210] ;  /* 0x0002102c10427980 */ /* 0x000f22000c101900 */
[----:B------:R-:W-:Y:S01]  /*180e0*/  FADD.FTZ R72, R7, -R70 ;  /* 0x8000004607487221 */ /* 0x000fe20000010000 */
[----:B------:R-:W-:-:S04]  /*180f0*/  UIADD3 UR4, UP0, UR37, 0x210, URZ ;  /* 0x0000021025047890 */ /* 0x000fc8000ff1e03f */
[----:B------:R-:W-:Y:S02]  /*18100*/  ULOP3.LUT UR6, UR4, 0x4, URZ, 0xfc, !UPT ;  /* 0x0000000404067892 */ /* 0x000fe4000f8efc3f */
[----:B------:R-:W-:Y:S01]  /*18110*/  UIADD3.X UR5, URZ, UR36, URZ, UP0, !UPT ;  /* 0x000000243f057290 */ /* 0x000fe200087fe43f */
[-C--:B0-----:R-:W-:Y:S01]  /*18120*/  FMUL.FTZ R70, R70, R67.reuse ;  /* 0x0000004346467220 */ /* 0x081fe20000410000 */
[----:B--2---:R-:W-:Y:S01]  /*18130*/  FMUL.FTZ R48, R69, R67 ;  /* 0x0000004345307220 */ /* 0x004fe20000410000 */
[----:B------:R-:W-:-:S03]  /*18140*/  FADD.FTZ R6, R6, -R69 ;  /* 0x8000004506067221 */ /* 0x000fc60000010000 */
[-CC-:B------:R-:W-:Y:S01]  /*18150*/  FFMA.FTZ R35, R15, R67.reuse, -R48.reuse ;  /* 0x000000430f237223 */ /* 0x180fe20000010830 */
[-CC-:B------:R-:W-:Y:S01]  /*18160*/  FFMA.FTZ R168, R11, R67.reuse, -R48.reuse ;  /* 0x000000430ba87223 */ /* 0x180fe20000010830 */
[-C--:B------:R-:W-:Y:S01]  /*18170*/  FFMA.FTZ R15, R36, R67.reuse, -R48 ;  /* 0x00000043240f7223 */ /* 0x080fe20000010830 */
[-C--:B------:R-:W-:Y:S01]  /*18180*/  FFMA.FTZ R36, R8, R67.reuse, -R70 ;  /* 0x0000004308247223 */ /* 0x080fe20000010846 */
[-C--:B------:R-:W-:Y:S01]  /*18190*/  FMUL.FTZ R6, R6, R67.reuse ;  /* 0x0000004306067220 */ /* 0x080fe20000410000 */
[----:B------:R-:W-:Y:S01]  /*181a0*/  FMUL.FTZ R72, R67, R72 ;  /* 0x0000004843487220 */ /* 0x000fe20000410000 */
[-C--:B------:R-:W-:Y:S01]  /*181b0*/  FFMA.FTZ R37, R10, R67.reuse, -R48 ;  /* 0x000000430a257223 */ /* 0x080fe20000010830 */
[-C--:B------:R-:W-:Y:S01]  /*181c0*/  FFMA.FTZ R169, R9, R67.reuse, -R70 ;  /* 0x0000004309a97223 */ /* 0x080fe20000010846 */
[----:B------:R-:W-:Y:S01]  /*181d0*/  MUFU.EX2 R7, R6 ;  /* 0x0000000600077308 */ /* 0x000fe20000000800 */
[-C--:B------:R-:W-:Y:S01]  /*181e0*/  FFMA.FTZ R176, R34, R67.reuse, -R48 ;  /* 0x0000004322b07223 */ /* 0x080fe20000010830 */
[----:B------:R-:W-:-:S06]  /*181f0*/  FFMA.FTZ R34, R13, R67, -R70 ;  /* 0x000000430d227223 */ /* 0x000fcc0000010846 */
[----:B------:R-:W3:Y:S01]  /*18200*/  MUFU.EX2 R168, R168 ;  /* 0x000000a800a87308 */ /* 0x000ee20000000800 */
[-C--:B------:R-:W-:Y:S01]  /*18210*/  FFMA.FTZ R170, R20, R67.reuse, -R48 ;  /* 0x0000004314aa7223 */ /* 0x080fe20000010830 */
[----:B------:R-:W-:-:S06]  /*18220*/  FFMA.FTZ R171, R14, R67, -R70 ;  /* 0x000000430eab7223 */ /* 0x000fcc0000010846 */
[----:B------:R-:W-:Y:S08]  /*18230*/  MUFU.EX2 R61, R72 ;  /* 0x00000048003d7308 */ /* 0x000ff00000000800 */
[----:B------:R-:W4:Y:S01]  /*18240*/  MUFU.EX2 R36, R36 ;  /* 0x0000002400247308 */ /* 0x000f220000000800 */
[-CC-:B------:R-:W-:Y:S01]  /*18250*/  FFMA.FTZ R31, R29, R67.reuse, -R48.reuse ;  /* 0x000000431d1f7223 */ /* 0x180fe20000010830 */
[----:B------:R-:W-:-:S06]  /*18260*/  FFMA.FTZ R33, R21, R67, -R48 ;  /* 0x0000004315217223 */ /* 0x000fcc0000010830 */
[----:B------:R-:W0:Y:S01]  /*18270*/  MUFU.EX2 R37, R37 ;  /* 0x0000002500257308 */ /* 0x000e220000000800 */
[-C--:B------:R-:W-:Y:S01]  /*18280*/  FFMA.FTZ R29, R32, R67.reuse, -R48 ;  /* 0x00000043201d7223 */ /* 0x080fe20000010830 */
[----:B------:R-:W-:-:S06]  /*18290*/  FFMA.FTZ R32, R18, R67, -R70 ;  /* 0x0000004312207223 */ /* 0x000fcc0000010846 */
[----:B------:R-:W1:Y:S01]  /*182a0*/  MUFU.EX2 R169, R169 ;  /* 0x000000a900a97308 */ /* 0x000e620000000800 */
[----:B------:R-:W-:-:S07]  /*182b0*/  FFMA.FTZ R172, R28, R67, -R48 ;  /* 0x000000431cac7223 */ /* 0x000fce0000010830 */
[----:B------:R-:W2:Y:S01]  /*182c0*/  MUFU.EX2 R35, R35 ;  /* 0x0000002300237308 */ /* 0x000ea20000000800 */
[----:B------:R-:W-:-:S07]  /*182d0*/  FFMA.FTZ R173, R19, R67, -R70 ;  /* 0x0000004313ad7223 */ /* 0x000fce0000010846 */
[----:B------:R-:W2:Y:S01]  /*182e0*/  MUFU.EX2 R34, R34 ;  /* 0x0000002200227308 */ /* 0x000ea20000000800 */
[----:B---3--:R-:W-:Y:S01]  /*182f0*/  FFMA.FTZ R6, R7, R71, R168 ;  /* 0x0000004707067223 */ /* 0x008fe200000100a8 */
[----:B------:R-:W-:-:S06]  /*18300*/  FFMA.FTZ R174, R30, R67, -R48 ;  /* 0x000000431eae7223 */ /* 0x000fcc0000010830 */
[----:B------:R-:W3:Y:S01]  /*18310*/  MUFU.EX2 R170, R170 ;  /* 0x000000aa00aa7308 */ /* 0x000ee20000000800 */
[----:B----4-:R-:W-:Y:S01]  /*18320*/  FFMA.FTZ R8, R61, R73, R36 ;  /* 0x000000493d087223 */ /* 0x010fe20000010024 */
[----:B------:R-:W-:-:S06]  /*18330*/  FFMA.FTZ R30, R24, R67, -R70 ;  /* 0x00000043181e7223 */ /* 0x000fcc0000010846 */
        /* <DEDUP_REMOVED lines=22> */
[----:B------:R-:W-:-:S06]  /*184a0*/  FFMA.FTZ R178, R44, R67, -R48 ;  /* 0x000000432cb27223 */ /* 0x000fcc0000010830 */
[----:B------:R-:W2:Y:S01]  /*184b0*/  MUFU.EX2 R29, R29 ;  /* 0x0000001d001d7308 */ /* 0x000ea20000000800 */
[----:B------:R-:W-:Y:S01]  /*184c0*/  FADD.FTZ R9, R173, R6 ;  /* 0x00000006ad097221 */ /* 0x000fe20000010000 */
        /* <DEDUP_REMOVED lines=51> */
[----:B------:R-:W-:-:S06]  /*18800*/  FADD.FTZ R11, R219, R8 ;  /* 0x00000008db0b7221 */ /* 0x000fcc0000010000 */
[----:B------:R-:W2:Y:S01]  /*18810*/  MUFU.EX2 R205, R205 ;  /* 0x000000cd00cd7308 */ /* 0x000ea20000000800 */
[-C--:B------:R-:W-:Y:S01]  /*18820*/  FFMA.FTZ R196, R56, R67.reuse, -R48 ;  /* 0x0000004338c47223 */ /* 0x080fe20000010830 */
        /* <DEDUP_REMOVED lines=35> */
[----:B-1----:R-:W-:Y:S01]  /*18a60*/  FADD.FTZ R8, R18, R11 ;  /* 0x0000000b12087221 */ /* 0x002fe20000010000 */
[----:B------:R-:W-:Y:S01]  /*18a70*/  FMUL.FTZ R25, R7, R66 ;  /* 0x0000004207197220 */ /* 0x000fe20000410000 */
[----:B------:R-:W-:Y:S02]  /*18a80*/  IMAD.U32 R10, RZ, RZ, UR6 ;  /* 0x00000006ff0a7e24 */ /* 0x000fe4000f8e00ff */
[----:B--2---:R-:W-:Y:S01]  /*18a90*/  FADD.FTZ R9, R21, R6 ;  /* 0x0000000615097221 */ /* 0x004fe20000010000 */
[----:B------:R-:W-:Y:S01]  /*18aa0*/  IMAD.U32 R11, RZ, RZ, UR5 ;  /* 0x00000005ff0b7e24 */ /* 0x000fe2000f8e00ff */
[----:B------:R-:W-:Y:S01]  /*18ab0*/  ST.E desc[UR44][R16.64+0x210], R25 ;  /* 0x0002101910007985 */ /* 0x000fe2000c10192c */
[----:B------:R-:W-:-:S03]  /*18ac0*/  FADD.FTZ R13, R19, R8 ;  /* 0x00000008130d7221 */ /* 0x000fc60000010000 */
[----:B------:R-:W-:Y:S04]  /*18ad0*/  ST.E desc[UR44][R16.64+0x430], R9 ;  /* 0x0004300910007985 */ /* 0x000fe8000c10192c */
[----:B------:R0:W-:Y:S04]  /*18ae0*/  ST.E desc[UR44][R16.64+0x434], R13 ;  /* 0x0004340d10007985 */ /* 0x0001e8000c10192c */
[----:B------:R-:W2:Y:S02]  /*18af0*/  LD.E R6, desc[UR44][R10.64] ;  /* 0x0000002c0a067980 */ /* 0x000ea4000c101900 */
[----:B--2---:R-:W-:-:S05]  /*18b00*/  FMUL.FTZ R27, R7, R6 ;  /* 0x00000006071b7220 */ /* 0x004fca0000410000 */
[----:B------:R1:W-:Y:S04]  /*18b10*/  ST.E desc[UR44][R10.64], R27 ;  /* 0x0000001b0a007985 */ /* 0x0003e8000c10192c */
[----:B------:R-:W0:Y:S04]  /*18b20*/  LD.E R54, desc[UR44][R16.64+0x224] ;  /* 0x0002242c10367980 */ /* 0x000e28000c101900 */
[----:B------:R-:W2:Y:S04]  /*18b30*/  LD.E R52, desc[UR44][R16.64+0x220] ;  /* 0x0002202c10347980 */ /* 0x000ea8000c101900 */
[----:B------:R-:W3:Y:S04]  /*18b40*/  LD.E R150, desc[UR44][R16.64+0x404] ;  /* 0x0004042c10967980 */ /* 0x000ee8000c101900 */
[----:B------:R-:W4:Y:S04]  /*18b50*/  LD.E R56, desc[UR44][R16.64+0x230] ;  /* 0x0002302c10387980 */ /* 0x000f28000c101900 */
[----:B------:R-:W1:Y:S04]  /*18b60*/  LD.E R58, desc[UR44][R16.64+0x234] ;  /* 0x0002342c103a7980 */ /* 0x000e68000c101900 */
        /* <DEDUP_REMOVED lines=57> */
[----:B------:R-:W-:Y:S01]  /*18f00*/  ULOP3.LUT UR6, UR4, 0x8, URZ, 0xfc, !UPT ;  /* 0x0000000804067892 */ /* 0x000fe2000f8efc3f */
[C---:B0-----:R-:W-:Y:S01]  /*18f10*/  FMUL.FTZ R13, R7.reuse, R54 ;  /* 0x00000036070d7220 */ /* 0x041fe20000410000 */
[----:B--2---:R-:W-:-:S04]  /*18f20*/  FMUL.FTZ R9, R7, R52 ;  /* 0x0000003407097220 */ /* 0x004fc80000410000 */
[----:B------:R0:W-:Y:S01]  /*18f30*/  ST.E desc[UR44][R16.64+0x224], R13 ;  /* 0x0002240d10007985 */ /* 0x0001e2000c10192c */
[----:B---3--:R-:W-:-:S03]  /*18f40*/  FMUL.FTZ R45, R7, R150 ;  /* 0x00000096072d7220 */ /* 0x008fc60000410000 */
[----:B------:R2:W-:Y:S01]  /*18f50*/  ST.E desc[UR44][R16.64+0x220], R9 ;  /* 0x0002200910007985 */ /* 0x0005e2000c10192c */
[C---:B----4-:R-:W-:Y:S01]  /*18f60*/  FMUL.FTZ R25, R7.reuse, R56 ;  /* 0x0000003807197220 */ /* 0x050fe20000410000 */
[C---:B-1----:R-:W-:Y:S01]  /*18f70*/  FMUL.FTZ R27, R7.reuse, R58 ;  /* 0x0000003a071b7220 */ /* 0x042fe20000410000 */
[C---:B------:R-:W-:Y:S01]  /*18f80*/  FMUL.FTZ R39, R7.reuse, R60 ;  /* 0x0000003c07277220 */ /* 0x040fe20000410000 */
[C---:B0-----:R-:W-:Y:S01]  /*18f90*/  FMUL.FTZ R13, R7.reuse, R68 ;  /* 0x00000044070d7220 */ /* 0x041fe20000410000 */
[C---:B--2---:R-:W-:Y:S01]  /*18fa0*/  FMUL.FTZ R9, R7.reuse, R66 ;  /* 0x0000004207097220 */ /* 0x044fe20000410000 */
        /* <DEDUP_REMOVED lines=104> */
[----:B------:R-:W-:Y:S02]  /*19630*/  IMAD.U32 R8, RZ, RZ, UR6 ;  /* 0x00000006ff087e24 */ /* 0x000fe4000f8e00ff */
[----:B---3--:R-:W-:Y:S01]  /*19640*/  FMUL.FTZ R13, R7, R24 ;  /* 0x00000018070d7220 */ /* 0x008fe20000410000 */
[----:B0-----:R-:W-:Y:S01]  /*19650*/  IMAD.U32 R9, RZ, RZ, UR5 ;  /* 0x00000005ff097e24 */ /* 0x001fe2000f8e00ff */
[----:B------:R0:W-:Y:S04]  /*19660*/  ST.E desc[UR44][R16.64+0x3c0], R25 ;  /* 0x0003c01910007985 */ /* 0x0001e8000c10192c */
        /* <DEDUP_REMOVED lines=8> */
[----:B------:R-:W0:Y:S01]  /*196f0*/  LD.E R12, desc[UR44][R8.64] ;  /* 0x0000002c080c7980 */ /* 0x000e22000c101900 */
[----:B------:R-:W-:Y:S01]  /*19700*/  ULOP3.LUT UR4, UR4, 0xc, URZ, 0xfc, !UPT ;  /* 0x0000000c04047892 */ /* 0x000fe2000f8efc3f */
[----:B------:R-:W-:-:S05]  /*19710*/  IMAD.U32 R7, RZ, RZ, UR5 ;  /* 0x00000005ff077e24 */ /* 0x000fca000f8e00ff */
[----:B------:R-:W-:Y:S02]  /*19720*/  IMAD.U32 R6, RZ, RZ, UR4 ;  /* 0x00000004ff067e24 */ /* 0x000fe4000f8e00ff */
[----:B0-----:R-:W-:-:S05]  /*19730*/  FMUL.FTZ R25, R61, R12 ;  /* 0x0000000c3d197220 */ /* 0x001fca0000410000 */
[----:B------:R-:W-:Y:S04]  /*19740*/  ST.E desc[UR44][R8.64], R25 ;  /* 0x0000001908007985 */ /* 0x000fe8000c10192c */
[----:B------:R-:W1:Y:S02]  /*19750*/  LD.E R12, desc[UR44][R6.64] ;  /* 0x0000002c060c7980 */ /* 0x000e64000c101900 */
[----:B-1----:R-:W-:-:S05]  /*19760*/  FMUL.FTZ R13, R61, R12 ;  /* 0x0000000c3d0d7220 */ /* 0x002fca0000410000 */
[----:B------:R0:W-:Y:S04]  /*19770*/  ST.E desc[UR44][R6.64], R13 ;  /* 0x0000000d06007985 */ /* 0x0001e8000c10192c */
[----:B------:R-:W2:Y:S04]  /*19780*/  LD.E R27, desc[UR44][R16.64+0x40c] ;  /* 0x00040c2c101b7980 */ /* 0x000ea8000c101900 */
[----:B------:R-:W0:Y:S04]  /*19790*/  LD.E R62, desc[UR44][R16.64+0x228] ;  /* 0x0002282c103e7980 */ /* 0x000e28000c101900 */
        /* <DEDUP_REMOVED lines=61> */
[----:B0-----:R-:W-:-:S04]  /*19b70*/  FMUL.FTZ R13, R61, R62 ;  /* 0x0000003e3d0d7220 */ /* 0x001fc80000410000 */
[----:B------:R0:W-:Y:S01]  /*19b80*/  ST.E desc[UR44][R16.64+0x40c], R45 ;  /* 0x00040c2d10007985 */ /* 0x0001e2000c10192c */
[C---:B---3--:R-:W-:Y:S01]  /*19b90*/  FMUL.FTZ R25, R61.reuse, R64 ;  /* 0x000000403d197220 */ /* 0x048fe20000410000 */
[C---:B----4-:R-:W-:Y:S01]  /*19ba0*/  FMUL.FTZ R27, R61.reuse, R66 ;  /* 0x000000423d1b7220 */ /* 0x050fe20000410000 */
[C---:B------:R-:W-:Y:S01]  /*19bb0*/  FMUL.FTZ R39, R61.reuse, R68 ;  /* 0x000000443d277220 */ /* 0x040fe20000410000 */
[C---:B------:R-:W-:Y:S01]  /*19bc0*/  FMUL.FTZ R41, R61.reuse, R70 ;  /* 0x000000463d297220 */ /* 0x040fe20000410000 */
[C---:B------:R-:W-:Y:S01]  /*19bd0*/  FMUL.FTZ R43, R61.reuse, R72 ;  /* 0x000000483d2b7220 */ /* 0x040fe20000410000 */
[C---:B0-----:R-:W-:Y:S01]  /*19be0*/  FMUL.FTZ R45, R61.reuse, R76 ;  /* 0x0000004c3d2d7220 */ /* 0x041fe20000410000 */
[C---:B------:R-:W-:Y:S01]  /*19bf0*/  FMUL.FTZ R47, R61.reuse, R78 ;  /* 0x0000004e3d2f7220 */ /* 0x040fe20000410000 */
[C---:B------:R-:W-:Y:S01]  /*19c00*/  FMUL.FTZ R49, R61.reuse, R80 ;  /* 0x000000503d317220 */ /* 0x040fe20000410000 */
[----:B------:R0:W-:Y:S04]  /*19c10*/  ST.E desc[UR44][R16.64+0x228], R13 ;  /* 0x0002280d10007985 */ /* 0x0001e8000c10192c */
[----:B------:R1:W-:Y:S01]  /*19c20*/  ST.E desc[UR44][R16.64+0x22c], R25 ;  /* 0x00022c1910007985 */ /* 0x0003e2000c10192c */
[----:B------:R-:W-:-:S03]  /*19c30*/  FMUL.FTZ R51, R61, R82 ;  /* 0x000000523d337220 */ /* 0x000fc60000410000 */
        /* <DEDUP_REMOVED lines=97> */
[----:B------:R-:W-:Y:S01]  /*1a250*/  FMUL.FTZ R61, R61, R24 ;  /* 0x000000183d3d7220 */ /* 0x000fe20000410000 */
        /* <DEDUP_REMOVED lines=10> */
[----:B------:R-:W-:Y:S04]  /*1a300*/  ST.E desc[UR44][R16.64+0x3fc], R49 ;  /* 0x0003fc3110007985 */ /* 0x000fe8000c10192c */
[----:B------:R-:W-:Y:S01]  /*1a310*/  ST.E desc[UR44][R16.64+0x408], R61 ;  /* 0x0004083d10007985 */ /* 0x000fe2000c10192c */
[----:B------:R1:W-:Y:S06]  /*1a320*/  BAR.SYNC.DEFER_BLOCKING R213, 0x100 ;  /* 0x000400d50000751d */ /* 0x0003ec0000010000 */
[----:B0-----:R-:W2:Y:S04]  /*1a330*/  LD.E R25, desc[UR44][R16.64+0x210] ;  /* 0x0002102c10197980 */ /* 0x001ea8000c101900 */
[----:B------:R-:W4:Y:S04]  /*1a340*/  LD.E R24, desc[UR44][R2.64] ;  /* 0x0000002c02187980 */ /* 0x000f28000c101900 */
[----:B------:R-:W4:Y:S04]  /*1a350*/  LD.E.64 R12, desc[UR44][R16.64+0x88] ;  /* 0x0000882c100c7980 */ /* 0x000f28000c101b00 */
[----:B--2---:R0:W-:Y:S04]  /*1a360*/  ST.E desc[UR44][R16.64+0x210], R25 ;  /* 0x0002101910007985 */ /* 0x0041e8000c10192c */
[----:B-1----:R-:W2:Y:S04]  /*1a370*/  LD.E R27, desc[UR44][R10.64] ;  /* 0x0000002c0a1b7980 */ /* 0x002ea8000c101900 */
[----:B--2---:R1:W-:Y:S04]  /*1a380*/  ST.E desc[UR44][R10.64], R27 ;  /* 0x0000001b0a007985 */ /* 0x0043e8000c10192c */
[----:B------:R-:W2:Y:S04]  /*1a390*/  LD.E R39, desc[UR44][R8.64] ;  /* 0x0000002c08277980 */ /* 0x000ea8000c101900 */
[----:B--2---:R2:W-:Y:S04]  /*1a3a0*/  ST.E desc[UR44][R8.64], R39 ;  /* 0x0000002708007985 */ /* 0x0045e8000c10192c */
[----:B---3--:R-:W3:Y:S04]  /*1a3b0*/  LD.E R41, desc[UR44][R6.64] ;  /* 0x0000002c06297980 */ /* 0x008ee8000c101900 */
[----:B---3--:R3:W-:Y:S04]  /*1a3c0*/  ST.E desc[UR44][R6.64], R41 ;  /* 0x0000002906007985 */ /* 0x0087e8000c10192c */
[----:B----4-:R-:W4:Y:S04]  /*1a3d0*/  LD.E R43, desc[UR44][R16.64+0x220] ;  /* 0x0002202c102b7980 */ /* 0x010f28000c101900 */
[----:B------:R-:W4:Y:S04]  /*1a3e0*/  LD.E R45, desc[UR44][R16.64+0x224] ;  /* 0x0002242c102d7980 */ /* 0x000f28000c101900 */
[----:B------:R-:W4:Y:S04]  /*1a3f0*/  LD.E R47, desc[UR44][R16.64+0x228] ;  /* 0x0002282c102f7980 */ /* 0x000f28000c101900 */
[----:B0-----:R-:W4:Y:S04]  /*1a400*/  LD.E R25, desc[UR44][R16.64+0x22c] ;  /* 0x00022c2c10197980 */ /* 0x001f28000c101900 */
        /* <DEDUP_REMOVED lines=74> */
[----:B------:R0:W-:Y:S04]  /*1a8b0*/  ST.E desc[UR44][R16.64+0x22c], R25 ;  /* 0x00022c1910007985 */ /* 0x0001e8000c10192c */
[----:B------:R-:W-:Y:S04]  /*1a8c0*/  ST.E desc[UR44][R16.64+0x230], R49 ;  /* 0x0002303110007985 */ /* 0x000fe8000c10192c */
[----:B------:R-:W-:Y:S04]  /*1a8d0*/  ST.E desc[UR44][R16.64+0x234], R51 ;  /* 0x0002343310007985 */ /* 0x000fe8000c10192c */
[----:B------:R1:W-:Y:S04]  /*1a8e0*/  ST.E desc[UR44][R16.64+0x238], R27 ;  /* 0x0002381b10007985 */ /* 0x0003e8000c10192c */
[----:B------:R-:W-:Y:S04]  /*1a8f0*/  ST.E desc[UR44][R16.64+0x23c], R53 ;  /* 0x00023c3510007985 */ /* 0x000fe8000c10192c */
[----:B--2---:R2:W-:Y:S04]  /*1a900*/  ST.E desc[UR44][R16.64+0x240], R39 ;  /* 0x0002402710007985 */ /* 0x0045e8000c10192c */
[----:B------:R-:W-:Y:S04]  /*1a910*/  ST.E desc[UR44][R16.64+0x244], R55 ;  /* 0x0002443710007985 */ /* 0x000fe8000c10192c */
[----:B---3--:R3:W-:Y:S04]  /*1a920*/  ST.E desc[UR44][R16.64+0x248], R41 ;  /* 0x0002482910007985 */ /* 0x0087e8000c10192c */
[----:B------:R4:W-:Y:S04]  /*1a930*/  ST.E desc[UR44][R16.64+0x24c], R57 ;  /* 0x00024c3910007985 */ /* 0x0009e8000c10192c */
[----:B------:R4:W-:Y:S04]  /*1a940*/  ST.E desc[UR44][R16.64+0x250], R59 ;  /* 0x0002503b10007985 */ /* 0x0009e8000c10192c */
[----:B------:R4:W-:Y:S04]  /*1a950*/  ST.E desc[UR44][R16.64+0x254], R61 ;  /* 0x0002543d10007985 */ /* 0x0009e8000c10192c */
[----:B------:R4:W-:Y:S04]  /*1a960*/  ST.E desc[UR44][R16.64+0x258], R63 ;  /* 0x0002583f10007985 */ /* 0x0009e8000c10192c */
[----:B------:R4:W-:Y:S04]  /*1a970*/  ST.E desc[UR44][R16.64+0x25c], R65 ;  /* 0x00025c4110007985 */ /* 0x0009e8000c10192c */
[----:B0-----:R-:W4:Y:S04]  /*1a980*/  LD.E R25, desc[UR44][R16.64+0x260] ;  /* 0x0002602c10197980 */ /* 0x001f28000c101900 */
        /* <DEDUP_REMOVED lines=160> */
[C---:B------:R-:W-:Y:S01]  /*1b390*/  VIADD R24, R12.reuse, 0x80 ;  /* 0x000000800c187836 */ /* 0x040fe20000000000 */
        /* <DEDUP_REMOVED lines=147> */
[----:B--2---:R-:W-:-:S11]  /*1bcd0*/  WARPGROUP.ARRIVE ;  /* 0x00000000000079c5 */ /* 0x004fd60000000000 */
[----:B------:R-:W-:Y:S01]  /*1bce0*/  HGMMA.64x256x16.F32.BF16 R24, R168, gdesc[UR4].tnspB, R24, UP0, gsb0 ;  /* 0x43e00004a8187df0 */ /* 0x000fe2000b801818 */
[----:B------:R-:W-:Y:S02]  /*1bcf0*/  F2FP.BF16.F32.PACK_AB R178, R178, R15 ;  /* 0x0000000fb2b2723e */ /* 0x000fe400000010ff */
[----:B------:R-:W-:Y:S01]  /*1bd00*/  F2FP.BF16.F32.PACK_AB R179, R14, R179 ;  /* 0x000000b30eb3723e */ /* 0x000fe200000010ff */
        /* <DEDUP_REMOVED lines=813> */
[----:B------:R-:W3:Y:S04]  /*1efe0*/  LD.E R13, desc[UR44][R16.64+0x210] ;  /* 0x0002102c100d7980 */ /* 0x000ee8000c101900 */
[----:B---3--:R3:W-:Y:S04]  /*1eff0*/  ST.E desc[UR44][R16.64+0x210], R13 ;  /* 0x0002100d10007985 */ /* 0x0087e8000c10192c */
[----:B------:R-:W4:Y:S04]  /*1f000*/  LD.E R15, desc[UR44][R10.64] ;  /* 0x0000002c0a0f7980 */ /* 0x000f28000c101900 */
[----:B----4-:R4:W-:Y:S04]  /*1f010*/  ST.E desc[UR44][R10.64], R15 ;  /* 0x0000000f0a007985 */ /* 0x0109e8000c10192c */
[----:B------:R-:W2:Y:S04]  /*1f020*/  LD.E R19, desc[UR44][R8.64] ;  /* 0x0000002c08137980 */ /* 0x000ea8000c101900 */
[----:B--2---:R2:W-:Y:S04]  /*1f030*/  ST.E desc[UR44][R8.64], R19 ;  /* 0x0000001308007985 */ /* 0x0045e8000c10192c */
[----:B------:R-:W3:Y:S04]  /*1f040*/  LD.E R21, desc[UR44][R6.64] ;  /* 0x0000002c06157980 */ /* 0x000ee8000c101900 */
[----:B---3--:R3:W-:Y:S04]  /*1f050*/  ST.E desc[UR44][R6.64], R21 ;  /* 0x0000001506007985 */ /* 0x0087e8000c10192c */
[----:B0-----:R-:W3:Y:S04]  /*1f060*/  LD.E R25, desc[UR44][R16.64+0x220] ;  /* 0x0002202c10197980 */ /* 0x001ee8000c101900 */
[----:B-1----:R-:W3:Y:S04]  /*1f070*/  LD.E R27, desc[UR44][R16.64+0x224] ;  /* 0x0002242c101b7980 */ /* 0x002ee8000c101900 */
        /* <DEDUP_REMOVED lines=122> */
[----:B------:R-:W-:Y:S04]  /*1f820*/  ST.E desc[UR44][R16.64+0x220], R25 ;  /* 0x0002201910007985 */ /* 0x000fe8000c10192c */
[----:B------:R-:W-:Y:S04]  /*1f830*/  ST.E desc[UR44][R16.64+0x224], R27 ;  /* 0x0002241b10007985 */ /* 0x000fe8000c10192c */
[----:B------:R-:W-:Y:S04]  /*1f840*/  ST.E desc[UR44][R16.64+0x228], R5 ;  /* 0x0002280510007985 */ /* 0x000fe8000c10192c */
[----:B------:R-:W-:Y:S04]  /*1f850*/  ST.E desc[UR44][R16.64+0x22c], R29 ;  /* 0x00022c1d10007985 */ /* 0x000fe8000c10192c */
[----:B------:R-:W-:Y:S04]  /*1f860*/  ST.E desc[UR44][R16.64+0x230], R13 ;  /* 0x0002300d10007985 */ /* 0x000fe8000c10192c */
[----:B------:R-:W-:Y:S04]  /*1f870*/  ST.E desc[UR44][R16.64+0x234], R31 ;  /* 0x0002341f10007985 */ /* 0x000fe8000c10192c */
[----:B----4-:R-:W-:Y:S04]  /*1f880*/  ST.E desc[UR44][R16.64+0x238], R11 ;  /* 0x0002380b10007985 */ /* 0x010fe8000c10192c */
[----:B------:R-:W-:Y:S04]  /*1f890*/  ST.E desc[UR44][R16.64+0x23c], R15 ;  /* 0x00023c0f10007985 */ /* 0x000fe8000c10192c */
[----:B--2---:R-:W-:Y:S04]  /*1f8a0*/  ST.E desc[UR44][R16.64+0x240], R9 ;  /* 0x0002400910007985 */ /* 0x004fe8000c10192c */
[----:B------:R-:W-:Y:S04]  /*1f8b0*/  ST.E desc[UR44][R16.64+0x244], R19 ;  /* 0x0002441310007985 */ /* 0x000fe8000c10192c */
        /* <DEDUP_REMOVED lines=122> */
.L_x_3975:
[----:B------:R-:W-:Y:S05]  /*20060*/  BSYNC B0 ;  /* 0x0000000000007941 */ /* 0x000fea0003800000 */
.L_x_3974:
        /* <DEDUP_REMOVED lines=9> */
.L_x_3957:
[----:B------:R-:W-:-:S13]  /*20100*/  ISETP.GE.AND P0, PT, R0, R190, PT ;  /* 0x000000be0000720c */ /* 0x000fda0003f06270 */
[----:B------:R-:W-:Y:S05]  /*20110*/  @!P0 BRA `(.L_x_3977) ;  /* 0x000000b000bc8947 */ /* 0x000fea0003800000 */
[----:B------:R0:W5:Y:S02]  /*20120*/  LDL.64 R2, [R1+0x158] ;  /* 0x0001580001027983 */ /* 0x0001640000100a00 */
.L_x_4006:
[----:B-12--5:R-:W2:Y:S04]  /*20130*/  LD.E R5, desc[UR44][R2.64] ;  /* 0x0000002c02057980 */ /* 0x026ea8000c101900 */
        /* <DEDUP_REMOVED lines=20> */
.L_x_3979:
[----:B------:R-:W-:Y:S05]  /*20280*/  BSYNC B0 ;  /* 0x0000000000007941 */ /* 0x000fea0003800000 */
.L_x_3978:
        /* <DEDUP_REMOVED lines=13> */
.L_x_3981:
[----:B------:R-:W-:Y:S05]  /*20360*/  BSYNC B0 ;  /* 0x0000000000007941 */ /* 0x000fea0003800000 */
.L_x_3980:
        /* <DEDUP_REMOVED lines=8> */
.L_x_3983:
[----:B------:R-:W-:Y:S05]  /*203f0*/  BSYNC B0 ;  /* 0x0000000000007941 */ /* 0x000fea0003800000 */
.L_x_3982:
[----:B------:R-:W2:Y:S04]  /*20400*/  LD.E R11, desc[UR44][R2.64] ;  /* 0x0000002c020b7980 */ /* 0x000ea8000c101900 */
[----:B------:R-:W2:Y:S01]  /*20410*/  LDL.64 R20, [R1+0x80] ;  /* 0x0000800001147983 */ /* 0x000ea20000100a00 */
[----:B------:R-:W-:Y:S05]  /*20420*/  WARPSYNC.ALL ;  /* 0x0000000000007948 */ /* 0x000fea0003800000 */
[----:B------:R3:W-:Y:S04]  /*20430*/  STL [R1+0x60], RZ ;  /* 0x000060ff01007387 */ /* 0x0007e80000100800 */
[----:B-1---5:R-:W4:Y:S01]  /*20440*/  LD.E.64 R8, desc[UR44][R16.64+0x78] ;  /* 0x0000782c10087980 */ /* 0x022f22000c101b00 */
[----:B------:R-:W-:-:S05]  /*20450*/  IMAD.MOV.U32 R4, RZ, RZ, 0x1 ;  /* 0x00000001ff047424 */ /* 0x000fca00078e00ff */
[----:B------:R3:W-:Y:S04]  /*20460*/  STL [R1+0x60], R4 ;  /* 0x0000600401007387 */ /* 0x0007e80000100800 */
[----:B------:R-:W3:Y:S04]  /*20470*/  LD.E.64 R12, desc[UR44][R16.64+0x78] ;  /* 0x0000782c100c7980 */ /* 0x000ee8000c101b00 */
[----:B------:R1:W-:Y:S04]  /*20480*/  STL [R1+0x60], R4 ;  /* 0x0000600401007387 */ /* 0x0003e80000100800 */
[----:B------:R-:W3:Y:S01]  /*20490*/  LD.E.64 R14, desc[UR44][R16.64+0x78] ;  /* 0x0000782c100e7980 */ /* 0x000ee2000c101b00 */
        /* <DEDUP_REMOVED lines=8> */
[----:B----4-:R-:W-:Y:S02]  /*20520*/  R2UR UR4, R8 ;  /* 0x00000000080472ca */ /* 0x010fe400000e0000 */
[----:B------:R-:W-:-:S13]  /*20530*/  R2UR UR5, R9 ;  /* 0x00000000090572ca */ /* 0x000fda00000e0000 */
[----:B------:R-:W-:Y:S01]  /*20540*/  HGMMA.64x96x16.F32.BF16 R24, gdesc[UR4], RZ, !UPT, gsb0 ;  /* 0x01600000041879f0 */ /* 0x000fe2000c0018ff */
[----:B---3--:R-:W-:Y:S02]  /*20550*/  VIADD R12, R12, 0x2 ;  /* 0x000000020c0c7836 */ /* 0x008fe40000000000 */
        /* <DEDUP_REMOVED lines=38> */
.L_x_3986:
[----:B------:R-:W-:Y:S05]  /*207c0*/  BSYNC B0 ;  /* 0x0000000000007941 */ /* 0x000fea0003800000 */
.L_x_3985:
        /* <DEDUP_REMOVED lines=13> */
.L_x_3988:
[----:B------:R-:W-:Y:S05]  /*208a0*/  BSYNC B0 ;  /* 0x0000000000007941 */ /* 0x000fea0003800000 */
.L_x_3987:
        /* <DEDUP_REMOVED lines=8> */
.L_x_3990:
[----:B------:R-:W-:Y:S05]  /*20930*/  BSYNC B0 ;  /* 0x0000000000007941 */ /* 0x000fea0003800000 */
.L_x_3989:
[----:B------:R-:W2:Y:S04]  /*20940*/  LD.E R19, desc[UR44][R2.64] ;  /* 0x0000002c02137980 */ /* 0x000ea8000c101900 */
[----:B------:R-:W2:Y:S04]  /*20950*/  LDL.64 R6, [R1+0xf8] ;  /* 0x0000f80001067983 */ /* 0x000ea80000100a00 */
[----:B------:R-:W3:Y:S04]  /*20960*/  LDL R5, [R1+0x70] ;  /* 0x0000700001057983 */ /* 0x000ee80000100800 */
[----:B-1---5:R-:W4:Y:S04]  /*20970*/  LDL.64 R8, [R1+0xf0] ;  /* 0x0000f00001087983 */ /* 0x022f280000100a00 */
        /* <DEDUP_REMOVED lines=9> */
[----:B------:R-:W-:Y:S02]  /*20a10*/  R2UR UR6, R6 ;  /* 0x00000000060672ca */ /* 0x000fe400000e0000 */
        /* <DEDUP_REMOVED lines=192> */
.L_x_3993:
[----:B------:R-:W-:Y:S05]  /*21620*/  BSYNC B0 ;  /* 0x0000000000007941 */ /* 0x000fea0003800000 */
.L_x_3992:
        /* <DEDUP_REMOVED lines=12> */
[----:B------:R-:W4:Y:S04]  /*216f0*/  LDL.128 R8, [R1+0x120] ;  /* 0x0001200001087983 */ /* 0x000f280000100c00 */
[----:B--2---:R-:W2:Y:S01]  /*21700*/  LD.E R20, desc[UR44][R18.64] ;  /* 0x0000002c12147980 */ /* 0x004ea2000c101900 */
[----:B---3--:R-:W-:-:S02]  /*21710*/  ISETP.NE.AND P0, PT, R6, 0x1, PT ;  /* 0x000000010600780c */ /* 0x008fc40003f05270 */
[----:B----4-:R-:W-:Y:S01]  /*21720*/  ISETP.GE.AND P1, PT, R13, 0x1, PT ;  /* 0x000000010d00780c */ /* 0x010fe20003f26270 */
[----:B------:R-:W-:Y:S01]  /*21730*/  BSSY B0, `(.L_x_3994) ;  /* 0x000009e000007945 */ /* 0x000fe20003800000 */
[-C--:B--2---:R-:W-:Y:S01]  /*21740*/  FMUL.FTZ R80, R45, R20.reuse ;  /* 0x000000142d507220 */ /* 0x084fe20000410000 */
[----:B------:R-:W-:Y:S01]  /*21750*/  SHF.R.S32.HI R45, RZ, 0x1f, R76 ;  /* 0x0000001fff2d7819 */ /* 0x000fe2000001144c */
[-C--:B------:R-:W-:Y:S01]  /*21760*/  FMUL.FTZ R77, R33, R20.reuse ;  /* 0x00000014214d7220 */ /* 0x080fe20000410000 */
[-C--:B------:R-:W-:Y:S01]  /*21770*/  FMUL.FTZ R33, R46, R20.reuse ;  /* 0x000000142e217220 */ /* 0x080fe20000410000 */
[----:B------:R-:W-:Y:S01]  /*21780*/  FMUL.FTZ R19, R27, R20 ;  /* 0x000000141b137220 */ /* 0x000fe20000410000 */
[----:B------:R-:W-:Y:S01]  /*21790*/  LEA.HI R46, R45, R76, RZ, 0x7 ;  /* 0x0000004c2d2e7211 */ /* 0x000fe200078f38ff */
[-C--:B------:R-:W-:Y:S01]  /*217a0*/  FMUL.FTZ R27, R34, R20.reuse ;  /* 0x00000014221b7220 */ /* 0x080fe20000410000 */
[-C--:B------:R-:W-:Y:S02]  /*217b0*/  FMUL.FTZ R34, R47, R20.reuse ;  /* 0x000000142f227220 */ /* 0x080fe40000410000 */
[----:B------:R-:W-:Y:S01]  /*217c0*/  LOP3.LUT R47, R46, 0xffffff80, RZ, 0xc0, !PT ;  /* 0xffffff802e2f7812 */ /* 0x000fe200078ec0ff */
[----:B------:R-:W-:-:S04]  /*217d0*/  FMUL.FTZ R81, R48, R20 ;  /* 0x0000001430517220 */ /* 0x000fc80000410000 */
[----:B------:R-:W-:Y:S02]  /*217e0*/  IMAD.IADD R48, R76, 0x1, -R47 ;  /* 0x000000014c307824 */ /* 0x000fe400078e0a2f */
[-C--:B------:R-:W-:Y:S01]  /*217f0*/  FMUL.FTZ R82, R53, R20.reuse ;  /* 0x0000001435527220 */ /* 0x080fe20000410000 */
[-C--:B-1----:R-:W-:Y:S01]  /*21800*/  FMUL.FTZ R5, R24, R20.reuse ;  /* 0x0000001418057220 */ /* 0x082fe20000410000 */
[-C--:B------:R-:W-:Y:S01]  /*21810*/  FMUL.FTZ R24, R28, R20.reuse ;  /* 0x000000141c187220 */ /* 0x080fe20000410000 */
[----:B------:R-:W-:Y:S01]  /*21820*/  SHF.R.S32.HI R53, RZ, 0x1f, R48 ;  /* 0x0000001fff357819 */ /* 0x000fe20000011430 */
[-C--:B------:R-:W-:Y:S01]  /*21830*/  FMUL.FTZ R28, R35, R20.reuse ;  /* 0x00000014231c7220 */ /* 0x080fe20000410000 */
[-C--:B------:R-:W-:Y:S01]  /*21840*/  FMUL.FTZ R74, R29, R20.reuse ;  /* 0x000000141d4a7220 */ /* 0x080fe20000410000 */
[-C--:B------:R-:W-:Y:S01]  /*21850*/  FMUL.FTZ R35, R50, R20.reuse ;  /* 0x0000001432237220 */ /* 0x080fe20000410000 */
[----:B------:R-:W-:Y:S01]  /*21860*/  FMUL.FTZ R29, R38, R20 ;  /* 0x00000014261d7220 */ /* 0x000fe20000410000 */
[----:B------:R-:W-:Y:S01]  /*21870*/  LEA.HI R50, R53, R48, RZ, 0x2 ;  /* 0x0000003035327211 */ /* 0x000fe200078f10ff */
        /* <DEDUP_REMOVED lines=8> */
[--C-:B------:R-:W-:Y:S01]  /*21900*/  SHF.R.S32.HI R52, RZ, 0x2, R50.reuse ;  /* 0x00000002ff347819 */ /* 0x100fe20000011432 */
[----:B------:R-:W-:Y:S01]  /*21910*/  FMUL.FTZ R39, R55, R20 ;  /* 0x0000001437277220 */ /* 0x000fe20000410000 */
[----:B------:R-:W-:-:S02]  /*21920*/  SHF.R.S32.HI R47, RZ, 0x1f, R50 ;  /* 0x0000001fff2f7819 */ /* 0x000fc40000011432 */
[----:B------:R-:W-:Y:S02]  /*21930*/  LOP3.LUT R55, R54, 0xfffffffc, RZ, 0xc0, !PT ;  /* 0xfffffffc36377812 */ /* 0x000fe400078ec0ff */
[----:B------:R-:W-:-:S03]  /*21940*/  LEA.HI R54, R47, R52, RZ, 0x3 ;  /* 0x000000342f367211 */ /* 0x000fc600078f18ff */
[----:B------:R-:W-:Y:S01]  /*21950*/  IMAD.IADD R76, R76, 0x1, -R55 ;  /* 0x000000014c4c7824 */ /* 0x000fe200078e0a37 */
[----:B------:R-:W-:Y:S02]  /*21960*/  LOP3.LUT R55, R54, 0xfffffff8, RZ, 0xc0, !PT ;  /* 0xfffffff836377812 */ /* 0x000fe400078ec0ff */
[----:B------:R-:W-:Y:S02]  /*21970*/  SHF.R.S32.HI R47, RZ, 0x7, R46 ;  /* 0x00000007ff2f7819 */ /* 0x000fe4000001142e */
[----:B------:R-:W-:Y:S01]  /*21980*/  LEA.HI R53, R53, R48, RZ, 0x5 ;  /* 0x0000003035357211 */ /* 0x000fe200078f28ff */
[----:B------:R-:W-:Y:S01]  /*21990*/  IMAD.IADD R55, R52, 0x1, -R55 ;  /* 0x0000000134377824 */ /* 0x000fe200078e0a37 */
[----:B------:R-:W-:Y:S02]  /*219a0*/  LEA.HI R46, R46, R47, RZ, 0x1 ;  /* 0x0000002f2e2e7211 */ /* 0x000fe400078f08ff */
[----:B------:R-:W-:Y:S02]  /*219b0*/  SHF.R.S32.HI R52, RZ, 0x5, R53 ;  /* 0x00000005ff347819 */ /* 0x000fe40000011435 */
        /* <DEDUP_REMOVED lines=12> */
[-C--:B------:R-:W-:Y:S02]  /*21a80*/  FMUL.FTZ R18, R26, R20.reuse ;  /* 0x000000141a127220 */ /* 0x080fe40000410000 */
[----:B------:R-:W1:Y:S01]  /*21a90*/  SHFL.IDX PT, R52, R6, RZ, 0x1c1f ;  /* 0x001c1fff06347589 */ /* 0x000e6200000e0000 */
[----:B------:R-:W-:Y:S02]  /*21aa0*/  IMAD.MOV.U32 R53, RZ, RZ, -0x60 ;  /* 0xffffffa0ff357424 */ /* 0x000fe400078e00ff */
[-C--:B------:R-:W-:Y:S01]  /*21ab0*/  FMUL.FTZ R26, R31, R20.reuse ;  /* 0x000000141f1a7220 */ /* 0x080fe20000410000 */
[-C--:B------:R-:W-:Y:S01]  /*21ac0*/  FMUL.FTZ R75, R32, R20.reuse ;  /* 0x00000014204b7220 */ /* 0x080fe20000410000 */
[-C--:B------:R-:W-:Y:S01]  /*21ad0*/  FMUL.FTZ R31, R42, R20.reuse ;  /* 0x000000142a1f7220 */ /* 0x080fe20000410000 */
[-C--:B------:R-:W-:Y:S01]  /*21ae0*/  FMUL.FTZ R32, R43, R20.reuse ;  /* 0x000000142b207220 */ /* 0x080fe20000410000 */
[----:B------:R-:W-:Y:S01]  /*21af0*/  FMUL.FTZ R79, R44, R20 ;  /* 0x000000142c4f7220 */ /* 0x000fe20000410000 */
[----:B------:R-:W-:-:S02]  /*21b00*/  IMAD.IADD R7, R48, 0x1, -R7 ;  /* 0x0000000130077824 */ /* 0x000fc400078e0a07 */
        /* <DEDUP_REMOVED lines=20> */
[----:B------:R-:W-:Y:S01]  /*21c50*/  FMUL.FTZ R20, R71, R20 ;  /* 0x0000001447147220 */ /* 0x000fe20000410000 */
[----:B------:R-:W2:Y:S01]  /*21c60*/  MUFU.TANH R5, R5 ;  /* 0x0000000500057308 */ /* 0x000ea20000002400 */
[----:B------:R-:W-:Y:S01]  /*21c70*/  IMAD R7, R7, -0x2, R50 ;  /* 0xfffffffe07077824 */ /* 0x000fe200078e0232 */
[----:B------:R-:W-:-:S06]  /*21c80*/  LOP3.LUT R53, RZ, R10, RZ, 0x33, !PT ;  /* 0x0000000aff357212 */ /* 0x000fcc00078e33ff */
[----:B------:R-:W3:Y:S01]  /*21c90*/  MUFU.TANH R21, R21 ;  /* 0x0000001500157308 */ /* 0x000ee20000002400 */
[----:B------:R-:W-:-:S07]  /*21ca0*/  IADD3 R50, -R8, R7, R9 ;  /* 0x0000000708327210 */ /* 0x000fce0007ffe109 */
        /* <DEDUP_REMOVED lines=46> */
[----:B------:R-:W-:-:S02]  /*21f90*/  IMAD.IADD R66, R50, 0x1, R11 ;  /* 0x0000000132427824 */ /* 0x000fc400078e020b */
[----:B------:R-:W-:Y:S02]  /*21fa0*/  IMAD.IADD R67, R50, 0x1, R53 ;  /* 0x0000000132437824 */ /* 0x000fe400078e0235 */
[----:B------:R-:W-:Y:S02]  /*21fb0*/  VIADD R70, R7, 0xffffffff ;  /* 0xffffffff07467836 */ /* 0x000fe40000000000 */
[----:B------:R-:W-:Y:S02]  /*21fc0*/  IMAD R63, R0, -0x60, R12 ;  /* 0xffffffa0003f7824 */ /* 0x000fe400078e020c */
[--C-:B-1----:R-:W-:Y:S02]  /*21fd0*/  IMAD.IADD R62, R66, 0x1, R52.reuse ;  /* 0x00000001423e7824 */ /* 0x102fe400078e0234 */
        /* <DEDUP_REMOVED lines=12> */
.L_x_3997:
[----:B------:R-:W-:-:S13]  /*220a0*/  ISETP.NE.AND P0, PT, R13, 0x1, PT ;  /* 0x000000010d00780c */ /* 0x000fda0003f05270 */
[----:B------:R-:W-:-:S05]  /*220b0*/  @P0 IMAD.HI.U32 R12, R10, R14, RZ ;  /* 0x0000000e0a0c0227 */ /* 0x000fca00078e00ff */
[----:B------:R-:W-:-:S07]  /*220c0*/  @P0 SHF.R.U32.HI R10, RZ, R15, R12 ;  /* 0x0000000fff0a0219 */ /* 0x000fce000001160c */
.L_x_3998:
[----:B------:R-:W-:Y:S05]  /*220d0*/  BSYNC B1 ;  /* 0x0000000000017941 */ /* 0x000fea0003800000 */
.L_x_3996:
[----:B------:R-:W-:-:S05]  /*220e0*/  IMAD R10, R10, R13, R70 ;  /* 0x0000000d0a0a7224 */ /* 0x000fca00078e0246 */
[----:B------:R-:W-:Y:S02]  /*220f0*/  VIMNMX R7, R7, R10, !PT ;  /* 0x0000000a07077248 */ /* 0x000fe40007fe0100 */
[----:B------:R-:W-:-:S07]  /*22100*/  VIADDMNMX R62, R10, R13, R62, PT ;  /* 0x0000000d0a3e7246 */ /* 0x000fce000380013e */
.L_x_3995:
[----:B------:R-:W-:Y:S05]  /*22110*/  BSYNC B0 ;  /* 0x0000000000007941 */ /* 0x000fea0003800000 */
.L_x_3994:
[C---:B------:R-:W-:Y:S01]  /*22120*/  ISETP.GE.AND P0, PT, R63.reuse, 0x2, PT ;  /* 0x000000023f00780c */ /* 0x040fe20003f06270 */
[----:B------:R-:W1:Y:S01]  /*22130*/  SHFL.IDX PT, R6, R6, 0x1, 0x1c1f ;  /* 0x003c1f0006067f89 */ /* 0x000e6200000e0000 */
        /* <DEDUP_REMOVED lines=13> */
[--C-:B-1----:R-:W-:Y:S01]  /*22210*/  IMAD.IADD R66, R66, 0x1, R6.reuse ;  /* 0x0000000142427824 */ /* 0x102fe200078e0206 */
[----:B0-----:R-:W-:Y:S01]  /*22220*/  FSEL R74, R74, -INF , !P0 ;  /* 0xff8000004a4a7808 */ /* 0x001fe20004000000 */
[----:B------:R-:W-:Y:S01]  /*22230*/  IMAD.IADD R67, R67, 0x1, R6 ;  /* 0x0000000143437824 */ /* 0x000fe200078e0206 */
        /* <DEDUP_REMOVED lines=112> */
.L_x_4002:
[----:B------:R-:W-:-:S13]  /*22940*/  ISETP.NE.AND P6, PT, R13, 0x1, PT ;  /* 0x000000010d00780c */ /* 0x000fda0003fc5270 */
[----:B------:R-:W-:-:S05]  /*22950*/  @P6 IMAD.HI.U32 R14, R8, R14, RZ ;  /* 0x0000000e080e6227 */ /* 0x000fca00078e00ff */
[----:B------:R-:W-:-:S07]  /*22960*/  @P6 SHF.R.U32.HI R8, RZ, R15, R14 ;  /* 0x0000000fff086219 */ /* 0x000fce000001160e */
.L_x_4003:
[----:B------:R-:W-:Y:S05]  /*22970*/  BSYNC B1 ;  /* 0x0000000000017941 */ /* 0x000fea0003800000 */
.L_x_4001:
[----:B------:R-:W-:-:S05]  /*22980*/  IMAD R8, R8, R13, R70 ;  /* 0x0000000d08087224 */ /* 0x000fca00078e0246 */
[----:B------:R-:W-:Y:S02]  /*22990*/  VIADDMNMX R66, R8, R13, R66, PT ;  /* 0x0000000d08427246 */ /* 0x000fe40003800142 */
[----:B------:R-:W-:-:S07]  /*229a0*/  VIMNMX R67, R67, R8, !PT ;  /* 0x0000000843437248 */ /* 0x000fce0007fe0100 */
.L_x_4000:
[----:B------:R-:W-:Y:S05]  /*229b0*/  BSYNC B0 ;  /* 0x0000000000007941 */ /* 0x000fea0003800000 */
.L_x_3999:
[----:B------:R-:W2:Y:S01]  /*229c0*/  LD.E.64 R6, desc[UR44][R16.64+0x420] ;  /* 0x0004202c10067980 */ /* 0x000ea2000c101b00 */
[----:B------:R-:W-:Y:S02]  /*229d0*/  ISETP.GT.AND P5, PT, R67, RZ, !P5 ;  /* 0x000000ff4300720c */ /* 0x000fe40006fa4270 */
[----:B------:R-:W-:Y:S01]  /*229e0*/  ISETP.NE.AND P6, PT, R86, RZ, PT ;  /* 0x000000ff5600720c */ /* 0x000fe20003fc5270 */
[----:B------:R-:W3:Y:S01]  /*229f0*/  LD.E R64, desc[UR44][R16.64+0x440] ;  /* 0x0004402c10407980 */ /* 0x000ee2000c101900 */
        /* <DEDUP_REMOVED lines=66> */
[C---:B------:R-:W-:Y:S02]  /*22e20*/  ISETP.GT.AND P5, PT, R67.reuse, 0x41, !P6 ;  /* 0x000000414300780c */ /* 0x040fe400077a4270 */
[----:B------:R-:W-:Y:S02]  /*22e30*/  ISETP.GT.AND P0, PT, R67, 0x48, !P0 ;  /* 0x000000484300780c */ /* 0x000fe40004704270 */
[----:B------:R-:W-:Y:S02]  /*22e40*/  ISETP.LT.OR P5, PT, R66, 0x42, P5 ;  /* 0x000000424200780c */ /* 0x000fe40002fa1670 */
[----:B--2---:R-:W-:Y:S02]  /*22e50*/  FMNMX.FTZ R29, R37, R6, !PT ;  /* 0x00000006251d7209 */ /* 0x004fe40007810000 */
[----:B------:R-:W-:-:S02]  /*22e60*/  FSEL R43, R43, -INF , !P5 ;  /* 0xff8000002b2b7808 */ /* 0x000fc40006800000 */
        /* <DEDUP_REMOVED lines=24> */
[----:B------:R-:W-:-:S05]  /*22ff0*/  FMNMX.FTZ R31, R5, R30, !PT ;  /* 0x0000001e051f7209 */ /* 0x000fca0007810000 */
[----:B------:R-:W0:Y:S01]  /*23000*/  SHFL.BFLY PT, R30, R31, 0x2, 0x1f ;  /* 0x0c401f001f1e7f89 */ /* 0x000e2200000e0000 */
[----:B------:R-:W-:Y:S02]  /*23010*/  FMNMX.FTZ R29, R18, R7, !PT ;  /* 0x00000007121d7209 */ /* 0x000fe40007810000 */
[----:B0-----:R-:W-:Y:S02]  /*23020*/  FMNMX.FTZ R32, R31, R30, !PT ;  /* 0x0000001e1f207209 */ /* 0x001fe40007810000 */
        /* <DEDUP_REMOVED lines=16> */
[----:B------:R-:W-:Y:S02]  /*23130*/  FMNMX.FTZ R30, R42, R29, !PT ;  /* 0x0000001d2a1e7209 */ /* 0x000fe40007810000 */
[----:B------:R-:W-:Y:S02]  /*23140*/  ISETP.GT.AND P2, PT, R67, 0x50, !P2 ;  /* 0x000000504300780c */ /* 0x000fe40005744270 */
[----:B------:R-:W-:Y:S02]  /*23150*/  ISETP.LT.OR P1, PT, R66, 0x4a, P1 ;  /* 0x0000004a4200780c */ /* 0x000fe40000f21670 */
[----:B------:R-:W-:-:S02]  /*23160*/  FSEL R63, R44, -INF , !P0 ;  /* 0xff8000002c3f7808 */ /* 0x000fc40004000000 */
[----:B------:R-:W-:Y:S02]  /*23170*/  FMNMX.FTZ R30, R43, R30, !PT ;  /* 0x0000001e2b1e7209 */ /* 0x000fe40007810000 */
[C---:B------:R-:W-:Y:S02]  /*23180*/  ISETP.GT.AND P3, PT, R67.reuse, 0x51, !P3 ;  /* 0x000000514300780c */ /* 0x040fe40005f64270 */
[----:B------:R-:W-:Y:S01]  /*23190*/  ISETP.GT.AND P4, PT, R67, 0x58, !P4 ;  /* 0x000000584300780c */ /* 0x000fe20006784270 */
[----:B------:R-:W0:Y:S01]  /*231a0*/  SHFL.BFLY PT, R33, R32, 0x1, 0x1f ;  /* 0x0c201f0020217f89 */ /* 0x000e2200000e0000 */
[----:B------:R-:W-:Y:S02]  /*231b0*/  ISETP.LT.OR P2, PT, R66, 0x51, P2 ;  /* 0x000000514200780c */ /* 0x000fe40001741670 */
[----:B------:R-:W-:Y:S01]  /*231c0*/  FSEL R45, R45, -INF , !P1 ;  /* 0xff8000002d2d7808 */ /* 0x000fe20004800000 */
[----:B------:R-:W-:Y:S01]  /*231d0*/  ST.E desc[UR44][R16.64+0x420], R31 ;  /* 0x0004201f10007985 */ /* 0x000fe2000c10192c */
[----:B------:R-:W-:-:S02]  /*231e0*/  FMNMX.FTZ R30, R63, R30, !PT ;  /* 0x0000001e3f1e7209 */ /* 0x000fc40007810000 */
[----:B------:R-:W-:Y:S01]  /*231f0*/  ISETP.LT.OR P3, PT, R66, 0x52, P3 ;  /* 0x000000524200780c */ /* 0x000fe20001f61670 */
[----:B------:R-:W2:Y:S01]  /*23200*/  LD.E R44, desc[UR44][R16.64+0x210] ;  /* 0x0002102c102c7980 */ /* 0x000ea2000c101900 */
[----:B------:R-:W-:Y:S02]  /*23210*/  FSEL R65, R46, -INF , !P2 ;  /* 0xff8000002e417808 */ /* 0x000fe40005000000 */
[----:B------:R-:W-:Y:S01]  /*23220*/  FMNMX.FTZ R30, R45, R30, !PT ;  /* 0x0000001e2d1e7209 */ /* 0x000fe20007810000 */
[----:B------:R-:W4:Y:S01]  /*23230*/  LD.E R46, desc[UR44][R16.64+0x430] ;  /* 0x0004302c102e7980 */ /* 0x000f22000c101900 */
[----:B------:R-:W-:Y:S02]  /*23240*/  ISETP.GT.AND P0, PT, R67, 0x59, !P6 ;  /* 0x000000594300780c */ /* 0x000fe40007704270 */
[----:B------:R-:W-:Y:S02]  /*23250*/  ISETP.LT.OR P4, PT, R66, 0x59, P4 ;  /* 0x000000594200780c */ /* 0x000fe40002781670 */
[----:B------:R-:W-:-:S02]  /*23260*/  FSEL R47, R47, -INF , !P3 ;  /* 0xff8000002f2f7808 */ /* 0x000fc40005800000 */
[----:B------:R-:W-:Y:S02]  /*23270*/  FMNMX.FTZ R30, R65, R30, !PT ;  /* 0x0000001e411e7209 */ /* 0x000fe40007810000 */
[----:B------:R-:W-:Y:S02]  /*23280*/  ISETP.LT.OR P0, PT, R66, 0x5a, P0 ;  /* 0x0000005a4200780c */ /* 0x000fe40000701670 */
[----:B------:R-:W-:Y:S02]  /*23290*/  FSEL R67, R48, -INF , !P4 ;  /* 0xff80000030437808 */ /* 0x000fe40006000000 */
[----:B------:R-:W-:Y:S01]  /*232a0*/  FMNMX.FTZ R30, R47, R30, !PT ;  /* 0x0000001e2f1e7209 */ /* 0x000fe20007810000 */
[----:B------:R-:W2:Y:S01]  /*232b0*/  LD.E R48, desc[UR44][R16.64+0x434] ;  /* 0x0004342c10307980 */ /* 0x000ea2000c101900 */
[----:B------:R-:W-:Y:S02]  /*232c0*/  FSEL R69, R20, -INF , !P0 ;  /* 0xff80000014457808 */ /* 0x000fe40004000000 */
[----:B------:R-:W-:-:S04]  /*232d0*/  FMNMX.FTZ R30, R67, R30, !PT ;  /* 0x0000001e431e7209 */ /* 0x000fc80007810000 */
[----:B------:R-:W-:-:S05]  /*232e0*/  FMNMX.FTZ R29, R69, R30, !PT ;  /* 0x0000001e451d7209 */ /* 0x000fca0007810000 */
[----:B------:R-:W-:Y:S04]  /*232f0*/  ST.E desc[UR44][R16.64+0x424], R29 ;  /* 0x0004241d10007985 */ /* 0x000fe8000c10192c */
[----:B------:R-:W3:Y:S01]  /*23300*/  LD.E R20, desc[UR44][R16.64+0x424] ;  /* 0x0004242c10147980 */ /* 0x000ee2000c101900 */
[----:B0-----:R-:W-:-:S05]  /*23310*/  FMNMX.FTZ R33, R32, R33, !PT ;  /* 0x0000002120217209 */ /* 0x001fca0007810000 */
[----:B------:R-:W-:Y:S04]  /*23320*/  ST.E desc[UR44][R16.64+0x420], R33 ;  /* 0x0004202110007985 */ /* 0x000fe8000c10192c */
[----:B------:R-:W4:Y:S01]  /*23330*/  LD.E R71, desc[UR44][R16.64+0x420] ;  /* 0x0004202c10477980 */ /* 0x000f22000c101900 */
[----:B------:R-:W-:-:S04]  /*23340*/  UIADD3 UR4, UP0, UR37, 0x210, URZ ;  /* 0x0000021025047890 */ /* 0x000fc8000ff1e03f */
[----:B------:R-:W-:Y:S02]  /*23350*/  ULOP3.LUT UR6, UR4, 0x4, URZ, 0xfc, !UPT ;  /* 0x0000000404067892 */ /* 0x000fe4000f8efc3f */
[----:B------:R-:W-:Y:S01]  /*23360*/  UIADD3.X UR5, URZ, UR36, URZ, UP0, !UPT ;  /* 0x000000243f057290 */ /* 0x000fe200087fe43f */
[----:B---3--:R-:W0:Y:S02]  /*23370*/  SHFL.BFLY PT, R29, R20, 0x2, 0x1f ;  /* 0x0c401f00141d7f89 */ /* 0x008e2400000e0000 */
[----:B0-----:R-:W-:-:S05]  /*23380*/  FMNMX.FTZ R29, R20, R29, !PT ;  /* 0x0000001d141d7209 */ /* 0x001fca0007810000 */
[----:B------:R-:W0:Y:S01]  /*23390*/  SHFL.BFLY PT, R20, R29, 0x1, 0x1f ;  /* 0x0c201f001d147f89 */ /* 0x000e2200000e0000 */
[C---:B----4-:R-:W-:Y:S01]  /*233a0*/  FMUL.FTZ R30, R71.reuse, R64 ;  /* 0x00000040471e7220 */ /* 0x050fe20000410000 */
[----:B------:R-:W-:-:S04]  /*233b0*/  FSETP.NEU.FTZ.AND P0, PT, R71, -INF , PT ;  /* 0xff8000004700780b */ /* 0x000fc80003f1d000 */
[----:B------:R-:W-:Y:S02]  /*233c0*/  FSEL R31, R30, RZ, P0 ;  /* 0x000000ff1e1f7208 */ /* 0x000fe40000000000 */
[----:B------:R-:W-:-:S03]  /*233d0*/  FSEL R71, R71, RZ, P0 ;  /* 0x000000ff47477208 */ /* 0x000fc60000000000 */
[-CC-:B------:R-:W-:Y:S01]  /*233e0*/  FFMA.FTZ R222, R49, R64.reuse, -R31.reuse ;  /* 0x0000004031de7223 */ /* 0x180fe2000001081f */
[-CC-:B------:R-:W-:Y:S01]  /*233f0*/  FFMA.FTZ R201, R21, R64.reuse, -R31.reuse ;  /* 0x0000004015c97223 */ /* 0x180fe2000001081f */
[-C--:B------:R-:W-:Y:S01]  /*23400*/  FFMA.FTZ R21, R5, R64.reuse, -R31 ;  /* 0x0000004005157223 */ /* 0x080fe2000001081f */
[----:B------:R-:W-:Y:S01]  /*23410*/  FADD.FTZ R71, R6, -R71 ;  /* 0x8000004706477221 */ /* 0x000fe20000010000 */
[----:B------:R-:W-:Y:S01]  /*23420*/  FFMA.FTZ R196, R11, R64, -R31 ;  /* 0x000000400bc47223 */ /* 0x000fe2000001081f */
[----:B0-----:R-:W-:-:S04]  /*23430*/  FMNMX.FTZ R49, R29, R20, !PT ;  /* 0x000000141d317209 */ /* 0x001fc80007810000 */
[C---:B------:R-:W-:Y:S01]  /*23440*/  FSETP.NEU.FTZ.AND P0, PT, R49.reuse, -INF , PT ;  /* 0xff8000003100780b */ /* 0x040fe20003f1d000 */
[----:B------:R-:W-:-:S03]  /*23450*/  FMUL.FTZ R5, R49, R64 ;  /* 0x0000004031057220 */ /* 0x000fc60000410000 */
[----:B------:R-:W-:Y:S02]  /*23460*/  FSEL R6, R49, RZ, P0 ;  /* 0x000000ff31067208 */ /* 0x000fe40000000000 */
[----:B------:R-:W-:Y:S01]  /*23470*/  FSEL R11, R5, RZ, P0 ;  /* 0x000000ff050b7208 */ /* 0x000fe20000000000 */
[-CC-:B------:R-:W-:Y:S01]  /*23480*/  FFMA.FTZ R168, R37, R64.reuse, -R31.reuse ;  /* 0x0000004025a87223 */ /* 0x180fe2000001081f */
[-CC-:B------:R-:W-:Y:S01]  /*23490*/  FFMA.FTZ R204, R41, R64.reuse, -R31.reuse ;  /* 0x0000004029cc7223 */ /* 0x180fe2000001081f */
[----:B------:R-:W-:Y:S01]  /*234a0*/  FADD.FTZ R7, R7, -R6 ;  /* 0x8000000607077221 */ /* 0x000fe20000010000 */
        /* <DEDUP_REMOVED lines=17> */
[-C--:B------:R-:W-:Y:S01]  /*235c0*/  FFMA.FTZ R194, R10, R64.reuse, -R31 ;  /* 0x000000400ac27223 */ /* 0x080fe2000001081f */
[-C--:B------:R-:W-:Y:S01]  /*235d0*/  FMUL.FTZ R41, R71, R64.reuse ;  /* 0x0000004047297220 */ /* 0x080fe20000410000 */
[-CC-:B------:R-:W-:Y:S01]  /*235e0*/  FFMA.FTZ R31, R18, R64.reuse, -R11.reuse ;  /* 0x00000040121f7223 */ /* 0x180fe2000001080b */
[----:B------:R-:W-:Y:S01]  /*235f0*/  FMUL.FTZ R7, R64, R7 ;  /* 0x0000000740077220 */ /* 0x000fe20000410000 */
[-CC-:B------:R-:W-:Y:S01]  /*23600*/  FFMA.FTZ R169, R62, R64.reuse, -R11.reuse ;  /* 0x000000403ea97223 */ /* 0x180fe2000001080b */
[----:B------:R-:W-:Y:S01]  /*23610*/  MUFU.EX2 R168, R168 ;  /* 0x000000a800a87308 */ /* 0x000fe20000000800 */
[----:B------:R-:W-:-:S07]  /*23620*/  FFMA.FTZ R30, R25, R64, -R11 ;  /* 0x00000040191e7223 */ /* 0x000fce000001080b */
[----:B------:R-:W0:Y:S01]  /*23630*/  MUFU.EX2 R41, R41 ;  /* 0x0000002900297308 */ /* 0x000e220000000800 */
[----:B------:R-:W-:-:S07]  /*23640*/  FFMA.FTZ R171, R61, R64, -R11 ;  /* 0x000000403dab7223 */ /* 0x000fce000001080b */
[----:B------:R-:W-:Y:S08]  /*23650*/  MUFU.EX2 R31, R31 ;  /* 0x0000001f001f7308 */ /* 0x000ff00000000800 */
[----:B------:R-:W2:Y:S01]  /*23660*/  MUFU.EX2 R12, R7 ;  /* 0x00000007000c7308 */ /* 0x000ea20000000800 */
[----:B------:R-:W-:-:S07]  /*23670*/  FFMA.FTZ R29, R27, R64, -R11 ;  /* 0x000000401b1d7223 */ /* 0x000fce000001080b */
[----:B------:R-:W1:Y:S08]  /*23680*/  MUFU.EX2 R37, R37 ;  /* 0x0000002500257308 */ /* 0x000e700000000800 */
[----:B------:R-:W3:Y:S01]  /*23690*/  MUFU.EX2 R169, R169 ;  /* 0x000000a900a97308 */ /* 0x000ee20000000800 */
[----:B------:R-:W-:-:S07]  /*236a0*/  FFMA.FTZ R173, R28, R64, -R11 ;  /* 0x000000401cad7223 */ /* 0x000fce000001080b */
[----:B------:R-:W4:Y:S08]  /*236b0*/  MUFU.EX2 R36, R36 ;  /* 0x0000002400247308 */ /* 0x000f300000000800 */
[----:B------:R-:W4:Y:S01]  /*236c0*/  MUFU.EX2 R30, R30 ;  /* 0x0000001e001e7308 */ /* 0x000f220000000800 */
[----:B0-----:R-:W-:Y:S01]  /*236d0*/  FFMA.FTZ R46, R41, R46, R168 ;  /* 0x0000002e292e7223 */ /* 0x001fe200000100a8 */
[----:B--2---:R-:W-:-:S06]  /*236e0*/  FFMA.FTZ R48, R12, R48, R31 ;  /* 0x000000300c307223 */ /* 0x004fcc000001001f */
        /* <DEDUP_REMOVED lines=11> */
[-CC-:B------:R-:W-:Y:S01]  /*237a0*/  FFMA.FTZ R15, R19, R64.reuse, -R11.reuse ;  /* 0x00000040130f7223 */ /* 0x180fe2000001080b */
[----:B------:R-:W-:-:S06]  /*237b0*/  FFMA.FTZ R179, R14, R64, -R11 ;  /* 0x000000400eb37223 */ /* 0x000fcc000001080b */
[----:B------:R-:W4:Y:S01]  /*237c0*/  MUFU.EX2 R173, R173 ;  /* 0x000000ad00ad7308 */ /* 0x000f220000000800 */
[----:B------:R-:W-:Y:S01]  /*237d0*/  FFMA.FTZ R14, R8, R64, -R11 ;  /* 0x00000040080e7223 */ /* 0x000fe2000001080b */
[----:B0-----:R-:W-:-:S06]  /*237e0*/  FADD.FTZ R8, R170, R5 ;  /* 0x00000005aa087221 */ /* 0x001fcc0000010000 */
[----:B------:R-:W0:Y:S01]  /*237f0*/  MUFU.EX2 R34, R34 ;  /* 0x0000002200227308 */ /* 0x000e220000000800 */
[----:B--2---:R-:W-:Y:S01]  /*23800*/  FADD.FTZ R6, R171, R6 ;  /* 0x00000006ab067221 */ /* 0x004fe20000010000 */
[----:B------:R-:W-:-:S06]  /*23810*/  FFMA.FTZ R177, R26, R64, -R11 ;  /* 0x000000401ab17223 */ /* 0x000fcc000001080b */
        /* <DEDUP_REMOVED lines=10> */
[----:B--2---:R-:W-:-:S06]  /*238c0*/  FADD.FTZ R6, R28, R7 ;  /* 0x000000071c067221 */ /* 0x004fcc0000010000 */
        /* <DEDUP_REMOVED lines=11> */
[----:B------:R-:W-:-:S07]  /*23980*/  FFMA.FTZ R205, R38, R64, -R11 ;  /* 0x0000004026cd7223 */ /* 0x000fce000001080b */
        /* <DEDUP_REMOVED lines=61> */
[----:B---3--:R-:W-:Y:S01]  /*23d60*/  FADD.FTZ R7, R5, R6 ;  /* 0x0000000605077221 */ /* 0x008fe20000010000 */
[----:B------:R-:W-:Y:S01]  /*23d70*/  FMUL.FTZ R13, R41, R44 ;  /* 0x0000002c290d7220 */ /* 0x000fe20000410000 */
[----:B------:R-:W-:Y:S02]  /*23d80*/  IMAD.U32 R10, RZ, RZ, UR6 ;  /* 0x00000006ff0a7e24 */ /* 0x000fe4000f8e00ff */
[----:B----4-:R-:W-:Y:S01]  /*23d90*/  FADD.FTZ R9, R21, R8 ;  /* 0x0000000815097221 */ /* 0x010fe20000010000 */
[----:B------:R-:W-:Y:S01]  /*23da0*/  IMAD.U32 R11, RZ, RZ, UR5 ;  /* 0x00000005ff0b7e24 */ /* 0x000fe2000f8e00ff */
[----:B------:R-:W-:Y:S01]  /*23db0*/  ST.E desc[UR44][R16.64+0x424], R49 ;  /* 0x0004243110007985 */ /* 0x000fe2000c10192c */
[----:B------:R-:W-:-:S03]  /*23dc0*/  FADD.FTZ R7, R18, R7 ;  /* 0x0000000712077221 */ /* 0x000fc60000010000 */
[----:B------:R0:W-:Y:S04]  /*23dd0*/  ST.E desc[UR44][R16.64+0x430], R9 ;  /* 0x0004300910007985 */ /* 0x0001e8000c10192c */
[----:B------:R1:W-:Y:S04]  /*23de0*/  ST.E desc[UR44][R16.64+0x434], R7 ;  /* 0x0004340710007985 */ /* 0x0003e8000c10192c */
[----:B------:R2:W-:Y:S04]  /*23df0*/  ST.E desc[UR44][R16.64+0x210], R13 ;  /* 0x0002100d10007985 */ /* 0x0005e8000c10192c */
[----:B------:R-:W3:Y:S02]  /*23e00*/  LD.E R6, desc[UR44][R10.64] ;  /* 0x0000002c0a067980 */ /* 0x000ee4000c101900 */
[----:B---3--:R-:W-:-:S05]  /*23e10*/  FMUL.FTZ R25, R41, R6 ;  /* 0x0000000629197220 */ /* 0x008fca0000410000 */
[----:B------:R3:W-:Y:S04]  /*23e20*/  ST.E desc[UR44][R10.64], R25 ;  /* 0x000000190a007985 */ /* 0x0007e8000c10192c */
[----:B------:R-:W0:Y:S04]  /*23e30*/  LD.E R54, desc[UR44][R16.64+0x224] ;  /* 0x0002242c10367980 */ /* 0x000e28000c101900 */
[----:B------:R-:W4:Y:S04]  /*23e40*/  LD.E R226, desc[UR44][R16.64+0x404] ;  /* 0x0004042c10e27980 */ /* 0x000f28000c101900 */
[----:B------:R-:W1:Y:S04]  /*23e50*/  LD.E R52, desc[UR44][R16.64+0x220] ;  /* 0x0002202c10347980 */ /* 0x000e68000c101900 */
        /* <DEDUP_REMOVED lines=58> */
[----:B------:R-:W3:Y:S01]  /*24200*/  LD.E R24, desc[UR44][R16.64+0x400] ;  /* 0x0004002c10187980 */ /* 0x000ee2000c101900 */
[----:B------:R-:W-:Y:S01]  /*24210*/  ULOP3.LUT UR6, UR4, 0x8, URZ, 0xfc, !UPT ;  /* 0x0000000804067892 */ /* 0x000fe2000f8efc3f */
[C---:B0-----:R-:W-:Y:S01]  /*24220*/  FMUL.FTZ R9, R41.reuse, R54 ;  /* 0x0000003629097220 */ /* 0x041fe20000410000 */
[----:B----4-:R-:W-:-:S04]  /*24230*/  FMUL.FTZ R45, R41, R226 ;  /* 0x000000e2292d7220 */ /* 0x010fc80000410000 */
[----:B------:R0:W-:Y:S01]  /*24240*/  ST.E desc[UR44][R16.64+0x224], R9 ;  /* 0x0002240910007985 */ /* 0x0001e2000c10192c */
[C---:B-1----:R-:W-:Y:S01]  /*24250*/  FMUL.FTZ R7, R41.reuse, R52 ;  /* 0x0000003429077220 */ /* 0x042fe20000410000 */
[C---:B--2---:R-:W-:Y:S01]  /*24260*/  FMUL.FTZ R13, R41.reuse, R56 ;  /* 0x00000038290d7220 */ /* 0x044fe20000410000 */
[C---:B---3--:R-:W-:Y:S01]  /*24270*/  FMUL.FTZ R25, R41.reuse, R58 ;  /* 0x0000003a29197220 */ /* 0x048fe20000410000 */
        /* <DEDUP_REMOVED lines=114> */
[----:B------:R2:W-:Y:S04]  /*249a0*/  ST.E desc[UR44][R16.64+0x3d4], R43 ;  /* 0x0003d42b10007985 */ /* 0x0005e8000c10192c */
[----:B------:R-:W-:Y:S04]  /*249b0*/  ST.E desc[UR44][R16.64+0x3e0], R27 ;  /* 0x0003e01b10007985 */ /* 0x000fe8000c10192c */
[----:B------:R-:W-:Y:S04]  /*249c0*/  ST.E desc[UR44][R16.64+0x3e4], R45 ;  /* 0x0003e42d10007985 */ /* 0x000fe8000c10192c */
[----:B------:R-:W-:Y:S04]  /*249d0*/  ST.E desc[UR44][R16.64+0x3f0], R47 ;  /* 0x0003f02f10007985 */ /* 0x000fe8000c10192c */
[----:B------:R3:W-:Y:S04]  /*249e0*/  ST.E desc[UR44][R16.64+0x3f4], R49 ;  /* 0x0003f43110007985 */ /* 0x0007e8000c10192c */
[----:B------:R4:W-:Y:S04]  /*249f0*/  ST.E desc[UR44][R16.64+0x400], R41 ;  /* 0x0004002910007985 */ /* 0x0009e8000c10192c */
[----:B0-----:R-:W2:Y:S01]  /*24a00*/  LD.E R13, desc[UR44][R8.64] ;  /* 0x0000002c080d7980 */ /* 0x001ea2000c101900 */
[----:B------:R-:W-:Y:S01]  /*24a10*/  ULOP3.LUT UR4, UR4, 0xc, URZ, 0xfc, !UPT ;  /* 0x0000000c04047892 */ /* 0x000fe2000f8efc3f */
[----:B------:R-:W-:-:S05]  /*24a20*/  IMAD.U32 R7, RZ, RZ, UR5 ;  /* 0x00000005ff077e24 */ /* 0x000fca000f8e00ff */
[----:B------:R-:W-:Y:S02]  /*24a30*/  IMAD.U32 R6, RZ, RZ, UR4 ;  /* 0x00000004ff067e24 */ /* 0x000fe4000f8e00ff */
[----:B--2---:R-:W-:-:S05]  /*24a40*/  FMUL.FTZ R13, R12, R13 ;  /* 0x0000000d0c0d7220 */ /* 0x004fca0000410000 */
[----:B------:R0:W-:Y:S04]  /*24a50*/  ST.E desc[UR44][R8.64], R13 ;  /* 0x0000000d08007985 */ /* 0x0001e8000c10192c */
[----:B-1----:R-:W2:Y:S02]  /*24a60*/  LD.E R25, desc[UR44][R6.64] ;  /* 0x0000002c06197980 */ /* 0x002ea4000c101900 */
[----:B--2---:R-:W-:-:S05]  /*24a70*/  FMUL.FTZ R25, R12, R25 ;  /* 0x000000190c197220 */ /* 0x004fca0000410000 */
[----:B------:R1:W-:Y:S04]  /*24a80*/  ST.E desc[UR44][R6.64], R25 ;  /* 0x0000001906007985 */ /* 0x0003e8000c10192c */
        /* <DEDUP_REMOVED lines=54> */
[----:B---3--:R-:W3:Y:S04]  /*24df0*/  LD.E R49, desc[UR44][R16.64+0x3cc] ;  /* 0x0003cc2c10317980 */ /* 0x008ee8000c101900 */
[----:B------:R-:W3:Y:S04]  /*24e00*/  LD.E R47, desc[UR44][R16.64+0x3d8] ;  /* 0x0003d82c102f7980 */ /* 0x000ee8000c101900 */
[----:B------:R-:W3:Y:S04]  /*24e10*/  LD.E R45, desc[UR44][R16.64+0x3dc] ;  /* 0x0003dc2c102d7980 */ /* 0x000ee8000c101900 */
[----:B----4-:R-:W4:Y:S04]  /*24e20*/  LD.E R41, desc[UR44][R16.64+0x3e8] ;  /* 0x0003e82c10297980 */ /* 0x010f28000c101900 */
[----:B0-----:R-:W4:Y:S04]  /*24e30*/  LD.E R13, desc[UR44][R16.64+0x3ec] ;  /* 0x0003ec2c100d7980 */ /* 0x001f28000c101900 */
[----:B------:R-:W4:Y:S04]  /*24e40*/  LD.E R39, desc[UR44][R16.64+0x3f8] ;  /* 0x0003f82c10277980 */ /* 0x000f28000c101900 */
[----:B------:R-:W4:Y:S04]  /*24e50*/  LD.E R27, desc[UR44][R16.64+0x3fc] ;  /* 0x0003fc2c101b7980 */ /* 0x000f28000c101900 */
[----:B-1----:R-:W4:Y:S01]  /*24e60*/  LD.E R25, desc[UR44][R16.64+0x408] ;  /* 0x0004082c10197980 */ /* 0x002f22000c101900 */
[C---:B--2---:R-:W-:Y:S01]  /*24e70*/  FMUL.FTZ R61, R12.reuse, R61 ;  /* 0x0000003d0c3d7220 */ /* 0x044fe20000410000 */
[----:B------:R-:W-:-:S04]  /*24e80*/  FMUL.FTZ R53, R12, R53 ;  /* 0x000000350c357220 */ /* 0x000fc80000410000 */
[----:B------:R0:W-:Y:S01]  /*24e90*/  ST.E desc[UR44][R16.64+0x228], R61 ;  /* 0x0002283d10007985 */ /* 0x0001e2000c10192c */
        /* <DEDUP_REMOVED lines=53> */
[C---:B---3--:R-:W-:Y:S01]  /*251f0*/  FMUL.FTZ R49, R12.reuse, R49 ;  /* 0x000000310c317220 */ /* 0x048fe20000410000 */
[C---:B------:R-:W-:Y:S01]  /*25200*/  FMUL.FTZ R47, R12.reuse, R47 ;  /* 0x0000002f0c2f7220 */ /* 0x040fe20000410000 */
[C---:B------:R-:W-:Y:S01]  /*25210*/  FMUL.FTZ R45, R12.reuse, R45 ;  /* 0x0000002d0c2d7220 */ /* 0x040fe20000410000 */
[C---:B----4-:R-:W-:Y:S01]  /*25220*/  FMUL.FTZ R41, R12.reuse, R41 ;  /* 0x000000290c297220 */ /* 0x050fe20000410000 */
        /* <DEDUP_REMOVED lines=59> */
[----:B------:R2:W-:Y:S04]  /*255e0*/  ST.E desc[UR44][R16.64+0x3e8], R41 ;  /* 0x0003e82910007985 */ /* 0x0005e8000c10192c */
[----:B------:R-:W-:Y:S04]  /*255f0*/  ST.E desc[UR44][R16.64+0x3ec], R53 ;  /* 0x0003ec3510007985 */ /* 0x000fe8000c10192c */
[----:B------:R-:W-:Y:S04]  /*25600*/  ST.E desc[UR44][R16.64+0x3f8], R39 ;  /* 0x0003f82710007985 */ /* 0x000fe8000c10192c */
[----:B------:R3:W-:Y:S04]  /*25610*/  ST.E desc[UR44][R16.64+0x3fc], R27 ;  /* 0x0003fc1b10007985 */ /* 0x0007e8000c10192c */
[----:B------:R4:W-:Y:S01]  /*25620*/  ST.E desc[UR44][R16.64+0x408], R25 ;  /* 0x0004081910007985 */ /* 0x0009e2000c10192c */
        /* <DEDUP_REMOVED lines=87> */
[----:B------:R1:W-:Y:S04]  /*25ba0*/  ST.E desc[UR44][R16.64+0x224], R39 ;  /* 0x0002242710007985 */ /* 0x0003e8000c10192c */
[----:B------:R-:W-:Y:S04]  /*25bb0*/  ST.E desc[UR44][R16.64+0x228], R47 ;  /* 0x0002282f10007985 */ /* 0x000fe8000c10192c */
[----:B------:R-:W-:Y:S04]  /*25bc0*/  ST.E desc[UR44][R16.64+0x22c], R43 ;  /* 0x00022c2b10007985 */ /* 0x000fe8000c10192c */
[----:B------:R-:W-:Y:S04]  /*25bd0*/  ST.E desc[UR44][R16.64+0x230], R49 ;  /* 0x0002303110007985 */ /* 0x000fe8000c10192c */
[----:B------:R-:W-:Y:S04]  /*25be0*/  ST.E desc[UR44][R16.64+0x234], R51 ;  /* 0x0002343310007985 */ /* 0x000fe8000c10192c */
[----:B------:R-:W-:Y:S04]  /*25bf0*/  ST.E desc[UR44][R16.64+0x238], R45 ;  /* 0x0002382d10007985 */ /* 0x000fe8000c10192c */
[----:B------:R-:W-:Y:S04]  /*25c00*/  ST.E desc[UR44][R16.64+0x23c], R53 ;  /* 0x00023c3510007985 */ /* 0x000fe8000c10192c */
        /* <DEDUP_REMOVED lines=8> */
[----:B0-----:R-:W3:Y:S04]  /*25c90*/  LD.E R25, desc[UR44][R16.64+0x260] ;  /* 0x0002602c10197980 */ /* 0x001ee8000c101900 */
[----:B-1----:R-:W3:Y:S04]  /*25ca0*/  LD.E R39, desc[UR44][R16.64+0x270] ;  /* 0x0002702c10277980 */ /* 0x002ee8000c101900 */
[----:B--2---:R-:W2:Y:S04]  /*25cb0*/  LD.E R41, desc[UR44][R16.64+0x278] ;  /* 0x0002782c10297980 */ /* 0x004ea8000c101900 */
[----:B------:R-:W2:Y:S04]  /*25cc0*/  LD.E R43, desc[UR44][R16.64+0x280] ;  /* 0x0002802c102b7980 */ /* 0x000ea8000c101900 */
[----:B------:R-:W2:Y:S04]  /*25cd0*/  LD.E R45, desc[UR44][R16.64+0x288] ;  /* 0x0002882c102d7980 */ /* 0x000ea8000c101900 */
[----:B------:R-:W2:Y:S04]  /*25ce0*/  LD.E R47, desc[UR44][R16.64+0x290] ;  /* 0x0002902c102f7980 */ /* 0x000ea8000c101900 */
[----:B------:R-:W2:Y:S04]  /*25cf0*/  LD.E R49, desc[UR44][R16.64+0x298] ;  /* 0x0002982c10317980 */ /* 0x000ea8000c101900 */
[----:B------:R-:W2:Y:S04]  /*25d00*/  LD.E R51, desc[UR44][R16.64+0x2a0] ;  /* 0x0002a02c10337980 */ /* 0x000ea8000c101900 */
[----:B------:R-:W2:Y:S04]  /*25d10*/  LD.E R53, desc[UR44][R16.64+0x2a8] ;  /* 0x0002a82c10357980 */ /* 0x000ea8000c101900 */
        /* <DEDUP_REMOVED lines=150> */
[----:B------:R-:W-:Y:S01]  /*26680*/  IMAD.MOV.U32 R27, RZ, RZ, R13 ;  /* 0x000000ffff1b7224 */ /* 0x000fe200078e000d */
        /* <DEDUP_REMOVED lines=965> */
[----:B------:R-:W-:Y:S04]  /*2a2e0*/  STL [R1+0x68], R4 ;  /* 0x0000680401007387 */ /* 0x000fe80000100800 */
        /* <DEDUP_REMOVED lines=8> */
[----:B------:R-:W3:Y:S04]  /*2a370*/  LD.E R21, desc[UR44][R16.64+0x220] ;  /* 0x0002202c10157980 */ /* 0x000ee8000c101900 */
[----:B0-----:R-:W3:Y:S04]  /*2a380*/  LD.E R25, desc[UR44][R16.64+0x224] ;  /* 0x0002242c10197980 */ /* 0x001ee8000c101900 */
[----:B-1----:R-:W3:Y:S04]  /*2a390*/  LD.E R27, desc[UR44][R16.64+0x228] ;  /* 0x0002282c101b7980 */ /* 0x002ee8000c101900 */
        /* <DEDUP_REMOVED lines=245> */
[----:B0-----:R-:W2:Y:S04]  /*2b2f0*/  LDL.64 R6, [R1+0x198] ;  /* 0x0001980001067983 */ /* 0x001ea80000100a00 */
[----:B------:R1:W5:Y:S04]  /*2b300*/  LD.E R4, desc[UR44][R2.64] ;  /* 0x0000002c02047980 */ /* 0x000368000c101900 */
[----:B--2---:R-:W2:Y:S01]  /*2b310*/  LD.E R5, desc[UR44][R6.64] ;  /* 0x0000002c06057980 */ /* 0x004ea2000c101900 */
[----:B------:R-:W-:Y:S01]  /*2b320*/  BSSY B0, `(.L_x_4004) ;  /* 0x0000005000007945 */ /* 0x000fe20003800000 */
[----:B--2---:R-:W-:-:S04]  /*2b330*/  LOP3.LUT R5, R5, 0x1, RZ, 0xfc, !PT ;  /* 0x0000000105057812 */ /* 0x004fc800078efcff */
[----:B------:R-:W-:-:S13]  /*2b340*/  ISETP.NE.AND P0, PT, R5, 0x3, PT ;  /* 0x000000030500780c */ /* 0x000fda0003f05270 */
[----:B-1----:R-:W-:Y:S05]  /*2b350*/  @!P0 BRA `(.L_x_4005) ;  /* 0x0000000000048947 */ /* 0x002fea0003800000 */
[----:B------:R-:W-:Y:S01]  /*2b360*/  BPT.TRAP 0x1 ;  /* 0x000000040000795c */ /* 0x000fe20000300000 */
.L_x_4005:
[----:B------:R-:W-:Y:S05]  /*2b370*/  BSYNC B0 ;  /* 0x0000000000007941 */ /* 0x000fea0003800000 */
.L_x_4004:
        /* <DEDUP_REMOVED lines=9> */
.L_x_3977:
[----:B-1----:R-:W3:Y:S01]  /*2b410*/  LDL R5, [R1+0x430] ;  /* 0x0004300001057983 */ /* 0x002ee20000100800 */
[----:B------:R-:W-:Y:S05]  /*2b420*/  WARPSYNC.ALL ;  /* 0x0000000000007948 */ /* 0x000fea0003800000 */
[----:B------:R-:W4:Y:S04]  /*2b430*/  LDL R6, [R1+0x434] ;  /* 0x0004340001067983 */ /* 0x000f280000100800 */
[----:B------:R-:W5:Y:S04]  /*2b440*/  LDL R136, [R1+0x1f8] ;  /* 0x0001f80001887983 */ /* 0x000f680000100800 */
[----:B------:R-:W2:Y:S04]  /*2b450*/  LDL.64 R130, [R1+0x210] ;  /* 0x0002100001827983 */ /* 0x000ea80000100a00 */
        /* <DEDUP_REMOVED lines=60> */
[----:B------:R-:W2:Y:S04]  /*2b820*/  LDL R135, [R1+0x200] ;  /* 0x0002000001877983 */ /* 0x000ea80000100800 */
[----:B---3--:R-:W0:Y:S02]  /*2b830*/  SHFL.BFLY PT, R0, R5, 0x2, 0x1f ;  /* 0x0c401f0005007f89 */ /* 0x008e2400000e0000 */
[----:B0-----:R-:W-:-:S05]  /*2b840*/  FADD.FTZ R0, R5, R0 ;  /* 0x0000000005007221 */ /* 0x001fca0000010000 */
[----:B------:R-:W0:Y:S02]  /*2b850*/  SHFL.BFLY PT, R3, R0, 0x1, 0x1f ;  /* 0x0c201f0000037f89 */ /* 0x000e2400000e0000 */
[----:B0-----:R-:W-:Y:S01]  /*2b860*/  FADD.FTZ R2, R0, R3 ;  /* 0x0000000300027221 */ /* 0x001fe20000010000 */
[----:B-----5:R-:W-:Y:S01]  /*2b870*/  VIADD R136, R136, 0x1 ;  /* 0x0000000188887836 */ /* 0x020fe20000000000 */
[----:B------:R-:W3:Y:S04]  /*2b880*/  LDL R0, [R1+0x204] ;  /* 0x0002040001007983 */ /* 0x000ee80000100800 */
[----:B------:R-:W-:Y:S04]  /*2b890*/  STL [R1+0x430], R2 ;  /* 0x0004300201007387 */ /* 0x000fe80000100800 */
[----:B------:R-:W5:Y:S04]  /*2b8a0*/  LDL R147, [R1+0x430] ;  /* 0x0004300001937983 */ /* 0x000f680000100800 */
[----:B----4-:R-:W2:Y:S02]  /*2b8b0*/  SHFL.BFLY PT, R3, R6, 0x2, 0x1f ;  /* 0x0c401f0006037f89 */ /* 0x010ea400000e0000 */
[----:B--2---:R-:W-:Y:S01]  /*2b8c0*/  FADD.FTZ R4, R3, R6 ;  /* 0x0000000603047221 */ /* 0x004fe20000010000 */
[----:B------:R-:W-:Y:S01]  /*2b8d0*/  ISETP.NE.AND P2, PT, R136, 0x2, PT ;  /* 0x000000028800780c */ /* 0x000fe20003f45270 */
[----:B------:R-:W2:Y:S04]  /*2b8e0*/  LDL.64 R6, [R1+0x250] ;  /* 0x0002500001067983 */ /* 0x000ea80000100a00 */
[----:B------:R-:W0:Y:S08]  /*2b8f0*/  SHFL.BFLY PT, R3, R4, 0x1, 0x1f ;  /* 0x0c201f0004037f89 */ /* 0x000e3000000e0000 */
[----:B------:R-:W4:Y:S01]  /*2b900*/  @!P2 LDL R134, [R1+0x1fc] ;  /* 0x0001fc000186a983 */ /* 0x000f220000100800 */
[----:B0-----:R-:W-:-:S03]  /*2b910*/  FADD.FTZ R140, R4, R3 ;  /* 0x00000003048c7221 */ /* 0x001fc60000010000 */
[----:B------:R-:W2:Y:S02]  /*2b920*/  LDL.64 R2, [R1+0x230] ;  /* 0x0002300001027983 */ /* 0x000ea40000100a00 */
[----:B------:R-:W-:Y:S02]  /*2b930*/  FSETP.NE.FTZ.AND P1, PT, R140, RZ, PT ;  /* 0x000000ff8c00720b */ /* 0x000fe40003f35000 */
[----:B------:R-:W2:Y:S11]  /*2b940*/  LDL.64 R4, [R1+0x240] ;  /* 0x0002400001047983 */ /* 0x000eb60000100a00 */
[----:B------:R-:W2:Y:S04]  /*2b950*/  @P1 LDL R143, [R1+0x440] ;  /* 0x00044000018f1983 */ /* 0x000ea80000100800 */
[----:B------:R-:W2:Y:S01]  /*2b960*/  @P1 LDL R145, [R1+0x424] ;  /* 0x0004240001911983 */ /* 0x000ea20000100800 */
[----:B-----5:R-:W-:-:S13]  /*2b970*/  FSETP.NE.FTZ.AND P0, PT, R147, RZ, PT ;  /* 0x000000ff9300720b */ /* 0x020fda0003f15000 */
[----:B------:R-:W5:Y:S04]  /*2b980*/  @P0 LDL R138, [R1+0x440] ;  /* 0x00044000018a0983 */ /* 0x000f680000100800 */
[----:B------:R-:W5:Y:S01]  /*2b990*/  @P0 LDL R139, [R1+0x420] ;  /* 0x00042000018b0983 */ /* 0x000f620000100800 */
[----:B------:R-:W0:Y:S01]  /*2b9a0*/  S2R R137, SR_TID.X ;  /* 0x0000000000897919 */ /* 0x000e220000002100 */
[----:B------:R-:W1:Y:S01]  /*2b9b0*/  @P0 MUFU.LG2 R141, R147 ;  /* 0x00000093008d0308 */ /* 0x000e620000000c00 */
[----:B------:R-:W-:-:S07]  /*2b9c0*/  IMAD.MOV.U32 R142, RZ, RZ, -0x800000 ;  /* 0xff800000ff8e7424 */ /* 0x000fce00078e00ff */
[----:B------:R-:W-:Y:S01]  /*2b9d0*/  @P1 MUFU.LG2 R146, R140 ;  /* 0x0000008c00921308 */ /* 0x000fe20000000c00 */
[----:B-1----:R-:W-:Y:S01]  /*2b9e0*/  @P0 FMUL.FTZ R141, R141, 0.69314718246459960938 ;  /* 0x3f3172188d8d0820 */ /* 0x002fe20000410000 */
[----:B0-----:R-:W-:Y:S01]  /*2b9f0*/  SHF.R.U32.HI R144, RZ, 0x7, R137 ;  /* 0x00000007ff907819 */ /* 0x001fe20000011689 */
[----:B------:R-:W-:-:S06]  /*2ba00*/  IMAD.MOV.U32 R137, RZ, RZ, RZ ;  /* 0x000000ffff897224 */ /* 0x000fcc00078e00ff */
[----:B------:R-:W2:Y:S01]  /*2ba10*/  @P0 MUFU.RCP R137, R147 ;  /* 0x0000009300890308 */ /* 0x000ea20000001000 */
[----:B------:R-:W-:Y:S01]  /*2ba20*/  IADD3 R148, -R144, 0xb, RZ ;  /* 0x0000000b90947810 */ /* 0x000fe20007ffe1ff */
[----:B------:R-:W-:Y:S01]  /*2ba30*/  IMAD.MOV.U32 R144, RZ, RZ, -0x800000 ;  /* 0xff800000ff907424 */ /* 0x000fe200078e00ff */
[----:B----4-:R-:W-:Y:S01]  /*2ba40*/  @!P2 LOP3.LUT R134, R134, 0x1, RZ, 0x3c, !PT ;  /* 0x000000018686a812 */ /* 0x010fe200078e3cff */
[----:B---3--:R-:W-:Y:S01]  /*2ba50*/  VIADD R0, R0, 0x1 ;  /* 0x0000000100007836 */ /* 0x008fe20000000000 */
[----:B------:R-:W-:Y:S01]  /*2ba60*/  STL [R1+0x434], R140 ;  /* 0x0004348c01007387 */ /* 0x000fe20000100800 */
[-C--:B--2---:R-:W-:Y:S01]  /*2ba70*/  FMUL.FTZ R3, R3, R137.reuse ;  /* 0x0000008903037220 */ /* 0x084fe20000410000 */
        /* <DEDUP_REMOVED lines=64> */
[----:B0-----:R-:W-:Y:S01]  /*2be80*/  VIADD R2, R135, 0x1 ;  /* 0x0000000187027836 */ /* 0x001fe20000000000 */
        /* <DEDUP_REMOVED lines=34> */
[----:B------:R0:W-:Y:S01]  /*2c0b0*/  STL [R1+0x204], R0 ;  /* 0x0002040001007387 */ /* 0x0001e20000100800 */
[----:B-----5:R-:W-:-:S04]  /*2c0c0*/  @P0 FMUL.FTZ R138, R138, 0.69314718246459960938 ;  /* 0x3f3172188a8a0820 */ /* 0x020fc80000410000 */
[----:B------:R-:W-:Y:S01]  /*2c0d0*/  @P0 FFMA.FTZ R142, R138, R139, R141 ;  /* 0x0000008b8a8e0223 */ /* 0x000fe2000001008d */
[----:B------:R-:W-:-:S06]  /*2c0e0*/  IMAD.MOV.U32 R138, RZ, RZ, RZ ;  /* 0x000000ffff8a7224 */ /* 0x000fcc00078e00ff */
[----:B------:R-:W1:Y:S01]  /*2c0f0*/  @P1 MUFU.RCP R138, R140 ;  /* 0x0000008c008a1308 */ /* 0x000e620000001000 */
[----:B------:R-:W-:Y:S01]  /*2c100*/  @P1 FMUL.FTZ R139, R146, 0.69314718246459960938 ;  /* 0x3f317218928b1820 */ /* 0x000fe20000410000 */
[----:B------:R-:W-:-:S04]  /*2c110*/  @P1 FMUL.FTZ R146, R143, 0.69314718246459960938 ;  /* 0x3f3172188f921820 */ /* 0x000fc80000410000 */
[----:B------:R-:W-:Y:S01]  /*2c120*/  @P1 FFMA.FTZ R144, R146, R145, R139 ;  /* 0x0000009192901223 */ /* 0x000fe2000001008b */
[----:B------:R0:W-:Y:S04]  /*2c130*/  STL [R1+0x430], R142 ;  /* 0x0004308e01007387 */ /* 0x0001e80000100800 */
[----:B------:R0:W-:Y:S01]  /*2c140*/  STL [R1+0x434], R144 ;  /* 0x0004349001007387 */ /* 0x0001e20000100800 */
        /* <DEDUP_REMOVED lines=96> */
[----:B------:R0:W-:Y:S01]  /*2c750*/  @!P2 STL [R1+0x1f8], RZ ;  /* 0x0001f8ff0100a387 */ /* 0x0001e20000100800 */
[----:B------:R0:W-:Y:S08]  /*2c760*/  BAR.ARV R148, 0x100 ;  /* 0x000400940000751d */ /* 0x0001f00000002000 */
[----:B------:R-:W-:Y:S06]  /*2c770*/  BAR.ARV 0x8, 0x180 ;  /* 0x0206000000007b1d */ /* 0x000fec0000002000 */
[----:B------:R-:W-:-:S13]  /*2c780*/  PLOP3.LUT P0, PT, PT, PT, PT, 0x8, 0x0 ;  /* 0x000000000000781c */ /* 0x000fda0003f0e170 */
.L_x_3884:
[----:B------:R-:W-:Y:S05]  /*2c790*/  WARPSYNC.ALL ;  /* 0x0000000000007948 */ /* 0x000fea0003800000 */
[----:B------:R-:W1:Y:S08]  /*2c7a0*/  S2UR UR4, SR_CgaCtaId ;  /* 0x00000000000479c3 */ /* 0x000e700000008800 */
[----:B------:R-:W-:Y:S01]  /*2c7b0*/  BAR.SYNC.DEFER_BLOCKING 0x5, 0x180 ;  /* 0x0146000000007b1d */ /* 0x000fe20000010000 */
[----:B0-----:R-:W-:-:S05]  /*2c7c0*/  MOV R148, 0x400 ;  /* 0x0000040000947802 */ /* 0x001fca0000000f00 */
[----:B------:R-:W-:Y:S01]  /*2c7d0*/  BSSY B0, `(.L_x_4007) ;  /* 0x00002ea000007945 */ /* 0x000fe20003800000 */
[----:B-1----:R-:W-:-:S05]  /*2c7e0*/  IMAD.U32 R27, RZ, RZ, UR4 ;  /* 0x00000004ff1b7e24 */ /* 0x002fca000f8e00ff */
[----:B------:R-:W-:-:S05]  /*2c7f0*/  LEA R148, R27, R148, 0x18 ;  /* 0x000000941b947211 */ /* 0x000fca00078ec0ff */
[----:B------:R0:W1:Y:S01]  /*2c800*/  LDS.128 R124, [R148+0x324d0] ;  /* 0x0324d000947c7984 */ /* 0x0000620000000c00 */
[----:B------:R-:W-:Y:S06]  /*2c810*/  BAR.ARV 0x4, 0x180 ;  /* 0x0106000000007b1d */ /* 0x000fec0000002000 */
[----:B------:R-:W-:Y:S05]  /*2c820*/  @P0 BRA `(.L_x_4008) ;  /* 0x00000020003c0947 */ /* 0x000fea0003800000 */
[----:B------:R-:W3:Y:S04]  /*2c830*/  LDL R0, [R1+0x47c] ;  /* 0x00047c0001007983 */ /* 0x000ee80000100800 */
[----:B------:R-:W2:Y:S04]  /*2c840*/  LDL.128 R144, [R1+0x210] ;  /* 0x0002100001907983 */ /* 0x000ea80000100c00 */
        /* <DEDUP_REMOVED lines=27> */
[----:B----4-:R-:W4:Y:S04]  /*2ca00*/  LDL.128 R32, [R1+0x3c0] ;  /* 0x0003c00001207983 */ /* 0x010f280000100c00 */
[----:B------:R-:W4:Y:S04]  /*2ca10*/  LDL.128 R8, [R1+0x3f0] ;  /* 0x0003f00001087983 */ /* 0x000f280000100c00 */
[----:B------:R-:W4:Y:S04]  /*2ca20*/  LDL.128 R12, [R1+0x3e0] ;  /* 0x0003e000010c7983 */ /* 0x000f280000100c00 */
[----:B------:R-:W4:Y:S01]  /*2ca30*/  LDL.128 R4, [R1+0x400] ;  /* 0x0004000001047983 */ /* 0x000f220000100c00 */
[----:B------:R-:W0:Y:S01]  /*2ca40*/  S2R R19, SR_SWINHI ;  /* 0x0000000000137919 */ /* 0x000e220000002f00 */
[----:B-----5:R-:W-:-:S02]  /*2ca50*/  MOV R2, R148 ;  /* 0x0000009400027202 */ /* 0x020fc40000000f00 */
[----:B0-----:R-:W-:Y:S01]  /*2ca60*/  MOV R3, R19 ;  /* 0x0000001300037202 */ /* 0x001fe20000000f00 */
[----:B------:R-:W-:Y:S05]  /*2ca70*/  WARPSYNC.ALL ;  /* 0x0000000000007948 */ /* 0x000fea0003800000 */
[----:B------:R-:W-:Y:S01]  /*2ca80*/  ULDC.64 UR4, c[0x0][0xd00] ;  /* 0x0003400000047ab9 */ /* 0x000fe20000000a00 */
[----:B---3--:R-:W-:-:S03]  /*2ca90*/  IMAD.WIDE R18, R0, 0x2, R2 ;  /* 0x0000000200127825 */ /* 0x008fc600078e0202 */
[----:B------:R-:W-:-:S04]  /*2caa0*/  IADD3 R21, P1, R18, 0x20, RZ ;  /* 0x0000002012157810 */ /* 0x000fc80007f3e0ff */
[----:B------:R-:W-:-:S04]  /*2cab0*/  LOP3.LUT R20, R21, 0x380, RZ, 0xc0, !PT ;  /* 0x0000038015147812 */ /* 0x000fc800078ec0ff */
[----:B------:R-:W-:-:S04]  /*2cac0*/  SHF.R.U64 R20, R20, 0x3, RZ ;  /* 0x0000000314147819 */ /* 0x000fc800000012ff */
[----:B------:R-:W-:Y:S01]  /*2cad0*/  LOP3.LUT R20, R20, R21, RZ, 0x3c, !PT ;  /* 0x0000001514147212 */ /* 0x000fe200078e3cff */
[----:B------:R-:W-:Y:S01]  /*2cae0*/  IMAD.X R21, RZ, RZ, R19, P1 ;  /* 0x000000ffff157224 */ /* 0x000fe200008e0613 */
[C---:B------:R-:W-:Y:S02]  /*2caf0*/  IADD3 R175, P1, R18.reuse, 0x4060, RZ ;  /* 0x0000406012af7810 */ /* 0x040fe40007f3e0ff */
[C---:B------:R-:W-:Y:S02]  /*2cb00*/  IADD3 R24, P2, R18.reuse, 0x40, RZ ;  /* 0x0000004012187810 */ /* 0x040fe40007f5e0ff */
[----:B------:R-:W-:Y:S02]  /*2cb10*/  IADD3 R150, P3, R18, 0x60, RZ ;  /* 0x0000006012967810 */ /* 0x000fe40007f7e0ff */
[----:B------:R-:W-:Y:S02]  /*2cb20*/  LOP3.LUT R174, R175, 0x380, RZ, 0xc0, !PT ;  /* 0x00000380afae7812 */ /* 0x000fe400078ec0ff */
[----:B------:R-:W-:-:S02]  /*2cb30*/  LOP3.LUT R0, R24, 0x380, RZ, 0xc0, !PT ;  /* 0x0000038018007812 */ /* 0x000fc400078ec0ff */
[----:B------:R-:W-:Y:S02]  /*2cb40*/  LOP3.LUT R151, R150, 0x380, RZ, 0xc0, !PT ;  /* 0x0000038096977812 */ /* 0x000fe400078ec0ff */
[----:B------:R-:W-:Y:S02]  /*2cb50*/  IADD3 R173, P0, R18, 0x4040, RZ ;  /* 0x0000404012ad7810 */ /* 0x000fe40007f1e0ff */
[----:B------:R-:W-:Y:S02]  /*2cb60*/  SHF.R.U64 R174, R174, 0x3, RZ ;  /* 0x00000003aeae7819 */ /* 0x000fe400000012ff */
[----:B------:R-:W-:Y:S02]  /*2cb70*/  SHF.R.U64 R25, R0, 0x3, RZ ;  /* 0x0000000300197819 */ /* 0x000fe400000012ff */
[----:B------:R-:W-:Y:S02]  /*2cb80*/  SHF.R.U64 R151, R151, 0x3, RZ ;  /* 0x0000000397977819 */ /* 0x000fe400000012ff */
[----:B------:R-:W-:-:S02]  /*2cb90*/  LOP3.LUT R172, R173, 0x380, RZ, 0xc0, !PT ;  /* 0x00000380adac7812 */ /* 0x000fc400078ec0ff */
[----:B------:R-:W-:Y:S01]  /*2cba0*/  LOP3.LUT R174, R174, R175, RZ, 0x3c, !PT ;  /* 0x000000afaeae7212 */ /* 0x000fe200078e3cff */
[--C-:B------:R-:W-:Y:S01]  /*2cbb0*/  IMAD.X R175, RZ, RZ, R19.reuse, P1 ;  /* 0x000000ffffaf7224 */ /* 0x100fe200008e0613 */
[C---:B------:R-:W-:Y:S02]  /*2cbc0*/  IADD3 R169, P4, R18.reuse, 0x4000, RZ ;  /* 0x0000400012a97810 */ /* 0x040fe40007f9e0ff */
[C---:B------:R-:W-:Y:S02]  /*2cbd0*/  IADD3 R201, P1, R18.reuse, 0xc020, RZ ;  /* 0x0000c02012c97810 */ /* 0x040fe40007f3e0ff */
[----:B------:R-:W-:Y:S02]  /*2cbe0*/  IADD3 R171, P5, R18, 0x4020, RZ ;  /* 0x0000402012ab7810 */ /* 0x000fe40007fbe0ff */
[----:B------:R-:W-:Y:S01]  /*2cbf0*/  LOP3.LUT R24, R25, R24, RZ, 0x3c, !PT ;  /* 0x0000001819187212 */ /* 0x000fe200078e3cff */
[--C-:B------:R-:W-:Y:S01]  /*2cc00*/  IMAD.X R25, RZ, RZ, R19.reuse, P2 ;  /* 0x000000ffff197224 */ /* 0x100fe200010e0613 */
[----:B------:R-:W-:Y:S01]  /*2cc10*/  LOP3.LUT R150, R151, R150, RZ, 0x3c, !PT ;  /* 0x0000009697967212 */ /* 0x000fe200078e3cff */
[----:B------:R-:W-:Y:S01]  /*2cc20*/  IMAD.X R151, RZ, RZ, R19, P3 ;  /* 0x000000ffff977224 */ /* 0x000fe200018e0613 */
[----:B------:R-:W-:-:S02]  /*2cc30*/  SHF.R.U64 R172, R172, 0x3, RZ ;  /* 0x00000003acac7819 */ /* 0x000fc400000012ff */
[C---:B------:R-:W-:Y:S02]  /*2cc40*/  IADD3 R177, P2, R18.reuse, 0x8000, RZ ;  /* 0x0000800012b17810 */ /* 0x040fe40007f5e0ff */
[----:B------:R-:W-:Y:S02]  /*2cc50*/  IADD3 R179, P3, R18, 0x8020, RZ ;  /* 0x0000802012b37810 */ /* 0x000fe40007f7e0ff */
[----:B------:R-:W-:Y:S02]  /*2cc60*/  LOP3.LUT R168, R169, 0x380, RZ, 0xc0, !PT ;  /* 0x00000380a9a87812 */ /* 0x000fe400078ec0ff */
[----:B------:R-:W-:Y:S02]  /*2cc70*/  LOP3.LUT R200, R201, 0x380, RZ, 0xc0, !PT ;  /* 0x00000380c9c87812 */ /* 0x000fe400078ec0ff */
[----:B------:R-:W-:Y:S02]  /*2cc80*/  LOP3.LUT R170, R171, 0x380, RZ, 0xc0, !PT ;  /* 0x00000380abaa7812 */ /* 0x000fe400078ec0ff */
[----:B------:R-:W-:Y:S01]  /*2cc90*/  LOP3.LUT R172, R172, R173, RZ, 0x3c, !PT ;  /* 0x000000adacac7212 */ /* 0x000fe200078e3cff */
[----:B------:R-:W-:Y:S01]  /*2cca0*/  IMAD.X R173, RZ, RZ, R19, P0 ;  /* 0x000000ffffad7224 */ /* 0x000fe200000e0613 */
[----:B------:R-:W-:-:S02]  /*2ccb0*/  LOP3.LUT R176, R177, 0x380, RZ, 0xc0, !PT ;  /* 0x00000380b1b07812 */ /* 0x000fc400078ec0ff */
[----:B------:R-:W-:Y:S02]  /*2ccc0*/  LOP3.LUT R178, R179, 0x380, RZ, 0xc0, !PT ;  /* 0x00000380b3b27812 */ /* 0x000fe400078ec0ff */
[----:B------:R-:W-:Y:S02]  /*2ccd0*/  IADD3 R199, P0, R18, 0xc000, RZ ;  /* 0x0000c00012c77810 */ /* 0x000fe40007f1e0ff */
[----:B------:R-:W-:Y:S02]  /*2cce0*/  SHF.R.U64 R168, R168, 0x3, RZ ;  /* 0x00000003a8a87819 */ /* 0x000fe400000012ff */
[----:B------:R-:W-:Y:S02]  /*2ccf0*/  SHF.R.U64 R200, R200, 0x3, RZ ;  /* 0x00000003c8c87819 */ /* 0x000fe400000012ff */
[----:B------:R-:W-:Y:S02]  /*2cd00*/  SHF.R.U64 R170, R170, 0x3, RZ ;  /* 0x00000003aaaa7819 */ /* 0x000fe400000012ff */
[----:B------:R-:W-:-:S02]  /*2cd10*/  MOV R20, R20 ;  /* 0x0000001400147202 */ /* 0x000fc40000000f00 */
[----:B------:R-:W-:Y:S02]  /*2cd20*/  LOP3.LUT R21, R18, 0x380, RZ, 0xc0, !PT ;  /* 0x0000038012157812 */ /* 0x000fe400078ec0ff */
[----:B------:R-:W-:Y:S02]  /*2cd30*/  SHF.R.U64 R176, R176, 0x3, RZ ;  /* 0x00000003b0b07819 */ /* 0x000fe400000012ff */
        /* <DEDUP_REMOVED lines=9> */
[----:B------:R-:W-:Y:S02]  /*2cdd0*/  SHF.R.U64 R21, R21, 0x3, RZ ;  /* 0x0000000315157819 */ /* 0x000fe400000012ff */
[----:B------:R-:W-:Y:S02]  /*2cde0*/  ISETP.NE.U32.AND P1, PT, RZ, UR4, PT ;  /* 0x00000004ff007c0c */ /* 0x000fe4000bf25070 */
[----:B------:R-:W-:Y:S01]  /*2cdf0*/  LOP3.LUT R176, R176, R177, RZ, 0x3c, !PT ;  /* 0x000000b1b0b07212 */ /* 0x000fe200078e3cff */
[--C-:B------:R-:W-:Y:S01]  /*2ce00*/  IMAD.X R177, RZ, RZ, R19.reuse, P2 ;  /* 0x000000ffffb17224 */ /* 0x100fe200010e0613 */
[----:B------:R-:W-:Y:S01]  /*2ce10*/  LOP3.LUT R178, R178, R179, RZ, 0x3c, !PT ;  /* 0x000000b3b2b27212 */ /* 0x000fe200078e3cff */
[----:B------:R-:W-:Y:S01]  /*2ce20*/  IMAD.X R179, RZ, RZ, R19, P3 ;  /* 0x000000ffffb37224 */ /* 0x000fe200018e0613 */
[----:B------:R-:W-:Y:S02]  /*2ce30*/  IADD3 R197, P5, R18, 0x8060, RZ ;  /* 0x0000806012c57810 */ /* 0x000fe40007fbe0ff */
[----:B------:R-:W-:-:S02]  /*2ce40*/  SHF.R.U64 R198, R198, 0x3, RZ ;  /* 0x00000003c6c67819 */ /* 0x000fc400000012ff */
[C---:B------:R-:W-:Y:S02]  /*2ce50*/  IADD3 R203, P2, R18.reuse, 0xc040, RZ ;  /* 0x0000c04012cb7810 */ /* 0x040fe40007f5e0ff */
[----:B------:R-:W-:Y:S02]  /*2ce60*/  IADD3 R204, P3, R18, 0xc060, RZ ;  /* 0x0000c06012cc7810 */ /* 0x000fe40007f7e0ff */
[----:B------:R-:W-:Y:S02]  /*2ce70*/  LOP3.LUT R194, R195, 0x380, RZ, 0xc0, !PT ;  /* 0x00000380c3c27812 */ /* 0x000fe400078ec0ff */
[----:B------:R-:W-:Y:S02]  /*2ce80*/  LOP3.LUT R18, R21, R18, RZ, 0x3c, !PT ;  /* 0x0000001215127212 */ /* 0x000fe400078e3cff */
[----:B------:R-:W-:Y:S01]  /*2ce90*/  ISETP.NE.AND.EX P1, PT, RZ, UR5, PT, P1 ;  /* 0x00000005ff007c0c */ /* 0x000fe2000bf25310 */
[----:B------:R-:W-:Y:S01]  /*2cea0*/  ULDC.64 UR4, c[0x0][0xd08] ;  /* 0x0003420000047ab9 */ /* 0x000fe20000000a00 */
[----:B------:R-:W-:-:S02]  /*2ceb0*/  LOP3.LUT R196, R197, 0x380, RZ, 0xc0, !PT ;  /* 0x00000380c5c47812 */ /* 0x000fc400078ec0ff */
[----:B------:R-:W-:Y:S01]  /*2cec0*/  LOP3.LUT R198, R198, R199, RZ, 0x3c, !PT ;  /* 0x000000c7c6c67212 */ /* 0x000fe200078e3cff */
[----:B------:R-:W-:Y:S01]  /*2ced0*/  IMAD.X R199, RZ, RZ, R19, P0 ;  /* 0x000000ffffc77224 */ /* 0x000fe200000e0613 */
[----:B--2---:R-:W-:Y:S02]  /*2cee0*/  F2FP.BF16.F32.PACK_AB R144, R145, R144 ;  /* 0x000000909190723e */ /* 0x004fe400000010ff */
[----:B------:R-:W-:Y:S02]  /*2cef0*/  F2FP.BF16.F32.PACK_AB R145, R147, R146 ;  /* 0x000000929391723e */ /* 0x000fe400000010ff */
[----:B------:R-:W-:Y:S02]  /*2cf00*/  F2FP.BF16.F32.PACK_AB R136, R137, R136 ;  /* 0x000000888988723e */ /* 0x000fe400000010ff */
[----:B------:R-:W-:Y:S02]  /*2cf10*/  ISETP.NE.U32.AND P0, PT, RZ, UR4, PT ;  /* 0x00000004ff007c0c */ /* 0x000fe4000bf05070 */
[----:B------:R-:W-:-:S02]  /*2cf20*/  SHF.R.U64 R194, R194, 0x3, RZ ;  /* 0x00000003c2c27819 */ /* 0x000fc400000012ff */
[----:B------:R-:W-:Y:S02]  /*2cf30*/  LOP3.LUT R202, R203, 0x380, RZ, 0xc0, !PT ;  /* 0x00000380cbca7812 */ /* 0x000fe400078ec0ff */
[----:B------:R-:W-:Y:S02]  /*2cf40*/  MOV R18, R18 ;  /* 0x0000001200127202 */ /* 0x000fe40000000f00 */
[----:B------:R-:W-:Y:S02]  /*2cf50*/  F2FP.BF16.F32.PACK_AB R146, R141, R140 ;  /* 0x0000008c8d92723e */ /* 0x000fe400000010ff */
[----:B------:R-:W-:Y:S01]  /*2cf60*/  F2FP.BF16.F32.PACK_AB R147, R143, R142 ;  /* 0x0000008e8f93723e */ /* 0x000fe200000010ff */
[----:B------:R-:W-:Y:S01]  /*2cf70*/  BAR.SYNC.DEFER_BLOCKING 0x1, 0x100 ;  /* 0x0044000000007b1d */ /* 0x000fe20000010000 */
[----:B------:R-:W-:Y:S02]  /*2cf80*/  F2FP.BF16.F32.PACK_AB R137, R139, R138 ;  /* 0x0000008a8b89723e */ /* 0x000fe400000010ff */
[----:B------:R-:W-:-:S02]  /*2cf90*/  F2FP.BF16.F32.PACK_AB R128, R129, R128 ;  /* 0x000000808180723e */ /* 0x000fc400000010ff */
[----:B------:R-:W-:Y:S02]  /*2cfa0*/  SHF.R.U64 R196, R196, 0x3, RZ ;  /* 0x00000003c4c47819 */ /* 0x000fe400000012ff */
[----:B------:R-:W-:Y:S02]  /*2cfb0*/  LOP3.LUT R205, R204, 0x380, RZ, 0xc0, !PT ;  /* 0x00000380cccd7812 */ /* 0x000fe400078ec0ff */
[----:B------:R-:W-:Y:S02]  /*2cfc0*/  F2FP.BF16.F32.PACK_AB R138, R133, R132 ;  /* 0x00000084858a723e */ /* 0x000fe400000010ff */
[----:B------:R-:W-:Y:S02]  /*2cfd0*/  F2FP.BF16.F32.PACK_AB R139, R135, R134 ;  /* 0x00000086878b723e */ /* 0x000fe400000010ff */
[----:B------:R-:W-:Y:S02]  /*2cfe0*/  F2FP.BF16.F32.PACK_AB R129, R131, R130 ;  /* 0x000000828381723e */ /* 0x000fe400000010ff */
[----:B------:R-:W-:-:S02]  /*2cff0*/  F2FP.BF16.F32.PACK_AB R116, R117, R116 ;  /* 0x000000747574723e */ /* 0x000fc400000010ff */
[----:B------:R-:W-:Y:S02]  /*2d000*/  MOV R24, R24 ;  /* 0x0000001800187202 */ /* 0x000fe40000000f00 */
[----:B------:R-:W-:Y:S02]  /*2d010*/  F2FP.BF16.F32.PACK_AB R130, R121, R120 ;  /* 0x000000787982723e */ /* 0x000fe400000010ff */
[----:B------:R-:W-:Y:S02]  /*2d020*/  F2FP.BF16.F32.PACK_AB R131, R123, R122 ;  /* 0x0000007a7b83723e */ /* 0x000fe400000010ff */
[----:B------:R-:W-:Y:S02]  /*2d030*/  F2FP.BF16.F32.PACK_AB R117, R119, R118 ;  /* 0x000000767775723e */ /* 0x000fe400000010ff */
[----:B------:R-:W-:Y:S02]  /*2d040*/  F2FP.BF16.F32.PACK_AB R108, R109, R108 ;  /* 0x0000006c6d6c723e */ /* 0x000fe400000010ff */
[----:B------:R-:W-:-:S02]  /*2d050*/  MOV R150, R150 ;  /* 0x0000009600967202 */ /* 0x000fc40000000f00 */
[----:B------:R-:W-:Y:S02]  /*2d060*/  F2FP.BF16.F32.PACK_AB R118, R113, R112 ;  /* 0x000000707176723e */ /* 0x000fe400000010ff */
[----:B------:R-:W-:Y:S02]  /*2d070*/  F2FP.BF16.F32.PACK_AB R119, R115, R114 ;  /* 0x000000727377723e */ /* 0x000fe400000010ff */
[----:B------:R-:W-:Y:S02]  /*2d080*/  F2FP.BF16.F32.PACK_AB R109, R111, R110 ;  /* 0x0000006e6f6d723e */ /* 0x000fe400000010ff */
[----:B------:R-:W-:Y:S02]  /*2d090*/  F2FP.BF16.F32.PACK_AB R100, R101, R100 ;  /* 0x000000646564723e */ /* 0x000fe400000010ff */
[----:B------:R-:W-:Y:S01]  /*2d0a0*/  ISETP.NE.AND.EX P0, PT, RZ, UR5, PT, P0 ;  /* 0x00000005ff007c0c */ /* 0x000fe2000bf05300 */
[----:B------:R-:W-:Y:S01]  /*2d0b0*/  STSM.16.M88.4 [R18], R144 ;  /* 0x0000009012007844 */ /* 0x000fe20000000200 */
[----:B------:R-:W-:Y:S01]  /*2d0c0*/  LOP3.LUT R194, R194, R195, RZ, 0x3c, !PT ;  /* 0x000000c3c2c27212 */ /* 0x000fe200078e3cff */
[----:B------:R-:W-:Y:S01]  /*2d0d0*/  IMAD.X R195, RZ, RZ, R19, P4 ;  /* 0x000000ffffc37224 */ /* 0x000fe200020e0613 */
[----:B------:R-:W-:-:S02]  /*2d0e0*/  SHF.R.U64 R202, R202, 0x3, RZ ;  /* 0x00000003caca7819 */ /* 0x000fc400000012ff */
[----:B------:R-:W-:Y:S02]  /*2d0f0*/  MOV R168, R168 ;  /* 0x000000a800a87202 */ /* 0x000fe40000000f00 */
[----:B------:R-:W-:Y:S02]  /*2d100*/  F2FP.BF16.F32.PACK_AB R110, R105, R104 ;  /* 0x00000068696e723e */ /* 0x000fe400000010ff */
[----:B------:R-:W-:Y:S02]  /*2d110*/  F2FP.BF16.F32.PACK_AB R111, R107, R106 ;  /* 0x0000006a6b6f723e */ /* 0x000fe400000010ff */
[----:B------:R-:W-:Y:S02]  /*2d120*/  F2FP.BF16.F32.PACK_AB R101, R103, R102 ;  /* 0x000000666765723e */ /* 0x000fe400000010ff */
[----:B------:R-:W-:Y:S01]  /*2d130*/  F2FP.BF16.F32.PACK_AB R92, R93, R92 ;  /* 0x0000005c5d5c723e */ /* 0x000fe200000010ff */
[----:B------:R0:W-:Y:S01]  /*2d140*/  STSM.16.M88.4 [R20], R136 ;  /* 0x0000008814007844 */ /* 0x0001e20000000200 */
        /* <DEDUP_REMOVED lines=9> */
[----:B------:R-:W-:Y:S01]  /*2d1e0*/  MOV R172, R172 ;  /* 0x000000ac00ac7202 */ /* 0x000fe20000000f00 */
[----:B0-----:R-:W0:Y:S01]  /*2d1f0*/  LDC.64 R20, c[0x0][0xd00] ;  /* 0x00034000ff147b82 */ /* 0x001e220000000a00 */
        /* <DEDUP_REMOVED lines=11> */
[----:B------:R-:W-:Y:S01]  /*2d2b0*/  LOP3.LUT R202, R202, R203, RZ, 0x3c, !PT ;  /* 0x000000cbcaca7212 */ /* 0x000fe200078e3cff */
[----:B------:R-:W-:Y:S01]  /*2d2c0*/  IMAD.X R203, RZ, RZ, R19, P2 ;  /* 0x000000ffffcb7224 */ /* 0x000fe200010e0613 */
        /* <DEDUP_REMOVED lines=14> */
[----:B------:R-:W-:Y:S02]  /*2d3b0*/  MOV R194, R194 ;  /* 0x000000c200c27202 */ /* 0x000fe40000000f00 */
[----:B------:R-:W-:Y:S02]  /*2d3c0*/  F2FP.BF16.F32.PACK_AB R62, R57, R56 ;  /* 0x00000038393e723e */ /* 0x000fe400000010ff */
[----:B------:R-:W-:Y:S02]  /*2d3d0*/  F2FP.BF16.F32.PACK_AB R63, R59, R58 ;  /* 0x0000003a3b3f723e */ /* 0x000fe400000010ff */
[----:B------:R-:W-:-:S02]  /*2d3e0*/  F2FP.BF16.F32.PACK_AB R53, R55, R54 ;  /* 0x000000363735723e */ /* 0x000fc400000010ff */
[----:B------:R-:W-:Y:S01]  /*2d3f0*/  F2FP.BF16.F32.PACK_AB R44, R45, R44 ;  /* 0x0000002c2d2c723e */ /* 0x000fe200000010ff */
[----:B------:R2:W-:Y:S01]  /*2d400*/  STSM.16.M88.4 [R174], R84 ;  /* 0x00000054ae007844 */ /* 0x0005e20000000200 */
[----:B------:R-:W-:Y:S02]  /*2d410*/  MOV R196, R196 ;  /* 0x000000c400c47202 */ /* 0x000fe40000000f00 */
        /* <DEDUP_REMOVED lines=11> */
[----:B------:R-:W-:Y:S02]  /*2d4d0*/  MOV R200, R200 ;  /* 0x000000c800c87202 */ /* 0x000fe40000000f00 */
[----:B----4-:R-:W-:-:S02]  /*2d4e0*/  F2FP.BF16.F32.PACK_AB R38, R33, R32 ;  /* 0x000000202126723e */ /* 0x010fc400000010ff */
[----:B------:R-:W-:Y:S02]  /*2d4f0*/  F2FP.BF16.F32.PACK_AB R39, R35, R34 ;  /* 0x000000222327723e */ /* 0x000fe400000010ff */
[----:B------:R-:W-:Y:S02]  /*2d500*/  F2FP.BF16.F32.PACK_AB R29, R31, R30 ;  /* 0x0000001e1f1d723e */ /* 0x000fe400000010ff */
[----:B------:R-:W-:Y:S01]  /*2d510*/  F2FP.BF16.F32.PACK_AB R8, R9, R8 ;  /* 0x000000080908723e */ /* 0x000fe200000010ff */
[----:B------:R2:W-:Y:S01]  /*2d520*/  STSM.16.M88.4 [R194], R60 ;  /* 0x0000003cc2007844 */ /* 0x0005e20000000200 */
[----:B------:R-:W-:Y:S02]  /*2d530*/  MOV R202, R202 ;  /* 0x000000ca00ca7202 */ /* 0x000fe40000000f00 */
[----:B------:R-:W-:Y:S02]  /*2d540*/  F2FP.BF16.F32.PACK_AB R30, R13, R12 ;  /* 0x0000000c0d1e723e */ /* 0x000fe400000010ff */
[----:B------:R-:W-:-:S02]  /*2d550*/  F2FP.BF16.F32.PACK_AB R31, R15, R14 ;  /* 0x0000000e0f1f723e */ /* 0x000fc400000010ff */
[----:B------:R-:W-:Y:S01]  /*2d560*/  F2FP.BF16.F32.PACK_AB R9, R11, R10 ;  /* 0x0000000a0b09723e */ /* 0x000fe200000010ff */
[----:B------:R2:W-:Y:S01]  /*2d570*/  STSM.16.M88.4 [R196], R52 ;  /* 0x00000034c4007844 */ /* 0x0005e20000000200 */
[----:B------:R-:W-:Y:S02]  /*2d580*/  MOV R204, R204 ;  /* 0x000000cc00cc7202 */ /* 0x000fe40000000f00 */
[----:B------:R-:W-:Y:S02]  /*2d590*/  F2FP.BF16.F32.PACK_AB R10, R5, R4 ;  /* 0x00000004050a723e */ /* 0x000fe400000010ff */
[----:B------:R-:W-:Y:S01]  /*2d5a0*/  F2FP.BF16.F32.PACK_AB R11, R7, R6 ;  /* 0x00000006070b723e */ /* 0x000fe200000010ff */
[----:B------:R-:W3:Y:S01]  /*2d5b0*/  @P0 LDC.64 R4, c[0x0][0xd08] ;  /* 0x00034200ff040b82 */ /* 0x000ee20000000a00 */
[----:B------:R2:W-:Y:S04]  /*2d5c0*/  STSM.16.M88.4 [R198], R44 ;  /* 0x0000002cc6007844 */ /* 0x0005e80000000200 */
[----:B------:R2:W-:Y:S04]  /*2d5d0*/  STSM.16.M88.4 [R200], R36 ;  /* 0x00000024c8007844 */ /* 0x0005e80000000200 */
[----:B------:R2:W-:Y:S04]  /*2d5e0*/  STSM.16.M88.4 [R202], R28 ;  /* 0x0000001cca007844 */ /* 0x0005e80000000200 */
[----:B------:R2:W-:Y:S01]  /*2d5f0*/  STSM.16.M88.4 [R204], R8 ;  /* 0x00000008cc007844 */ /* 0x0005e20000000200 */
[----:B------:R-:W-:Y:S01]  /*2d600*/  ULDC UR4, c[0x0][0xb88] ;  /* 0x0002e20000047ab9 */ /* 0x000fe20000000800 */
[----:B0-----:R-:W-:-:S02]  /*2d610*/  IMAD.WIDE R6, R212, 0x4, R20 ;  /* 0x00000004d4067825 */ /* 0x001fc400078e0214 */
[----:B------:R-:W0:Y:S02]  /*2d620*/  LDC R21, c[0x0][0xce8] ;  /* 0x00033a00ff157b82 */ /* 0x000e240000000800 */
[----:B------:R-:W-:-:S06]  /*2d630*/  IMAD.MOV.U32 R18, RZ, RZ, RZ ;  /* 0x000000ffff127224 */ /* 0x000fcc00078e00ff */
[----:B------:R-:W-:Y:S01]  /*2d640*/  BAR.SYNC.DEFER_BLOCKING 0x1, 0x100 ;  /* 0x0044000000007b1d */ /* 0x000fe20000010000 */
[----:B------:R-:W-:Y:S02]  /*2d650*/  IMAD.U32 R20, RZ, RZ, UR4 ;  /* 0x00000004ff147e24 */ /* 0x000fe4000f8e00ff */
[----:B---3--:R-:W-:-:S03]  /*2d660*/  @P0 IMAD.WIDE R4, R212, 0x4, R4 ;  /* 0x00000004d4040825 */ /* 0x008fc600078e0204 */
[----:B------:R2:W5:Y:S04]  /*2d670*/  @P1 LDG.E R18, desc[UR44][R6.64] ;  /* 0x0000002c06121981 */ /* 0x000568000c1e1900 */
[----:B------:R2:W5:Y:S01]  /*2d680*/  @P0 LDG.E R20, desc[UR44][R4.64] ;  /* 0x0000002c04140981 */ /* 0x000562000c1e1900 */
[----:B------:R-:W-:Y:S05]  /*2d690*/  @P0 BRA `(.L_x_4009) ;  /* 0x0000000000100947 */ /* 0x000fea0003800000 */
[----:B------:R-:W-:Y:S05]  /*2d6a0*/  @!P1 BRA `(.L_x_4009) ;  /* 0x00000000000c9947 */ /* 0x000fea0003800000 */
[----:B--2---:R-:W2:Y:S04]  /*2d6b0*/  LDG.E R5, desc[UR44][R6.64] ;  /* 0x0000002c06057981 */ /* 0x004ea8000c1e1900 */
[----:B-----5:R-:W2:Y:S02]  /*2d6c0*/  LDG.E R20, desc[UR44][R6.64+0x4] ;  /* 0x0000042c06147981 */ /* 0x020ea4000c1e1900 */
[----:B--2---:R-:W-:-:S07]  /*2d6d0*/  IMAD.IADD R20, R20, 0x1, -R5 ;  /* 0x0000000114147824 */ /* 0x004fce00078e0a05 */
.L_x_4009:
[----:B--2---:R-:W2:Y:S04]  /*2d6e0*/  LDL R4, [R1+0x46c] ;  /* 0x00046c0001047983 */ /* 0x004ea80000100800 */
[----:B------:R-:W3:Y:S01]  /*2d6f0*/  LDL R0, [R1+0x478] ;  /* 0x0004780001007983 */ /* 0x000ee20000100800 */
[----:B0----5:R-:W-:Y:S02]  /*2d700*/  IMAD R20, R20, R21, RZ ;  /* 0x0000001514147224 */ /* 0x021fe400078e02ff */
[----:B------:R-:W-:Y:S01]  /*2d710*/  IMAD.IADD R15, R228, 0x1, R210 ;  /* 0x00000001e40f7824 */ /* 0x000fe200078e02d2 */
[----:B------:R-:W-:Y:S01]  /*2d720*/  ISETP.NE.AND P2, PT, R21, 0x1, PT ;  /* 0x000000011500780c */ /* 0x000fe20003f45270 */
[----:B------:R-:W-:Y:S01]  /*2d730*/  ULDC.64 UR4, c[0x0][0xc90] ;  /* 0x0003240000047ab9 */ /* 0x000fe20000000a00 */
[----:B------:R-:W4:Y:S11]  /*2d740*/  LDL R26, [R1+0x464] ;  /* 0x00046400011a7983 */ /* 0x000f360000100800 */
[----:B------:R-:W0:Y:S08]  /*2d750*/  @P2 LDC R5, c[0x0][0xcec] ;  /* 0x00033b00ff052b82 */ /* 0x000e300000000800 */
[----:B------:R-:W1:Y:S01]  /*2d760*/  @P2 LDC R8, c[0x0][0xcf0] ;  /* 0x00033c00ff082b82 */ /* 0x000e620000000800 */
[----:B------:R-:W-:-:S02]  /*2d770*/  SHF.R.S32.HI R19, RZ, 0x1f, R18 ;  /* 0x0000001fff137819 */ /* 0x000fc40000011412 */
[----:B------:R-:W-:Y:S02]  /*2d780*/  SHF.R.S32.HI R24, RZ, 0x1f, R212 ;  /* 0x0000001fff187819 */ /* 0x000fe400000114d4 */
[----:B------:R-:W-:Y:S02]  /*2d790*/  SEL R25, R212, RZ, !P1 ;  /* 0x000000ffd4197207 */ /* 0x000fe40004800000 */
[----:B------:R-:W-:Y:S01]  /*2d7a0*/  SEL R24, R24, RZ, !P1 ;  /* 0x000000ff18187207 */ /* 0x000fe20004800000 */
[----:B------:R-:W4:Y:S08]  /*2d7b0*/  @P2 LDC R81, c[0x0][0xcec] ;  /* 0x00033b00ff512b82 */ /* 0x000f300000000800 */
[----:B------:R-:W4:Y:S01]  /*2d7c0*/  @P2 LDC R83, c[0x0][0xcf0] ;  /* 0x00033c00ff532b82 */ /* 0x000f220000000800 */
[----:B--2---:R-:W-:-:S04]  /*2d7d0*/  LOP3.LUT P0, RZ, R4, 0x3, RZ, 0xc0, !PT ;  /* 0x0000000304ff7812 */ /* 0x004fc8000780c0ff */
[----:B------:R-:W-:-:S13]  /*2d7e0*/  ISETP.GE.OR P3, PT, R15, R20, P0 ;  /* 0x000000140f00720c */ /* 0x000fda0000766670 */
[----:B------:R-:W2:Y:S01]  /*2d7f0*/  @!P3 LDL R11, [R1+0x430] ;  /* 0x00043000010bb983 */ /* 0x000ea20000100800 */
[----:B---3--:R-:W-:Y:S01]  /*2d800*/  IMAD.IADD R10, R0, 0x1, R210 ;  /* 0x00000001000a7824 */ /* 0x008fe200078e02d2 */
[----:B------:R-:W-:-:S03]  /*2d810*/  SHF.R.S32.HI R0, RZ, 0x1f, R211 ;  /* 0x0000001fff007819 */ /* 0x000fc600000114d3 */
[----:B0-----:R-:W-:-:S04]  /*2d820*/  @P2 IMAD.HI.U32 R5, R10, R5, RZ ;  /* 0x000000050a052227 */ /* 0x001fc800078e00ff */
[----:B------:R-:W-:Y:S02]  /*2d830*/  IMAD R6, R0, UR4, RZ ;  /* 0x0000000400067c24 */ /* 0x000fe4000f8e02ff */
[----:B------:R-:W-:Y:S01]  /*2d840*/  IMAD.MOV.U32 R4, RZ, RZ, R10 ;  /* 0x000000ffff047224 */ /* 0x000fe200078e000a */
[----:B-1----:R-:W-:Y:S01]  /*2d850*/  @P2 SHF.R.U32.HI R4, RZ, R8, R5 ;  /* 0x00000008ff042219 */ /* 0x002fe20000011605 */
[C---:B------:R-:W-:Y:S02]  /*2d860*/  IMAD R5, R211.reuse, UR5, R6 ;  /* 0x00000005d3057c24 */ /* 0x040fe4000f8e0206 */
[----:B------:R-:W-:Y:S01]  /*2d870*/  IMAD.WIDE.U32 R6, R211, UR4, R18 ;  /* 0x00000004d3067c25 */ /* 0x000fe2000f8e0012 */
[----:B------:R-:W-:-:S03]  /*2d880*/  ULDC.64 UR4, c[0x0][0xc98] ;  /* 0x0003260000047ab9 */ /* 0x000fc60000000a00 */
[----:B------:R-:W-:Y:S02]  /*2d890*/  IMAD.MOV R9, RZ, RZ, -R4 ;  /* 0x000000ffff097224 */ /* 0x000fe400078e0a04 */
[----:B------:R-:W-:Y:S02]  /*2d8a0*/  IMAD.IADD R7, R7, 0x1, R5 ;  /* 0x0000000107077824 */ /* 0x000fe400078e0205 */
[----:B------:R-:W-:Y:S02]  /*2d8b0*/  IMAD R9, R21, R9, R10 ;  /* 0x0000000915097224 */ /* 0x000fe400078e020a */
[----:B------:R-:W-:Y:S02]  /*2d8c0*/  IMAD R8, R24, UR4, RZ ;  /* 0x0000000418087c24 */ /* 0x000fe4000f8e02ff */
[C---:B------:R-:W-:Y:S01]  /*2d8d0*/  IMAD.WIDE.U32 R6, R25.reuse, UR4, R6 ;  /* 0x0000000419067c25 */ /* 0x040fe2000f8e0006 */
[----:B------:R-:W-:Y:S02]  /*2d8e0*/  SHF.R.S32.HI R5, RZ, 0x1f, R9 ;  /* 0x0000001fff057819 */ /* 0x000fe40000011409 */
[----:B------:R-:W-:Y:S01]  /*2d8f0*/  SHF.R.S32.HI R13, RZ, 0x1f, R4 ;  /* 0x0000001fff0d7819 */ /* 0x000fe20000011404 */
[----:B------:R-:W-:Y:S01]  /*2d900*/  IMAD R8, R25, UR5, R8 ;  /* 0x0000000519087c24 */ /* 0x000fe2000f8e0208 */
[----:B------:R-:W-:Y:S01]  /*2d910*/  IADD3 R4, P1, R4, R6, RZ ;  /* 0x0000000604047210 */ /* 0x000fe20007f3e0ff */
[----:B------:R-:W-:-:S02]  /*2d920*/  ULDC.64 UR4, c[0x0][0xc88] ;  /* 0x0003220000047ab9 */ /* 0x000fc40000000a00 */
[----:B------:R-:W-:Y:S01]  /*2d930*/  IMAD R6, R5, UR4, RZ ;  /* 0x0000000405067c24 */ /* 0x000fe2000f8e02ff */
[----:B------:R-:W-:-:S03]  /*2d940*/  IADD3.X R5, R13, R7, R8, P1, !PT ;  /* 0x000000070d057210 */ /* 0x000fc60000ffe408 */
[C---:B------:R-:W-:Y:S02]  /*2d950*/  IMAD R7, R9.reuse, UR5, R6 ;  /* 0x0000000509077c24 */ /* 0x040fe4000f8e0206 */
[----:B------:R-:W-:Y:S01]  /*2d960*/  IMAD.WIDE.U32 R4, R9, UR4, R4 ;  /* 0x0000000409047c25 */ /* 0x000fe2000f8e0004 */
[----:B------:R-:W-:-:S03]  /*2d970*/  ULDC.64 UR4, c[0x0][0xc50] ;  /* 0x0003140000047ab9 */ /* 0x000fc60000000a00 */
[----:B------:R-:W-:Y:S01]  /*2d980*/  IMAD.IADD R5, R5, 0x1, R7 ;  /* 0x0000000105057824 */ /* 0x000fe200078e0207 */
[----:B------:R-:W-:-:S04]  /*2d990*/  LEA R10, P1, R4, UR4, 0x2 ;  /* 0x00000004040a7c11 */ /* 0x000fc8000f8210ff */
[----:B------:R-:W-:Y:S01]  /*2d9a0*/  LEA.HI.X R4, R4, UR5, R5, 0x2, P1 ;  /* 0x0000000504047c11 */ /* 0x000fe200088f1405 */
[----:B------:R-:W-:Y:S01]  /*2d9b0*/  SHFL.IDX PT, R6, R10, RZ, 0x1c1f ;  /* 0x001c1fff0a067589 */ /* 0x000fe200000e0000 */
[----:B------:R-:W-:-:S03]  /*2d9c0*/  ULDC.64 UR4, c[0x0][0xba0] ;  /* 0x0002e80000047ab9 */ /* 0x000fc60000000a00 */
[----:B------:R-:W2:Y:S01]  /*2d9d0*/  SHFL.IDX PT, R7, R4, RZ, 0x1c1f ;  /* 0x001c1fff04077589 */ /* 0x000ea200000e0000 */
[----:B------:R-:W-:-:S05]  /*2d9e0*/  VIADD R5, R15, 0x8 ;  /* 0x000000080f057836 */ /* 0x000fca0000000000 */
[----:B------:R-:W-:Y:S01]  /*2d9f0*/  ISETP.GE.OR P0, PT, R5, R20, P0 ;  /* 0x000000140500720c */ /* 0x000fe20000706670 */
[----:B------:R-:W-:Y:S01]  /*2da00*/  IMAD R5, R218, 0x40, R186 ;  /* 0x00000040da057824 */ /* 0x000fe200078e02ba */
[----:B--2---:R0:W-:Y:S11]  /*2da10*/  @!P3 ST.E desc[UR44][R6.64], R11 ;  /* 0x0000000b0600b985 */ /* 0x0041f6000c10192c */
[----:B------:R-:W2:Y:S01]  /*2da20*/  @!P0 LDL R63, [R1+0x434] ;  /* 0x00043400013f8983 */ /* 0x000ea20000100800 */
[----:B------:R-:W-:-:S03]  /*2da30*/  IMAD.WIDE R2, R5, 0x2, R2 ;  /* 0x0000000205027825 */ /* 0x000fc600078e0202 */
[C---:B------:R-:W-:Y:S02]  /*2da40*/  IADD3 R29, P4, R2.reuse, 0x3000, RZ ;  /* 0x00003000021d7810 */ /* 0x040fe40007f9e0ff */
[C---:B------:R-:W-:Y:S02]  /*2da50*/  IADD3 R9, P1, R2.reuse, 0x1000, RZ ;  /* 0x0000100002097810 */ /* 0x040fe40007f3e0ff */
[----:B------:R-:W-:Y:S02]  /*2da60*/  IADD3 R13, P5, R2, 0x2000, RZ ;  /* 0x00002000020d7810 */ /* 0x000fe40007fbe0ff */
[----:B------:R-:W-:Y:S02]  /*2da70*/  LOP3.LUT R28, R29, 0x380, RZ, 0xc0, !PT ;  /* 0x000003801d1c7812 */ /* 0x000fe400078ec0ff */
[----:B------:R-:W-:Y:S02]  /*2da80*/  LOP3.LUT R8, R9, 0x380, RZ, 0xc0, !PT ;  /* 0x0000038009087812 */ /* 0x000fe400078ec0ff */
[----:B------:R-:W-:-:S02]  /*2da90*/  LOP3.LUT R12, R13, 0x380, RZ, 0xc0, !PT ;  /* 0x000003800d0c7812 */ /* 0x000fc400078ec0ff */
        /* <DEDUP_REMOVED lines=13> */
[----:B------:R-:W-:Y:S02]  /*2db70*/  LOP3.LUT R44, R45, 0x380, RZ, 0xc0, !PT ;  /* 0x000003802d2c7812 */ /* 0x000fe400078ec0ff */
[----:B------:R-:W-:Y:S02]  /*2db80*/  LOP3.LUT R32, R33, 0x380, RZ, 0xc0, !PT ;  /* 0x0000038021207812 */ /* 0x000fe400078ec0ff */
[----:B------:R-:W-:-:S02]  /*2db90*/  LOP3.LUT R36, R37, 0x380, RZ, 0xc0, !PT ;  /* 0x0000038025247812 */ /* 0x000fc400078ec0ff */
[----:B------:R-:W-:Y:S02]  /*2dba0*/  LOP3.LUT R40, R41, 0x380, RZ, 0xc0, !PT ;  /* 0x0000038029287812 */ /* 0x000fe400078ec0ff */
        /* <DEDUP_REMOVED lines=15> */
[----:B------:R-:W-:Y:S01]  /*2dca0*/  IADD3 R57, P5, R2, 0xa000, RZ ;  /* 0x0000a00002397810 */ /* 0x000fe20007fbe0ff */
[----:B------:R-:W-:Y:S01]  /*2dcb0*/  SHFL.IDX PT, R58, R10, 0x1, 0x1c1f ;  /* 0x003c1f000a3a7f89 */ /* 0x000fe200000e0000 */
[----:B------:R-:W-:-:S03]  /*2dcc0*/  LOP3.LUT R60, R61, 0x380, RZ, 0xc0, !PT ;  /* 0x000003803d3c7812 */ /* 0x000fc600078ec0ff */
[----:B------:R1:W2:Y:S01]  /*2dcd0*/  SHFL.IDX PT, R59, R4, 0x1, 0x1c1f ;  /* 0x003c1f00043b7f89 */ /* 0x0002a200000e0000 */
[----:B------:R-:W-:Y:S02]  /*2dce0*/  LOP3.LUT R48, R49, 0x380, RZ, 0xc0, !PT ;  /* 0x0000038031307812 */ /* 0x000fe400078ec0ff */
[----:B------:R-:W-:Y:S02]  /*2dcf0*/  LOP3.LUT R52, R53, 0x380, RZ, 0xc0, !PT ;  /* 0x0000038035347812 */ /* 0x000fe400078ec0ff */
[----:B------:R-:W-:Y:S02]  /*2dd00*/  LOP3.LUT R56, R57, 0x380, RZ, 0xc0, !PT ;  /* 0x0000038039387812 */ /* 0x000fe400078ec0ff */
[----:B------:R-:W-:Y:S02]  /*2dd10*/  SHF.R.U64 R60, R60, 0x3, RZ ;  /* 0x000000033c3c7819 */ /* 0x000fe400000012ff */
[----:B------:R-:W-:Y:S02]  /*2dd20*/  SHF.R.U64 R48, R48, 0x3, RZ ;  /* 0x0000000330307819 */ /* 0x000fe400000012ff */
[----:B------:R-:W-:-:S02]  /*2dd30*/  SHF.R.U64 R52, R52, 0x3, RZ ;  /* 0x0000000334347819 */ /* 0x000fc400000012ff */
        /* <DEDUP_REMOVED lines=14> */
[----:B-1----:R-:W-:Y:S02]  /*2de20*/  LOP3.LUT R4, R5, 0x380, RZ, 0xc0, !PT ;  /* 0x0000038005047812 */ /* 0x002fe400078ec0ff */
[----:B------:R-:W-:-:S02]  /*2de30*/  LOP3.LUT R64, R65, 0x380, RZ, 0xc0, !PT ;  /* 0x0000038041407812 */ /* 0x000fc400078ec0ff */
[----:B------:R-:W-:Y:S02]  /*2de40*/  LOP3.LUT R68, R69, 0x380, RZ, 0xc0, !PT ;  /* 0x0000038045447812 */ /* 0x000fe400078ec0ff */
[----:B------:R-:W-:Y:S02]  /*2de50*/  LOP3.LUT R72, R73, 0x380, RZ, 0xc0, !PT ;  /* 0x0000038049487812 */ /* 0x000fe400078ec0ff */
[----:B------:R-:W-:Y:S02]  /*2de60*/  SHF.R.U64 R7, R7, 0x3, RZ ;  /* 0x0000000307077819 */ /* 0x000fe400000012ff */
        /* <DEDUP_REMOVED lines=12> */
[----:B------:R-:W-:Y:S01]  /*2df30*/  LOP3.LUT R76, R4, R5, RZ, 0x3c, !PT ;  /* 0x00000005044c7212 */ /* 0x000fe200078e3cff */
[----:B------:R-:W-:Y:S01]  /*2df40*/  BSSY B1, `(.L_x_4010) ;  /* 0x0000059000017945 */ /* 0x000fe20003800000 */
[----:B--2---:R0:W-:Y:S04]  /*2df50*/  @!P0 ST.E desc[UR44][R58.64], R63 ;  /* 0x0000003f3a008985 */ /* 0x0041e8000c10192c */
[----:B------:R1:W5:Y:S04]  /*2df60*/  LD.E.128 R4, desc[UR44][R2.64] ;  /* 0x0000002c02047980 */ /* 0x000368000c101d00 */
[----:B------:R-:W5:Y:S04]  /*2df70*/  LD.E.128 R8, desc[UR44][R8.64] ;  /* 0x0000002c08087980 */ /* 0x000f68000c101d00 */
[----:B------:R-:W5:Y:S01]  /*2df80*/  LD.E.128 R12, desc[UR44][R12.64] ;  /* 0x0000002c0c0c7980 */ /* 0x000f62000c101d00 */
[----:B-1----:R-:W-:-:S03]  /*2df90*/  IMAD R3, R19, UR4, RZ ;  /* 0x0000000413037c24 */ /* 0x002fc6000f8e02ff */
[----:B------:R-:W5:Y:S01]  /*2dfa0*/  LD.E.128 R28, desc[UR44][R28.64] ;  /* 0x0000002c1c1c7980 */ /* 0x000f62000c101d00 */
[C---:B------:R-:W-:Y:S02]  /*2dfb0*/  IMAD R19, R18.reuse, UR5, R3 ;  /* 0x0000000512137c24 */ /* 0x040fe4000f8e0203 */
[----:B------:R-:W-:Y:S01]  /*2dfc0*/  IMAD.WIDE.U32 R2, R18, UR4, RZ ;  /* 0x0000000412027c25 */ /* 0x000fe2000f8e00ff */
[----:B------:R-:W-:Y:S01]  /*2dfd0*/  ULDC.64 UR4, c[0x0][0xbe8] ;  /* 0x0002fa0000047ab9 */ /* 0x000fe20000000a00 */
[----:B------:R-:W5:Y:S02]  /*2dfe0*/  LD.E.128 R32, desc[UR44][R32.64] ;  /* 0x0000002c20207980 */ /* 0x000f64000c101d00 */
[----:B------:R-:W-:Y:S02]  /*2dff0*/  IMAD.IADD R3, R3, 0x1, R19 ;  /* 0x0000000103037824 */ /* 0x000fe400078e0213 */
[----:B----4-:R-:W-:Y:S01]  /*2e000*/  IMAD R19, R26, 0x20, R218 ;  /* 0x000000201a137824 */ /* 0x010fe200078e02da */
[----:B------:R-:W5:Y:S01]  /*2e010*/  LD.E.128 R36, desc[UR44][R36.64] ;  /* 0x0000002c24247980 */ /* 0x000f62000c101d00 */
[----:B------:R-:W-:-:S02]  /*2e020*/  IMAD R0, R0, UR4, RZ ;  /* 0x0000000400007c24 */ /* 0x000fc4000f8e02ff */
[----:B------:R-:W-:Y:S01]  /*2e030*/  IMAD.IADD R26, R210, 0x1, R19 ;  /* 0x00000001d21a7824 */ /* 0x000fe200078e0213 */
[----:B------:R-:W5:Y:S01]  /*2e040*/  LD.E.128 R40, desc[UR44][R40.64] ;  /* 0x0000002c28287980 */ /* 0x000f62000c101d00 */
[C---:B------:R-:W-:Y:S02]  /*2e050*/  IMAD R19, R211.reuse, UR5, R0 ;  /* 0x00000005d3137c24 */ /* 0x040fe4000f8e0200 */
[----:B------:R-:W-:Y:S01]  /*2e060*/  IMAD.WIDE.U32 R2, R211, UR4, R2 ;  /* 0x00000004d3027c25 */ /* 0x000fe2000f8e0002 */
[----:B------:R-:W-:Y:S01]  /*2e070*/  ULDC.64 UR4, c[0x0][0xbf0] ;  /* 0x0002fc0000047ab9 */ /* 0x000fe20000000a00 */
[----:B------:R-:W5:Y:S02]  /*2e080*/  LD.E.128 R44, desc[UR44][R44.64] ;  /* 0x0000002c2c2c7980 */ /* 0x000f64000c101d00 */
[----:B------:R-:W-:Y:S02]  /*2e090*/  @P2 IMAD.HI.U32 R0, R26, R81, RZ ;  /* 0x000000511a002227 */ /* 0x000fe400078e00ff */
[----:B------:R-:W5:Y:S02]  /*2e0a0*/  LD.E.128 R48, desc[UR44][R48.64] ;  /* 0x0000002c30307980 */ /* 0x000f64000c101d00 */
[----:B------:R-:W-:-:S02]  /*2e0b0*/  IMAD.IADD R3, R3, 0x1, R19 ;  /* 0x0000000103037824 */ /* 0x000fc400078e0213 */
[----:B------:R-:W-:Y:S01]  /*2e0c0*/  IMAD.MOV.U32 R19, RZ, RZ, R26 ;  /* 0x000000ffff137224 */ /* 0x000fe200078e001a */
[----:B------:R-:W-:Y:S01]  /*2e0d0*/  @P2 SHF.R.U32.HI R19, RZ, R83, R0 ;  /* 0x00000053ff132219 */ /* 0x000fe20000011600 */
[----:B------:R-:W-:Y:S01]  /*2e0e0*/  IMAD R24, R24, UR4, RZ ;  /* 0x0000000418187c24 */ /* 0x000fe2000f8e02ff */
[----:B------:R-:W5:Y:S02]  /*2e0f0*/  LD.E.128 R52, desc[UR44][R52.64] ;  /* 0x0000002c34347980 */ /* 0x000f64000c101d00 */
[--C-:B------:R-:W-:Y:S01]  /*2e100*/  SHF.R.S32.HI R0, RZ, 0x1f, R19.reuse ;  /* 0x0000001fff007819 */ /* 0x100fe20000011413 */
[----:B------:R-:W-:Y:S01]  /*2e110*/  IMAD.MOV R18, RZ, RZ, -R19 ;  /* 0x000000ffff127224 */ /* 0x000fe200078e0a13 */
[----:B0-----:R-:W5:Y:S01]  /*2e120*/  LD.E.128 R56, desc[UR44][R56.64] ;  /* 0x0000002c38387980 */ /* 0x001f62000c101d00 */
[C---:B------:R-:W-:Y:S02]  /*2e130*/  IMAD R81, R25.reuse, UR5, R24 ;  /* 0x0000000519517c24 */ /* 0x040fe4000f8e0218 */
[----:B------:R-:W-:Y:S01]  /*2e140*/  IMAD.WIDE.U32 R2, R25, UR4, R2 ;  /* 0x0000000419027c25 */ /* 0x000fe2000f8e0002 */
[----:B------:R-:W-:Y:S01]  /*2e150*/  ULDC.64 UR4, c[0x0][0xbe0] ;  /* 0x0002f80000047ab9 */ /* 0x000fe20000000a00 */
[----:B------:R-:W5:Y:S02]  /*2e160*/  LD.E.128 R60, desc[UR44][R60.64] ;  /* 0x0000002c3c3c7980 */ /* 0x000f64000c101d00 */
[----:B------:R-:W-:-:S02]  /*2e170*/  IMAD R0, R0, UR4, RZ ;  /* 0x0000000400007c24 */ /* 0x000fc4000f8e02ff */
[----:B------:R-:W-:Y:S01]  /*2e180*/  IMAD R21, R21, R18, R26 ;  /* 0x0000001215157224 */ /* 0x000fe200078e021a */
[----:B------:R-:W5:Y:S01]  /*2e190*/  LD.E.128 R64, desc[UR44][R64.64] ;  /* 0x0000002c40407980 */ /* 0x000f62000c101d00 */
[----:B------:R-:W-:-:S03]  /*2e1a0*/  IMAD.IADD R3, R3, 0x1, R81 ;  /* 0x0000000103037824 */ /* 0x000fc600078e0251 */
        /* <DEDUP_REMOVED lines=15> */
[----:B------:R-:W-:Y:S02]  /*2e2a0*/  IMAD.IADD R83, R218, 0x1, R210 ;  /* 0x00000001da537824 */ /* 0x000fe400078e02d2 */
        /* <DEDUP_REMOVED lines=12> */
[----:B0-----:R0:W-:Y:S01]  /*2e370*/  SYNCS.ARRIVE.TRANS64.RED.A1T0 RZ, [R0+URZ], RZ ;  /* 0x000000ff00ff79a7 */ /* 0x0011e2000810043f */
[----:B------:R1:W2:Y:S03]  /*2e380*/  SHFL.IDX PT, R80, R21, RZ, 0x181f ;  /* 0x00181fff15507589 */ /* 0x0002a600000e0000 */
[----:B------:R-:W-:Y:S01]  /*2e390*/  ISETP.GE.AND P0, PT, R19, R20, PT ;  /* 0x000000141300720c */ /* 0x000fe20003f06270 */
[----:B0-----:R1:W0:Y:S01]  /*2e3a0*/  SHFL.IDX PT, R0, R26, RZ, 0x181f ;  /* 0x00181fff1a007589 */ /* 0x00122200000e0000 */
[----:B------:R-:W-:Y:S11]  /*2e3b0*/  @P2 BRA `(.L_x_4011) ;  /* 0x0000000000442947 */ /* 0x000ff60003800000 */
        /* <DEDUP_REMOVED lines=17> */
.L_x_4011:
[----:B------:R-:W-:Y:S05]  /*2e4d0*/  BSYNC B1 ;  /* 0x0000000000017941 */ /* 0x000fea0003800000 */
.L_x_4010:
        /* <DEDUP_REMOVED lines=9> */
[----:B---3--:R-:W-:-:S04]  /*2e570*/  @!P4 LEA R2, P5, R186, R18, 0x1 ;  /* 0x00000012ba02c211 */ /* 0x008fc800078a08ff */
[----:B----4-:R-:W-:Y:S02]  /*2e580*/  @!P4 LEA.HI.X R3, R186, R0, R217, 0x1, P5 ;  /* 0x00000000ba03c211 */ /* 0x010fe400028f0cd9 */
[----:B-----5:R-:W-:-:S03]  /*2e590*/  @!P3 LEA R4, P5, R188, R18, 0x1 ;  /* 0x00000012bc04b211 */ /* 0x020fc600078a08ff */
        /* <DEDUP_REMOVED lines=9> */
.L_x_4013:
[----:B------:R-:W-:Y:S05]  /*2e630*/  BSYNC B1 ;  /* 0x0000000000017941 */ /* 0x000fea0003800000 */
.L_x_4012:
[----:B----4-:R4:W0:Y:S01]  /*2e640*/  SHFL.IDX PT, R0, R26, 0x2, 0x181f ;  /* 0x00581f001a007f89 */ /* 0x01082200000e0000 */
        /* <DEDUP_REMOVED lines=20> */
.L_x_4015:
[----:B------:R-:W-:Y:S05]  /*2e790*/  BSYNC B1 ;  /* 0x0000000000017941 */ /* 0x000fea0003800000 */
.L_x_4014:
[----:B0-----:R-:W-:Y:S01]  /*2e7a0*/  VIADD R3, R83, 0x60 ;  /* 0x0000006053037836 */ /* 0x001fe20000000000 */
[----:B-1--4-:R-:W0:Y:S04]  /*2e7b0*/  SHFL.IDX PT, R26, R26, 0x3, 0x181f ;  /* 0x00781f001a1a7f89 */ /* 0x012e2800000e0000 */
[----:B------:R-:W-:Y:S01]  /*2e7c0*/  ISETP.GE.AND P0, PT, R3, R20, PT ;  /* 0x000000140300720c */ /* 0x000fe20003f06270 */
[----:B------:R-:W1:-:S12]  /*2e7d0*/  SHFL.IDX PT, R21, R21, 0x3, 0x181f ;  /* 0x00781f0015157f89 */ /* 0x000e5800000e0000 */
[----:B------:R-:W-:Y:S05]  /*2e7e0*/  @P0 BRA `(.L_x_4016) ;  /* 0x0000000c00a00947 */ /* 0x000fea0003800000 */
[----:B------:R-:W-:Y:S02]  /*2e7f0*/  ULDC UR4, c[0x0][0xbc8] ;  /* 0x0002f20000047ab9 */ /* 0x000fe40000000800 */
[----:B------:R-:W-:Y:S02]  /*2e800*/  ISETP.GE.AND P3, PT, R186, UR4, PT ;  /* 0x00000004ba007c0c */ /* 0x000fe4000bf66270 */
[----:B------:R-:W-:Y:S02]  /*2e810*/  ISETP.GE.AND P4, PT, R188, UR4, PT ;  /* 0x00000004bc007c0c */ /* 0x000fe4000bf86270 */
[----:B------:R-:W-:-:S09]  /*2e820*/  ISETP.GE.AND P5, PT, R187, UR4, PT ;  /* 0x00000004bb007c0c */ /* 0x000fd2000bfa6270 */
[-C--:B-1----:R-:W-:Y:S02]  /*2e830*/  @!P3 LEA R2, P0, R186, R21.reuse, 0x1 ;  /* 0x00000015ba02b211 */ /* 0x082fe400078008ff */
        /* <DEDUP_REMOVED lines=14> */
.L_x_4008:
[----:B------:R-:W-:Y:S01]  /*2e920*/  ULDC.64 UR4, c[0x0][0xd00] ;  /* 0x0003400000047ab9 */ /* 0x000fe20000000a00 */
[----:B-----5:R-:W3:Y:S01]  /*2e930*/  LDC.64 R2, c[0x0][0xd00] ;  /* 0x00034000ff027b82 */ /* 0x020ee20000000a00 */
[----:B------:R-:W-:Y:S01]  /*2e940*/  ISETP.NE.U32.AND P0, PT, RZ, UR4, PT ;  /* 0x00000004ff007c0c */ /* 0x000fe2000bf05070 */
[----:B------:R-:W-:-:S03]  /*2e950*/  IMAD.MOV.U32 R0, RZ, RZ, RZ ;  /* 0x000000ffff007224 */ /* 0x000fc600078e00ff */
[----:B------:R-:W-:Y:S01]  /*2e960*/  ISETP.NE.AND.EX P0, PT, RZ, UR5, PT, P0 ;  /* 0x00000005ff007c0c */ /* 0x000fe2000bf05300 */
[----:B------:R-:W-:Y:S02]  /*2e970*/  ULDC.64 UR4, c[0x0][0xd08] ;  /* 0x0003420000047ab9 */ /* 0x000fe40000000a00 */
[----:B------:R-:W-:Y:S01]  /*2e980*/  ISETP.NE.U32.AND P1, PT, RZ, UR4, PT ;  /* 0x00000004ff007c0c */ /* 0x000fe2000bf25070 */
[----:B------:R-:W2:Y:S03]  /*2e990*/  LDC R19, c[0x0][0xce8] ;  /* 0x00033a00ff137b82 */ /* 0x000ea60000000800 */
[----:B------:R-:W-:Y:S01]  /*2e9a0*/  ISETP.NE.AND.EX P1, PT, RZ, UR5, PT, P1 ;  /* 0x00000005ff007c0c */ /* 0x000fe2000bf25310 */
[----:B---3--:R-:W-:-:S12]  /*2e9b0*/  IMAD.WIDE R2, R212, 0x4, R2 ;  /* 0x00000004d4027825 */ /* 0x008fd800078e0202 */
[----:B------:R-:W3:Y:S01]  /*2e9c0*/  @P1 LDC.64 R4, c[0x0][0xd08] ;  /* 0x00034200ff041b82 */ /* 0x000ee20000000a00 */
[----:B------:R-:W-:Y:S02]  /*2e9d0*/  ULDC UR4, c[0x0][0xb88] ;  /* 0x0002e20000047ab9 */ /* 0x000fe40000000800 */
[----:B------:R-:W-:Y:S01]  /*2e9e0*/  IMAD.U32 R6, RZ, RZ, UR4 ;  /* 0x00000004ff067e24 */ /* 0x000fe2000f8e00ff */
[----:B------:R0:W5:Y:S01]  /*2e9f0*/  @P0 LDG.E R0, desc[UR44][R2.64] ;  /* 0x0000002c02000981 */ /* 0x000162000c1e1900 */
[----:B---3--:R-:W-:-:S05]  /*2ea00*/  @P1 IMAD.WIDE R4, R212, 0x4, R4 ;  /* 0x00000004d4041825 */ /* 0x008fca00078e0204 */
[----:B------:R0:W5:Y:S01]  /*2ea10*/  @P1 LDG.E R6, desc[UR44][R4.64] ;  /* 0x0000002c04061981 */ /* 0x000162000c1e1900 */
[----:B--2---:R-:W-:Y:S02]  /*2ea20*/  ISETP.NE.AND P2, PT, R19, 0x1, PT ;  /* 0x000000011300780c */ /* 0x004fe40003f45270 */
[----:B------:R-:W-:Y:S02]  /*2ea30*/  ISETP.GE.AND P3, PT, R227, 0x80, PT ;  /* 0x00000080e300780c */ /* 0x000fe40003f66270 */
[----:B------:R-:W-:-:S09]  /*2ea40*/  SHF.R.S32.HI R7, RZ, 0x1f, R212 ;  /* 0x0000001fff077819 */ /* 0x000fd200000114d4 */
[----:B------:R-:W2:Y:S08]  /*2ea50*/  @P2 LDC R18, c[0x0][0xcec] ;  /* 0x00033b00ff122b82 */ /* 0x000eb00000000800 */
[----:B------:R-:W3:Y:S01]  /*2ea60*/  @P2 LDC R21, c[0x0][0xcf0] ;  /* 0x00033c00ff152b82 */ /* 0x000ee20000000800 */
[----:B0-----:R-:W-:Y:S05]  /*2ea70*/  @P1 BRA `(.L_x_4017) ;  /* 0x0000000000101947 */ /* 0x001fea0003800000 */
[----:B------:R-:W-:Y:S05]  /*2ea80*/  @!P0 BRA `(.L_x_4017) ;  /* 0x00000000000c8947 */ /* 0x000fea0003800000 */
[----:B------:R-:W4:Y:S04]  /*2ea90*/  LDG.E R5, desc[UR44][R2.64] ;  /* 0x0000002c02057981 */ /* 0x000f28000c1e1900 */
[----:B-----5:R-:W4:Y:S02]  /*2eaa0*/  LDG.E R6, desc[UR44][R2.64+0x4] ;  /* 0x0000042c02067981 */ /* 0x020f24000c1e1900 */
[----:B----4-:R-:W-:-:S07]  /*2eab0*/  IMAD.IADD R6, R6, 0x1, -R5 ;  /* 0x0000000106067824 */ /* 0x010fce00078e0a05 */
.L_x_4017:
[----:B------:R-:W-:Y:S01]  /*2eac0*/  BSSY B1, `(.L_x_4018) ;  /* 0x000002d000017945 */ /* 0x000fe20003800000 */
[----:B------:R-:W-:Y:S02]  /*2ead0*/  SHF.R.S32.HI R10, RZ, 0x1f, R211 ;  /* 0x0000001fff0a7819 */ /* 0x000fe400000114d3 */
[----:B------:R-:W-:Y:S02]  /*2eae0*/  SEL R13, R212, RZ, !P0 ;  /* 0x000000ffd40d7207 */ /* 0x000fe40004000000 */
[----:B------:R-:W-:Y:S02]  /*2eaf0*/  SEL R12, R7, RZ, !P0 ;  /* 0x000000ff070c7207 */ /* 0x000fe40004000000 */
[----:B-----5:R-:W-:Y:S01]  /*2eb00*/  SHF.R.S32.HI R11, RZ, 0x1f, R0 ;  /* 0x0000001fff0b7819 */ /* 0x020fe20000011400 */
[----:B------:R-:W-:Y:S06]  /*2eb10*/  @P3 BRA `(.L_x_4019) ;  /* 0x00000000009c3947 */ /* 0x000fec0003800000 */
[----:B------:R-:W0:Y:S01]  /*2eb20*/  S2R R3, SR_TID.X ;  /* 0x0000000000037919 */ /* 0x000e220000002100 */
[----:B------:R-:W5:Y:S02]  /*2eb30*/  LDC R14, c[0x0][0xce8] ;  /* 0x00033a00ff0e7b82 */ /* 0x000f640000000800 */
[----:B-----5:R-:W-:Y:S01]  /*2eb40*/  IMAD R2, R6, R14, RZ ;  /* 0x0000000e06027224 */ /* 0x020fe200078e02ff */
        /* <DEDUP_REMOVED lines=14> */
[----:B------:R-:W5:Y:S01]  /*2ec30*/  @P0 LDC R15, c[0x0][0xcf0] ;  /* 0x00033c00ff0f0b82 */ /* 0x000f620000000800 */
[----:B------:R-:W-:-:S04]  /*2ec40*/  IMAD.WIDE.U32 R2, R13, UR4, R2 ;  /* 0x000000040d027c25 */ /* 0x000fc8000f8e0002 */
[----:B0-----:R-:W-:-:S05]  /*2ec50*/  @P0 IMAD.HI.U32 R4, R9, R4, RZ ;  /* 0x0000000409040227 */ /* 0x001fca00078e00ff */
[----:B-----5:R-:W-:Y:S01]  /*2ec60*/  @P0 SHF.R.U32.HI R5, RZ, R15, R4 ;  /* 0x0000000fff050219 */ /* 0x020fe20000011604 */
        /* <DEDUP_REMOVED lines=18> */
.L_x_4019:
[----:B------:R-:W-:Y:S05]  /*2ed90*/  BSYNC B1 ;  /* 0x0000000000017941 */ /* 0x000fea0003800000 */
.L_x_4018:
[----:B0-----:R-:W5:Y:S01]  /*2eda0*/  LDL R4, [R1+0x464] ;  /* 0x0004640001047983 */ /* 0x001f620000100800 */
[----:B------:R-:W-:Y:S02]  /*2edb0*/  ULDC.64 UR4, c[0x0][0xba0] ;  /* 0x0002e80000047ab9 */ /* 0x000fe40000000a00 */
[----:B------:R-:W-:-:S04]  /*2edc0*/  IMAD R3, R11, UR4, RZ ;  /* 0x000000040b037c24 */ /* 0x000fc8000f8e02ff */
[C---:B------:R-:W-:Y:S02]  /*2edd0*/  IMAD R5, R0.reuse, UR5, R3 ;  /* 0x0000000500057c24 */ /* 0x040fe4000f8e0203 */
[----:B------:R-:W-:Y:S01]  /*2ede0*/  IMAD.WIDE.U32 R2, R0, UR4, RZ ;  /* 0x0000000400027c25 */ /* 0x000fe2000f8e00ff */
[----:B------:R-:W-:-:S03]  /*2edf0*/  ULDC.64 UR4, c[0x0][0xbe8] ;  /* 0x0002fa0000047ab9 */ /* 0x000fc60000000a00 */
[----:B------:R-:W-:Y:S02]  /*2ee00*/  IMAD.IADD R3, R3, 0x1, R5 ;  /* 0x0000000103037824 */ /* 0x000fe400078e0205 */
[----:B------:R-:W-:-:S04]  /*2ee10*/  IMAD.WIDE.U32 R2, R211, UR4, R2 ;  /* 0x00000004d3027c25 */ /* 0x000fc8000f8e0002 */
[----:B-----5:R-:W-:Y:S02]  /*2ee20*/  IMAD R7, R4, 0x20, R218 ;  /* 0x0000002004077824 */ /* 0x020fe400078e02da */
[----:B------:R-:W-:Y:S02]  /*2ee30*/  IMAD R4, R10, UR4, RZ ;  /* 0x000000040a047c24 */ /* 0x000fe4000f8e02ff */
[----:B------:R-:W-:Y:S02]  /*2ee40*/  IMAD.IADD R9, R210, 0x1, R7 ;  /* 0x00000001d2097824 */ /* 0x000fe400078e0207 */
[----:B------:R-:W-:Y:S01]  /*2ee50*/  IMAD R7, R211, UR5, R4 ;  /* 0x00000005d3077c24 */ /* 0x000fe2000f8e0204 */
[----:B------:R-:W-:Y:S01]  /*2ee60*/  ULDC.64 UR4, c[0x0][0xbf0] ;  /* 0x0002fc0000047ab9 */ /* 0x000fe20000000a00 */
[----:B--2---:R-:W-:-:S04]  /*2ee70*/  @P2 IMAD.HI.U32 R0, R9, R18, RZ ;  /* 0x0000001209002227 */ /* 0x004fc800078e00ff */
[----:B------:R-:W-:Y:S01]  /*2ee80*/  IMAD.MOV.U32 R5, RZ, RZ, R9 ;  /* 0x000000ffff057224 */ /* 0x000fe200078e0009 */
[----:B---3--:R-:W-:Y:S01]  /*2ee90*/  @P2 SHF.R.U32.HI R5, RZ, R21, R0 ;  /* 0x00000015ff052219 */ /* 0x008fe20000011600 */
[----:B------:R-:W-:Y:S02]  /*2eea0*/  IMAD R4, R12, UR4, RZ ;  /* 0x000000040c047c24 */ /* 0x000fe4000f8e02ff */
[----:B------:R-:W-:Y:S01]  /*2eeb0*/  IMAD.IADD R3, R3, 0x1, R7 ;  /* 0x0000000103037824 */ /* 0x000fe200078e0207 */
[----:B------:R-:W-:Y:S01]  /*2eec0*/  SHF.R.S32.HI R0, RZ, 0x1f, R5 ;  /* 0x0000001fff007819 */ /* 0x000fe20000011405 */
[C---:B------:R-:W-:Y:S02]  /*2eed0*/  IMAD R7, R13.reuse, UR5, R4 ;  /* 0x000000050d077c24 */ /* 0x040fe4000f8e0204 */
[----:B------:R-:W-:Y:S01]  /*2eee0*/  IMAD.WIDE.U32 R2, R13, UR4, R2 ;  /* 0x000000040d027c25 */ /* 0x000fe2000f8e0002 */
[----:B------:R-:W-:-:S03]  /*2eef0*/  ULDC.64 UR4, c[0x0][0xbe0] ;  /* 0x0002f80000047ab9 */ /* 0x000fc60000000a00 */
[----:B------:R-:W-:Y:S02]  /*2ef00*/  IMAD.MOV R4, RZ, RZ, -R5 ;  /* 0x000000ffff047224 */ /* 0x000fe400078e0a05 */
[----:B------:R-:W-:Y:S02]  /*2ef10*/  IMAD.IADD R3, R3, 0x1, R7 ;  /* 0x0000000103037824 */ /* 0x000fe400078e0207 */
        /* <DEDUP_REMOVED lines=18> */
.L_x_4230:
        /* <DEDUP_REMOVED lines=22> */
.L_x_4022:
[----:B------:R-:W-:Y:S05]  /*2f1a0*/  BSYNC B1 ;  /* 0x0000000000017941 */ /* 0x000fea0003800000 */
.L_x_4021:
[----:B------:R-:W-:-:S03]  /*2f1b0*/  UMOV UR4, 0xffffffff ;  /* 0xffffffff00047882 */ /* 0x000fc60000000000 */
[----:B------:R-:W-:Y:S05]  /*2f1c0*/  BRA.DIV UR4, `(.L_x_4023) ;  /* 0x0000009a04407947 */ /* 0x000fea000b800000 */
[----:B--2---:R2:W0:Y:S04]  /*2f1d0*/  SHFL.IDX PT, R0, R3, 0x1, 0x181f ;  /* 0x00381f0003007f89 */ /* 0x00442800000e0000 */
[----:B---3--:R2:W3:Y:S02]  /*2f1e0*/  SHFL.IDX PT, R14, R2, 0x1, 0x181f ;  /* 0x00381f00020e7f89 */ /* 0x0084e400000e0000 */
.L_x_4234:
        /* <DEDUP_REMOVED lines=21> */
.L_x_4025:
[----:B------:R-:W-:Y:S05]  /*2f340*/  BSYNC B1 ;  /* 0x0000000000017941 */ /* 0x000fea0003800000 */
.L_x_4024:
[----:B------:R-:W-:-:S03]  /*2f350*/  UMOV UR4, 0xffffffff ;  /* 0xffffffff00047882 */ /* 0x000fc60000000000 */
[----:B------:R-:W-:Y:S05]  /*2f360*/  BRA.DIV UR4, `(.L_x_4026) ;  /* 0x0000009a04207947 */ /* 0x000fea000b800000 */
[----:B0-----:R0:W0:Y:S04]  /*2f370*/  SHFL.IDX PT, R0, R3, 0x2, 0x181f ;  /* 0x00581f0003007f89 */ /* 0x00102800000e0000 */
[----:B---3--:R3:W0:Y:S02]  /*2f380*/  SHFL.IDX PT, R14, R2, 0x2, 0x181f ;  /* 0x00581f00020e7f89 */ /* 0x00862400000e0000 */
.L_x_4238:
        /* <DEDUP_REMOVED lines=21> */
.L_x_4028:
[----:B------:R-:W-:Y:S05]  /*2f4e0*/  BSYNC B1 ;  /* 0x0000000000017941 */ /* 0x000fea0003800000 */
.L_x_4027:
[----:B------:R-:W-:-:S03]  /*2f4f0*/  UMOV UR4, 0xffffffff ;  /* 0xffffffff00047882 */ /* 0x000fc60000000000 */
[----:B------:R-:W-:Y:S05]  /*2f500*/  BRA.DIV UR4, `(.L_x_4029) ;  /* 0x0000009a04007947 */ /* 0x000fea000b800000 */
[----:B0-----:R0:W0:Y:S04]  /*2f510*/  SHFL.IDX PT, R0, R3, 0x3, 0x181f ;  /* 0x00781f0003007f89 */ /* 0x00102800000e0000 */
[----:B------:R0:W0:Y:S02]  /*2f520*/  SHFL.IDX PT, R14, R2, 0x3, 0x181f ;  /* 0x00781f00020e7f89 */ /* 0x00002400000e0000 */
.L_x_4242:
[----:B0-23--:R-:W-:-:S05]  /*2f530*/  VIADD R2, R210, 0x60 ;  /* 0x00000060d2027836 */ /* 0x00dfca0000000000 */
        /* <DEDUP_REMOVED lines=19> */
.L_x_4016:
[----:B------:R-:W-:Y:S05]  /*2f670*/  BSYNC B0 ;  /* 0x0000000000007941 */ /* 0x000fea0003800000 */
.L_x_4007:
[----:B------:R-:W-:Y:S02]  /*2f680*/  ULDC UR4, c[0x0][0xd3c] ;  /* 0x00034f0000047ab9 */ /* 0x000fe40000000800 */
[----:B-1----:R-:W-:-:S13]  /*2f690*/  ISETP.GE.AND P0, PT, R127, UR4, PT ;  /* 0x000000047f007c0c */ /* 0x002fda000bf06270 */
[----:B------:R-:W-:Y:S05]  /*2f6a0*/  @!P0 BRA `(.L_x_4030) ;  /* 0xfffffd1800f08947 */ /* 0x000fea000383ffff */
[----:B------:R-:W-:Y:S05]  /*2f6b0*/  BRA `(.L_x_3800) ;  /* 0x0000007c00ac7947 */ /* 0x000fea0003800000 */
.L_x_3798:
        /* <DEDUP_REMOVED lines=16> */
.L_x_4031:
        /* <DEDUP_REMOVED lines=42> */
.L_x_4037:
        /* <DEDUP_REMOVED lines=12> */
.L_x_4036:
[----:B------:R-:W-:Y:S05]  /*2fb20*/  BSYNC B0 ;  /* 0x0000000000007941 */ /* 0x000fea0003800000 */
.L_x_4035:
        /* <DEDUP_REMOVED lines=20> */
.L_x_4033:
        /* <DEDUP_REMOVED lines=20> */
.L_x_4038:
        /* <DEDUP_REMOVED lines=59> */
.L_x_4034:
[----:B------:R-:W-:Y:S02]  /*30160*/  IMAD.MOV.U32 R17, RZ, RZ, RZ ;  /* 0x000000ffff117224 */ /* 0x000fe400078e00ff */
[----:B------:R-:W-:Y:S02]  /*30170*/  IMAD.U32 R16, RZ, RZ, UR6 ;  /* 0x00000006ff107e24 */ /* 0x000fe4000f8e00ff */
[----:B------:R-:W-:-:S07]  /*30180*/  IMAD.MOV.U32 R18, RZ, RZ, RZ ;  /* 0x000000ffff127224 */ /* 0x000fce00078e00ff */
.L_x_4039:
[----:B------:R-:W-:-:S13]  /*30190*/  ISETP.NE.AND P0, PT, R5, RZ, PT ;  /* 0x000000ff0500720c */ /* 0x000fda0003f05270 */
[----:B------:R-:W0:Y:S01]  /*301a0*/  @!P0 S2R R3, SR_CgaCtaId ;  /* 0x0000000000038919 */ /* 0x000e220000008800 */
[----:B------:R-:W-:-:S04]  /*301b0*/  @!P0 MOV R0, 0x400 ;  /* 0x0000040000008802 */ /* 0x000fc80000000f00 */
[----:B0-----:R-:W-:-:S05]  /*301c0*/  @!P0 LEA R0, R3, R0, 0x18 ;  /* 0x0000000003008211 */ /* 0x001fca00078ec0ff */
[----:B------:R0:W-:Y:S01]  /*301d0*/  @!P0 STS.128 [R0+0x324d0], R16 ;  /* 0x0324d01000008388 */ /* 0x0001e20000000c00 */
[----:B------:R-:W-:Y:S06]  /*301e0*/  BAR.ARV 0x5, 0x180 ;  /* 0x0146000000007b1d */ /* 0x000fec0000002000 */
.L_x_4032:
        /* <DEDUP_REMOVED lines=12> */
[----:B------:R-:W-:Y:S01]  /*302b0*/  CS2R R24, SRZ ;  /* 0x0000000000187805 */ /* 0x000fe2000001ff00 */
[----:B------:R-:W-:Y:S01]  /*302c0*/  IMAD.MOV.U32 R27, RZ, RZ, 0x1 ;  /* 0x00000001ff1b7424 */ /* 0x000fe200078e00ff */
[----:B------:R-:W-:Y:S01]  /*302d0*/  ULDC.64 UR42, c[0x0][0x198] ;  /* 0x00006600002a7ab9 */ /* 0x000fe20000000a00 */
[----:B------:R-:W-:Y:S01]  /*302e0*/  ULOP3.LUT UR40, UR38, 0x2, URZ, 0xfc, !UPT ;  /* 0x0000000226287892 */ /* 0x000fe2000f8efc3f */
[----:B------:R-:W-:Y:S01]  /*302f0*/  ULDC UR39, c[0x0][0xc] ;  /* 0x0000030000277ab9 */ /* 0x000fe20000000800 */
[----:B--2---:R-:W-:-:S06]  /*30300*/  ULEA UR4, UR5, UR4, 0x18 ;  /* 0x0000000405047291 */ /* 0x004fcc000f8ec03f */
[----:B------:R-:W-:Y:S01]  /*30310*/  IMAD.U32 R23, RZ, RZ, UR4 ;  /* 0x00000004ff177e24 */ /* 0x000fe2000f8e00ff */
[C---:B-1----:R-:W-:Y:S01]  /*30320*/  LOP3.LUT R4, R5.reuse, 0x7f, RZ, 0xc0, !PT ;  /* 0x0000007f05047812 */ /* 0x042fe200078ec0ff */
[----:B0-----:R-:W-:-:S04]  /*30330*/  IMAD.SHL.U32 R0, R5, 0x8, RZ ;  /* 0x0000000805007824 */ /* 0x001fc800078e00ff */
[----:B------:R-:W-:Y:S01]  /*30340*/  IMAD.SHL.U32 R32, R4, 0x8, RZ ;  /* 0x0000000804207824 */ /* 0x000fe200078e00ff */
[C---:B------:R-:W-:Y:S02]  /*30350*/  LOP3.LUT R2, R0.reuse, 0x1f8, RZ, 0xc0, !PT ;  /* 0x000001f800027812 */ /* 0x040fe400078ec0ff */
[----:B------:R-:W-:Y:S02]  /*30360*/  LOP3.LUT R0, R0, 0x38, RZ, 0xc0, !PT ;  /* 0x0000003800007812 */ /* 0x000fe400078ec0ff */
[----:B------:R-:W-:Y:S01]  /*30370*/  LOP3.LUT R3, R2, 0x38, R5, 0x78, !PT ;  /* 0x0000003802037812 */ /* 0x000fe200078e7805 */
[----:B------:R-:W-:-:S03]  /*30380*/  IMAD.SHL.U32 R2, R5, 0x10, RZ ;  /* 0x0000001005027824 */ /* 0x000fc600078e00ff */
[----:B------:R-:W-:Y:S02]  /*30390*/  LOP3.LUT R32, R3, 0x200, R32, 0xf8, !PT ;  /* 0x0000020003207812 */ /* 0x000fe400078ef820 */
[----:B------:R-:W-:-:S03]  /*303a0*/  SHF.R.U32.HI R3, RZ, 0x3, R4 ;  /* 0x00000003ff037819 */ /* 0x000fc60000011604 */
[----:B------:R-:W-:Y:S01]  /*303b0*/  IMAD R26, R32, 0x2, R23 ;  /* 0x00000002201a7824 */ /* 0x000fe200078e0217 */
[----:B------:R-:W-:Y:S02]  /*303c0*/  LOP3.LUT R2, R3, 0x70, R2, 0xf8, !PT ;  /* 0x0000007003027812 */ /* 0x000fe400078ef802 */
[C---:B------:R-:W-:Y:S02]  /*303d0*/  LOP3.LUT R3, R0.reuse, 0x40, RZ, 0xfc, !PT ;  /* 0x0000004000037812 */ /* 0x040fe400078efcff */
[C---:B------:R-:W-:Y:S02]  /*303e0*/  LOP3.LUT R2, R0.reuse, 0x80, RZ, 0xfc, !PT ;  /* 0x0000008000027812 */ /* 0x040fe400078efcff */
[----:B---3--:R-:W-:-:S07]  /*303f0*/  LOP3.LUT R0, R0, 0xc0, RZ, 0xfc, !PT ;  /* 0x000000c000007812 */ /* 0x008fce00078efcff */
.L_x_4161:
[----:B------:R-:W-:Y:S05]  /*30400*/  YIELD ;  /* 0x0000000000007946 */ /* 0x000fea0003800000 */
[----:B------:R-:W-:Y:S01]  /*30410*/  ULDC.64 UR4, c[0x0][0xb20] ;  /* 0x0002c80000047ab9 */ /* 0x000fe20000000a00 */
[----:B------:R-:W-:Y:S01]  /*30420*/  IMAD.MOV.U32 R33, RZ, RZ, RZ ;  /* 0x000000ffff217224 */ /* 0x000fe200078e00ff */
[----:B------:R-:W-:Y:S01]  /*30430*/  ISETP.NE.U32.AND P0, PT, RZ, UR4, PT ;  /* 0x00000004ff007c0c */ /* 0x000fe2000bf05070 */
[----:B--23--:R-:W0:Y:S01]  /*30440*/  LDC.64 R4, c[0x0][0xaf8] ;  /* 0x0002be00ff047b82 */ /* 0x00ce220000000a00 */
[----:B------:R-:W-:Y:S01]  /*30450*/  IMAD.MOV.U32 R8, RZ, RZ, RZ ;  /* 0x000000ffff087224 */ /* 0x000fe200078e00ff */
[----:B------:R-:W-:Y:S01]  /*30460*/  ULDC.64 UR6, c[0x0][0xb08] ;  /* 0x0002c20000067ab9 */ /* 0x000fe20000000a00 */
[----:B------:R-:W-:Y:S01]  /*30470*/  ISETP.NE.AND.EX P0, PT, RZ, UR5, PT, P0 ;  /* 0x00000005ff007c0c */ /* 0x000fe2000bf05300 */
[----:B------:R-:W-:-:S12]  /*30480*/  ULDC.64 UR4, c[0x0][0xb10] ;  /* 0x0002c40000047ab9 */ /* 0x000fd80000000a00 */
[----:B-1----:R-:W1:Y:S02]  /*30490*/  @P0 LDC.64 R2, c[0x0][0xb20] ;  /* 0x0002c800ff020b82 */ /* 0x002e640000000a00 */
[----:B-1----:R-:W-:-:S05]  /*304a0*/  @P0 IMAD.WIDE R2, R19, 0x4, R2 ;  /* 0x0000000413020825 */ /* 0x002fca00078e0202 */
[----:B------:R1:W5:Y:S01]  /*304b0*/  @P0 LDG.E R33, desc[UR44][R2.64] ;  /* 0x0000002c02210981 */ /* 0x000362000c1e1900 */
[----:B------:R-:W-:Y:S01]  /*304c0*/  ISETP.NE.U32.AND P0, PT, RZ, UR4, PT ;  /* 0x00000004ff007c0c */ /* 0x000fe2000bf05070 */
[----:B0-----:R-:W-:Y:S01]  /*304d0*/  IMAD.WIDE R4, R19, 0x4, R4 ;  /* 0x0000000413047825 */ /* 0x001fe200078e0204 */
[----:B------:R-:W-:Y:S02]  /*304e0*/  ISETP.NE.U32.AND P1, PT, RZ, UR6, PT ;  /* 0x00000006ff007c0c */ /* 0x000fe4000bf25070 */
[----:B------:R-:W-:Y:S01]  /*304f0*/  ISETP.NE.AND.EX P2, PT, RZ, UR5, PT, P0 ;  /* 0x00000005ff007c0c */ /* 0x000fe2000bf45300 */
[----:B------:R-:W-:Y:S01]  /*30500*/  ULDC.64 UR4, c[0x0][0xaf8] ;  /* 0x0002be0000047ab9 */ /* 0x000fe20000000a00 */
[----:B------:R-:W-:Y:S01]  /*30510*/  ISETP.NE.AND.EX P1, PT, RZ, UR7, PT, P1 ;  /* 0x00000007ff007c0c */ /* 0x000fe2000bf25310 */
[----:B------:R-:W-:Y:S01]  /*30520*/  IMAD.MOV.U32 R0, RZ, RZ, RZ ;  /* 0x000000ffff007224 */ /* 0x000fe200078e00ff */
[----:B------:R-:W-:Y:S01]  /*30530*/  ISETP.NE.U32.AND P0, PT, RZ, UR4, PT ;  /* 0x00000004ff007c0c */ /* 0x000fe2000bf05070 */
[----:B-1----:R-:W0:Y:S03]  /*30540*/  LDC.64 R2, c[0x0][0xb08] ;  /* 0x0002c200ff027b82 */ /* 0x002e260000000a00 */
        /* <DEDUP_REMOVED lines=22> */
[----:B----4-:R-:W-:Y:S06]  /*306b0*/  @P2 BRA `(.L_x_4041) ;  /* 0x0000000000142947 */ /* 0x010fec0003800000 */
[----:B------:R-:W-:Y:S05]  /*306c0*/  @!P0 BRA `(.L_x_4041) ;  /* 0x0000000000108947 */ /* 0x000fea0003800000 */
[----:B0-----:R-:W2:Y:S04]  /*306d0*/  LDG.E R8, desc[UR44][R4.64] ;  /* 0x0000002c04087981 */ /* 0x001ea8000c1e1900 */
[----:B------:R-:W2:Y:S02]  /*306e0*/  LDG.E R7, desc[UR44][R4.64+0x4] ;  /* 0x0000042c04077981 */ /* 0x000ea4000c1e1900 */
[----:B--2---:R-:W-:-:S05]  /*306f0*/  IMAD.IADD R13, R7, 0x1, -R8 ;  /* 0x00000001070d7824 */ /* 0x004fca00078e0a08 */
[----:B------:R1:W-:Y:S02]  /*30700*/  STL [R1+0x454], R13 ;  /* 0x0004540d01007387 */ /* 0x0003e40000100800 */
.L_x_4041:
        /* <DEDUP_REMOVED lines=8> */
.L_x_4042:
        /* <DEDUP_REMOVED lines=9> */
.L_x_4043:
[----:B--2---:R-:W2:Y:S01]  /*30820*/  @P1 LDG.E R5, desc[UR44][R2.64] ;  /* 0x0000002c02051981 */ /* 0x004ea2000c1e1900 */
[----:B------:R-:W3:Y:S03]  /*30830*/  LDC R7, c[0x0][0x448] ;  /* 0x00011200ff077b82 */ /* 0x000ee60000000800 */
[----:B------:R4:W2:Y:S01]  /*30840*/  @P1 LDG.E R4, desc[UR44][R2.64+0x4] ;  /* 0x0000042c02041981 */ /* 0x0008a2000c1e1900 */
[----:B------:R-:W-:Y:S02]  /*30850*/  IMAD.SHL.U32 R36, R17, 0x80, RZ ;  /* 0x0000008011247824 */ /* 0x000fe400078e00ff */
[----:B-----5:R-:W-:Y:S02]  /*30860*/  IMAD.IADD R10, R10, 0x1, -R33 ;  /* 0x000000010a0a7824 */ /* 0x020fe400078e0a21 */
[----:B----4-:R-:W4:Y:S01]  /*30870*/  LDC.64 R2, c[0x0][0xad8] ;  /* 0x0002b600ff027b82 */ /* 0x010f220000000a00 */
[----:B---3--:R-:W-:Y:S01]  /*30880*/  ISETP.NE.AND P2, PT, R7, 0x1, PT ;  /* 0x000000010700780c */ /* 0x008fe20003f45270 */
[----:B------:R-:W-:-:S12]  /*30890*/  VIADD R7, R36, 0x7f ;  /* 0x0000007f24077836 */ /* 0x000fd80000000000 */
[----:B0-----:R-:W0:Y:S01]  /*308a0*/  @P2 LDC R8, c[0x0][0x44c] ;  /* 0x00011300ff082b82 */ /* 0x001e220000000800 */
[----:B----4-:R-:W-:-:S07]  /*308b0*/  ISETP.GE.AND P3, PT, R3, 0x1, PT ;  /* 0x000000010300780c */ /* 0x010fce0003f66270 */
[----:B------:R-:W3:Y:S01]  /*308c0*/  @P2 LDC R9, c[0x0][0x450] ;  /* 0x00011400ff092b82 */ /* 0x000ee20000000800 */
[----:B--2---:R-:W-:Y:S02]  /*308d0*/  @P1 IMAD.IADD R6, R4, 0x1, -R5 ;  /* 0x0000000104061824 */ /* 0x004fe400078e0a05 */
[----:B0-----:R-:W-:-:S04]  /*308e0*/  @P2 IMAD.HI.U32 R4, R7, R8, RZ ;  /* 0x0000000807042227 */ /* 0x001fc800078e00ff */
[----:B------:R-:W-:Y:S01]  /*308f0*/  IMAD.IADD R17, R10, 0x1, R6 ;  /* 0x000000010a117824 */ /* 0x000fe200078e0206 */
[----:B---3--:R-:W-:-:S03]  /*30900*/  @P2 SHF.R.U32.HI R7, RZ, R9, R4 ;  /* 0x00000009ff072219 */ /* 0x008fc60000011604 */
[C---:B------:R-:W-:Y:S01]  /*30910*/  VIADD R4, R17.reuse, 0x5f ;  /* 0x0000005f11047836 */ /* 0x040fe20000000000 */
[----:B------:R-:W-:-:S03]  /*30920*/  IADD3 R8, R17, 0x1, -R13 ;  /* 0x0000000111087810 */ /* 0x000fc60007ffe80d */
        /* <DEDUP_REMOVED lines=17> */
.L_x_4046:
[----:B------:R-:W-:-:S13]  /*30a40*/  ISETP.NE.AND P0, PT, R3, 0x1, PT ;  /* 0x000000010300780c */ /* 0x000fda0003f05270 */
[----:B------:R-:W0:Y:S02]  /*30a50*/  @P0 LDC.64 R4, c[0x0][0xae0] ;  /* 0x0002b800ff040b82 */ /* 0x000e240000000a00 */
[----:B0-----:R-:W-:-:S05]  /*30a60*/  @P0 IMAD.HI.U32 R4, R11, R4, RZ ;  /* 0x000000040b040227 */ /* 0x001fca00078e00ff */
[----:B------:R-:W-:-:S07]  /*30a70*/  @P0 SHF.R.U32.HI R11, RZ, R5, R4 ;  /* 0x00000005ff0b0219 */ /* 0x000fce0000011604 */
.L_x_4047:
[----:B------:R-:W-:Y:S05]  /*30a80*/  BSYNC B0 ;  /* 0x0000000000007941 */ /* 0x000fea0003800000 */
.L_x_4045:
[----:B------:R-:W-:-:S05]  /*30a90*/  IMAD R11, R11, R3, R3 ;  /* 0x000000030b0b7224 */ /* 0x000fca00078e0203 */
[----:B------:R-:W-:-:S07]  /*30aa0*/  VIMNMX R2, R2, R11, PT ;  /* 0x0000000b02027248 */ /* 0x000fce0003fe0100 */
.L_x_4044:
[----:B------:R-:W0:Y:S01]  /*30ab0*/  @P2 LDC R5, c[0x0][0x44c] ;  /* 0x00011300ff052b82 */ /* 0x000e220000000800 */
[----:B------:R-:W-:Y:S01]  /*30ac0*/  IMAD.MOV.U32 R4, RZ, RZ, R36 ;  /* 0x000000ffff047224 */ /* 0x000fe200078e0024 */
[----:B------:R-:W-:Y:S01]  /*30ad0*/  ULDC UR4, c[0x0][0xad4] ;  /* 0x0002b50000047ab9 */ /* 0x000fe20000000800 */
[----:B------:R-:W-:-:S05]  /*30ae0*/  IMAD.IADD R7, R17, 0x1, -R13 ;  /* 0x0000000111077824 */ /* 0x000fca00078e0a0d */
[----:B------:R-:W2:Y:S01]  /*30af0*/  @P2 LDC R12, c[0x0][0x450] ;  /* 0x00011400ff0c2b82 */ /* 0x000ea20000000800 */
[----:B0-----:R-:W-:-:S05]  /*30b00*/  @P2 IMAD.HI.U32 R5, R36, R5, RZ ;  /* 0x0000000524052227 */ /* 0x001fca00078e00ff */
[----:B--2---:R-:W-:-:S05]  /*30b10*/  @P2 SHF.R.U32.HI R4, RZ, R12, R5 ;  /* 0x0000000cff042219 */ /* 0x004fca0000011605 */
        /* <DEDUP_REMOVED lines=13> */
.L_x_4050:
[----:B------:R-:W-:-:S13]  /*30bf0*/  ISETP.NE.AND P0, PT, R3, 0x1, PT ;  /* 0x000000010300780c */ /* 0x000fda0003f05270 */
[----:B------:R-:W0:Y:S02]  /*30c00*/  @P0 LDC.64 R4, c[0x0][0xae0] ;  /* 0x0002b800ff040b82 */ /* 0x000e240000000a00 */
[----:B0-----:R-:W-:-:S05]  /*30c10*/  @P0 IMAD.HI.U32 R4, R12, R4, RZ ;  /* 0x000000040c040227 */ /* 0x001fca00078e00ff */
[----:B------:R-:W-:-:S07]  /*30c20*/  @P0 SHF.R.U32.HI R12, RZ, R5, R4 ;  /* 0x00000005ff0c0219 */ /* 0x000fce0000011604 */
.L_x_4051:
[----:B------:R-:W-:Y:S05]  /*30c30*/  BSYNC B0 ;  /* 0x0000000000007941 */ /* 0x000fea0003800000 */
.L_x_4049:
[----:B------:R-:W-:-:S05]  /*30c40*/  IMAD R12, R12, R3, RZ ;  /* 0x000000030c0c7224 */ /* 0x000fca00078e02ff */
[----:B------:R-:W-:-:S07]  /*30c50*/  VIMNMX R11, R11, R12, !PT ;  /* 0x0000000c0b0b7248 */ /* 0x000fce0007fe0100 */
.L_x_4048:
        /* <DEDUP_REMOVED lines=31> */
[----:B------:R0:W2:Y:S02]  /*30e50*/  SHFL.IDX PT, R14, R3, RZ, 0x1f ;  /* 0x00001fff030e7589 */ /* 0x0000a400000e0000 */
.L_x_4245:
[----:B--2---:R-:W-:Y:S02]  /*30e60*/  ISETP.NE.AND P0, PT, R14, RZ, PT ;  /* 0x000000ff0e00720c */ /* 0x004fe40003f05270 */
[----:B------:R-:W-:-:S11]  /*30e70*/  PLOP3.LUT P6, PT, PT, PT, PT, 0x8, 0x0 ;  /* 0x000000000000781c */ /* 0x000fd60003fce170 */
[----:B------:R-:W-:Y:S05]  /*30e80*/  @P0 BRA `(.L_x_4055) ;  /* 0x00000000000c0947 */ /* 0x000fea0003800000 */
[----:B------:R-:W-:-:S03]  /*30e90*/  UMOV UR4, 0xffffffff ;  /* 0xffffffff00047882 */ /* 0x000fc60000000000 */
[----:B------:R-:W-:Y:S05]  /*30ea0*/  BRA.DIV UR4, `(.L_x_4056) ;  /* 0x0000008204147947 */ /* 0x000fea000b800000 */
[----:B------:R-:W-:-:S13]  /*30eb0*/  ELECT P6, URZ, PT ;  /* 0x00000000003f782f */ /* 0x000fda00038c0000 */
.L_x_4055:
        /* <DEDUP_REMOVED lines=9> */
.L_x_4248:
[----:B------:R-:W-:Y:S05]  /*30f50*/  BSYNC B1 ;  /* 0x0000000000017941 */ /* 0x000fea0003800000 */
.L_x_4057:
[----:B------:R-:W-:Y:S04]  /*30f60*/  BSSY B1, `(.L_x_4059) ;  /* 0x000007b000017945 */ /* 0x000fe80003800000 */
[----:B------:R-:W-:Y:S05]  /*30f70*/  @!P6 BRA `(.L_x_4060) ;  /* 0x0000000400e4e947 */ /* 0x000fea0003800000 */
[----:B------:R-:W2:Y:S01]  /*30f80*/  S2R R3, SR_TID.X ;  /* 0x0000000000037919 */ /* 0x000ea20000002100 */
[----:B0-----:R-:W-:Y:S01]  /*30f90*/  SHF.L.U32 R6, R28, 0x1f, RZ ;  /* 0x0000001f1c067819 */ /* 0x001fe200000006ff */
[----:B------:R-:W-:Y:S01]  /*30fa0*/  BSSY B2, `(.L_x_4061) ;  /* 0x0000006000027945 */ /* 0x000fe20003800000 */
[----:B--2---:R-:W-:Y:S01]  /*30fb0*/  LOP3.LUT R10, R3, 0x7f, RZ, 0xc0, !PT ;  /* 0x0000007f030a7812 */ /* 0x004fe200078ec0ff */
[----:B------:R-:W-:-:S03]  /*30fc0*/  IMAD R3, R24, 0x8, R23 ;  /* 0x0000000818037824 */ /* 0x000fc600078e0217 */
[----:B------:R-:W-:Y:S01]  /*30fd0*/  ISETP.NE.AND P1, PT, R10, RZ, PT ;  /* 0x000000ff0a00720c */ /* 0x000fe20003f25270 */
[----:B------:R-:W0:Y:S02]  /*30fe0*/  SYNCS.PHASECHK.TRANS64.TRYWAIT P0, [R3+URZ+0x324a0], R6 ;  /* 0x0324a006030075a7 */ /* 0x000e24000800017f */
[----:B0-----:R-:W-:Y:S10]  /*30ff0*/  @!P0 BRA `(.L_x_4062) ;  /* 0x0000007c00f48947 */ /* 0x001ff40003800000 */
.L_x_4249:
[----:B------:R-:W-:Y:S05]  /*31000*/  BSYNC B2 ;  /* 0x0000000000027941 */ /* 0x000fea0003800000 */
.L_x_4061:
[----:B------:R-:W-:Y:S04]  /*31010*/  BSSY B2, `(.L_x_4063) ;  /* 0x0000009000027945 */ /* 0x000fe80003800000 */
[----:B------:R-:W-:Y:S05]  /*31020*/  @P1 BRA `(.L_x_4064) ;  /* 0x00000000001c1947 */ /* 0x000fea0003800000 */
[----:B------:R-:W2:Y:S02]  /*31030*/  S2R R10, SR_TID.X ;  /* 0x00000000000a7919 */ /* 0x000ea40000002100 */
[----:B--2---:R-:W-:Y:S01]  /*31040*/  LOP3.LUT R11, R10, 0x1f, RZ, 0xc0, !PT ;  /* 0x0000001f0a0b7812 */ /* 0x004fe200078ec0ff */
[----:B------:R-:W-:-:S03]  /*31050*/  IMAD.MOV.U32 R10, RZ, RZ, 0x3000 ;  /* 0x00003000ff0a7424 */ /* 0x000fc600078e00ff */
[----:B------:R-:W-:Y:S01]  /*31060*/  ISETP.NE.AND P0, PT, R11, RZ, PT ;  /* 0x000000ff0b00720c */ /* 0x000fe20003f05270 */
[----:B------:R2:W-:-:S12]  /*31070*/  SYNCS.ARRIVE.TRANS64 RZ, [R3+URZ+0x32490], R10 ;  /* 0x0324900a03ff79a7 */ /* 0x0005d8000800003f */
[----:B--2---:R-:W-:Y:S05]  /*31080*/  @!P0 BRA `(.L_x_4064) ;  /* 0x0000000000048947 */ /* 0x004fea0003800000 */
[----:B------:R-:W-:Y:S01]  /*31090*/  BPT.TRAP 0x1 ;  /* 0x000000040000795c */ /* 0x000fe20000300000 */
.L_x_4064:
[----:B------:R-:W-:Y:S05]  /*310a0*/  BSYNC B2 ;  /* 0x0000000000027941 */ /* 0x000fea0003800000 */
.L_x_4063:
        /* <DEDUP_REMOVED lines=12> */
.L_x_4065:
        /* <DEDUP_REMOVED lines=9> */
[----:B--2---:R-:W-:Y:S05]  /*31200*/  @P0 BRA.U.ANY `(.L_x_4065) ;  /* 0xfffffffd00d80947 */ /* 0x004fea000393ffff */
[----:B------:R-:W2:Y:S01]  /*31210*/  SYNCS.PHASECHK.TRANS64.TRYWAIT P0, [R3+URZ+0x324c0], R6 ;  /* 0x0324c006030075a7 */ /* 0x000ea2000800017f */
[----:B------:R-:W-:Y:S04]  /*31220*/  BSSY B2, `(.L_x_4066) ;  /* 0x0000002000027945 */ /* 0x000fe80003800000 */
[----:B--2---:R-:W-:Y:S05]  /*31230*/  @!P0 BRA `(.L_x_4067) ;  /* 0x0000007c00788947 */ /* 0x004fea0003800000 */
.L_x_4250:
[----:B------:R-:W-:Y:S05]  /*31240*/  BSYNC B2 ;  /* 0x0000000000027941 */ /* 0x000fea0003800000 */
.L_x_4066:
[----:B------:R-:W-:Y:S01]  /*31250*/  BSSY B2, `(.L_x_4068) ;  /* 0x000000b000027945 */ /* 0x000fe20003800000 */
[----:B------:R-:W-:Y:S02]  /*31260*/  IMAD.MOV.U32 R12, RZ, RZ, 0x0 ;  /* 0x00000000ff0c7424 */ /* 0x000fe400078e00ff */
[----:B-1----:R-:W-:Y:S01]  /*31270*/  IMAD.MOV.U32 R13, RZ, RZ, 0x12f00000 ;  /* 0x12f00000ff0d7424 */ /* 0x002fe200078e00ff */
[----:B------:R-:W-:Y:S06]  /*31280*/  @P1 BRA `(.L_x_4069) ;  /* 0x00000000001c1947 */ /* 0x000fec0003800000 */
[----:B------:R-:W1:Y:S01]  /*31290*/  S2R R11, SR_TID.X ;  /* 0x00000000000b7919 */ /* 0x000e620000002100 */
[----:B0-2---:R-:W-:-:S04]  /*312a0*/  IMAD.MOV.U32 R6, RZ, RZ, 0xc000 ;  /* 0x0000c000ff067424 */ /* 0x005fc800078e00ff */
[----:B------:R3:W-:Y:S01]  /*312b0*/  SYNCS.ARRIVE.TRANS64 RZ, [R3+URZ+0x324b0], R6 ;  /* 0x0324b00603ff79a7 */ /* 0x0007e2000800003f */
[----:B-1----:R-:W-:-:S04]  /*312c0*/  LOP3.LUT R11, R11, 0x1f, RZ, 0xc0, !PT ;  /* 0x0000001f0b0b7812 */ /* 0x002fc800078ec0ff */
[----:B------:R-:W-:-:S13]  /*312d0*/  ISETP.NE.AND P0, PT, R11, RZ, PT ;  /* 0x000000ff0b00720c */ /* 0x000fda0003f05270 */
[----:B---3--:R-:W-:Y:S05]  /*312e0*/  @!P0 BRA `(.L_x_4069) ;  /* 0x0000000000048947 */ /* 0x008fea0003800000 */
[----:B------:R-:W-:Y:S01]  /*312f0*/  BPT.TRAP 0x1 ;  /* 0x000000040000795c */ /* 0x000fe20000300000 */
.L_x_4069:
[----:B------:R-:W-:Y:S05]  /*31300*/  BSYNC B2 ;  /* 0x0000000000027941 */ /* 0x000fea0003800000 */
.L_x_4068:
[----:B------:R-:W-:Y:S01]  /*31310*/  R2UR UR10, R14 ;  /* 0x000000000e0a72ca */ /* 0x000fe200000e0000 */
[----:B0-2---:R-:W-:Y:S01]  /*31320*/  IMAD R6, R24, 0xc000, R23 ;  /* 0x0000c00018067824 */ /* 0x005fe200078e0217 */
[----:B------:R-:W-:Y:S01]  /*31330*/  R2UR UR6, R12 ;  /* 0x000000000c0672ca */ /* 0x000fe200000e0000 */
[----:B------:R-:W-:Y:S01]  /*31340*/  UIADD3 UR4, UP0, UR42, 0x670, URZ ;  /* 0x000006702a047890 */ /* 0x000fe2000ff1e03f */
[----:B------:R-:W-:Y:S01]  /*31350*/  R2UR UR7, R13 ;  /* 0x000000000d0772ca */ /* 0x000fe200000e0000 */
[----:B------:R-:W-:Y:S01]  /*31360*/  VIADD R3, R3, 0x324b0 ;  /* 0x000324b003037836 */ /* 0x000fe20000000000 */
[----:B------:R-:W-:Y:S01]  /*31370*/  PLOP3.LUT P0, PT, PT, PT, PT, 0x80, 0x0 ;  /* 0x000000000000781c */ /* 0x000fe20003f0f070 */
[----:B------:R-:W-:Y:S01]  /*31380*/  VIADD R11, R6, 0x400 ;  /* 0x00000400060b7836 */ /* 0x000fe20000000000 */
[----:B------:R-:W-:-:S12]  /*31390*/  UIADD3.X UR5, URZ, UR43, URZ, UP0, !UPT ;  /* 0x0000002b3f057290 */ /* 0x000fd800087fe43f */
.L_x_4070:
        /* <DEDUP_REMOVED lines=15> */
.L_x_4071:
        /* <DEDUP_REMOVED lines=15> */
.L_x_4072:
        /* <DEDUP_REMOVED lines=15> */
.L_x_4073:
        /* <DEDUP_REMOVED lines=10> */
.L_x_4060:
[----:B------:R-:W-:Y:S05]  /*31710*/  BSYNC B1 ;  /* 0x0000000000017941 */ /* 0x000fea0003800000 */
.L_x_4059:
        /* <DEDUP_REMOVED lines=9> */
.L_x_4089:
[----:B------:R-:W-:Y:S05]  /*317b0*/  YIELD ;  /* 0x0000000000007946 */ /* 0x000fea0003800000 */
[----:B------:R-:W-:Y:S04]  /*317c0*/  BSSY B1, `(.L_x_4074) ;  /* 0x000007a000017945 */ /* 0x000fe80003800000 */
[----:B------:R-:W-:Y:S05]  /*317d0*/  @!P6 BRA `(.L_x_4075) ;  /* 0x0000000400e0e947 */ /* 0x000fea0003800000 */
[----:B------:R-:W2:Y:S01]  /*317e0*/  S2R R2, SR_TID.X ;  /* 0x0000000000027919 */ /* 0x000ea20000002100 */
[----:B------:R-:W-:Y:S01]  /*317f0*/  IMAD R10, R24, 0x8, R23 ;  /* 0x00000008180a7824 */ /* 0x000fe200078e0217 */
[----:B------:R-:W-:Y:S01]  /*31800*/  BSSY B2, `(.L_x_4076) ;  /* 0x0000006000027945 */ /* 0x000fe20003800000 */
[----:B--2---:R-:W-:Y:S02]  /*31810*/  LOP3.LUT R3, R2, 0x7f, RZ, 0xc0, !PT ;  /* 0x0000007f02037812 */ /* 0x004fe400078ec0ff */
[----:B------:R-:W-:Y:S02]  /*31820*/  SHF.L.U32 R2, R28, 0x1f, RZ ;  /* 0x0000001f1c027819 */ /* 0x000fe400000006ff */
[----:B------:R-:W-:Y:S02]  /*31830*/  ISETP.NE.AND P2, PT, R3, RZ, PT ;  /* 0x000000ff0300720c */ /* 0x000fe40003f45270 */
[----:B------:R-:W2:Y:S02]  /*31840*/  SYNCS.PHASECHK.TRANS64.TRYWAIT P1, [R10+URZ+0x324a0], R2 ;  /* 0x0324a0020a0075a7 */ /* 0x000ea4000802017f */
[----:B--2---:R-:W-:Y:S09]  /*31850*/  @!P1 BRA `(.L_x_4077) ;  /* 0x0000007800049947 */ /* 0x004ff20003800000 */
.L_x_4251:
[----:B------:R-:W-:Y:S05]  /*31860*/  BSYNC B2 ;  /* 0x0000000000027941 */ /* 0x000fea0003800000 */
.L_x_4076:
[----:B------:R-:W-:Y:S04]  /*31870*/  BSSY B2, `(.L_x_4078) ;  /* 0x0000009000027945 */ /* 0x000fe80003800000 */
[----:B------:R-:W-:Y:S05]  /*31880*/  @P2 BRA `(.L_x_4079) ;  /* 0x00000000001c2947 */ /* 0x000fea0003800000 */
[----:B------:R-:W0:Y:S02]  /*31890*/  S2R R3, SR_TID.X ;  /* 0x0000000000037919 */ /* 0x000e240000002100 */
[----:B0-----:R-:W-:Y:S01]  /*318a0*/  LOP3.LUT R6, R3, 0x1f, RZ, 0xc0, !PT ;  /* 0x0000001f03067812 */ /* 0x001fe200078ec0ff */
[----:B------:R-:W-:-:S03]  /*318b0*/  IMAD.MOV.U32 R3, RZ, RZ, 0x3000 ;  /* 0x00003000ff037424 */ /* 0x000fc600078e00ff */
[----:B------:R-:W-:Y:S01]  /*318c0*/  ISETP.NE.AND P1, PT, R6, RZ, PT ;  /* 0x000000ff0600720c */ /* 0x000fe20003f25270 */
[----:B------:R3:W-:-:S12]  /*318d0*/  SYNCS.ARRIVE.TRANS64 RZ, [R10+URZ+0x32490], R3 ;  /* 0x032490030aff79a7 */ /* 0x0007d8000800003f */
[----:B---3--:R-:W-:Y:S05]  /*318e0*/  @!P1 BRA `(.L_x_4079) ;  /* 0x0000000000049947 */ /* 0x008fea0003800000 */
[----:B------:R-:W-:Y:S01]  /*318f0*/  BPT.TRAP 0x1 ;  /* 0x000000040000795c */ /* 0x000fe20000300000 */
.L_x_4079:
[----:B------:R-:W-:Y:S05]  /*31900*/  BSYNC B2 ;  /* 0x0000000000027941 */ /* 0x000fea0003800000 */
.L_x_4078:
[----:B0-----:R-:W-:Y:S01]  /*31910*/  IMAD.MOV.U32 R6, RZ, RZ, RZ ;  /* 0x000000ffff067224 */ /* 0x001fe200078e00ff */
[----:B------:R-:W-:Y:S01]  /*31920*/  UIADD3 UR4, UP0, UR42, 0x570, URZ ;  /* 0x000005702a047890 */ /* 0x000fe2000ff1e03f */
[----:B------:R-:W-:Y:S01]  /*31930*/  IMAD R3, R24, 0x3000, R23 ;  /* 0x0000300018037824 */ /* 0x000fe200078e0217 */
[----:B------:R-:W-:Y:S01]  /*31940*/  PLOP3.LUT P1, PT, PT, PT, PT, 0x80, 0x0 ;  /* 0x000000000000781c */ /* 0x000fe20003f2f070 */
[----:B------:R-:W-:Y:S01]  /*31950*/  IMAD R12, R11, 0x60, R0 ;  /* 0x000000600b0c7824 */ /* 0x000fe200078e0200 */
[----:B------:R-:W-:Y:S01]  /*31960*/  R2UR UR10, R6 ;  /* 0x00000000060a72ca */ /* 0x000fe200000e0000 */
[----:B------:R-:W-:Y:S01]  /*31970*/  VIADD R3, R3, 0x1c400 ;  /* 0x0001c40003037836 */ /* 0x000fe20000000000 */
[----:B------:R-:W-:Y:S01]  /*31980*/  UIADD3.X UR5, URZ, UR43, URZ, UP0, !UPT ;  /* 0x0000002b3f057290 */ /* 0x000fe200087fe43f */
[----:B-1----:R-:W-:Y:S01]  /*31990*/  VIADD R13, R10, 0x32490 ;  /* 0x000324900a0d7836 */ /* 0x002fe20000000000 */
[----:B------:R-:W-:Y:S01]  /*319a0*/  UMOV UR6, 0x0 ;  /* 0x0000000000067882 */ /* 0x000fe20000000000 */
[----:B------:R-:W-:-:S10]  /*319b0*/  UMOV UR7, 0x12f00000 ;  /* 0x12f0000000077882 */ /* 0x000fd40000000000 */
.L_x_4080:
        /* <DEDUP_REMOVED lines=10> */
[----:B------:R-:W0:Y:S01]  /*31a60*/  SYNCS.PHASECHK.TRANS64.TRYWAIT P1, [R10+URZ+0x324c0], R2 ;  /* 0x0324c0020a0075a7 */ /* 0x000e22000802017f */
[----:B------:R-:W-:Y:S04]  /*31a70*/  BSSY B2, `(.L_x_4081) ;  /* 0x0000002000027945 */ /* 0x000fe80003800000 */
[----:B0-----:R-:W-:Y:S05]  /*31a80*/  @!P1 BRA `(.L_x_4082) ;  /* 0x00000074008c9947 */ /* 0x001fea0003800000 */
.L_x_4252:
[----:B------:R-:W-:Y:S05]  /*31a90*/  BSYNC B2 ;  /* 0x0000000000027941 */ /* 0x000fea0003800000 */
.L_x_4081:
[----:B------:R-:W-:Y:S01]  /*31aa0*/  BSSY B2, `(.L_x_4083) ;  /* 0x000000b000027945 */ /* 0x000fe20003800000 */
[----:B0-2---:R-:W-:Y:S02]  /*31ab0*/  IMAD.MOV.U32 R2, RZ, RZ, 0x0 ;  /* 0x00000000ff027424 */ /* 0x005fe400078e00ff */
        /* <DEDUP_REMOVED lines=9> */
.L_x_4084:
[----:B------:R-:W-:Y:S05]  /*31b50*/  BSYNC B2 ;  /* 0x0000000000027941 */ /* 0x000fea0003800000 */
.L_x_4083:
        /* <DEDUP_REMOVED lines=9> */
.L_x_4085:
        /* <DEDUP_REMOVED lines=15> */
.L_x_4086:
        /* <DEDUP_REMOVED lines=15> */
.L_x_4087:
        /* <DEDUP_REMOVED lines=15> */
.L_x_4088:
        /* <DEDUP_REMOVED lines=10> */
.L_x_4075:
[----:B------:R-:W-:Y:S05]  /*31f60*/  BSYNC B1 ;  /* 0x0000000000017941 */ /* 0x000fea0003800000 */
.L_x_4074:
        /* <DEDUP_REMOVED lines=8> */
.L_x_4053:
[----:B------:R-:W-:Y:S05]  /*31ff0*/  BSYNC B0 ;  /* 0x0000000000007941 */ /* 0x000fea0003800000 */
.L_x_4052:
[----:B------:R-:W2:Y:S01]  /*32000*/  LDC R0, c[0x0][0x448] ;  /* 0x00011200ff007b82 */ /* 0x000ea20000000800 */
[----:B------:R-:W-:Y:S01]  /*32010*/  VIADD R5, R36, 0x7f ;  /* 0x0000007f24057836 */ /* 0x000fe20000000000 */
[----:B------:R-:W-:Y:S06]  /*32020*/  @!P0 WARPSYNC.ALL ;  /* 0x0000000000008948 */ /* 0x000fec0003800000 */
[----:B------:R-:W3:Y:S08]  /*32030*/  LDC.64 R2, c[0x0][0xad8] ;  /* 0x0002b600ff027b82 */ /* 0x000ef00000000a00 */
[----:B------:R-:W-:Y:S01]  /*32040*/  @!P0 BAR.SYNC.DEFER_BLOCKING 0xc, 0x180 ;  /* 0x0306000000008b1d */ /* 0x000fe20000010000 */
[----:B--2---:R-:W-:-:S02]  /*32050*/  ISETP.NE.AND P1, PT, R0, 0x1, PT ;  /* 0x000000010000780c */ /* 0x004fc40003f25270 */
[----:B---3--:R-:W-:-:S11]  /*32060*/  ISETP.GE.AND P2, PT, R3, 0x1, PT ;  /* 0x000000010300780c */ /* 0x008fd60003f46270 */
[----:B------:R-:W2:Y:S08]  /*32070*/  @P1 LDC R0, c[0x0][0x44c] ;  /* 0x00011300ff001b82 */ /* 0x000eb00000000800 */
[----:B------:R-:W3:Y:S01]  /*32080*/  @P1 LDC R11, c[0x0][0x450] ;  /* 0x00011400ff0b1b82 */ /* 0x000ee20000000800 */
[----:B--2---:R-:W-:-:S05]  /*32090*/  @P1 IMAD.HI.U32 R0, R5, R0, RZ ;  /* 0x0000000005001227 */ /* 0x004fca00078e00ff */
[----:B---3--:R-:W-:-:S05]  /*320a0*/  @P1 SHF.R.U32.HI R5, RZ, R11, R0 ;  /* 0x0000000bff051219 */ /* 0x008fca0000011600 */
        /* <DEDUP_REMOVED lines=9> */
[----:B------:R-:W2:Y:S02]  /*32140*/  @P0 LDC.64 R4, c[0x0][0xae0] ;  /* 0x0002b800ff040b82 */ /* 0x000ea40000000a00 */
[----:B--2---:R-:W-:-:S05]  /*32150*/  @P0 IMAD.HI.U32 R4, R11, R4, RZ ;  /* 0x000000040b040227 */ /* 0x004fca00078e00ff */
[----:B------:R-:W-:-:S04]  /*32160*/  @P0 SHF.R.U32.HI R11, RZ, R5, R4 ;  /* 0x00000005ff0b0219 */ /* 0x000fc80000011604 */
[----:B------:R-:W-:Y:S01]  /*32170*/  LOP3.LUT R0, RZ, R11, RZ, 0x33, !PT ;  /* 0x0000000bff007212 */ /* 0x000fe200078e33ff */
[----:B------:R-:W-:Y:S06]  /*32180*/  BRA `(.L_x_4093) ;  /* 0x0000000000107947 */ /* 0x000fec0003800000 */
.L_x_4092:
[----:B------:R-:W-:-:S13]  /*32190*/  ISETP.NE.AND P0, PT, R3, 0x1, PT ;  /* 0x000000010300780c */ /* 0x000fda0003f05270 */
[----:B------:R-:W2:Y:S02]  /*321a0*/  @P0 LDC.64 R4, c[0x0][0xae0] ;  /* 0x0002b800ff040b82 */ /* 0x000ea40000000a00 */
[----:B--2---:R-:W-:-:S05]  /*321b0*/  @P0 IMAD.HI.U32 R4, R0, R4, RZ ;  /* 0x0000000400040227 */ /* 0x004fca00078e00ff */
[----:B------:R-:W-:-:S07]  /*321c0*/  @P0 SHF.R.U32.HI R0, RZ, R5, R4 ;  /* 0x00000005ff000219 */ /* 0x000fce0000011604 */
.L_x_4093:
[----:B------:R-:W-:Y:S05]  /*321d0*/  BSYNC B0 ;  /* 0x0000000000007941 */ /* 0x000fea0003800000 */
.L_x_4091:
[----:B------:R-:W-:-:S05]  /*321e0*/  IMAD R5, R0, R3, R3 ;  /* 0x0000000300057224 */ /* 0x000fca00078e0203 */
[----:B------:R-:W-:-:S07]  /*321f0*/  VIMNMX R2, R2, R5, PT ;  /* 0x0000000502027248 */ /* 0x000fce0003fe0100 */
.L_x_4090:
[----:B------:R-:W2:Y:S01]  /*32200*/  @P1 LDC R5, c[0x0][0x44c] ;  /* 0x00011300ff051b82 */ /* 0x000ea20000000800 */
[----:B------:R-:W-:Y:S01]  /*32210*/  VIADD R2, R2, 0x5f ;  /* 0x0000005f02027836 */ /* 0x000fe20000000000 */
[----:B------:R-:W-:Y:S01]  /*32220*/  ULDC UR4, c[0x0][0xad4] ;  /* 0x0002b50000047ab9 */ /* 0x000fe20000000800 */
[----:B------:R-:W-:Y:S02]  /*32230*/  IMAD.MOV.U32 R0, RZ, RZ, R36 ;  /* 0x000000ffff007224 */ /* 0x000fe400078e0024 */
[----:B------:R-:W-:-:S03]  /*32240*/  IMAD.HI R2, R2, 0x2aaaaaab, RZ ;  /* 0x2aaaaaab02027827 */ /* 0x000fc600078e02ff */
[----:B------:R-:W3:Y:S01]  /*32250*/  @P1 LDC R4, c[0x0][0x450] ;  /* 0x00011400ff041b82 */ /* 0x000ee20000000800 */
[----:B--2---:R-:W-:-:S05]  /*32260*/  @P1 IMAD.HI.U32 R5, R36, R5, RZ ;  /* 0x0000000524051227 */ /* 0x004fca00078e00ff */
[----:B---3--:R-:W-:Y:S02]  /*32270*/  @P1 SHF.R.U32.HI R0, RZ, R4, R5 ;  /* 0x00000004ff001219 */ /* 0x008fe40000011605 */
        /* <DEDUP_REMOVED lines=12> */
[----:B------:R-:W3:Y:S02]  /*32340*/  @P0 LDC.64 R4, c[0x0][0xae0] ;  /* 0x0002b800ff040b82 */ /* 0x000ee40000000a00 */
[----:B---3--:R-:W-:-:S05]  /*32350*/  @P0 IMAD.HI.U32 R4, R7, R4, RZ ;  /* 0x0000000407040227 */ /* 0x008fca00078e00ff */
[----:B------:R-:W-:-:S04]  /*32360*/  @P0 SHF.R.U32.HI R7, RZ, R5, R4 ;  /* 0x00000005ff070219 */ /* 0x000fc80000011604 */
[----:B------:R-:W-:Y:S01]  /*32370*/  LOP3.LUT R7, RZ, R7, RZ, 0x33, !PT ;  /* 0x00000007ff077212 */ /* 0x000fe200078e33ff */
[----:B------:R-:W-:Y:S06]  /*32380*/  BRA `(.L_x_4097) ;  /* 0x0000000000107947 */ /* 0x000fec0003800000 */
.L_x_4096:
[----:B------:R-:W-:-:S13]  /*32390*/  ISETP.NE.AND P0, PT, R3, 0x1, PT ;  /* 0x000000010300780c */ /* 0x000fda0003f05270 */
[----:B------:R-:W3:Y:S02]  /*323a0*/  @P0 LDC.64 R4, c[0x0][0xae0] ;  /* 0x0002b800ff040b82 */ /* 0x000ee40000000a00 */
[----:B---3--:R-:W-:-:S05]  /*323b0*/  @P0 IMAD.HI.U32 R4, R7, R4, RZ ;  /* 0x0000000407040227 */ /* 0x008fca00078e00ff */
[----:B------:R-:W-:-:S07]  /*323c0*/  @P0 SHF.R.U32.HI R7, RZ, R5, R4 ;  /* 0x00000005ff070219 */ /* 0x000fce0000011604 */
.L_x_4097:
[----:B------:R-:W-:Y:S05]  /*323d0*/  BSYNC B0 ;  /* 0x0000000000007941 */ /* 0x000fea0003800000 */
.L_x_4095:
[----:B------:R-:W-:-:S05]  /*323e0*/  IMAD R3, R7, R3, RZ ;  /* 0x0000000307037224 */ /* 0x000fca00078e02ff */
[----:B------:R-:W-:-:S07]  /*323f0*/  VIMNMX R0, R0, R3, !PT ;  /* 0x0000000300007248 */ /* 0x000fce0007fe0100 */
.L_x_4094:
[----:B------:R-:W-:Y:S01]  /*32400*/  IMAD.HI R0, R0, 0x2aaaaaab, RZ ;  /* 0x2aaaaaab00007827 */ /* 0x000fe200078e02ff */
[----:B------:R-:W-:Y:S04]  /*32410*/  BSSY B7, `(.L_x_4098) ;  /* 0x000041c000077945 */ /* 0x000fe80003800000 */
[----:B------:R-:W-:-:S04]  /*32420*/  SHF.R.U32.HI R3, RZ, 0x1f, R0 ;  /* 0x0000001fff037819 */ /* 0x000fc80000011600 */
[----:B------:R-:W-:-:S04]  /*32430*/  LEA.HI.SX32 R3, R0, R3, 0x1c ;  /* 0x0000000300037211 */ /* 0x000fc800078fe2ff */
[----:B------:R-:W-:-:S04]  /*32440*/  VIMNMX R34, RZ, R3, !PT ;  /* 0x00000003ff227248 */ /* 0x000fc80007fe0100 */
[----:B------:R-:W-:-:S13]  /*32450*/  ISETP.GT.AND P0, PT, R31, R34, PT ;  /* 0x000000221f00720c */ /* 0x000fda0003f04270 */
[----:B------:R-:W-:Y:S05]  /*32460*/  @P0 BRA `(.L_x_4099) ;  /* 0x0000000000440947 */ /* 0x000fea0003800000 */
[----:B------:R-:W3:Y:S02]  /*32470*/  S2R R2, SR_TID.X ;  /* 0x0000000000027919 */ /* 0x000ee40000002100 */
        /* <DEDUP_REMOVED lines=14> */
[----:B----4-:R-:W-:Y:S01]  /*32560*/  IADD3 R16, R0, UR39, R7 ;  /* 0x0000002700107c10 */ /* 0x010fe2000fffe007 */
[----:B------:R-:W-:Y:S06]  /*32570*/  BRA `(.L_x_4100) ;  /* 0x0000004000147947 */ /* 0x000fec0003800000 */
.L_x_4099:
        /* <DEDUP_REMOVED lines=9> */
[----:B------:R-:W3:Y:S01]  /*32610*/  LDC.64 R2, c[0x4][R2] ;  /* 0x0100000002027b82 */ /* 0x000ee20000000a00 */
[----:B------:R-:W-:Y:S02]  /*32620*/  IMAD.U32 R5, RZ, RZ, UR7 ;  /* 0x00000007ff057e24 */ /* 0x000fe4000f8e00ff */
[----:B0-----:R-:W-:Y:S02]  /*32630*/  IMAD.U32 R6, RZ, RZ, UR8 ;  /* 0x00000008ff067e24 */ /* 0x001fe4000f8e00ff */
[----:B------:R-:W-:-:S02]  /*32640*/  IMAD.U32 R7, RZ, RZ, UR9 ;  /* 0x00000009ff077e24 */ /* 0x000fc4000f8e00ff */
[----:B------:R-:W-:Y:S02]  /*32650*/  IMAD.U32 R10, RZ, RZ, UR4 ;  /* 0x00000004ff0a7e24 */ /* 0x000fe4000f8e00ff */
[----:B------:R-:W-:Y:S02]  /*32660*/  IMAD.U32 R11, RZ, RZ, UR5 ;  /* 0x00000005ff0b7e24 */ /* 0x000fe4000f8e00ff */
[----:B------:R-:W-:Y:S02]  /*32670*/  IMAD.MOV.U32 R8, RZ, RZ, 0x70 ;  /* 0x00000070ff087424 */ /* 0x000fe400078e00ff */
[----:B------:R-:W-:Y:S02]  /*32680*/  IMAD.MOV.U32 R12, RZ, RZ, 0x1 ;  /* 0x00000001ff0c7424 */ /* 0x000fe400078e00ff */
[----:B-1----:R-:W-:-:S07]  /*32690*/  IMAD.MOV.U32 R13, RZ, RZ, RZ ;  /* 0x000000ffff0d7224 */ /* 0x002fce00078e00ff */
[----:B------:R-:W-:-:S07]  /*326a0*/  LEPC R20, `(.L_x_4102) ;  /* 0x000000001014794e */ /* 0x000fce0000000000 */
[----:B--23--:R-:W-:Y:S05]  /*326b0*/  CALL.ABS.NOINC R2 ;  /* 0x0000000002007343 */ /* 0x00cfea0003c00000 */
.L_x_4102:
[----:B------:R-:W-:Y:S05]  /*326c0*/  BSYNC B6 ;  /* 0x0000000000067941 */ /* 0x000fea0003800000 */
.L_x_4101:
        /* <DEDUP_REMOVED lines=8> */
[----:B------:R3:W4:Y:S01]  /*32750*/  LDC.64 R2, c[0x4][R29] ;  /* 0x010000001d027b82 */ /* 0x0007220000000a00 */
[----:B------:R-:W-:Y:S02]  /*32760*/  IMAD.U32 R4, RZ, RZ, UR6 ;  /* 0x00000006ff047e24 */ /* 0x000fe4000f8e00ff */
[----:B------:R-:W-:Y:S02]  /*32770*/  IMAD.U32 R5, RZ, RZ, UR7 ;  /* 0x00000007ff057e24 */ /* 0x000fe4000f8e00ff */
[----:B0-----:R-:W-:Y:S02]  /*32780*/  IMAD.U32 R6, RZ, RZ, UR8 ;  /* 0x00000008ff067e24 */ /* 0x001fe4000f8e00ff */
[----:B------:R-:W-:-:S02]  /*32790*/  IMAD.U32 R7, RZ, RZ, UR9 ;  /* 0x00000009ff077e24 */ /* 0x000fc4000f8e00ff */
[----:B------:R-:W-:Y:S02]  /*327a0*/  IMAD.U32 R10, RZ, RZ, UR4 ;  /* 0x00000004ff0a7e24 */ /* 0x000fe4000f8e00ff */
[----:B------:R-:W-:Y:S02]  /*327b0*/  IMAD.U32 R11, RZ, RZ, UR5 ;  /* 0x00000005ff0b7e24 */ /* 0x000fe4000f8e00ff */
[----:B------:R-:W-:Y:S02]  /*327c0*/  IMAD.MOV.U32 R8, RZ, RZ, 0x70 ;  /* 0x00000070ff087424 */ /* 0x000fe400078e00ff */
[----:B------:R-:W-:Y:S02]  /*327d0*/  IMAD.MOV.U32 R12, RZ, RZ, 0x1 ;  /* 0x00000001ff0c7424 */ /* 0x000fe400078e00ff */
[----:B-1-3--:R-:W-:-:S07]  /*327e0*/  IMAD.MOV.U32 R13, RZ, RZ, RZ ;  /* 0x000000ffff0d7224 */ /* 0x00afce00078e00ff */
[----:B------:R-:W-:-:S07]  /*327f0*/  LEPC R20, `(.L_x_4105) ;  /* 0x000000001014794e */ /* 0x000fce0000000000 */
[----:B--2-4-:R-:W-:Y:S05]  /*32800*/  CALL.ABS.NOINC R2 ;  /* 0x0000000002007343 */ /* 0x014fea0003c00000 */
.L_x_4105:
        /* <DEDUP_REMOVED lines=15> */
.L_x_4104:
[----:B------:R-:W-:Y:S05]  /*32900*/  BSYNC B6 ;  /* 0x0000000000067941 */ /* 0x000fea0003800000 */
.L_x_4103:
[----:B------:R-:W-:Y:S01]  /*32910*/  ULDC.64 UR4, c[0x0][0xaf0] ;  /* 0x0002bc0000047ab9 */ /* 0x000fe20000000a00 */
[----:B------:R-:W-:Y:S01]  /*32920*/  IMAD.MOV.U32 R30, RZ, RZ, R19 ;  /* 0x000000ffff1e7224 */ /* 0x000fe200078e0013 */
[----:B------:R-:W-:Y:S01]  /*32930*/  ISETP.NE.U32.AND P0, PT, RZ, UR4, PT ;  /* 0x00000004ff007c0c */ /* 0x000fe2000bf05070 */
[----:B------:R-:W3:Y:S01]  /*32940*/  S2R R20, SR_TID.X ;  /* 0x0000000000147919 */ /* 0x000ee20000002100 */
[----:B------:R-:W4:Y:S01]  /*32950*/  LDC R10, c[0x0][0x430] ;  /* 0x00010c00ff0a7b82 */ /* 0x000f220000000800 */
[----:B------:R-:W-:Y:S01]  /*32960*/  VIADD R0, R31, 0xffffffff ;  /* 0xffffffff1f007836 */ /* 0x000fe20000000000 */
[----:B------:R-:W-:Y:S01]  /*32970*/  ISETP.NE.AND.EX P0, PT, RZ, UR5, PT, P0 ;  /* 0x00000005ff007c0c */ /* 0x000fe2000bf05300 */
[----:B------:R-:W-:Y:S01]  /*32980*/  IMAD.MOV.U32 R11, RZ, RZ, RZ ;  /* 0x000000ffff0b7224 */ /* 0x000fe200078e00ff */
[----:B------:R-:W-:Y:S01]  /*32990*/  LOP3.LUT R22, R22, 0xffffffdf, RZ, 0xc0, !PT ;  /* 0xffffffdf16167812 */ /* 0x000fe200078ec0ff */
[----:B------:R-:W-:-:S10]  /*329a0*/  ULDC UR4, c[0x0][0x320] ;  /* 0x0000c80000047ab9 */ /* 0x000fd40000000800 */
[----:B------:R-:W5:Y:S01]  /*329b0*/  @P0 LDC.64 R2, c[0x0][0xaf0] ;  /* 0x0002bc00ff020b82 */ /* 0x000f620000000a00 */
[----:B---3--:R-:W-:Y:S01]  /*329c0*/  LOP3.LUT R21, R20, 0x7f, RZ, 0xc0, !PT ;  /* 0x0000007f14157812 */ /* 0x008fe200078ec0ff */
[----:B-----5:R-:W-:-:S05]  /*329d0*/  @P0 IMAD.WIDE R2, R19, 0x4, R2 ;  /* 0x0000000413020825 */ /* 0x020fca00078e0202 */
[----:B------:R3:W5:Y:S01]  /*329e0*/  @P0 LDG.E R30, desc[UR44][R2.64] ;  /* 0x0000002c021e0981 */ /* 0x000762000c1e1900 */
[----:B----4-:R-:W-:Y:S01]  /*329f0*/  ISETP.NE.AND P1, PT, R10, 0x1, PT ;  /* 0x000000010a00780c */ /* 0x010fe20003f25270 */
[----:B------:R-:W-:Y:S01]  /*32a00*/  IMAD.SHL.U32 R20, R20, 0x10, RZ ;  /* 0x0000001014147824 */ /* 0x000fe200078e00ff */
[----:B------:R-:W-:-:S04]  /*32a10*/  SHF.R.U32.HI R21, RZ, 0x3, R21 ;  /* 0x00000003ff157819 */ /* 0x000fc80000011615 */
[----:B------:R-:W-:-:S05]  /*32a20*/  LOP3.LUT R20, R21, 0x70, R20, 0xf8, !PT ;  /* 0x0000007015147812 */ /* 0x000fca00078ef814 */
[----:B------:R-:W-:Y:S02]  /*32a30*/  IMAD R8, R0, 0x60, R20 ;  /* 0x0000006000087824 */ /* 0x000fe400078e0214 */
[----:B------:R-:W4:Y:S03]  /*32a40*/  @P1 LDC R5, c[0x0][0x434] ;  /* 0x00010d00ff051b82 */ /* 0x000f260000000800 */
[C---:B------:R-:W-:Y:S01]  /*32a50*/  ISETP.GE.AND P0, PT, R8.reuse, R17, PT ;  /* 0x000000110800720c */ /* 0x040fe20003f06270 */
[----:B------:R-:W-:-:S03]  /*32a60*/  IMAD.IADD R8, R8, 0x1, R33 ;  /* 0x0000000108087824 */ /* 0x000fc600078e0221 */
[----:B------:R-:W-:Y:S01]  /*32a70*/  ISETP.GT.U32.OR P0, PT, R20, 0x5f, P0 ;  /* 0x0000005f1400780c */ /* 0x000fe20000704470 */
[----:B------:R-:W0:Y:S01]  /*32a80*/  @P1 LDC R7, c[0x0][0x438] ;  /* 0x00010e00ff071b82 */ /* 0x000e220000000800 */
[----:B------:R-:W-:-:S11]  /*32a90*/  IMAD.MOV.U32 R9, RZ, RZ, R8 ;  /* 0x000000ffff097224 */ /* 0x000fd600078e0008 */
[----:B---3--:R-:W3:Y:S01]  /*32aa0*/  @!P0 LDC.64 R2, c[0x0][0x428] ;  /* 0x00010a00ff028b82 */ /* 0x008ee20000000a00 */
[----:B----4-:R-:W-:-:S05]  /*32ab0*/  @P1 IMAD.HI.U32 R4, R8, R5, RZ ;  /* 0x0000000508041227 */ /* 0x010fca00078e00ff */
[----:B0-----:R-:W-:Y:S02]  /*32ac0*/  @P1 SHF.R.U32.HI R9, RZ, R7, R4 ;  /* 0x00000007ff091219 */ /* 0x001fe40000011604 */
[----:B------:R-:W0:Y:S02]  /*32ad0*/  @!P0 LDC.64 R4, c[0x0][0x418] ;  /* 0x00010600ff048b82 */ /* 0x000e240000000a00 */
[--C-:B------:R-:W-:Y:S01]  /*32ae0*/  @!P0 SHF.R.S32.HI R7, RZ, 0x1f, R9.reuse ;  /* 0x0000001fff078819 */ /* 0x100fe20000011409 */
[----:B------:R-:W-:Y:S01]  /*32af0*/  @!P0 IMAD.MOV.U32 R6, RZ, RZ, R9 ;  /* 0x000000ffff068224 */ /* 0x000fe200078e0009 */
[----:B-----5:R-:W-:-:S03]  /*32b00*/  SHF.R.S32.HI R35, RZ, 0x1f, R30 ;  /* 0x0000001fff237819 */ /* 0x020fc6000001141e */
[----:B---3--:R-:W-:-:S04]  /*32b10*/  @!P0 IMAD.WIDE.U32 R6, R30, R2, R6 ;  /* 0x000000021e068225 */ /* 0x008fc800078e0006 */
[----:B------:R-:W-:Y:S01]  /*32b20*/  @!P0 IMAD R2, R35, R2, RZ ;  /* 0x0000000223028224 */ /* 0x000fe200078e02ff */
[----:B0-----:R-:W-:-:S03]  /*32b30*/  @!P0 LEA R4, P1, R6, R4, 0x2 ;  /* 0x0000000406048211 */ /* 0x001fc600078210ff */
[----:B------:R-:W-:-:S04]  /*32b40*/  @!P0 IMAD R3, R30, R3, R2 ;  /* 0x000000031e038224 */ /* 0x000fc800078e0202 */
[----:B------:R-:W-:-:S05]  /*32b50*/  @!P0 IMAD.IADD R3, R7, 0x1, R3 ;  /* 0x0000000107038824 */ /* 0x000fca00078e0203 */
[----:B------:R-:W-:-:S05]  /*32b60*/  @!P0 LEA.HI.X R5, R6, R5, R3, 0x2, P1 ;  /* 0x0000000506058211 */ /* 0x000fca00008f1403 */
[----:B------:R-:W3:Y:S01]  /*32b70*/  @!P0 LDG.E R11, desc[UR44][R4.64] ;  /* 0x0000002c040b8981 */ /* 0x000ee2000c1e1900 */
[----:B------:R-:W-:Y:S01]  /*32b80*/  ISETP.GT.U32.AND P0, PT, R20, 0x5f, PT ;  /* 0x0000005f1400780c */ /* 0x000fe20003f04070 */
[----:B------:R-:W-:Y:S01]  /*32b90*/  IMAD.U32 R2, RZ, RZ, UR40 ;  /* 0x00000028ff027e24 */ /* 0x000fe2000f8e00ff */
[----:B------:R-:W-:Y:S01]  /*32ba0*/  UMOV UR5, 0xffffffff ;  /* 0xffffffff00057882 */ /* 0x000fe20000000000 */
[----:B------:R-:W0:Y:S01]  /*32bb0*/  S2R R20, SR_TID.X ;  /* 0x0000000000147919 */ /* 0x000e220000002100 */
[----:B------:R-:W-:Y:S02]  /*32bc0*/  IMAD.MOV R3, RZ, RZ, -R9 ;  /* 0x000000ffff037224 */ /* 0x000fe400078e0a09 */
[----:B------:R-:W-:Y:S02]  /*32bd0*/  ISETP.NE.AND P2, PT, R2, 0x3, PT ;  /* 0x000000030200780c */ /* 0x000fe40003f45270 */
[----:B------:R-:W-:-:S05]  /*32be0*/  IMAD R3, R10, R3, R8 ;  /* 0x000000030a037224 */ /* 0x000fca00078e0208 */
[----:B------:R-:W-:Y:S01]  /*32bf0*/  @P0 LOP3.LUT R22, R22, 0x20, RZ, 0xfc, !PT ;  /* 0x0000002016160812 */ /* 0x000fe200078efcff */
[----:B------:R-:W-:Y:S03]  /*32c00*/  STL [R1+0x45c], R3 ;  /* 0x00045c0301007387 */ /* 0x000fe60000100800 */
[----:B------:R-:W-:-:S04]  /*32c10*/  LOP3.LUT R22, R22, 0xfffff7ff, RZ, 0xc0, !PT ;  /* 0xfffff7ff16167812 */ /* 0x000fc800078ec0ff */
[----:B------:R-:W-:-:S04]  /*32c20*/  @P2 LOP3.LUT R22, R22, 0x800, RZ, 0xfc, !PT ;  /* 0x0000080016162812 */ /* 0x000fc800078efcff */
[----:B------:R-:W-:Y:S01]  /*32c30*/  LOP3.LUT R22, R22, 0xffffffef, RZ, 0xc0, !PT ;  /* 0xffffffef16167812 */ /* 0x000fe200078ec0ff */
[----:B0-----:R-:W-:-:S05]  /*32c40*/  IMAD.SHL.U32 R20, R20, 0x8, RZ ;  /* 0x0000000814147824 */ /* 0x001fca00078e00ff */
[----:B------:R-:W-:-:S04]  /*32c50*/  LOP3.LUT R20, R20, 0x38, RZ, 0xc0, !PT ;  /* 0x0000003814147812 */ /* 0x000fc800078ec0ff */
[C---:B-1----:R-:W-:Y:S02]  /*32c60*/  LOP3.LUT R13, R20.reuse, 0x40, RZ, 0xfc, !PT ;  /* 0x00000040140d7812 */ /* 0x042fe400078efcff */
[----:B------:R-:W-:Y:S02]  /*32c70*/  LOP3.LUT R12, R20, 0x80, RZ, 0xfc, !PT ;  /* 0x00000080140c7812 */ /* 0x000fe400078efcff */
[----:B------:R-:W-:Y:S02]  /*32c80*/  ISETP.GE.AND P4, PT, R13, UR4, PT ;  /* 0x000000040d007c0c */ /* 0x000fe4000bf86270 */
[----:B------:R-:W-:Y:S02]  /*32c90*/  ISETP.GE.AND P3, PT, R12, UR4, PT ;  /* 0x000000040c007c0c */ /* 0x000fe4000bf66270 */
[----:B------:R-:W-:-:S09]  /*32ca0*/  ISETP.GE.AND P0, PT, R20, UR4, PT ;  /* 0x0000000414007c0c */ /* 0x000fd2000bf06270 */
[----:B------:R-:W-:-:S04]  /*32cb0*/  @P4 LOP3.LUT R22, R22, 0x10, RZ, 0xfc, !PT ;  /* 0x0000001016164812 */ /* 0x000fc800078efcff */
[----:B------:R-:W-:-:S04]  /*32cc0*/  LOP3.LUT R22, R22, 0xfffffffe, RZ, 0xc0, !PT ;  /* 0xfffffffe16167812 */ /* 0x000fc800078ec0ff */
[----:B------:R-:W-:-:S04]  /*32cd0*/  LOP3.LUT R22, R22, 0xfffffff7, RZ, 0xc0, !PT ;  /* 0xfffffff716167812 */ /* 0x000fc800078ec0ff */
[----:B------:R-:W-:-:S04]  /*32ce0*/  @P3 LOP3.LUT R22, R22, 0x8, RZ, 0xfc, !PT ;  /* 0x0000000816163812 */ /* 0x000fc800078efcff */
[----:B------:R-:W-:-:S04]  /*32cf0*/  @P0 LOP3.LUT R22, R22, 0x1, RZ, 0xfc, !PT ;  /* 0x0000000116160812 */ /* 0x000fc800078efcff */
[----:B------:R-:W-:Y:S01]  /*32d00*/  LOP3.LUT R22, R22, 0xfffffffb, RZ, 0xc0, !PT ;  /* 0xfffffffb16167812 */ /* 0x000fe200078ec0ff */
[----:B---3--:R0:W-:Y:S02]  /*32d10*/  STL [R1+0x458], R11 ;  /* 0x0004580b01007387 */ /* 0x0081e40000100800 */
[----:B0-----:R-:W-:-:S04]  /*32d20*/  LOP3.LUT R11, R20, 0xc0, RZ, 0xfc, !PT ;  /* 0x000000c0140b7812 */ /* 0x001fc800078efcff */
[----:B------:R-:W-:-:S13]  /*32d30*/  ISETP.GE.AND P1, PT, R11, UR4, PT ;  /* 0x000000040b007c0c */ /* 0x000fda000bf26270 */
[----:B------:R-:W-:Y:S01]  /*32d40*/  @P1 LOP3.LUT R22, R22, 0x4, RZ, 0xfc, !PT ;  /* 0x0000000416161812 */ /* 0x000fe200078efcff */
[----:B------:R-:W-:Y:S06]  /*32d50*/  BRA.DIV UR5, `(.L_x_4106) ;  /* 0x0000006205ec7947 */ /* 0x000fec000b800000 */
.L_x_4255:
[----:B------:R-:W-:Y:S02]  /*32d60*/  SEL R2, RZ, 0x1, P0 ;  /* 0x00000001ff027807 */ /* 0x000fe40000000000 */
[----:B------:R-:W-:-:S03]  /*32d70*/  SHF.R.S32.HI R29, RZ, 0x1f, R18 ;  /* 0x0000001fff1d7819 */ /* 0x000fc60000011412 */
[----:B------:R0:W-:Y:S01]  /*32d80*/  STL [R1+0x49c], R2 ;  /* 0x00049c0201007387 */ /* 0x0001e20000100800 */
[----:B------:R-:W-:Y:S05]  /*32d90*/  @!P2 BRA `(.L_x_4107) ;  /* 0x000000000004a947 */ /* 0x000fea0003800000 */
[----:B------:R-:W-:Y:S01]  /*32da0*/  BPT.TRAP 0x1 ;  /* 0x000000040000795c */ /* 0x000fe20000300000 */
.L_x_4107:
[----:B--2---:R-:W-:Y:S01]  /*32db0*/  IMAD R31, R0, -0x60, R17 ;  /* 0xffffffa0001f7824 */ /* 0x004fe200078e0211 */
[----:B------:R-:W-:Y:S01]  /*32dc0*/  SHF.L.U32 R0, R27, 0x1f, RZ ;  /* 0x0000001f1b007819 */ /* 0x000fe200000006ff */
[----:B------:R-:W-:Y:S01]  /*32dd0*/  IMAD R17, R25, 0x8, R23 ;  /* 0x0000000819117824 */ /* 0x000fe200078e0217 */
[----:B------:R-:W-:Y:S03]  /*32de0*/  BSSY B0, `(.L_x_4108) ;  /* 0x0000003000007945 */ /* 0x000fe60003800000 */
[----:B------:R-:W1:Y:S02]  /*32df0*/  SYNCS.PHASECHK.TRANS64.TRYWAIT P0, [R17+URZ+0x32440], R0 ;  /* 0x03244000110075a7 */ /* 0x000e64000800017f */
[----:B-1----:R-:W-:Y:S05]  /*32e00*/  @!P0 BRA `(.L_x_4109) ;  /* 0x0000006000f48947 */ /* 0x002fea0003800000 */
.L_x_4256:
[----:B------:R-:W-:Y:S05]  /*32e10*/  BSYNC B0 ;  /* 0x0000000000007941 */ /* 0x000fea0003800000 */
.L_x_4108:
[----:B0-----:R-:W1:Y:S01]  /*32e20*/  LDL R2, [R1+0x45c] ;  /* 0x00045c0001027983 */ /* 0x001e620000100800 */
[----:B------:R-:W-:-:S03]  /*32e30*/  ULDC.64 UR4, c[0x0][0x300] ;  /* 0x0000c00000047ab9 */ /* 0x000fc60000000a00 */
[----:B------:R-:W2:Y:S01]  /*32e40*/  LDL R4, [R1+0x458] ;  /* 0x0004580001047983 */ /* 0x000ea20000100800 */
[----:B------:R-:W-:Y:S02]  /*32e50*/  LOP3.LUT R22, R22, 0xfffffffd, RZ, 0xc0, !PT ;  /* 0xfffffffd16167812 */ /* 0x000fe400078ec0ff */
[----:B-1----:R-:W-:Y:S02]  /*32e60*/  SHF.R.S32.HI R0, RZ, 0x1f, R2 ;  /* 0x0000001fff007819 */ /* 0x002fe40000011402 */
[----:B--2---:R-:W-:-:S03]  /*32e70*/  SHF.R.S32.HI R5, RZ, 0x1f, R4 ;  /* 0x0000001fff057819 */ /* 0x004fc60000011404 */
        /* <DEDUP_REMOVED lines=85> */
.L_x_4270:
        /* <DEDUP_REMOVED lines=10> */
.L_x_4111:
        /* <DEDUP_REMOVED lines=11> */
.L_x_4112:
[----:B0-----:R0:W5:Y:S01]  /*33520*/  LDL R2, [R1+0x450] ;  /* 0x0004500001027983 */ /* 0x0011620000100800 */
[----:B------:R0:W-:Y:S02]  /*33530*/  SYNCS.ARRIVE.TRANS64.A1T0 RZ, [R17+URZ+0x32430], RZ ;  /* 0x032430ff11ff79a7 */ /* 0x0001e4000810003f */
[----:B------:R-:W-:Y:S05]  /*33540*/  WARPSYNC.ALL ;  /* 0x0000000000007948 */ /* 0x000fea0003800000 */
[----:B------:R-:W-:Y:S01]  /*33550*/  ULDC.64 UR4, c[0x0][0xaf8] ;  /* 0x0002be0000047ab9 */ /* 0x000fe20000000a00 */
[----:B------:R-:W-:Y:S01]  /*33560*/  VIADD R0, R23, 0x18400 ;  /* 0x0001840017007836 */ /* 0x000fe20000000000 */
[----:B------:R-:W-:Y:S01]  /*33570*/  BAR.SYNC.DEFER_BLOCKING 0x8, 0x180 ;  /* 0x0206000000007b1d */ /* 0x000fe20000010000 */
[----:B------:R-:W-:-:S03]  /*33580*/  ISETP.NE.U32.AND P0, PT, RZ, UR4, PT ;  /* 0x00000004ff007c0c */ /* 0x000fc6000bf05070 */
[----:B------:R-:W-:Y:S02]  /*33590*/  LOP3.LUT P1, RZ, R0, 0x3ff, RZ, 0xc0, !PT ;  /* 0x000003ff00ff7812 */ /* 0x000fe4000782c0ff */
[----:B------:R-:W-:Y:S01]  /*335a0*/  ISETP.NE.AND.EX P0, PT, RZ, UR5, PT, P0 ;  /* 0x00000005ff007c0c */ /* 0x000fe2000bf05300 */
[----:B------:R-:W-:Y:S01]  /*335b0*/  BSSY B6, `(.L_x_4113) ;  /* 0x0000019000067945 */ /* 0x000fe20003800000 */
[----:B------:R-:W-:Y:S02]  /*335c0*/  SHF.R.S32.HI R0, RZ, 0x1f, R19 ;  /* 0x0000001fff007819 */ /* 0x000fe40000011413 */
[----:B------:R-:W-:Y:S02]  /*335d0*/  SEL R3, R19, RZ, !P0 ;  /* 0x000000ff13037207 */ /* 0x000fe40004000000 */
[----:B------:R-:W-:-:S03]  /*335e0*/  SEL R0, R0, RZ, !P0 ;  /* 0x000000ff00007207 */ /* 0x000fc60004000000 */
[----:B------:R-:W-:Y:S04]  /*335f0*/  STL [R1+0x464], R3 ;  /* 0x0004640301007387 */ /* 0x000fe80000100800 */
[----:B------:R1:W-:Y:S02]  /*33600*/  STL [R1+0x484], R0 ;  /* 0x0004840001007387 */ /* 0x0003e40000100800 */
[----:B-1---5:R-:W-:-:S05]  /*33610*/  SHF.R.S32.HI R0, RZ, 0x1f, R2 ;  /* 0x0000001fff007819 */ /* 0x022fca0000011402 */
[----:B------:R1:W-:Y:S01]  /*33620*/  STL [R1+0x478], R0 ;  /* 0x0004780001007387 */ /* 0x0003e20000100800 */
[----:B------:R-:W-:Y:S05]  /*33630*/  @!P1 BRA `(.L_x_4114) ;  /* 0x0000000000409947 */ /* 0x000fea0003800000 */
[----:B------:R-:W-:Y:S01]  /*33640*/  MOV R2, 0x0 ;  /* 0x0000000000027802 */ /* 0x000fe20000000f00 */
[----:B------:R-:W-:Y:S01]  /*33650*/  ULDC.64 UR4, c[0x4][0x98] ;  /* 0x0100260000047ab9 */ /* 0x000fe20000000a00 */
[----:B------:R-:W-:Y:S01]  /*33660*/  ULDC.64 UR6, c[0x4][0xa0] ;  /* 0x0100280000067ab9 */ /* 0x000fe20000000a00 */
[----:B------:R-:W-:Y:S01]  /*33670*/  ULDC.64 UR8, c[0x4][0x20] ;  /* 0x0100080000087ab9 */ /* 0x000fe20000000a00 */
[----:B------:R-:W-:Y:S02]  /*33680*/  IMAD.U32 R4, RZ, RZ, UR4 ;  /* 0x00000004ff047e24 */ /* 0x000fe4000f8e00ff */
[----:B------:R-:W2:Y:S01]  /*33690*/  LDC.64 R2, c[0x4][R2] ;  /* 0x0100000002027b82 */ /* 0x000ea20000000a00 */
        /* <DEDUP_REMOVED lines=10> */
.L_x_4114:
[----:B------:R-:W-:Y:S05]  /*33740*/  BSYNC B6 ;  /* 0x0000000000067941 */ /* 0x000fea0003800000 */
.L_x_4113:
[----:B------:R-:W2:Y:S01]  /*33750*/  LDL R21, [R1+0x450] ;  /* 0x0004500001157983 */ /* 0x000ea20000100800 */
[----:B------:R-:W3:Y:S01]  /*33760*/  LDC R6, c[0x0][0x448] ;  /* 0x00011200ff067b82 */ /* 0x000ee20000000800 */
[----:B------:R-:W-:Y:S02]  /*33770*/  ULDC.64 UR4, c[0x0][0x298] ;  /* 0x0000a60000047ab9 */ /* 0x000fe40000000a00 */
[----:B------:R-:W4:Y:S04]  /*33780*/  LDL R20, [R1+0x484] ;  /* 0x0004840001147983 */ /* 0x000f280000100800 */
[----:B-1----:R-:W4:Y:S04]  /*33790*/  LDL R0, [R1+0x478] ;  /* 0x0004780001007983 */ /* 0x002f280000100800 */
[----:B------:R1:W5:Y:S01]  /*337a0*/  LDL R9, [R1+0x454] ;  /* 0x0004540001097983 */ /* 0x0003620000100800 */
[----:B------:R-:W0:Y:S01]  /*337b0*/  S2R R2, SR_TID.X ;  /* 0x0000000000027919 */ /* 0x000e220000002100 */
[----:B---3--:R-:W-:-:S13]  /*337c0*/  ISETP.NE.AND P0, PT, R6, 0x1, PT ;  /* 0x000000010600780c */ /* 0x008fda0003f05270 */
[----:B------:R-:W3:Y:S01]  /*337d0*/  @P0 LDC R3, c[0x0][0x450] ;  /* 0x00011400ff030b82 */ /* 0x000ee20000000800 */
[----:B0-----:R-:W-:-:S04]  /*337e0*/  LOP3.LUT R2, R2, 0x7f, RZ, 0xc0, !PT ;  /* 0x0000007f02027812 */ /* 0x001fc800078ec0ff */
[----:B------:R-:W-:Y:S01]  /*337f0*/  SHF.R.U32.HI R2, RZ, 0x3, R2 ;  /* 0x00000003ff027819 */ /* 0x000fe20000011602 */
[----:B--2---:R-:W-:Y:S02]  /*33800*/  IMAD.MOV.U32 R5, RZ, RZ, R21 ;  /* 0x000000ffff057224 */ /* 0x004fe400078e0015 */
[----:B----4-:R-:W-:Y:S02]  /*33810*/  IMAD.MOV.U32 R21, RZ, RZ, R20 ;  /* 0x000000ffff157224 */ /* 0x010fe400078e0014 */
[----:B------:R-:W2:Y:S01]  /*33820*/  LDL R20, [R1+0x464] ;  /* 0x0004640001147983 */ /* 0x000ea20000100800 */
[----:B------:R-:W-:Y:S02]  /*33830*/  IMAD.MOV.U32 R4, RZ, RZ, R0 ;  /* 0x000000ffff047224 */ /* 0x000fe400078e0000 */
[----:B------:R-:W0:Y:S02]  /*33840*/  S2R R0, SR_TID.X ;  /* 0x0000000000007919 */ /* 0x000e240000002100 */
[----:B0-----:R-:W-:-:S05]  /*33850*/  IMAD.SHL.U32 R0, R0, 0x10, RZ ;  /* 0x0000001000007824 */ /* 0x001fca00078e00ff */
[----:B------:R-:W-:Y:S02]  /*33860*/  LOP3.LUT R0, R2, 0x70, R0, 0xf8, !PT ;  /* 0x0000007002007812 */ /* 0x000fe400078ef800 */
[----:B------:R-:W0:Y:S03]  /*33870*/  @P0 LDC R2, c[0x0][0x44c] ;  /* 0x00011300ff020b82 */ /* 0x000e260000000800 */
[----:B------:R-:W-:Y:S02]  /*33880*/  IMAD.IADD R37, R0, 0x1, R36 ;  /* 0x0000000100257824 */ /* 0x000fe400078e0224 */
[----:B------:R-:W-:Y:S02]  /*33890*/  IMAD R4, R4, UR4, RZ ;  /* 0x0000000404047c24 */ /* 0x000fe4000f8e02ff */
[----:B------:R-:W-:Y:S02]  /*338a0*/  IMAD.MOV.U32 R0, RZ, RZ, R37 ;  /* 0x000000ffff007224 */ /* 0x000fe400078e0025 */
[----:B------:R-:W-:-:S02]  /*338b0*/  IMAD R4, R5, UR5, R4 ;  /* 0x0000000505047c24 */ /* 0x000fc4000f8e0204 */
[----:B0-----:R-:W-:-:S05]  /*338c0*/  @P0 IMAD.HI.U32 R2, R37, R2, RZ ;  /* 0x0000000225020227 */ /* 0x001fca00078e00ff */
[----:B---3--:R-:W-:Y:S01]  /*338d0*/  @P0 SHF.R.U32.HI R0, RZ, R3, R2 ;  /* 0x00000003ff000219 */ /* 0x008fe20000011602 */
        /* <DEDUP_REMOVED lines=9> */
[----:B------:R-:W0:Y:S02]  /*33970*/  S2R R5, SR_TID.X ;  /* 0x0000000000057919 */ /* 0x000e240000002100 */
[----:B0-----:R-:W-:-:S05]  /*33980*/  IMAD.SHL.U32 R7, R5, 0x8, RZ ;  /* 0x0000000805077824 */ /* 0x001fca00078e00ff */
[----:B------:R-:W-:Y:S01]  /*33990*/  LOP3.LUT R7, R7, 0x38, RZ, 0xc0, !PT ;  /* 0x0000003807077812 */ /* 0x000fe200078ec0ff */
[C---:B--2---:R-:W-:Y:S02]  /*339a0*/  IMAD R4, R20.reuse, UR5, R4 ;  /* 0x0000000514047c24 */ /* 0x044fe4000f8e0204 */
[----:B------:R-:W-:Y:S01]  /*339b0*/  IMAD.WIDE.U32 R2, R20, UR4, R2 ;  /* 0x0000000414027c25 */ /* 0x000fe2000f8e0002 */
        /* <DEDUP_REMOVED lines=23> */
[----:B-1----:R-:W-:Y:S10]  /*33b30*/  BRA.DIV UR5, `(.L_x_4115) ;  /* 0x0000005e05bc7947 */ /* 0x002ff4000b800000 */
[----:B------:R-:W0:Y:S01]  /*33b40*/  SHFL.IDX PT, R5, R0, RZ, 0x181f ;  /* 0x00181fff00057589 */ /* 0x000e2200000e0000 */
[----:B-----5:R-:W-:Y:S02]  /*33b50*/  IMAD R2, R9, R6, RZ ;  /* 0x0000000609027224 */ /* 0x020fe400078e02ff */
[----:B------:R-:W-:Y:S01]  /*33b60*/  IMAD.IADD R36, R8, 0x1, R36 ;  /* 0x0000000108247824 */ /* 0x000fe200078e0224 */
[----:B------:R-:W1:Y:S03]  /*33b70*/  SHFL.IDX PT, R4, R3, RZ, 0x181f ;  /* 0x00181fff03047589 */ /* 0x000e6600000e0000 */
[C---:B------:R-:W-:Y:S01]  /*33b80*/  VIADD R6, R36.reuse, 0x10 ;  /* 0x0000001024067836 */ /* 0x040fe20000000000 */
[C---:B------:R-:W-:Y:S01]  /*33b90*/  ISETP.GE.AND P0, PT, R36.reuse, R2, PT ;  /* 0x000000022400720c */ /* 0x040fe20003f06270 */
[----:B------:R-:W-:-:S03]  /*33ba0*/  VIADD R8, R36, 0x30 ;  /* 0x0000003024087836 */ /* 0x000fc60000000000 */
[----:B------:R2:W-:Y:S04]  /*33bb0*/  STL [R1+0x468], R6 ;  /* 0x0004680601007387 */ /* 0x0005e80000100800 */
[----:B------:R-:W-:Y:S05]  /*33bc0*/  STL [R1+0x470], R8 ;  /* 0x0004700801007387 */ /* 0x000fea0000100800 */
        /* <DEDUP_REMOVED lines=22> */
[----:B0-----:R-:W-:-:S05]  /*33d30*/  @!P0 LEA R5, P2, R7, R5, 0x1 ;  /* 0x0000000507058211 */ /* 0x001fca00078408ff */
[----:B-1----:R-:W-:-:S05]  /*33d40*/  @!P0 IMAD.X R4, RZ, RZ, R4, P2 ;  /* 0x000000ffff048224 */ /* 0x002fca00010e0604 */
        /* <DEDUP_REMOVED lines=47> */
.L_x_4287:
[----:B0-2---:R-:W-:-:S05]  /*34040*/  VIADD R4, R36, 0x70 ;  /* 0x0000007024047836 */ /* 0x005fca0000000000 */
        /* <DEDUP_REMOVED lines=10> */
.L_x_4116:
        /* <DEDUP_REMOVED lines=27> */
[----:B0-----:R-:W-:Y:S05]  /*342a0*/  CALL.ABS.NOINC R2 ;  /* 0x0000000002007343 */ /* 0x001fea0003c00000 */
.L_x_4118:
[----:B------:R-:W-:Y:S05]  /*342b0*/  BSYNC B6 ;  /* 0x0000000000067941 */ /* 0x000fea0003800000 */
.L_x_4117:
[----:B------:R-:W2:Y:S01]  /*342c0*/  LDL.LU R0, [R1+0x478] ;  /* 0x0004780001007983 */ /* 0x000ea20000300800 */
[----:B------:R-:W1:Y:S01]  /*342d0*/  LDC R6, c[0x0][0x448] ;  /* 0x00011200ff067b82 */ /* 0x000e620000000800 */
[----:B------:R-:W-:Y:S02]  /*342e0*/  ULDC.64 UR4, c[0x0][0x398] ;  /* 0x0000e60000047ab9 */ /* 0x000fe40000000a00 */
[----:B0-----:R-:W3:Y:S04]  /*342f0*/  LDL.LU R2, [R1+0x450] ;  /* 0x0004500001027983 */ /* 0x001ee80000300800 */
[----:B------:R-:W4:Y:S04]  /*34300*/  LDL.LU R21, [R1+0x484] ;  /* 0x0004840001157983 */ /* 0x000f280000300800 */
[----:B------:R-:W5:Y:S01]  /*34310*/  LDL.LU R20, [R1+0x464] ;  /* 0x0004640001147983 */ /* 0x000f620000300800 */
[----:B------:R-:W-:Y:S01]  /*34320*/  IMAD.MOV.U32 R4, RZ, RZ, R37 ;  /* 0x000000ffff047224 */ /* 0x000fe200078e0025 */
[----:B------:R-:W0:Y:S01]  /*34330*/  S2R R8, SR_TID.X ;  /* 0x0000000000087919 */ /* 0x000e220000002100 */
[----:B-1----:R-:W-:-:S13]  /*34340*/  ISETP.NE.AND P0, PT, R6, 0x1, PT ;  /* 0x000000010600780c */ /* 0x002fda0003f05270 */
[----:B------:R-:W1:Y:S01]  /*34350*/  @P0 LDC R5, c[0x0][0x450] ;  /* 0x00011400ff050b82 */ /* 0x000e620000000800 */
[----:B0-----:R-:W-:-:S05]  /*34360*/  IMAD.SHL.U32 R7, R8, 0x8, RZ ;  /* 0x0000000808077824 */ /* 0x001fca00078e00ff */
[----:B------:R-:W-:Y:S01]  /*34370*/  LOP3.LUT R7, R7, 0x38, RZ, 0xc0, !PT ;  /* 0x0000003807077812 */ /* 0x000fe200078ec0ff */
[----:B--2---:R-:W-:-:S04]  /*34380*/  IMAD R0, R0, UR4, RZ ;  /* 0x0000000400007c24 */ /* 0x004fc8000f8e02ff */
[C---:B---3--:R-:W-:Y:S02]  /*34390*/  IMAD R0, R2.reuse, UR5, R0 ;  /* 0x0000000502007c24 */ /* 0x048fe4000f8e0200 */
        /* <DEDUP_REMOVED lines=8> */
[----:B----4-:R-:W-:Y:S02]  /*34420*/  IMAD R0, R21, UR4, RZ ;  /* 0x0000000415007c24 */ /* 0x010fe4000f8e02ff */
[----:B-----5:R-:W-:-:S04]  /*34430*/  IMAD.WIDE.U32 R2, R20, UR4, R2 ;  /* 0x0000000414027c25 */ /* 0x020fc8000f8e0002 */
[----:B------:R-:W-:Y:S01]  /*34440*/  IMAD R0, R20, UR5, R0 ;  /* 0x0000000514007c24 */ /* 0x000fe2000f8e0200 */
[----:B------:R-:W-:Y:S01]  /*34450*/  ULDC.64 UR4, c[0x0][0x3d0] ;  /* 0x0000f40000047ab9 */ /* 0x000fe20000000a00 */
[----:B------:R-:W-:Y:S02]  /*34460*/  IMAD.SHL.U32 R20, R8, 0x8, RZ ;  /* 0x0000000808147824 */ /* 0x000fe400078e00ff */
[----:B------:R-:W-:Y:S02]  /*34470*/  IMAD.IADD R3, R3, 0x1, R0 ;  /* 0x0000000103037824 */ /* 0x000fe400078e0200 */
[----:B------:R-:W0:Y:S01]  /*34480*/  @P0 LDC R0, c[0x0][0x44c] ;  /* 0x00011300ff000b82 */ /* 0x000e220000000800 */
[----:B------:R-:W-:-:S04]  /*34490*/  LOP3.LUT R20, R20, 0x38, RZ, 0xc0, !PT ;  /* 0x0000003814147812 */ /* 0x000fc800078ec0ff */
[C---:B------:R-:W-:Y:S02]  /*344a0*/  LOP3.LUT R10, R20.reuse, 0x40, RZ, 0xfc, !PT ;  /* 0x00000040140a7812 */ /* 0x040fe400078efcff */
[C---:B------:R-:W-:Y:S02]  /*344b0*/  LOP3.LUT R9, R20.reuse, 0x80, RZ, 0xfc, !PT ;  /* 0x0000008014097812 */ /* 0x040fe400078efcff */
[----:B------:R-:W-:Y:S01]  /*344c0*/  LOP3.LUT R8, R20, 0xc0, RZ, 0xfc, !PT ;  /* 0x000000c014087812 */ /* 0x000fe200078efcff */
[----:B0-----:R-:W-:-:S05]  /*344d0*/  @P0 IMAD.HI.U32 R0, R37, R0, RZ ;  /* 0x0000000025000227 */ /* 0x001fca00078e00ff */
[----:B-1----:R-:W-:-:S04]  /*344e0*/  @P0 SHF.R.U32.HI R4, RZ, R5, R0 ;  /* 0x00000005ff040219 */ /* 0x002fc80000011600 */
        /* <DEDUP_REMOVED lines=27> */
[----:B------:R-:W-:Y:S01]  /*346a0*/  SHFL.IDX PT, R2, R0, RZ, 0x181f ;  /* 0x00181fff00027589 */ /* 0x000fe200000e0000 */
[----:B--2---:R-:W-:-:S03]  /*346b0*/  IMAD.MOV.U32 R11, RZ, RZ, R3 ;  /* 0x000000ffff0b7224 */ /* 0x004fc600078e0003 */
[----:B------:R-:W0:Y:S01]  /*346c0*/  SHFL.IDX PT, R3, R4, RZ, 0x181f ;  /* 0x00181fff04037589 */ /* 0x000e2200000e0000 */
[----:B---3--:R-:W-:-:S03]  /*346d0*/  IMAD R5, R10, R6, RZ ;  /* 0x000000060a057224 */ /* 0x008fc600078e02ff */
[----:B------:R-:W2:Y:S02]  /*346e0*/  LDL.LU R10, [R1+0x474] ;  /* 0x00047400010a7983 */ /* 0x000ea40000300800 */
[----:B------:R-:W-:-:S13]  /*346f0*/  ISETP.GE.AND P0, PT, R36, R5, PT ;  /* 0x000000052400720c */ /* 0x000fda0003f06270 */
[----:B0-----:R-:W-:-:S05]  /*34700*/  @!P0 LEA R3, P6, R7, R3, 0x1 ;  /* 0x0000000307038211 */ /* 0x001fca00078c08ff */
[----:B------:R-:W-:-:S05]  /*34710*/  @!P0 IMAD.X R2, RZ, RZ, R2, P6 ;  /* 0x000000ffff028224 */ /* 0x000fca00030e0602 */
[----:B------:R-:W-:-:S04]  /*34720*/  @!P0 LOP3.LUT R3, R3, R2, RZ, 0x3c, !PT ;  /* 0x0000000203038212 */ /* 0x000fc800078e3cff */
[----:B------:R-:W-:-:S04]  /*34730*/  @!P0 LOP3.LUT R2, R3, R2, RZ, 0x3c, !PT ;  /* 0x0000000203028212 */ /* 0x000fc800078e3cff */
[----:B------:R-:W-:-:S05]  /*34740*/  @!P0 LOP3.LUT R3, R3, R2, RZ, 0x3c, !PT ;  /* 0x0000000203038212 */ /* 0x000fca00078e3cff */
[----:B------:R-:W-:Y:S01]  /*34750*/  @!PT LDS RZ, [RZ] ;  /* 0x00000000fffff984 */ /* 0x000fe20000000800 */
[----:B------:R-:W-:Y:S04]  /*34760*/  @!P0 LDGSTS.E.BYPASS.LTC128B.128 [R26+0x22400], desc[UR44][R2.64], !P4 ;  /* 0x22400000021a8fae */ /* 0x000fe8000e101d6c */
[----:B------:R-:W-:Y:S04]  /*34770*/  @!P0 LDGSTS.E.BYPASS.LTC128B.128 [R26+0x26400], desc[UR44][R2.64+0x80], !P3 ;  /* 0x26400080021a8fae */ /* 0x000fe8000d901d6c */
[----:B------:R-:W-:Y:S04]  /*34780*/  @!P0 LDGSTS.E.BYPASS.LTC128B.128 [R26+0x2a400], desc[UR44][R2.64+0x100], !P2 ;  /* 0x2a400100021a8fae */ /* 0x000fe8000d101d6c */
[----:B------:R0:W-:Y:S01]  /*34790*/  @!P0 LDGSTS.E.BYPASS.LTC128B.128 [R26+0x2e400], desc[UR44][R2.64+0x180], !P1 ;  /* 0x2e400180021a8fae */ /* 0x0001e2000c901d6c */
[----:B----4-:R-:W-:-:S03]  /*347a0*/  ISETP.GE.AND P0, PT, R9, R5, PT ;  /* 0x000000050900720c */ /* 0x010fc60003f06270 */
[----:B------:R-:W3:Y:S04]  /*347b0*/  LDL.LU R9, [R1+0x47c] ;  /* 0x00047c0001097983 */ /* 0x000ee80000300800 */
[----:B0-----:R-:W0:Y:S04]  /*347c0*/  SHFL.IDX PT, R2, R4, 0x1, 0x181f ;  /* 0x00381f0004027f89 */ /* 0x001e2800000e0000 */
[----:B------:R-:W1:Y:S02]  /*347d0*/  SHFL.IDX PT, R6, R0, 0x1, 0x181f ;  /* 0x00381f0000067f89 */ /* 0x000e6400000e0000 */
[----:B0-----:R-:W-:-:S05]  /*347e0*/  @!P0 LEA R2, P6, R7, R2, 0x1 ;  /* 0x0000000207028211 */ /* 0x001fca00078c08ff */
[----:B-1----:R-:W-:-:S05]  /*347f0*/  @!P0 IMAD.X R3, RZ, RZ, R6, P6 ;  /* 0x000000ffff038224 */ /* 0x002fca00030e0606 */
[----:B------:R-:W-:Y:S04]  /*34800*/  @!P0 LDGSTS.E.BYPASS.LTC128B.128 [R26+0x22c00], desc[UR44][R2.64], !P4 ;  /* 0x22c00000021a8fae */ /* 0x000fe8000e101d6c */
[----:B------:R-:W-:Y:S04]  /*34810*/  @!P0 LDGSTS.E.BYPASS.LTC128B.128 [R26+0x26c00], desc[UR44][R2.64+0x80], !P3 ;  /* 0x26c00080021a8fae */ /* 0x000fe8000d901d6c */
[----:B------:R-:W-:Y:S04]  /*34820*/  @!P0 LDGSTS.E.BYPASS.LTC128B.128 [R26+0x2ac00], desc[UR44][R2.64+0x100], !P2 ;  /* 0x2ac00100021a8fae */ /* 0x000fe8000d101d6c */
[----:B------:R0:W-:Y:S01]  /*34830*/  @!P0 LDGSTS.E.BYPASS.LTC128B.128 [R26+0x2ec00], desc[UR44][R2.64+0x180], !P1 ;  /* 0x2ec00180021a8fae */ /* 0x0001e2000c901d6c */
[----:B-----5:R-:W-:-:S03]  /*34840*/  ISETP.GE.AND P0, PT, R8, R5, PT ;  /* 0x000000050800720c */ /* 0x020fc60003f06270 */
[----:B------:R-:W4:Y:S04]  /*34850*/  LDL.LU R8, [R1+0x480] ;  /* 0x0004800001087983 */ /* 0x000f280000300800 */
[----:B0-----:R-:W0:Y:S04]  /*34860*/  SHFL.IDX PT, R2, R4, 0x2, 0x181f ;  /* 0x00581f0004027f89 */ /* 0x001e2800000e0000 */
[----:B------:R-:W1:Y:S02]  /*34870*/  SHFL.IDX PT, R6, R0, 0x2, 0x181f ;  /* 0x00581f0000067f89 */ /* 0x000e6400000e0000 */
[----:B0-----:R-:W-:-:S05]  /*34880*/  @!P0 LEA R2, P6, R7, R2, 0x1 ;  /* 0x0000000207028211 */ /* 0x001fca00078c08ff */
[----:B-1----:R-:W-:-:S05]  /*34890*/  @!P0 IMAD.X R3, RZ, RZ, R6, P6 ;  /* 0x000000ffff038224 */ /* 0x002fca00030e0606 */
        /* <DEDUP_REMOVED lines=33> */
[----:B----4-:R-:W-:-:S13]  /*34ab0*/  ISETP.GE.AND P0, PT, R8, R5, PT ;  /* 0x000000050800720c */ /* 0x010fda0003f06270 */
        /* <DEDUP_REMOVED lines=8> */
.L_x_4305:
        /* <DEDUP_REMOVED lines=13> */
.L_x_4121:
[----:B------:R-:W-:Y:S05]  /*34c10*/  BSYNC B0 ;  /* 0x0000000000007941 */ /* 0x000fea0003800000 */
.L_x_4120:
[----:B------:R-:W-:Y:S01]  /*34c20*/  NOP ;  /* 0x0000000000007918 */ /* 0x000fe20000000000 */
[----:B------:R-:W-:-:S13]  /*34c30*/  PLOP3.LUT P0, PT, PT, PT, PT, 0x80, 0x0 ;  /* 0x000000000000781c */ /* 0x000fda0003f0f070 */
.L_x_4122:
[----:B------:R-:W-:Y:S02]  /*34c40*/  PLOP3.LUT P1, PT, P1, P0, PT, 0xa2, 0x0 ;  /* 0x000000000000781c */ /* 0x000fe40000f21472 */
[----:B------:R-:W-:-:S08]  /*34c50*/  @P0 R2UR P1, UR4, R23 ;  /* 0x00000000170402ca */ /* 0x000fd00000020000 */
[----:B------:R-:W-:-:S05]  /*34c60*/  @P0 PLOP3.LUT P0, PT, P1, PT, PT, 0x80, 0x0 ;  /* 0x000000000000081c */ /* 0x000fca0000f0f070 */
[----:B------:R-:W-:Y:S01]  /*34c70*/  @!P1 SYNCS.ARRIVE.TRANS64.RED.A0T1 RZ, [UR4+0x32410], RZ ;  /* 0x032410ffffff99a7 */ /* 0x000fe20008200404 */
[----:B------:R-:W-:Y:S07]  /*34c80*/  @!P1 ARRIVES.LDGSTSBAR.64.TRANSCNT [UR4+0x32410] ;  /* 0x03241000ff0099b0 */ /* 0x000fee0008000a84 */
[----:B------:R-:W-:Y:S05]  /*34c90*/  @P0 BRA.U.ANY `(.L_x_4122) ;  /* 0xfffffffd00e80947 */ /* 0x000fea000393ffff */
[----:B01----:R-:W3:Y:S02]  /*34ca0*/  LDL.LU R2, [R1+0x48c] ;  /* 0x00048c0001027983 */ /* 0x003ee40000300800 */
        /* <DEDUP_REMOVED lines=11> */
.L_x_4306:
[----:B------:R-:W-:Y:S05]  /*34d60*/  BSYNC B0 ;  /* 0x0000000000007941 */ /* 0x000fea0003800000 */
.L_x_4123:
[----:B------:R-:W-:-:S05]  /*34d70*/  IMAD.U32 R2, RZ, RZ, UR40 ;  /* 0x00000028ff027e24 */ /* 0x000fca000f8e00ff */
[----:B------:R-:W-:-:S13]  /*34d80*/  ISETP.NE.AND P0, PT, R2, 0x3, PT ;  /* 0x000000030200780c */ /* 0x000fda0003f05270 */
[----:B------:R-:W-:Y:S05]  /*34d90*/  @!P0 BRA `(.L_x_4125) ;  /* 0x0000000000048947 */ /* 0x000fea0003800000 */
[----:B------:R-:W-:Y:S01]  /*34da0*/  BPT.TRAP 0x1 ;  /* 0x000000040000795c */ /* 0x000fe20000300000 */
.L_x_4125:
[----:B0-----:R-:W-:Y:S01]  /*34db0*/  SHF.L.U32 R0, R27, 0x1f, RZ ;  /* 0x0000001f1b007819 */ /* 0x001fe200000006ff */
[----:B------:R-:W-:Y:S03]  /*34dc0*/  BSSY B0, `(.L_x_4126) ;  /* 0x0000003000007945 */ /* 0x000fe60003800000 */
[----:B------:R-:W0:Y:S02]  /*34dd0*/  SYNCS.PHASECHK.TRANS64.TRYWAIT P0, [R17+URZ+0x32460], R0 ;  /* 0x03246000110075a7 */ /* 0x000e24000800017f */
[----:B0-----:R-:W-:Y:S05]  /*34de0*/  @!P0 BRA `(.L_x_4127) ;  /* 0x0000006400348947 */ /* 0x001fea0003800000 */
.L_x_4307:
[----:B------:R-:W-:Y:S05]  /*34df0*/  BSYNC B0 ;  /* 0x0000000000007941 */ /* 0x000fea0003800000 */
.L_x_4126:
[----:B------:R-:W0:Y:S01]  /*34e00*/  LDL.LU R3, [R1+0x494] ;  /* 0x0004940001037983 */ /* 0x000e220000300800 */
[----:B------:R-:W-:-:S03]  /*34e10*/  ULDC.64 UR4, c[0x0][0x328] ;  /* 0x0000ca0000047ab9 */ /* 0x000fc60000000a00 */
[----:B------:R-:W3:Y:S04]  /*34e20*/  LDL.LU R2, [R1+0x45c] ;  /* 0x00045c0001027983 */ /* 0x000ee80000300800 */
[----:B------:R-:W4:Y:S04]  /*34e30*/  LDL.LU R7, [R1+0x498] ;  /* 0x0004980001077983 */ /* 0x000f280000300800 */
[----:B--2---:R-:W2:Y:S04]  /*34e40*/  LDL.LU R6, [R1+0x458] ;  /* 0x0004580001067983 */ /* 0x004ea80000300800 */
[----:B------:R-:W5:Y:S01]  /*34e50*/  LDL.LU R4, [R1+0x49c] ;  /* 0x00049c0001047983 */ /* 0x000f620000300800 */
[----:B------:R-:W-:-:S02]  /*34e60*/  LOP3.LUT P3, RZ, R22, 0x10, RZ, 0xc0, !PT ;  /* 0x0000001016ff7812 */ /* 0x000fc4000786c0ff */
[C---:B------:R-:W-:Y:S02]  /*34e70*/  LOP3.LUT P2, RZ, R22.reuse, 0x8, RZ, 0xc0, !PT ;  /* 0x0000000816ff7812 */ /* 0x040fe4000784c0ff */
[C---:B------:R-:W-:Y:S02]  /*34e80*/  LOP3.LUT P1, RZ, R22.reuse, 0x4, RZ, 0xc0, !PT ;  /* 0x0000000416ff7812 */ /* 0x040fe4000782c0ff */
[----:B------:R-:W-:Y:S01]  /*34e90*/  LOP3.LUT P4, RZ, R22, 0x1, RZ, 0xc0, !PT ;  /* 0x0000000116ff7812 */ /* 0x000fe2000788c0ff */
[----:B0-----:R-:W-:-:S04]  /*34ea0*/  IMAD R0, R3, UR4, RZ ;  /* 0x0000000403007c24 */ /* 0x001fc8000f8e02ff */
[C---:B---3--:R-:W-:Y:S02]  /*34eb0*/  IMAD R5, R2.reuse, UR5, R0 ;  /* 0x0000000502057c24 */ /* 0x048fe4000f8e0200 */
[----:B------:R-:W-:Y:S01]  /*34ec0*/  IMAD.WIDE.U32 R2, R2, UR4, RZ ;  /* 0x0000000402027c25 */ /* 0x000fe2000f8e00ff */
[----:B------:R-:W-:-:S03]  /*34ed0*/  ULDC.64 UR4, c[0x0][0x338] ;  /* 0x0000ce0000047ab9 */ /* 0x000fc60000000a00 */
[----:B------:R-:W-:Y:S02]  /*34ee0*/  IMAD.IADD R3, R3, 0x1, R5 ;  /* 0x0000000103037824 */ /* 0x000fe400078e0205 */
[----:B----4-:R-:W-:Y:S01]  /*34ef0*/  IMAD R0, R7, UR4, RZ ;  /* 0x0000000407007c24 */ /* 0x010fe2000f8e02ff */
[----:B------:R-:W-:Y:S01]  /*34f00*/  SEL R7, RZ, 0x8, P1 ;  /* 0x00000008ff077807 */ /* 0x000fe20000800000 */
[----:B--2---:R-:W-:-:S04]  /*34f10*/  IMAD.WIDE.U32 R2, R6, UR4, R2 ;  /* 0x0000000406027c25 */ /* 0x004fc8000f8e0002 */
[----:B------:R-:W-:Y:S01]  /*34f20*/  IMAD R5, R6, UR5, R0 ;  /* 0x0000000506057c24 */ /* 0x000fe2000f8e0200 */
[----:B------:R-:W-:Y:S01]  /*34f30*/  ULDC.64 UR4, c[0x0][0x330] ;  /* 0x0000cc0000047ab9 */ /* 0x000fe20000000a00 */
[----:B------:R-:W-:Y:S02]  /*34f40*/  SEL R0, RZ, 0x2, P3 ;  /* 0x00000002ff007807 */ /* 0x000fe40001800000 */
        /* <DEDUP_REMOVED lines=84> */
.L_x_4321:
        /* <DEDUP_REMOVED lines=15> */
.L_x_4129:
        /* <DEDUP_REMOVED lines=11> */
.L_x_4130:
[----:B------:R-:W2:Y:S01]  /*35630*/  LDL.LU R2, [R1+0x490] ;  /* 0x0004900001027983 */ /* 0x000ea20000300800 */
[----:B------:R0:W-:Y:S01]  /*35640*/  SYNCS.ARRIVE.TRANS64.A1T0 RZ, [R17+URZ+0x32450], RZ ;  /* 0x032450ff11ff79a7 */ /* 0x0001e2000810003f */
[----:B------:R-:W-:Y:S01]  /*35650*/  BSSY B0, `(.L_x_4131) ;  /* 0x00000e0000007945 */ /* 0x000fe20003800000 */
[----:B--2---:R-:W-:-:S05]  /*35660*/  VIADD R10, R2, 0xfffffffe ;  /* 0xfffffffe020a7836 */ /* 0x004fca0000000000 */
[----:B------:R-:W-:-:S13]  /*35670*/  ISETP.GE.AND P0, PT, R10, R34, PT ;  /* 0x000000220a00720c */ /* 0x000fda0003f06270 */
[----:B0-----:R-:W-:Y:S05]  /*35680*/  @!P0 BRA `(.L_x_4132) ;  /* 0x0000000c00708947 */ /* 0x001fea0003800000 */
.L_x_4145:
[----:B0-----:R-:W0:Y:S01]  /*35690*/  S2R R2, SR_TID.X ;  /* 0x0000000000027919 */ /* 0x001e220000002100 */
[----:B------:R-:W1:Y:S01]  /*356a0*/  LDC R6, c[0x0][0x430] ;  /* 0x00010c00ff067b82 */ /* 0x000e620000000800 */
[----:B------:R-:W-:Y:S01]  /*356b0*/  IMAD R7, R10, 0x60, R33 ;  /* 0x000000600a077824 */ /* 0x000fe200078e0221 */
[----:B--2---:R-:W2:Y:S01]  /*356c0*/  S2R R3, SR_TID.X ;  /* 0x0000000000037919 */ /* 0x004ea20000002100 */
[----:B------:R-:W-:Y:S02]  /*356d0*/  IMAD.U32 R12, RZ, RZ, UR40 ;  /* 0x00000028ff0c7e24 */ /* 0x000fe4000f8e00ff */
[----:B------:R-:W-:Y:S01]  /*356e0*/  VIADD R25, R25, 0x1 ;  /* 0x0000000119197836 */ /* 0x000fe20000000000 */
[----:B-1----:R-:W-:Y:S02]  /*356f0*/  ISETP.NE.AND P0, PT, R6, 0x1, PT ;  /* 0x000000010600780c */ /* 0x002fe40003f05270 */
[----:B0-----:R-:W-:Y:S01]  /*35700*/  LOP3.LUT R2, R2, 0x7f, RZ, 0xc0, !PT ;  /* 0x0000007f02027812 */ /* 0x001fe200078ec0ff */
[----:B--23--:R-:W-:-:S03]  /*35710*/  IMAD.SHL.U32 R4, R3, 0x10, RZ ;  /* 0x0000001003047824 */ /* 0x00cfc600078e00ff */
        /* <DEDUP_REMOVED lines=24> */
[----:B------:R-:W-:Y:S01]  /*358a0*/  IMAD R6, R6, R3, R7 ;  /* 0x0000000306067224 */ /* 0x000fe200078e0207 */
[----:B------:R-:W-:Y:S01]  /*358b0*/  SEL R2, RZ, 0x1, P0 ;  /* 0x00000001ff027807 */ /* 0x000fe20000000000 */
[----:B------:R-:W-:Y:S01]  /*358c0*/  IMAD.MOV.U32 R3, RZ, RZ, R10 ;  /* 0x000000ffff037224 */ /* 0x000fe200078e000a */
[----:B------:R-:W-:Y:S05]  /*358d0*/  YIELD ;  /* 0x0000000000007946 */ /* 0x000fea0003800000 */
[----:B------:R-:W-:Y:S01]  /*358e0*/  SEL R25, R25, RZ, P0 ;  /* 0x000000ff19197207 */ /* 0x000fe20000000000 */
[----:B------:R-:W-:Y:S01]  /*358f0*/  VIADD R10, R10, 0xffffffff ;  /* 0xffffffff0a0a7836 */ /* 0x000fe20000000000 */
[----:B------:R-:W-:-:S02]  /*35900*/  LOP3.LUT R27, R27, R2, RZ, 0x3c, !PT ;  /* 0x000000021b1b7212 */ /* 0x000fc400078e3cff */
[----:B------:R-:W-:Y:S01]  /*35910*/  ISETP.GT.AND P2, PT, R3, R34, PT ;  /* 0x000000220300720c */ /* 0x000fe20003f44270 */
[----:B0-----:R-:W-:-:S12]  /*35920*/  @!P1 BRA `(.L_x_4133) ;  /* 0x0000000000049947 */ /* 0x001fd80003800000 */
[----:B------:R-:W-:Y:S01]  /*35930*/  BPT.TRAP 0x1 ;  /* 0x000000040000795c */ /* 0x000fe20000300000 */
.L_x_4133:
[----:B------:R-:W-:Y:S01]  /*35940*/  IMAD R4, R25, 0x8, R23 ;  /* 0x0000000819047824 */ /* 0x000fe200078e0217 */
[----:B------:R-:W-:Y:S01]  /*35950*/  SHF.L.U32 R21, R27, 0x1f, RZ ;  /* 0x0000001f1b157819 */ /* 0x000fe200000006ff */
[----:B------:R-:W-:Y:S01]  /*35960*/  BSSY B1, `(.L_x_4134) ;  /* 0x0000004000017945 */ /* 0x000fe20003800000 */
[----:B------:R-:W-:Y:S02]  /*35970*/  SHF.R.S32.HI R17, RZ, 0x1f, R6 ;  /* 0x0000001fff117819 */ /* 0x000fe40000011406 */
[----:B------:R-:W0:Y:S02]  /*35980*/  SYNCS.PHASECHK.TRANS64.TRYWAIT P0, [R4+URZ+0x32440], R21 ;  /* 0x03244015040075a7 */ /* 0x000e24000800017f */
[----:B0-----:R-:W-:Y:S05]  /*35990*/  @!P0 BRA `(.L_x_4135) ;  /* 0x00000060009c8947 */ /* 0x001fea0003800000 */
.L_x_4322:
[----:B------:R-:W-:Y:S05]  /*359a0*/  BSYNC B1 ;  /* 0x0000000000017941 */ /* 0x000fea0003800000 */
.L_x_4134:
        /* <DEDUP_REMOVED lines=52> */
.L_x_4336:
        /* <DEDUP_REMOVED lines=8> */
.L_x_4137:
        /* <DEDUP_REMOVED lines=11> */
.L_x_4138:
[----:B------:R2:W-:Y:S01]  /*35e20*/  SYNCS.ARRIVE.TRANS64.A1T0 RZ, [R4+URZ+0x32430], RZ ;  /* 0x032430ff04ff79a7 */ /* 0x0005e2000810003f */
[----:B------:R-:W-:Y:S05]  /*35e30*/  @!P3 BRA `(.L_x_4139) ;  /* 0x000000000004b947 */ /* 0x000fea0003800000 */
[----:B------:R-:W-:Y:S01]  /*35e40*/  BPT.TRAP 0x1 ;  /* 0x000000040000795c */ /* 0x000fe20000300000 */
.L_x_4139:
[----:B------:R-:W3:Y:S01]  /*35e50*/  SYNCS.PHASECHK.TRANS64.TRYWAIT P0, [R4+URZ+0x32460], R21 ;  /* 0x03246015040075a7 */ /* 0x000ee2000800017f */
[----:B------:R-:W-:Y:S04]  /*35e60*/  BSSY B1, `(.L_x_4140) ;  /* 0x0000002000017945 */ /* 0x000fe80003800000 */
[----:B---3--:R-:W-:Y:S05]  /*35e70*/  @!P0 BRA `(.L_x_4141) ;  /* 0x00000064001c8947 */ /* 0x008fea0003800000 */
.L_x_4337:
[----:B------:R-:W-:Y:S05]  /*35e80*/  BSYNC B1 ;  /* 0x0000000000017941 */ /* 0x000fea0003800000 */
.L_x_4140:
        /* <DEDUP_REMOVED lines=68> */
.L_x_4351:
        /* <DEDUP_REMOVED lines=11> */
.L_x_4143:
        /* <DEDUP_REMOVED lines=11> */
.L_x_4144:
[----:B------:R0:W-:Y:S01]  /*36430*/  SYNCS.ARRIVE.TRANS64.A1T0 RZ, [R4+URZ+0x32450], RZ ;  /* 0x032450ff04ff79a7 */ /* 0x0001e2000810003f */
[----:B------:R-:W-:Y:S05]  /*36440*/  @P2 BRA `(.L_x_4145) ;  /* 0xfffffff000902947 */ /* 0x000fea000383ffff */
.L_x_4132:
[----:B------:R-:W-:Y:S05]  /*36450*/  BSYNC B0 ;  /* 0x0000000000007941 */ /* 0x000fea0003800000 */
.L_x_4131:
        /* <DEDUP_REMOVED lines=11> */
[----:B0-23--:R-:W1:Y:S02]  /*36510*/  FLO.U32 R4, UR4 ;  /* 0x0000000400047d00 */ /* 0x00de6400080e0000 */
[----:B-1----:R-:W-:-:S06]  /*36520*/  ISETP.EQ.U32.AND P1, PT, R4, R5, PT ;  /* 0x000000050400720c */ /* 0x002fcc0003f22070 */
[----:B------:R-:W4:Y:S07]  /*36530*/  POPC R5, UR4 ;  /* 0x0000000400057d09 */ /* 0x000f2e0008000000 */
[----:B----4-:R-:W2:Y:S01]  /*36540*/  @P1 ATOMG.E.ADD.STRONG.GPU PT, R3, desc[UR44][R2.64], R5 ;  /* 0x00000005020319a8 */ /* 0x010ea200081ee1ec */
[----:B------:R-:W0:Y:S02]  /*36550*/  S2R R6, SR_LTMASK ;  /* 0x0000000000067919 */ /* 0x000e240000003900 */
[----:B0-----:R-:W-:-:S04]  /*36560*/  LOP3.LUT R6, R6, UR4, RZ, 0xc0, !PT ;  /* 0x0000000406067c12 */ /* 0x001fc8000f8ec0ff */
[----:B------:R-:W0:Y:S01]  /*36570*/  POPC R7, R6 ;  /* 0x0000000600077309 */ /* 0x000e220000000000 */
[----:B--2---:R-:W0:Y:S02]  /*36580*/  SHFL.IDX PT, R4, R3, R4, 0x1f ;  /* 0x00001f0403047589 */ /* 0x004e2400000e0000 */
[----:B0-----:R-:W-:-:S07]  /*36590*/  IADD3 R16, R4, UR39, R7 ;  /* 0x0000002704107c10 */ /* 0x001fce000fffe007 */
.L_x_4147:
[----:B------:R-:W-:Y:S05]  /*365a0*/  BSYNC B0 ;  /* 0x0000000000007941 */ /* 0x000fea0003800000 */
.L_x_4146:
[----:B------:R-:W-:Y:S02]  /*365b0*/  LOP3.LUT R27, R27, R0, RZ, 0x3c, !PT ;  /* 0x000000001b1b7212 */ /* 0x000fe400078e3cff */
[----:B------:R-:W-:-:S07]  /*365c0*/  SEL R25, R25, RZ, P0 ;  /* 0x000000ff19197207 */ /* 0x000fce0000000000 */
.L_x_4100:
[----:B------:R-:W-:Y:S05]  /*365d0*/  BSYNC B7 ;  /* 0x0000000000077941 */ /* 0x000fea0003800000 */
.L_x_4098:
[----:B------:R-:W-:-:S13]  /*365e0*/  LOP3.LUT P0, RZ, R22, 0x1000, RZ, 0xc0, !PT ;  /* 0x0000100016ff7812 */ /* 0x000fda000780c0ff */
[----:B------:R-:W-:Y:S05]  /*365f0*/  @!P0 BRA `(.L_x_4148) ;  /* 0x0000000000248947 */ /* 0x000fea0003800000 */
[----:B------:R-:W-:Y:S05]  /*36600*/  WARPSYNC.ALL ;  /* 0x0000000000007948 */ /* 0x000fea0003800000 */
[----:B------:R-:W4:Y:S08]  /*36610*/  S2UR UR5, SR_CgaCtaId ;  /* 0x00000000000579c3 */ /* 0x000f300000008800 */
[----:B------:R-:W-:Y:S06]  /*36620*/  BAR.SYNC.DEFER_BLOCKING 0x5, 0x180 ;  /* 0x0146000000007b1d */ /* 0x000fec0000010000 */
[----:B------:R-:W-:-:S02]  /*36630*/  UMOV UR4, 0x400 ;  /* 0x0000040000047882 */ /* 0x000fc40000000000 */
[----:B----4-:R-:W-:-:S06]  /*36640*/  ULEA UR4, UR5, UR4, 0x18 ;  /* 0x0000000405047291 */ /* 0x010fcc000f8ec03f */
[----:B0-----:R-:W-:-:S05]  /*36650*/  IMAD.U32 R23, RZ, RZ, UR4 ;  /* 0x00000004ff177e24 */ /* 0x001fca000f8e00ff */
[----:B------:R4:W0:Y:S01]  /*36660*/  LDS.128 R16, [R23+0x324d0] ;  /* 0x0324d00017107984 */ /* 0x0008220000000c00 */
[----:B------:R-:W-:Y:S06]  /*36670*/  BAR.ARV 0x4, 0x180 ;  /* 0x0106000000007b1d */ /* 0x000fec0000002000 */
[----:B------:R-:W-:Y:S05]  /*36680*/  BRA `(.L_x_4149) ;  /* 0x0000000800cc7947 */ /* 0x000fea0003800000 */
.L_x_4148:
        /* <DEDUP_REMOVED lines=36> */
.L_x_4361:
[----:B------:R-:W-:Y:S02]  /*368d0*/  ULDC UR4, c[0x0][0xd38] ;  /* 0x00034e0000047ab9 */ /* 0x000fe40000000800 */
[----:B------:R-:W-:-:S04]  /*368e0*/  IMAD.U32 R7, RZ, RZ, UR4 ;  /* 0x00000004ff077e24 */ /* 0x000fc8000f8e00ff */
[----:B--2---:R-:W-:-:S04]  /*368f0*/  IMAD R14, R14, R7, RZ ;  /* 0x000000070e0e7224 */ /* 0x004fc800078e02ff */
[----:B------:R-:W-:-:S05]  /*36900*/  IMAD.IADD R9, R4, 0x1, R14 ;  /* 0x0000000104097824 */ /* 0x000fca00078e020e */
[----:B------:R-:W-:-:S13]  /*36910*/  ISETP.GT.AND P6, PT, R9, R0, PT ;  /* 0x000000000900720c */ /* 0x000fda0003fc4270 */
[----:B------:R-:W-:Y:S05]  /*36920*/  @P6 BRA `(.L_x_4151) ;  /* 0x00000000009c6947 */ /* 0x000fea0003800000 */
.L_x_4156:
        /* <DEDUP_REMOVED lines=14> */
.L_x_4154:
[----:B------:R-:W-:Y:S05]  /*36a10*/  BSYNC B0 ;  /* 0x0000000000007941 */ /* 0x000fea0003800000 */
.L_x_4153:
[----:B------:R-:W-:-:S03]  /*36a20*/  UMOV UR4, 0xffffffff ;  /* 0xffffffff00047882 */ /* 0x000fc60000000000 */
[----:B------:R-:W-:Y:S05]  /*36a30*/  BRA.DIV UR4, `(.L_x_4155) ;  /* 0x00000066042c7947 */ /* 0x000fea000b800000 */
[----:B-----5:R-:W2:Y:S02]  /*36a40*/  SHFL.UP PT, R14, R5, 0x1, RZ ;  /* 0x04200000050e7989 */ /* 0x020ea400000e00ff */
[----:B--2---:R-:W-:-:S05]  /*36a50*/  SEL R14, R14, RZ, P1 ;  /* 0x000000ff0e0e7207 */ /* 0x004fca0000800000 */
[----:B-1----:R-:W-:-:S05]  /*36a60*/  IMAD.IADD R13, R5, 0x1, R14 ;  /* 0x00000001050d7824 */ /* 0x002fca00078e020e */
        /* <DEDUP_REMOVED lines=13> */
.L_x_4369:
[----:B------:R-:W-:Y:S02]  /*36b40*/  ULDC UR4, c[0x0][0xd38] ;  /* 0x00034e0000047ab9 */ /* 0x000fe40000000800 */
[----:B------:R-:W-:-:S04]  /*36b50*/  IMAD.U32 R7, RZ, RZ, UR4 ;  /* 0x00000004ff077e24 */ /* 0x000fc8000f8e00ff */
[----:B-1----:R-:W-:-:S04]  /*36b60*/  IMAD R14, R14, R7, RZ ;  /* 0x000000070e0e7224 */ /* 0x002fc800078e02ff */
[----:B------:R-:W-:-:S05]  /*36b70*/  IMAD.IADD R9, R14, 0x1, R9 ;  /* 0x000000010e097824 */ /* 0x000fca00078e0209 */
[----:B------:R-:W-:-:S13]  /*36b80*/  ISETP.GT.AND P6, PT, R9, R0, PT ;  /* 0x000000000900720c */ /* 0x000fda0003fc4270 */
[----:B------:R-:W-:Y:S05]  /*36b90*/  @!P6 BRA `(.L_x_4156) ;  /* 0xfffffffc0064e947 */ /* 0x000fea000383ffff */
.L_x_4151:
        /* <DEDUP_REMOVED lines=8> */
.L_x_4373:
[----:B------:R-:W-:Y:S01]  /*36c20*/  ISETP.NE.AND P0, PT, R3, RZ, PT ;  /* 0x000000ff0300720c */ /* 0x000fe20003f05270 */
[----:B------:R-:W-:-:S12]  /*36c30*/  IMAD.MOV.U32 R14, RZ, RZ, RZ ;  /* 0x000000ffff0e7224 */ /* 0x000fd800078e00ff */
[----:B------:R-:W-:Y:S05]  /*36c40*/  @!P0 BRA `(.L_x_4158) ;  /* 0x0000000000108947 */ /* 0x000fea0003800000 */
[----:B------:R-:W-:Y:S01]  /*36c50*/  UMOV UR4, 0xffffffff ;  /* 0xffffffff00047882 */ /* 0x000fe20000000000 */
[----:B------:R-:W-:Y:S02]  /*36c60*/  VIADD R12, R4, 0xffffffff ;  /* 0xffffffff040c7836 */ /* 0x000fe40000000000 */
[----:B------:R-:W-:Y:S05]  /*36c70*/  BRA.DIV UR4, `(.L_x_4159) ;  /* 0x0000006604a07947 */ /* 0x000fea000b800000 */
[----:B------:R4:W0:Y:S02]  /*36c80*/  SHFL.IDX PT, R14, R2, R12, 0x1f ;  /* 0x00001f0c020e7589 */ /* 0x00082400000e0000 */
.L_x_4158:
[----:B0---4-:R-:W0:Y:S01]  /*36c90*/  LDC.64 R2, c[0x0][0xd90] ;  /* 0x00036400ff027b82 */ /* 0x011e220000000a00 */
[----:B------:R-:W-:-:S04]  /*36ca0*/  IMAD.IADD R19, R4, 0x1, R19 ;  /* 0x0000000104137824 */ /* 0x000fc800078e0213 */
[----:B0-----:R-:W-:-:S05]  /*36cb0*/  IMAD.WIDE R2, R19, 0x4, R2 ;  /* 0x0000000413027825 */ /* 0x001fca00078e0202 */
[----:B------:R0:W2:Y:S01]  /*36cc0*/  LDG.E R6, desc[UR44][R2.64] ;  /* 0x0000002c02067981 */ /* 0x0000a2000c1e1900 */
        /* <DEDUP_REMOVED lines=62> */
.L_x_4152:
[----:B------:R-:W-:Y:S01]  /*370b0*/  UMOV UR4, URZ ;  /* 0x0000003f00047c82 */ /* 0x000fe20008000000 */
[----:B------:R-:W-:Y:S01]  /*370c0*/  UMOV UR5, URZ ;  /* 0x0000003f00057c82 */ /* 0x000fe20008000000 */
[----:B------:R-:W-:Y:S01]  /*370d0*/  ULDC UR6, c[0x0][0xd3c] ;  /* 0x00034f0000067ab9 */ /* 0x000fe20000000800 */
[----:B------:R-:W-:Y:S02]  /*370e0*/  IMAD.MOV.U32 R16, RZ, RZ, R0 ;  /* 0x000000ffff107224 */ /* 0x000fe400078e0000 */
[----:B------:R-:W-:Y:S02]  /*370f0*/  IMAD.U32 R17, RZ, RZ, UR4 ;  /* 0x00000004ff117e24 */ /* 0x000fe4000f8e00ff */
[----:B------:R-:W-:Y:S02]  /*37100*/  IMAD.U32 R18, RZ, RZ, UR5 ;  /* 0x00000005ff127e24 */ /* 0x000fe4000f8e00ff */
[----:B------:R-:W-:-:S07]  /*37110*/  IMAD.U32 R19, RZ, RZ, UR6 ;  /* 0x00000006ff137e24 */ /* 0x000fce000f8e00ff */
.L_x_4160:
        /* <DEDUP_REMOVED lines=10> */
.L_x_4149:
[----:B------:R-:W-:Y:S02]  /*371c0*/  ULDC UR4, c[0x0][0xd3c] ;  /* 0x00034f0000047ab9 */ /* 0x000fe40000000800 */
[----:B0-----:R-:W-:-:S13]  /*371d0*/  ISETP.GE.AND P0, PT, R19, UR4, PT ;  /* 0x0000000413007c0c */ /* 0x001fda000bf06270 */
[----:B------:R-:W-:Y:S05]  /*371e0*/  @!P0 BRA `(.L_x_4161) ;  /* 0xffffff9000848947 */ /* 0x000fea000383ffff */
[----:B------:R-:W-:Y:S05]  /*371f0*/  BSYNC B8 ;  /* 0x0000000000087941 */ /* 0x000fea0003800000 */
.L_x_4040:
[----:B0-----:R-:W5:Y:S01]  /*37200*/  LDL.LU R0, [R1+0x48c] ;  /* 0x00048c0001007983 */ /* 0x001f620000300800 */
        /* <DEDUP_REMOVED lines=11> */
.L_x_4376:
[----:B------:R-:W-:Y:S05]  /*372c0*/  BSYNC B0 ;  /* 0x0000000000007941 */ /* 0x000fea0003800000 */
.L_x_4162:
[----:B------:R-:W-:-:S03]  /*372d0*/  UMOV UR4, 0xffffffff ;  /* 0xffffffff00047882 */ /* 0x000fc60000000000 */
[----:B------:R-:W-:Y:S05]  /*372e0*/  BRA.DIV UR4, `(.L_x_4164) ;  /* 0x00000062043c7947 */ /* 0x000fea000b800000 */
[----:B------:R-:W0:Y:S02]  /*372f0*/  S2R R0, SR_TID.X ;  /* 0x0000000000007919 */ /* 0x000e240000002100 */
[----:B0-----:R-:W-:-:S04]  /*37300*/  SHF.R.U32.HI R0, RZ, 0x5, R0 ;  /* 0x00000005ff007819 */ /* 0x001fc80000011600 */
[----:B------:R-:W-:-:S05]  /*37310*/  LOP3.LUT R0, R0, 0x3, RZ, 0xc0, !PT ;  /* 0x0000000300007812 */ /* 0x000fca00078ec0ff */
[----:B------:R0:W0:Y:S02]  /*37320*/  SHFL.IDX PT, R14, R0, RZ, 0x1f ;  /* 0x00001fff000e7589 */ /* 0x00002400000e0000 */
.L_x_4379:
[----:B0-----:R-:W-:-:S13]  /*37330*/  ISETP.NE.AND P0, PT, R14, RZ, PT ;  /* 0x000000ff0e00720c */ /* 0x001fda0003f05270 */
[----:B------:R-:W-:Y:S05]  /*37340*/  @P0 BRA `(.L_x_3800) ;  /* 0x0000000000880947 */ /* 0x000fea0003800000 */
[----:B------:R-:W-:-:S03]  /*37350*/  UMOV UR4, 0xffffffff ;  /* 0xffffffff00047882 */ /* 0x000fc60000000000 */
[----:B------:R-:W-:Y:S05]  /*37360*/  BRA.DIV UR4, `(.L_x_4165) ;  /* 0x0000006204507947 */ /* 0x000fea000b800000 */
[----:B------:R-:W-:-:S13]  /*37370*/  ELECT P6, URZ, PT ;  /* 0x00000000003f782f */ /* 0x000fda00038c0000 */
.L_x_4382:
[----:B------:R-:W-:Y:S05]  /*37380*/  @!P6 BRA `(.L_x_3800) ;  /* 0x000000000078e947 */ /* 0x000fea0003800000 */
[----:B------:R-:W-:-:S06]  /*37390*/  ULOP3.LUT UR4, UR38, 0x2, URZ, 0xfc, !UPT ;  /* 0x0000000226047892 */ /* 0x000fcc000f8efc3f */
[----:B------:R-:W-:-:S05]  /*373a0*/  IMAD.U32 R0, RZ, RZ, UR4 ;  /* 0x00000004ff007e24 */ /* 0x000fca000f8e00ff */
[----:B------:R-:W-:-:S13]  /*373b0*/  ISETP.NE.AND P0, PT, R0, 0x3, PT ;  /* 0x000000030000780c */ /* 0x000fda0003f05270 */
[----:B------:R-:W-:Y:S05]  /*373c0*/  @!P0 BRA `(.L_x_4166) ;  /* 0x0000000000048947 */ /* 0x000fea0003800000 */
[----:B------:R-:W-:Y:S01]  /*373d0*/  BPT.TRAP 0x1 ;  /* 0x000000040000795c */ /* 0x000fe20000300000 */
.L_x_4166:
[----:B------:R-:W-:Y:S01]  /*373e0*/  IMAD R3, R25, 0x8, R5 ;  /* 0x0000000819037824 */ /* 0x000fe200078e0205 */
[----:B------:R-:W-:Y:S01]  /*373f0*/  SHF.L.U32 R2, R27, 0x1f, RZ ;  /* 0x0000001f1b027819 */ /* 0x000fe200000006ff */
[----:B------:R-:W-:-:S03]  /*37400*/  VIADD R25, R25, 0x1 ;  /* 0x0000000119197836 */ /* 0x000fc60000000000 */
[----:B------:R-:W0:Y:S02]  /*37410*/  SYNCS.PHASECHK.TRANS64.TRYWAIT P1, [R3+URZ+0x32440], R2 ;  /* 0x03244002030075a7 */ /* 0x000e24000802017f */
[----:B------:R-:W-:-:S04]  /*37420*/  ISETP.NE.AND P2, PT, R25, 0x2, PT ;  /* 0x000000021900780c */ /* 0x000fc80003f45270 */
[----:B------:R-:W-:Y:S01]  /*37430*/  SEL R0, RZ, 0x1, P2 ;  /* 0x00000001ff007807 */ /* 0x000fe20001000000 */
[----:B0-----:R-:W-:Y:S08]  /*37440*/  @!P1 BRA `(.L_x_4167) ;  /* 0x0000006000389947 */ /* 0x001ff00003800000 */
.L_x_4383:
[----:B------:R-:W-:Y:S02]  /*37450*/  SEL R25, R25, RZ, P2 ;  /* 0x000000ff19197207 */ /* 0x000fe40001000000 */
[----:B------:R-:W-:Y:S01]  /*37460*/  LOP3.LUT R0, R27, R0, RZ, 0x3c, !PT ;  /* 0x000000001b007212 */ /* 0x000fe200078e3cff */
[----:B------:R-:W-:Y:S06]  /*37470*/  @!P0 BRA `(.L_x_4168) ;  /* 0x0000000000048947 */ /* 0x000fec0003800000 */
[----:B------:R-:W-:Y:S01]  /*37480*/  BPT.TRAP 0x1 ;  /* 0x000000040000795c */ /* 0x000fe20000300000 */
.L_x_4168:
[----:B------:R-:W-:Y:S01]  /*37490*/  IMAD R25, R25, 0x8, R5 ;  /* 0x0000000819197824 */ /* 0x000fe200078e0205 */
[----:B------:R-:W-:-:S04]  /*374a0*/  SHF.L.U32 R0, R0, 0x1f, RZ ;  /* 0x0000001f00007819 */ /* 0x000fc800000006ff */
[----:B------:R-:W0:Y:S02]  /*374b0*/  SYNCS.PHASECHK.TRANS64.TRYWAIT P1, [R25+URZ+0x32440], R0 ;  /* 0x03244000190075a7 */ /* 0x000e24000802017f */
[----:B0-----:R-:W-:Y:S05]  /*374c0*/  @!P1 BRA `(.L_x_4169) ;  /* 0x00000060002c9947 */ /* 0x001fea0003800000 */
.L_x_4384:
[----:B------:R-:W-:Y:S05]  /*374d0*/  @!P0 BRA `(.L_x_4170) ;  /* 0x0000000000048947 */ /* 0x000fea0003800000 */
[----:B------:R-:W-:Y:S01]  /*374e0*/  BPT.TRAP 0x1 ;  /* 0x000000040000795c */ /* 0x000fe20000300000 */
.L_x_4170:
[----:B------:R-:W0:Y:S02]  /*374f0*/  SYNCS.PHASECHK.TRANS64.TRYWAIT P1, [R3+URZ+0x32460], R2 ;  /* 0x03246002030075a7 */ /* 0x000e24000802017f */
[----:B0-----:R-:W-:Y:S05]  /*37500*/  @!P1 BRA `(.L_x_4171) ;  /* 0x0000006000309947 */ /* 0x001fea0003800000 */
.L_x_4385:
[----:B------:R-:W-:Y:S05]  /*37510*/  @!P0 BRA `(.L_x_4172) ;  /* 0x0000000000048947 */ /* 0x000fea0003800000 */
[----:B------:R-:W-:Y:S01]  /*37520*/  BPT.TRAP 0x1 ;  /* 0x000000040000795c */ /* 0x000fe20000300000 */
.L_x_4172:
[----:B------:R0:W0:Y:S02]  /*37530*/  SYNCS.PHASECHK.TRANS64.TRYWAIT P0, [R25+URZ+0x32460], R0 ;  /* 0x03246000190075a7 */ /* 0x000024000800017f */
[----:B0-----:R-:W-:Y:S05]  /*37540*/  @!P0 NANOSLEEP.SYNCS 0x989680 ;  /* 0x009896800000895d */ /* 0x001fea0003900000 */
[----:B------:R-:W0:Y:S02]  /*37550*/  @!P0 SYNCS.PHASECHK.TRANS64 P0, [R25+URZ+0x32460], R0 ;  /* 0x03246000190085a7 */ /* 0x000e24000800007f */
[----:B0-----:R-:W-:Y:S05]  /*37560*/  @!P0 BRA `(.L_x_4172) ;  /* 0xfffffffc00f08947 */ /* 0x001fea000383ffff */
.L_x_3800:
[----:B------:R-:W-:Y:S05]  /*37570*/  BSYNC B9 ;  /* 0x0000000000097941 */ /* 0x000fea0003800000 */
.L_x_3797:
[----:B------:R-:W-:Y:S05]  /*37580*/  EXIT ;  /* 0x000000000000794d */ /* 0x000fea0003800000 */
.L_x_3826:
[----:B0-----:R0:W1:Y:S02]  /*37590*/  SYNCS.PHASECHK.TRANS64.TRYWAIT P6, [R70+URZ+0x32490], R83 ;  /* 0x03249053460075a7 */ /* 0x00106400080c017f */
[----:B-1----:R-:W-:Y:S05]  /*375a0*/  @!P6 NANOSLEEP.SYNCS 0x989680 ;  /* 0x009896800000e95d */ /* 0x002fea0003900000 */
[----:B------:R-:W1:Y:S02]  /*375b0*/  @!P6 SYNCS.PHASECHK.TRANS64 P6, [R70+URZ+0x32490], R83 ;  /* 0x032490534600e5a7 */ /* 0x000e6400080c007f */
[----:B-1----:R-:W-:Y:S05]  /*375c0*/  @!P6 BRA `(.L_x_3826) ;  /* 0xfffffffc00f0e947 */ /* 0x002fea000383ffff */
[----:B------:R-:W-:Y:S05]  /*375d0*/  BRA `(.L_x_4173) ;  /* 0xfffffcb800c47947 */ /* 0x000fea000383ffff */
.L_x_3827:
        /* <DEDUP_REMOVED lines=8> */
.L_x_4175:
[----:B------:R-:W-:Y:S05]  /*37660*/  BSYNC B1 ;  /* 0x0000000000017941 */ /* 0x000fea0003800000 */
.L_x_4174:
        /* <DEDUP_REMOVED lines=8> */
.L_x_4176:
[----:B------:R-:W-:Y:S05]  /*376f0*/  BRA `(.L_x_4177) ;  /* 0xfffffcb800907947 */ /* 0x000fea000383ffff */
.L_x_3836:
[----:B------:R-:W-:Y:S01]  /*37700*/  BSSY B1, `(.L_x_4178) ;  /* 0x0000008000017945 */ /* 0x000fe20003800000 */
[----:B------:R-:W-:Y:S02]  /*37710*/  IMAD.MOV.U32 R13, RZ, RZ, R82 ;  /* 0x000000ffff0d7224 */ /* 0x000fe400078e0052 */
[----:B------:R-:W-:Y:S02]  /*37720*/  IMAD.MOV.U32 R12, RZ, RZ, 0x1 ;  /* 0x00000001ff0c7424 */ /* 0x000fe400078e00ff */
[----:B0---4-:R-:W-:Y:S02]  /*37730*/  IMAD.MOV.U32 R11, RZ, RZ, 0x1c1f ;  /* 0x00001c1fff0b7424 */ /* 0x011fe400078e00ff */
[----:B------:R-:W-:-:S07]  /*37740*/  IMAD.MOV.U32 R15, RZ, RZ, -0x1 ;  /* 0xffffffffff0f7424 */ /* 0x000fce00078e00ff */
[----:B-123--:R-:W-:Y:S05]  /*37750*/  WARPSYNC.COLLECTIVE R15, `(.L_x_4179) ;  /* 0x000000000f087348 */ /* 0x00efea0003c00000 */
[----:B---3--:R0:W3:Y:S02]  /*37760*/  SHFL.IDX P6, R14, R13, R12, R11 ;  /* 0x0000000c0d0e7389 */ /* 0x0080e400000c000b */
[----:B0123--:R-:W-:Y:S01]  /*37770*/  ENDCOLLECTIVE ;  /* 0x000000000000791b */ /* 0x00ffe20003800000 */
.L_x_4179:
[----:B------:R-:W-:Y:S05]  /*37780*/  BSYNC B1 ;  /* 0x0000000000017941 */ /* 0x000fea0003800000 */
.L_x_4178:
        /* <DEDUP_REMOVED lines=8> */
.L_x_4180:
[----:B------:R-:W-:Y:S05]  /*37810*/  BRA `(.L_x_4181) ;  /* 0xfffffcc000287947 */ /* 0x000fea000383ffff */
.L_x_3850:
[----:B-1----:R1:W2:Y:S02]  /*37820*/  SYNCS.PHASECHK.TRANS64.TRYWAIT P4, [R70+URZ+0x32490], R83 ;  /* 0x03249053460075a7 */ /* 0x0022a4000808017f */
[----:B--2---:R-:W-:Y:S05]  /*37830*/  @!P4 NANOSLEEP.SYNCS 0x989680 ;  /* 0x009896800000c95d */ /* 0x004fea0003900000 */
[----:B------:R-:W2:Y:S02]  /*37840*/  @!P4 SYNCS.PHASECHK.TRANS64 P4, [R70+URZ+0x32490], R83 ;  /* 0x032490534600c5a7 */ /* 0x000ea4000808007f */
[----:B--2---:R-:W-:Y:S05]  /*37850*/  @!P4 BRA `(.L_x_3850) ;  /* 0xfffffffc00f0c947 */ /* 0x004fea000383ffff */
[----:B------:R-:W-:Y:S05]  /*37860*/  BRA `(.L_x_4182) ;  /* 0xfffffccc00b87947 */ /* 0x000fea000383ffff */
.L_x_3851:
        /* <DEDUP_REMOVED lines=8> */
.L_x_4184:
[----:B------:R-:W-:Y:S05]  /*378f0*/  BSYNC B1 ;  /* 0x0000000000017941 */ /* 0x000fea0003800000 */
.L_x_4183:
        /* <DEDUP_REMOVED lines=8> */
.L_x_4185:
[----:B------:R-:W-:Y:S01]  /*37980*/  IMAD.MOV.U32 R74, RZ, RZ, R14 ;  /* 0x000000ffff4a7224 */ /* 0x000fe200078e000e */
[----:B------:R-:W-:Y:S06]  /*37990*/  BRA `(.L_x_4186) ;  /* 0xfffffccc00847947 */ /* 0x000fec000383ffff */
.L_x_3856:
        /* <DEDUP_REMOVED lines=8> */
.L_x_4188:
[----:B------:R-:W-:Y:S05]  /*37a20*/  BSYNC B1 ;  /* 0x0000000000017941 */ /* 0x000fea0003800000 */
.L_x_4187:
        /* <DEDUP_REMOVED lines=8> */
.L_x_4189:
[----:B------:R-:W-:Y:S05]  /*37ab0*/  BRA `(.L_x_4190) ;  /* 0xfffffcd400287947 */ /* 0x000fea000383ffff */
.L_x_3861:
[----:B-1----:R1:W2:Y:S02]  /*37ac0*/  SYNCS.PHASECHK.TRANS64.TRYWAIT P3, [R70+URZ+0x32490], R83 ;  /* 0x03249053460075a7 */ /* 0x0022a4000806017f */
[----:B--2---:R-:W-:Y:S05]  /*37ad0*/  @!P3 NANOSLEEP.SYNCS 0x989680 ;  /* 0x009896800000b95d */ /* 0x004fea0003900000 */
[----:B------:R-:W2:Y:S02]  /*37ae0*/  @!P3 SYNCS.PHASECHK.TRANS64 P3, [R70+URZ+0x32490], R83 ;  /* 0x032490534600b5a7 */ /* 0x000ea4000806007f */
[----:B--2---:R-:W-:Y:S05]  /*37af0*/  @!P3 BRA `(.L_x_3861) ;  /* 0xfffffffc00f0b947 */ /* 0x004fea000383ffff */
[----:B------:R-:W-:Y:S05]  /*37b00*/  BRA `(.L_x_4191) ;  /* 0xfffffcdc001c7947 */ /* 0x000fea000383ffff */
.L_x_3862:
        /* <DEDUP_REMOVED lines=8> */
.L_x_4193:
[----:B------:R-:W-:Y:S05]  /*37b90*/  BSYNC B1 ;  /* 0x0000000000017941 */ /* 0x000fea0003800000 */
.L_x_4192:
        /* <DEDUP_REMOVED lines=8> */
.L_x_4194:
[----:B------:R-:W-:Y:S05]  /*37c20*/  BRA `(.L_x_4195) ;  /* 0xfffffcdc00447947 */ /* 0x000fea000383ffff */
.L_x_3865:
[----:B------:R-:W-:Y:S01]  /*37c30*/  BSSY B1, `(.L_x_4196) ;  /* 0x0000008000017945 */ /* 0x000fe20003800000 */
[----:B------:R-:W-:Y:S02]  /*37c40*/  IMAD.MOV.U32 R13, RZ, RZ, R10 ;  /* 0x000000ffff0d7224 */ /* 0x000fe400078e000a */
[----:B------:R-:W-:Y:S02]  /*37c50*/  IMAD.MOV.U32 R12, RZ, RZ, 0x1 ;  /* 0x00000001ff0c7424 */ /* 0x000fe400078e00ff */
[----:B------:R-:W-:Y:S02]  /*37c60*/  IMAD.MOV.U32 R11, RZ, RZ, 0x1c1f ;  /* 0x00001c1fff0b7424 */ /* 0x000fe400078e00ff */
[----:B----4-:R-:W-:-:S07]  /*37c70*/  IMAD.MOV.U32 R15, RZ, RZ, -0x1 ;  /* 0xffffffffff0f7424 */ /* 0x010fce00078e00ff */
[----:B0123--:R-:W-:Y:S05]  /*37c80*/  WARPSYNC.COLLECTIVE R15, `(.L_x_4197) ;  /* 0x000000000f087348 */ /* 0x00ffea0003c00000 */
[----:B---3--:R3:W4:Y:S02]  /*37c90*/  SHFL.IDX P6, R14, R13, R12, R11 ;  /* 0x0000000c0d0e7389 */ /* 0x00872400000c000b */
[----:B01234-:R-:W-:Y:S01]  /*37ca0*/  ENDCOLLECTIVE ;  /* 0x000000000000791b */ /* 0x01ffe20003800000 */
.L_x_4197:
[----:B------:R-:W-:Y:S05]  /*37cb0*/  BSYNC B1 ;  /* 0x0000000000017941 */ /* 0x000fea0003800000 */
.L_x_4196:
        /* <DEDUP_REMOVED lines=8> */
.L_x_4198:
[----:B------:R-:W-:Y:S05]  /*37d40*/  BRA `(.L_x_4199) ;  /* 0xfffffcdc00447947 */ /* 0x000fea000383ffff */
.L_x_3869:
[----:B------:R0:W0:Y:S02]  /*37d50*/  SYNCS.PHASECHK.TRANS64.TRYWAIT P4, [R70+URZ+0x324b0], R83 ;  /* 0x0324b053460075a7 */ /* 0x000024000808017f */
[----:B0-----:R-:W-:Y:S05]  /*37d60*/  @!P4 NANOSLEEP.SYNCS 0x989680 ;  /* 0x009896800000c95d */ /* 0x001fea0003900000 */
[----:B------:R-:W0:Y:S02]  /*37d70*/  @!P4 SYNCS.PHASECHK.TRANS64 P4, [R70+URZ+0x324b0], R83 ;  /* 0x0324b0534600c5a7 */ /* 0x000e24000808007f */
[----:B0-----:R-:W-:Y:S05]  /*37d80*/  @!P4 BRA `(.L_x_3869) ;  /* 0xfffffffc00f0c947 */ /* 0x001fea000383ffff */
[----:B------:R-:W-:Y:S05]  /*37d90*/  BRA `(.L_x_4200) ;  /* 0xfffffcdc00b87947 */ /* 0x000fea000383ffff */
.L_x_3885:
[----:B------:R0:W5:Y:S01]  /*37da0*/  LDL R13, [R1+0x474] ;  /* 0x00047400010d7983 */ /* 0x0001620000100800 */
[----:B------:R-:W-:Y:S01]  /*37db0*/  BSSY B0, `(.L_x_4201) ;  /* 0x0000007000007945 */ /* 0x000fe20003800000 */
[----:B------:R-:W-:Y:S02]  /*37dc0*/  IMAD.MOV.U32 R12, RZ, RZ, RZ ;  /* 0x000000ffff0c7224 */ /* 0x000fe400078e00ff */
[----:B------:R-:W-:Y:S02]  /*37dd0*/  IMAD.MOV.U32 R11, RZ, RZ, 0x1f ;  /* 0x0000001fff0b7424 */ /* 0x000fe400078e00ff */
[----:B------:R-:W-:-:S07]  /*37de0*/  IMAD.MOV.U32 R15, RZ, RZ, -0x1 ;  /* 0xffffffffff0f7424 */ /* 0x000fce00078e00ff */
[----:B0-2--5:R-:W-:Y:S05]  /*37df0*/  WARPSYNC.COLLECTIVE R15, `(.L_x_4202) ;  /* 0x000000000f087348 */ /* 0x025fea0003c00000 */
[----:B-----5:R1:W3:Y:S02]  /*37e00*/  SHFL.IDX P6, R14, R13, R12, R11 ;  /* 0x0000000c0d0e7389 */ /* 0x0202e400000c000b */
[----:B0123--:R-:W-:Y:S01]  /*37e10*/  ENDCOLLECTIVE ;  /* 0x000000000000791b */ /* 0x00ffe20003800000 */
.L_x_4202:
[----:B------:R-:W-:Y:S05]  /*37e20*/  BSYNC B0 ;  /* 0x0000000000007941 */ /* 0x000fea0003800000 */
.L_x_4201:
[----:B------:R-:W-:Y:S05]  /*37e30*/  BRA `(.L_x_4203) ;  /* 0xfffffcf0002c7947 */ /* 0x000fea000383ffff */
.L_x_3897:
        /* <DEDUP_REMOVED lines=8> */
.L_x_4205:
[----:B------:R-:W-:Y:S05]  /*37ec0*/  BSYNC B1 ;  /* 0x0000000000017941 */ /* 0x000fea0003800000 */
.L_x_4204:
        /* <DEDUP_REMOVED lines=8> */
.L_x_4206:
[----:B------:R-:W-:Y:S02]  /*37f50*/  IMAD.MOV.U32 R13, RZ, RZ, R7 ;  /* 0x000000ffff0d7224 */ /* 0x000fe400078e0007 */
[----:B------:R-:W-:-:S07]  /*37f60*/  IMAD.MOV.U32 R2, RZ, RZ, R14 ;  /* 0x000000ffff027224 */ /* 0x000fce00078e000e */
[----:B------:R-:W-:Y:S05]  /*37f70*/  WARPSYNC.COLLECTIVE R15, `(.L_x_4207) ;  /* 0x000000000f087348 */ /* 0x000fea0003c00000 */
[----:B------:R0:W1:Y:S02]  /*37f80*/  SHFL.IDX P6, R14, R13, R12, R11 ;  /* 0x0000000c0d0e7389 */ /* 0x00006400000c000b */
[----:B01----:R-:W-:Y:S01]  /*37f90*/  ENDCOLLECTIVE ;  /* 0x000000000000791b */ /* 0x003fe20003800000 */
.L_x_4207:
[----:B------:R-:W-:Y:S02]  /*37fa0*/  IMAD.MOV.U32 R13, RZ, RZ, R8 ;  /* 0x000000ffff0d7224 */ /* 0x000fe400078e0008 */
[----:B------:R-:W-:-:S07]  /*37fb0*/  IMAD.MOV.U32 R5, RZ, RZ, R14 ;  /* 0x000000ffff057224 */ /* 0x000fce00078e000e */
[----:B------:R-:W-:Y:S05]  /*37fc0*/  WARPSYNC.COLLECTIVE R15, `(.L_x_4208) ;  /* 0x000000000f087348 */ /* 0x000fea0003c00000 */
[----:B------:R0:W1:Y:S02]  /*37fd0*/  SHFL.IDX P6, R14, R13, R12, R11 ;  /* 0x0000000c0d0e7389 */ /* 0x00006400000c000b */
[----:B01----:R-:W-:Y:S01]  /*37fe0*/  ENDCOLLECTIVE ;  /* 0x000000000000791b */ /* 0x003fe20003800000 */
.L_x_4208:
[----:B------:R-:W-:Y:S05]  /*37ff0*/  BRA `(.L_x_4209) ;  /* 0xfffffcfc00187947 */ /* 0x000fea000383ffff */
.L_x_3900:
[----:B------:R-:W-:Y:S01]  /*38000*/  BSSY B1, `(.L_x_4210) ;  /* 0x0000008000017945 */ /* 0x000fe20003800000 */
[----:B------:R-:W-:Y:S02]  /*38010*/  IMAD.MOV.U32 R13, RZ, RZ, R6 ;  /* 0x000000ffff0d7224 */ /* 0x000fe400078e0006 */
[----:B------:R-:W-:Y:S02]  /*38020*/  IMAD.MOV.U32 R12, RZ, RZ, 0x1 ;  /* 0x00000001ff0c7424 */ /* 0x000fe400078e00ff */
[----:B------:R-:W-:Y:S02]  /*38030*/  IMAD.MOV.U32 R11, RZ, RZ, 0x1c1f ;  /* 0x00001c1fff0b7424 */ /* 0x000fe400078e00ff */
[----:B------:R-:W-:-:S07]  /*38040*/  IMAD.MOV.U32 R15, RZ, RZ, -0x1 ;  /* 0xffffffffff0f7424 */ /* 0x000fce00078e00ff */
[----:B0---4-:R-:W-:Y:S05]  /*38050*/  WARPSYNC.COLLECTIVE R15, `(.L_x_4211) ;  /* 0x000000000f087348 */ /* 0x011fea0003c00000 */
[----:B----4-:R1:W2:Y:S02]  /*38060*/  SHFL.IDX P6, R14, R13, R12, R11 ;  /* 0x0000000c0d0e7389 */ /* 0x0102a400000c000b */
[----:B012---:R-:W-:Y:S01]  /*38070*/  ENDCOLLECTIVE ;  /* 0x000000000000791b */ /* 0x007fe20003800000 */
.L_x_4211:
[----:B------:R-:W-:Y:S05]  /*38080*/  BSYNC B1 ;  /* 0x0000000000017941 */ /* 0x000fea0003800000 */
.L_x_4210:
        /* <DEDUP_REMOVED lines=8> */
.L_x_4212:
[----:B------:R-:W-:Y:S02]  /*38110*/  IMAD.MOV.U32 R13, RZ, RZ, R7 ;  /* 0x000000ffff0d7224 */ /* 0x000fe400078e0007 */
[----:B------:R-:W-:-:S07]  /*38120*/  IMAD.MOV.U32 R4, RZ, RZ, R14 ;  /* 0x000000ffff047224 */ /* 0x000fce00078e000e */
[----:B------:R-:W-:Y:S05]  /*38130*/  WARPSYNC.COLLECTIVE R15, `(.L_x_4213) ;  /* 0x000000000f087348 */ /* 0x000fea0003c00000 */
[----:B------:R0:W1:Y:S02]  /*38140*/  SHFL.IDX P6, R14, R13, R12, R11 ;  /* 0x0000000c0d0e7389 */ /* 0x00006400000c000b */
[----:B01----:R-:W-:Y:S01]  /*38150*/  ENDCOLLECTIVE ;  /* 0x000000000000791b */ /* 0x003fe20003800000 */
.L_x_4213:
[----:B------:R-:W-:Y:S02]  /*38160*/  IMAD.MOV.U32 R13, RZ, RZ, R8 ;  /* 0x000000ffff0d7224 */ /* 0x000fe400078e0008 */
[----:B------:R-:W-:-:S07]  /*38170*/  IMAD.MOV.U32 R7, RZ, RZ, R14 ;  /* 0x000000ffff077224 */ /* 0x000fce00078e000e */
[----:B------:R-:W-:Y:S05]  /*38180*/  WARPSYNC.COLLECTIVE R15, `(.L_x_4214) ;  /* 0x000000000f087348 */ /* 0x000fea0003c00000 */
[----:B------:R0:W1:Y:S02]  /*38190*/  SHFL.IDX P6, R14, R13, R12, R11 ;  /* 0x0000000c0d0e7389 */ /* 0x00006400000c000b */
[----:B01----:R-:W-:Y:S01]  /*381a0*/  ENDCOLLECTIVE ;  /* 0x000000000000791b */ /* 0x003fe20003800000 */
.L_x_4214:
[----:B------:R-:W-:Y:S05]  /*381b0*/  BRA `(.L_x_4215) ;  /* 0xfffffcfc00747947 */ /* 0x000fea000383ffff */
.L_x_3904:
[----:B------:R0:W0:Y:S02]  /*381c0*/  SYNCS.PHASECHK.TRANS64.TRYWAIT P0, [R148+URZ+0x32400], R13 ;  /* 0x0324000d940075a7 */ /* 0x000024000800017f */
[----:B0-----:R-:W-:Y:S05]  /*381d0*/  @!P0 NANOSLEEP.SYNCS 0x989680 ;  /* 0x009896800000895d */ /* 0x001fea0003900000 */
[----:B------:R-:W0:Y:S02]  /*381e0*/  @!P0 SYNCS.PHASECHK.TRANS64 P0, [R148+URZ+0x32400], R13 ;  /* 0x0324000d940085a7 */ /* 0x000e24000800007f */
[----:B0-----:R-:W-:Y:S05]  /*381f0*/  @!P0 BRA `(.L_x_3904) ;  /* 0xfffffffc00f08947 */ /* 0x001fea000383ffff */
[----:B------:R-:W-:Y:S05]  /*38200*/  BRA `(.L_x_4216) ;  /* 0xfffffcfc00f47947 */ /* 0x000fea000383ffff */
.L_x_3912:
[----:B------:R-:W0:Y:S01]  /*38210*/  LDC R59, c[0x0][0x3f4] ;  /* 0x0000fd00ff3b7b82 */ /* 0x000e220000000800 */
        /* <DEDUP_REMOVED lines=8> */
.L_x_4218:
[----:B------:R-:W-:Y:S05]  /*382a0*/  BSYNC B1 ;  /* 0x0000000000017941 */ /* 0x000fea0003800000 */
.L_x_4217:
        /* <DEDUP_REMOVED lines=10> */
.L_x_4219:
        /* <DEDUP_REMOVED lines=8> */
.L_x_4220:
[----:B------:R-:W-:-:S05]  /*383d0*/  @!P1 IADD3 R6, P2, R3, R5, RZ ;  /* 0x0000000503069210 */ /* 0x000fca0007f5e0ff */
[----:B------:R-:W-:Y:S02]  /*383e0*/  @!P1 IMAD.X R7, R2, 0x1, R21, P2 ;  /* 0x0000000102079824 */ /* 0x000fe400010e0615 */
[----:B------:R-:W-:Y:S02]  /*383f0*/  IMAD.MOV.U32 R13, RZ, RZ, R27 ;  /* 0x000000ffff0d7224 */ /* 0x000fe400078e001b */
[----:B------:R-:W-:-:S07]  /*38400*/  IMAD.MOV.U32 R4, RZ, RZ, R14 ;  /* 0x000000ffff047224 */ /* 0x000fce00078e000e */
[----:B------:R-:W-:Y:S05]  /*38410*/  WARPSYNC.COLLECTIVE R15, `(.L_x_4221) ;  /* 0x000000000f087348 */ /* 0x000fea0003c00000 */
[----:B------:R0:W1:Y:S02]  /*38420*/  SHFL.IDX P6, R14, R13, R12, R11 ;  /* 0x0000000c0d0e7389 */ /* 0x00006400000c000b */
[----:B01----:R-:W-:Y:S01]  /*38430*/  ENDCOLLECTIVE ;  /* 0x000000000000791b */ /* 0x003fe20003800000 */
.L_x_4221:
[----:B------:R-:W2:Y:S01]  /*38440*/  @!P1 LD.E.128 R8, desc[UR44][R6.64] ;  /* 0x0000002c06089980 */ /* 0x000ea2000c101d00 */
[----:B------:R-:W-:-:S05]  /*38450*/  @!P1 IADD3 R14, P2, R14, R5, RZ ;  /* 0x000000050e0e9210 */ /* 0x000fca0007f5e0ff */
[----:B------:R-:W-:-:S04]  /*38460*/  @!P1 IMAD.X R3, R4, 0x1, R21, P2 ;  /* 0x0000000104039824 */ /* 0x000fc800010e0615 */
[----:B------:R-:W-:-:S05]  /*38470*/  @!P1 IMAD.MOV.U32 R15, RZ, RZ, R3 ;  /* 0x000000ffff0f9224 */ /* 0x000fca00078e0003 */
[----:B------:R0:W5:Y:S01]  /*38480*/  @!P1 LD.E.128 R4, desc[UR44][R14.64] ;  /* 0x0000002c0e049980 */ /* 0x000162000c101d00 */
[----:B------:R-:W-:Y:S01]  /*38490*/  CS2R R56, SRZ ;  /* 0x0000000000387805 */ /* 0x000fe2000001ff00 */
[----:B------:R-:W-:Y:S01]  /*384a0*/  IMAD.MOV.U32 R13, RZ, RZ, R24 ;  /* 0x000000ffff0d7224 */ /* 0x000fe200078e0018 */
[----:B------:R-:W-:Y:S01]  /*384b0*/  CS2R R54, SRZ ;  /* 0x0000000000367805 */ /* 0x000fe2000001ff00 */
[----:B------:R-:W-:Y:S01]  /*384c0*/  IMAD.MOV.U32 R12, RZ, RZ, 0x1 ;  /* 0x00000001ff0c7424 */ /* 0x000fe200078e00ff */
[----:B------:R-:W-:Y:S01]  /*384d0*/  CS2R R20, SRZ ;  /* 0x0000000000147805 */ /* 0x000fe2000001ff00 */
[----:B0-----:R-:W-:Y:S02]  /*384e0*/  IMAD.MOV.U32 R15, RZ, RZ, -0x1 ;  /* 0xffffffffff0f7424 */ /* 0x001fe400078e00ff */
[----:B--2---:R-:W-:Y:S02]  /*384f0*/  @!P1 IMAD.MOV.U32 R57, RZ, RZ, R11 ;  /* 0x000000ffff399224 */ /* 0x004fe400078e000b */
[----:B------:R-:W-:-:S02]  /*38500*/  IMAD.MOV.U32 R11, RZ, RZ, 0x1c1f ;  /* 0x00001c1fff0b7424 */ /* 0x000fc400078e00ff */
[----:B------:R-:W-:Y:S02]  /*38510*/  @!P1 IMAD.MOV.U32 R54, RZ, RZ, R8 ;  /* 0x000000ffff369224 */ /* 0x000fe400078e0008 */
[----:B------:R-:W-:-:S07]  /*38520*/  @!P1 IMAD.MOV.U32 R55, RZ, RZ, R9 ;  /* 0x000000ffff379224 */ /* 0x000fce00078e0009 */
[----:B-----5:R-:W-:Y:S05]  /*38530*/  WARPSYNC.COLLECTIVE R15, `(.L_x_4222) ;  /* 0x000000000f087348 */ /* 0x020fea0003c00000 */
[----:B------:R0:W1:Y:S02]  /*38540*/  SHFL.IDX P6, R14, R13, R12, R11 ;  /* 0x0000000c0d0e7389 */ /* 0x00006400000c000b */
[----:B01---5:R-:W-:Y:S01]  /*38550*/  ENDCOLLECTIVE ;  /* 0x000000000000791b */ /* 0x023fe20003800000 */
.L_x_4222:
[----:B------:R-:W-:Y:S02]  /*38560*/  IMAD.MOV.U32 R2, RZ, RZ, R54 ;  /* 0x000000ffff027224 */ /* 0x000fe400078e0036 */
[----:B------:R-:W-:Y:S02]  /*38570*/  IMAD.MOV.U32 R3, RZ, RZ, R55 ;  /* 0x000000ffff037224 */ /* 0x000fe400078e0037 */
[----:B------:R-:W-:Y:S01]  /*38580*/  @!P1 IMAD.MOV.U32 R56, RZ, RZ, R10 ;  /* 0x000000ffff389224 */ /* 0x000fe200078e000a */
[----:B------:R-:W-:Y:S01]  /*38590*/  PRMT R58, R58, 0x5410, R2 ;  /* 0x000054103a3a7816 */ /* 0x000fe20000000002 */
[----:B------:R-:W-:Y:S01]  /*385a0*/  IMAD.MOV.U32 R9, RZ, RZ, R57 ;  /* 0x000000ffff097224 */ /* 0x000fe200078e0039 */
[----:B------:R-:W-:Y:S02]  /*385b0*/  PRMT R66, R66, 0x5410, R3 ;  /* 0x0000541042427816 */ /* 0x000fe40000000003 */
[----:B------:R-:W-:Y:S01]  /*385c0*/  CS2R R2, SRZ ;  /* 0x0000000000027805 */ /* 0x000fe2000001ff00 */
[----:B------:R-:W-:Y:S01]  /*385d0*/  IMAD.MOV.U32 R8, RZ, RZ, R56 ;  /* 0x000000ffff087224 */ /* 0x000fe200078e0038 */
[----:B------:R-:W-:Y:S01]  /*385e0*/  PRMT R58, R9, 0x7610, R58 ;  /* 0x00007610093a7816 */ /* 0x000fe2000000003a */
[----:B------:R-:W-:-:S03]  /*385f0*/  IMAD.MOV.U32 R13, RZ, RZ, R25 ;  /* 0x000000ffff0d7224 */ /* 0x000fc600078e0019 */
[----:B------:R-:W-:Y:S01]  /*38600*/  PRMT R28, R8, 0x7610, R28 ;  /* 0x00007610081c7816 */ /* 0x000fe2000000001c */
[----:B------:R-:W-:Y:S02]  /*38610*/  @!P1 IMAD.MOV.U32 R20, RZ, RZ, R4 ;  /* 0x000000ffff149224 */ /* 0x000fe400078e0004 */
[----:B------:R-:W-:Y:S02]  /*38620*/  @!P1 IMAD.MOV.U32 R21, RZ, RZ, R5 ;  /* 0x000000ffff159224 */ /* 0x000fe400078e0005 */
[----:B------:R-:W-:Y:S02]  /*38630*/  @!P1 IMAD.MOV.U32 R2, RZ, RZ, R6 ;  /* 0x000000ffff029224 */ /* 0x000fe400078e0006 */
[----:B------:R-:W-:Y:S02]  /*38640*/  @!P1 IMAD.MOV.U32 R3, RZ, RZ, R7 ;  /* 0x000000ffff039224 */ /* 0x000fe400078e0007 */
[----:B------:R-:W-:-:S07]  /*38650*/  IMAD.MOV.U32 R24, RZ, RZ, R14 ;  /* 0x000000ffff187224 */ /* 0x000fce00078e000e */
[----:B------:R-:W-:Y:S05]  /*38660*/  WARPSYNC.COLLECTIVE R15, `(.L_x_4223) ;  /* 0x000000000f087348 */ /* 0x000fea0003c00000 */
[----:B------:R0:W1:Y:S02]  /*38670*/  SHFL.IDX P6, R14, R13, R12, R11 ;  /* 0x0000000c0d0e7389 */ /* 0x00006400000c000b */
[----:B01----:R-:W-:Y:S01]  /*38680*/  ENDCOLLECTIVE ;  /* 0x000000000000791b */ /* 0x003fe20003800000 */
.L_x_4223:
[----:B------:R-:W-:Y:S02]  /*38690*/  IMAD.MOV.U32 R6, RZ, RZ, R20 ;  /* 0x000000ffff067224 */ /* 0x000fe400078e0014 */
[----:B------:R-:W-:Y:S02]  /*386a0*/  IMAD.MOV.U32 R7, RZ, RZ, R21 ;  /* 0x000000ffff077224 */ /* 0x000fe400078e0015 */
[----:B------:R-:W-:Y:S01]  /*386b0*/  IMAD.MOV.U32 R4, RZ, RZ, R2 ;  /* 0x000000ffff047224 */ /* 0x000fe200078e0002 */
[----:B------:R-:W-:Y:S01]  /*386c0*/  PRMT R69, R6, 0x7610, R69 ;  /* 0x0000761006457816 */ /* 0x000fe20000000045 */
[----:B------:R-:W-:Y:S01]  /*386d0*/  IMAD.MOV.U32 R5, RZ, RZ, R3 ;  /* 0x000000ffff057224 */ /* 0x000fe200078e0003 */
[----:B------:R-:W-:Y:S02]  /*386e0*/  PRMT R61, R61, 0x5410, R7 ;  /* 0x000054103d3d7816 */ /* 0x000fe40000000007 */
[----:B------:R-:W-:Y:S02]  /*386f0*/  CS2R R6, SRZ ;  /* 0x0000000000067805 */ /* 0x000fe4000001ff00 */
[----:B------:R-:W-:-:S02]  /*38700*/  PRMT R28, R28, 0x5410, R4 ;  /* 0x000054101c1c7816 */ /* 0x000fc40000000004 */
[----:B------:R-:W-:Y:S01]  /*38710*/  PRMT R60, R60, 0x5410, R5 ;  /* 0x000054103c3c7816 */ /* 0x000fe20000000005 */
[----:B------:R-:W-:Y:S02]  /*38720*/  IMAD.MOV.U32 R13, RZ, RZ, R26 ;  /* 0x000000ffff0d7224 */ /* 0x000fe400078e001a */
[----:B------:R-:W-:-:S07]  /*38730*/  IMAD.MOV.U32 R25, RZ, RZ, R14 ;  /* 0x000000ffff197224 */ /* 0x000fce00078e000e */
[----:B------:R-:W-:Y:S05]  /*38740*/  WARPSYNC.COLLECTIVE R15, `(.L_x_4224) ;  /* 0x000000000f087348 */ /* 0x000fea0003c00000 */
[----:B------:R0:W1:Y:S02]  /*38750*/  SHFL.IDX P6, R14, R13, R12, R11 ;  /* 0x0000000c0d0e7389 */ /* 0x00006400000c000b */
[----:B01----:R-:W-:Y:S01]  /*38760*/  ENDCOLLECTIVE ;  /* 0x000000000000791b */ /* 0x003fe20003800000 */
.L_x_4224:
[----:B------:R-:W-:Y:S02]  /*38770*/  IMAD.MOV.U32 R13, RZ, RZ, R27 ;  /* 0x000000ffff0d7224 */ /* 0x000fe400078e001b */
[----:B------:R-:W-:-:S07]  /*38780*/  IMAD.MOV.U32 R26, RZ, RZ, R14 ;  /* 0x000000ffff1a7224 */ /* 0x000fce00078e000e */
[----:B------:R-:W-:Y:S05]  /*38790*/  WARPSYNC.COLLECTIVE R15, `(.L_x_4225) ;  /* 0x000000000f087348 */ /* 0x000fea0003c00000 */
[----:B------:R0:W1:Y:S02]  /*387a0*/  SHFL.IDX P6, R14, R13, R12, R11 ;  /* 0x0000000c0d0e7389 */ /* 0x00006400000c000b */
[----:B01----:R-:W-:Y:S01]  /*387b0*/  ENDCOLLECTIVE ;  /* 0x000000000000791b */ /* 0x003fe20003800000 */
.L_x_4225:
[----:B------:R-:W-:Y:S05]  /*387c0*/  BRA `(.L_x_4226) ;  /* 0xfffffd0c00687947 */ /* 0x000fea000383ffff */
.L_x_3916:
[----:B0-----:R0:W1:Y:S02]  /*387d0*/  SYNCS.PHASECHK.TRANS64.TRYWAIT P1, [R148+URZ+0x32400], R13 ;  /* 0x0324000d940075a7 */ /* 0x001064000802017f */
[----:B-1----:R-:W-:Y:S05]  /*387e0*/  @!P1 NANOSLEEP.SYNCS 0x989680 ;  /* 0x009896800000995d */ /* 0x002fea0003900000 */
[----:B------:R-:W1:Y:S02]  /*387f0*/  @!P1 SYNCS.PHASECHK.TRANS64 P1, [R148+URZ+0x32400], R13 ;  /* 0x0324000d940095a7 */ /* 0x000e64000802007f */
[----:B-1----:R-:W-:Y:S05]  /*38800*/  @!P1 BRA `(.L_x_3916) ;  /* 0xfffffffc00f09947 */ /* 0x002fea000383ffff */
[----:B------:R-:W-:Y:S05]  /*38810*/  BRA `(.L_x_4227) ;  /* 0xfffffd0c00c47947 */ /* 0x000fea000383ffff */
.L_x_3930:
[----:B0-----:R0:W1:Y:S02]  /*38820*/  SYNCS.PHASECHK.TRANS64.TRYWAIT P0, [R2+URZ], R7 ;  /* 0x00000007020075a7 */ /* 0x001064000800017f */
[----:B-1----:R-:W-:Y:S05]  /*38830*/  @!P0 NANOSLEEP.SYNCS 0x989680 ;  /* 0x009896800000895d */ /* 0x002fea0003900000 */
[----:B------:R-:W1:Y:S02]  /*38840*/  @!P0 SYNCS.PHASECHK.TRANS64 P0, [R2+URZ], R7 ;  /* 0x00000007020085a7 */ /* 0x000e64000800007f */
[----:B-1----:R-:W-:Y:S05]  /*38850*/  @!P0 BRA `(.L_x_3930) ;  /* 0xfffffffc00f08947 */ /* 0x002fea000383ffff */
[----:B------:R-:W-:Y:S05]  /*38860*/  BRA `(.L_x_3929) ;  /* 0xfffffd2400a07947 */ /* 0x000fea000383ffff */
.L_x_3937:
[----:B0-----:R0:W1:Y:S02]  /*38870*/  SYNCS.PHASECHK.TRANS64.TRYWAIT P0, [R14+URZ], R15 ;  /* 0x0000000f0e0075a7 */ /* 0x001064000800017f */
[----:B-1----:R-:W-:Y:S05]  /*38880*/  @!P0 NANOSLEEP.SYNCS 0x989680 ;  /* 0x009896800000895d */ /* 0x002fea0003900000 */
[----:B------:R-:W1:Y:S02]  /*38890*/  @!P0 SYNCS.PHASECHK.TRANS64 P0, [R14+URZ], R15 ;  /* 0x0000000f0e0085a7 */ /* 0x000e64000800007f */
[----:B-1----:R-:W-:Y:S05]  /*388a0*/  @!P0 BRA `(.L_x_3937) ;  /* 0xfffffffc00f08947 */ /* 0x002fea000383ffff */
[----:B------:R-:W-:Y:S05]  /*388b0*/  BRA `(.L_x_3936) ;  /* 0xfffffd2800c47947 */ /* 0x000fea000383ffff */
.L_x_3964:
[----:B-1----:R1:W2:Y:S02]  /*388c0*/  SYNCS.PHASECHK.TRANS64.TRYWAIT P0, [R10+URZ], R11 ;  /* 0x0000000b0a0075a7 */ /* 0x0022a4000800017f */
[----:B--2---:R-:W-:Y:S05]  /*388d0*/  @!P0 NANOSLEEP.SYNCS 0x989680 ;  /* 0x009896800000895d */ /* 0x004fea0003900000 */
[----:B------:R-:W2:Y:S02]  /*388e0*/  @!P0 SYNCS.PHASECHK.TRANS64 P0, [R10+URZ], R11 ;  /* 0x0000000b0a0085a7 */ /* 0x000ea4000800007f */
[----:B--2---:R-:W-:Y:S05]  /*388f0*/  @!P0 BRA `(.L_x_3964) ;  /* 0xfffffffc00f08947 */ /* 0x004fea000383ffff */
[----:B------:R-:W-:Y:S05]  /*38900*/  BRA `(.L_x_3963) ;  /* 0xfffffdd800b87947 */ /* 0x000fea000383ffff */
.L_x_3971:
[----:B-1----:R1:W2:Y:S02]  /*38910*/  SYNCS.PHASECHK.TRANS64.TRYWAIT P0, [R8+URZ], R9 ;  /* 0x00000009080075a7 */ /* 0x0022a4000800017f */
[----:B--2---:R-:W-:Y:S05]  /*38920*/  @!P0 NANOSLEEP.SYNCS 0x989680 ;  /* 0x009896800000895d */ /* 0x004fea0003900000 */
[----:B------:R-:W2:Y:S02]  /*38930*/  @!P0 SYNCS.PHASECHK.TRANS64 P0, [R8+URZ], R9 ;  /* 0x00000009080085a7 */ /* 0x000ea4000800007f */
[----:B--2---:R-:W-:Y:S05]  /*38940*/  @!P0 BRA `(.L_x_3971) ;  /* 0xfffffffc00f08947 */ /* 0x004fea000383ffff */
[----:B------:R-:W-:Y:S05]  /*38950*/  BRA `(.L_x_3970) ;  /* 0xfffffddc00f47947 */ /* 0x000fea000383ffff */
.L_x_3984:
[----:B-1----:R1:W2:Y:S02]  /*38960*/  SYNCS.PHASECHK.TRANS64.TRYWAIT P0, [R8+URZ], R9 ;  /* 0x00000009080075a7 */ /* 0x0022a4000800017f */
[----:B--2---:R-:W-:Y:S05]  /*38970*/  @!P0 NANOSLEEP.SYNCS 0x989680 ;  /* 0x009896800000895d */ /* 0x004fea0003900000 */
[----:B------:R-:W2:Y:S02]  /*38980*/  @!P0 SYNCS.PHASECHK.TRANS64 P0, [R8+URZ], R9 ;  /* 0x00000009080085a7 */ /* 0x000ea4000800007f */
[----:B--2---:R-:W-:Y:S05]  /*38990*/  @!P0 BRA `(.L_x_3984) ;  /* 0xfffffffc00f08947 */ /* 0x004fea000383ffff */
[----:B------:R-:W-:Y:S05]  /*389a0*/  BRA `(.L_x_3983) ;  /* 0xfffffe7800907947 */ /* 0x000fea000383ffff */
.L_x_3991:
[----:B-1----:R1:W2:Y:S02]  /*389b0*/  SYNCS.PHASECHK.TRANS64.TRYWAIT P0, [R8+URZ], R9 ;  /* 0x00000009080075a7 */ /* 0x0022a4000800017f */
[----:B--2---:R-:W-:Y:S05]  /*389c0*/  @!P0 NANOSLEEP.SYNCS 0x989680 ;  /* 0x009896800000895d */ /* 0x004fea0003900000 */
[----:B------:R-:W2:Y:S02]  /*389d0*/  @!P0 SYNCS.PHASECHK.TRANS64 P0, [R8+URZ], R9 ;  /* 0x00000009080085a7 */ /* 0x000ea4000800007f */
[----:B--2---:R-:W-:Y:S05]  /*389e0*/  @!P0 BRA `(.L_x_3991) ;  /* 0xfffffffc00f08947 */ /* 0x004fea000383ffff */
[----:B------:R-:W-:Y:S05]  /*389f0*/  BRA `(.L_x_3990) ;  /* 0xfffffe7c00cc7947 */ /* 0x000fea000383ffff */
.L_x_4020:
[----:B------:R-:W-:Y:S02]  /*38a00*/  IMAD.MOV.U32 R13, RZ, RZ, R3 ;  /* 0x000000ffff0d7224 */ /* 0x000fe400078e0003 */
[----:B------:R-:W-:Y:S02]  /*38a10*/  IMAD.MOV.U32 R12, RZ, RZ, RZ ;  /* 0x000000ffff0c7224 */ /* 0x000fe400078e00ff */
[----:B------:R-:W-:Y:S02]  /*38a20*/  IMAD.MOV.U32 R11, RZ, RZ, 0x181f ;  /* 0x0000181fff0b7424 */ /* 0x000fe400078e00ff */
[----:B------:R-:W-:-:S07]  /*38a30*/  IMAD.MOV.U32 R15, RZ, RZ, -0x1 ;  /* 0xffffffffff0f7424 */ /* 0x000fce00078e00ff */
[----:B-1--4-:R-:W-:Y:S05]  /*38a40*/  WARPSYNC.COLLECTIVE R15, `(.L_x_4228) ;  /* 0x000000000f087348 */ /* 0x012fea0003c00000 */
[----:B------:R0:W2:Y:S02]  /*38a50*/  SHFL.IDX P6, R14, R13, R12, R11 ;  /* 0x0000000c0d0e7389 */ /* 0x0000a400000c000b */
[----:B012-4-:R-:W-:Y:S01]  /*38a60*/  ENDCOLLECTIVE ;  /* 0x000000000000791b */ /* 0x017fe20003800000 */
.L_x_4228:
[----:B------:R-:W-:Y:S02]  /*38a70*/  IMAD.MOV.U32 R13, RZ, RZ, R2 ;  /* 0x000000ffff0d7224 */ /* 0x000fe400078e0002 */
[----:B------:R-:W-:-:S07]  /*38a80*/  IMAD.MOV.U32 R0, RZ, RZ, R14 ;  /* 0x000000ffff007224 */ /* 0x000fce00078e000e */
[----:B------:R-:W-:Y:S05]  /*38a90*/  WARPSYNC.COLLECTIVE R15, `(.L_x_4229) ;  /* 0x000000000f087348 */ /* 0x000fea0003c00000 */
[----:B------:R0:W1:Y:S02]  /*38aa0*/  SHFL.IDX P6, R14, R13, R12, R11 ;  /* 0x0000000c0d0e7389 */ /* 0x00006400000c000b */
[----:B01----:R-:W-:Y:S01]  /*38ab0*/  ENDCOLLECTIVE ;  /* 0x000000000000791b */ /* 0x003fe20003800000 */
.L_x_4229:
[----:B------:R-:W-:Y:S05]  /*38ac0*/  BRA `(.L_x_4230) ;  /* 0xffffff64005c7947 */ /* 0x000fea000383ffff */
.L_x_4023:
[----:B------:R-:W-:Y:S01]  /*38ad0*/  BSSY B1, `(.L_x_4231) ;  /* 0x0000008000017945 */ /* 0x000fe20003800000 */
[----:B------:R-:W-:Y:S02]  /*38ae0*/  IMAD.MOV.U32 R13, RZ, RZ, R3 ;  /* 0x000000ffff0d7224 */ /* 0x000fe400078e0003 */
[----:B------:R-:W-:Y:S02]  /*38af0*/  IMAD.MOV.U32 R12, RZ, RZ, 0x1 ;  /* 0x00000001ff0c7424 */ /* 0x000fe400078e00ff */
[----:B------:R-:W-:Y:S02]  /*38b00*/  IMAD.MOV.U32 R11, RZ, RZ, 0x181f ;  /* 0x0000181fff0b7424 */ /* 0x000fe400078e00ff */
[----:B--2---:R-:W-:-:S07]  /*38b10*/  IMAD.MOV.U32 R15, RZ, RZ, -0x1 ;  /* 0xffffffffff0f7424 */ /* 0x004fce00078e00ff */
[----:B01-34-:R-:W-:Y:S05]  /*38b20*/  WARPSYNC.COLLECTIVE R15, `(.L_x_4232) ;  /* 0x000000000f087348 */ /* 0x01bfea0003c00000 */
[----:B---3--:R2:W3:Y:S02]  /*38b30*/  SHFL.IDX P6, R14, R13, R12, R11 ;  /* 0x0000000c0d0e7389 */ /* 0x0084e400000c000b */
[----:B01234-:R-:W-:Y:S01]  /*38b40*/  ENDCOLLECTIVE ;  /* 0x000000000000791b */ /* 0x01ffe20003800000 */
.L_x_4232:
[----:B------:R-:W-:Y:S05]  /*38b50*/  BSYNC B1 ;  /* 0x0000000000017941 */ /* 0x000fea0003800000 */
.L_x_4231:
        /* <DEDUP_REMOVED lines=8> */
.L_x_4233:
[----:B------:R-:W-:Y:S05]  /*38be0*/  BRA `(.L_x_4234) ;  /* 0xffffff6400807947 */ /* 0x000fea000383ffff */
.L_x_4026:
[----:B------:R-:W-:Y:S01]  /*38bf0*/  BSSY B1, `(.L_x_4235) ;  /* 0x0000008000017945 */ /* 0x000fe20003800000 */
[----:B------:R-:W-:Y:S02]  /*38c00*/  IMAD.MOV.U32 R13, RZ, RZ, R3 ;  /* 0x000000ffff0d7224 */ /* 0x000fe400078e0003 */
[----:B------:R-:W-:Y:S02]  /*38c10*/  IMAD.MOV.U32 R12, RZ, RZ, 0x2 ;  /* 0x00000002ff0c7424 */ /* 0x000fe400078e00ff */
[----:B------:R-:W-:Y:S02]  /*38c20*/  IMAD.MOV.U32 R11, RZ, RZ, 0x181f ;  /* 0x0000181fff0b7424 */ /* 0x000fe400078e00ff */
[----:B0-----:R-:W-:-:S07]  /*38c30*/  IMAD.MOV.U32 R15, RZ, RZ, -0x1 ;  /* 0xffffffffff0f7424 */ /* 0x001fce00078e00ff */
[----:B-1234-:R-:W-:Y:S05]  /*38c40*/  WARPSYNC.COLLECTIVE R15, `(.L_x_4236) ;  /* 0x000000000f087348 */ /* 0x01efea0003c00000 */
[----:B---3--:R0:W3:Y:S02]  /*38c50*/  SHFL.IDX P6, R14, R13, R12, R11 ;  /* 0x0000000c0d0e7389 */ /* 0x0080e400000c000b */
[----:B01234-:R-:W-:Y:S01]  /*38c60*/  ENDCOLLECTIVE ;  /* 0x000000000000791b */ /* 0x01ffe20003800000 */
.L_x_4236:
[----:B------:R-:W-:Y:S05]  /*38c70*/  BSYNC B1 ;  /* 0x0000000000017941 */ /* 0x000fea0003800000 */
.L_x_4235:
        /* <DEDUP_REMOVED lines=8> */
.L_x_4237:
[----:B------:R-:W-:Y:S05]  /*38d00*/  BRA `(.L_x_4238) ;  /* 0xffffff6400a07947 */ /* 0x000fea000383ffff */
.L_x_4029:
[----:B------:R-:W-:Y:S01]  /*38d10*/  BSSY B1, `(.L_x_4239) ;  /* 0x0000008000017945 */ /* 0x000fe20003800000 */
[----:B------:R-:W-:Y:S02]  /*38d20*/  IMAD.MOV.U32 R13, RZ, RZ, R3 ;  /* 0x000000ffff0d7224 */ /* 0x000fe400078e0003 */
[----:B------:R-:W-:Y:S02]  /*38d30*/  IMAD.MOV.U32 R12, RZ, RZ, 0x3 ;  /* 0x00000003ff0c7424 */ /* 0x000fe400078e00ff */
[----:B------:R-:W-:Y:S02]  /*38d40*/  IMAD.MOV.U32 R11, RZ, RZ, 0x181f ;  /* 0x0000181fff0b7424 */ /* 0x000fe400078e00ff */
[----:B0-----:R-:W-:-:S07]  /*38d50*/  IMAD.MOV.U32 R15, RZ, RZ, -0x1 ;  /* 0xffffffffff0f7424 */ /* 0x001fce00078e00ff */
[----:B-1234-:R-:W-:Y:S05]  /*38d60*/  WARPSYNC.COLLECTIVE R15, `(.L_x_4240) ;  /* 0x000000000f087348 */ /* 0x01efea0003c00000 */
[----:B------:R0:W0:Y:S02]  /*38d70*/  SHFL.IDX P6, R14, R13, R12, R11 ;  /* 0x0000000c0d0e7389 */ /* 0x00002400000c000b */
[----:B01234-:R-:W-:Y:S01]  /*38d80*/  ENDCOLLECTIVE ;  /* 0x000000000000791b */ /* 0x01ffe20003800000 */
.L_x_4240:
[----:B------:R-:W-:Y:S05]  /*38d90*/  BSYNC B1 ;  /* 0x0000000000017941 */ /* 0x000fea0003800000 */
.L_x_4239:
        /* <DEDUP_REMOVED lines=8> */
.L_x_4241:
[----:B------:R-:W-:Y:S05]  /*38e20*/  BRA `(.L_x_4242) ;  /* 0xffffff6400c07947 */ /* 0x000fea000383ffff */
.L_x_4054:
[----:B------:R-:W0:Y:S01]  /*38e30*/  S2R R12, SR_TID.X ;  /* 0x00000000000c7919 */ /* 0x000e220000002100 */
[----:B------:R-:W-:Y:S01]  /*38e40*/  BSSY B1, `(.L_x_4243) ;  /* 0x000000a000017945 */ /* 0x000fe20003800000 */
[----:B------:R-:W-:Y:S02]  /*38e50*/  IMAD.MOV.U32 R11, RZ, RZ, 0x1f ;  /* 0x0000001fff0b7424 */ /* 0x000fe400078e00ff */
[----:B------:R-:W-:Y:S01]  /*38e60*/  IMAD.MOV.U32 R15, RZ, RZ, -0x1 ;  /* 0xffffffffff0f7424 */ /* 0x000fe200078e00ff */
[----:B0-----:R-:W-:-:S04]  /*38e70*/  SHF.R.U32.HI R12, RZ, 0x5, R12 ;  /* 0x00000005ff0c7819 */ /* 0x001fc8000001160c */
[----:B------:R-:W-:-:S05]  /*38e80*/  LOP3.LUT R12, R12, 0x3, RZ, 0xc0, !PT ;  /* 0x000000030c0c7812 */ /* 0x000fca00078ec0ff */
[----:B-1----:R-:W-:Y:S02]  /*38e90*/  IMAD.MOV.U32 R13, RZ, RZ, R12 ;  /* 0x000000ffff0d7224 */ /* 0x002fe400078e000c */
[----:B------:R-:W-:-:S07]  /*38ea0*/  IMAD.MOV.U32 R12, RZ, RZ, RZ ;  /* 0x000000ffff0c7224 */ /* 0x000fce00078e00ff */
[----:B------:R-:W-:Y:S05]  /*38eb0*/  WARPSYNC.COLLECTIVE R15, `(.L_x_4244) ;  /* 0x000000000f087348 */ /* 0x000fea0003c00000 */
[----:B------:R0:W1:Y:S02]  /*38ec0*/  SHFL.IDX P6, R14, R13, R12, R11 ;  /* 0x0000000c0d0e7389 */ /* 0x00006400000c000b */
[----:B01----:R-:W-:Y:S01]  /*38ed0*/  ENDCOLLECTIVE ;  /* 0x000000000000791b */ /* 0x003fe20003800000 */
.L_x_4244:
[----:B------:R-:W-:Y:S05]  /*38ee0*/  BSYNC B1 ;  /* 0x0000000000017941 */ /* 0x000fea0003800000 */
.L_x_4243:
[----:B------:R-:W-:Y:S05]  /*38ef0*/  BRA `(.L_x_4245) ;  /* 0xffffff7c00d87947 */ /* 0x000fea000383ffff */
.L_x_4056:
[----:B------:R-:W-:Y:S01]  /*38f00*/  BSSY B1, `(.L_x_4246) ;  /* 0x0000006000017945 */ /* 0x000fe20003800000 */
[----:B------:R-:W-:-:S07]  /*38f10*/  IMAD.MOV.U32 R15, RZ, RZ, -0x1 ;  /* 0xffffffffff0f7424 */ /* 0x000fce00078e00ff */
[----:B01----:R-:W-:Y:S05]  /*38f20*/  WARPSYNC.COLLECTIVE R15, `(.L_x_4247) ;  /* 0x000000000f0c7348 */ /* 0x003fea0003c00000 */
[----:B------:R-:W-:Y:S02]  /*38f30*/  ELECT P6, UR62, PT ;  /* 0x00000000003e782f */ /* 0x000fe400038c0000 */
[----:B------:R-:W-:Y:S01]  /*38f40*/  MOV R14, UR62 ;  /* 0x0000003e000e7c02 */ /* 0x000fe20008000f00 */
[----:B01----:R-:W-:Y:S10]  /*38f50*/  ENDCOLLECTIVE ;  /* 0x000000000000791b */ /* 0x003ff40003800000 */
.L_x_4247:
[----:B------:R-:W-:Y:S05]  /*38f60*/  BSYNC B1 ;  /* 0x0000000000017941 */ /* 0x000fea0003800000 */
.L_x_4246:
[----:B------:R-:W-:Y:S05]  /*38f70*/  BRA `(.L_x_4055) ;  /* 0xffffff7c00d07947 */ /* 0x000fea000383ffff */
.L_x_4058:
[----:B0-----:R0:W2:Y:S02]  /*38f80*/  SYNCS.PHASECHK.TRANS64.TRYWAIT P0, [R23+URZ+0x32420], R6 ;  /* 0x03242006170075a7 */ /* 0x0010a4000800017f */
[----:B--2---:R-:W-:Y:S05]  /*38f90*/  @!P0 NANOSLEEP.SYNCS 0x989680 ;  /* 0x009896800000895d */ /* 0x004fea0003900000 */
[----:B------:R-:W2:Y:S02]  /*38fa0*/  @!P0 SYNCS.PHASECHK.TRANS64 P0, [R23+URZ+0x32420], R6 ;  /* 0x03242006170085a7 */ /* 0x000ea4000800007f */
[----:B--2---:R-:W-:Y:S05]  /*38fb0*/  @!P0 BRA `(.L_x_4058) ;  /* 0xfffffffc00f08947 */ /* 0x004fea000383ffff */
[----:B------:R-:W-:Y:S05]  /*38fc0*/  BRA `(.L_x_4248) ;  /* 0xffffff7c00e07947 */ /* 0x000fea000383ffff */
.L_x_4062:
[----:B0-----:R0:W2:Y:S02]  /*38fd0*/  SYNCS.PHASECHK.TRANS64.TRYWAIT P0, [R3+URZ+0x324a0], R6 ;  /* 0x0324a006030075a7 */ /* 0x0010a4000800017f */
[----:B--2---:R-:W-:Y:S05]  /*38fe0*/  @!P0 NANOSLEEP.SYNCS 0x989680 ;  /* 0x009896800000895d */ /* 0x004fea0003900000 */
[----:B------:R-:W2:Y:S02]  /*38ff0*/  @!P0 SYNCS.PHASECHK.TRANS64 P0, [R3+URZ+0x324a0], R6 ;  /* 0x0324a006030085a7 */ /* 0x000ea4000800007f */
[----:B--2---:R-:W-:Y:S05]  /*39000*/  @!P0 BRA `(.L_x_4062) ;  /* 0xfffffffc00f08947 */ /* 0x004fea000383ffff */
[----:B------:R-:W-:Y:S05]  /*39010*/  BRA `(.L_x_4249) ;  /* 0xffffff7c00f87947 */ /* 0x000fea000383ffff */
.L_x_4067:
[----:B--2---:R2:W3:Y:S02]  /*39020*/  SYNCS.PHASECHK.TRANS64.TRYWAIT P0, [R3+URZ+0x324c0], R6 ;  /* 0x0324c006030075a7 */ /* 0x0044e4000800017f */
[----:B---3--:R-:W-:Y:S05]  /*39030*/  @!P0 NANOSLEEP.SYNCS 0x989680 ;  /* 0x009896800000895d */ /* 0x008fea0003900000 */
[----:B------:R-:W3:Y:S02]  /*39040*/  @!P0 SYNCS.PHASECHK.TRANS64 P0, [R3+URZ+0x324c0], R6 ;  /* 0x0324c006030085a7 */ /* 0x000ee4000800007f */
[----:B---3--:R-:W-:Y:S05]  /*39050*/  @!P0 BRA `(.L_x_4067) ;  /* 0xfffffffc00f08947 */ /* 0x008fea000383ffff */
[----:B------:R-:W-:Y:S05]  /*39060*/  BRA `(.L_x_4250) ;  /* 0xffffff8000747947 */ /* 0x000fea000383ffff */
.L_x_4077:
[----:B--2---:R2:W3:Y:S02]  /*39070*/  SYNCS.PHASECHK.TRANS64.TRYWAIT P1, [R10+URZ+0x324a0], R2 ;  /* 0x0324a0020a0075a7 */ /* 0x0044e4000802017f */
[----:B---3--:R-:W-:Y:S05]  /*39080*/  @!P1 NANOSLEEP.SYNCS 0x989680 ;  /* 0x009896800000995d */ /* 0x008fea0003900000 */
[----:B------:R-:W3:Y:S02]  /*39090*/  @!P1 SYNCS.PHASECHK.TRANS64 P1, [R10+URZ+0x324a0], R2 ;  /* 0x0324a0020a0095a7 */ /* 0x000ee4000802007f */
[----:B---3--:R-:W-:Y:S05]  /*390a0*/  @!P1 BRA `(.L_x_4077) ;  /* 0xfffffffc00f09947 */ /* 0x008fea000383ffff */
[----:B------:R-:W-:Y:S05]  /*390b0*/  BRA `(.L_x_4251) ;  /* 0xffffff8400e87947 */ /* 0x000fea000383ffff */
.L_x_4082:
[----:B0-----:R0:W1:Y:S02]  /*390c0*/  SYNCS.PHASECHK.TRANS64.TRYWAIT P1, [R10+URZ+0x324c0], R2 ;  /* 0x0324c0020a0075a7 */ /* 0x001064000802017f */
[----:B-1----:R-:W-:Y:S05]  /*390d0*/  @!P1 NANOSLEEP.SYNCS 0x989680 ;  /* 0x009896800000995d */ /* 0x002fea0003900000 */
[----:B------:R-:W1:Y:S02]  /*390e0*/  @!P1 SYNCS.PHASECHK.TRANS64 P1, [R10+URZ+0x324c0], R2 ;  /* 0x0324c0020a0095a7 */ /* 0x000e64000802007f */
[----:B-1----:R-:W-:Y:S05]  /*390f0*/  @!P1 BRA `(.L_x_4082) ;  /* 0xfffffffc00f09947 */ /* 0x002fea000383ffff */
[----:B------:R-:W-:Y:S05]  /*39100*/  BRA `(.L_x_4252) ;  /* 0xffffff8800607947 */ /* 0x000fea000383ffff */
.L_x_4106:
        /* <DEDUP_REMOVED lines=8> */
[----:B--2---:R-:W-:Y:S05]  /*39190*/  WARPSYNC.COLLECTIVE R15, `(.L_x_4254) ;  /* 0x000000000f087348 */ /* 0x004fea0003c00000 */
[----:B------:R0:W1:Y:S02]  /*391a0*/  SHFL.IDX P6, R14, R13, R12, R11 ;  /* 0x0000000c0d0e7389 */ /* 0x00006400000c000b */
[----:B012---:R-:W-:Y:S01]  /*391b0*/  ENDCOLLECTIVE ;  /* 0x000000000000791b */ /* 0x007fe20003800000 */
.L_x_4254:
[----:B------:R-:W-:Y:S05]  /*391c0*/  BSYNC B0 ;  /* 0x0000000000007941 */ /* 0x000fea0003800000 */
.L_x_4253:
[----:B------:R-:W-:Y:S05]  /*391d0*/  BRA `(.L_x_4255) ;  /* 0xffffff9800e07947 */ /* 0x000fea000383ffff */
.L_x_4109:
[----:B-1----:R1:W2:Y:S02]  /*391e0*/  SYNCS.PHASECHK.TRANS64.TRYWAIT P0, [R17+URZ+0x32440], R0 ;  /* 0x03244000110075a7 */ /* 0x0022a4000800017f */
[----:B--2---:R-:W-:Y:S05]  /*391f0*/  @!P0 NANOSLEEP.SYNCS 0x989680 ;  /* 0x009896800000895d */ /* 0x004fea0003900000 */
[----:B------:R-:W2:Y:S02]  /*39200*/  @!P0 SYNCS.PHASECHK.TRANS64 P0, [R17+URZ+0x32440], R0 ;  /* 0x03244000110085a7 */ /* 0x000ea4000800007f */
[----:B--2---:R-:W-:Y:S05]  /*39210*/  @!P0 BRA `(.L_x_4109) ;  /* 0xfffffffc00f08947 */ /* 0x004fea000383ffff */
[----:B------:R-:W-:Y:S05]  /*39220*/  BRA `(.L_x_4256) ;  /* 0xffffff9800f87947 */ /* 0x000fea000383ffff */
.L_x_4110:
        /* <DEDUP_REMOVED lines=8> */
.L_x_4258:
[----:B------:R-:W-:Y:S05]  /*392b0*/  BSYNC B0 ;  /* 0x0000000000007941 */ /* 0x000fea0003800000 */
.L_x_4257:
        /* <DEDUP_REMOVED lines=9> */
.L_x_4259:
[----:B------:R-:W-:Y:S02]  /*39350*/  IMAD.MOV.U32 R13, RZ, RZ, R4 ;  /* 0x000000ffff0d7224 */ /* 0x000fe400078e0004 */
[----:B------:R-:W-:Y:S02]  /*39360*/  IMAD.MOV.U32 R12, RZ, RZ, 0x1 ;  /* 0x00000001ff0c7424 */ /* 0x000fe400078e00ff */
[----:B------:R-:W-:-:S07]  /*39370*/  IMAD.MOV.U32 R3, RZ, RZ, R14 ;  /* 0x000000ffff037224 */ /* 0x000fce00078e000e */
[----:B------:R-:W-:Y:S05]  /*39380*/  WARPSYNC.COLLECTIVE R15, `(.L_x_4260) ;  /* 0x000000000f087348 */ /* 0x000fea0003c00000 */
[----:B------:R0:W1:Y:S02]  /*39390*/  SHFL.IDX P6, R14, R13, R12, R11 ;  /* 0x0000000c0d0e7389 */ /* 0x00006400000c000b */
[----:B01----:R-:W-:Y:S01]  /*393a0*/  ENDCOLLECTIVE ;  /* 0x000000000000791b */ /* 0x003fe20003800000 */
.L_x_4260:
        /* <DEDUP_REMOVED lines=15> */
.L_x_4261:
[----:B------:R-:W-:Y:S02]  /*394a0*/  @P0 IMAD R6, R5, 0x2, R23 ;  /* 0x0000000205060824 */ /* 0x000fe400078e0217 */
[----:B------:R-:W-:Y:S02]  /*394b0*/  IMAD.MOV.U32 R13, RZ, RZ, R4 ;  /* 0x000000ffff0d7224 */ /* 0x000fe400078e0004 */
[----:B------:R-:W-:Y:S02]  /*394c0*/  IMAD.MOV.U32 R12, RZ, RZ, 0x2 ;  /* 0x00000002ff0c7424 */ /* 0x000fe400078e00ff */
[----:B------:R-:W-:-:S07]  /*394d0*/  IMAD.MOV.U32 R3, RZ, RZ, R14 ;  /* 0x000000ffff037224 */ /* 0x000fce00078e000e */
[----:B------:R-:W-:Y:S05]  /*394e0*/  WARPSYNC.COLLECTIVE R15, `(.L_x_4262) ;  /* 0x000000000f087348 */ /* 0x000fea0003c00000 */
[----:B------:R0:W1:Y:S02]  /*394f0*/  SHFL.IDX P6, R14, R13, R12, R11 ;  /* 0x0000000c0d0e7389 */ /* 0x00006400000c000b */
[----:B01----:R-:W-:Y:S01]  /*39500*/  ENDCOLLECTIVE ;  /* 0x000000000000791b */ /* 0x003fe20003800000 */
.L_x_4262:
        /* <DEDUP_REMOVED lines=15> */
.L_x_4263:
[----:B------:R-:W-:Y:S02]  /*39600*/  @P0 IMAD R6, R5, 0x2, R23 ;  /* 0x0000000205060824 */ /* 0x000fe400078e0217 */
[----:B------:R-:W-:Y:S02]  /*39610*/  IMAD.MOV.U32 R13, RZ, RZ, R4 ;  /* 0x000000ffff0d7224 */ /* 0x000fe400078e0004 */
[----:B------:R-:W-:Y:S02]  /*39620*/  IMAD.MOV.U32 R12, RZ, RZ, 0x3 ;  /* 0x00000003ff0c7424 */ /* 0x000fe400078e00ff */
[----:B------:R-:W-:-:S07]  /*39630*/  IMAD.MOV.U32 R3, RZ, RZ, R14 ;  /* 0x000000ffff037224 */ /* 0x000fce00078e000e */
[----:B------:R-:W-:Y:S05]  /*39640*/  WARPSYNC.COLLECTIVE R15, `(.L_x_4264) ;  /* 0x000000000f087348 */ /* 0x000fea0003c00000 */
[----:B------:R0:W1:Y:S02]  /*39650*/  SHFL.IDX P6, R14, R13, R12, R11 ;  /* 0x0000000c0d0e7389 */ /* 0x00006400000c000b */
[----:B01----:R-:W-:Y:S01]  /*39660*/  ENDCOLLECTIVE ;  /* 0x000000000000791b */ /* 0x003fe20003800000 */
.L_x_4264:
        /* <DEDUP_REMOVED lines=15> */
.L_x_4265:
[----:B------:R-:W-:Y:S02]  /*39760*/  @P0 IMAD R6, R5, 0x2, R23 ;  /* 0x0000000205060824 */ /* 0x000fe400078e0217 */
[----:B------:R-:W-:Y:S02]  /*39770*/  IMAD.MOV.U32 R13, RZ, RZ, R4 ;  /* 0x000000ffff0d7224 */ /* 0x000fe400078e0004 */
[----:B------:R-:W-:Y:S02]  /*39780*/  IMAD.MOV.U32 R12, RZ, RZ, 0x4 ;  /* 0x00000004ff0c7424 */ /* 0x000fe400078e00ff */
[----:B------:R-:W-:-:S07]  /*39790*/  IMAD.MOV.U32 R3, RZ, RZ, R14 ;  /* 0x000000ffff037224 */ /* 0x000fce00078e000e */
[----:B------:R-:W-:Y:S05]  /*397a0*/  WARPSYNC.COLLECTIVE R15, `(.L_x_4266) ;  /* 0x000000000f087348 */ /* 0x000fea0003c00000 */
[----:B------:R0:W1:Y:S02]  /*397b0*/  SHFL.IDX P6, R14, R13, R12, R11 ;  /* 0x0000000c0d0e7389 */ /* 0x00006400000c000b */
[----:B01----:R-:W-:Y:S01]  /*397c0*/  ENDCOLLECTIVE ;  /* 0x000000000000791b */ /* 0x003fe20003800000 */
.L_x_4266:
        /* <DEDUP_REMOVED lines=15> */
.L_x_4267:
[----:B------:R-:W-:Y:S02]  /*398c0*/  @P0 IMAD R6, R5, 0x2, R23 ;  /* 0x0000000205060824 */ /* 0x000fe400078e0217 */
[----:B------:R-:W-:Y:S02]  /*398d0*/  IMAD.MOV.U32 R13, RZ, RZ, R4 ;  /* 0x000000ffff0d7224 */ /* 0x000fe400078e0004 */
[----:B------:R-:W-:Y:S02]  /*398e0*/  IMAD.MOV.U32 R12, RZ, RZ, 0x5 ;  /* 0x00000005ff0c7424 */ /* 0x000fe400078e00ff */
[----:B------:R-:W-:-:S07]  /*398f0*/  IMAD.MOV.U32 R3, RZ, RZ, R14 ;  /* 0x000000ffff037224 */ /* 0x000fce00078e000e */
[----:B------:R-:W-:Y:S05]  /*39900*/  WARPSYNC.COLLECTIVE R15, `(.L_x_4268) ;  /* 0x000000000f087348 */ /* 0x000fea0003c00000 */
[----:B------:R0:W1:Y:S02]  /*39910*/  SHFL.IDX P6, R14, R13, R12, R11 ;  /* 0x0000000c0d0e7389 */ /* 0x00006400000c000b */
[----:B01----:R-:W-:Y:S01]  /*39920*/  ENDCOLLECTIVE ;  /* 0x000000000000791b */ /* 0x003fe20003800000 */
.L_x_4268:
        /* <DEDUP_REMOVED lines=10> */
.L_x_4269:
[----:B------:R-:W-:Y:S01]  /*399d0*/  @!PT LDS RZ, [RZ] ;  /* 0x00000000fffff984 */ /* 0x000fe20000000800 */
[----:B------:R-:W-:Y:S01]  /*399e0*/  @!PT LDS RZ, [RZ] ;  /* 0x00000000fffff984 */ /* 0x000fe20000000800 */
[----:B------:R-:W-:Y:S01]  /*399f0*/  @!PT LDS RZ, [RZ] ;  /* 0x00000000fffff984 */ /* 0x000fe20000000800 */
[----:B------:R0:W-:Y:S01]  /*39a00*/  @P0 LDGSTS.E.BYPASS.LTC128B.128 [R6+0x1e400], desc[UR44][R2.64], !P2 ;  /* 0x1e40000002060fae */ /* 0x0001e2000d101d6c */
[----:B------:R-:W-:Y:S01]  /*39a10*/  IMAD.MOV.U32 R0, RZ, RZ, R14 ;  /* 0x000000ffff007224 */ /* 0x000fe200078e000e */
[----:B------:R-:W-:Y:S06]  /*39a20*/  BRA `(.L_x_4270) ;  /* 0xffffff9800687947 */ /* 0x000fec000383ffff */
.L_x_4115:
        /* <DEDUP_REMOVED lines=9> */
.L_x_4271:
        /* <DEDUP_REMOVED lines=12> */
.L_x_4272:
[----:B------:R-:W-:Y:S02]  /*39b80*/  IMAD.MOV.U32 R13, RZ, RZ, R3 ;  /* 0x000000ffff0d7224 */ /* 0x000fe400078e0003 */
[----:B------:R-:W-:Y:S02]  /*39b90*/  IMAD.MOV.U32 R12, RZ, RZ, 0x1 ;  /* 0x00000001ff0c7424 */ /* 0x000fe400078e00ff */
[----:B------:R-:W-:-:S07]  /*39ba0*/  IMAD.MOV.U32 R5, RZ, RZ, R14 ;  /* 0x000000ffff057224 */ /* 0x000fce00078e000e */
[----:B------:R-:W-:Y:S05]  /*39bb0*/  WARPSYNC.COLLECTIVE R15, `(.L_x_4273) ;  /* 0x000000000f087348 */ /* 0x000fea0003c00000 */
[----:B------:R0:W1:Y:S02]  /*39bc0*/  SHFL.IDX P6, R14, R13, R12, R11 ;  /* 0x0000000c0d0e7389 */ /* 0x00006400000c000b */
[----:B01----:R-:W-:Y:S01]  /*39bd0*/  ENDCOLLECTIVE ;  /* 0x000000000000791b */ /* 0x003fe20003800000 */
.L_x_4273:
        /* <DEDUP_REMOVED lines=15> */
.L_x_4274:
[----:B------:R-:W-:Y:S02]  /*39cd0*/  IMAD.MOV.U32 R13, RZ, RZ, R3 ;  /* 0x000000ffff0d7224 */ /* 0x000fe400078e0003 */
[----:B------:R-:W-:Y:S02]  /*39ce0*/  IMAD.MOV.U32 R12, RZ, RZ, 0x2 ;  /* 0x00000002ff0c7424 */ /* 0x000fe400078e00ff */
[----:B------:R-:W-:-:S07]  /*39cf0*/  IMAD.MOV.U32 R5, RZ, RZ, R14 ;  /* 0x000000ffff057224 */ /* 0x000fce00078e000e */
[----:B------:R-:W-:Y:S05]  /*39d00*/  WARPSYNC.COLLECTIVE R15, `(.L_x_4275) ;  /* 0x000000000f087348 */ /* 0x000fea0003c00000 */
[----:B------:R0:W1:Y:S02]  /*39d10*/  SHFL.IDX P6, R14, R13, R12, R11 ;  /* 0x0000000c0d0e7389 */ /* 0x00006400000c000b */
[----:B01----:R-:W-:Y:S01]  /*39d20*/  ENDCOLLECTIVE ;  /* 0x000000000000791b */ /* 0x003fe20003800000 */
.L_x_4275:
        /* <DEDUP_REMOVED lines=15> */
.L_x_4276:
[----:B------:R-:W-:Y:S02]  /*39e20*/  IMAD.MOV.U32 R13, RZ, RZ, R3 ;  /* 0x000000ffff0d7224 */ /* 0x000fe400078e0003 */
[----:B------:R-:W-:Y:S02]  /*39e30*/  IMAD.MOV.U32 R12, RZ, RZ, 0x3 ;  /* 0x00000003ff0c7424 */ /* 0x000fe400078e00ff */
[----:B------:R-:W-:-:S07]  /*39e40*/  IMAD.MOV.U32 R5, RZ, RZ, R14 ;  /* 0x000000ffff057224 */ /* 0x000fce00078e000e */
[----:B------:R-:W-:Y:S05]  /*39e50*/  WARPSYNC.COLLECTIVE R15, `(.L_x_4277) ;  /* 0x000000000f087348 */ /* 0x000fea0003c00000 */
[----:B------:R0:W1:Y:S02]  /*39e60*/  SHFL.IDX P6, R14, R13, R12, R11 ;  /* 0x0000000c0d0e7389 */ /* 0x00006400000c000b */
[----:B01----:R-:W-:Y:S01]  /*39e70*/  ENDCOLLECTIVE ;  /* 0x000000000000791b */ /* 0x003fe20003800000 */
.L_x_4277:
        /* <DEDUP_REMOVED lines=10> */
.L_x_4278:
        /* <DEDUP_REMOVED lines=13> */
.L_x_4279:
        /* <DEDUP_REMOVED lines=10> */
.L_x_4280:
        /* <DEDUP_REMOVED lines=13> */
.L_x_4281:
        /* <DEDUP_REMOVED lines=10> */
.L_x_4282:
        /* <DEDUP_REMOVED lines=13> */
.L_x_4283:
        /* <DEDUP_REMOVED lines=10> */
.L_x_4284:
        /* <DEDUP_REMOVED lines=11> */
.L_x_4285:
        /* <DEDUP_REMOVED lines=10> */
.L_x_4286:
[----:B------:R-:W-:Y:S01]  /*3a4c0*/  @!PT LDS RZ, [RZ] ;  /* 0x00000000fffff984 */ /* 0x000fe20000000800 */
[----:B------:R-:W-:Y:S01]  /*3a4d0*/  @!PT LDS RZ, [RZ] ;  /* 0x00000000fffff984 */ /* 0x000fe20000000800 */
[----:B------:R-:W-:Y:S01]  /*3a4e0*/  @!PT LDS RZ, [RZ] ;  /* 0x00000000fffff984 */ /* 0x000fe20000000800 */
[----:B------:R0:W-:Y:S01]  /*3a4f0*/  @!P0 LDGSTS.E.BYPASS.LTC128B.128 [R26+0x1b400], desc[UR44][R4.64], !P1 ;  /* 0x1b400000041a8fae */ /* 0x0001e2000c901d6c */
[----:B------:R-:W-:Y:S01]  /*3a500*/  IMAD.MOV.U32 R0, RZ, RZ, R14 ;  /* 0x000000ffff007224 */ /* 0x000fe200078e000e */
[----:B------:R-:W-:Y:S06]  /*3a510*/  BRA `(.L_x_4287) ;  /* 0xffffff9800c87947 */ /* 0x000fec000383ffff */
.L_x_4119:
        /* <DEDUP_REMOVED lines=33> */
.L_x_4289:
[----:B------:R-:W-:Y:S05]  /*3a730*/  BSYNC B0 ;  /* 0x0000000000007941 */ /* 0x000fea0003800000 */
.L_x_4288:
        /* <DEDUP_REMOVED lines=11> */
.L_x_4290:
        /* <DEDUP_REMOVED lines=12> */
.L_x_4291:
[----:B------:R-:W-:-:S04]  /*3a8b0*/  @!P0 LOP3.LUT R2, R3, R2, RZ, 0x3c, !PT ;  /* 0x0000000203028212 */ /* 0x000fc800078e3cff */
[----:B------:R-:W-:-:S05]  /*3a8c0*/  @!P0 LOP3.LUT R3, R3, R2, RZ, 0x3c, !PT ;  /* 0x0000000203038212 */ /* 0x000fca00078e3cff */
        /* <DEDUP_REMOVED lines=13> */
.L_x_4292:
        /* <DEDUP_REMOVED lines=12> */
.L_x_4293:
        /* <DEDUP_REMOVED lines=12> */
.L_x_4294:
        /* <DEDUP_REMOVED lines=12> */
.L_x_4295:
        /* <DEDUP_REMOVED lines=12> */
.L_x_4296:
        /* <DEDUP_REMOVED lines=12> */
.L_x_4297:
        /* <DEDUP_REMOVED lines=12> */
.L_x_4298:
        /* <DEDUP_REMOVED lines=12> */
.L_x_4299:
        /* <DEDUP_REMOVED lines=12> */
.L_x_4300:
        /* <DEDUP_REMOVED lines=12> */
.L_x_4301:
        /* <DEDUP_REMOVED lines=11> */
.L_x_4302:
[----:B------:R-:W-:Y:S02]  /*3b110*/  IMAD.MOV.U32 R13, RZ, RZ, R0 ;  /* 0x000000ffff0d7224 */ /* 0x000fe400078e0000 */
[----:B------:R-:W-:Y:S02]  /*3b120*/  IMAD.MOV.U32 R12, RZ, RZ, 0x7 ;  /* 0x00000007ff0c7424 */ /* 0x000fe400078e00ff */
[----:B------:R-:W-:-:S07]  /*3b130*/  IMAD.MOV.U32 R2, RZ, RZ, R14 ;  /* 0x000000ffff027224 */ /* 0x000fce00078e000e */
[----:B------:R-:W-:Y:S05]  /*3b140*/  WARPSYNC.COLLECTIVE R15, `(.L_x_4303) ;  /* 0x000000000f087348 */ /* 0x000fea0003c00000 */
[----:B------:R0:W1:Y:S02]  /*3b150*/  SHFL.IDX P6, R14, R13, R12, R11 ;  /* 0x0000000c0d0e7389 */ /* 0x00006400000c000b */
[----:B01----:R-:W-:Y:S01]  /*3b160*/  ENDCOLLECTIVE ;  /* 0x000000000000791b */ /* 0x003fe20003800000 */
.L_x_4303:
        /* <DEDUP_REMOVED lines=14> */
.L_x_4304:
[----:B------:R-:W-:Y:S01]  /*3b250*/  IMAD.MOV.U32 R2, RZ, RZ, R14 ;  /* 0x000000ffff027224 */ /* 0x000fe200078e000e */
[----:B------:R-:W-:Y:S06]  /*3b260*/  BRA `(.L_x_4305) ;  /* 0xffffff9800347947 */ /* 0x000fec000383ffff */
.L_x_4124:
[----:B0-----:R0:W1:Y:S02]  /*3b270*/  SYNCS.PHASECHK.TRANS64.TRYWAIT P0, [R23+URZ+0x32420], R0 ;  /* 0x03242000170075a7 */ /* 0x001064000800017f */
[----:B-1----:R-:W-:Y:S05]  /*3b280*/  @!P0 NANOSLEEP.SYNCS 0x989680 ;  /* 0x009896800000895d */ /* 0x002fea0003900000 */
[----:B------:R-:W1:Y:S02]  /*3b290*/  @!P0 SYNCS.PHASECHK.TRANS64 P0, [R23+URZ+0x32420], R0 ;  /* 0x03242000170085a7 */ /* 0x000e64000800007f */
[----:B-1----:R-:W-:Y:S05]  /*3b2a0*/  @!P0 BRA `(.L_x_4124) ;  /* 0xfffffffc00f08947 */ /* 0x002fea000383ffff */
[----:B------:R-:W-:Y:S05]  /*3b2b0*/  BRA `(.L_x_4306) ;  /* 0xffffff9800a87947 */ /* 0x000fea000383ffff */
.L_x_4127:
[----:B0-----:R0:W1:Y:S02]  /*3b2c0*/  SYNCS.PHASECHK.TRANS64.TRYWAIT P0, [R17+URZ+0x32460], R0 ;  /* 0x03246000110075a7 */ /* 0x001064000800017f */
[----:B-1----:R-:W-:Y:S05]  /*3b2d0*/  @!P0 NANOSLEEP.SYNCS 0x989680 ;  /* 0x009896800000895d */ /* 0x002fea0003900000 */
[----:B------:R-:W1:Y:S02]  /*3b2e0*/  @!P0 SYNCS.PHASECHK.TRANS64 P0, [R17+URZ+0x32460], R0 ;  /* 0x03246000110085a7 */ /* 0x000e64000800007f */
[----:B-1----:R-:W-:Y:S05]  /*3b2f0*/  @!P0 BRA `(.L_x_4127) ;  /* 0xfffffffc00f08947 */ /* 0x002fea000383ffff */
[----:B------:R-:W-:Y:S05]  /*3b300*/  BRA `(.L_x_4307) ;  /* 0xffffff9800b87947 */ /* 0x000fea000383ffff */
.L_x_4128:
        /* <DEDUP_REMOVED lines=8> */
.L_x_4309:
[----:B------:R-:W-:Y:S05]  /*3b390*/  BSYNC B0 ;  /* 0x0000000000007941 */ /* 0x000fea0003800000 */
.L_x_4308:
        /* <DEDUP_REMOVED lines=13> */
.L_x_4310:
        /* <DEDUP_REMOVED lines=9> */
.L_x_4311:
        /* <DEDUP_REMOVED lines=17> */
.L_x_4312:
[----:B------:R-:W-:Y:S02]  /*3b610*/  IMAD.MOV.U32 R13, RZ, RZ, R6 ;  /* 0x000000ffff0d7224 */ /* 0x000fe400078e0006 */
[----:B------:R-:W-:Y:S01]  /*3b620*/  IMAD.MOV.U32 R12, RZ, RZ, 0x2 ;  /* 0x00000002ff0c7424 */ /* 0x000fe200078e00ff */
[----:B------:R-:W-:-:S13]  /*3b630*/  IADD3 R2, P3, R14, R0, RZ ;  /* 0x000000000e027210 */ /* 0x000fda0007f7e0ff */
[----:B------:R-:W-:Y:S05]  /*3b640*/  WARPSYNC.COLLECTIVE R15, `(.L_x_4313) ;  /* 0x000000000f087348 */ /* 0x000fea0003c00000 */
[----:B------:R0:W1:Y:S02]  /*3b650*/  SHFL.IDX P6, R14, R13, R12, R11 ;  /* 0x0000000c0d0e7389 */ /* 0x00006400000c000b */
[----:B01----:R-:W-:Y:S01]  /*3b660*/  ENDCOLLECTIVE ;  /* 0x000000000000791b */ /* 0x003fe20003800000 */
.L_x_4313:
        /* <DEDUP_REMOVED lines=17> */
.L_x_4314:
[----:B------:R-:W-:Y:S02]  /*3b780*/  IMAD.MOV.U32 R13, RZ, RZ, R6 ;  /* 0x000000ffff0d7224 */ /* 0x000fe400078e0006 */
[----:B------:R-:W-:Y:S01]  /*3b790*/  IMAD.MOV.U32 R12, RZ, RZ, 0x3 ;  /* 0x00000003ff0c7424 */ /* 0x000fe200078e00ff */
[----:B------:R-:W-:-:S13]  /*3b7a0*/  IADD3 R2, P3, R14, R0, RZ ;  /* 0x000000000e027210 */ /* 0x000fda0007f7e0ff */
[----:B------:R-:W-:Y:S05]  /*3b7b0*/  WARPSYNC.COLLECTIVE R15, `(.L_x_4315) ;  /* 0x000000000f087348 */ /* 0x000fea0003c00000 */
[----:B------:R0:W1:Y:S02]  /*3b7c0*/  SHFL.IDX P6, R14, R13, R12, R11 ;  /* 0x0000000c0d0e7389 */ /* 0x00006400000c000b */
[----:B01----:R-:W-:Y:S01]  /*3b7d0*/  ENDCOLLECTIVE ;  /* 0x000000000000791b */ /* 0x003fe20003800000 */
.L_x_4315:
        /* <DEDUP_REMOVED lines=17> */
.L_x_4316:
[----:B------:R-:W-:Y:S02]  /*3b8f0*/  IMAD.MOV.U32 R13, RZ, RZ, R6 ;  /* 0x000000ffff0d7224 */ /* 0x000fe400078e0006 */
[----:B------:R-:W-:Y:S01]  /*3b900*/  IMAD.MOV.U32 R12, RZ, RZ, 0x4 ;  /* 0x00000004ff0c7424 */ /* 0x000fe200078e00ff */
[----:B------:R-:W-:-:S13]  /*3b910*/  IADD3 R2, P3, R14, R0, RZ ;  /* 0x000000000e027210 */ /* 0x000fda0007f7e0ff */
[----:B------:R-:W-:Y:S05]  /*3b920*/  WARPSYNC.COLLECTIVE R15, `(.L_x_4317) ;  /* 0x000000000f087348 */ /* 0x000fea0003c00000 */
[----:B------:R0:W1:Y:S02]  /*3b930*/  SHFL.IDX P6, R14, R13, R12, R11 ;  /* 0x0000000c0d0e7389 */ /* 0x00006400000c000b */
[----:B01----:R-:W-:Y:S01]  /*3b940*/  ENDCOLLECTIVE ;  /* 0x000000000000791b */ /* 0x003fe20003800000 */
.L_x_4317:
        /* <DEDUP_REMOVED lines=17> */
.L_x_4318:
[----:B------:R-:W-:Y:S02]  /*3ba60*/  IMAD.MOV.U32 R13, RZ, RZ, R6 ;  /* 0x000000ffff0d7224 */ /* 0x000fe400078e0006 */
[----:B------:R-:W-:Y:S01]  /*3ba70*/  IMAD.MOV.U32 R12, RZ, RZ, 0x5 ;  /* 0x00000005ff0c7424 */ /* 0x000fe200078e00ff */
[----:B------:R-:W-:-:S13]  /*3ba80*/  IADD3 R2, P3, R14, R0, RZ ;  /* 0x000000000e027210 */ /* 0x000fda0007f7e0ff */
[----:B------:R-:W-:Y:S05]  /*3ba90*/  WARPSYNC.COLLECTIVE R15, `(.L_x_4319) ;  /* 0x000000000f087348 */ /* 0x000fea0003c00000 */
[----:B------:R0:W1:Y:S02]  /*3baa0*/  SHFL.IDX P6, R14, R13, R12, R11 ;  /* 0x0000000c0d0e7389 */ /* 0x00006400000c000b */
[----:B01----:R-:W-:Y:S01]  /*3bab0*/  ENDCOLLECTIVE ;  /* 0x000000000000791b */ /* 0x003fe20003800000 */
.L_x_4319:
        /* <DEDUP_REMOVED lines=12> */
.L_x_4320:
        /* <DEDUP_REMOVED lines=9> */
.L_x_4135:
[----:B0-----:R0:W1:Y:S02]  /*3bc10*/  SYNCS.PHASECHK.TRANS64.TRYWAIT P0, [R4+URZ+0x32440], R21 ;  /* 0x03244015040075a7 */ /* 0x001064000800017f */
[----:B-1----:R-:W-:Y:S05]  /*3bc20*/  @!P0 NANOSLEEP.SYNCS 0x989680 ;  /* 0x009896800000895d */ /* 0x002fea0003900000 */
[----:B------:R-:W1:Y:S02]  /*3bc30*/  @!P0 SYNCS.PHASECHK.TRANS64 P0, [R4+URZ+0x32440], R21 ;  /* 0x03244015040085a7 */ /* 0x000e64000800007f */
[----:B-1----:R-:W-:Y:S05]  /*3bc40*/  @!P0 BRA `(.L_x_4135) ;  /* 0xfffffffc00f08947 */ /* 0x002fea000383ffff */
[----:B------:R-:W-:Y:S05]  /*3bc50*/  BRA `(.L_x_4322) ;  /* 0xffffff9c00507947 */ /* 0x000fea000383ffff */
.L_x_4136:
        /* <DEDUP_REMOVED lines=8> */
.L_x_4324:
[----:B------:R-:W-:Y:S05]  /*3bce0*/  BSYNC B1 ;  /* 0x0000000000017941 */ /* 0x000fea0003800000 */
.L_x_4323:
        /* <DEDUP_REMOVED lines=9> */
.L_x_4325:
[----:B------:R-:W-:Y:S02]  /*3bd80*/  IMAD.MOV.U32 R13, RZ, RZ, R9 ;  /* 0x000000ffff0d7224 */ /* 0x000fe400078e0009 */
[----:B------:R-:W-:Y:S02]  /*3bd90*/  IMAD.MOV.U32 R12, RZ, RZ, 0x1 ;  /* 0x00000001ff0c7424 */ /* 0x000fe400078e00ff */
[----:B------:R-:W-:-:S07]  /*3bda0*/  IMAD.MOV.U32 R2, RZ, RZ, R14 ;  /* 0x000000ffff027224 */ /* 0x000fce00078e000e */
[----:B------:R-:W-:Y:S05]  /*3bdb0*/  WARPSYNC.COLLECTIVE R15, `(.L_x_4326) ;  /* 0x000000000f087348 */ /* 0x000fea0003c00000 */
[----:B------:R0:W1:Y:S02]  /*3bdc0*/  SHFL.IDX P6, R14, R13, R12, R11 ;  /* 0x0000000c0d0e7389 */ /* 0x00006400000c000b */
[----:B01----:R-:W-:Y:S01]  /*3bdd0*/  ENDCOLLECTIVE ;  /* 0x000000000000791b */ /* 0x003fe20003800000 */
.L_x_4326:
        /* <DEDUP_REMOVED lines=11> */
.L_x_4327:
[----:B------:R-:W-:Y:S02]  /*3be90*/  IMAD.MOV.U32 R13, RZ, RZ, R9 ;  /* 0x000000ffff0d7224 */ /* 0x000fe400078e0009 */
[----:B------:R-:W-:Y:S02]  /*3bea0*/  IMAD.MOV.U32 R12, RZ, RZ, 0x2 ;  /* 0x00000002ff0c7424 */ /* 0x000fe400078e00ff */
[----:B------:R-:W-:-:S07]  /*3beb0*/  IMAD.MOV.U32 R2, RZ, RZ, R14 ;  /* 0x000000ffff027224 */ /* 0x000fce00078e000e */
[----:B------:R-:W-:Y:S05]  /*3bec0*/  WARPSYNC.COLLECTIVE R15, `(.L_x_4328) ;  /* 0x000000000f087348 */ /* 0x000fea0003c00000 */
[----:B------:R0:W1:Y:S02]  /*3bed0*/  SHFL.IDX P6, R14, R13, R12, R11 ;  /* 0x0000000c0d0e7389 */ /* 0x00006400000c000b */
[----:B01----:R-:W-:Y:S01]  /*3bee0*/  ENDCOLLECTIVE ;  /* 0x000000000000791b */ /* 0x003fe20003800000 */
.L_x_4328:
        /* <DEDUP_REMOVED lines=11> */
.L_x_4329:
[----:B------:R-:W-:Y:S02]  /*3bfa0*/  IMAD.MOV.U32 R13, RZ, RZ, R9 ;  /* 0x000000ffff0d7224 */ /* 0x000fe400078e0009 */
[----:B------:R-:W-:Y:S02]  /*3bfb0*/  IMAD.MOV.U32 R12, RZ, RZ, 0x3 ;  /* 0x00000003ff0c7424 */ /* 0x000fe400078e00ff */
[----:B------:R-:W-:-:S07]  /*3bfc0*/  IMAD.MOV.U32 R2, RZ, RZ, R14 ;  /* 0x000000ffff027224 */ /* 0x000fce00078e000e */
[----:B------:R-:W-:Y:S05]  /*3bfd0*/  WARPSYNC.COLLECTIVE R15, `(.L_x_4330) ;  /* 0x000000000f087348 */ /* 0x000fea0003c00000 */
[----:B------:R0:W1:Y:S02]  /*3bfe0*/  SHFL.IDX P6, R14, R13, R12, R11 ;  /* 0x0000000c0d0e7389 */ /* 0x00006400000c000b */
[----:B01----:R-:W-:Y:S01]  /*3bff0*/  ENDCOLLECTIVE ;  /* 0x000000000000791b */ /* 0x003fe20003800000 */
.L_x_4330:
        /* <DEDUP_REMOVED lines=11> */
.L_x_4331:
[----:B------:R-:W-:Y:S02]  /*3c0b0*/  IMAD.MOV.U32 R13, RZ, RZ, R9 ;  /* 0x000000ffff0d7224 */ /* 0x000fe400078e0009 */
[----:B------:R-:W-:Y:S02]  /*3c0c0*/  IMAD.MOV.U32 R12, RZ, RZ, 0x4 ;  /* 0x00000004ff0c7424 */ /* 0x000fe400078e00ff */
[----:B------:R-:W-:-:S07]  /*3c0d0*/  IMAD.MOV.U32 R2, RZ, RZ, R14 ;  /* 0x000000ffff027224 */ /* 0x000fce00078e000e */
[----:B------:R-:W-:Y:S05]  /*3c0e0*/  WARPSYNC.COLLECTIVE R15, `(.L_x_4332) ;  /* 0x000000000f087348 */ /* 0x000fea0003c00000 */
[----:B------:R0:W1:Y:S02]  /*3c0f0*/  SHFL.IDX P6, R14, R13, R12, R11 ;  /* 0x0000000c0d0e7389 */ /* 0x00006400000c000b */
[----:B01----:R-:W-:Y:S01]  /*3c100*/  ENDCOLLECTIVE ;  /* 0x000000000000791b */ /* 0x003fe20003800000 */
.L_x_4332:
        /* <DEDUP_REMOVED lines=11> */
.L_x_4333:
[----:B------:R-:W-:Y:S02]  /*3c1c0*/  IMAD.MOV.U32 R13, RZ, RZ, R9 ;  /* 0x000000ffff0d7224 */ /* 0x000fe400078e0009 */
[----:B------:R-:W-:Y:S02]  /*3c1d0*/  IMAD.MOV.U32 R12, RZ, RZ, 0x5 ;  /* 0x00000005ff0c7424 */ /* 0x000fe400078e00ff */
[----:B------:R-:W-:-:S07]  /*3c1e0*/  IMAD.MOV.U32 R2, RZ, RZ, R14 ;  /* 0x000000ffff027224 */ /* 0x000fce00078e000e */
[----:B------:R-:W-:Y:S05]  /*3c1f0*/  WARPSYNC.COLLECTIVE R15, `(.L_x_4334) ;  /* 0x000000000f087348 */ /* 0x000fea0003c00000 */
[----:B------:R0:W1:Y:S02]  /*3c200*/  SHFL.IDX P6, R14, R13, R12, R11 ;  /* 0x0000000c0d0e7389 */ /* 0x00006400000c000b */
[----:B01----:R-:W-:Y:S01]  /*3c210*/  ENDCOLLECTIVE ;  /* 0x000000000000791b */ /* 0x003fe20003800000 */
.L_x_4334:
        /* <DEDUP_REMOVED lines=11> */
.L_x_4335:
[----:B------:R-:W-:Y:S01]  /*3c2d0*/  IMAD.MOV.U32 R2, RZ, RZ, R14 ;  /* 0x000000ffff027224 */ /* 0x000fe200078e000e */
[----:B------:R-:W-:Y:S06]  /*3c2e0*/  BRA `(.L_x_4336) ;  /* 0xffffff9800807947 */ /* 0x000fec000383ffff */
.L_x_4141:
[----:B---3--:R3:W4:Y:S02]  /*3c2f0*/  SYNCS.PHASECHK.TRANS64.TRYWAIT P0, [R4+URZ+0x32460], R21 ;  /* 0x03246015040075a7 */ /* 0x008724000800017f */
[----:B----4-:R-:W-:Y:S05]  /*3c300*/  @!P0 NANOSLEEP.SYNCS 0x989680 ;  /* 0x009896800000895d */ /* 0x010fea0003900000 */
[----:B------:R-:W4:Y:S02]  /*3c310*/  @!P0 SYNCS.PHASECHK.TRANS64 P0, [R4+URZ+0x32460], R21 ;  /* 0x03246015040085a7 */ /* 0x000f24000800007f */
[----:B----4-:R-:W-:Y:S05]  /*3c320*/  @!P0 BRA `(.L_x_4141) ;  /* 0xfffffffc00f08947 */ /* 0x010fea000383ffff */
[----:B------:R-:W-:Y:S05]  /*3c330*/  BRA `(.L_x_4337) ;  /* 0xffffff9800d07947 */ /* 0x000fea000383ffff */
.L_x_4142:
        /* <DEDUP_REMOVED lines=8> */
.L_x_4339:
[----:B------:R-:W-:Y:S05]  /*3c3c0*/  BSYNC B1 ;  /* 0x0000000000017941 */ /* 0x000fea0003800000 */
.L_x_4338:
        /* <DEDUP_REMOVED lines=9> */
.L_x_4340:
[----:B------:R-:W-:Y:S02]  /*3c460*/  IMAD.MOV.U32 R13, RZ, RZ, R7 ;  /* 0x000000ffff0d7224 */ /* 0x000fe400078e0007 */
[----:B------:R-:W-:Y:S01]  /*3c470*/  IMAD.MOV.U32 R12, RZ, RZ, 0x1 ;  /* 0x00000001ff0c7424 */ /* 0x000fe200078e00ff */
[----:B------:R-:W-:-:S13]  /*3c480*/  IADD3 R2, P0, R14, R0, RZ ;  /* 0x000000000e027210 */ /* 0x000fda0007f1e0ff */
[----:B------:R-:W-:Y:S05]  /*3c490*/  WARPSYNC.COLLECTIVE R15, `(.L_x_4341) ;  /* 0x000000000f087348 */ /* 0x000fea0003c00000 */
[----:B------:R0:W1:Y:S02]  /*3c4a0*/  SHFL.IDX P6, R14, R13, R12, R11 ;  /* 0x0000000c0d0e7389 */ /* 0x00006400000c000b */
[----:B01----:R-:W-:Y:S01]  /*3c4b0*/  ENDCOLLECTIVE ;  /* 0x000000000000791b */ /* 0x003fe20003800000 */
.L_x_4341:
        /* <DEDUP_REMOVED lines=13> */
.L_x_4342:
[----:B------:R-:W-:Y:S02]  /*3c590*/  IMAD.MOV.U32 R13, RZ, RZ, R7 ;  /* 0x000000ffff0d7224 */ /* 0x000fe400078e0007 */
[----:B------:R-:W-:Y:S01]  /*3c5a0*/  IMAD.MOV.U32 R12, RZ, RZ, 0x2 ;  /* 0x00000002ff0c7424 */ /* 0x000fe200078e00ff */
[----:B------:R-:W-:-:S13]  /*3c5b0*/  IADD3 R2, P0, R14, R0, RZ ;  /* 0x000000000e027210 */ /* 0x000fda0007f1e0ff */
[----:B------:R-:W-:Y:S05]  /*3c5c0*/  WARPSYNC.COLLECTIVE R15, `(.L_x_4343) ;  /* 0x000000000f087348 */ /* 0x000fea0003c00000 */
[----:B------:R0:W1:Y:S02]  /*3c5d0*/  SHFL.IDX P6, R14, R13, R12, R11 ;  /* 0x0000000c0d0e7389 */ /* 0x00006400000c000b */
[----:B01----:R-:W-:Y:S01]  /*3c5e0*/  ENDCOLLECTIVE ;  /* 0x000000000000791b */ /* 0x003fe20003800000 */
.L_x_4343:
        /* <DEDUP_REMOVED lines=13> */
.L_x_4344:
[----:B------:R-:W-:Y:S02]  /*3c6c0*/  IMAD.MOV.U32 R13, RZ, RZ, R7 ;  /* 0x000000ffff0d7224 */ /* 0x000fe400078e0007 */
[----:B------:R-:W-:Y:S01]  /*3c6d0*/  IMAD.MOV.U32 R12, RZ, RZ, 0x3 ;  /* 0x00000003ff0c7424 */ /* 0x000fe200078e00ff */
[----:B------:R-:W-:-:S13]  /*3c6e0*/  IADD3 R2, P0, R14, R0, RZ ;  /* 0x000000000e027210 */ /* 0x000fda0007f1e0ff */
[----:B------:R-:W-:Y:S05]  /*3c6f0*/  WARPSYNC.COLLECTIVE R15, `(.L_x_4345) ;  /* 0x000000000f087348 */ /* 0x000fea0003c00000 */
[----:B------:R0:W1:Y:S02]  /*3c700*/  SHFL.IDX P6, R14, R13, R12, R11 ;  /* 0x0000000c0d0e7389 */ /* 0x00006400000c000b */
[----:B01----:R-:W-:Y:S01]  /*3c710*/  ENDCOLLECTIVE ;  /* 0x000000000000791b */ /* 0x003fe20003800000 */
.L_x_4345:
        /* <DEDUP_REMOVED lines=13> */
.L_x_4346:
[----:B------:R-:W-:Y:S02]  /*3c7f0*/  IMAD.MOV.U32 R13, RZ, RZ, R7 ;  /* 0x000000ffff0d7224 */ /* 0x000fe400078e0007 */
[----:B------:R-:W-:Y:S01]  /*3c800*/  IMAD.MOV.U32 R12, RZ, RZ, 0x4 ;  /* 0x00000004ff0c7424 */ /* 0x000fe200078e00ff */
[----:B------:R-:W-:-:S13]  /*3c810*/  IADD3 R2, P0, R14, R0, RZ ;  /* 0x000000000e027210 */ /* 0x000fda0007f1e0ff */
[----:B------:R-:W-:Y:S05]  /*3c820*/  WARPSYNC.COLLECTIVE R15, `(.L_x_4347) ;  /* 0x000000000f087348 */ /* 0x000fea0003c00000 */
[----:B------:R0:W1:Y:S02]  /*3c830*/  SHFL.IDX P6, R14, R13, R12, R11 ;  /* 0x0000000c0d0e7389 */ /* 0x00006400000c000b */
[----:B01----:R-:W-:Y:S01]  /*3c840*/  ENDCOLLECTIVE ;  /* 0x000000000000791b */ /* 0x003fe20003800000 */
.L_x_4347:
        /* <DEDUP_REMOVED lines=13> */
.L_x_4348:
[----:B------:R-:W-:Y:S02]  /*3c920*/  IMAD.MOV.U32 R13, RZ, RZ, R7 ;  /* 0x000000ffff0d7224 */ /* 0x000fe400078e0007 */
[----:B------:R-:W-:Y:S01]  /*3c930*/  IMAD.MOV.U32 R12, RZ, RZ, 0x5 ;  /* 0x00000005ff0c7424 */ /* 0x000fe200078e00ff */
[----:B------:R-:W-:-:S13]  /*3c940*/  IADD3 R2, P0, R14, R0, RZ ;  /* 0x000000000e027210 */ /* 0x000fda0007f1e0ff */
[----:B------:R-:W-:Y:S05]  /*3c950*/  WARPSYNC.COLLECTIVE R15, `(.L_x_4349) ;  /* 0x000000000f087348 */ /* 0x000fea0003c00000 */
[----:B------:R0:W1:Y:S02]  /*3c960*/  SHFL.IDX P6, R14, R13, R12, R11 ;  /* 0x0000000c0d0e7389 */ /* 0x00006400000c000b */
[----:B01----:R-:W-:Y:S01]  /*3c970*/  ENDCOLLECTIVE ;  /* 0x000000000000791b */ /* 0x003fe20003800000 */
.L_x_4349:
        /* <DEDUP_REMOVED lines=13> */
.L_x_4350:
[----:B------:R-:W-:Y:S05]  /*3ca50*/  BRA `(.L_x_4351) ;  /* 0xffffff98001c7947 */ /* 0x000fea000383ffff */
.L_x_4150:
[----:B------:R-:W-:Y:S01]  /*3ca60*/  BSSY B0, `(.L_x_4352) ;  /* 0x0000008000007945 */ /* 0x000fe20003800000 */
[----:B-1----:R-:W-:Y:S02]  /*3ca70*/  IMAD.MOV.U32 R13, RZ, RZ, R16 ;  /* 0x000000ffff0d7224 */ /* 0x002fe400078e0010 */
[----:B------:R-:W-:Y:S02]  /*3ca80*/  IMAD.MOV.U32 R12, RZ, RZ, RZ ;  /* 0x000000ffff0c7224 */ /* 0x000fe400078e00ff */
[----:B------:R-:W-:Y:S02]  /*3ca90*/  IMAD.MOV.U32 R11, RZ, RZ, 0x1f ;  /* 0x0000001fff0b7424 */ /* 0x000fe400078e00ff */
[----:B------:R-:W-:-:S07]  /*3caa0*/  IMAD.MOV.U32 R15, RZ, RZ, -0x1 ;  /* 0xffffffffff0f7424 */ /* 0x000fce00078e00ff */
[----:B0-23--:R-:W-:Y:S05]  /*3cab0*/  WARPSYNC.COLLECTIVE R15, `(.L_x_4353) ;  /* 0x000000000f087348 */ /* 0x00dfea0003c00000 */
[----:B------:R1:W4:Y:S02]  /*3cac0*/  SHFL.IDX P6, R14, R13, R12, R11 ;  /* 0x0000000c0d0e7389 */ /* 0x00032400000c000b */
[----:B01234-:R-:W-:Y:S01]  /*3cad0*/  ENDCOLLECTIVE ;  /* 0x000000000000791b */ /* 0x01ffe20003800000 */
.L_x_4353:
[----:B------:R-:W-:Y:S05]  /*3cae0*/  BSYNC B0 ;  /* 0x0000000000007941 */ /* 0x000fea0003800000 */
.L_x_4352:
        /* <DEDUP_REMOVED lines=9> */
.L_x_4354:
        /* <DEDUP_REMOVED lines=18> */
.L_x_4355:
[----:B------:R-:W-:Y:S01]  /*3cca0*/  IMAD.MOV.U32 R12, RZ, RZ, 0x2 ;  /* 0x00000002ff0c7424 */ /* 0x000fe200078e00ff */
[----:B------:R-:W-:-:S05]  /*3ccb0*/  SEL R6, R14, RZ, P1 ;  /* 0x000000ff0e067207 */ /* 0x000fca0000800000 */
[----:B------:R-:W-:-:S04]  /*3ccc0*/  IMAD.IADD R6, R5, 0x1, R6 ;  /* 0x0000000105067824 */ /* 0x000fc800078e0206 */
[----:B------:R-:W-:-:S07]  /*3ccd0*/  IMAD.MOV.U32 R13, RZ, RZ, R6 ;  /* 0x000000ffff0d7224 */ /* 0x000fce00078e0006 */
[----:B------:R-:W-:Y:S05]  /*3cce0*/  WARPSYNC.COLLECTIVE R15, `(.L_x_4356) ;  /* 0x000000000f087348 */ /* 0x000fea0003c00000 */
[----:B------:R0:W1:Y:S02]  /*3ccf0*/  SHFL.UP P6, R14, R13, R12, R11 ;  /* 0x0400000c0d0e7389 */ /* 0x00006400000c000b */
[----:B01----:R-:W-:Y:S01]  /*3cd00*/  ENDCOLLECTIVE ;  /* 0x000000000000791b */ /* 0x003fe20003800000 */
.L_x_4356:
[----:B------:R-:W-:Y:S01]  /*3cd10*/  IMAD.MOV.U32 R12, RZ, RZ, 0x4 ;  /* 0x00000004ff0c7424 */ /* 0x000fe200078e00ff */
[----:B------:R-:W-:-:S05]  /*3cd20*/  SEL R7, R14, RZ, P2 ;  /* 0x000000ff0e077207 */ /* 0x000fca0001000000 */
[----:B------:R-:W-:-:S04]  /*3cd30*/  IMAD.IADD R7, R6, 0x1, R7 ;  /* 0x0000000106077824 */ /* 0x000fc800078e0207 */
[----:B------:R-:W-:-:S07]  /*3cd40*/  IMAD.MOV.U32 R13, RZ, RZ, R7 ;  /* 0x000000ffff0d7224 */ /* 0x000fce00078e0007 */
[----:B------:R-:W-:Y:S05]  /*3cd50*/  WARPSYNC.COLLECTIVE R15, `(.L_x_4357) ;  /* 0x000000000f087348 */ /* 0x000fea0003c00000 */
[----:B------:R0:W1:Y:S02]  /*3cd60*/  SHFL.UP P6, R14, R13, R12, R11 ;  /* 0x0400000c0d0e7389 */ /* 0x00006400000c000b */
[----:B01----:R-:W-:Y:S01]  /*3cd70*/  ENDCOLLECTIVE ;  /* 0x000000000000791b */ /* 0x003fe20003800000 */
.L_x_4357:
[----:B------:R-:W-:Y:S01]  /*3cd80*/  IMAD.MOV.U32 R12, RZ, RZ, 0x8 ;  /* 0x00000008ff0c7424 */ /* 0x000fe200078e00ff */
[----:B------:R-:W-:-:S05]  /*3cd90*/  SEL R2, R14, RZ, P3 ;  /* 0x000000ff0e027207 */ /* 0x000fca0001800000 */
[----:B------:R-:W-:-:S04]  /*3cda0*/  IMAD.IADD R2, R7, 0x1, R2 ;  /* 0x0000000107027824 */ /* 0x000fc800078e0202 */
[----:B------:R-:W-:-:S07]  /*3cdb0*/  IMAD.MOV.U32 R13, RZ, RZ, R2 ;  /* 0x000000ffff0d7224 */ /* 0x000fce00078e0002 */
[----:B------:R-:W-:Y:S05]  /*3cdc0*/  WARPSYNC.COLLECTIVE R15, `(.L_x_4358) ;  /* 0x000000000f087348 */ /* 0x000fea0003c00000 */
[----:B------:R0:W1:Y:S02]  /*3cdd0*/  SHFL.UP P6, R14, R13, R12, R11 ;  /* 0x0400000c0d0e7389 */ /* 0x00006400000c000b */
[----:B01----:R-:W-:Y:S01]  /*3cde0*/  ENDCOLLECTIVE ;  /* 0x000000000000791b */ /* 0x003fe20003800000 */
.L_x_4358:
[----:B------:R-:W-:Y:S01]  /*3cdf0*/  IMAD.MOV.U32 R12, RZ, RZ, 0x10 ;  /* 0x00000010ff0c7424 */ /* 0x000fe200078e00ff */
[----:B------:R-:W-:-:S05]  /*3ce00*/  SEL R3, R14, RZ, P4 ;  /* 0x000000ff0e037207 */ /* 0x000fca0002000000 */
[----:B------:R-:W-:-:S04]  /*3ce10*/  IMAD.IADD R3, R2, 0x1, R3 ;  /* 0x0000000102037824 */ /* 0x000fc800078e0203 */
[----:B------:R-:W-:-:S07]  /*3ce20*/  IMAD.MOV.U32 R13, RZ, RZ, R3 ;  /* 0x000000ffff0d7224 */ /* 0x000fce00078e0003 */
[----:B------:R-:W-:Y:S05]  /*3ce30*/  WARPSYNC.COLLECTIVE R15, `(.L_x_4359) ;  /* 0x000000000f087348 */ /* 0x000fea0003c00000 */
[----:B------:R0:W1:Y:S02]  /*3ce40*/  SHFL.UP P6, R14, R13, R12, R11 ;  /* 0x0400000c0d0e7389 */ /* 0x00006400000c000b */
[----:B01----:R-:W-:Y:S01]  /*3ce50*/  ENDCOLLECTIVE ;  /* 0x000000000000791b */ /* 0x003fe20003800000 */
.L_x_4359:
        /* <DEDUP_REMOVED lines=8> */
.L_x_4360:
[----:B------:R-:W-:Y:S05]  /*3cee0*/  BRA `(.L_x_4361) ;  /* 0xffffff9800787947 */ /* 0x000fea000383ffff */
.L_x_4155:
[----:B------:R-:W-:Y:S01]  /*3cef0*/  BSSY B0, `(.L_x_4362) ;  /* 0x0000008000007945 */ /* 0x000fe20003800000 */
[----:B-1---5:R-:W-:Y:S02]  /*3cf00*/  IMAD.MOV.U32 R13, RZ, RZ, R5 ;  /* 0x000000ffff0d7224 */ /* 0x022fe400078e0005 */
[----:B------:R-:W-:Y:S02]  /*3cf10*/  IMAD.MOV.U32 R12, RZ, RZ, 0x1 ;  /* 0x00000001ff0c7424 */ /* 0x000fe400078e00ff */
[----:B------:R-:W-:Y:S02]  /*3cf20*/  IMAD.MOV.U32 R11, RZ, RZ, RZ ;  /* 0x000000ffff0b7224 */ /* 0x000fe400078e00ff */
[----:B------:R-:W-:-:S07]  /*3cf30*/  IMAD.MOV.U32 R15, RZ, RZ, -0x1 ;  /* 0xffffffffff0f7424 */ /* 0x000fce00078e00ff */
[----:B0-----:R-:W-:Y:S05]  /*3cf40*/  WARPSYNC.COLLECTIVE R15, `(.L_x_4363) ;  /* 0x000000000f087348 */ /* 0x001fea0003c00000 */
[----:B------:R1:W2:Y:S02]  /*3cf50*/  SHFL.UP P6, R14, R13, R12, R11 ;  /* 0x0400000c0d0e7389 */ /* 0x0002a400000c000b */
[----:B012---:R-:W-:Y:S01]  /*3cf60*/  ENDCOLLECTIVE ;  /* 0x000000000000791b */ /* 0x007fe20003800000 */
.L_x_4363:
[----:B------:R-:W-:Y:S05]  /*3cf70*/  BSYNC B0 ;  /* 0x0000000000007941 */ /* 0x000fea0003800000 */
.L_x_4362:
        /* <DEDUP_REMOVED lines=8> */
.L_x_4364:
[----:B------:R-:W-:Y:S01]  /*3d000*/  IMAD.MOV.U32 R12, RZ, RZ, 0x4 ;  /* 0x00000004ff0c7424 */ /* 0x000fe200078e00ff */
[----:B------:R-:W-:-:S05]  /*3d010*/  SEL R2, R14, RZ, P2 ;  /* 0x000000ff0e027207 */ /* 0x000fca0001000000 */
[----:B------:R-:W-:-:S04]  /*3d020*/  IMAD.IADD R2, R13, 0x1, R2 ;  /* 0x000000010d027824 */ /* 0x000fc800078e0202 */
[----:B------:R-:W-:-:S07]  /*3d030*/  IMAD.MOV.U32 R13, RZ, RZ, R2 ;  /* 0x000000ffff0d7224 */ /* 0x000fce00078e0002 */
[----:B------:R-:W-:Y:S05]  /*3d040*/  WARPSYNC.COLLECTIVE R15, `(.L_x_4365) ;  /* 0x000000000f087348 */ /* 0x000fea0003c00000 */
[----:B------:R0:W1:Y:S02]  /*3d050*/  SHFL.UP P6, R14, R13, R12, R11 ;  /* 0x0400000c0d0e7389 */ /* 0x00006400000c000b */
[----:B01----:R-:W-:Y:S01]  /*3d060*/  ENDCOLLECTIVE ;  /* 0x000000000000791b */ /* 0x003fe20003800000 */
.L_x_4365:
[----:B------:R-:W-:Y:S01]  /*3d070*/  IMAD.MOV.U32 R12, RZ, RZ, 0x8 ;  /* 0x00000008ff0c7424 */ /* 0x000fe200078e00ff */
[----:B------:R-:W-:-:S05]  /*3d080*/  SEL R3, R14, RZ, P3 ;  /* 0x000000ff0e037207 */ /* 0x000fca0001800000 */
[----:B------:R-:W-:-:S04]  /*3d090*/  IMAD.IADD R3, R2, 0x1, R3 ;  /* 0x0000000102037824 */ /* 0x000fc800078e0203 */
[----:B------:R-:W-:-:S07]  /*3d0a0*/  IMAD.MOV.U32 R13, RZ, RZ, R3 ;  /* 0x000000ffff0d7224 */ /* 0x000fce00078e0003 */
[----:B------:R-:W-:Y:S05]  /*3d0b0*/  WARPSYNC.COLLECTIVE R15, `(.L_x_4366) ;  /* 0x000000000f087348 */ /* 0x000fea0003c00000 */
[----:B------:R0:W1:Y:S02]  /*3d0c0*/  SHFL.UP P6, R14, R13, R12, R11 ;  /* 0x0400000c0d0e7389 */ /* 0x00006400000c000b */
[----:B01----:R-:W-:Y:S01]  /*3d0d0*/  ENDCOLLECTIVE ;  /* 0x000000000000791b */ /* 0x003fe20003800000 */
.L_x_4366:
[----:B------:R-:W-:Y:S01]  /*3d0e0*/  IMAD.MOV.U32 R12, RZ, RZ, 0x10 ;  /* 0x00000010ff0c7424 */ /* 0x000fe200078e00ff */
[----:B------:R-:W-:-:S05]  /*3d0f0*/  SEL R4, R14, RZ, P4 ;  /* 0x000000ff0e047207 */ /* 0x000fca0002000000 */
[----:B------:R-:W-:-:S04]  /*3d100*/  IMAD.IADD R4, R3, 0x1, R4 ;  /* 0x0000000103047824 */ /* 0x000fc800078e0204 */
[----:B------:R-:W-:-:S07]  /*3d110*/  IMAD.MOV.U32 R13, RZ, RZ, R4 ;  /* 0x000000ffff0d7224 */ /* 0x000fce00078e0004 */
[----:B------:R-:W-:Y:S05]  /*3d120*/  WARPSYNC.COLLECTIVE R15, `(.L_x_4367) ;  /* 0x000000000f087348 */ /* 0x000fea0003c00000 */
[----:B------:R0:W1:Y:S02]  /*3d130*/  SHFL.UP P6, R14, R13, R12, R11 ;  /* 0x0400000c0d0e7389 */ /* 0x00006400000c000b */
[----:B01----:R-:W-:Y:S01]  /*3d140*/  ENDCOLLECTIVE ;  /* 0x000000000000791b */ /* 0x003fe20003800000 */
.L_x_4367:
        /* <DEDUP_REMOVED lines=8> */
.L_x_4368:
[----:B------:R-:W-:Y:S05]  /*3d1d0*/  BRA `(.L_x_4369) ;  /* 0xffffff9800587947 */ /* 0x000fea000383ffff */
.L_x_4157:
[----:B------:R-:W-:Y:S01]  /*3d1e0*/  BSSY B0, `(.L_x_4370) ;  /* 0x0000006000007945 */ /* 0x000fe20003800000 */
[----:B------:R-:W-:Y:S01]  /*3d1f0*/  PLOP3.LUT P6, PT, P6, PT, PT, 0x8, 0x0 ;  /* 0x000000000000781c */ /* 0x000fe200037ce170 */
[----:B------:R-:W-:-:S12]  /*3d200*/  IMAD.MOV.U32 R15, RZ, RZ, -0x1 ;  /* 0xffffffffff0f7424 */ /* 0x000fd800078e00ff */
[----:B01----:R-:W-:Y:S05]  /*3d210*/  WARPSYNC.COLLECTIVE R15, `(.L_x_4371) ;  /* 0x000000000f087348 */ /* 0x003fea0003c00000 */
[----:B------:R-:W-:Y:S01]  /*3d220*/  VOTE.ANY R14, PT, P6 ;  /* 0x00000000000e7806 */ /* 0x000fe200030e0100 */
[----:B01----:R-:W-:Y:S06]  /*3d230*/  ENDCOLLECTIVE ;  /* 0x000000000000791b */ /* 0x003fec0003800000 */
.L_x_4371:
[----:B------:R-:W-:Y:S05]  /*3d240*/  BSYNC B0 ;  /* 0x0000000000007941 */ /* 0x000fea0003800000 */
.L_x_4370:
        /* <DEDUP_REMOVED lines=9> */
.L_x_4372:
[----:B------:R-:W-:Y:S01]  /*3d2e0*/  IMAD.MOV.U32 R5, RZ, RZ, R14 ;  /* 0x000000ffff057224 */ /* 0x000fe200078e000e */
[----:B------:R-:W-:Y:S06]  /*3d2f0*/  BRA `(.L_x_4373) ;  /* 0xffffff9800487947 */ /* 0x000fec000383ffff */
.L_x_4159:
[----:B------:R-:W-:Y:S01]  /*3d300*/  BSSY B0, `(.L_x_4374) ;  /* 0x0000007000007945 */ /* 0x000fe20003800000 */
[----:B-1----:R-:W-:Y:S02]  /*3d310*/  IMAD.MOV.U32 R13, RZ, RZ, R2 ;  /* 0x000000ffff0d7224 */ /* 0x002fe400078e0002 */
[----:B------:R-:W-:Y:S02]  /*3d320*/  IMAD.MOV.U32 R11, RZ, RZ, 0x1f ;  /* 0x0000001fff0b7424 */ /* 0x000fe400078e00ff */
[----:B------:R-:W-:-:S07]  /*3d330*/  IMAD.MOV.U32 R15, RZ, RZ, -0x1 ;  /* 0xffffffffff0f7424 */ /* 0x000fce00078e00ff */
[----:B0-23--:R-:W-:Y:S05]  /*3d340*/  WARPSYNC.COLLECTIVE R15, `(.L_x_4375) ;  /* 0x000000000f087348 */ /* 0x00dfea0003c00000 */
[----:B------:R1:W4:Y:S02]  /*3d350*/  SHFL.IDX P6, R14, R13, R12, R11 ;  /* 0x0000000c0d0e7389 */ /* 0x00032400000c000b */
[----:B01234-:R-:W-:Y:S01]  /*3d360*/  ENDCOLLECTIVE ;  /* 0x000000000000791b */ /* 0x01ffe20003800000 */
.L_x_4375:
[----:B------:R-:W-:Y:S05]  /*3d370*/  BSYNC B0 ;  /* 0x0000000000007941 */ /* 0x000fea0003800000 */
.L_x_4374:
[----:B------:R-:W-:Y:S05]  /*3d380*/  BRA `(.L_x_4158) ;  /* 0xffffff9800407947 */ /* 0x000fea000383ffff */
.L_x_4163:
[----:B------:R0:W0:Y:S02]  /*3d390*/  SYNCS.PHASECHK.TRANS64.TRYWAIT P0, [R5+URZ+0x32420], R0 ;  /* 0x03242000050075a7 */ /* 0x000024000800017f */
[----:B0-----:R-:W-:Y:S05]  /*3d3a0*/  @!P0 NANOSLEEP.SYNCS 0x989680 ;  /* 0x009896800000895d */ /* 0x001fea0003900000 */
[----:B------:R-:W0:Y:S02]  /*3d3b0*/  @!P0 SYNCS.PHASECHK.TRANS64 P0, [R5+URZ+0x32420], R0 ;  /* 0x03242000050085a7 */ /* 0x000e24000800007f */
[----:B0-----:R-:W-:Y:S05]  /*3d3c0*/  @!P0 BRA `(.L_x_4163) ;  /* 0xfffffffc00f08947 */ /* 0x001fea000383ffff */
[----:B------:R-:W-:Y:S05]  /*3d3d0*/  BRA `(.L_x_4376) ;  /* 0xffffff9c00b87947 */ /* 0x000fea000383ffff */
.L_x_4164:
[----:B------:R-:W0:Y:S01]  /*3d3e0*/  S2R R2, SR_TID.X ;  /* 0x0000000000027919 */ /* 0x000e220000002100 */
[----:B------:R-:W-:Y:S01]  /*3d3f0*/  BSSY B0, `(.L_x_4377) ;  /* 0x000000a000007945 */ /* 0x000fe20003800000 */
[----:B------:R-:W-:Y:S02]  /*3d400*/  IMAD.MOV.U32 R12, RZ, RZ, RZ ;  /* 0x000000ffff0c7224 */ /* 0x000fe400078e00ff */
[----:B------:R-:W-:Y:S02]  /*3d410*/  IMAD.MOV.U32 R11, RZ, RZ, 0x1f ;  /* 0x0000001fff0b7424 */ /* 0x000fe400078e00ff */
[----:B------:R-:W-:Y:S01]  /*3d420*/  IMAD.MOV.U32 R15, RZ, RZ, -0x1 ;  /* 0xffffffffff0f7424 */ /* 0x000fe200078e00ff */
[----:B0-----:R-:W-:-:S04]  /*3d430*/  SHF.R.U32.HI R2, RZ, 0x5, R2 ;  /* 0x00000005ff027819 */ /* 0x001fc80000011602 */
[----:B------:R-:W-:-:S05]  /*3d440*/  LOP3.LUT R2, R2, 0x3, RZ, 0xc0, !PT ;  /* 0x0000000302027812 */ /* 0x000fca00078ec0ff */
[----:B-1----:R-:W-:-:S07]  /*3d450*/  IMAD.MOV.U32 R13, RZ, RZ, R2 ;  /* 0x000000ffff0d7224 */ /* 0x002fce00078e0002 */
[----:B--234-:R-:W-:Y:S05]  /*3d460*/  WARPSYNC.COLLECTIVE R15, `(.L_x_4378) ;  /* 0x000000000f087348 */ /* 0x01cfea0003c00000 */
[----:B------:R0:W1:Y:S02]  /*3d470*/  SHFL.IDX P6, R14, R13, R12, R11 ;  /* 0x0000000c0d0e7389 */ /* 0x00006400000c000b */
[----:B01234-:R-:W-:Y:S01]  /*3d480*/  ENDCOLLECTIVE ;  /* 0x000000000000791b */ /* 0x01ffe20003800000 */
.L_x_4378:
[----:B------:R-:W-:Y:S05]  /*3d490*/  BSYNC B0 ;  /* 0x0000000000007941 */ /* 0x000fea0003800000 */
.L_x_4377:
[----:B------:R-:W-:Y:S05]  /*3d4a0*/  BRA `(.L_x_4379) ;  /* 0xffffff9c00a07947 */ /* 0x000fea000383ffff */
.L_x_4165:
[----:B------:R-:W-:Y:S01]  /*3d4b0*/  BSSY B0, `(.L_x_4380) ;  /* 0x0000006000007945 */ /* 0x000fe20003800000 */
[----:B------:R-:W-:-:S07]  /*3d4c0*/  IMAD.MOV.U32 R15, RZ, RZ, -0x1 ;  /* 0xffffffffff0f7424 */ /* 0x000fce00078e00ff */
[----:B-1234-:R-:W-:Y:S05]  /*3d4d0*/  WARPSYNC.COLLECTIVE R15, `(.L_x_4381) ;  /* 0x000000000f0c7348 */ /* 0x01efea0003c00000 */
[----:B------:R-:W-:Y:S02]  /*3d4e0*/  ELECT P6, UR62, PT ;  /* 0x00000000003e782f */ /* 0x000fe400038c0000 */
[----:B------:R-:W-:Y:S01]  /*3d4f0*/  MOV R14, UR62 ;  /* 0x0000003e000e7c02 */ /* 0x000fe20008000f00 */
[----:B-1234-:R-:W-:Y:S10]  /*3d500*/  ENDCOLLECTIVE ;  /* 0x000000000000791b */ /* 0x01eff40003800000 */
.L_x_4381:
[----:B------:R-:W-:Y:S05]  /*3d510*/  BSYNC B0 ;  /* 0x0000000000007941 */ /* 0x000fea0003800000 */
.L_x_4380:
[----:B------:R-:W-:Y:S05]  /*3d520*/  BRA `(.L_x_4382) ;  /* 0xffffff9c00947947 */ /* 0x000fea000383ffff */
.L_x_4167:
[----:B------:R0:W0:Y:S02]  /*3d530*/  SYNCS.PHASECHK.TRANS64.TRYWAIT P1, [R3+URZ+0x32440], R2 ;  /* 0x03244002030075a7 */ /* 0x000024000802017f */
[----:B0-----:R-:W-:Y:S05]  /*3d540*/  @!P1 NANOSLEEP.SYNCS 0x989680 ;  /* 0x009896800000995d */ /* 0x001fea0003900000 */
[----:B------:R-:W0:Y:S02]  /*3d550*/  @!P1 SYNCS.PHASECHK.TRANS64 P1, [R3+URZ+0x32440], R2 ;  /* 0x03244002030095a7 */ /* 0x000e24000802007f */
[----:B0-----:R-:W-:Y:S05]  /*3d560*/  @!P1 BRA `(.L_x_4167) ;  /* 0xfffffffc00f09947 */ /* 0x001fea000383ffff */
[----:B------:R-:W-:Y:S05]  /*3d570*/  BRA `(.L_x_4383) ;  /* 0xffffff9c00b47947 */ /* 0x000fea000383ffff */
.L_x_4169:
[----:B------:R0:W0:Y:S02]  /*3d580*/  SYNCS.PHASECHK.TRANS64.TRYWAIT P1, [R25+URZ+0x32440], R0 ;  /* 0x03244000190075a7 */ /* 0x000024000802017f */
[----:B0-----:R-:W-:Y:S05]  /*3d590*/  @!P1 NANOSLEEP.SYNCS 0x989680 ;  /* 0x009896800000995d */ /* 0x001fea0003900000 */
[----:B------:R-:W0:Y:S02]  /*3d5a0*/  @!P1 SYNCS.PHASECHK.TRANS64 P1, [R25+URZ+0x32440], R0 ;  /* 0x03244000190095a7 */ /* 0x000e24000802007f */
[----:B0-----:R-:W-:Y:S05]  /*3d5b0*/  @!P1 BRA `(.L_x_4169) ;  /* 0xfffffffc00f09947 */ /* 0x001fea000383ffff */
[----:B------:R-:W-:Y:S05]  /*3d5c0*/  BRA `(.L_x_4384) ;  /* 0xffffff9c00c07947 */ /* 0x000fea000383ffff */
.L_x_4171:
[----:B------:R0:W0:Y:S02]  /*3d5d0*/  SYNCS.PHASECHK.TRANS64.TRYWAIT P1, [R3+URZ+0x32460], R2 ;  /* 0x03246002030075a7 */ /* 0x000024000802017f */
[----:B0-----:R-:W-:Y:S05]  /*3d5e0*/  @!P1 NANOSLEEP.SYNCS 0x989680 ;  /* 0x009896800000995d */ /* 0x001fea0003900000 */
[----:B------:R-:W0:Y:S02]  /*3d5f0*/  @!P1 SYNCS.PHASECHK.TRANS64 P1, [R3+URZ+0x32460], R2 ;  /* 0x03246002030095a7 */ /* 0x000e24000802007f */
[----:B0-----:R-:W-:Y:S05]  /*3d600*/  @!P1 BRA `(.L_x_4171) ;  /* 0xfffffffc00f09947 */ /* 0x001fea000383ffff */
[----:B------:R-:W-:Y:S05]  /*3d610*/  BRA `(.L_x_4385) ;  /* 0xffffff9c00bc7947 */ /* 0x000fea000383ffff */
        .type           $_ZN7cutlass13device_kernelIN5flash11enable_sm90INS1_16FlashAttnFwdSm90INS1_25CollectiveMainloopFwdSm90ILi2EN4cute5tupleIJNS5_1CILi1EEES8_S8_EEENS6_IJNS7_ILi128EEENS7_ILi96EEENS7_ILi64EEEEEELi256ENS_10bfloat16_tEfNS_4arch4Sm90ELb0ELb1ELb1ELb1ELb1ELb1ELb1ELb1ELb0ELb1ELb0ELb0EEENS1_21CollectiveEpilogueFwdINS6_IJSA_NS7_ILi256EEESB_EEES9_SE_SG_Li256ELb1ELb1ELb0ELb0EEENS1_36VarlenDynamicPersistentTileSchedulerILi128ELi96ELi256ELi128ELb0ELb1ELb1ELb1ELb0ELb1EEEEEEEEEvNT_6ParamsE$_ZZN5flash25CollectiveMainloopFwdSm90ILi2EN4cute5tupleIJNS1_1CILi1EEES4_S4_EEENS2_IJNS3_ILi128EEENS3_ILi96EEENS3_ILi64EEEEEELi256EN7cutlass10bfloat16_tEfNSA_4arch4Sm90ELb0ELb1ELb1ELb1ELb1ELb1ELb1ELb1ELb0ELb1ELb0ELb0EE3mmaINS_16FlashAttnFwdSm90ISE_NS_21CollectiveEpilogueFwdINS2_IJS6_NS3_ILi256EEES7_EEES5_SB_SD_Li256ELb1ELb1ELb0ELb0EEENS_36VarlenDynamicPersistentTileSchedulerILi128ELi96ELi256ELi128ELb0ELb1ELb1ELb1ELb0ELb1EEEE13SharedStorageENS1_6TensorINS1_11ArrayEngineIfLm128EEENS1_6LayoutINS2_IJNS2_IJNS3_ILi2EEEST_NS3_ILi32EEEEEES4_S4_EEENS2_IJNS2_IJS4_ST_NS3_ILi4EEEEEENS3_ILi0EEESZ_EEEEEEENS_7SoftmaxILi2ELi0EEEEEbRKNSE_6ParamsENSA_13PipelineAsyncILi2EEES19_RNSA_13PipelineStateILj2EEERT0_RT1_iRiRKNS_16SeqlenInfoQKNewKILb1ELb1EEENS2_IJiiiiEEERT_ENKUliT_T0_T1_E_clIZSF_ISO_S12_S14_EbS17_S19_S19_S1C_S1E_S1G_iS1H_S1L_S1M_S1O_EUlRS1P_iE0_NS3_ILb1EEES1W_EEDaiS1P_S1Q_S1R_,@function
        .size           $_ZN7cutlass13device_kernelIN5flash11enable_sm90INS1_16FlashAttnFwdSm90INS1_25CollectiveMainloopFwdSm90ILi2EN4cute5tupleIJNS5_1CILi1EEES8_S8_EEENS6_IJNS7_ILi128EEENS7_ILi96EEENS7_ILi64EEEEEELi256ENS_10bfloat16_tEfNS_4arch4Sm90ELb0ELb1ELb1ELb1ELb1ELb1ELb1ELb1ELb0ELb1ELb0ELb0EEENS1_21CollectiveEpilogueFwdINS6_IJSA_NS7_ILi256EEESB_EEES9_SE_SG_Li256ELb1ELb1ELb0ELb0EEENS1_36VarlenDynamicPersistentTileSchedulerILi128ELi96ELi256ELi128ELb0ELb1ELb1ELb1ELb0ELb1EEEEEEEEEvNT_6ParamsE$_ZZN5flash25CollectiveMainloopFwdSm90ILi2EN4cute5tupleIJNS1_1CILi1EEES4_S4_EEENS2_IJNS3_ILi128EEENS3_ILi96EEENS3_ILi64EEEEEELi256EN7cutlass10bfloat16_tEfNSA_4arch4Sm90ELb0ELb1ELb1ELb1ELb1ELb1ELb1ELb1ELb0ELb1ELb0ELb0EE3mmaINS_16FlashAttnFwdSm90ISE_NS_21CollectiveEpilogueFwdINS2_IJS6_NS3_ILi256EEES7_EEES5_SB_SD_Li256ELb1ELb1ELb0ELb0EEENS_36VarlenDynamicPersistentTileSchedulerILi128ELi96ELi256ELi128ELb0ELb1ELb1ELb1ELb0ELb1EEEE13SharedStorageENS1_6TensorINS1_11ArrayEngineIfLm128EEENS1_6LayoutINS2_IJNS2_IJNS3_ILi2EEEST_NS3_ILi32EEEEEES4_S4_EEENS2_IJNS2_IJS4_ST_NS3_ILi4EEEEEENS3_ILi0EEESZ_EEEEEEENS_7SoftmaxILi2ELi0EEEEEbRKNSE_6ParamsENSA_13PipelineAsyncILi2EEES19_RNSA_13PipelineStateILj2EEERT0_RT1_iRiRKNS_16SeqlenInfoQKNewKILb1ELb1EEENS2_IJiiiiEEERT_ENKUliT_T0_T1_E_clIZSF_ISO_S12_S14_EbS17_S19_S19_S1C_S1E_S1G_iS1H_S1L_S1M_S1O_EUlRS1P_iE0_NS3_ILb1EEES1W_EEDaiS1P_S1Q_S1R_,(.L_x_6461 - $_ZN7cutlass13device_kernelIN5flash11enable_sm90INS1_16FlashAttnFwdSm90INS1_25CollectiveMainloopFwdSm90ILi2EN4cute5tupleIJNS5_1CILi1EEES8_S8_EEENS6_IJNS7_ILi128EEENS7_ILi96EEENS7_ILi64EEEEEELi256ENS_10bfloat16_tEfNS_4arch4Sm90ELb0ELb1ELb1ELb1ELb1ELb1ELb1ELb1ELb0ELb1ELb0ELb0EEENS1_21CollectiveEpilogueFwdINS6_IJSA_NS7_ILi256EEESB_EEES9_SE_SG_Li256ELb1ELb1ELb0ELb0EEENS1_36VarlenDynamicPersistentTileSchedulerILi128ELi96ELi256ELi128ELb0ELb1ELb1ELb1ELb0ELb1EEEEEEEEEvNT_6ParamsE$_ZZN5flash25CollectiveMainloopFwdSm90ILi2EN4cute5tupleIJNS1_1CILi1EEES4_S4_EEENS2_IJNS3_ILi128EEENS3_ILi96EEENS3_ILi64EEEEEELi256EN7cutlass10bfloat16_tEfNSA_4arch4Sm90ELb0ELb1ELb1ELb1ELb1ELb1ELb1ELb1ELb0ELb1ELb0ELb0EE3mmaINS_16FlashAttnFwdSm90ISE_NS_21CollectiveEpilogueFwdINS2_IJS6_NS3_ILi256EEES7_EEES5_SB_SD_Li256ELb1ELb1ELb0ELb0EEENS_36VarlenDynamicPersistentTileSchedulerILi128ELi96ELi256ELi128ELb0ELb1ELb1ELb1ELb0ELb1EEEE13SharedStorageENS1_6TensorINS1_11ArrayEngineIfLm128EEENS1_6LayoutINS2_IJNS2_IJNS3_ILi2EEEST_NS3_ILi32EEEEEES4_S4_EEENS2_IJNS2_IJS4_ST_NS3_ILi4EEEEEENS3_ILi0EEESZ_EEEEEEENS_7SoftmaxILi2ELi0EEEEEbRKNSE_6ParamsENSA_13PipelineAsyncILi2EEES19_RNSA_13PipelineStateILj2EEERT0_RT1_iRiRKNS_16SeqlenInfoQKNewKILb1ELb1EEENS2_IJiiiiEEERT_ENKUliT_T0_T1_E_clIZSF_ISO_S12_S14_EbS17_S19_S19_S1C_S1E_S1G_iS1H_S1L_S1M_S1O_EUlRS1P_iE0_NS3_ILb1EEES1W_EEDaiS1P_S1Q_S1R_)
$_ZN7cutlass13device_kernelIN5flash11enable_sm90INS1_16FlashAttnFwdSm90INS1_25CollectiveMainloopFwdSm90ILi2EN4cute5tupleIJNS5_1CILi1EEES8_S8_EEENS6_IJNS7_ILi128EEENS7_ILi96EEENS7_ILi64EEEEEELi256ENS_10bfloat16_tEfNS_4arch4Sm90ELb0ELb1ELb1ELb1ELb1ELb1ELb1ELb1ELb0ELb1ELb0ELb0EEENS1_21CollectiveEpilogueFwdINS6_IJSA_NS7_ILi256EEESB_EEES9_SE_SG_Li256ELb1ELb1ELb0ELb0EEENS1_36VarlenDynamicPersistentTileSchedulerILi128ELi96ELi256ELi128ELb0ELb1ELb1ELb1ELb0ELb1EEEEEEEEEvNT_6ParamsE$_ZZN5flash25CollectiveMainloopFwdSm90ILi2EN4cute5tupleIJNS1_1CILi1EEES4_S4_EEENS2_IJNS3_ILi128EEENS3_ILi96EEENS3_ILi64EEEEEELi256EN7cutlass10bfloat16_tEfNSA_4arch4Sm90ELb0ELb1ELb1ELb1ELb1ELb1ELb1ELb1ELb0ELb1ELb0ELb0EE3mmaINS_16FlashAttnFwdSm90ISE_NS_21CollectiveEpilogueFwdINS2_IJS6_NS3_ILi256EEES7_EEES5_SB_SD_Li256ELb1ELb1ELb0ELb0EEENS_36VarlenDynamicPersistentTileSchedulerILi128ELi96ELi256ELi128ELb0ELb1ELb1ELb1ELb0ELb1EEEE13SharedStorageENS1_6TensorINS1_11ArrayEngineIfLm128EEENS1_6LayoutINS2_IJNS2_IJNS3_ILi2EEEST_NS3_ILi32EEEEEES4_S4_EEENS2_IJNS2_IJS4_ST_NS3_ILi4EEEEEENS3_ILi0EEESZ_EEEEEEENS_7SoftmaxILi2ELi0EEEEEbRKNSE_6ParamsENSA_13PipelineAsyncILi2EEES19_RNSA_13PipelineStateILj2EEERT0_RT1_iRiRKNS_16SeqlenInfoQKNewKILb1ELb1EEENS2_IJiiiiEEERT_ENKUliT_T0_T1_E_clIZSF_ISO_S12_S14_EbS17_S19_S19_S1C_S1E_S1G_iS1H_S1L_S1M_S1O_EUlRS1P_iE0_NS3_ILb1EEES1W_EEDaiS1P_S1Q_S1R_:
[----:B------:R-:W-:Y:S02]  /*3d620*/  ULDC UR4, c[0x0][0x20] ;  /* 0x0000080000047ab9 */ /* 0x000fe40000000800 */
[----:B------:R-:W-:-:S09]  /*3d630*/  UIADD3 UR4, -UR4, UR5, URZ ;  /* 0x0000000504047290 */ /* 0x000fd2000fffe13f */
[----:B------:R-:W2:Y:S04]  /*3d640*/  LDL.64 R6, [UR4+0x18] ;  /* 0x00001804ff067983 */ /* 0x000ea80008100a00 */
[----:B------:R-:W3:Y:S01]  /*3d650*/  LDL.64 R4, [UR4] ;  /* 0x00000004ff047983 */ /* 0x000ee20008100a00 */
[----:B------:R-:W-:-:S03]  /*3d660*/  ULDC.64 UR6, c[0x0][0x208] ;  /* 0x0000820000067ab9 */ /* 0x000fc60000000a00 */
[----:B--2---:R-:W2:Y:S04]  /*3d670*/  LD.E R2, desc[UR6][R6.64] ;  /* 0x0000000606027980 */ /* 0x004ea8000c101900 */
[----:B---3--:R0:W5:Y:S04]  /*3d680*/  LD.E R10, desc[UR6][R4.64] ;  /* 0x00000006040a7980 */ /* 0x008168000c101900 */
[----:B------:R0:W5:Y:S01]  /*3d690*/  LD.E R11, desc[UR6][R4.64+0x4] ;  /* 0x00000406040b7980 */ /* 0x000162000c101900 */
[----:B------:R-:W-:Y:S01]  /*3d6a0*/  BSSY B0, `(.L_x_4386) ;  /* 0x0000007000007945 */ /* 0x000fe20003800000 */
[----:B------:R-:W-:Y:S01]  /*3d6b0*/  IMAD.MOV.U32 R3, RZ, RZ, R41 ;  /* 0x000000ffff037224 */ /* 0x000fe200078e0029 */
[----:B--2---:R-:W-:-:S04]  /*3d6c0*/  LOP3.LUT R2, R2, 0x1, RZ, 0xfc, !PT ;  /* 0x0000000102027812 */ /* 0x004fc800078efcff */
[----:B------:R-:W-:Y:S01]  /*3d6d0*/  ISETP.NE.AND P0, PT, R2, 0x3, PT ;  /* 0x000000030200780c */ /* 0x000fe20003f05270 */
[----:B------:R-:W-:-:S12]  /*3d6e0*/  IMAD.MOV.U32 R2, RZ, RZ, R30 ;  /* 0x000000ffff027224 */ /* 0x000fd800078e001e */
[----:B0-----:R-:W-:Y:S05]  /*3d6f0*/  @!P0 BRA `(.L_x_4387) ;  /* 0x0000000000048947 */ /* 0x001fea0003800000 */
[----:B------:R-:W-:Y:S01]  /*3d700*/  BPT.TRAP 0x1 ;  /* 0x000000040000795c */ /* 0x000fe20000300000 */
.L_x_4387:
[----:B------:R-:W-:Y:S05]  /*3d710*/  BSYNC B0 ;  /* 0x0000000000007941 */ /* 0x000fea0003800000 */
.L_x_4386:
[----:B------:R-:W2:Y:S01]  /*3d720*/  LD.E.64 R8, desc[UR6][R6.64+0x18] ;  /* 0x0000180606087980 */ /* 0x000ea2000c101b00 */
[----:B-----5:R-:W-:Y:S02]  /*3d730*/  SHF.L.U32 R13, R11, 0x1f, RZ ;  /* 0x0000001f0b0d7819 */ /* 0x020fe400000006ff */
[----:B--2---:R-:W-:-:S05]  /*3d740*/  MOV R9, R8 ;  /* 0x0000000800097202 */ /* 0x004fca0000000f00 */
[----:B------:R-:W-:-:S04]  /*3d750*/  IMAD R10, R10, 0x8, R9 ;  /* 0x000000080a0a7824 */ /* 0x000fc800078e0209 */
[----:B------:R0:W1:Y:S01]  /*3d760*/  SYNCS.PHASECHK.TRANS64.TRYWAIT P0, [R10+URZ], R13 ;  /* 0x0000000d0a0075a7 */ /* 0x000062000800017f */
[----:B------:R-:W2:Y:S04]  /*3d770*/  LD.E R11, desc[UR6][R6.64] ;  /* 0x00000006060b7980 */ /* 0x000ea8000c101900 */
[----:B------:R0:W5:Y:S04]  /*3d780*/  LD.E R8, desc[UR6][R4.64] ;  /* 0x0000000604087980 */ /* 0x000168000c101900 */
[----:B------:R0:W5:Y:S01]  /*3d790*/  LD.E R9, desc[UR6][R4.64+0x4] ;  /* 0x0000040604097980 */ /* 0x000162000c101900 */
[----:B------:R-:W-:Y:S01]  /*3d7a0*/  BSSY B0, `(.L_x_4388) ;  /* 0x0000005000007945 */ /* 0x000fe20003800000 */
[----:B--2---:R-:W-:-:S04]  /*3d7b0*/  LOP3.LUT R11, R11, 0x1, RZ, 0xfc, !PT ;  /* 0x000000010b0b7812 */ /* 0x004fc800078efcff */
[----:B------:R-:W-:-:S13]  /*3d7c0*/  ISETP.NE.AND P1, PT, R11, 0x3, PT ;  /* 0x000000030b00780c */ /* 0x000fda0003f25270 */
[----:B01----:R-:W-:Y:S05]  /*3d7d0*/  @!P1 BRA `(.L_x_4389) ;  /* 0x0000000000049947 */ /* 0x003fea0003800000 */
[----:B------:R-:W-:Y:S01]  /*3d7e0*/  BPT.TRAP 0x1 ;  /* 0x000000040000795c */ /* 0x000fe20000300000 */
.L_x_4389:
[----:B------:R-:W-:Y:S05]  /*3d7f0*/  BSYNC B0 ;  /* 0x0000000000007941 */ /* 0x000fea0003800000 */
.L_x_4388:
        /* <DEDUP_REMOVED lines=8> */
.L_x_4391:
[----:B------:R-:W-:Y:S05]  /*3d880*/  BSYNC B0 ;  /* 0x0000000000007941 */ /* 0x000fea0003800000 */
.L_x_4390:
[----:B0----5:R-:W2:Y:S04]  /*3d890*/  LDL.64 R8, [UR4] ;  /* 0x00000004ff087983 */ /* 0x021ea80008100a00 */
[----:B------:R-:W3:Y:S04]  /*3d8a0*/  LDL.64 R6, [UR4+0x28] ;  /* 0x00002804ff067983 */ /* 0x000ee80008100a00 */
[----:B------:R-:W4:Y:S04]  /*3d8b0*/  LDL.64 R4, [UR4+0x20] ;  /* 0x00002004ff047983 */ /* 0x000f280008100a00 */
[----:B------:R-:W4:Y:S04]  /*3d8c0*/  LDL.64 R10, [UR4+0x8] ;  /* 0x00000804ff0a7983 */ /* 0x000f280008100a00 */
[----:B--2---:R-:W2:Y:S04]  /*3d8d0*/  LD.E R9, desc[UR6][R8.64] ;  /* 0x0000000608097980 */ /* 0x004ea8000c101900 */
[----:B---3--:R-:W2:Y:S01]  /*3d8e0*/  LD.E.64 R12, desc[UR6][R6.64] ;  /* 0x00000006060c7980 */ /* 0x008ea2000c101b00 */
[----:B------:R-:W-:Y:S05]  /*3d8f0*/  WARPSYNC.ALL ;  /* 0x0000000000007948 */ /* 0x000fea0003800000 */
[----:B----4-:R0:W-:Y:S04]  /*3d900*/  ST.E desc[UR6][R10.64], RZ ;  /* 0x000000ff0a007985 */ /* 0x0101e8000c101906 */
[----:B------:R-:W3:Y:S01]  /*3d910*/  LD.E.64 R6, desc[UR6][R4.64] ;  /* 0x0000000604067980 */ /* 0x000ee2000c101b00 */
[----:B--2---:R-:W-:Y:S01]  /*3d920*/  IMAD R8, R9, 0x300, R12 ;  /* 0x0000030009087824 */ /* 0x004fe200078e020c */
[----:B------:R-:W-:Y:S01]  /*3d930*/  WARPGROUP.ARRIVE ;  /* 0x00000000000079c5 */ /* 0x000fe20000000000 */
[----:B------:R-:W-:-:S02]  /*3d940*/  IMAD.MOV.U32 R9, RZ, RZ, R13 ;  /* 0x000000ffff097224 */ /* 0x000fc400078e000d */
[----:B------:R-:W-:Y:S01]  /*3d950*/  IMAD.MOV.U32 R14, RZ, RZ, 0x1 ;  /* 0x00000001ff0e7424 */ /* 0x000fe200078e00ff */
        /* <DEDUP_REMOVED lines=10> */
[----:B------:R-:W-:-:S03]  /*3da00*/  WARPGROUP.ARRIVE ;  /* 0x00000000000079c5 */ /* 0x000fc60000000000 */
        /* <DEDUP_REMOVED lines=21> */
[----:B------:R-:W-:-:S03]  /*3db60*/  IMAD.MOV.U32 R9, RZ, RZ, R13 ;  /* 0x000000ffff097224 */ /* 0x000fc600078e000d */
        /* <DEDUP_REMOVED lines=8> */
[----:B------:R-:W2:Y:S04]  /*3dbf0*/  LDL.64 R6, [UR4+0x38] ;  /* 0x00003804ff067983 */ /* 0x000ea80008100a00 */
[----:B------:R-:W3:Y:S04]  /*3dc00*/  LDL.64 R4, [UR4+0x30] ;  /* 0x00003004ff047983 */ /* 0x000ee80008100a00 */
[----:B--2---:R-:W2:Y:S01]  /*3dc10*/  LD.E R6, desc[UR6][R6.64] ;  /* 0x0000000606067980 */ /* 0x004ea2000c101900 */
[----:B---3--:R-:W-:Y:S01]  /*3dc20*/  MOV R4, R4 ;  /* 0x0000000400047202 */ /* 0x008fe20000000f00 */
[----:B------:R-:W-:Y:S01]  /*3dc30*/  BSSY B0, `(.L_x_4393) ;  /* 0x0000007000007945 */ /* 0x000fe20003800000 */
[----:B--2---:R-:W-:-:S04]  /*3dc40*/  LEA.HI R8, R6, R6, RZ, 0x1 ;  /* 0x0000000606087211 */ /* 0x004fc800078f08ff */
[----:B------:R-:W-:-:S05]  /*3dc50*/  LOP3.LUT R9, R8, 0xfffffffe, RZ, 0xc0, !PT ;  /* 0xfffffffe08097812 */ /* 0x000fca00078ec0ff */
[----:B------:R-:W-:-:S05]  /*3dc60*/  IMAD.IADD R9, R6, 0x1, -R9 ;  /* 0x0000000106097824 */ /* 0x000fca00078e0a09 */
[----:B------:R-:W-:-:S04]  /*3dc70*/  SHF.L.U32 R9, R9, 0x1f, RZ ;  /* 0x0000001f09097819 */ /* 0x000fc800000006ff */
[----:B------:R-:W1:Y:S02]  /*3dc80*/  SYNCS.PHASECHK.TRANS64.TRYWAIT P0, [R4+URZ+0x32410], R9 ;  /* 0x03241009040075a7 */ /* 0x000e64000800017f */
[----:B01----:R-:W-:Y:S05]  /*3dc90*/  @!P0 BRA `(.L_x_4394) ;  /* 0x000000b400b88947 */ /* 0x003fea0003800000 */
.L_x_4420:
[----:B------:R-:W-:Y:S05]  /*3dca0*/  BSYNC B0 ;  /* 0x0000000000007941 */ /* 0x000fea0003800000 */
.L_x_4393:
[----:B------:R-:W2:Y:S04]  /*3dcb0*/  LDL.64 R6, [UR4+0x40] ;  /* 0x00004004ff067983 */ /* 0x000ea80008100a00 */
[----:B0-----:R-:W3:Y:S04]  /*3dcc0*/  LDL.64 R4, [UR4] ;  /* 0x00000004ff047983 */ /* 0x001ee80008100a00 */
[----:B--2---:R-:W2:Y:S04]  /*3dcd0*/  LD.E R8, desc[UR6][R6.64] ;  /* 0x0000000606087980 */ /* 0x004ea8000c101900 */
[----:B---3--:R0:W5:Y:S04]  /*3dce0*/  LD.E R10, desc[UR6][R4.64] ;  /* 0x00000006040a7980 */ /* 0x008168000c101900 */
[----:B------:R0:W5:Y:S01]  /*3dcf0*/  LD.E R11, desc[UR6][R4.64+0x4] ;  /* 0x00000406040b7980 */ /* 0x000162000c101900 */
[----:B------:R-:W-:Y:S01]  /*3dd00*/  BSSY B0, `(.L_x_4395) ;  /* 0x0000005000007945 */ /* 0x000fe20003800000 */
[----:B--2---:R-:W-:-:S04]  /*3dd10*/  LOP3.LUT R8, R8, 0x1, RZ, 0xfc, !PT ;  /* 0x0000000108087812 */ /* 0x004fc800078efcff */
[----:B------:R-:W-:-:S13]  /*3dd20*/  ISETP.NE.AND P0, PT, R8, 0x3, PT ;  /* 0x000000030800780c */ /* 0x000fda0003f05270 */
[----:B0-----:R-:W-:Y:S05]  /*3dd30*/  @!P0 BRA `(.L_x_4396) ;  /* 0x0000000000048947 */ /* 0x001fea0003800000 */
[----:B------:R-:W-:Y:S01]  /*3dd40*/  BPT.TRAP 0x1 ;  /* 0x000000040000795c */ /* 0x000fe20000300000 */
.L_x_4396:
[----:B------:R-:W-:Y:S05]  /*3dd50*/  BSYNC B0 ;  /* 0x0000000000007941 */ /* 0x000fea0003800000 */
.L_x_4395:
        /* <DEDUP_REMOVED lines=13> */
.L_x_4398:
[----:B------:R-:W-:Y:S05]  /*3de30*/  BSYNC B0 ;  /* 0x0000000000007941 */ /* 0x000fea0003800000 */
.L_x_4397:
        /* <DEDUP_REMOVED lines=8> */
.L_x_4400:
[----:B------:R-:W-:Y:S05]  /*3dec0*/  BSYNC B0 ;  /* 0x0000000000007941 */ /* 0x000fea0003800000 */
.L_x_4399:
[----:B------:R-:W2:Y:S04]  /*3ded0*/  LDL.64 R12, [UR4] ;  /* 0x00000004ff0c7983 */ /* 0x000ea80008100a00 */
[----:B------:R-:W0:Y:S04]  /*3dee0*/  LDL.64 R10, [UR4+0x58] ;  /* 0x00005804ff0a7983 */ /* 0x000e280008100a00 */
[----:B------:R-:W3:Y:S04]  /*3def0*/  LDL.64 R6, [UR4+0x48] ;  /* 0x00004804ff067983 */ /* 0x000ee80008100a00 */
[----:B------:R-:W4:Y:S04]  /*3df00*/  LDL.64 R4, [UR4+0x50] ;  /* 0x00005004ff047983 */ /* 0x000f280008100a00 */
[----:B--2---:R-:W2:Y:S04]  /*3df10*/  LD.E R13, desc[UR6][R12.64] ;  /* 0x000000060c0d7980 */ /* 0x004ea8000c101900 */
[----:B0----5:R-:W2:Y:S04]  /*3df20*/  LD.E.64 R8, desc[UR6][R10.64] ;  /* 0x000000060a087980 */ /* 0x021ea8000c101b00 */
[----:B---3--:R-:W3:Y:S04]  /*3df30*/  LD.E R18, desc[UR6][R6.64] ;  /* 0x0000000606127980 */ /* 0x008ee8000c101900 */
[----:B----4-:R-:W4:Y:S01]  /*3df40*/  LD.E.64 R14, desc[UR6][R4.64] ;  /* 0x00000006040e7980 */ /* 0x010f22000c101b00 */
[----:B------:R-:W-:Y:S05]  /*3df50*/  WARPSYNC.ALL ;  /* 0x0000000000007948 */ /* 0x000fea0003800000 */
[----:B------:R-:W-:Y:S01]  /*3df60*/  WARPGROUP.ARRIVE ;  /* 0x00000000000079c5 */ /* 0x000fe20000000000 */
[----:B------:R-:W-:-:S02]  /*3df70*/  IMAD.MOV.U32 R19, RZ, RZ, 0x1 ;  /* 0x00000001ff137424 */ /* 0x000fc400078e00ff */
[----:B--2---:R-:W-:Y:S01]  /*3df80*/  IMAD R8, R13, 0xc00, R8 ;  /* 0x00000c000d087824 */ /* 0x004fe200078e0208 */
[----:B------:R-:W-:Y:S02]  /*3df90*/  R2UR UR11, R9 ;  /* 0x00000000090b72ca */ /* 0x000fe400000e0000 */
[----:B---3--:R-:W-:Y:S02]  /*3dfa0*/  ISETP.NE.U32.AND P0, PT, R18, RZ, PT ;  /* 0x000000ff1200720c */ /* 0x008fe40003f05070 */
[----:B------:R-:W-:Y:S02]  /*3dfb0*/  R2UR UR10, R8 ;  /* 0x00000000080a72ca */ /* 0x000fe400000e0000 */
[----:B----4-:R-:W-:Y:S02]  /*3dfc0*/  R2UR UR8, R14 ;  /* 0x000000000e0872ca */ /* 0x010fe400000e0000 */
[----:B------:R-:W-:-:S07]  /*3dfd0*/  R2UR UR9, R15 ;  /* 0x000000000f0972ca */ /* 0x000fce00000e0000 */
[----:B------:R-:W-:-:S06]  /*3dfe0*/  VOTEU.ANY UP0, P0 ;  /* 0x00000000003f7886 */ /* 0x000fcc0000000100 */
[----:B------:R-:W-:Y:S03]  /*3dff0*/  HGMMA.64x96x16.F32.BF16 R24, gdesc[UR8], R24, UP0, gsb0 ;  /* 0x01600000081879f0 */ /* 0x000fe6000b801818 */
        /* <DEDUP_REMOVED lines=183> */
[----:B------:R-:W2:Y:S04]  /*3eb70*/  LDL.64 R10, [UR4+0x18] ;  /* 0x00001804ff0a7983 */ /* 0x000ea80008100a00 */
[----:B------:R-:W3:Y:S01]  /*3eb80*/  LDL.64 R8, [UR4] ;  /* 0x00000004ff087983 */ /* 0x000ee20008100a00 */
[----:B------:R-:W1:Y:S02]  /*3eb90*/  S2R R4, SR_TID.X ;  /* 0x0000000000047919 */ /* 0x000e640000002100 */
[----:B-1----:R-:W-:-:S04]  /*3eba0*/  SHF.R.U32.HI R5, RZ, 0x7, R4 ;  /* 0x00000007ff057819 */ /* 0x002fc80000011604 */
[----:B------:R-:W-:-:S05]  /*3ebb0*/  IADD3 R5, -R5, 0xb, RZ ;  /* 0x0000000b05057810 */ /* 0x000fca0007ffe1ff */
[----:B------:R0:W-:Y:S06]  /*3ebc0*/  BAR.ARV R5, 0x100 ;  /* 0x000400050000751d */ /* 0x0001ec0000002000 */
[----:B--2---:R-:W2:Y:S04]  /*3ebd0*/  LD.E R12, desc[UR6][R10.64] ;  /* 0x000000060a0c7980 */ /* 0x004ea8000c101900 */
[----:B---3--:R0:W5:Y:S01]  /*3ebe0*/  LD.E R8, desc[UR6][R8.64] ;  /* 0x0000000608087980 */ /* 0x008162000c101900 */
[----:B------:R-:W-:Y:S01]  /*3ebf0*/  BSSY B0, `(.L_x_4402) ;  /* 0x0000005000007945 */ /* 0x000fe20003800000 */
[----:B--2---:R-:W-:-:S04]  /*3ec00*/  LOP3.LUT R12, R12, 0x1, RZ, 0xfc, !PT ;  /* 0x000000010c0c7812 */ /* 0x004fc800078efcff */
[----:B------:R-:W-:-:S13]  /*3ec10*/  ISETP.NE.AND P0, PT, R12, 0x3, PT ;  /* 0x000000030c00780c */ /* 0x000fda0003f05270 */
[----:B0-----:R-:W-:Y:S05]  /*3ec20*/  @!P0 BRA `(.L_x_4403) ;  /* 0x0000000000048947 */ /* 0x001fea0003800000 */
[----:B------:R-:W-:Y:S01]  /*3ec30*/  BPT.TRAP 0x1 ;  /* 0x000000040000795c */ /* 0x000fe20000300000 */
.L_x_4403:
[----:B------:R-:W-:Y:S05]  /*3ec40*/  BSYNC B0 ;  /* 0x0000000000007941 */ /* 0x000fea0003800000 */
.L_x_4402:
[----:B------:R-:W2:Y:S04]  /*3ec50*/  LD.E.64 R6, desc[UR6][R10.64+0x20] ;  /* 0x000020060a067980 */ /* 0x000ea8000c101b00 */
[----:B------:R-:W3:Y:S01]  /*3ec60*/  LD.E R5, desc[UR6][R10.64+0xc] ;  /* 0x00000c060a057980 */ /* 0x000ee2000c101900 */
[----:B--2---:R-:W-:-:S05]  /*3ec70*/  MOV R7, R6 ;  /* 0x0000000600077202 */ /* 0x004fca0000000f00 */
[----:B-----5:R-:W-:-:S05]  /*3ec80*/  IMAD R8, R8, 0x8, R7 ;  /* 0x0000000808087824 */ /* 0x020fca00078e0207 */
[----:B---3--:R-:W-:-:S04]  /*3ec90*/  PRMT R5, R5, 0x654, R8 ;  /* 0x0000065405057816 */ /* 0x008fc80000000008 */
[----:B------:R0:W-:Y:S01]  /*3eca0*/  SYNCS.ARRIVE.TRANS64.RED.A1T0 RZ, [R5+URZ], RZ ;  /* 0x000000ff05ff79a7 */ /* 0x0001e2000810043f */
[----:B------:R-:W2:Y:S04]  /*3ecb0*/  LDL.64 R8, [UR4+0x68] ;  /* 0x00006804ff087983 */ /* 0x000ea80008100a00 */
        /* <DEDUP_REMOVED lines=8> */
[----:B--2---:R-:W2:Y:S01]  /*3ed40*/  LD.E.64 R12, desc[UR6][R8.64] ;  /* 0x00000006080c7980 */ /* 0x004ea2000c101b00 */
[----:B----4-:R-:W-:-:S03]  /*3ed50*/  ISETP.NE.AND P0, PT, R5, 0x1, PT ;  /* 0x000000010500780c */ /* 0x010fc60003f05270 */
[----:B------:R-:W4:Y:S10]  /*3ed60*/  LD.E R8, desc[UR6][R2.64+0x18] ;  /* 0x0000180602087980 */ /* 0x000f34000c101900 */
[----:B------:R-:W4:Y:S04]  /*3ed70*/  @P0 LD.E R73, desc[UR6][R2.64+0x28] ;  /* 0x0000280602490980 */ /* 0x000f28000c101900 */
[----:B------:R-:W4:Y:S04]  /*3ed80*/  @P0 LD.E R72, desc[UR6][R2.64+0x2c] ;  /* 0x00002c0602480980 */ /* 0x000f28000c101900 */
[----:B--2---:R-:W2:Y:S01]  /*3ed90*/  LD.E R15, desc[UR6][R12.64] ;  /* 0x000000060c0f7980 */ /* 0x004ea2000c101900 */
[----:B---3--:R-:W-:-:S02]  /*3eda0*/  LOP3.LUT R20, RZ, R20, RZ, 0x33, !PT ;  /* 0x00000014ff147212 */ /* 0x008fc400078e33ff */
[----:B----4-:R-:W-:Y:S01]  /*3edb0*/  ISETP.GE.AND P1, PT, R8, 0x1, PT ;  /* 0x000000010800780c */ /* 0x010fe20003f26270 */
[----:B------:R-:W-:Y:S01]  /*3edc0*/  BSSY B0, `(.L_x_4404) ;  /* 0x00000a7000007945 */ /* 0x000fe20003800000 */
[-C--:B--2---:R-:W-:Y:S01]  /*3edd0*/  FMUL.FTZ R12, R31, R15.reuse ;  /* 0x0000000f1f0c7220 */ /* 0x084fe20000410000 */
[-C--:B------:R-:W-:Y:S01]  /*3ede0*/  FMUL.FTZ R31, R47, R15.reuse ;  /* 0x0000000f2f1f7220 */ /* 0x080fe20000410000 */
[----:B------:R-:W-:Y:S01]  /*3edf0*/  SHF.R.S32.HI R47, RZ, 0x1f, R78 ;  /* 0x0000001fff2f7819 */ /* 0x000fe2000001144e */
[----:B------:R-:W-:-:S03]  /*3ee00*/  FMUL.FTZ R74, R48, R15 ;  /* 0x0000000f304a7220 */ /* 0x000fc60000410000 */
[----:B------:R-:W-:Y:S01]  /*3ee10*/  LEA.HI R48, R47, R78, RZ, 0x7 ;  /* 0x0000004e2f307211 */ /* 0x000fe200078f38ff */
[----:B------:R-:W-:-:S03]  /*3ee20*/  FMUL.FTZ R75, R49, R15 ;  /* 0x0000000f314b7220 */ /* 0x000fc60000410000 */
[----:B------:R-:W-:Y:S01]  /*3ee30*/  LOP3.LUT R49, R48, 0xffffff80, RZ, 0xc0, !PT ;  /* 0xffffff8030317812 */ /* 0x000fe200078ec0ff */
[----:B------:R-:W-:-:S04]  /*3ee40*/  FMUL.FTZ R13, R34, R15 ;  /* 0x0000000f220d7220 */ /* 0x000fc80000410000 */
[----:B------:R-:W-:Y:S02]  /*3ee50*/  IMAD.IADD R49, R78, 0x1, -R49 ;  /* 0x000000014e317824 */ /* 0x000fe400078e0a31 */
[-C--:B------:R-:W-:Y:S01]  /*3ee60*/  FMUL.FTZ R34, R50, R15.reuse ;  /* 0x0000000f32227220 */ /* 0x080fe20000410000 */
[----:B------:R-:W-:Y:S02]  /*3ee70*/  LEA.HI R47, R47, R78, RZ, 0x2 ;  /* 0x0000004e2f2f7211 */ /* 0x000fe400078f10ff */
[----:B------:R-:W-:Y:S01]  /*3ee80*/  SHF.R.S32.HI R50, RZ, 0x1f, R49 ;  /* 0x0000001fff327819 */ /* 0x000fe20000011431 */
[-C--:B------:R-:W-:Y:S01]  /*3ee90*/  FMUL.FTZ R76, R52, R15.reuse ;  /* 0x0000000f344c7220 */ /* 0x080fe20000410000 */
[-C--:B------:R-:W-:Y:S01]  /*3eea0*/  FMUL.FTZ R14, R35, R15.reuse ;  /* 0x0000000f230e7220 */ /* 0x080fe20000410000 */
[----:B------:R-:W-:Y:S01]  /*3eeb0*/  FMUL.FTZ R10, R27, R15 ;  /* 0x0000000f1b0a7220 */ /* 0x000fe20000410000 */
[C---:B------:R-:W-:Y:S01]  /*3eec0*/  LEA.HI R52, R50.reuse, R49, RZ, 0x2 ;  /* 0x0000003132347211 */ /* 0x040fe200078f10ff */
[-C--:B------:R-:W-:Y:S01]  /*3eed0*/  FMUL.FTZ R35, R51, R15.reuse ;  /* 0x0000000f33237220 */ /* 0x080fe20000410000 */
[-C--:B------:R-:W-:Y:S01]  /*3eee0*/  FMUL.FTZ R27, R43, R15.reuse ;  /* 0x0000000f2b1b7220 */ /* 0x080fe20000410000 */
[-C--:B------:R-:W-:Y:S01]  /*3eef0*/  FMUL.FTZ R77, R53, R15.reuse ;  /* 0x0000000f354d7220 */ /* 0x080fe20000410000 */
[----:B------:R-:W-:Y:S01]  /*3ef00*/  LOP3.LUT R51, R47, 0xfffffffc, RZ, 0xc0, !PT ;  /* 0xfffffffc2f337812 */ /* 0x000fe200078ec0ff */
[----:B------:R-:W-:Y:S01]  /*3ef10*/  FMUL.FTZ R43, R59, R15 ;  /* 0x0000000f3b2b7220 */ /* 0x000fe20000410000 */
[----:B------:R-:W-:-:S02]  /*3ef20*/  LEA.HI R53, R50, R49, RZ, 0x5 ;  /* 0x0000003132357211 */ /* 0x000fc400078f28ff */
[--C-:B------:R-:W-:Y:S02]  /*3ef30*/  SHF.R.S32.HI R50, RZ, 0x2, R52.reuse ;  /* 0x00000002ff327819 */ /* 0x100fe40000011434 */
[----:B------:R-:W-:Y:S01]  /*3ef40*/  SHF.R.S32.HI R59, RZ, 0x1f, R52 ;  /* 0x0000001fff3b7819 */ /* 0x000fe20000011434 */
[----:B------:R-:W-:Y:S01]  /*3ef50*/  IMAD.IADD R78, R78, 0x1, -R51 ;  /* 0x000000014e4e7824 */ /* 0x000fe200078e0a33 */
[----:B------:R-:W-:Y:S02]  /*3ef60*/  SHF.R.S32.HI R51, RZ, 0x7, R48 ;  /* 0x00000007ff337819 */ /* 0x000fe40000011430 */
[----:B------:R-:W-:Y:S02]  /*3ef70*/  LEA.HI R59, R59, R50, RZ, 0x3 ;  /* 0x000000323b3b7211 */ /* 0x000fe400078f18ff */
[----:B------:R-:W-:Y:S02]  /*3ef80*/  SHF.R.S32.HI R53, RZ, 0x5, R53 ;  /* 0x00000005ff357819 */ /* 0x000fe40000011435 */
[----:B------:R-:W-:-:S02]  /*3ef90*/  LEA.HI R48, R48, R51, RZ, 0x1 ;  /* 0x0000003330307211 */ /* 0x000fc400078f08ff */
[----:B------:R-:W-:Y:S01]  /*3efa0*/  LOP3.LUT R59, R59, 0xfffffff8, RZ, 0xc0, !PT ;  /* 0xfffffff83b3b7812 */ /* 0x000fe200078ec0ff */
[----:B------:R-:W-:Y:S01]  /*3efb0*/  IMAD R80, R80, 0x8, R53 ;  /* 0x0000000850507824 */ /* 0x000fe200078e0235 */
[----:B------:R-:W-:Y:S02]  /*3efc0*/  LOP3.LUT R48, R48, 0x3fffffe, RZ, 0xc0, !PT ;  /* 0x03fffffe30307812 */ /* 0x000fe400078ec0ff */
[----:B------:R-:W-:Y:S01]  /*3efd0*/  LEA.HI R53, R78, R78, RZ, 0x1 ;  /* 0x0000004e4e357211 */ /* 0x000fe200078f08ff */
[----:B------:R-:W-:Y:S02]  /*3efe0*/  IMAD.IADD R59, R50, 0x1, -R59 ;  /* 0x00000001323b7824 */ /* 0x000fe400078e0a3b */
[----:B------:R-:W-:Y:S01]  /*3eff0*/  FMUL.FTZ R9, R24, R15 ;  /* 0x0000000f18097220 */ /* 0x000fe20000410000 */
[----:B------:R-:W-:Y:S01]  /*3f000*/  IMAD.IADD R48, R51, 0x1, -R48 ;  /* 0x0000000133307824 */ /* 0x000fe200078e0a30 */
[----:B------:R-:W-:Y:S01]  /*3f010*/  LOP3.LUT R53, R53, 0x1ffffffe, RZ, 0xc0, !PT ;  /* 0x1ffffffe35357812 */ /* 0x000fe200078ec0ff */
[----:B------:R-:W-:-:S02]  /*3f020*/  IMAD.U32 R59, R80, 0x10, R59 ;  /* 0x00000010503b7824 */ /* 0x000fc400078e003b */
[-C--:B------:R-:W-:Y:S01]  /*3f030*/  FMUL.FTZ R24, R39, R15.reuse ;  /* 0x0000000f27187220 */ /* 0x080fe20000410000 */
[-C--:B------:R-:W-:Y:S01]  /*3f040*/  FMUL.FTZ R39, R55, R15.reuse ;  /* 0x0000000f37277220 */ /* 0x080fe20000410000 */
[-C--:B------:R-:W-:Y:S01]  /*3f050*/  FMUL.FTZ R55, R56, R15.reuse ;  /* 0x0000000f38377220 */ /* 0x080fe20000410000 */
[----:B------:R-:W-:Y:S02]  /*3f060*/  IMAD.IADD R53, R78, 0x1, -R53 ;  /* 0x000000014e357824 */ /* 0x000fe400078e0a35 */
[-C--:B------:R-:W-:Y:S01]  /*3f070*/  FMUL.FTZ R56, R57, R15.reuse ;  /* 0x0000000f39387220 */ /* 0x080fe20000410000 */
[----:B------:R-:W-:Y:S02]  /*3f080*/  IMAD R48, R48, 0x40, R59 ;  /* 0x0000004030307824 */ /* 0x000fe400078e023b */
[-C--:B------:R-:W-:Y:S01]  /*3f090*/  FMUL.FTZ R57, R60, R15.reuse ;  /* 0x0000000f3c397220 */ /* 0x080fe20000410000 */
[----:B------:R-:W-:Y:S01]  /*3f0a0*/  FMUL.FTZ R60, R66, R15 ;  /* 0x0000000f423c7220 */ /* 0x000fe20000410000 */
[----:B------:R-:W-:-:S04]  /*3f0b0*/  IMAD R66, R53, 0x8, R48 ;  /* 0x0000000835427824 */ /* 0x000fc800078e0230 */
[----:B------:R-:W-:Y:S01]  /*3f0c0*/  @P0 IMAD.HI.U32 R73, R66, R73, RZ ;  /* 0x0000004942490227 */ /* 0x000fe200078e00ff */
[----:B------:R-:W-:-:S04]  /*3f0d0*/  LOP3.LUT R52, R52, 0x7ffffffc, RZ, 0xc0, !PT ;  /* 0x7ffffffc34347812 */ /* 0x000fc800078ec0ff */
[----:B------:R-:W-:Y:S01]  /*3f0e0*/  @P0 SHF.R.U32.HI R66, RZ, R72, R73 ;  /* 0x00000048ff420219 */ /* 0x000fe20000011649 */
[----:B------:R-:W-:Y:S02]  /*3f0f0*/  IMAD R48, R0, -0x60, RZ ;  /* 0xffffffa000307824 */ /* 0x000fe400078e02ff */
[-C--:B------:R-:W-:Y:S02]  /*3f100*/  FMUL.FTZ R5, R26, R15.reuse ;  /* 0x0000000f1a057220 */ /* 0x080fe40000410000 */
[----:B------:R-:W0:Y:S01]  /*3f110*/  SHFL.IDX PT, R50, R66, RZ, 0x1c1f ;  /* 0x001c1fff42327589 */ /* 0x000e2200000e0000 */
        /* <DEDUP_REMOVED lines=9> */
[----:B------:R-:W-:Y:S02]  /*3f1b0*/  VIADD R49, R48, 0x1 ;  /* 0x0000000130317836 */ /* 0x000fe40000000000 */
        /* <DEDUP_REMOVED lines=19> */
[----:B------:R-:W-:Y:S01]  /*3f2f0*/  IMAD R49, R52, -0x2, R49 ;  /* 0xfffffffe34317824 */ /* 0x000fe200078e0231 */
[----:B------:R-:W1:Y:S01]  /*3f300*/  MUFU.TANH R9, R9 ;  /* 0x0000000900097308 */ /* 0x000e620000002400 */
[----:B------:R-:W-:-:S03]  /*3f310*/  IMAD R15, R0, -0x60, R7 ;  /* 0xffffffa0000f7824 */ /* 0x000fc600078e0207 */
[----:B------:R-:W-:-:S04]  /*3f320*/  IADD3 R51, -R6, R49, R7 ;  /* 0x0000003106337210 */ /* 0x000fc80007ffe107 */
[----:B------:R-:W2:Y:S01]  /*3f330*/  MUFU.TANH R25, R25 ;  /* 0x0000001900197308 */ /* 0x000ea20000002400 */
[----:B------:R-:W-:-:S07]  /*3f340*/  IMAD R67, R52, -0x2, R15 ;  /* 0xfffffffe34437824 */ /* 0x000fce00078e020f */
[----:B------:R-:W3:Y:S01]  /*3f350*/  MUFU.TANH R5, R5 ;  /* 0x0000000500057308 */ /* 0x000ee20000002400 */
[----:B------:R-:W-:-:S07]  /*3f360*/  IMAD.IADD R70, R51, 0x1, R18 ;  /* 0x0000000133467824 */ /* 0x000fce00078e0212 */
        /* <DEDUP_REMOVED lines=45> */
[----:B------:R-:W-:Y:S01]  /*3f640*/  IMAD.IADD R71, R51, 0x1, R20 ;  /* 0x0000000133477824 */ /* 0x000fe200078e0214 */
[----:B0-----:R-:W-:Y:S01]  /*3f650*/  VIADDMNMX R59, R50, R70, R67, PT ;  /* 0x00000046323b7246 */ /* 0x001fe20003800143 */
[----:B------:R-:W-:-:S02]  /*3f660*/  IMAD R72, R0, -0x60, R19 ;  /* 0xffffffa000487824 */ /* 0x000fc400078e0213 */
[----:B------:R-:W-:Y:S02]  /*3f670*/  VIADD R73, R49, 0xffffffff ;  /* 0xffffffff31497836 */ /* 0x000fe40000000000 */
        /* <DEDUP_REMOVED lines=10> */
[----:B------:R-:W2:Y:S04]  /*3f720*/  LD.E R0, desc[UR6][R2.64+0x1c] ;  /* 0x00001c0602007980 */ /* 0x000ea8000c101900 */
[----:B------:R-:W3:Y:S01]  /*3f730*/  LD.E R19, desc[UR6][R2.64+0x20] ;  /* 0x0000200602137980 */ /* 0x000ee2000c101900 */
[----:B--2---:R-:W-:-:S05]  /*3f740*/  IMAD.HI.U32 R0, R15, R0, RZ ;  /* 0x000000000f007227 */ /* 0x004fca00078e00ff */
[----:B---3--:R-:W-:-:S07]  /*3f750*/  SHF.R.U32.HI R15, RZ, R19, R0 ;  /* 0x00000013ff0f7219 */ /* 0x008fce0000011600 */
.L_x_4409:
[----:B------:R-:W-:Y:S05]  /*3f760*/  BSYNC B2 ;  /* 0x0000000000027941 */ /* 0x000fea0003800000 */
.L_x_4408:
[----:B------:R-:W-:Y:S01]  /*3f770*/  LOP3.LUT R15, RZ, R15, RZ, 0x33, !PT ;  /* 0x0000000fff0f7212 */ /* 0x000fe200078e33ff */
[----:B------:R-:W-:Y:S06]  /*3f780*/  BRA `(.L_x_4410) ;  /* 0x0000000000187947 */ /* 0x000fec0003800000 */
.L_x_4407:
[----:B------:R-:W-:-:S13]  /*3f790*/  ISETP.NE.AND P0, PT, R8, 0x1, PT ;  /* 0x000000010800780c */ /* 0x000fda0003f05270 */
[----:B------:R-:W-:Y:S05]  /*3f7a0*/  @!P0 BRA `(.L_x_4410) ;  /* 0x0000000000108947 */ /* 0x000fea0003800000 */
[----:B------:R-:W2:Y:S04]  /*3f7b0*/  LD.E R0, desc[UR6][R2.64+0x1c] ;  /* 0x00001c0602007980 */ /* 0x000ea8000c101900 */
[----:B------:R-:W3:Y:S01]  /*3f7c0*/  LD.E R20, desc[UR6][R2.64+0x20] ;  /* 0x0000200602147980 */ /* 0x000ee2000c101900 */
[----:B--2---:R-:W-:-:S05]  /*3f7d0*/  IMAD.HI.U32 R15, R15, R0, RZ ;  /* 0x000000000f0f7227 */ /* 0x004fca00078e00ff */
[----:B---3--:R-:W-:-:S07]  /*3f7e0*/  SHF.R.U32.HI R15, RZ, R20, R15 ;  /* 0x00000014ff0f7219 */ /* 0x008fce000001160f */
.L_x_4410:
[----:B------:R-:W-:Y:S05]  /*3f7f0*/  BSYNC B1 ;  /* 0x0000000000017941 */ /* 0x000fea0003800000 */
.L_x_4406:
[----:B------:R-:W-:-:S05]  /*3f800*/  IMAD R15, R8, R15, R73 ;  /* 0x0000000f080f7224 */ /* 0x000fca00078e0249 */
[----:B------:R-:W-:Y:S02]  /*3f810*/  VIMNMX R18, R18, R15, !PT ;  /* 0x0000000f12127248 */ /* 0x000fe40007fe0100 */
[----:B------:R-:W-:-:S07]  /*3f820*/  VIADDMNMX R59, R15, R8, R59, PT ;  /* 0x000000080f3b7246 */ /* 0x000fce000380013b */
.L_x_4405:
[----:B------:R-:W-:Y:S05]  /*3f830*/  BSYNC B0 ;  /* 0x0000000000007941 */ /* 0x000fea0003800000 */
.L_x_4404:
[C---:B------:R-:W-:Y:S01]  /*3f840*/  ISETP.GE.AND P0, PT, R72.reuse, 0x2, PT ;  /* 0x000000024800780c */ /* 0x040fe20003f06270 */
[----:B------:R-:W0:Y:S01]  /*3f850*/  SHFL.IDX PT, R66, R66, 0x1, 0x1c1f ;  /* 0x003c1f0042427f89 */ /* 0x000e2200000e0000 */
[----:B------:R-:W-:Y:S01]  /*3f860*/  ISETP.GE.AND P4, PT, R72, 0xa, PT ;  /* 0x0000000a4800780c */ /* 0x000fe20003f86270 */
[----:B------:R-:W-:Y:S01]  /*3f870*/  BSSY B0, `(.L_x_4411) ;  /* 0x000008e000007945 */ /* 0x000fe20003800000 */
[----:B------:R-:W-:Y:S02]  /*3f880*/  ISETP.GT.AND P2, PT, R18, 0x1, !P0 ;  /* 0x000000011200780c */ /* 0x000fe40004744270 */
[----:B------:R-:W-:Y:S02]  /*3f890*/  ISETP.GE.AND P1, PT, R72, 0x9, PT ;  /* 0x000000094800780c */ /* 0x000fe40003f26270 */
[----:B------:R-:W-:Y:S02]  /*3f8a0*/  ISETP.LT.OR P2, PT, R59, 0x2, P2 ;  /* 0x000000023b00780c */ /* 0x000fe40001741670 */
[----:B------:R-:W-:-:S02]  /*3f8b0*/  P2R R78, PR, RZ, 0x10 ;  /* 0x00000010ff4e7803 */ /* 0x000fc40000000000 */
[----:B------:R-:W-:Y:S02]  /*3f8c0*/  FSEL R25, R25, -INF , !P2 ;  /* 0xff80000019197808 */ /* 0x000fe40005000000 */
[C---:B------:R-:W-:Y:S02]  /*3f8d0*/  ISETP.GT.AND P2, PT, R18.reuse, 0x9, !P4 ;  /* 0x000000091200780c */ /* 0x040fe40006744270 */
[----:B------:R-:W-:Y:S02]  /*3f8e0*/  ISETP.GT.AND P3, PT, R18, 0x8, !P1 ;  /* 0x000000081200780c */ /* 0x000fe40004f64270 */
[----:B------:R-:W-:Y:S02]  /*3f8f0*/  ISETP.LT.OR P2, PT, R59, 0xa, P2 ;  /* 0x0000000a3b00780c */ /* 0x000fe40001741670 */
[----:B------:R-:W-:Y:S02]  /*3f900*/  ISETP.GE.AND P4, PT, R72, 0x11, PT ;  /* 0x000000114800780c */ /* 0x000fe40003f86270 */
[----:B------:R-:W-:-:S02]  /*3f910*/  FSEL R29, R29, -INF , !P2 ;  /* 0xff8000001d1d7808 */ /* 0x000fc40005000000 */
[C---:B------:R-:W-:Y:S02]  /*3f920*/  ISETP.LT.OR P3, PT, R59.reuse, 0x9, P3 ;  /* 0x000000093b00780c */ /* 0x040fe40001f61670 */
[----:B------:R-:W-:Y:S02]  /*3f930*/  ISETP.GT.AND P2, PT, R18, 0x10, !P4 ;  /* 0x000000101200780c */ /* 0x000fe40006744270 */
[----:B------:R-:W-:Y:S02]  /*3f940*/  FSEL R28, R28, -INF , !P3 ;  /* 0xff8000001c1c7808 */ /* 0x000fe40005800000 */
        /* <DEDUP_REMOVED lines=95> */
[----:B------:R-:W-:Y:S02]  /*3ff40*/  ISETP.GE.AND P6, PT, R72, 0x5a, PT ;  /* 0x0000005a4800780c */ /* 0x000fe40003fc6270 */
[----:B------:R-:W-:Y:S02]  /*3ff50*/  VIADDMNMX R9, R66, R70, R67, PT ;  /* 0x0000004642097246 */ /* 0x000fe40003800143 */
        /* <DEDUP_REMOVED lines=18> */
.L_x_4416:
[----:B------:R-:W-:Y:S05]  /*40080*/  BSYNC B2 ;  /* 0x0000000000027941 */ /* 0x000fea0003800000 */
.L_x_4415:
[----:B------:R-:W-:Y:S01]  /*40090*/  LOP3.LUT R7, RZ, R7, RZ, 0x33, !PT ;  /* 0x00000007ff077212 */ /* 0x000fe200078e33ff */
[----:B------:R-:W-:Y:S06]  /*400a0*/  BRA `(.L_x_4417) ;  /* 0x0000000000187947 */ /* 0x000fec0003800000 */
.L_x_4414:
[----:B------:R-:W-:-:S13]  /*400b0*/  ISETP.NE.AND P6, PT, R8, 0x1, PT ;  /* 0x000000010800780c */ /* 0x000fda0003fc5270 */
[----:B------:R-:W-:Y:S05]  /*400c0*/  @!P6 BRA `(.L_x_4417) ;  /* 0x000000000010e947 */ /* 0x000fea0003800000 */
[----:B------:R-:W2:Y:S04]  /*400d0*/  LD.E R6, desc[UR6][R2.64+0x1c] ;  /* 0x00001c0602067980 */ /* 0x000ea8000c101900 */
[----:B------:R-:W3:Y:S01]  /*400e0*/  LD.E R56, desc[UR6][R2.64+0x20] ;  /* 0x0000200602387980 */ /* 0x000ee2000c101900 */
[----:B--2---:R-:W-:-:S05]  /*400f0*/  IMAD.HI.U32 R7, R7, R6, RZ ;  /* 0x0000000607077227 */ /* 0x004fca00078e00ff */
[----:B---3--:R-:W-:-:S07]  /*40100*/  SHF.R.U32.HI R7, RZ, R56, R7 ;  /* 0x00000038ff077219 */ /* 0x008fce0000011607 */
.L_x_4417:
[----:B------:R-:W-:Y:S05]  /*40110*/  BSYNC B1 ;  /* 0x0000000000017941 */ /* 0x000fea0003800000 */
.L_x_4413:
[----:B------:R-:W-:-:S05]  /*40120*/  IMAD R2, R8, R7, R73 ;  /* 0x0000000708027224 */ /* 0x000fca00078e0249 */
[----:B------:R-:W-:Y:S02]  /*40130*/  VIADDMNMX R9, R2, R8, R9, PT ;  /* 0x0000000802097246 */ /* 0x000fe40003800109 */
[----:B------:R-:W-:-:S07]  /*40140*/  VIMNMX R65, R65, R2, !PT ;  /* 0x0000000241417248 */ /* 0x000fce0007fe0100 */
.L_x_4412:
[----:B------:R-:W-:Y:S05]  /*40150*/  BSYNC B0 ;  /* 0x0000000000007941 */ /* 0x000fea0003800000 */
.L_x_4411:
[----:B------:R-:W2:Y:S01]  /*40160*/  LDL.64 R2, [UR4+0x70] ;  /* 0x00007004ff027983 */ /* 0x000ea20008100a00 */
[C---:B------:R-:W-:Y:S02]  /*40170*/  ISETP.GT.AND P0, PT, R65.reuse, 0x1, !P0 ;  /* 0x000000014100780c */ /* 0x040fe40004704270 */
[----:B------:R-:W-:Y:S01]  /*40180*/  ISETP.GT.AND P1, PT, R65, 0x8, !P1 ;  /* 0x000000084100780c */ /* 0x000fe20004f24270 */
[----:B------:R-:W-:Y:S01]  /*40190*/  STL [R1+0x4a0], R16 ;  /* 0x0004a01001007387 */ /* 0x000fe20000100800 */
        /* <DEDUP_REMOVED lines=66> */
[C---:B------:R-:W-:Y:S02]  /*405c0*/  ISETP.GT.AND P0, PT, R65.reuse, RZ, !P6 ;  /* 0x000000ff4100720c */ /* 0x040fe40007704270 */
[----:B------:R-:W-:Y:S02]  /*405d0*/  ISETP.GT.AND P2, PT, R65, 0x49, !P2 ;  /* 0x000000494100780c */ /* 0x000fe40005744270 */
[----:B------:R-:W-:Y:S02]  /*405e0*/  ISETP.LT.OR P0, PT, R9, 0x1, P0 ;  /* 0x000000010900780c */ /* 0x000fe40000701670 */
[----:B------:R-:W-:Y:S02]  /*405f0*/  ISETP.GT.AND P3, PT, R65, 0x50, !P3 ;  /* 0x000000504100780c */ /* 0x000fe40005f64270 */
[----:B------:R-:W-:-:S02]  /*40600*/  FSEL R24, R5, -INF , !P0 ;  /* 0xff80000005187808 */ /* 0x000fc40004000000 */
        /* <DEDUP_REMOVED lines=16> */
[----:B------:R-:W-:Y:S02]  /*40710*/  ISETP.GT.AND P0, PT, R65, 0x48, !P1 ;  /* 0x000000484100780c */ /* 0x000fe40004f04270 */
[----:B------:R-:W-:Y:S02]  /*40720*/  FMNMX.FTZ R5, R39, R6, !PT ;  /* 0x0000000627057209 */ /* 0x000fe40007810000 */
[C---:B------:R-:W-:Y:S02]  /*40730*/  ISETP.LT.OR P0, PT, R9.reuse, 0x49, P0 ;  /* 0x000000490900780c */ /* 0x040fe40000701670 */
[----:B------:R-:W-:Y:S02]  /*40740*/  FMNMX.FTZ R6, R42, R5, !PT ;  /* 0x000000052a067209 */ /* 0x000fe40007810000 */
[----:B------:R-:W-:-:S02]  /*40750*/  ISETP.LT.OR P2, PT, R9, 0x4a, P2 ;  /* 0x0000004a0900780c */ /* 0x000fc40001741670 */
[----:B------:R-:W-:Y:S02]  /*40760*/  FSEL R46, R46, -INF , !P0 ;  /* 0xff8000002e2e7808 */ /* 0x000fe40004000000 */
[----:B------:R-:W-:Y:S02]  /*40770*/  FMNMX.FTZ R5, R43, R6, !PT ;  /* 0x000000062b057209 */ /* 0x000fe40007810000 */
[----:B------:R-:W-:Y:S02]  /*40780*/  ISETP.LT.OR P3, PT, R9, 0x51, P3 ;  /* 0x000000510900780c */ /* 0x000fe40001f61670 */
[----:B------:R-:W-:Y:S02]  /*40790*/  FSEL R47, R47, -INF , !P2 ;  /* 0xff8000002f2f7808 */ /* 0x000fe40005000000 */
[----:B------:R-:W-:Y:S02]  /*407a0*/  FMNMX.FTZ R6, R46, R5, !PT ;  /* 0x000000052e067209 */ /* 0x000fe40007810000 */
[----:B------:R-:W-:-:S02]  /*407b0*/  ISETP.GT.AND P5, PT, R65, 0x58, !P5 ;  /* 0x000000584100780c */ /* 0x000fc40006fa4270 */
[----:B------:R-:W-:Y:S02]  /*407c0*/  ISETP.LT.OR P4, PT, R9, 0x52, P4 ;  /* 0x000000520900780c */ /* 0x000fe40002781670 */
[----:B------:R-:W-:Y:S02]  /*407d0*/  FSEL R5, R60, -INF , !P3 ;  /* 0xff8000003c057808 */ /* 0x000fe40005800000 */
[----:B------:R-:W-:Y:S02]  /*407e0*/  FMNMX.FTZ R6, R47, R6, !PT ;  /* 0x000000062f067209 */ /* 0x000fe40007810000 */
[----:B------:R-:W-:Y:S02]  /*407f0*/  ISETP.GT.AND P0, PT, R65, 0x59, !P6 ;  /* 0x000000594100780c */ /* 0x000fe40007704270 */
[----:B------:R-:W-:Y:S02]  /*40800*/  ISETP.LT.OR P5, PT, R9, 0x59, P5 ;  /* 0x000000590900780c */ /* 0x000fe40002fa1670 */
[----:B------:R-:W-:-:S02]  /*40810*/  FSEL R60, R61, -INF , !P4 ;  /* 0xff8000003d3c7808 */ /* 0x000fc40006000000 */
[----:B------:R-:W-:Y:S02]  /*40820*/  FMNMX.FTZ R7, R5, R6, !PT ;  /* 0x0000000605077209 */ /* 0x000fe40007810000 */
[----:B------:R-:W-:Y:S02]  /*40830*/  ISETP.LT.OR P0, PT, R9, 0x5a, P0 ;  /* 0x0000005a0900780c */ /* 0x000fe40000701670 */
[----:B------:R-:W-:Y:S02]  /*40840*/  FSEL R61, R62, -INF , !P5 ;  /* 0xff8000003e3d7808 */ /* 0x000fe40006800000 */
[----:B------:R-:W-:Y:S02]  /*40850*/  FMNMX.FTZ R6, R60, R7, !PT ;  /* 0x000000073c067209 */ /* 0x000fe40007810000 */
[----:B------:R-:W-:Y:S02]  /*40860*/  FSEL R62, R63, -INF , !P0 ;  /* 0xff8000003f3e7808 */ /* 0x000fe40004000000 */
[----:B------:R-:W-:-:S04]  /*40870*/  FMNMX.FTZ R7, R61, R6, !PT ;  /* 0x000000063d077209 */ /* 0x000fc80007810000 */
[----:B------:R-:W-:-:S05]  /*40880*/  FMNMX.FTZ R9, R62, R7, !PT ;  /* 0x000000073e097209 */ /* 0x000fca0007810000 */
[----:B--2---:R0:W-:Y:S04]  /*40890*/  ST.E desc[UR6][R2.64+0x4], R9 ;  /* 0x0000040902007985 */ /* 0x0041e8000c101906 */
[----:B------:R-:W2:Y:S01]  /*408a0*/  LD.E R12, desc[UR6][R2.64+0x4] ;  /* 0x00000406020c7980 */ /* 0x000ea2000c101900 */
        /* <DEDUP_REMOVED lines=22> */
[----:B0-----:R-:W-:-:S05]  /*40a10*/  FMNMX.FTZ R9, R18, R7, !PT ;  /* 0x0000000712097209 */ /* 0x001fca0007810000 */
[----:B------:R-:W0:Y:S02]  /*40a20*/  SHFL.BFLY PT, R6, R9, 0x2, 0x1f ;  /* 0x0c401f0009067f89 */ /* 0x000e2400000e0000 */
[----:B0-----:R-:W-:Y:S02]  /*40a30*/  FMNMX.FTZ R8, R9, R6, !PT ;  /* 0x0000000609087209 */ /* 0x001fe40007810000 */
[----:B------:R-:W-:Y:S04]  /*40a40*/  ST.E desc[UR6][R2.64], R9 ;  /* 0x0000000902007985 */ /* 0x000fe8000c101906 */
[----:B--2---:R-:W0:Y:S02]  /*40a50*/  SHFL.BFLY PT, R7, R12, 0x2, 0x1f ;  /* 0x0c401f000c077f89 */ /* 0x004e2400000e0000 */
[----:B0-----:R-:W-:-:S02]  /*40a60*/  FMNMX.FTZ R26, R12, R7, !PT ;  /* 0x000000070c1a7209 */ /* 0x001fc40007810000 */
[----:B------:R-:W0:Y:S04]  /*40a70*/  SHFL.BFLY PT, R7, R8, 0x1, 0x1f ;  /* 0x0c201f0008077f89 */ /* 0x000e2800000e0000 */
[----:B------:R-:W1:Y:S01]  /*40a80*/  SHFL.BFLY PT, R27, R26, 0x1, 0x1f ;  /* 0x0c201f001a1b7f89 */ /* 0x000e6200000e0000 */
[----:B0-----:R-:W-:Y:S02]  /*40a90*/  FMNMX.FTZ R11, R8, R7, !PT ;  /* 0x00000007080b7209 */ /* 0x001fe40007810000 */
[----:B-1----:R-:W-:-:S03]  /*40aa0*/  FMNMX.FTZ R27, R26, R27, !PT ;  /* 0x0000001b1a1b7209 */ /* 0x002fc60007810000 */
[----:B------:R-:W-:Y:S04]  /*40ab0*/  ST.E desc[UR6][R2.64], R11 ;  /* 0x0000000b02007985 */ /* 0x000fe8000c101906 */
[----:B------:R0:W-:Y:S04]  /*40ac0*/  ST.E desc[UR6][R2.64+0x4], R27 ;  /* 0x0000041b02007985 */ /* 0x0001e8000c101906 */
[----:B------:R-:W2:Y:S04]  /*40ad0*/  LDL.64 R6, [UR4+0x70] ;  /* 0x00007004ff067983 */ /* 0x000ea80008100a00 */
[----:B--2---:R-:W2:Y:S04]  /*40ae0*/  LD.E R63, desc[UR6][R6.64+0x20] ;  /* 0x00002006063f7980 */ /* 0x004ea8000c101900 */
[----:B------:R-:W2:Y:S04]  /*40af0*/  LD.E R12, desc[UR6][R6.64] ;  /* 0x00000006060c7980 */ /* 0x000ea8000c101900 */
[----:B------:R-:W0:Y:S01]  /*40b00*/  LD.E R68, desc[UR6][R6.64+0x4] ;  /* 0x0000040606447980 */ /* 0x000e22000c101900 */
[C---:B--2---:R-:W-:Y:S01]  /*40b10*/  FMUL.FTZ R8, R12.reuse, R63 ;  /* 0x0000003f0c087220 */ /* 0x044fe20000410000 */
[----:B------:R-:W-:Y:S01]  /*40b20*/  FSETP.NEU.FTZ.AND P0, PT, R12, -INF , PT ;  /* 0xff8000000c00780b */ /* 0x000fe20003f1d000 */
[----:B0-----:R-:W-:-:S03]  /*40b30*/  FMUL.FTZ R2, R63, R68 ;  /* 0x000000443f027220 */ /* 0x001fc60000410000 */
[----:B------:R-:W-:Y:S02]  /*40b40*/  FSEL R66, R8, RZ, P0 ;  /* 0x000000ff08427208 */ /* 0x000fe40000000000 */
[----:B------:R-:W-:-:S03]  /*40b50*/  FSETP.NEU.FTZ.AND P0, PT, R68, -INF , PT ;  /* 0xff8000004400780b */ /* 0x000fc60003f1d000 */
[-CC-:B------:R-:W-:Y:S01]  /*40b60*/  FFMA.FTZ R25, R25, R63.reuse, -R66.reuse ;  /* 0x0000003f19197223 */ /* 0x180fe20000010842 */
[----:B------:R-:W-:Y:S01]  /*40b70*/  FSEL R2, R2, RZ, P0 ;  /* 0x000000ff02027208 */ /* 0x000fe20000000000 */
[-C--:B------:R-:W-:Y:S02]  /*40b80*/  FFMA.FTZ R168, R64, R63.reuse, -R66 ;  /* 0x0000003f40a87223 */ /* 0x080fe40000010842 */
[----:B------:R0:W-:Y:S02]  /*40b90*/  MUFU.EX2 R27, R25 ;  /* 0x00000019001b7308 */ /* 0x0001e40000000800 */
[-C--:B------:R-:W-:Y:S01]  /*40ba0*/  FFMA.FTZ R169, R59, R63.reuse, -R2 ;  /* 0x0000003f3ba97223 */ /* 0x080fe20000010802 */
[-C--:B------:R-:W-:Y:S01]  /*40bb0*/  FFMA.FTZ R26, R28, R63.reuse, -R66 ;  /* 0x0000003f1c1a7223 */ /* 0x080fe20000010842 */
[-CC-:B0-----:R-:W-:Y:S01]  /*40bc0*/  FFMA.FTZ R25, R24, R63.reuse, -R2.reuse ;  /* 0x0000003f18197223 */ /* 0x181fe20000010802 */
[----:B------:R-:W-:-:S03]  /*40bd0*/  FFMA.FTZ R24, R57, R63, -R2 ;  /* 0x0000003f39187223 */ /* 0x000fc60000010802 */
[----:B------:R-:W0:Y:S01]  /*40be0*/  MUFU.EX2 R168, R168 ;  /* 0x000000a800a87308 */ /* 0x000e220000000800 */
[-C--:B------:R-:W-:Y:S01]  /*40bf0*/  FFMA.FTZ R170, R29, R63.reuse, -R66 ;  /* 0x0000003f1daa7223 */ /* 0x080fe20000010842 */
[-C--:B------:R-:W-:Y:S01]  /*40c00*/  FFMA.FTZ R171, R58, R63.reuse, -R2 ;  /* 0x0000003f3aab7223 */ /* 0x080fe20000010802 */
[----:B------:R-:W-:-:S05]  /*40c10*/  FFMA.FTZ R223, R54, R63, -R66 ;  /* 0x0000003f36df7223 */ /* 0x000fca0000010842 */
[----:B------:R-:W-:Y:S01]  /*40c20*/  MUFU.EX2 R25, R25 ;  /* 0x0000001900197308 */ /* 0x000fe20000000800 */
[----:B------:R-:W-:-:S07]  /*40c30*/  FFMA.FTZ R219, R56, R63, -R2 ;  /* 0x0000003f38db7223 */ /* 0x000fce0000010802 */
[----:B------:R-:W1:Y:S01]  /*40c40*/  MUFU.EX2 R169, R169 ;  /* 0x000000a900a97308 */ /* 0x000e620000000800 */
[----:B------:R-:W-:-:S07]  /*40c50*/  FFMA.FTZ R224, R52, R63, -R66 ;  /* 0x0000003f34e07223 */ /* 0x000fce0000010842 */
[----:B------:R-:W2:Y:S01]  /*40c60*/  MUFU.EX2 R26, R26 ;  /* 0x0000001a001a7308 */ /* 0x000ea20000000800 */
[----:B------:R-:W-:-:S07]  /*40c70*/  FFMA.FTZ R220, R55, R63, -R2 ;  /* 0x0000003f37dc7223 */ /* 0x000fce0000010802 */
[----:B------:R-:W-:Y:S01]  /*40c80*/  MUFU.EX2 R24, R24 ;  /* 0x0000001800187308 */ /* 0x000fe20000000800 */
[----:B------:R-:W-:-:S07]  /*40c90*/  FFMA.FTZ R221, R53, R63, -R66 ;  /* 0x0000003f35dd7223 */ /* 0x000fce0000010842 */
[----:B------:R-:W3:Y:S01]  /*40ca0*/  MUFU.EX2 R170, R170 ;  /* 0x000000aa00aa7308 */ /* 0x000ee20000000800 */
[----:B------:R-:W-:-:S07]  /*40cb0*/  FFMA.FTZ R204, R21, R63, -R2 ;  /* 0x0000003f15cc7223 */ /* 0x000fce0000010802 */
[----:B------:R-:W4:Y:S01]  /*40cc0*/  MUFU.EX2 R171, R171 ;  /* 0x000000ab00ab7308 */ /* 0x000f220000000800 */
[-CC-:B------:R-:W-:Y:S01]  /*40cd0*/  FFMA.FTZ R226, R19, R63.reuse, -R66.reuse ;  /* 0x0000003f13e27223 */ /* 0x180fe20000010842 */
[----:B------:R-:W-:Y:S01]  /*40ce0*/  FFMA.FTZ R18, R18, R63, -R66 ;  /* 0x0000003f12127223 */ /* 0x000fe20000010842 */
[----:B0-----:R-:W-:-:S05]  /*40cf0*/  FADD.FTZ R3, R168, R27 ;  /* 0x0000001ba8037221 */ /* 0x001fca0000010000 */
[----:B------:R-:W0:Y:S01]  /*40d00*/  MUFU.EX2 R223, R223 ;  /* 0x000000df00df7308 */ /* 0x000e220000000800 */
[-CC-:B------:R-:W-:Y:S01]  /*40d10*/  FFMA.FTZ R222, R51, R63.reuse, -R66.reuse ;  /* 0x0000003f33de7223 */ /* 0x180fe20000010842 */
[----:B------:R-:W-:Y:S01]  /*40d20*/  FFMA.FTZ R0, R0, R63, -R66 ;  /* 0x0000003f00007223 */ /* 0x000fe20000010842 */
[----:B-1----:R-:W-:-:S05]  /*40d30*/  FADD.FTZ R19, R25, R169 ;  /* 0x000000a919137221 */ /* 0x002fca0000010000 */
[----:B------:R-:W1:Y:S01]  /*40d40*/  MUFU.EX2 R219, R219 ;  /* 0x000000db00db7308 */ /* 0x000e620000000800 */
[----:B------:R-:W-:Y:S01]  /*40d50*/  FFMA.FTZ R205, R14, R63, -R2 ;  /* 0x0000003f0ecd7223 */ /* 0x000fe20000010802 */
[----:B--2---:R-:W-:-:S06]  /*40d60*/  FADD.FTZ R3, R26, R3 ;  /* 0x000000031a037221 */ /* 0x004fcc0000010000 */
[----:B------:R-:W2:Y:S01]  /*40d70*/  MUFU.EX2 R224, R224 ;  /* 0x000000e000e07308 */ /* 0x000ea20000000800 */
[----:B------:R-:W-:-:S07]  /*40d80*/  FFMA.FTZ R9, R50, R63, -R66 ;  /* 0x0000003f32097223 */ /* 0x000fce0000010842 */
[----:B------:R-:W2:Y:S01]  /*40d90*/  MUFU.EX2 R220, R220 ;  /* 0x000000dc00dc7308 */ /* 0x000ea20000000800 */
[----:B------:R-:W-:Y:S01]  /*40da0*/  FFMA.FTZ R202, R20, R63, -R66 ;  /* 0x0000003f14ca7223 */ /* 0x000fe20000010842 */
[----:B---3--:R-:W-:-:S06]  /*40db0*/  FADD.FTZ R20, R170, R3 ;  /* 0x00000003aa147221 */ /* 0x008fcc0000010000 */
[----:B------:R-:W3:Y:S01]  /*40dc0*/  MUFU.EX2 R221, R221 ;  /* 0x000000dd00dd7308 */ /* 0x000ee20000000800 */
[----:B------:R-:W-:-:S07]  /*40dd0*/  FFMA.FTZ R8, R48, R63, -R66 ;  /* 0x0000003f30087223 */ /* 0x000fce0000010842 */
[----:B------:R4:W-:Y:S08]  /*40de0*/  MUFU.EX2 R16, R18 ;  /* 0x0000001200107308 */ /* 0x0009f00000000800 */
[----:B------:R-:W3:Y:S01]  /*40df0*/  MUFU.EX2 R204, R204 ;  /* 0x000000cc00cc7308 */ /* 0x000ee20000000800 */
[----:B----4-:R-:W-:-:S07]  /*40e00*/  FADD.FTZ R18, R24, R19 ;  /* 0x0000001318127221 */ /* 0x010fce0000010000 */
[----:B------:R4:W-:Y:S01]  /*40e10*/  MUFU.EX2 R213, R0 ;  /* 0x0000000000d57308 */ /* 0x0009e20000000800 */
[----:B------:R-:W-:Y:S01]  /*40e20*/  FADD.FTZ R18, R171, R18 ;  /* 0x00000012ab127221 */ /* 0x000fe20000010000 */
[----:B0-----:R-:W-:-:S06]  /*40e30*/  FADD.FTZ R3, R223, R20 ;  /* 0x00000014df037221 */ /* 0x001fcc0000010000 */
[----:B------:R-:W0:Y:S01]  /*40e40*/  MUFU.EX2 R222, R222 ;  /* 0x000000de00de7308 */ /* 0x000e220000000800 */
[-CC-:B----4-:R-:W-:Y:S01]  /*40e50*/  FFMA.FTZ R0, R13, R63.reuse, -R2.reuse ;  /* 0x0000003f0d007223 */ /* 0x190fe20000010802 */
[-C--:B------:R-:W-:Y:S01]  /*40e60*/  FFMA.FTZ R13, R10, R63.reuse, -R2 ;  /* 0x0000003f0a0d7223 */ /* 0x080fe20000010802 */
[----:B------:R-:W-:-:S05]  /*40e70*/  FFMA.FTZ R12, R49, R63, -R66 ;  /* 0x0000003f310c7223 */ /* 0x000fca0000010842 */
[----:B------:R-:W4:Y:S01]  /*40e80*/  MUFU.EX2 R205, R205 ;  /* 0x000000cd00cd7308 */ /* 0x000f220000000800 */
[-C--:B------:R-:W-:Y:S01]  /*40e90*/  FFMA.FTZ R225, R15, R63.reuse, -R66 ;  /* 0x0000003f0fe17223 */ /* 0x080fe20000010842 */
[----:B-1----:R-:W-:Y:S01]  /*40ea0*/  FADD.FTZ R19, R219, R18 ;  /* 0x00000012db137221 */ /* 0x002fe20000010000 */
[----:B------:R-:W-:-:S05]  /*40eb0*/  FFMA.FTZ R15, R30, R63, -R2 ;  /* 0x0000003f1e0f7223 */ /* 0x000fca0000010802 */
[----:B------:R-:W1:Y:S01]  /*40ec0*/  MUFU.EX2 R9, R9 ;  /* 0x0000000900097308 */ /* 0x000e620000000800 */
[----:B--2---:R-:W-:Y:S01]  /*40ed0*/  FADD.FTZ R20, R224, R3 ;  /* 0x00000003e0147221 */ /* 0x004fe20000010000 */
[----:B------:R-:W-:-:S06]  /*40ee0*/  FADD.FTZ R19, R220, R19 ;  /* 0x00000013dc137221 */ /* 0x000fcc0000010000 */
[----:B------:R-:W2:Y:S01]  /*40ef0*/  MUFU.EX2 R0, R0 ;  /* 0x0000000000007308 */ /* 0x000ea20000000800 */
[-C--:B------:R-:W-:Y:S01]  /*40f00*/  FFMA.FTZ R11, R45, R63.reuse, -R66 ;  /* 0x0000003f2d0b7223 */ /* 0x080fe20000010842 */
[----:B------:R-:W-:Y:S01]  /*40f10*/  FFMA.FTZ R14, R31, R63, -R2 ;  /* 0x0000003f1f0e7223 */ /* 0x000fe20000010802 */
[----:B---3--:R-:W-:-:S05]  /*40f20*/  FADD.FTZ R3, R221, R20 ;  /* 0x00000014dd037221 */ /* 0x008fca0000010000 */
[----:B------:R-:W3:Y:S01]  /*40f30*/  MUFU.EX2 R8, R8 ;  /* 0x0000000800087308 */ /* 0x000ee20000000800 */
[----:B------:R-:W-:Y:S01]  /*40f40*/  FADD.FTZ R20, R204, R19 ;  /* 0x00000013cc147221 */ /* 0x000fe20000010000 */
[----:B------:R-:W-:-:S06]  /*40f50*/  FFMA.FTZ R178, R44, R63, -R66 ;  /* 0x0000003f2cb27223 */ /* 0x000fcc0000010842 */
[----:B------:R-:W3:Y:S01]  /*40f60*/  MUFU.EX2 R13, R13 ;  /* 0x0000000d000d7308 */ /* 0x000ee20000000800 */
[----:B------:R-:W-:Y:S01]  /*40f70*/  FFMA.FTZ R197, R34, R63, -R2 ;  /* 0x0000003f22c57223 */ /* 0x000fe20000010802 */
[----:B0-----:R-:W-:-:S06]  /*40f80*/  FADD.FTZ R28, R222, R3 ;  /* 0x00000003de1c7221 */ /* 0x001fcc0000010000 */
[----:B------:R-:W0:Y:S01]  /*40f90*/  MUFU.EX2 R12, R12 ;  /* 0x0000000c000c7308 */ /* 0x000e220000000800 */
[----:B----4-:R-:W-:Y:S01]  /*40fa0*/  FADD.FTZ R3, R205, R20 ;  /* 0x00000014cd037221 */ /* 0x010fe20000010000 */
[----:B------:R-:W-:-:S06]  /*40fb0*/  FFMA.FTZ R177, R41, R63, -R66 ;  /* 0x0000003f29b17223 */ /* 0x000fcc0000010842 */
[----:B------:R-:W4:Y:S01]  /*40fc0*/  MUFU.EX2 R15, R15 ;  /* 0x0000000f000f7308 */ /* 0x000f220000000800 */
[----:B------:R-:W-:Y:S01]  /*40fd0*/  FFMA.FTZ R196, R35, R63, -R2 ;  /* 0x0000003f23c47223 */ /* 0x000fe20000010802 */
[----:B-1----:R-:W-:Y:S01]  /*40fe0*/  FADD.FTZ R19, R9, R28 ;  /* 0x0000001c09137221 */ /* 0x002fe20000010000 */
[----:B--2---:R-:W-:-:S05]  /*40ff0*/  FADD.FTZ R28, R0, R3 ;  /* 0x00000003001c7221 */ /* 0x004fca0000010000 */
[----:B------:R-:W1:Y:S01]  /*41000*/  MUFU.EX2 R11, R11 ;  /* 0x0000000b000b7308 */ /* 0x000e620000000800 */
[-C--:B------:R-:W-:Y:S01]  /*41010*/  FFMA.FTZ R195, R37, R63.reuse, -R66 ;  /* 0x0000003f25c37223 */ /* 0x080fe20000010842 */
[----:B------:R-:W-:-:S06]  /*41020*/  FFMA.FTZ R10, R38, R63, -R2 ;  /* 0x0000003f260a7223 */ /* 0x000fcc0000010802 */
[----:B------:R-:W2:Y:S01]  /*41030*/  MUFU.EX2 R14, R14 ;  /* 0x0000000e000e7308 */ /* 0x000ea20000000800 */
[----:B---3--:R-:W-:Y:S01]  /*41040*/  FADD.FTZ R3, R8, R19 ;  /* 0x0000001308037221 */ /* 0x008fe20000010000 */
[----:B------:R-:W-:-:S06]  /*41050*/  FADD.FTZ R28, R13, R28 ;  /* 0x0000001c0d1c7221 */ /* 0x000fcc0000010000 */
[----:B------:R-:W3:Y:S01]  /*41060*/  MUFU.EX2 R178, R178 ;  /* 0x000000b200b27308 */ /* 0x000ee20000000800 */
[-C--:B------:R-:W-:Y:S01]  /*41070*/  FFMA.FTZ R179, R40, R63.reuse, -R66 ;  /* 0x0000003f28b37223 */ /* 0x080fe20000010842 */
[----:B------:R-:W-:-:S06]  /*41080*/  FFMA.FTZ R198, R39, R63, -R2 ;  /* 0x0000003f27c67223 */ /* 0x000fcc0000010802 */
[----:B------:R-:W3:Y:S01]  /*41090*/  MUFU.EX2 R197, R197 ;  /* 0x000000c500c57308 */ /* 0x000ee20000000800 */
[----:B0-----:R-:W-:Y:S01]  /*410a0*/  FADD.FTZ R30, R12, R3 ;  /* 0x000000030c1e7221 */ /* 0x001fe20000010000 */
[----:B----4-:R-:W-:-:S06]  /*410b0*/  FADD.FTZ R3, R15, R28 ;  /* 0x0000001c0f037221 */ /* 0x010fcc0000010000 */
[----:B------:R-:W0:Y:S01]  /*410c0*/  MUFU.EX2 R177, R177 ;  /* 0x000000b100b17308 */ /* 0x000e220000000800 */
[-C--:B------:R-:W-:Y:S01]  /*410d0*/  FFMA.FTZ R200, R36, R63.reuse, -R66 ;  /* 0x0000003f24c87223 */ /* 0x080fe20000010842 */
[----:B------:R-:W-:-:S06]  /*410e0*/  FFMA.FTZ R203, R42, R63, -R2 ;  /* 0x0000003f2acb7223 */ /* 0x000fcc0000010802 */
[----:B------:R-:W4:Y:S01]  /*410f0*/  MUFU.EX2 R196, R196 ;  /* 0x000000c400c47308 */ /* 0x000f220000000800 */
[----:B-1----:R-:W-:Y:S01]  /*41100*/  FADD.FTZ R21, R11, R30 ;  /* 0x0000001e0b157221 */ /* 0x002fe20000010000 */
[----:B--2---:R-:W-:-:S06]  /*41110*/  FADD.FTZ R28, R14, R3 ;  /* 0x000000030e1c7221 */ /* 0x004fcc0000010000 */
[----:B------:R-:W1:Y:S01]  /*41120*/  MUFU.EX2 R195, R195 ;  /* 0x000000c300c37308 */ /* 0x000e620000000800 */
[-C--:B------:R-:W-:Y:S01]  /*41130*/  FFMA.FTZ R199, R33, R63.reuse, -R66 ;  /* 0x0000003f21c77223 */ /* 0x080fe20000010842 */
[----:B------:R-:W-:-:S06]  /*41140*/  FFMA.FTZ R18, R43, R63, -R2 ;  /* 0x0000003f2b127223 */ /* 0x000fcc0000010802 */
[----:B------:R-:W2:Y:S01]  /*41150*/  MUFU.EX2 R10, R10 ;  /* 0x0000000a000a7308 */ /* 0x000ea20000000800 */
[----:B---3--:R-:W-:Y:S01]  /*41160*/  FADD.FTZ R30, R178, R21 ;  /* 0x00000015b21e7221 */ /* 0x008fe20000010000 */
[----:B------:R-:W-:-:S06]  /*41170*/  FADD.FTZ R3, R197, R28 ;  /* 0x0000001cc5037221 */ /* 0x000fcc0000010000 */
[----:B------:R-:W3:Y:S01]  /*41180*/  MUFU.EX2 R179, R179 ;  /* 0x000000b300b37308 */ /* 0x000ee20000000800 */
[----:B------:R-:W-:-:S07]  /*41190*/  FFMA.FTZ R20, R46, R63, -R2 ;  /* 0x0000003f2e147223 */ /* 0x000fce0000010802 */
        /* <DEDUP_REMOVED lines=10> */
[----:B------:R-:W-:-:S07]  /*41240*/  FFMA.FTZ R174, R5, R63, -R2 ;  /* 0x0000003f05ae7223 */ /* 0x000fce0000010802 */
        /* <DEDUP_REMOVED lines=9> */
[----:B------:R-:W-:-:S07]  /*412e0*/  FFMA.FTZ R176, R61, R63, -R2 ;  /* 0x0000003f3db07223 */ /* 0x000fce0000010802 */
        /* <DEDUP_REMOVED lines=8> */
[----:B------:R-:W3:Y:S08]  /*41370*/  MUFU.EX2 R225, R225 ;  /* 0x000000e100e17308 */ /* 0x000ef00000000800 */
[----:B------:R-:W3:Y:S01]  /*41380*/  MUFU.EX2 R21, R21 ;  /* 0x0000001500157308 */ /* 0x000ee20000000800 */
[----:B0-----:R-:W-:Y:S01]  /*41390*/  FADD.FTZ R3, R201, R2 ;  /* 0x00000002c9037221 */ /* 0x001fe20000010000 */
[----:B----4-:R-:W-:-:S06]  /*413a0*/  FADD.FTZ R5, R19, R28 ;  /* 0x0000001c13057221 */ /* 0x010fcc0000010000 */
[----:B------:R-:W0:Y:S01]  /*413b0*/  MUFU.EX2 R176, R176 ;  /* 0x000000b000b07308 */ /* 0x000e220000000800 */
[----:B-1----:R-:W-:Y:S01]  /*413c0*/  FADD.FTZ R2, R226, R3 ;  /* 0x00000003e2027221 */ /* 0x002fe20000010000 */
[----:B--2---:R-:W-:-:S06]  /*413d0*/  FADD.FTZ R28, R174, R5 ;  /* 0x00000005ae1c7221 */ /* 0x004fcc0000010000 */
[----:B------:R-:W1:Y:S01]  /*413e0*/  MUFU.EX2 R175, R175 ;  /* 0x000000af00af7308 */ /* 0x000e620000000800 */
[----:B---3--:R-:W-:Y:S01]  /*413f0*/  FADD.FTZ R2, R225, R2 ;  /* 0x00000002e1027221 */ /* 0x008fe20000010000 */
[----:B------:R-:W-:-:S03]  /*41400*/  FADD.FTZ R3, R21, R28 ;  /* 0x0000001c15037221 */ /* 0x000fc60000010000 */
[----:B------:R-:W-:Y:S01]  /*41410*/  FADD.FTZ R2, R213, R2 ;  /* 0x00000002d5027221 */ /* 0x000fe20000010000 */
[----:B0-----:R-:W-:-:S03]  /*41420*/  FADD.FTZ R28, R176, R3 ;  /* 0x00000003b01c7221 */ /* 0x001fc60000010000 */
[----:B------:R-:W-:Y:S01]  /*41430*/  FADD.FTZ R33, R16, R2 ;  /* 0x0000000210217221 */ /* 0x000fe20000010000 */
[----:B-1----:R-:W-:-:S04]  /*41440*/  FADD.FTZ R35, R175, R28 ;  /* 0x0000001caf237221 */ /* 0x002fc80000010000 */
[----:B------:R-:W-:Y:S04]  /*41450*/  ST.E desc[UR6][R6.64+0x10], R33 ;  /* 0x0000102106007985 */ /* 0x000fe8000c101906 */
[----:B------:R0:W-:Y:S04]  /*41460*/  ST.E desc[UR6][R6.64+0x14], R35 ;  /* 0x0000142306007985 */ /* 0x0001e8000c101906 */
[----:B------:R-:W2:Y:S04]  /*41470*/  LDL.64 R30, [UR4] ;  /* 0x00000004ff1e7983 */ /* 0x000ea80008100a00 */
[----:B------:R-:W3:Y:S04]  /*41480*/  LDL.64 R28, [UR4+0x98] ;  /* 0x00009804ff1c7983 */ /* 0x000ee80008100a00 */
[----:B------:R-:W4:Y:S01]  /*41490*/  LDL.64 R2, [UR4+0x80] ;  /* 0x00008004ff027983 */ /* 0x000f220008100a00 */
[----:B------:R-:W-:-:S03]  /*414a0*/  LEA.HI R32, R4, 0x8, RZ, 0x19 ;  /* 0x0000000804207811 */ /* 0x000fc600078fc8ff */
[----:B0-----:R-:W4:Y:S02]  /*414b0*/  LDL.64 R6, [UR4+0x88] ;  /* 0x00008804ff067983 */ /* 0x001f240008100a00 */
[----:B------:R0:W-:Y:S06]  /*414c0*/  BAR.SYNC.DEFER_BLOCKING R32, 0x100 ;  /* 0x000400200000751d */ /* 0x0001ec0000010000 */
[----:B--2---:R-:W2:Y:S04]  /*414d0*/  LD.E R31, desc[UR6][R30.64] ;  /* 0x000000061e1f7980 */ /* 0x004ea8000c101900 */
[----:B---3--:R-:W2:Y:S04]  /*414e0*/  LD.E.64 R4, desc[UR6][R28.64] ;  /* 0x000000061c047980 */ /* 0x008ea8000c101b00 */
[----:B----4-:R-:W3:Y:S04]  /*414f0*/  LD.E R37, desc[UR6][R2.64] ;  /* 0x0000000602257980 */ /* 0x010ee8000c101900 */
        /* <DEDUP_REMOVED lines=73> */
[----:B--2---:R-:W-:-:S03]  /*41990*/  IMAD R4, R31, 0xc00, R4 ;  /* 0x00000c001f047824 */ /* 0x004fc600078e0204 */
[----:B------:R-:W2:Y:S04]  /*419a0*/  LD.E R103, desc[UR6][R2.64+0x170] ;  /* 0x0001700602677980 */ /* 0x000ea8000c101900 */
[----:B---3--:R-:W-:Y:S04]  /*419b0*/  ST.E desc[UR6][R2.64], R37 ;  /* 0x0000002502007985 */ /* 0x008fe8000c101906 */
[----:B----4-:R-:W-:Y:S04]  /*419c0*/  ST.E desc[UR6][R2.64+0x4], R39 ;  /* 0x0000042702007985 */ /* 0x010fe8000c101906 */
        /* <DEDUP_REMOVED lines=15> */
[----:B------:R-:W2:Y:S04]  /*41ac0*/  LD.E R31, desc[UR6][R2.64+0x50] ;  /* 0x00005006021f7980 */ /* 0x000ea8000c101900 */
[----:B0-----:R-:W2:Y:S04]  /*41ad0*/  LD.E R33, desc[UR6][R2.64+0x58] ;  /* 0x0000580602217980 */ /* 0x001ea8000c101900 */
[----:B-1----:R-:W2:Y:S04]  /*41ae0*/  LD.E R35, desc[UR6][R2.64+0x60] ;  /* 0x0000600602237980 */ /* 0x002ea8000c101900 */
[----:B------:R-:W2:Y:S04]  /*41af0*/  LD.E R37, desc[UR6][R2.64+0x68] ;  /* 0x0000680602257980 */ /* 0x000ea8000c101900 */
[----:B------:R-:W2:Y:S04]  /*41b00*/  LD.E R39, desc[UR6][R2.64+0x70] ;  /* 0x0000700602277980 */ /* 0x000ea8000c101900 */
        /* <DEDUP_REMOVED lines=49> */
[----:B------:R-:W-:Y:S02]  /*41e20*/  R2UR UR11, R5 ;  /* 0x00000000050b72ca */ /* 0x000fe400000e0000 */
[----:B------:R-:W-:Y:S02]  /*41e30*/  F2FP.BF16.F32.PACK_AB R168, R27, R168 ;  /* 0x000000a81ba8723e */ /* 0x000fe400000010ff */
        /* <DEDUP_REMOVED lines=25> */
[----:B------:R-:W-:Y:S04]  /*41fd0*/  ST.E desc[UR6][R2.64+0x60], R35 ;  /* 0x0000602302007985 */ /* 0x000fe8000c101906 */
[----:B------:R-:W-:Y:S04]  /*41fe0*/  ST.E desc[UR6][R2.64+0x68], R37 ;  /* 0x0000682502007985 */ /* 0x000fe8000c101906 */
[----:B------:R-:W-:Y:S04]  /*41ff0*/  ST.E desc[UR6][R2.64+0x70], R39 ;  /* 0x0000702702007985 */ /* 0x000fe8000c101906 */
        /* <DEDUP_REMOVED lines=86> */
[----:B------:R-:W-:Y:S01]  /*42560*/  ST.E desc[UR6][R6.64], RZ ;  /* 0x000000ff06007985 */ /* 0x000fe2000c101906 */
[----:B0-----:R-:W-:-:S06]  /*42570*/  WARPGROUP.ARRIVE ;  /* 0x00000000000079c5 */ /* 0x001fcc0000000000 */
[----:B------:R-:W-:Y:S03]  /*42580*/  HGMMA.64x256x16.F32.BF16 R24, R168, gdesc[UR8].tnspB, RZ, !UPT, gsb0 ;  /* 0x43e00008a8187df0 */ /* 0x000fe6000c0018ff */
[----:B------:R-:W-:Y:S02]  /*42590*/  WARPGROUP.DEPBAR.LE gsb0, 0x0 ;  /* 0x00008000000079c5 */ /* 0x000fe40000010000 */
[----:B------:R0:W-:Y:S01]  /*425a0*/  ST.E desc[UR6][R2.64], R24 ;  /* 0x0000001802007985 */ /* 0x0001e2000c101906 */
[----:B------:R-:W-:Y:S01]  /*425b0*/  F2FP.BF16.F32.PACK_AB R168, R224, R223 ;  /* 0x000000dfe0a8723e */ /* 0x000fe200000010ff */
[----:B------:R-:W-:Y:S02]  /*425c0*/  IMAD.MOV.U32 R224, RZ, RZ, 0x1 ;  /* 0x00000001ffe07424 */ /* 0x000fe400078e00ff */
[----:B------:R1:W-:Y:S04]  /*425d0*/  ST.E desc[UR6][R2.64+0x4], R25 ;  /* 0x0000041902007985 */ /* 0x0003e8000c101906 */
[----:B------:R2:W-:Y:S01]  /*425e0*/  ST.E desc[UR6][R2.64+0x8], R26 ;  /* 0x0000081a02007985 */ /* 0x0005e2000c101906 */
[----:B0-----:R-:W-:-:S02]  /*425f0*/  VIADD R24, R4, 0x80 ;  /* 0x0000008004187836 */ /* 0x001fc40000000000 */
[----:B-1----:R-:W-:Y:S01]  /*42600*/  IMAD.MOV.U32 R25, RZ, RZ, R5 ;  /* 0x000000ffff197224 */ /* 0x002fe200078e0005 */
[----:B------:R0:W-:Y:S02]  /*42610*/  ST.E desc[UR6][R2.64+0xc], R27 ;  /* 0x00000c1b02007985 */ /* 0x0001e4000c101906 */
[----:B------:R-:W-:Y:S02]  /*42620*/  R2UR UR10, R24 ;  /* 0x00000000180a72ca */ /* 0x000fe400000e0000 */
[----:B------:R1:W-:Y:S01]  /*42630*/  ST.E desc[UR6][R2.64+0x10], R28 ;  /* 0x0000101c02007985 */ /* 0x0003e2000c101906 */
[----:B------:R-:W-:-:S03]  /*42640*/  R2UR UR11, R25 ;  /* 0x00000000190b72ca */ /* 0x000fc600000e0000 */
        /* <DEDUP_REMOVED lines=124> */
[----:B------:R-:W4:Y:S04]  /*42e10*/  LD.E R24, desc[UR6][R2.64] ;  /* 0x0000000602187980 */ /* 0x000f28000c101900 */
[----:B------:R-:W4:Y:S04]  /*42e20*/  LD.E R25, desc[UR6][R2.64+0x4] ;  /* 0x0000040602197980 */ /* 0x000f28000c101900 */
[----:B--2---:R-:W2:Y:S04]  /*42e30*/  LD.E R26, desc[UR6][R2.64+0x8] ;  /* 0x00000806021a7980 */ /* 0x004ea8000c101900 */
[----:B0-----:R-:W2:Y:S04]  /*42e40*/  LD.E R27, desc[UR6][R2.64+0xc] ;  /* 0x00000c06021b7980 */ /* 0x001ea8000c101900 */
[----:B-1----:R-:W2:Y:S04]  /*42e50*/  LD.E R28, desc[UR6][R2.64+0x10] ;  /* 0x00001006021c7980 */ /* 0x002ea8000c101900 */
[----:B---3--:R-:W2:Y:S04]  /*42e60*/  LD.E R29, desc[UR6][R2.64+0x14] ;  /* 0x00001406021d7980 */ /* 0x008ea8000c101900 */
        /* <DEDUP_REMOVED lines=122> */
[----:B------:R-:W-:-:S02]  /*43610*/  IMAD.MOV.U32 R170, RZ, RZ, R213 ;  /* 0x000000ffffaa7224 */ /* 0x000fc400078e00d5 */
[----:B------:R-:W-:Y:S02]  /*43620*/  IMAD.MOV.U32 R171, RZ, RZ, R16 ;  /* 0x000000ffffab7224 */ /* 0x000fe400078e0010 */
[----:B------:R-:W-:Y:S01]  /*43630*/  IMAD.MOV.U32 R223, RZ, RZ, R170 ;  /* 0x000000ffffdf7224 */ /* 0x000fe200078e00aa */
[----:B------:R-:W-:Y:S01]  /*43640*/  F2FP.BF16.F32.PACK_AB R170, R222, R221 ;  /* 0x000000dddeaa723e */ /* 0x000fe200000010ff */
[----:B------:R-:W-:Y:S01]  /*43650*/  IMAD.MOV.U32 R222, RZ, RZ, R171 ;  /* 0x000000ffffde7224 */ /* 0x000fe200078e00ab */
[----:B------:R-:W-:Y:S01]  /*43660*/  F2FP.BF16.F32.PACK_AB R169, R220, R219 ;  /* 0x000000dbdca9723e */ /* 0x000fe200000010ff */
[----:B------:R0:W5:Y:S01]  /*43670*/  LDL.LU R16, [R1+0x4a0] ;  /* 0x0004a00001107983 */ /* 0x0001620000300800 */
[----:B------:R-:W-:-:S04]  /*43680*/  F2FP.BF16.F32.PACK_AB R171, R205, R204 ;  /* 0x000000cccdab723e */ /* 0x000fc800000010ff */
[----:B--2---:R-:W-:-:S06]  /*43690*/  WARPGROUP.ARRIVE ;  /* 0x00000000000079c5 */ /* 0x004fcc0000000000 */
[----:B------:R-:W-:Y:S03]  /*436a0*/  HGMMA.64x256x16.F32.BF16 R24, R168, gdesc[UR8].tnspB, R24, gsb0 ;  /* 0x43e00008a8187df0 */ /* 0x000fe60008001818 */
[----:B------:R-:W-:Y:S02]  /*436b0*/  WARPGROUP.DEPBAR.LE gsb0, 0x0 ;  /* 0x00008000000079c5 */ /* 0x000fe40000010000 */
[----:B------:R1:W-:Y:S04]  /*436c0*/  ST.E desc[UR6][R2.64], R24 ;  /* 0x0000001802007985 */ /* 0x0003e8000c101906 */
[----:B------:R2:W-:Y:S04]  /*436d0*/  ST.E desc[UR6][R2.64+0x4], R25 ;  /* 0x0000041902007985 */ /* 0x0005e8000c101906 */
[----:B------:R3:W-:Y:S01]  /*436e0*/  ST.E desc[UR6][R2.64+0x8], R26 ;  /* 0x0000081a02007985 */ /* 0x0007e2000c101906 */
[----:B-1----:R-:W-:-:S02]  /*436f0*/  VIADD R24, R4, 0x100 ;  /* 0x0000010004187836 */ /* 0x002fc40000000000 */
[----:B--2---:R-:W-:Y:S01]  /*43700*/  IMAD.MOV.U32 R25, RZ, RZ, R5 ;  /* 0x000000ffff197224 */ /* 0x004fe200078e0005 */
        /* <DEDUP_REMOVED lines=130> */
[----:B---3--:R-:W3:Y:S04]  /*43f30*/  LD.E R26, desc[UR6][R2.64+0x8] ;  /* 0x00000806021a7980 */ /* 0x008ee8000c101900 */
[----:B-1----:R-:W3:Y:S04]  /*43f40*/  LD.E R27, desc[UR6][R2.64+0xc] ;  /* 0x00000c06021b7980 */ /* 0x002ee8000c101900 */
[----:B--2---:R-:W3:Y:S04]  /*43f50*/  LD.E R28, desc[UR6][R2.64+0x10] ;  /* 0x00001006021c7980 */ /* 0x004ee8000c101900 */
[----:B----4-:R-:W3:Y:S04]  /*43f60*/  LD.E R29, desc[UR6][R2.64+0x14] ;  /* 0x00001406021d7980 */ /* 0x010ee8000c101900 */
        /* <DEDUP_REMOVED lines=122> */
[----:B------:R-:W-:-:S02]  /*44710*/  F2FP.BF16.F32.PACK_AB R168, R8, R9 ;  /* 0x0000000908a8723e */ /* 0x000fc400000010ff */
[----:B------:R-:W-:Y:S02]  /*44720*/  F2FP.BF16.F32.PACK_AB R170, R11, R12 ;  /* 0x0000000c0baa723e */ /* 0x000fe400000010ff */
[----:B------:R-:W-:Y:S02]  /*44730*/  F2FP.BF16.F32.PACK_AB R169, R13, R0 ;  /* 0x000000000da9723e */ /* 0x000fe400000010ff */
[----:B------:R-:W-:-:S04]  /*44740*/  F2FP.BF16.F32.PACK_AB R171, R14, R15 ;  /* 0x0000000f0eab723e */ /* 0x000fc800000010ff */
[----:B---3--:R-:W-:-:S06]  /*44750*/  WARPGROUP.ARRIVE ;  /* 0x00000000000079c5 */ /* 0x008fcc0000000000 */
[----:B------:R-:W-:Y:S03]  /*44760*/  HGMMA.64x256x16.F32.BF16 R24, R168, gdesc[UR8].tnspB, R24, gsb0 ;  /* 0x43e00008a8187df0 */ /* 0x000fe60008001818 */
[----:B------:R-:W-:Y:S02]  /*44770*/  WARPGROUP.DEPBAR.LE gsb0, 0x0 ;  /* 0x00008000000079c5 */ /* 0x000fe40000010000 */
        /* <DEDUP_REMOVED lines=129> */
[----:B0-----:R-:W4:Y:S04]  /*44f90*/  LD.E R24, desc[UR6][R2.64] ;  /* 0x0000000602187980 */ /* 0x001f28000c101900 */
[----:B-1----:R-:W4:Y:S04]  /*44fa0*/  LD.E R25, desc[UR6][R2.64+0x4] ;  /* 0x0000040602197980 */ /* 0x002f28000c101900 */
[----:B--2---:R-:W2:Y:S04]  /*44fb0*/  LD.E R26, desc[UR6][R2.64+0x8] ;  /* 0x00000806021a7980 */ /* 0x004ea8000c101900 */
        /* <DEDUP_REMOVED lines=132> */
[----:B------:R-:W-:-:S04]  /*45800*/  F2FP.BF16.F32.PACK_AB R171, R198, R10 ;  /* 0x0000000ac6ab723e */ /* 0x000fc800000010ff */
[----:B--2---:R-:W-:-:S06]  /*45810*/  WARPGROUP.ARRIVE ;  /* 0x00000000000079c5 */ /* 0x004fcc0000000000 */
        /* <DEDUP_REMOVED lines=666> */
[----:B0-----:R-:W2:Y:S04]  /*481c0*/  LD.E R86, desc[UR6][R2.64+0x1fc] ;  /* 0x0001fc0602567980 */ /* 0x001ea8000c101900 */
        /* <DEDUP_REMOVED lines=255> */
[----:B0-----:R-:W2:Y:S04]  /*491c0*/  LDL.64 R6, [UR4+0x40] ;  /* 0x00004004ff067983 */ /* 0x001ea80008100a00 */
[----:B------:R-:W3:Y:S01]  /*491d0*/  LDL.64 R4, [UR4] ;  /* 0x00000004ff047983 */ /* 0x000ee20008100a00 */
[----:B------:R-:W0:Y:S03]  /*491e0*/  S2R R213, SR_TID.X ;  /* 0x0000000000d57919 */ /* 0x000e260000002100 */
[----:B--2---:R-:W2:Y:S04]  /*491f0*/  LD.E R0, desc[UR6][R6.64] ;  /* 0x0000000606007980 */ /* 0x004ea8000c101900 */
[----:B---3--:R1:W5:Y:S01]  /*49200*/  LD.E R4, desc[UR6][R4.64] ;  /* 0x0000000604047980 */ /* 0x008362000c101900 */
[----:B0-----:R-:W-:Y:S01]  /*49210*/  SHF.R.U32.HI R213, RZ, 0x7, R213 ;  /* 0x00000007ffd57819 */ /* 0x001fe200000116d5 */
[----:B------:R-:W-:Y:S04]  /*49220*/  BSSY B0, `(.L_x_4418) ;  /* 0x0000006000007945 */ /* 0x000fe80003800000 */
[----:B------:R-:W-:Y:S01]  /*49230*/  VIADD R213, R213, 0x8 ;  /* 0x00000008d5d57836 */ /* 0x000fe20000000000 */
[----:B--2---:R-:W-:-:S04]  /*49240*/  LOP3.LUT R0, R0, 0x1, RZ, 0xfc, !PT ;  /* 0x0000000100007812 */ /* 0x004fc800078efcff */
[----:B------:R-:W-:-:S13]  /*49250*/  ISETP.NE.AND P0, PT, R0, 0x3, PT ;  /* 0x000000030000780c */ /* 0x000fda0003f05270 */
[----:B-1----:R-:W-:Y:S05]  /*49260*/  @!P0 BRA `(.L_x_4419) ;  /* 0x0000000000048947 */ /* 0x002fea0003800000 */
[----:B------:R-:W-:Y:S01]  /*49270*/  BPT.TRAP 0x1 ;  /* 0x000000040000795c */ /* 0x000fe20000300000 */
.L_x_4419:
[----:B------:R-:W-:Y:S05]  /*49280*/  BSYNC B0 ;  /* 0x0000000000007941 */ /* 0x000fea0003800000 */
.L_x_4418:
[----:B------:R-:W2:Y:S04]  /*49290*/  LD.E.64 R2, desc[UR6][R6.64+0x20] ;  /* 0x0000200606027980 */ /* 0x000ea8000c101b00 */
[----:B------:R-:W3:Y:S01]  /*492a0*/  LD.E R0, desc[UR6][R6.64+0xc] ;  /* 0x00000c0606007980 */ /* 0x000ee2000c101900 */
[----:B------:R-:W-:Y:S02]  /*492b0*/  MOV R5, 0xa9e0 ;  /* 0x0000a9e000057802 */ /* 0x000fe40000000f00 */
[----:B--2---:R-:W-:-:S03]  /*492c0*/  MOV R3, R2 ;  /* 0x0000000200037202 */ /* 0x004fc60000000f00 */
[----:B------:R-:W-:Y:S02]  /*492d0*/  IMAD.MOV.U32 R2, RZ, RZ, R5 ;  /* 0x000000ffff027224 */ /* 0x000fe400078e0005 */
[----:B-----5:R-:W-:-:S05]  /*492e0*/  IMAD R3, R4, 0x8, R3 ;  /* 0x0000000804037824 */ /* 0x020fca00078e0203 */
[----:B---3--:R-:W-:Y:S01]  /*492f0*/  PRMT R0, R0, 0x654, R3 ;  /* 0x0000065400007816 */ /* 0x008fe20000000003 */
[----:B------:R-:W-:-:S03]  /*49300*/  IMAD.MOV.U32 R3, RZ, RZ, 0x0 ;  /* 0x00000000ff037424 */ /* 0x000fc600078e00ff */
[----:B------:R0:W-:Y:S02]  /*49310*/  SYNCS.ARRIVE.TRANS64.RED.A1T0 RZ, [R0+URZ], RZ ;  /* 0x000000ff00ff79a7 */ /* 0x0001e4000810043f */
[----:B0-----:R-:W-:Y:S05]  /*49320*/  RET.REL.NODEC R2 `(_ZN7cutlass13device_kernelIN5flash11enable_sm90INS1_16FlashAttnFwdSm90INS1_25CollectiveMainloopFwdSm90ILi2EN4cute5tupleIJNS5_1CILi1EEES8_S8_EEENS6_IJNS7_ILi128EEENS7_ILi96EEENS7_ILi64EEEEEELi256ENS_10bfloat16_tEfNS_4arch4Sm90ELb0ELb1ELb1ELb1ELb1ELb1ELb1ELb1ELb0ELb1ELb0ELb0EEENS1_21CollectiveEpilogueFwdINS6_IJSA_NS7_ILi256EEESB_EEES9_SE_SG_Li256ELb1ELb1ELb0ELb0EEENS1_36VarlenDynamicPersistentTileSchedulerILi128ELi96ELi256ELi128ELb0ELb1ELb1ELb1ELb0ELb1EEEEEEEEEvNT_6ParamsE) ;  /* 0xfffffb6c02347950 */ /* 0x001fea0003c3ffff */
.L_x_4392:
[----:B0-----:R0:W1:Y:S02]  /*49330*/  SYNCS.PHASECHK.TRANS64.TRYWAIT P0, [R8+URZ], R9 ;  /* 0x00000009080075a7 */ /* 0x001064000800017f */
[----:B-1----:R-:W-:Y:S05]  /*49340*/  @!P0 NANOSLEEP.SYNCS 0x989680 ;  /* 0x009896800000895d */ /* 0x002fea0003900000 */
[----:B------:R-:W1:Y:S02]  /*49350*/  @!P0 SYNCS.PHASECHK.TRANS64 P0, [R8+URZ], R9 ;  /* 0x00000009080085a7 */ /* 0x000e64000800007f */
[----:B-1----:R-:W-:Y:S05]  /*49360*/  @!P0 BRA `(.L_x_4392) ;  /* 0xfffffffc00f08947 */ /* 0x002fea000383ffff */
[----:B------:R-:W-:Y:S05]  /*49370*/  BRA `(.L_x_4391) ;  /* 0xffffff4400407947 */ /* 0x000fea000383ffff */
.L_x_4394:
[----:B0-----:R0:W1:Y:S02]  /*49380*/  SYNCS.PHASECHK.TRANS64.TRYWAIT P0, [R4+URZ+0x32410], R9 ;  /* 0x03241009040075a7 */ /* 0x001064000800017f */
[----:B-1----:R-:W-:Y:S05]  /*49390*/  @!P0 NANOSLEEP.SYNCS 0x989680 ;  /* 0x009896800000895d */ /* 0x002fea0003900000 */
[----:B------:R-:W1:Y:S02]  /*493a0*/  @!P0 SYNCS.PHASECHK.TRANS64 P0, [R4+URZ+0x32410], R9 ;  /* 0x03241009040085a7 */ /* 0x000e64000800007f */
[----:B-1----:R-:W-:Y:S05]  /*493b0*/  @!P0 BRA `(.L_x_4394) ;  /* 0xfffffffc00f08947 */ /* 0x002fea000383ffff */
[----:B------:R-:W-:Y:S05]  /*493c0*/  BRA `(.L_x_4420) ;  /* 0xffffff4800347947 */ /* 0x000fea000383ffff */
.L_x_4401:
[----:B0-----:R0:W1:Y:S02]  /*493d0*/  SYNCS.PHASECHK.TRANS64.TRYWAIT P0, [R8+URZ], R9 ;  /* 0x00000009080075a7 */ /* 0x001064000800017f */
[----:B-1----:R-:W-:Y:S05]  /*493e0*/  @!P0 NANOSLEEP.SYNCS 0x989680 ;  /* 0x009896800000895d */ /* 0x002fea0003900000 */
[----:B------:R-:W1:Y:S02]  /*493f0*/  @!P0 SYNCS.PHASECHK.TRANS64 P0, [R8+URZ], R9 ;  /* 0x00000009080085a7 */ /* 0x000e64000800007f */
[----:B-1----:R-:W-:Y:S05]  /*49400*/  @!P0 BRA `(.L_x_4401) ;  /* 0xfffffffc00f08947 */ /* 0x002fea000383ffff */
[----:B------:R-:W-:Y:S05]  /*49410*/  BRA `(.L_x_4400) ;  /* 0xffffff4800a87947 */ /* 0x000fea000383ffff */
.L_x_4421:
        /* <DEDUP_REMOVED lines=14> */
.L_x_6461:


//--------------------- .text._ZN7cutlass13device_kernelIN5flash11enable_sm90INS1_16FlashAttnFwdSm90INS1_25CollectiveMainloopFwdSm90ILi2EN4cute5tupleIJNS5_1CILi1EEES8_S8_EEENS6_IJNS7_ILi128EEENS7_ILi96EEENS7_ILi64EEEEEELi256ENS_10bfloat16_tEfNS_4arch4Sm90ELb1ELb0ELb1ELb0ELb1ELb0ELb0ELb1ELb0ELb1ELb0ELb0EEENS1_21CollectiveEpilogueFwdINS6_IJSA_NS7_ILi256EEESB_EEES9_SE_SG_Li256ELb0ELb1ELb0ELb0EEENS1_30DynamicPersistentTileSchedulerILi256ELi128ELb0ELb1ELb1EEEEEEEEEvNT_6ParamsE --------------------------
	.section	.text._ZN7cutlass13device_kernelIN5flash11enable_sm90INS1_16FlashAttnFwdSm90INS1_25CollectiveMainloopFwdSm90ILi2EN4cute5tupleIJNS5_1CILi1EEES8_S8_EEENS6_IJNS7_ILi128EEENS7_ILi96EEENS7_ILi64EEEEEELi256ENS_10bfloat16_tEfNS_4arch4Sm90ELb1ELb0ELb1ELb0ELb1ELb0ELb0ELb1ELb0ELb1ELb0ELb0EEENS1_21CollectiveEpilogueFwdINS6_IJSA_NS7_ILi256EEESB_EEES9_SE_SG_Li256ELb0ELb1ELb0ELb0EEENS1_30DynamicPersistentTileSchedulerILi256ELi128ELb0ELb1ELb1EEEEEEEEEvNT_6ParamsE,"ax",@progbits
	.align	128
.text._ZN7cutlass13device_kernelIN5flash11enable_sm90INS1_16FlashAttnFwdSm90INS1_25CollectiveMainloopFwdSm90ILi2EN4cute5tupleIJNS5_1CILi1EEES8_S8_EEENS6_IJNS7_ILi128EEENS7_ILi96EEENS7_ILi64EEEEEELi256ENS_10bfloat16_tEfNS_4arch4Sm90ELb1ELb0ELb1ELb0ELb1ELb0ELb0ELb1ELb0ELb1ELb0ELb0EEENS1_21CollectiveEpilogueFwdINS6_IJSA_NS7_ILi256EEESB_EEES9_SE_SG_Li256ELb0ELb1ELb0ELb0EEENS1_30DynamicPersistentTileSchedulerILi256ELi128ELb0ELb1ELb1EEEEEEEEEvNT_6ParamsE:
        .type           _ZN7cutlass13device_kernelIN5flash11enable_sm90INS1_16FlashAttnFwdSm90INS1_25CollectiveMainloopFwdSm90ILi2EN4cute5tupleIJNS5_1CILi1EEES8_S8_EEENS6_IJNS7_ILi128EEENS7_ILi96EEENS7_ILi64EEEEEELi256ENS_10bfloat16_tEfNS_4arch4Sm90ELb1ELb0ELb1ELb0ELb1ELb0ELb0ELb1ELb0ELb1ELb0ELb0EEENS1_21CollectiveEpilogueFwdINS6_IJSA_NS7_ILi256EEESB_EEES9_SE_SG_Li256ELb0ELb1ELb0ELb0EEENS1_30DynamicPersistentTileSchedulerILi256ELi128ELb0ELb1ELb1EEEEEEEEEvNT_6ParamsE,@function
        .size           _ZN7cutlass13device_kernelIN5flash11enable_sm90INS1_16FlashAttnFwdSm90INS1_25CollectiveMainloopFwdSm90ILi2EN4cute5tupleIJNS5_1CILi1EEES8_S8_EEENS6_IJNS7_ILi128EEENS7_ILi96EEENS7_ILi64EEEEEELi256ENS_10bfloat16_tEfNS_4arch4Sm90ELb1ELb0ELb1ELb0ELb1ELb0ELb0ELb1ELb0ELb1ELb0ELb0EEENS1_21CollectiveEpilogueFwdINS6_IJSA_NS7_ILi256EEESB_EEES9_SE_SG_Li256ELb0ELb1ELb0ELb0EEENS1_30DynamicPersistentTileSchedulerILi256ELi128ELb0ELb1ELb1EEEEEEEEEvNT_6ParamsE,(.L_x_6463 - _ZN7cutlass13device_kernelIN5flash11enable_sm90INS1_16FlashAttnFwdSm90INS1_25CollectiveMainloopFwdSm90ILi2EN4cute5tupleIJNS5_1CILi1EEES8_S8_EEENS6_IJNS7_ILi128EEENS7_ILi96EEENS7_ILi64EEEEEELi256ENS_10bfloat16_tEfNS_4arch4Sm90ELb1ELb0ELb1ELb0ELb1ELb0ELb0ELb1ELb0ELb1ELb0ELb0EEENS1_21CollectiveEpilogueFwdINS6_IJSA_NS7_ILi256EEESB_EEES9_SE_SG_Li256ELb0ELb1ELb0ELb0EEENS1_30DynamicPersistentTileSchedulerILi256ELi128ELb0ELb1ELb1EEEEEEEEEvNT_6ParamsE)
        .other          _ZN7cutlass13device_kernelIN5flash11enable_sm90INS1_16FlashAttnFwdSm90INS1_25CollectiveMainloopFwdSm90ILi2EN4cute5tupleIJNS5_1CILi1EEES8_S8_EEENS6_IJNS7_ILi128EEENS7_ILi96EEENS7_ILi64EEEEEELi256ENS_10bfloat16_tEfNS_4arch4Sm90ELb1ELb0ELb1ELb0ELb1ELb0ELb0ELb1ELb0ELb1ELb0ELb0EEENS1_21CollectiveEpilogueFwdINS6_IJSA_NS7_ILi256EEESB_EEES9_SE_SG_Li256ELb0ELb1ELb0ELb0EEENS1_30DynamicPersistentTileSchedulerILi256ELi128ELb0ELb1ELb1EEEEEEEEEvNT_6ParamsE,@"STO_CUDA_ENTRY STV_DEFAULT"
_ZN7cutlass13device_kernelIN5flash11enable_sm90INS1_16FlashAttnFwdSm90INS1_25CollectiveMainloopFwdSm90ILi2EN4cute5tupleIJNS5_1CILi1EEES8_S8_EEENS6_IJNS7_ILi128EEENS7_ILi96EEENS7_ILi64EEEEEELi256ENS_10bfloat16_tEfNS_4arch4Sm90ELb1ELb0ELb1ELb0ELb1ELb0ELb0ELb1ELb0ELb1ELb0ELb0EEENS1_21CollectiveEpilogueFwdINS6_IJSA_NS7_ILi256EEESB_EEES9_SE_SG_Li256ELb0ELb1ELb0ELb0EEENS1_30DynamicPersistentTileSchedulerILi256ELi128ELb0ELb1ELb1EEEEEEEEEvNT_6ParamsE:
        /* <DEDUP_REMOVED lines=45> */
.L_x_4422:
        /* <DEDUP_REMOVED lines=22> */
.L_x_4423:
        /* <DEDUP_REMOVED lines=18> */
.L_x_4424:
        /* <DEDUP_REMOVED lines=22> */
.L_x_4425:
        /* <DEDUP_REMOVED lines=23> */
.L_x_4426:
        /* <DEDUP_REMOVED lines=8> */
.L_x_4428:
[----:B------:R-:W-:-:S08]  /*08a0*/  NOP ;  /* 0x0000000000007918 */ /* 0x000fd00000000000 */
[----:B------:R-:W0:Y:S02]  /*08b0*/  USETMAXREG.TRY_ALLOC.CTAPOOL UP0, 0xe8 ;  /* 0x000000e8000079c8 */ /* 0x000e240008000600 */
[----:B0-----:R-:W-:-:S13]  /*08c0*/  PLOP3.LUT P0, PT, PT, PT, UP0, 0x80, 0x0 ;  /* 0x000000000000781c */ /* 0x001fda0003f0f008 */
[----:B------:R-:W-:Y:S05]  /*08d0*/  @!P0 BRA `(.L_x_4428) ;  /* 0xfffffffc00f08947 */ /* 0x000fea000383ffff */
[----:B------:R-:W0:Y:S01]  /*08e0*/  S2R R0, SR_TID.X ;  /* 0x0000000000007919 */ /* 0x000e220000002100 */
[----:B------:R-:W1:Y:S08]  /*08f0*/  S2UR UR4, SR_CTAID.X ;  /* 0x00000000000479c3 */ /* 0x000e700000002500 */
[----:B------:R-:W-:Y:S08]  /*0900*/  BAR.ARV 0x4, 0x180 ;  /* 0x0106000000007b1d */ /* 0x000ff00000002000 */
[----:B------:R-:W-:Y:S06]  /*0910*/  BAR.ARV 0x8, 0x180 ;  /* 0x0206000000007b1d */ /* 0x000fec0000002000 */
[----:B0-----:R-:W-:-:S04]  /*0920*/  SHF.R.U32.HI R0, RZ, 0x7, R0 ;  /* 0x00000007ff007819 */ /* 0x001fc80000011600 */
[----:B------:R-:W-:Y:S02]  /*0930*/  ISETP.NE.AND P0, PT, R0, 0x1, PT ;  /* 0x000000010000780c */ /* 0x000fe40003f05270 */
[----:B------:R-:W1:Y:S11]  /*0940*/  LDC R0, c[0x0][0xc38] ;  /* 0x00030e00ff007b82 */ /* 0x000e760000000800 */
[----:B------:R-:W-:Y:S06]  /*0950*/  @!P0 BAR.ARV 0x9, 0x100 ;  /* 0x0244000000008b1d */ /* 0x000fec0000002000 */
[----:B-1----:R-:W-:-:S13]  /*0960*/  ISETP.LE.AND P0, PT, R0, UR4, PT ;  /* 0x0000000400007c0c */ /* 0x002fda000bf03270 */
[----:B------:R-:W-:Y:S05]  /*0970*/  @P0 EXIT ;  /* 0x000000000000094d */ /* 0x000fea0003800000 */
[----:B------:R-:W0:Y:S01]  /*0980*/  S2R R2, SR_TID.X ;  /* 0x0000000000027919 */ /* 0x000e220000002100 */
[----:B------:R-:W-:Y:S01]  /*0990*/  ULOP3.LUT UR44, UR45, 0x1, URZ, 0xfc, !UPT ;  /* 0x000000012d2c7892 */ /* 0x000fe2000f8efc3f */
[----:B------:R-:W-:Y:S01]  /*09a0*/  UMOV UR38, URZ ;  /* 0x0000003f00267c82 */ /* 0x000fe20008000000 */
[----:B------:R-:W-:Y:S01]  /*09b0*/  UMOV UR37, URZ ;  /* 0x0000003f00257c82 */ /* 0x000fe20008000000 */
[----:B------:R-:W-:Y:S01]  /*09c0*/  UMOV UR36, URZ ;  /* 0x0000003f00247c82 */ /* 0x000fe20008000000 */
[----:B0-----:R-:W-:-:S05]  /*09d0*/  VIADD R214, R2, 0xffffff80 ;  /* 0xffffff8002d67836 */ /* 0x001fca0000000000 */
[----:B------:R-:W-:-:S04]  /*09e0*/  SHF.R.S32.HI R3, RZ, 0x1f, R214 ;  /* 0x0000001fff037819 */ /* 0x000fc800000114d6 */
[CC--:B------:R-:W-:Y:S02]  /*09f0*/  LEA.HI R0, R3.reuse, R214.reuse, RZ, 0x7 ;  /* 0x000000d603007211 */ /* 0x0c0fe400078f38ff */
[CC--:B------:R-:W-:Y:S02]  /*0a00*/  LEA.HI R2, R3.reuse, R214.reuse, RZ, 0x4 ;  /* 0x000000d603027211 */ /* 0x0c0fe400078f20ff */
[----:B------:R-:W-:Y:S02]  /*0a10*/  LOP3.LUT R5, R0, 0xffffff80, RZ, 0xc0, !PT ;  /* 0xffffff8000057812 */ /* 0x000fe400078ec0ff */
[----:B------:R-:W-:Y:S02]  /*0a20*/  SHF.R.S32.HI R7, RZ, 0x4, R2 ;  /* 0x00000004ff077819 */ /* 0x000fe40000011402 */
[----:B------:R-:W-:Y:S01]  /*0a30*/  LEA.HI R4, R3, R214, RZ, 0x5 ;  /* 0x000000d603047211 */ /* 0x000fe200078f28ff */
[----:B------:R-:W-:Y:S01]  /*0a40*/  IMAD.IADD R206, R214, 0x1, -R5 ;  /* 0x00000001d6ce7824 */ /* 0x000fe200078e0a05 */
[----:B------:R-:W-:-:S02]  /*0a50*/  LOP3.LUT R5, R2, 0x3fffff0, RZ, 0xc0, !PT ;  /* 0x03fffff002057812 */ /* 0x000fc400078ec0ff */
[----:B------:R-:W-:Y:S01]  /*0a60*/  LEA.HI R2, R2, R7, RZ, 0x1 ;  /* 0x0000000702027211 */ /* 0x000fe200078f08ff */
[----:B------:R-:W-:Y:S01]  /*0a70*/  IMAD.SHL.U32 R4, R4, 0x20, RZ ;  /* 0x0000002004047824 */ /* 0x000fe200078e00ff */
[----:B------:R-:W-:Y:S02]  /*0a80*/  SHF.R.S32.HI R9, RZ, 0x1f, R206 ;  /* 0x0000001fff097819 */ /* 0x000fe400000114ce */
[----:B------:R-:W-:Y:S02]  /*0a90*/  LOP3.LUT R2, R2, 0x1ffffffe, RZ, 0xc0, !PT ;  /* 0x1ffffffe02027812 */ /* 0x000fe400078ec0ff */
[----:B------:R-:W-:Y:S02]  /*0aa0*/  LEA.HI R6, R9, R206, RZ, 0x2 ;  /* 0x000000ce09067211 */ /* 0x000fe400078f10ff */
[----:B------:R-:W-:Y:S01]  /*0ab0*/  LEA.HI R10, R3, R214, RZ, 0x2 ;  /* 0x000000d6030a7211 */ /* 0x000fe200078f10ff */
[----:B------:R-:W-:Y:S01]  /*0ac0*/  IMAD.IADD R2, R7, 0x1, -R2 ;  /* 0x0000000107027824 */ /* 0x000fe200078e0a02 */
[----:B------:R-:W-:-:S02]  /*0ad0*/  SHF.R.S32.HI R8, RZ, 0x2, R6 ;  /* 0x00000002ff087819 */ /* 0x000fc40000011406 */
[----:B------:R-:W-:Y:S02]  /*0ae0*/  SHF.R.S32.HI R11, RZ, 0x1f, R6 ;  /* 0x0000001fff0b7819 */ /* 0x000fe40000011406 */
[----:B------:R-:W-:Y:S02]  /*0af0*/  LOP3.LUT R7, R10, 0xfffffffc, RZ, 0xc0, !PT ;  /* 0xfffffffc0a077812 */ /* 0x000fe400078ec0ff */
[----:B------:R-:W-:Y:S02]  /*0b00*/  LEA.HI R11, R11, R8, RZ, 0x3 ;  /* 0x000000080b0b7211 */ /* 0x000fe400078f18ff */
[----:B------:R-:W-:Y:S01]  /*0b10*/  SHF.R.S32.HI R207, RZ, 0x7, R0 ;  /* 0x00000007ffcf7819 */ /* 0x000fe20000011400 */
[----:B------:R-:W-:Y:S01]  /*0b20*/  IMAD.IADD R7, R214, 0x1, -R7 ;  /* 0x00000001d6077824 */ /* 0x000fe200078e0a07 */
[----:B------:R-:W-:Y:S02]  /*0b30*/  LEA.HI R3, R3, R214, RZ, 0x3 ;  /* 0x000000d603037211 */ /* 0x000fe400078f18ff */
[----:B------:R-:W-:-:S02]  /*0b40*/  LOP3.LUT R4, R4, 0xfffffc00, RZ, 0xc0, !PT ;  /* 0xfffffc0004047812 */ /* 0x000fc400078ec0ff */
[----:B------:R-:W-:Y:S02]  /*0b50*/  IADD3 R5, R214, -R5, RZ ;  /* 0x80000005d6057210 */ /* 0x000fe40007ffe0ff */
[----:B------:R-:W-:Y:S02]  /*0b60*/  LOP3.LUT R11, R11, 0xfffffff8, RZ, 0xc0, !PT ;  /* 0xfffffff80b0b7812 */ /* 0x000fe400078ec0ff */
[----:B------:R-:W-:Y:S01]  /*0b70*/  LEA.HI R0, R0, R207, RZ, 0x1 ;  /* 0x000000cf00007211 */ /* 0x000fe200078f08ff */
[----:B------:R-:W-:Y:S01]  /*0b80*/  IMAD R5, R5, 0x40, R4 ;  /* 0x0000004005057824 */ /* 0x000fe200078e0204 */
[----:B------:R-:W-:Y:S01]  /*0b90*/  LOP3.LUT R23, R3, 0xfffffff8, RZ, 0xc0, !PT ;  /* 0xfffffff803177812 */ /* 0x000fe200078ec0ff */
[----:B------:R-:W-:Y:S01]  /*0ba0*/  IMAD.IADD R8, R8, 0x1, -R11 ;  /* 0x0000000108087824 */ /* 0x000fe200078e0a0b */
[----:B------:R-:W-:Y:S01]  /*0bb0*/  LEA.HI R9, R9, R206, RZ, 0x5 ;  /* 0x000000ce09097211 */ /* 0x000fe200078f28ff */
[----:B------:R-:W-:Y:S01]  /*0bc0*/  IMAD R209, R2, 0x8, R5 ;  /* 0x0000000802d17824 */ /* 0x000fe200078e0205 */
[----:B------:R-:W-:Y:S01]  /*0bd0*/  LOP3.LUT R0, R0, 0x3fffffe, RZ, 0xc0, !PT ;  /* 0x03fffffe00007812 */ /* 0x000fe200078ec0ff */
[----:B------:R-:W-:Y:S01]  /*0be0*/  IMAD.IADD R23, R214, 0x1, -R23 ;  /* 0x00000001d6177824 */ /* 0x000fe200078e0a17 */
[----:B------:R-:W-:-:S02]  /*0bf0*/  SHF.R.S32.HI R9, RZ, 0x5, R9 ;  /* 0x00000005ff097819 */ /* 0x000fc40000011409 */
[----:B------:R-:W-:Y:S01]  /*0c00*/  LEA.HI R4, R7, R7, RZ, 0x1 ;  /* 0x0000000707047211 */ /* 0x000fe200078f08ff */
[----:B------:R-:W-:Y:S01]  /*0c10*/  IMAD.IADD R0, R207, 0x1, -R0 ;  /* 0x00000001cf007824 */ /* 0x000fe200078e0a00 */
[----:B------:R-:W-:Y:S01]  /*0c20*/  LEA R9, R9, R8, 0x4 ;  /* 0x0000000809097211 */ /* 0x000fe200078e20ff */
[----:B------:R-:W-:Y:S01]  /*0c30*/  IMAD.SHL.U32 R2, R23, 0x8, RZ ;  /* 0x0000000817027824 */ /* 0x000fe200078e00ff */
[----:B------:R-:W-:Y:S02]  /*0c40*/  LOP3.LUT R4, R4, 0x1ffffffe, RZ, 0xc0, !PT ;  /* 0x1ffffffe04047812 */ /* 0x000fe400078ec0ff */
[----:B------:R-:W-:Y:S01]  /*0c50*/  LEA R208, R0, R9, 0x6 ;  /* 0x0000000900d07211 */ /* 0x000fe200078e30ff */
[----:B------:R-:W-:Y:S01]  /*0c60*/  VIADD R19, R2, 0x40 ;  /* 0x0000004002137836 */ /* 0x000fe20000000000 */
[----:B------:R-:W-:Y:S01]  /*0c70*/  LOP3.LUT R17, R6, 0x7ffffffc, RZ, 0xc0, !PT ;  /* 0x7ffffffc06117812 */ /* 0x000fe200078ec0ff */
[C---:B------:R-:W-:Y:S01]  /*0c80*/  VIADD R18, R2.reuse, 0x80 ;  /* 0x0000008002127836 */ /* 0x040fe20000000000 */
[----:B------:R-:W-:Y:S01]  /*0c90*/  SHF.R.S32.HI R205, RZ, 0x3, R3 ;  /* 0x00000003ffcd7819 */ /* 0x000fe20000011403 */
[----:B------:R-:W-:Y:S01]  /*0ca0*/  VIADD R22, R2, 0xc0 ;  /* 0x000000c002167836 */ /* 0x000fe20000000000 */
[----:B------:R-:W-:Y:S01]  /*0cb0*/  SHF.R.S32.HI R213, RZ, 0x1f, R2 ;  /* 0x0000001fffd57819 */ /* 0x000fe20000011402 */
[----:B------:R-:W-:Y:S01]  /*0cc0*/  IMAD.IADD R7, R7, 0x1, -R4 ;  /* 0x0000000107077824 */ /* 0x000fe200078e0a04 */
[----:B------:R-:W-:-:S02]  /*0cd0*/  SHF.R.S32.HI R212, RZ, 0x1f, R19 ;  /* 0x0000001fffd47819 */ /* 0x000fc40000011413 */
[----:B------:R-:W-:Y:S01]  /*0ce0*/  SHF.R.S32.HI R211, RZ, 0x1f, R18 ;  /* 0x0000001fffd37819 */ /* 0x000fe20000011412 */
[----:B------:R-:W-:Y:S01]  /*0cf0*/  IMAD R16, R7, 0x8, R208 ;  /* 0x0000000807107824 */ /* 0x000fe200078e02d0 */
[----:B------:R-:W-:Y:S02]  /*0d00*/  SHF.R.S32.HI R210, RZ, 0x1f, R22 ;  /* 0x0000001fffd27819 */ /* 0x000fe40000011416 */
[----:B------:R-:W-:-:S07]  /*0d10*/  IADD3 R17, R206, -R17, RZ ;  /* 0x80000011ce117210 */ /* 0x000fce0007ffe0ff */
.L_x_4485:
        /* <DEDUP_REMOVED lines=21> */
.L_x_4429:
[----:B------:R-:W-:Y:S01]  /*0e70*/  ULDC UR8, c[0x0][0xc54] ;  /* 0x0003150000087ab9 */ /* 0x000fe20000000800 */
[----:B------:R-:W-:Y:S01]  /*0e80*/  UMOV UR4, UR9 ;  /* 0x0000000900047c82 */ /* 0x000fe20008000000 */
[----:B------:R-:W-:-:S11]  /*0e90*/  UISETP.NE.AND UP0, UPT, UR8, 0x1, UPT ;  /* 0x000000010800788c */ /* 0x000fd6000bf05270 */
[----:B------:R-:W-:Y:S02]  /*0ea0*/  @UP0 ULDC.64 UR10, c[0x0][0xc58] ;  /* 0x00031600000a0ab9 */ /* 0x000fe40000000a00 */
[----:B------:R-:W-:-:S04]  /*0eb0*/  UIMAD.WIDE.U32 UR6, UR9, UR10, URZ ;  /* 0x0000000a090672a5 */ /* 0x000fc8000f8e003f */
[----:B------:R-:W-:-:S04]  /*0ec0*/  @UP0 USHF.R.U32.HI UR4, URZ, UR11, UR7 ;  /* 0x0000000b3f040299 */ /* 0x000fc80008011607 */
[----:B------:R-:W-:-:S12]  /*0ed0*/  UIMAD UR6, UR4, UR8, URZ ;  /* 0x00000008040672a4 */ /* 0x000fd8000f8e023f */
.L_x_4430:
[----:B------:R-:W-:Y:S01]  /*0ee0*/  ULOP3.LUT UR4, URZ, UR4, URZ, 0x33, !UPT ;  /* 0x000000043f047292 */ /* 0x000fe2000f8e333f */
[----:B------:R-:W-:Y:S01]  /*0ef0*/  PLOP3.LUT P0, PT, PT, PT, PT, 0x80, 0x0 ;  /* 0x000000000000781c */ /* 0x000fe20003f0f070 */
[----:B------:R-:W-:Y:S01]  /*0f00*/  UIADD3 UR10, UR9, -UR6, URZ ;  /* 0x80000006090a7290 */ /* 0x000fe2000fffe03f */
[----:B------:R-:W-:Y:S01]  /*0f10*/  IMAD.MOV.U32 R3, RZ, RZ, RZ ;  /* 0x000000ffff037224 */ /* 0x000fe200078e00ff */
[----:B------:R-:W-:Y:S01]  /*0f20*/  ULDC UR7, c[0x0][0x448] ;  /* 0x0001120000077ab9 */ /* 0x000fe20000000800 */
[----:B------:R-:W-:Y:S01]  /*0f30*/  ULDC UR6, c[0x0][0xc3c] ;  /* 0x00030f0000067ab9 */ /* 0x000fe20000000800 */
[----:B------:R-:W-:Y:S01]  /*0f40*/  UISETP.NE.AND UP2, UPT, UR7, 0x1, UPT ;  /* 0x000000010700788c */ /* 0x000fe2000bf45270 */
[----:B------:R-:W-:Y:S01]  /*0f50*/  IMAD.MOV.U32 R4, RZ, RZ, RZ ;  /* 0x000000ffff047224 */ /* 0x000fe200078e00ff */
[----:B------:R-:W-:Y:S01]  /*0f60*/  UIADD3 UR4, UR4, UR6, URZ ;  /* 0x0000000604047290 */ /* 0x000fe2000fffe03f */
[----:B------:R-:W-:Y:S01]  /*0f70*/  IMAD.MOV.U32 R0, RZ, RZ, RZ ;  /* 0x000000ffff007224 */ /* 0x000fe200078e00ff */
[----:B------:R-:W-:Y:S01]  /*0f80*/  ULDC.64 UR12, c[0x0][0x418] ;  /* 0x00010600000c7ab9 */ /* 0x000fe20000000a00 */
[----:B------:R-:W-:Y:S01]  /*0f90*/  ULDC UR42, c[0x0][0x424] ;  /* 0x00010900002a7ab9 */ /* 0x000fe20000000800 */
[----:B------:R-:W-:Y:S01]  /*0fa0*/  UISETP.NE.U32.AND UP0, UPT, UR12, URZ, UPT ;  /* 0x0000003f0c00728c */ /* 0x000fe2000bf05070 */
[----:B------:R-:W-:Y:S01]  /*0fb0*/  CS2R R174, SRZ ;  /* 0x0000000000ae7805 */ /* 0x000fe2000001ff00 */
[----:B------:R-:W-:Y:S01]  /*0fc0*/  USHF.L.U32 UR43, UR4, 0x7, URZ ;  /* 0x00000007042b7899 */ /* 0x000fe2000800063f */
[----:B------:R-:W-:Y:S01]  /*0fd0*/  CS2R R148, SRZ ;  /* 0x0000000000947805 */ /* 0x000fe2000001ff00 */
[----:B------:R-:W-:Y:S01]  /*0fe0*/  UISETP.NE.AND.EX UP0, UPT, UR13, URZ, UPT, UP0 ;  /* 0x0000003f0d00728c */ /* 0x000fe2000bf05300 */
[----:B------:R-:W-:Y:S01]  /*0ff0*/  CS2R R172, SRZ ;  /* 0x0000000000ac7805 */ /* 0x000fe2000001ff00 */
[----:B------:R-:W-:Y:S01]  /*1000*/  UIADD3 UR4, UR43, 0x7f, URZ ;  /* 0x0000007f2b047890 */ /* 0x000fe2000fffe03f */
[----:B------:R-:W-:Y:S01]  /*1010*/  CS2R R144, SRZ ;  /* 0x0000000000907805 */ /* 0x000fe2000001ff00 */
[----:B------:R-:W-:Y:S01]  /*1020*/  ULDC UR8, c[0x0][0x288] ;  /* 0x0000a20000087ab9 */ /* 0x000fe20000000800 */
[----:B------:R-:W-:Y:S01]  /*1030*/  @UP2 ULDC UR6, c[0x0][0x44c] ;  /* 0x0001130000062ab9 */ /* 0x000fe20000000800 */
[----:B------:R-:W-:Y:S01]  /*1040*/  UIADD3 UR8, -UR8, 0x60, URZ ;  /* 0x0000006008087890 */ /* 0x000fe2000fffe13f */
[----:B------:R-:W-:Y:S01]  /*1050*/  CS2R R170, SRZ ;  /* 0x0000000000aa7805 */ /* 0x000fe2000001ff00 */
[----:B------:R-:W-:Y:S01]  /*1060*/  UIMAD.WIDE.U32 UR6, UR4, UR6, URZ ;  /* 0x00000006040672a5 */ /* 0x000fe2000f8e003f */
[----:B------:R-:W-:Y:S01]  /*1070*/  CS2R R140, SRZ ;  /* 0x00000000008c7805 */ /* 0x000fe2000001ff00 */
[----:B------:R-:W-:Y:S01]  /*1080*/  USEL UR42, UR42, 0x1, UP0 ;  /* 0x000000012a2a7887 */ /* 0x000fe20008000000 */
[----:B------:R-:W-:Y:S01]  /*1090*/  CS2R R128, SRZ ;  /* 0x0000000000807805 */ /* 0x000fe2000001ff00 */
[----:B------:R-:W-:Y:S01]  /*10a0*/  ULDC UR9, c[0x0][0x2f0] ;  /* 0x0000bc0000097ab9 */ /* 0x000fe20000000800 */
[----:B------:R-:W-:Y:S01]  /*10b0*/  @UP2 ULDC UR12, c[0x0][0x450] ;  /* 0x00011400000c2ab9 */ /* 0x000fe20000000800 */
[----:B------:R-:W-:Y:S01]  /*10c0*/  UIMAD UR8, UR42, UR9, UR8 ;  /* 0x000000092a0872a4 */ /* 0x000fe2000f8e0208 */
[----:B------:R-:W-:Y:S01]  /*10d0*/  CS2R R108, SRZ ;  /* 0x00000000006c7805 */ /* 0x000fe2000001ff00 */
[----:B------:R-:W-:Y:S01]  /*10e0*/  @UP2 USHF.R.U32.HI UR4, URZ, UR12, UR7 ;  /* 0x0000000c3f042299 */ /* 0x000fe20008011607 */
[----:B------:R-:W-:Y:S01]  /*10f0*/  CS2R R136, SRZ ;  /* 0x0000000000887805 */ /* 0x000fe2000001ff00 */
[----:B------:R-:W-:Y:S01]  /*1100*/  UIMAD UR6, UR42, UR9, 0x5f ;  /* 0x0000005f2a0674a4 */ /* 0x000fe2000f8e0209 */
[----:B------:R-:W-:Y:S01]  /*1110*/  CS2R R104, SRZ ;  /* 0x0000000000687805 */ /* 0x000fe2000001ff00 */
[----:B------:R-:W-:Y:S01]  /*1120*/  UIADD3 UR8, UR8, UR4, URZ ;  /* 0x0000000408087290 */ /* 0x000fe2000fffe03f */
[----:B------:R-:W-:Y:S01]  /*1130*/  CS2R R100, SRZ ;  /* 0x0000000000647805 */ /* 0x000fe2000001ff00 */
[----:B------:R-:W-:Y:S01]  /*1140*/  UIMAD.WIDE UR6, UR6, 0x2aaaaaab, URZ ;  /* 0x2aaaaaab060678a5 */ /* 0x000fe2000f8e023f */
[----:B------:R-:W-:Y:S01]  /*1150*/  CS2R R132, SRZ ;  /* 0x0000000000847805 */ /* 0x000fe2000001ff00 */
[----:B------:R-:W-:Y:S01]  /*1160*/  UIMAD.WIDE UR8, UR8, 0x2aaaaaab, URZ ;  /* 0x2aaaaaab080878a5 */ /* 0x000fe2000f8e023f */
[----:B------:R-:W-:Y:S01]  /*1170*/  CS2R R96, SRZ ;  /* 0x0000000000607805 */ /* 0x000fe2000001ff00 */
[----:B------:R-:W-:Y:S01]  /*1180*/  ULDC UR11, c[0x0][0xc54] ;  /* 0x00031500000b7ab9 */ /* 0x000fe20000000800 */
[----:B------:R-:W-:Y:S01]  /*1190*/  USHF.R.U32.HI UR4, URZ, 0x1f, UR7 ;  /* 0x0000001f3f047899 */ /* 0x000fe20008011607 */
[----:B------:R-:W-:Y:S01]  /*11a0*/  CS2R R92, SRZ ;  /* 0x00000000005c7805 */ /* 0x000fe2000001ff00 */
[----:B------:R-:W-:Y:S01]  /*11b0*/  UIMAD UR11, UR5, UR11, UR10 ;  /* 0x0000000b050b72a4 */ /* 0x000fe2000f8e020a */
[----:B------:R-:W-:Y:S01]  /*11c0*/  MOV R204, RZ ;  /* 0x000000ff00cc7202 */ /* 0x000fe20000000f00 */
[----:B------:R-:W-:Y:S01]  /*11d0*/  USHF.R.U32.HI UR5, URZ, 0x1f, UR9 ;  /* 0x0000001f3f057899 */ /* 0x000fe20008011609 */
[----:B------:R-:W-:Y:S01]  /*11e0*/  CS2R R88, SRZ ;  /* 0x0000000000587805 */ /* 0x000fe2000001ff00 */
[----:B------:R-:W-:Y:S01]  /*11f0*/  ULEA.HI.SX32 UR7, UR7, UR4, 0x1c ;  /* 0x0000000407077291 */ /* 0x000fe2000f8fe23f */
[----:B------:R-:W-:Y:S01]  /*1200*/  CS2R R84, SRZ ;  /* 0x0000000000547805 */ /* 0x000fe2000001ff00 */
[----:B------:R-:W-:Y:S01]  /*1210*/  ULEA.HI.SX32 UR9, UR9, UR5, 0x1c ;  /* 0x0000000509097291 */ /* 0x000fe2000f8fe23f */
[----:B------:R-:W-:Y:S01]  /*1220*/  CS2R R124, SRZ ;  /* 0x00000000007c7805 */ /* 0x000fe2000001ff00 */
[----:B------:R-:W-:Y:S01]  /*1230*/  ULDC UR39, c[0x0][0xc48] ;  /* 0x0003120000277ab9 */ /* 0x000fe20000000800 */
[----:B------:R-:W-:Y:S01]  /*1240*/  UMOV UR41, UR11 ;  /* 0x0000000b00297c82 */ /* 0x000fe20008000000 */
[----:B------:R-:W-:Y:S01]  /*1250*/  UISETP.LT.AND UP0, UPT, UR7, UR9, UPT ;  /* 0x000000090700728c */ /* 0x000fe2000bf01270 */
[----:B------:R-:W-:Y:S01]  /*1260*/  CS2R R80, SRZ ;  /* 0x0000000000507805 */ /* 0x000fe2000001ff00 */
[----:B------:R-:W-:Y:S01]  /*1270*/  UISETP.NE.AND UP1, UPT, UR39, 0x1, UPT ;  /* 0x000000012700788c */ /* 0x000fe2000bf25270 */
[----:B------:R-:W-:Y:S01]  /*1280*/  CS2R R76, SRZ ;  /* 0x00000000004c7805 */ /* 0x000fe2000001ff00 */
[----:B------:R-:W-:Y:S01]  /*1290*/  USEL UR40, UR7, UR9, UP0 ;  /* 0x0000000907287287 */ /* 0x000fe20008000000 */
[----:B------:R-:W-:Y:S01]  /*12a0*/  CS2R R176, SRZ ;  /* 0x0000000000b07805 */ /* 0x000fe2000001ff00 */
[----:B------:R-:W-:Y:S01]  /*12b0*/  UP2UR UR46, UPR, URZ, 0x4 ;  /* 0x000000043f2e7883 */ /* 0x000fe20008000000 */
[----:B------:R-:W-:Y:S01]  /*12c0*/  IMAD.MOV.U32 R200, RZ, RZ, RZ ;  /* 0x000000ffffc87224 */ /* 0x000fe200078e00ff */
[----:B------:R-:W-:Y:S01]  /*12d0*/  UISETP.GE.AND UP0, UPT, UR40, 0x1, UPT ;  /* 0x000000012800788c */ /* 0x000fe2000bf06270 */
[----:B------:R-:W-:-:S02]  /*12e0*/  CS2R R72, SRZ ;  /* 0x0000000000487805 */ /* 0x000fc4000001ff00 */
[----:B------:R-:W-:Y:S02]  /*12f0*/  CS2R R68, SRZ ;  /* 0x0000000000447805 */ /* 0x000fe4000001ff00 */
[----:B------:R-:W-:Y:S02]  /*1300*/  CS2R R198, SRZ ;  /* 0x0000000000c67805 */ /* 0x000fe4000001ff00 */
[----:B------:R-:W-:Y:S01]  /*1310*/  CS2R R64, SRZ ;  /* 0x0000000000407805 */ /* 0x000fe2000001ff00 */
[----:B------:R-:W-:Y:S01]  /*1320*/  @UP1 ULDC UR10, c[0x0][0xc4c] ;  /* 0x00031300000a1ab9 */ /* 0x000fe20000000800 */
[----:B------:R-:W-:Y:S01]  /*1330*/  PLOP3.LUT P1, PT, PT, PT, UP0, 0x80, 0x0 ;  /* 0x000000000000781c */ /* 0x000fe20003f2f008 */
[----:B------:R-:W-:Y:S01]  /*1340*/  UIMAD.WIDE.U32 UR4, UR11, UR10, URZ ;  /* 0x0000000a0b0472a5 */ /* 0x000fe2000f8e003f */
[----:B------:R-:W-:Y:S01]  /*1350*/  CS2R R60, SRZ ;  /* 0x00000000003c7805 */ /* 0x000fe2000001ff00 */
[----:B------:R-:W-:Y:S01]  /*1360*/  @UP1 ULDC UR6, c[0x0][0xc50] ;  /* 0x0003140000061ab9 */ /* 0x000fe20000000800 */
[----:B------:R-:W-:Y:S01]  /*1370*/  CS2R R56, SRZ ;  /* 0x0000000000387805 */ /* 0x000fe2000001ff00 */
[----:B------:R-:W-:Y:S01]  /*1380*/  @UP1 USHF.R.U32.HI UR41, URZ, UR6, UR5 ;  /* 0x000000063f291299 */ /* 0x000fe20008011605 */
[----:B------:R-:W-:-:S02]  /*1390*/  CS2R R52, SRZ ;  /* 0x0000000000347805 */ /* 0x000fc4000001ff00 */
[----:B------:R-:W-:Y:S02]  /*13a0*/  CS2R R196, SRZ ;  /* 0x0000000000c47805 */ /* 0x000fe4000001ff00 */
[----:B------:R-:W-:Y:S01]  /*13b0*/  CS2R R48, SRZ ;  /* 0x0000000000307805 */ /* 0x000fe2000001ff00 */
[----:B------:R-:W-:Y:S01]  /*13c0*/  UIADD3 UR4, -UR41, URZ, URZ ;  /* 0x0000003f29047290 */ /* 0x000fe2000fffe13f */
[----:B------:R-:W-:Y:S02]  /*13d0*/  CS2R R44, SRZ ;  /* 0x00000000002c7805 */ /* 0x000fe4000001ff00 */
[----:B------:R-:W-:Y:S02]  /*13e0*/  CS2R R40, SRZ ;  /* 0x0000000000287805 */ /* 0x000fe4000001ff00 */
[----:B------:R-:W-:Y:S01]  /*13f0*/  CS2R R36, SRZ ;  /* 0x0000000000247805 */ /* 0x000fe2000001ff00 */
[----:B------:R-:W-:Y:S01]  /*1400*/  UIMAD UR39, UR39, UR4, UR11 ;  /* 0x00000004272772a4 */ /* 0x000fe2000f8e020b */
        /* <DEDUP_REMOVED lines=56> */
[----:B------:R-:W-:Y:S01]  /*1790*/  IMAD.U32 R7, RZ, RZ, UR5 ;  /* 0x00000005ff077e24 */ /* 0x000fe2000f8e00ff */
[----:B------:R-:W-:Y:S01]  /*17a0*/  MOV R12, 0x1 ;  /* 0x00000001000c7802 */ /* 0x000fe20000000f00 */
[----:B------:R-:W-:-:S02]  /*17b0*/  IMAD.U32 R11, RZ, RZ, UR7 ;  /* 0x00000007ff0b7e24 */ /* 0x000fc4000f8e00ff */
[----:B------:R-:W-:Y:S02]  /*17c0*/  IMAD.MOV.U32 R8, RZ, RZ, 0x70 ;  /* 0x00000070ff087424 */ /* 0x000fe400078e00ff */
[----:B0-----:R-:W-:-:S07]  /*17d0*/  IMAD.MOV.U32 R13, RZ, RZ, RZ ;  /* 0x000000ffff0d7224 */ /* 0x001fce00078e00ff */
[----:B------:R-:W-:-:S07]  /*17e0*/  LEPC R20, `(.L_x_4432) ;  /* 0x000000001014794e */ /* 0x000fce0000000000 */
[----:B-1----:R-:W-:Y:S05]  /*17f0*/  CALL.ABS.NOINC R14 ;  /* 0x000000000e007343 */ /* 0x002fea0003c00000 */
.L_x_4432:
        /* <DEDUP_REMOVED lines=10> */
.L_x_4549:
[----:B0-----:R-:W-:Y:S01]  /*18a0*/  IMAD.U32 R0, RZ, RZ, UR44 ;  /* 0x0000002cff007e24 */ /* 0x001fe2000f8e00ff */
[----:B------:R-:W-:Y:S05]  /*18b0*/  WARPSYNC.ALL ;  /* 0x0000000000007948 */ /* 0x000fea0003800000 */
[----:B------:R0:W-:Y:S01]  /*18c0*/  BAR.SYNC.DEFER_BLOCKING R7, 0x100 ;  /* 0x000400070000751d */ /* 0x0001e20000010000 */
[----:B------:R-:W-:-:S13]  /*18d0*/  ISETP.NE.AND P0, PT, R0, 0x3, PT ;  /* 0x000000030000780c */ /* 0x000fda0003f05270 */
[----:B0-----:R-:W-:Y:S05]  /*18e0*/  @!P0 BRA `(.L_x_4434) ;  /* 0x0000000000048947 */ /* 0x001fea0003800000 */
[----:B------:R-:W-:Y:S01]  /*18f0*/  BPT.TRAP 0x1 ;  /* 0x000000040000795c */ /* 0x000fe20000300000 */
.L_x_4434:
[----:B------:R-:W-:Y:S01]  /*1900*/  ULEA UR22, UR36, UR47, 0x3 ;  /* 0x0000002f24167291 */ /* 0x000fe2000f8e183f */
[----:B------:R-:W-:-:S04]  /*1910*/  MOV R8, UR37 ;  /* 0x0000002500087c02 */ /* 0x000fc80008000f00 */
[----:B------:R-:W-:-:S04]  /*1920*/  SHF.L.U32 R8, R8, 0x1f, RZ ;  /* 0x0000001f08087819 */ /* 0x000fc800000006ff */
[----:B------:R0:W1:Y:S01]  /*1930*/  SYNCS.PHASECHK.TRANS64.TRYWAIT P1, [UR22+0x22830], R8 ;  /* 0x02283008ff0075a7 */ /* 0x0000620008020156 */
[----:B------:R-:W-:Y:S05]  /*1940*/  @!P0 BRA `(.L_x_4435) ;  /* 0x0000000000048947 */ /* 0x000fea0003800000 */
[----:B------:R-:W-:Y:S01]  /*1950*/  BPT.TRAP 0x1 ;  /* 0x000000040000795c */ /* 0x000fe20000300000 */
.L_x_4435:
[----:B-1----:R-:W-:Y:S05]  /*1960*/  @P1 BRA `(.L_x_4436) ;  /* 0x0000000000081947 */ /* 0x002fea0003800000 */
[----:B------:R-:W1:Y:S02]  /*1970*/  SYNCS.PHASECHK.TRANS64.TRYWAIT P1, [UR22+0x22830], R8 ;  /* 0x02283008ff0075a7 */ /* 0x000e640008020156 */
[----:B-1----:R-:W-:Y:S05]  /*1980*/  @!P1 BRA `(.L_x_4437) ;  /* 0x000000e000e49947 */ /* 0x002fea0003800000 */
.L_x_4436:
        /* <DEDUP_REMOVED lines=38> */
.L_x_4438:
[----:B------:R-:W-:Y:S01]  /*1bf0*/  UISETP.NE.AND UP0, UPT, UR46, URZ, UPT ;  /* 0x0000003f2e00728c */ /* 0x000fe2000bf05270 */
[----:B------:R-:W-:Y:S01]  /*1c00*/  VIADD R4, R16, UR43 ;  /* 0x0000002b10047c36 */ /* 0x000fe20008000000 */
[----:B------:R-:W-:Y:S01]  /*1c10*/  ULDC UR11, c[0x0][0x2f0] ;  /* 0x0000bc00000b7ab9 */ /* 0x000fe20000000800 */
[----:B------:R-:W-:Y:S01]  /*1c20*/  ULDC UR7, c[0x0][0x9d8] ;  /* 0x0002760000077ab9 */ /* 0x000fe20000000800 */
[----:B------:R-:W-:Y:S01]  /*1c30*/  ULDC UR14, c[0x0][0x288] ;  /* 0x0000a200000e7ab9 */ /* 0x000fe20000000800 */
[----:B------:R-:W-:Y:S01]  /*1c40*/  FMUL.FTZ R27, R27, UR7 ;  /* 0x000000071b1b7c20 */ /* 0x000fe20008410000 */
[----:B------:R-:W-:Y:S01]  /*1c50*/  PLOP3.LUT P1, PT, PT, PT, UP0, 0x80, 0x0 ;  /* 0x000000000000781c */ /* 0x000fe20003f2f008 */
[----:B------:R-:W-:Y:S01]  /*1c60*/  FMUL.FTZ R26, R26, UR7 ;  /* 0x000000071a1a7c20 */ /* 0x000fe20008410000 */
[----:B------:R-:W-:Y:S01]  /*1c70*/  PLOP3.LUT P2, PT, PT, PT, UP0, 0x80, 0x0 ;  /* 0x000000000000781c */ /* 0x000fe20003f4f008 */
[----:B------:R-:W-:Y:S01]  /*1c80*/  FMUL.FTZ R30, R30, UR7 ;  /* 0x000000071e1e7c20 */ /* 0x000fe20008410000 */
[----:B------:R-:W-:Y:S01]  /*1c90*/  FMUL.FTZ R31, R31, UR7 ;  /* 0x000000071f1f7c20 */ /* 0x000fe20008410000 */
[----:B------:R-:W-:Y:S01]  /*1ca0*/  @UP0 ULDC UR6, c[0x0][0x44c] ;  /* 0x0001130000060ab9 */ /* 0x000fe20000000800 */
[----:B------:R-:W3:Y:S01]  /*1cb0*/  MUFU.TANH R20, R26 ;  /* 0x0000001a00147308 */ /* 0x000ee20000002400 */
[----:B------:R-:W-:Y:S01]  /*1cc0*/  FMUL.FTZ R34, R34, UR7 ;  /* 0x0000000722227c20 */ /* 0x000fe20008410000 */
[----:B------:R-:W-:Y:S01]  /*1cd0*/  FMUL.FTZ R35, R35, UR7 ;  /* 0x0000000723237c20 */ /* 0x000fe20008410000 */
[----:B------:R-:W-:Y:S01]  /*1ce0*/  FMUL.FTZ R25, R25, UR7 ;  /* 0x0000000719197c20 */ /* 0x000fe20008410000 */
[----:B------:R-:W-:Y:S01]  /*1cf0*/  FMUL.FTZ R38, R38, UR7 ;  /* 0x0000000726267c20 */ /* 0x000fe20008410000 */
[----:B------:R-:W-:Y:S01]  /*1d00*/  FMUL.FTZ R39, R39, UR7 ;  /* 0x0000000727277c20 */ /* 0x000fe20008410000 */
[----:B------:R-:W-:Y:S01]  /*1d10*/  FMUL.FTZ R28, R28, UR7 ;  /* 0x000000071c1c7c20 */ /* 0x000fe20008410000 */
[----:B-1----:R-:W-:Y:S01]  /*1d20*/  @P1 IMAD.HI.U32 R3, R4, UR6, RZ ;  /* 0x0000000604031c27 */ /* 0x002fe2000f8e00ff */
[----:B------:R-:W-:Y:S01]  /*1d30*/  @UP0 ULDC UR6, c[0x0][0x450] ;  /* 0x0001140000060ab9 */ /* 0x000fe20000000800 */
[----:B------:R-:W1:Y:S02]  /*1d40*/  MUFU.TANH R27, R27 ;  /* 0x0000001b001b7308 */ /* 0x000e640000002400 */
[----:B------:R-:W-:Y:S01]  /*1d50*/  FMUL.FTZ R42, R42, UR7 ;  /* 0x000000072a2a7c20 */ /* 0x000fe20008410000 */
[----:B------:R-:W-:Y:S01]  /*1d60*/  FMUL.FTZ R43, R43, UR7 ;  /* 0x000000072b2b7c20 */ /* 0x000fe20008410000 */
[----:B------:R-:W-:Y:S01]  /*1d70*/  @P2 SHF.R.U32.HI R4, RZ, UR6, R3 ;  /* 0x00000006ff042c19 */ /* 0x000fe20008011603 */
[----:B------:R-:W-:Y:S01]  /*1d80*/  UMOV UR6, 0xffffffa0 ;  /* 0xffffffa000067882 */ /* 0x000fe20000000000 */
[----:B------:R-:W-:Y:S01]  /*1d90*/  FMUL.FTZ R32, R32, UR7 ;  /* 0x0000000720207c20 */ /* 0x000fe20008410000 */
[----:B------:R-:W-:Y:S01]  /*1da0*/  UIMAD UR6, UR40, UR6, 0x60 ;  /* 0x00000060280674a4 */ /* 0x000fe2000f8e0206 */
[----:B------:R-:W-:Y:S01]  /*1db0*/  FMUL.FTZ R40, R40, UR7 ;  /* 0x0000000728287c20 */ /* 0x000fe20008410000 */
[----:B------:R-:W4:Y:S01]  /*1dc0*/  SHFL.IDX PT, R3, R4, 0x1, 0x1c1f ;  /* 0x003c1f0004037f89 */ /* 0x000f2200000e0000 */
[----:B------:R-:W5:Y:S01]  /*1dd0*/  MUFU.TANH R30, R30 ;  /* 0x0000001e001e7308 */ /* 0x000f620000002400 */
[----:B------:R-:W-:Y:S01]  /*1de0*/  UIMAD UR6, UR42, UR11, UR6 ;  /* 0x0000000b2a0672a4 */ /* 0x000fe2000f8e0206 */
[----:B------:R-:W-:Y:S01]  /*1df0*/  FMUL.FTZ R46, R46, UR7 ;  /* 0x000000072e2e7c20 */ /* 0x000fe20008410000 */
[----:B------:R-:W-:Y:S01]  /*1e00*/  FMUL.FTZ R41, R41, UR7 ;  /* 0x0000000729297c20 */ /* 0x000fe20008410000 */
[----:B------:R-:W-:Y:S01]  /*1e10*/  FMUL.FTZ R36, R36, UR7 ;  /* 0x0000000724247c20 */ /* 0x000fe20008410000 */
[----:B------:R-:W-:Y:S01]  /*1e20*/  FMUL.FTZ R47, R47, UR7 ;  /* 0x000000072f2f7c20 */ /* 0x000fe20008410000 */
[----:B------:R-:W-:Y:S01]  /*1e30*/  FMUL.FTZ R50, R50, UR7 ;  /* 0x0000000732327c20 */ /* 0x000fe20008410000 */
[----:B------:R-:W-:Y:S01]  /*1e40*/  IMAD.U32 R6, RZ, RZ, UR6 ;  /* 0x00000006ff067e24 */ /* 0x000fe2000f8e00ff */
[----:B------:R-:W-:Y:S01]  /*1e50*/  MUFU.TANH R31, R31 ;  /* 0x0000001f001f7308 */ /* 0x000fe20000002400 */
[----:B------:R-:W-:Y:S01]  /*1e60*/  FMUL.FTZ R51, R51, UR7 ;  /* 0x0000000733337c20 */ /* 0x000fe20008410000 */
[----:B------:R-:W-:Y:S01]  /*1e70*/  FMUL.FTZ R54, R54, UR7 ;  /* 0x0000000736367c20 */ /* 0x000fe20008410000 */
[----:B------:R-:W-:-:S02]  /*1e80*/  IMAD R5, R17, -0x2, R6 ;  /* 0xfffffffe11057824 */ /* 0x000fc400078e0206 */
[----:B------:R-:W-:Y:S01]  /*1e90*/  FMUL.FTZ R55, R55, UR7 ;  /* 0x0000000737377c20 */ /* 0x000fe20008410000 */
[----:B------:R-:W-:Y:S02]  /*1ea0*/  IMAD.U32 R6, RZ, RZ, UR14 ;  /* 0x0000000eff067e24 */ /* 0x000fe4000f8e00ff */
[----:B------:R-:W-:Y:S01]  /*1eb0*/  FMUL.FTZ R58, R58, UR7 ;  /* 0x000000073a3a7c20 */ /* 0x000fe20008410000 */
[----:B------:R-:W-:Y:S01]  /*1ec0*/  FMUL.FTZ R59, R59, UR7 ;  /* 0x000000073b3b7c20 */ /* 0x000fe20008410000 */
[----:B------:R-:W0:Y:S01]  /*1ed0*/  MUFU.TANH R34, R34 ;  /* 0x0000002200227308 */ /* 0x000e220000002400 */
[----:B------:R-:W-:Y:S01]  /*1ee0*/  FMUL.FTZ R62, R62, UR7 ;  /* 0x000000073e3e7c20 */ /* 0x000fe20008410000 */
[----:B------:R-:W-:Y:S01]  /*1ef0*/  IADD3 R6, R5, 0x1, -R6 ;  /* 0x0000000105067810 */ /* 0x000fe20007ffe806 */
[----:B------:R-:W-:Y:S01]  /*1f00*/  FMUL.FTZ R63, R63, UR7 ;  /* 0x000000073f3f7c20 */ /* 0x000fe20008410000 */
[----:B------:R-:W-:Y:S01]  /*1f10*/  FMUL.FTZ R66, R66, UR7 ;  /* 0x0000000742427c20 */ /* 0x000fe20008410000 */
[----:B------:R-:W-:Y:S01]  /*1f20*/  FMUL.FTZ R67, R67, UR7 ;  /* 0x0000000743437c20 */ /* 0x000fe20008410000 */
[----:B------:R-:W-:Y:S01]  /*1f30*/  FMUL.FTZ R70, R70, UR7 ;  /* 0x0000000746467c20 */ /* 0x000fe20008410000 */
[-CC-:B----4-:R-:W-:Y:S01]  /*1f40*/  VIADDMNMX R3, R3, R6.reuse, R5.reuse, PT ;  /* 0x0000000603037246 */ /* 0x190fe20003800105 */
[----:B------:R1:W-:Y:S01]  /*1f50*/  MUFU.TANH R11, R25 ;  /* 0x00000019000b7308 */ /* 0x0003e20000002400 */
[----:B------:R-:W-:Y:S01]  /*1f60*/  FMUL.FTZ R71, R71, UR7 ;  /* 0x0000000747477c20 */ /* 0x000fe20008410000 */
[----:B------:R-:W4:Y:S01]  /*1f70*/  SHFL.IDX PT, R4, R4, RZ, 0x1c1f ;  /* 0x001c1fff04047589 */ /* 0x000f2200000e0000 */
[C---:B------:R-:W-:Y:S01]  /*1f80*/  ISETP.GT.AND P1, PT, R3.reuse, RZ, PT ;  /* 0x000000ff0300720c */ /* 0x040fe20003f24270 */
[----:B------:R-:W-:Y:S01]  /*1f90*/  FMUL.FTZ R24, R24, UR7 ;  /* 0x0000000718187c20 */ /* 0x000fe20008410000 */
[----:B------:R-:W-:Y:S01]  /*1fa0*/  ISETP.GT.AND P2, PT, R3, 0x1, PT ;  /* 0x000000010300780c */ /* 0x000fe20003f44270 */
[----:B------:R-:W-:Y:S01]  /*1fb0*/  FMUL.FTZ R29, R29, UR7 ;  /* 0x000000071d1d7c20 */ /* 0x000fe20008410000 */
[----:B------:R-:W-:Y:S01]  /*1fc0*/  ISETP.GT.AND P3, PT, R3, 0x8, PT ;  /* 0x000000080300780c */ /* 0x000fe20003f64270 */
[----:B------:R-:W-:Y:S01]  /*1fd0*/  MUFU.TANH R35, R35 ;  /* 0x0000002300237308 */ /* 0x000fe20000002400 */
[----:B---3--:R-:W-:Y:S01]  /*1fe0*/  FSEL R20, R20, -INF , P1 ;  /* 0xff80000014147808 */ /* 0x008fe20000800000 */
[----:B------:R-:W-:Y:S01]  /*1ff0*/  FMUL.FTZ R33, R33, UR7 ;  /* 0x0000000721217c20 */ /* 0x000fe20008410000 */
[----:B-1----:R-:W-:Y:S01]  /*2000*/  FSEL R25, R27, -INF , P2 ;  /* 0xff8000001b197808 */ /* 0x002fe20001000000 */
[----:B------:R-:W-:Y:S01]  /*2010*/  FMUL.FTZ R37, R37, UR7 ;  /* 0x0000000725257c20 */ /* 0x000fe20008410000 */
[----:B------:R-:W-:Y:S01]  /*2020*/  ISETP.GT.AND P1, PT, R3, 0x9, PT ;  /* 0x000000090300780c */ /* 0x000fe20003f24270 */
[----:B------:R-:W-:Y:S01]  /*2030*/  ULDC UR10, c[0x0][0x988] ;  /* 0x00026200000a7ab9 */ /* 0x000fe20000000800 */
[----:B-----5:R-:W-:Y:S01]  /*2040*/  FSEL R26, R30, -INF , P3 ;  /* 0xff8000001e1a7808 */ /* 0x020fe20001800000 */
[----:B------:R-:W1:Y:S01]  /*2050*/  MUFU.TANH R38, R38 ;  /* 0x0000002600267308 */ /* 0x000e620000002400 */
[----:B------:R-:W-:Y:S01]  /*2060*/  FMNMX.FTZ R9, R20, R25, !PT ;  /* 0x0000001914097209 */ /* 0x000fe20007810000 */
[----:B------:R-:W-:Y:S01]  /*2070*/  FMUL.FTZ R49, R49, UR7 ;  /* 0x0000000731317c20 */ /* 0x000fe20008410000 */
[----:B------:R-:W-:Y:S01]  /*2080*/  ISETP.GT.AND P2, PT, R3, 0x10, PT ;  /* 0x000000100300780c */ /* 0x000fe20003f44270 */
[----:B------:R-:W-:Y:S01]  /*2090*/  FMUL.FTZ R44, R44, UR7 ;  /* 0x000000072c2c7c20 */ /* 0x000fe20008410000 */
[----:B------:R-:W-:Y:S01]  /*20a0*/  FMNMX.FTZ R9, R26, R9, !PT ;  /* 0x000000091a097209 */ /* 0x000fe20007810000 */
[----:B------:R-:W-:Y:S01]  /*20b0*/  FMUL.FTZ R45, R45, UR7 ;  /* 0x000000072d2d7c20 */ /* 0x000fe20008410000 */
[----:B0-----:R-:W-:Y:S01]  /*20c0*/  FSEL R30, R34, -INF , P2 ;  /* 0xff800000221e7808 */ /* 0x001fe20001000000 */
[----:B------:R0:W-:Y:S01]  /*20d0*/  MUFU.TANH R12, R28 ;  /* 0x0000001c000c7308 */ /* 0x0001e20000002400 */
[----:B------:R-:W-:Y:S01]  /*20e0*/  ISETP.GT.AND P2, PT, R3, 0x18, PT ;  /* 0x000000180300780c */ /* 0x000fe20003f44270 */
[----:B------:R-:W-:Y:S01]  /*20f0*/  FMUL.FTZ R48, R48, UR7 ;  /* 0x0000000730307c20 */ /* 0x000fe20008410000 */
[----:B----4-:R-:W-:Y:S01]  /*2100*/  VIADDMNMX R6, R4, R6, R5, PT ;  /* 0x0000000604067246 */ /* 0x010fe20003800105 */
[----:B------:R-:W-:Y:S01]  /*2110*/  FMUL.FTZ R52, R52, UR7 ;  /* 0x0000000734347c20 */ /* 0x000fe20008410000 */
[----:B------:R-:W-:Y:S01]  /*2120*/  FMUL.FTZ R53, R53, UR7 ;  /* 0x0000000735357c20 */ /* 0x000fe20008410000 */
[----:B------:R-:W-:Y:S01]  /*2130*/  FMUL.FTZ R56, R56, UR7 ;  /* 0x0000000738387c20 */ /* 0x000fe20008410000 */
[----:B------:R-:W-:Y:S01]  /*2140*/  ISETP.GT.AND P3, PT, R6, 0x8, PT ;  /* 0x000000080600780c */ /* 0x000fe20003f64270 */
[----:B------:R-:W-:Y:S01]  /*2150*/  MUFU.TANH R39, R39 ;  /* 0x0000002700277308 */ /* 0x000fe20000002400 */
[----:B0-----:R-:W-:Y:S01]  /*2160*/  FSEL R28, R31, -INF , P1 ;  /* 0xff8000001f1c7808 */ /* 0x001fe20000800000 */
[----:B------:R-:W-:Y:S01]  /*2170*/  FMUL.FTZ R57, R57, UR7 ;  /* 0x0000000739397c20 */ /* 0x000fe20008410000 */
[----:B------:R-:W-:Y:S01]  /*2180*/  ISETP.GT.AND P1, PT, R3, 0x11, PT ;  /* 0x000000110300780c */ /* 0x000fe20003f24270 */
[----:B------:R-:W-:Y:S01]  /*2190*/  FMUL.FTZ R60, R60, UR7 ;  /* 0x000000073c3c7c20 */ /* 0x000fe20008410000 */
[----:B------:R-:W-:Y:S01]  /*21a0*/  FMNMX.FTZ R9, R28, R9, !PT ;  /* 0x000000091c097209 */ /* 0x000fe20007810000 */
[----:B------:R-:W-:Y:S01]  /*21b0*/  FMUL.FTZ R61, R61, UR7 ;  /* 0x000000073d3d7c20 */ /* 0x000fe20008410000 */
[----:B-1----:R-:W-:Y:S01]  /*21c0*/  FSEL R34, R38, -INF , P2 ;  /* 0xff80000026227808 */ /* 0x002fe20001000000 */
[----:B------:R-:W0:Y:S01]  /*21d0*/  MUFU.TANH R42, R42 ;  /* 0x0000002a002a7308 */ /* 0x000e220000002400 */
[----:B------:R-:W-:Y:S01]  /*21e0*/  FMNMX.FTZ R9, R30, R9, !PT ;  /* 0x000000091e097209 */ /* 0x000fe20007810000 */
[----:B------:R-:W-:Y:S01]  /*21f0*/  FMUL.FTZ R64, R64, UR7 ;  /* 0x0000000740407c20 */ /* 0x000fe20008410000 */
[----:B------:R-:W-:Y:S01]  /*2200*/  ISETP.GT.AND P2, PT, R3, 0x20, PT ;  /* 0x000000200300780c */ /* 0x000fe20003f44270 */
[----:B------:R-:W-:Y:S01]  /*2210*/  FMUL.FTZ R65, R65, UR7 ;  /* 0x0000000741417c20 */ /* 0x000fe20008410000 */
[----:B------:R-:W-:Y:S01]  /*2220*/  FMUL.FTZ R68, R68, UR7 ;  /* 0x0000000744447c20 */ /* 0x000fe20008410000 */
[----:B------:R-:W-:Y:S01]  /*2230*/  FMUL.FTZ R69, R69, UR7 ;  /* 0x0000000745457c20 */ /* 0x000fe20008410000 */
[----:B------:R-:W-:Y:S01]  /*2240*/  UIADD3 UR6, UR22, 0x22840, URZ ;  /* 0x0002284016067890 */ /* 0x000fe2000fffe03f */
[----:B------:R1:W-:Y:S03]  /*2250*/  MUFU.TANH R15, R32 ;  /* 0x00000020000f7308 */ /* 0x0003e60000002400 */
[----:B------:R-:W-:-:S05]  /*2260*/  UPRMT UR6, UR50, 0x654, UR6 ;  /* 0x0000065432067896 */ /* 0x000fca0008000006 */
[----:B------:R-:W-:Y:S01]  /*2270*/  MUFU.TANH R43, R43 ;  /* 0x0000002b002b7308 */ /* 0x000fe20000002400 */
[----:B-1----:R-:W-:Y:S02]  /*2280*/  FSEL R32, R35, -INF , P1 ;  /* 0xff80000023207808 */ /* 0x002fe40000800000 */
[C---:B------:R-:W-:Y:S01]  /*2290*/  ISETP.GT.AND P1, PT, R3.reuse, 0x19, PT ;  /* 0x000000190300780c */ /* 0x040fe20003f24270 */
[----:B------:R-:W-:Y:S01]  /*22a0*/  SYNCS.ARRIVE.TRANS64.RED.A1T0 RZ, [UR6], RZ ;  /* 0x000000ffffff79a7 */ /* 0x000fe20008100406 */
[----:B------:R-:W-:Y:S02]  /*22b0*/  FMNMX.FTZ R9, R32, R9, !PT ;  /* 0x0000000920097209 */ /* 0x000fe40007810000 */
[----:B0-----:R-:W-:Y:S01]  /*22c0*/  FSEL R38, R42, -INF , P2 ;  /* 0xff8000002a267808 */ /* 0x001fe20001000000 */
[----:B------:R-:W-:Y:S01]  /*22d0*/  MUFU.TANH R72, R40 ;  /* 0x0000002800487308 */ /* 0x000fe20000002400 */
[----:B------:R-:W-:Y:S02]  /*22e0*/  FMNMX.FTZ R9, R34, R9, !PT ;  /* 0x0000000922097209 */ /* 0x000fe40007810000 */
[----:B------:R-:W-:-:S05]  /*22f0*/  ISETP.GT.AND P2, PT, R3, 0x28, PT ;  /* 0x000000280300780c */ /* 0x000fca0003f44270 */
[----:B------:R-:W0:Y:S08]  /*2300*/  MUFU.TANH R40, R46 ;  /* 0x0000002e00287308 */ /* 0x000e300000002400 */
[----:B------:R-:W-:Y:S08]  /*2310*/  MUFU.TANH R73, R41 ;  /* 0x0000002900497308 */ /* 0x000ff00000002400 */
[----:B------:R1:W-:Y:S01]  /*2320*/  MUFU.TANH R21, R36 ;  /* 0x0000002400157308 */ /* 0x0003e20000002400 */
[----:B0-----:R-:W-:-:S02]  /*2330*/  FSEL R40, R40, -INF , P2 ;  /* 0xff80000028287808 */ /* 0x001fc40001000000 */
[----:B------:R-:W-:-:S05]  /*2340*/  ISETP.GT.AND P2, PT, R3, 0x30, PT ;  /* 0x000000300300780c */ /* 0x000fca0003f44270 */
[----:B------:R-:W0:Y:S01]  /*2350*/  MUFU.TANH R41, R47 ;  /* 0x0000002f00297308 */ /* 0x000e220000002400 */
[----:B-1----:R-:W-:Y:S02]  /*2360*/  FSEL R36, R39, -INF , P1 ;  /* 0xff80000027247808 */ /* 0x002fe40000800000 */
[----:B------:R-:W-:Y:S02]  /*2370*/  ISETP.GT.AND P1, PT, R3, 0x21, PT ;  /* 0x000000210300780c */ /* 0x000fe40003f24270 */
[----:B------:R-:W-:Y:S02]  /*2380*/  FMNMX.FTZ R9, R36, R9, !PT ;  /* 0x0000000924097209 */ /* 0x000fe40007810000 */
[----:B------:R-:W-:Y:S01]  /*2390*/  FSEL R39, R43, -INF , P1 ;  /* 0xff8000002b277808 */ /* 0x000fe20000800000 */
[----:B------:R-:W1:Y:S01]  /*23a0*/  MUFU.TANH R50, R50 ;  /* 0x0000003200327308 */ /* 0x000e620000002400 */
[----:B------:R-:W-:Y:S02]  /*23b0*/  FMNMX.FTZ R10, R38, R9, !PT ;  /* 0x00000009260a7209 */ /* 0x000fe40007810000 */
[----:B------:R-:W-:-:S02]  /*23c0*/  ISETP.GT.AND P1, PT, R3, 0x29, PT ;  /* 0x000000290300780c */ /* 0x000fc40003f24270 */
[----:B------:R-:W-:-:S03]  /*23d0*/  FMNMX.FTZ R9, R39, R10, !PT ;  /* 0x0000000a27097209 */ /* 0x000fc60007810000 */
[----:B------:R-:W3:Y:S01]  /*23e0*/  MUFU.TANH R51, R51 ;  /* 0x0000003300337308 */ /* 0x000ee20000002400 */
[----:B0-----:R-:W-:Y:S02]  /*23f0*/  FSEL R41, R41, -INF , P1 ;  /* 0xff80000029297808 */ /* 0x001fe40000800000 */
[----:B------:R-:W-:Y:S02]  /*2400*/  FMNMX.FTZ R10, R40, R9, !PT ;  /* 0x00000009280a7209 */ /* 0x000fe40007810000 */
[----:B------:R-:W-:Y:S02]  /*2410*/  ISETP.GT.AND P1, PT, R3, 0x31, PT ;  /* 0x000000310300780c */ /* 0x000fe40003f24270 */
[----:B------:R-:W-:Y:S01]  /*2420*/  FMNMX.FTZ R9, R41, R10, !PT ;  /* 0x0000000a29097209 */ /* 0x000fe20007810000 */
[----:B------:R-:W0:Y:S01]  /*2430*/  MUFU.TANH R46, R54 ;  /* 0x00000036002e7308 */ /* 0x000e220000002400 */
[----:B-1----:R-:W-:Y:S02]  /*2440*/  FSEL R42, R50, -INF , P2 ;  /* 0xff800000322a7808 */ /* 0x002fe40001000000 */
[----:B------:R-:W-:-:S02]  /*2450*/  ISETP.GT.AND P2, PT, R3, 0x38, PT ;  /* 0x000000380300780c */ /* 0x000fc40003f44270 */
[----:B------:R-:W-:-:S03]  /*2460*/  FMNMX.FTZ R10, R42, R9, !PT ;  /* 0x000000092a0a7209 */ /* 0x000fc60007810000 */
[----:B------:R-:W1:Y:S01]  /*2470*/  MUFU.TANH R47, R55 ;  /* 0x00000037002f7308 */ /* 0x000e620000002400 */
[----:B---3--:R-:W-:Y:S02]  /*2480*/  FSEL R43, R51, -INF , P1 ;  /* 0xff800000332b7808 */ /* 0x008fe40000800000 */
[----:B------:R-:W-:Y:S02]  /*2490*/  ISETP.GT.AND P1, PT, R3, 0x39, PT ;  /* 0x000000390300780c */ /* 0x000fe40003f24270 */
[----:B------:R-:W-:-:S03]  /*24a0*/  FMNMX.FTZ R9, R43, R10, !PT ;  /* 0x0000000a2b097209 */ /* 0x000fc60007810000 */
[----:B------:R-:W3:Y:S01]  /*24b0*/  MUFU.TANH R58, R58 ;  /* 0x0000003a003a7308 */ /* 0x000ee20000002400 */
[----:B0-----:R-:W-:Y:S02]  /*24c0*/  FSEL R46, R46, -INF , P2 ;  /* 0xff8000002e2e7808 */ /* 0x001fe40001000000 */
[----:B------:R-:W-:Y:S02]  /*24d0*/  ISETP.GT.AND P2, PT, R3, 0x40, PT ;  /* 0x000000400300780c */ /* 0x000fe40003f44270 */
[----:B------:R-:W-:-:S03]  /*24e0*/  FMNMX.FTZ R10, R46, R9, !PT ;  /* 0x000000092e0a7209 */ /* 0x000fc60007810000 */
[----:B------:R-:W0:Y:S01]  /*24f0*/  MUFU.TANH R59, R59 ;  /* 0x0000003b003b7308 */ /* 0x000e220000002400 */
[----:B-1----:R-:W-:Y:S02]  /*2500*/  FSEL R47, R47, -INF , P1 ;  /* 0xff8000002f2f7808 */ /* 0x002fe40000800000 */
[----:B------:R-:W-:Y:S02]  /*2510*/  ISETP.GT.AND P1, PT, R3, 0x41, PT ;  /* 0x000000410300780c */ /* 0x000fe40003f24270 */
        /* <DEDUP_REMOVED lines=31> */
[----:B------:R-:W-:Y:S02]  /*2710*/  ISETP.GT.AND P1, PT, R6, RZ, PT ;  /* 0x000000ff0600720c */ /* 0x000fe40003f24270 */
[----:B------:R-:W-:-:S03]  /*2720*/  FMNMX.FTZ R10, R3, R10, !PT ;  /* 0x0000000a030a7209 */ /* 0x000fc60007810000 */
[----:B------:R-:W0:Y:S01]  /*2730*/  MUFU.TANH R33, R33 ;  /* 0x0000002100217308 */ /* 0x000e220000002400 */
[----:B-1----:R-:W-:Y:S01]  /*2740*/  FSEL R4, R24, -INF , P1 ;  /* 0xff80000018047808 */ /* 0x002fe20000800000 */
[----:B------:R-:W1:Y:S01]  /*2750*/  SHFL.BFLY PT, R9, R10, 0x2, 0x1f ;  /* 0x0c401f000a097f89 */ /* 0x000e6200000e0000 */
[----:B------:R-:W-:-:S05]  /*2760*/  ISETP.GT.AND P1, PT, R6, 0x9, PT ;  /* 0x000000090600780c */ /* 0x000fca0003f24270 */
[----:B------:R-:W4:Y:S08]  /*2770*/  MUFU.TANH R37, R37 ;  /* 0x0000002500257308 */ /* 0x000f300000002400 */
[----:B------:R5:W-:Y:S08]  /*2780*/  MUFU.TANH R66, R49 ;  /* 0x0000003100427308 */ /* 0x000bf00000002400 */
[----:B------:R2:W2:Y:S01]  /*2790*/  MUFU.TANH R35, R44 ;  /* 0x0000002c00237308 */ /* 0x0004a20000002400 */
[----:B-1----:R-:W-:-:S05]  /*27a0*/  FMNMX.FTZ R9, R10, R9, !PT ;  /* 0x000000090a097209 */ /* 0x002fca0007810000 */
[----:B------:R-:W1:Y:S02]  /*27b0*/  SHFL.BFLY PT, R10, R9, 0x1, 0x1f ;  /* 0x0c201f00090a7f89 */ /* 0x000e6400000e0000 */
[----:B------:R-:W2:Y:S08]  /*27c0*/  MUFU.TANH R45, R45 ;  /* 0x0000002d002d7308 */ /* 0x000eb00000002400 */
[----:B------:R-:W2:Y:S08]  /*27d0*/  MUFU.TANH R63, R48 ;  /* 0x00000030003f7308 */ /* 0x000eb00000002400 */
[----:B------:R-:W2:Y:S01]  /*27e0*/  MUFU.TANH R52, R52 ;  /* 0x0000003400347308 */ /* 0x000ea20000002400 */
[----:B-1----:R-:W-:-:S07]  /*27f0*/  FMNMX.FTZ R5, R9, R10, !PT ;  /* 0x0000000a09057209 */ /* 0x002fce0007810000 */
[----:B------:R-:W1:Y:S01]  /*2800*/  MUFU.TANH R53, R53 ;  /* 0x0000003500357308 */ /* 0x000e620000002400 */
[----:B------:R-:W-:Y:S02]  /*2810*/  FSEL R9, R11, -INF , P2 ;  /* 0xff8000000b097808 */ /* 0x000fe40001000000 */
[----:B------:R-:W-:Y:S02]  /*2820*/  FSEL R10, R12, -INF , P3 ;  /* 0xff8000000c0a7808 */ /* 0x000fe40001800000 */
[----:B------:R-:W-:Y:S02]  /*2830*/  FMNMX.FTZ R13, R4, R9, !PT ;  /* 0x00000009040d7209 */ /* 0x000fe40007810000 */
[----:B------:R-:W-:Y:S01]  /*2840*/  ISETP.GT.AND P2, PT, R6, 0x10, PT ;  /* 0x000000100600780c */ /* 0x000fe20003f44270 */
[----:B------:R-:W1:Y:S01]  /*2850*/  MUFU.TANH R56, R56 ;  /* 0x0000003800387308 */ /* 0x000e620000002400 */
[----:B---3--:R-:W-:Y:S02]  /*2860*/  FSEL R11, R29, -INF , P1 ;  /* 0xff8000001d0b7808 */ /* 0x008fe40000800000 */
[----:B------:R-:W-:-:S02]  /*2870*/  FMNMX.FTZ R14, R10, R13, !PT ;  /* 0x0000000d0a0e7209 */ /* 0x000fc40007810000 */
[----:B------:R-:W-:Y:S02]  /*2880*/  FSEL R12, R15, -INF , P2 ;  /* 0xff8000000f0c7808 */ /* 0x000fe40001000000 */
[C---:B------:R-:W-:Y:S01]  /*2890*/  ISETP.GT.AND P1, PT, R6.reuse, 0x11, PT ;  /* 0x000000110600780c */ /* 0x040fe20003f24270 */
[----:B------:R-:W3:Y:S01]  /*28a0*/  MUFU.TANH R57, R57 ;  /* 0x0000003900397308 */ /* 0x000ee20000002400 */
[----:B------:R-:W-:Y:S01]  /*28b0*/  FMNMX.FTZ R15, R11, R14, !PT ;  /* 0x0000000e0b0f7209 */ /* 0x000fe20007810000 */
[C---:B------:R-:W-:Y:S01]  /*28c0*/  FMUL.FTZ R14, R5.reuse, UR10 ;  /* 0x0000000a050e7c20 */ /* 0x040fe20008410000 */
[----:B------:R-:W-:Y:S02]  /*28d0*/  FSETP.NEU.FTZ.AND P2, PT, R5, -INF , PT ;  /* 0xff8000000500780b */ /* 0x000fe40003f5d000 */
[----:B------:R-:W-:Y:S02]  /*28e0*/  ISETP.GT.AND P3, PT, R6, 0x18, PT ;  /* 0x000000180600780c */ /* 0x000fe40003f64270 */
[----:B0-----:R-:W-:Y:S01]  /*28f0*/  FSEL R13, R33, -INF , P1 ;  /* 0xff800000210d7808 */ /* 0x001fe20000800000 */
[----:B------:R-:W0:Y:S01]  /*2900*/  MUFU.TANH R60, R60 ;  /* 0x0000003c003c7308 */ /* 0x000e220000002400 */
[----:B------:R-:W-:-:S02]  /*2910*/  FMNMX.FTZ R24, R12, R15, !PT ;  /* 0x0000000f0c187209 */ /* 0x000fc40007810000 */
[----:B-----5:R-:W-:Y:S02]  /*2920*/  FSEL R49, R14, RZ, P2 ;  /* 0x000000ff0e317208 */ /* 0x020fe40001000000 */
[----:B------:R-:W-:Y:S02]  /*2930*/  FSEL R14, R21, -INF , P3 ;  /* 0xff800000150e7808 */ /* 0x000fe40001800000 */
[----:B------:R-:W-:Y:S01]  /*2940*/  ISETP.GT.AND P1, PT, R6, 0x19, PT ;  /* 0x000000190600780c */ /* 0x000fe20003f24270 */
[--C-:B------:R-:W-:Y:S01]  /*2950*/  FFMA.FTZ R29, R20, UR10, -R49.reuse ;  /* 0x0000000a141d7c23 */ /* 0x100fe20008010831 */
[----:B------:R-:W-:Y:S01]  /*2960*/  FMNMX.FTZ R21, R13, R24, !PT ;  /* 0x000000180d157209 */ /* 0x000fe20007810000 */
[--C-:B------:R-:W-:Y:S01]  /*2970*/  FFMA.FTZ R31, R25, UR10, -R49.reuse ;  /* 0x0000000a191f7c23 */ /* 0x100fe20008010831 */
[----:B------:R-:W-:Y:S01]  /*2980*/  ISETP.GT.AND P2, PT, R6, 0x20, PT ;  /* 0x000000200600780c */ /* 0x000fe20003f44270 */
[----:B------:R5:W-:Y:S01]  /*2990*/  MUFU.EX2 R153, R29 ;  /* 0x0000001d00997308 */ /* 0x000be20000000800 */
[----:B----4-:R-:W-:Y:S01]  /*29a0*/  FSEL R15, R37, -INF , P1 ;  /* 0xff800000250f7808 */ /* 0x010fe20000800000 */
[--C-:B------:R-:W-:Y:S01]  /*29b0*/  FFMA.FTZ R33, R26, UR10, -R49.reuse ;  /* 0x0000000a1a217c23 */ /* 0x100fe20008010831 */
[----:B------:R-:W-:Y:S01]  /*29c0*/  FMNMX.FTZ R24, R14, R21, !PT ;  /* 0x000000150e187209 */ /* 0x000fe20007810000 */
[--C-:B------:R-:W-:Y:S01]  /*29d0*/  FFMA.FTZ R37, R30, UR10, -R49.reuse ;  /* 0x0000000a1e257c23 */ /* 0x100fe20008010831 */
[----:B------:R-:W-:Y:S01]  /*29e0*/  ISETP.GT.AND P1, PT, R6, 0x21, PT ;  /* 0x000000210600780c */ /* 0x000fe20003f24270 */
[--C-:B------:R-:W-:Y:S01]  /*29f0*/  FFMA.FTZ R38, R38, UR10, -R49.reuse ;  /* 0x0000000a26267c23 */ /* 0x100fe20008010831 */
[----:B------:R-:W-:Y:S01]  /*2a00*/  FSEL R20, R72, -INF , P2 ;  /* 0xff80000048147808 */ /* 0x000fe20001000000 */
[----:B------:R4:W-:Y:S01]  /*2a10*/  MUFU.EX2 R48, R31 ;  /* 0x0000001f00307308 */ /* 0x0009e20000000800 */
[----:B------:R-:W-:Y:S01]  /*2a20*/  FMNMX.FTZ R27, R15, R24, !PT ;  /* 0x000000180f1b7209 */ /* 0x000fe20007810000 */
[--C-:B------:R-:W-:Y:S01]  /*2a30*/  FFMA.FTZ R40, R40, UR10, -R49.reuse ;  /* 0x0000000a28287c23 */ /* 0x100fe20008010831 */
[----:B------:R-:W-:Y:S01]  /*2a40*/  ISETP.GT.AND P2, PT, R6, 0x28, PT ;  /* 0x000000280600780c */ /* 0x000fe20003f44270 */
[--C-:B------:R-:W-:Y:S01]  /*2a50*/  FFMA.FTZ R41, R41, UR10, -R49.reuse ;  /* 0x0000000a29297c23 */ /* 0x100fe20008010831 */
[----:B------:R-:W-:Y:S01]  /*2a60*/  FSEL R21, R73, -INF , P1 ;  /* 0xff80000049157808 */ /* 0x000fe20000800000 */
[--C-:B------:R-:W-:Y:S01]  /*2a70*/  FFMA.FTZ R42, R42, UR10, -R49.reuse ;  /* 0x0000000a2a2a7c23 */ /* 0x100fe20008010831 */
[----:B--2---:R-:W-:Y:S01]  /*2a80*/  FMNMX.FTZ R44, R20, R27, !PT ;  /* 0x0000001b142c7209 */ /* 0x004fe20007810000 */
[----:B------:R-:W2:Y:S01]  /*2a90*/  MUFU.TANH R61, R61 ;  /* 0x0000003d003d7308 */ /* 0x000ea20000002400 */
[----:B------:R-:W-:Y:S01]  /*2aa0*/  ISETP.GT.AND P1, PT, R6, 0x29, PT ;  /* 0x000000290600780c */ /* 0x000fe20003f24270 */
[--C-:B------:R-:W-:Y:S01]  /*2ab0*/  FFMA.FTZ R43, R43, UR10, -R49.reuse ;  /* 0x0000000a2b2b7c23 */ /* 0x100fe20008010831 */
[----:B------:R-:W-:Y:S01]  /*2ac0*/  FSEL R24, R35, -INF , P2 ;  /* 0xff80000023187808 */ /* 0x000fe20001000000 */
[--C-:B------:R-:W-:Y:S01]  /*2ad0*/  FFMA.FTZ R35, R28, UR10, -R49.reuse ;  /* 0x0000000a1c237c23 */ /* 0x100fe20008010831 */
[----:B------:R-:W-:Y:S01]  /*2ae0*/  FMNMX.FTZ R27, R21, R44, !PT ;  /* 0x0000002c151b7209 */ /* 0x000fe20007810000 */
[--C-:B------:R-:W-:Y:S01]  /*2af0*/  FFMA.FTZ R46, R46, UR10, -R49.reuse ;  /* 0x0000000a2e2e7c23 */ /* 0x100fe20008010831 */
[----:B------:R-:W-:Y:S01]  /*2b00*/  ISETP.GT.AND P2, PT, R6, 0x30, PT ;  /* 0x000000300600780c */ /* 0x000fe20003f44270 */
[----:B------:R-:W2:Y:S01]  /*2b10*/  MUFU.TANH R64, R64 ;  /* 0x0000004000407308 */ /* 0x000ea20000002400 */
[----:B------:R-:W-:Y:S01]  /*2b20*/  FSEL R25, R45, -INF , P1 ;  /* 0xff8000002d197808 */ /* 0x000fe20000800000 */
[--C-:B------:R-:W-:Y:S01]  /*2b30*/  FFMA.FTZ R45, R32, UR10, -R49.reuse ;  /* 0x0000000a202d7c23 */ /* 0x100fe20008010831 */
[----:B------:R-:W-:Y:S01]  /*2b40*/  FMNMX.FTZ R44, R24, R27, !PT ;  /* 0x0000001b182c7209 */ /* 0x000fe20007810000 */
[--C-:B------:R-:W-:Y:S01]  /*2b50*/  FFMA.FTZ R47, R47, UR10, -R49.reuse ;  /* 0x0000000a2f2f7c23 */ /* 0x100fe20008010831 */
[----:B------:R-:W-:Y:S01]  /*2b60*/  ISETP.GT.AND P1, PT, R6, 0x31, PT ;  /* 0x000000310600780c */ /* 0x000fe20003f24270 */
[--C-:B------:R-:W-:Y:S01]  /*2b70*/  FFMA.FTZ R50, R50, UR10, -R49.reuse ;  /* 0x0000000a32327c23 */ /* 0x100fe20008010831 */
[----:B------:R-:W-:Y:S01]  /*2b80*/  FSEL R26, R63, -INF , P2 ;  /* 0xff8000003f1a7808 */ /* 0x000fe20001000000 */
[----:B------:R3:W-:Y:S01]  /*2b90*/  MUFU.EX2 R155, R33 ;  /* 0x00000021009b7308 */ /* 0x0007e20000000800 */
[----:B-----5:R-:W-:Y:S01]  /*2ba0*/  FMNMX.FTZ R29, R25, R44, !PT ;  /* 0x0000002c191d7209 */ /* 0x020fe20007810000 */
[--C-:B------:R-:W-:Y:S01]  /*2bb0*/  FFMA.FTZ R51, R51, UR10, -R49.reuse ;  /* 0x0000000a33337c23 */ /* 0x100fe20008010831 */
[----:B------:R-:W-:Y:S01]  /*2bc0*/  ISETP.GT.AND P2, PT, R6, 0x38, PT ;  /* 0x000000380600780c */ /* 0x000fe20003f44270 */
[--C-:B------:R-:W-:Y:S01]  /*2bd0*/  FFMA.FTZ R54, R54, UR10, -R49.reuse ;  /* 0x0000000a36367c23 */ /* 0x100fe20008010831 */
[----:B------:R-:W-:Y:S01]  /*2be0*/  FSEL R27, R66, -INF , P1 ;  /* 0xff800000421b7808 */ /* 0x000fe20000800000 */
[--C-:B------:R-:W-:Y:S01]  /*2bf0*/  FFMA.FTZ R55, R55, UR10, -R49.reuse ;  /* 0x0000000a37377c23 */ /* 0x100fe20008010831 */
[----:B------:R-:W-:Y:S01]  /*2c00*/  FMNMX.FTZ R44, R26, R29, !PT ;  /* 0x0000001d1a2c7209 */ /* 0x000fe20007810000 */
[----:B------:R-:W5:Y:S01]  /*2c10*/  MUFU.TANH R65, R65 ;  /* 0x0000004100417308 */ /* 0x000f620000002400 */
[----:B------:R-:W-:Y:S01]  /*2c20*/  ISETP.GT.AND P1, PT, R6, 0x39, PT ;  /* 0x000000390600780c */ /* 0x000fe20003f24270 */
[--C-:B------:R-:W-:Y:S01]  /*2c30*/  FFMA.FTZ R58, R58, UR10, -R49.reuse ;  /* 0x0000000a3a3a7c23 */ /* 0x100fe20008010831 */
[----:B------:R-:W-:Y:S01]  /*2c40*/  FSEL R28, R52, -INF , P2 ;  /* 0xff800000341c7808 */ /* 0x000fe20001000000 */
[--C-:B------:R-:W-:Y:S01]  /*2c50*/  FFMA.FTZ R59, R59, UR10, -R49.reuse ;  /* 0x0000000a3b3b7c23 */ /* 0x100fe20008010831 */
[----:B----4-:R-:W-:Y:S01]  /*2c60*/  FMNMX.FTZ R31, R27, R44, !PT ;  /* 0x0000002c1b1f7209 */ /* 0x010fe20007810000 */
[--C-:B------:R-:W-:Y:S01]  /*2c70*/  FFMA.FTZ R62, R62, UR10, -R49.reuse ;  /* 0x0000000a3e3e7c23 */ /* 0x100fe20008010831 */
[----:B------:R-:W-:Y:S01]  /*2c80*/  ISETP.GT.AND P2, PT, R6, 0x40, PT ;  /* 0x000000400600780c */ /* 0x000fe20003f44270 */
[----:B------:R-:W4:Y:S01]  /*2c90*/  MUFU.TANH R68, R68 ;  /* 0x0000004400447308 */ /* 0x000f220000002400 */
[----:B-1----:R-:W-:Y:S01]  /*2ca0*/  FSEL R29, R53, -INF , P1 ;  /* 0xff800000351d7808 */ /* 0x002fe20000800000 */
[--C-:B------:R-:W-:Y:S01]  /*2cb0*/  FFMA.FTZ R53, R34, UR10, -R49.reuse ;  /* 0x0000000a22357c23 */ /* 0x100fe20008010831 */
[----:B------:R-:W-:Y:S01]  /*2cc0*/  FMNMX.FTZ R44, R28, R31, !PT ;  /* 0x0000001f1c2c7209 */ /* 0x000fe20007810000 */
[----:B------:R-:W-:Y:S01]  /*2cd0*/  FFMA.FTZ R3, R3, UR10, -R49 ;  /* 0x0000000a03037c23 */ /* 0x000fe20008010831 */
[----:B------:R-:W-:-:S02]  /*2ce0*/  ISETP.GT.AND P1, PT, R6, 0x41, PT ;  /* 0x000000410600780c */ /* 0x000fc40003f24270 */
[----:B------:R-:W-:Y:S01]  /*2cf0*/  FSEL R30, R56, -INF , P2 ;  /* 0xff800000381e7808 */ /* 0x000fe20001000000 */
[----:B------:R1:W-:Y:S01]  /*2d00*/  MUFU.EX2 R52, R35 ;  /* 0x0000002300347308 */ /* 0x0003e20000000800 */
[----:B---3--:R-:W-:Y:S02]  /*2d10*/  FMNMX.FTZ R33, R29, R44, !PT ;  /* 0x0000002c1d217209 */ /* 0x008fe40007810000 */
[----:B------:R-:W-:Y:S02]  /*2d20*/  ISETP.GT.AND P2, PT, R6, 0x48, PT ;  /* 0x000000480600780c */ /* 0x000fe40003f44270 */
[----:B------:R-:W-:Y:S01]  /*2d30*/  FSEL R31, R57, -INF , P1 ;  /* 0xff800000391f7808 */ /* 0x000fe20000800000 */
[----:B------:R-:W-:Y:S01]  /*2d40*/  FFMA.FTZ R57, R36, UR10, -R49 ;  /* 0x0000000a24397c23 */ /* 0x000fe20008010831 */
[----:B------:R-:W-:Y:S01]  /*2d50*/  FMNMX.FTZ R44, R30, R33, !PT ;  /* 0x000000211e2c7209 */ /* 0x000fe20007810000 */
[----:B------:R-:W3:Y:S01]  /*2d60*/  MUFU.TANH R69, R69 ;  /* 0x0000004500457308 */ /* 0x000ee20000002400 */
[----:B------:R-:W-:-:S02]  /*2d70*/  ISETP.GT.AND P1, PT, R6, 0x49, PT ;  /* 0x000000490600780c */ /* 0x000fc40003f24270 */
[----:B0-----:R-:W-:Y:S02]  /*2d80*/  FSEL R32, R60, -INF , P2 ;  /* 0xff8000003c207808 */ /* 0x001fe40001000000 */
[----:B-1----:R-:W-:Y:S02]  /*2d90*/  FMNMX.FTZ R35, R31, R44, !PT ;  /* 0x0000002c1f237209 */ /* 0x002fe40007810000 */
[----:B------:R-:W-:Y:S01]  /*2da0*/  ISETP.GT.AND P2, PT, R6, 0x50, PT ;  /* 0x000000500600780c */ /* 0x000fe20003f44270 */
[----:B------:R0:W-:Y:S01]  /*2db0*/  MUFU.EX2 R157, R37 ;  /* 0x00000025009d7308 */ /* 0x0001e20000000800 */
[----:B--2---:R-:W-:Y:S02]  /*2dc0*/  FSEL R33, R61, -INF , P1 ;  /* 0xff8000003d217808 */ /* 0x004fe40000800000 */
[----:B------:R-:W-:Y:S02]  /*2dd0*/  FMNMX.FTZ R44, R32, R35, !PT ;  /* 0x00000023202c7209 */ /* 0x000fe40007810000 */
[----:B------:R-:W-:-:S02]  /*2de0*/  ISETP.GT.AND P1, PT, R6, 0x51, PT ;  /* 0x000000510600780c */ /* 0x000fc40003f24270 */
[----:B------:R-:W-:Y:S01]  /*2df0*/  FSEL R34, R64, -INF , P2 ;  /* 0xff80000040227808 */ /* 0x000fe20001000000 */
[----:B------:R1:W-:Y:S01]  /*2e00*/  MUFU.EX2 R56, R45 ;  /* 0x0000002d00387308 */ /* 0x0003e20000000800 */
[----:B0-----:R-:W-:Y:S01]  /*2e10*/  FMNMX.FTZ R37, R33, R44, !PT ;  /* 0x0000002c21257209 */ /* 0x001fe20007810000 */
[----:B------:R-:W-:Y:S01]  /*2e20*/  FADD.FTZ R64, R153, R48 ;  /* 0x0000003099407221 */ /* 0x000fe20000010000 */
[----:B------:R-:W-:Y:S02]  /*2e30*/  ISETP.GT.AND P2, PT, R6, 0x58, PT ;  /* 0x000000580600780c */ /* 0x000fe40003f44270 */
[----:B-----5:R-:W-:Y:S02]  /*2e40*/  FSEL R35, R65, -INF , P1 ;  /* 0xff80000041237808 */ /* 0x020fe40000800000 */
[----:B------:R-:W-:Y:S01]  /*2e50*/  FMNMX.FTZ R44, R34, R37, !PT ;  /* 0x00000025222c7209 */ /* 0x000fe20007810000 */
[----:B------:R-:W-:Y:S01]  /*2e60*/  MUFU.EX2 R161, R38 ;  /* 0x0000002600a17308 */ /* 0x000fe20000000800 */
[----:B------:R-:W-:-:S02]  /*2e70*/  ISETP.GT.AND P1, PT, R6, 0x59, PT ;  /* 0x000000590600780c */ /* 0x000fc40003f24270 */
[----:B----4-:R-:W-:Y:S02]  /*2e80*/  FSEL R36, R68, -INF , P2 ;  /* 0xff80000044247808 */ /* 0x010fe40001000000 */
[----:B-1----:R-:W-:Y:S01]  /*2e90*/  FMNMX.FTZ R45, R35, R44, !PT ;  /* 0x0000002c232d7209 */ /* 0x002fe20007810000 */
[----:B------:R-:W-:Y:S01]  /*2ea0*/  FFMA.FTZ R44, R39, UR10, -R49 ;  /* 0x0000000a272c7c23 */ /* 0x000fe20008010831 */
[----:B---3--:R-:W-:Y:S01]  /*2eb0*/  FSEL R37, R69, -INF , P1 ;  /* 0xff80000045257808 */ /* 0x008fe20000800000 */
[----:B------:R-:W-:Y:S01]  /*2ec0*/  MUFU.EX2 R53, R53 ;  /* 0x0000003500357308 */ /* 0x000fe20000000800 */
[----:B------:R-:W-:Y:S02]  /*2ed0*/  FMNMX.FTZ R6, R36, R45, !PT ;  /* 0x0000002d24067209 */ /* 0x000fe40007810000 */
[----:B------:R-:W-:Y:S02]  /*2ee0*/  F2FP.BF16.F32.PACK_AB R153, R48, R153 ;  /* 0x000000993099723e */ /* 0x000fe400000010ff */
[----:B------:R-:W-:-:S03]  /*2ef0*/  FMNMX.FTZ R6, R37, R6, !PT ;  /* 0x0000000625067209 */ /* 0x000fc60007810000 */
[----:B------:R-:W0:Y:S02]  /*2f00*/  MUFU.EX2 R60, R57 ;  /* 0x00000039003c7308 */ /* 0x000e240000000800 */
[----:B------:R-:W1:Y:S06]  /*2f10*/  SHFL.BFLY PT, R39, R6, 0x2, 0x1f ;  /* 0x0c401f0006277f89 */ /* 0x000e6c00000e0000 */
[----:B------:R-:W-:Y:S08]  /*2f20*/  MUFU.EX2 R44, R44 ;  /* 0x0000002c002c7308 */ /* 0x000ff00000000800 */
[----:B------:R-:W-:Y:S01]  /*2f30*/  MUFU.EX2 R40, R40 ;  /* 0x0000002800287308 */ /* 0x000fe20000000800 */
[----:B0-----:R-:W-:-:S07]  /*2f40*/  F2FP.BF16.F32.PACK_AB R159, R60, R53 ;  /* 0x000000353c9f723e */ /* 0x001fce00000010ff */
[----:B------:R-:W0:Y:S01]  /*2f50*/  MUFU.EX2 R41, R41 ;  /* 0x0000002900297308 */ /* 0x000e220000000800 */
[----:B-1----:R-:W-:-:S05]  /*2f60*/  FMNMX.FTZ R39, R6, R39, !PT ;  /* 0x0000002706277209 */ /* 0x002fca0007810000 */
[----:B------:R-:W1:Y:S02]  /*2f70*/  SHFL.BFLY PT, R6, R39, 0x1, 0x1f ;  /* 0x0c201f0027067f89 */ /* 0x000e6400000e0000 */
[----:B------:R-:W-:Y:S08]  /*2f80*/  MUFU.EX2 R42, R42 ;  /* 0x0000002a002a7308 */ /* 0x000ff00000000800 */
[----:B------:R-:W2:Y:S01]  /*2f90*/  MUFU.EX2 R43, R43 ;  /* 0x0000002b002b7308 */ /* 0x000ea20000000800 */
[----:B0-----:R-:W-:-:S07]  /*2fa0*/  F2FP.BF16.F32.PACK_AB R163, R41, R40 ;  /* 0x0000002829a3723e */ /* 0x001fce00000010ff */
[----:B------:R-:W-:Y:S01]  /*2fb0*/  MUFU.EX2 R46, R46 ;  /* 0x0000002e002e7308 */ /* 0x000fe20000000800 */
[----:B-1----:R-:W-:-:S07]  /*2fc0*/  FMNMX.FTZ R6, R39, R6, !PT ;  /* 0x0000000627067209 */ /* 0x002fce0007810000 */
[----:B------:R-:W0:Y:S01]  /*2fd0*/  MUFU.EX2 R47, R47 ;  /* 0x0000002f002f7308 */ /* 0x000e220000000800 */
[----:B--2---:R-:W-:Y:S02]  /*2fe0*/  F2FP.BF16.F32.PACK_AB R165, R43, R42 ;  /* 0x0000002a2ba5723e */ /* 0x004fe400000010ff */
[C---:B------:R-:W-:Y:S01]  /*2ff0*/  FSETP.NEU.FTZ.AND P1, PT, R6.reuse, -INF , PT ;  /* 0xff8000000600780b */ /* 0x040fe20003f3d000 */
[----:B------:R-:W-:-:S04]  /*3000*/  FMUL.FTZ R38, R6, UR10 ;  /* 0x0000000a06267c20 */ /* 0x000fc80008410000 */
[----:B------:R-:W-:Y:S01]  /*3010*/  MUFU.EX2 R50, R50 ;  /* 0x0000003200327308 */ /* 0x000fe20000000800 */
        /* <DEDUP_REMOVED lines=27> */
[----:B------:R-:W-:Y:S01]  /*31d0*/  FFMA.FTZ R37, R37, UR10, -R38 ;  /* 0x0000000a25257c23 */ /* 0x000fe20008010826 */
[----:B0-----:R-:W-:-:S03]  /*31e0*/  F2FP.BF16.F32.PACK_AB R167, R47, R46 ;  /* 0x0000002e2fa7723e */ /* 0x001fc600000010ff */
[----:B------:R-:W0:Y:S01]  /*31f0*/  MUFU.EX2 R11, R11 ;  /* 0x0000000b000b7308 */ /* 0x000e220000000800 */
[----:B-1----:R-:W-:Y:S01]  /*3200*/  FADD.FTZ R39, R4, R9 ;  /* 0x0000000904277221 */ /* 0x002fe20000010000 */
[----:B------:R-:W-:-:S06]  /*3210*/  F2FP.BF16.F32.PACK_AB R152, R9, R4 ;  /* 0x000000040998723e */ /* 0x000fcc00000010ff */
[----:B------:R-:W1:Y:S01]  /*3220*/  MUFU.EX2 R12, R12 ;  /* 0x0000000c000c7308 */ /* 0x000e620000000800 */
[----:B--2---:R-:W-:Y:S01]  /*3230*/  FADD.FTZ R66, R10, R39 ;  /* 0x000000270a427221 */ /* 0x004fe20000010000 */
[----:B------:R-:W-:Y:S01]  /*3240*/  FADD.FTZ R39, R155, R64 ;  /* 0x000000409b277221 */ /* 0x000fe20000010000 */
[----:B------:R-:W-:-:S03]  /*3250*/  F2FP.BF16.F32.PACK_AB R155, R52, R155 ;  /* 0x0000009b349b723e */ /* 0x000fc600000010ff */
[----:B------:R-:W-:Y:S02]  /*3260*/  FADD.FTZ R64, R52, R39 ;  /* 0x0000002734407221 */ /* 0x000fe40000010000 */
[----:B------:R-:W2:Y:S01]  /*3270*/  MUFU.EX2 R13, R13 ;  /* 0x0000000d000d7308 */ /* 0x000ea20000000800 */
[----:B0-----:R-:W-:Y:S01]  /*3280*/  FADD.FTZ R45, R11, R66 ;  /* 0x000000420b2d7221 */ /* 0x001fe20000010000 */
[----:B------:R-:W-:Y:S01]  /*3290*/  FADD.FTZ R39, R157, R64 ;  /* 0x000000409d277221 */ /* 0x000fe20000010000 */
[----:B------:R-:W-:Y:S02]  /*32a0*/  F2FP.BF16.F32.PACK_AB R154, R11, R10 ;  /* 0x0000000a0b9a723e */ /* 0x000fe400000010ff */
[C---:B------:R-:W-:Y:S01]  /*32b0*/  F2FP.BF16.F32.PACK_AB R157, R56.reuse, R157 ;  /* 0x0000009d389d723e */ /* 0x040fe200000010ff */
[----:B------:R-:W-:Y:S02]  /*32c0*/  FADD.FTZ R64, R56, R39 ;  /* 0x0000002738407221 */ /* 0x000fe40000010000 */
[----:B------:R-:W0:Y:S01]  /*32d0*/  MUFU.EX2 R14, R14 ;  /* 0x0000000e000e7308 */ /* 0x000e220000000800 */
[----:B-1----:R-:W-:Y:S01]  /*32e0*/  FADD.FTZ R66, R12, R45 ;  /* 0x0000002d0c427221 */ /* 0x002fe20000010000 */
[----:B------:R-:W-:-:S04]  /*32f0*/  FADD.FTZ R39, R53, R64 ;  /* 0x0000004035277221 */ /* 0x000fc80000010000 */
[----:B------:R-:W-:Y:S02]  /*3300*/  FADD.FTZ R64, R60, R39 ;  /* 0x000000273c407221 */ /* 0x000fe40000010000 */
[----:B------:R-:W1:Y:S01]  /*3310*/  MUFU.EX2 R15, R15 ;  /* 0x0000000f000f7308 */ /* 0x000e620000000800 */
[----:B--2---:R-:W-:Y:S01]  /*3320*/  FADD.FTZ R45, R13, R66 ;  /* 0x000000420d2d7221 */ /* 0x004fe20000010000 */
[----:B------:R-:W-:Y:S01]  /*3330*/  FADD.FTZ R39, R161, R64 ;  /* 0x00000040a1277221 */ /* 0x000fe20000010000 */
[C---:B------:R-:W-:Y:S02]  /*3340*/  F2FP.BF16.F32.PACK_AB R161, R44.reuse, R161 ;  /* 0x000000a12ca1723e */ /* 0x040fe400000010ff */
[----:B------:R-:W-:Y:S01]  /*3350*/  F2FP.BF16.F32.PACK_AB R156, R13, R12 ;  /* 0x0000000c0d9c723e */ /* 0x000fe200000010ff */
[----:B------:R-:W-:Y:S02]  /*3360*/  FADD.FTZ R39, R44, R39 ;  /* 0x000000272c277221 */ /* 0x000fe40000010000 */
[----:B------:R-:W2:Y:S01]  /*3370*/  MUFU.EX2 R20, R20 ;  /* 0x0000001400147308 */ /* 0x000ea20000000800 */
[----:B0-----:R-:W-:Y:S01]  /*3380*/  FADD.FTZ R66, R14, R45 ;  /* 0x0000002d0e427221 */ /* 0x001fe20000010000 */
[----:B------:R-:W-:-:S06]  /*3390*/  FADD.FTZ R48, R40, R39 ;  /* 0x0000002728307221 */ /* 0x000fcc0000010000 */
        /* <DEDUP_REMOVED lines=9> */
[----:B-1----:R-:W-:Y:S01]  /*3430*/  FADD.FTZ R38, R24, R45 ;  /* 0x0000002d18267221 */ /* 0x002fe20000010000 */
[----:B------:R-:W-:-:S04]  /*3440*/  FADD.FTZ R45, R41, R48 ;  /* 0x00000030292d7221 */ /* 0x000fc80000010000 */
[----:B------:R-:W-:Y:S02]  /*3450*/  FADD.FTZ R10, R42, R45 ;  /* 0x0000002d2a0a7221 */ /* 0x000fe40000010000 */
[----:B------:R-:W1:Y:S01]  /*3460*/  MUFU.EX2 R27, R27 ;  /* 0x0000001b001b7308 */ /* 0x000e620000000800 */
[----:B--2---:R-:W-:Y:S01]  /*3470*/  FADD.FTZ R39, R25, R38 ;  /* 0x0000002619277221 */ /* 0x004fe20000010000 */
[----:B------:R-:W-:Y:S01]  /*3480*/  FADD.FTZ R11, R43, R10 ;  /* 0x0000000a2b0b7221 */ /* 0x000fe20000010000 */
[----:B------:R-:W-:-:S03]  /*3490*/  F2FP.BF16.F32.PACK_AB R162, R25, R24 ;  /* 0x0000001819a2723e */ /* 0x000fc600000010ff */
[----:B------:R-:W-:Y:S02]  /*34a0*/  FADD.FTZ R10, R46, R11 ;  /* 0x0000000b2e0a7221 */ /* 0x000fe40000010000 */
[----:B------:R-:W2:Y:S01]  /*34b0*/  MUFU.EX2 R28, R28 ;  /* 0x0000001c001c7308 */ /* 0x000ea20000000800 */
[----:B0-----:R-:W-:Y:S01]  /*34c0*/  FADD.FTZ R4, R26, R39 ;  /* 0x000000271a047221 */ /* 0x001fe20000010000 */
[----:B------:R-:W-:-:S04]  /*34d0*/  FADD.FTZ R11, R47, R10 ;  /* 0x0000000a2f0b7221 */ /* 0x000fc80000010000 */
[----:B------:R-:W-:Y:S02]  /*34e0*/  FADD.FTZ R10, R50, R11 ;  /* 0x0000000b320a7221 */ /* 0x000fe40000010000 */
        /* <DEDUP_REMOVED lines=38> */
[----:B------:R2:W0:Y:S01]  /*3750*/  MUFU.EX2 R175, R3 ;  /* 0x0000000300af7308 */ /* 0x0004220000000800 */
[----:B-1----:R-:W-:Y:S01]  /*3760*/  FADD.FTZ R10, R62, R11 ;  /* 0x0000000b3e0a7221 */ /* 0x002fe20000010000 */
[C---:B--2---:R-:W-:Y:S01]  /*3770*/  FADD.FTZ R3, R37.reuse, R4 ;  /* 0x0000000425037221 */ /* 0x044fe20000010000 */
[----:B------:R-:W-:Y:S02]  /*3780*/  F2FP.BF16.F32.PACK_AB R174, R37, R36 ;  /* 0x0000002425ae723e */ /* 0x000fe400000010ff */
[C---:B0-----:R-:W-:Y:S01]  /*3790*/  FADD.FTZ R4, R175.reuse, R10 ;  /* 0x0000000aaf047221 */ /* 0x041fe20000010000 */
[----:B------:R-:W-:Y:S01]  /*37a0*/  F2FP.BF16.F32.PACK_AB R175, R175, R62 ;  /* 0x0000003eafaf723e */ /* 0x000fe200000010ff */
[----:B------:R-:W-:Y:S06]  /*37b0*/  @!P0 BRA `(.L_x_4439) ;  /* 0x0000000000048947 */ /* 0x000fec0003800000 */
[----:B------:R-:W-:Y:S01]  /*37c0*/  BPT.TRAP 0x1 ;  /* 0x000000040000795c */ /* 0x000fe20000300000 */
.L_x_4439:
[----:B------:R0:W1:Y:S01]  /*37d0*/  SYNCS.PHASECHK.TRANS64.TRYWAIT P1, [UR22+0x22850], R8 ;  /* 0x02285008ff0075a7 */ /* 0x0000620008020156 */
[----:B------:R-:W-:Y:S05]  /*37e0*/  @!P0 BRA `(.L_x_4440) ;  /* 0x0000000000048947 */ /* 0x000fea0003800000 */
[----:B------:R-:W-:Y:S01]  /*37f0*/  BPT.TRAP 0x1 ;  /* 0x000000040000795c */ /* 0x000fe20000300000 */
.L_x_4440:
[----:B-1----:R-:W-:Y:S05]  /*3800*/  @P1 BRA `(.L_x_4441) ;  /* 0x0000000000081947 */ /* 0x002fea0003800000 */
[----:B------:R-:W1:Y:S02]  /*3810*/  SYNCS.PHASECHK.TRANS64.TRYWAIT P1, [UR22+0x22850], R8 ;  /* 0x02285008ff0075a7 */ /* 0x000e640008020156 */
[----:B-1----:R-:W-:Y:S05]  /*3820*/  @!P1 BRA `(.L_x_4442) ;  /* 0x000000c400549947 */ /* 0x002fea0003800000 */
.L_x_4441:
        /* <DEDUP_REMOVED lines=43> */
.L_x_4443:
[----:B------:R-:W-:Y:S01]  /*3ae0*/  UISETP.NE.AND UP0, UPT, UR46, URZ, UPT ;  /* 0x0000003f2e00728c */ /* 0x000fe2000bf05270 */
[----:B------:R-:W2:Y:S01]  /*3af0*/  S2UR UR18, SR_CgaCtaId ;  /* 0x00000000001279c3 */ /* 0x000ea20000008800 */
[----:B------:R-:W-:Y:S01]  /*3b00*/  UMOV UR15, UR43 ;  /* 0x0000002b000f7c82 */ /* 0x000fe20008000000 */
[----:B------:R-:W-:Y:S02]  /*3b10*/  UIMAD UR11, UR42, UR11, -UR14 ;  /* 0x0000000b2a0b72a4 */ /* 0x000fe4000f8e0a0e */
[----:B------:R-:W-:Y:S02]  /*3b20*/  UIADD3 UR22, UR22, 0x22860, URZ ;  /* 0x0002286016167890 */ /* 0x000fe4000fffe03f */
[----:B------:R-:W-:-:S04]  /*3b30*/  UIADD3 UR23, UR40, -0x2, URZ ;  /* 0xfffffffe28177890 */ /* 0x000fc8000fffe03f */
[----:B------:R-:W-:Y:S01]  /*3b40*/  @UP0 ULDC UR6, c[0x0][0x44c] ;  /* 0x0001130000060ab9 */ /* 0x000fe20000000800 */
[----:B------:R-:W-:Y:S01]  /*3b50*/  @UP0 ULDC UR19, c[0x0][0x450] ;  /* 0x0001140000130ab9 */ /* 0x000fe20000000800 */
[----:B------:R-:W-:-:S04]  /*3b60*/  UIMAD.WIDE.U32 UR6, UR43, UR6, URZ ;  /* 0x000000062b0672a5 */ /* 0x000fc8000f8e003f */
[----:B------:R-:W-:-:S04]  /*3b70*/  @UP0 USHF.R.U32.HI UR15, URZ, UR19, UR7 ;  /* 0x000000133f0f0299 */ /* 0x000fc80008011607 */
[----:B------:R-:W-:-:S04]  /*3b80*/  UIADD3 UR6, UR11, UR15, URZ ;  /* 0x0000000f0b067290 */ /* 0x000fc8000fffe03f */
[----:B------:R-:W-:Y:S02]  /*3b90*/  UIMAD.WIDE UR6, UR6, 0x2aaaaaab, URZ ;  /* 0x2aaaaaab060678a5 */ /* 0x000fe4000f8e023f */
[----:B--2---:R-:W-:Y:S02]  /*3ba0*/  UPRMT UR22, UR18, 0x654, UR22 ;  /* 0x0000065412167896 */ /* 0x004fe40008000016 */
[----:B------:R-:W-:-:S04]  /*3bb0*/  USHF.R.U32.HI UR6, URZ, 0x1f, UR7 ;  /* 0x0000001f3f067899 */ /* 0x000fc80008011607 */
[----:B------:R-:W-:-:S03]  /*3bc0*/  ULEA.HI.SX32 UR6, UR7, UR6, 0x1c ;  /* 0x0000000607067291 */ /* 0x000fc6000f8fe23f */
[----:B------:R-:W-:Y:S01]  /*3bd0*/  SYNCS.ARRIVE.TRANS64.RED.A1T0 RZ, [UR22], RZ ;  /* 0x000000ffffff79a7 */ /* 0x000fe20008100416 */
[----:B------:R-:W-:-:S04]  /*3be0*/  UISETP.LT.AND UP0, UPT, URZ, UR6, UPT ;  /* 0x000000063f00728c */ /* 0x000fc8000bf01270 */
[----:B------:R-:W-:-:S04]  /*3bf0*/  USEL UR22, URZ, UR6, !UP0 ;  /* 0x000000063f167287 */ /* 0x000fc8000c000000 */
[----:B------:R-:W-:-:S06]  /*3c00*/  UISETP.GE.AND UP0, UPT, UR23, UR22, UPT ;  /* 0x000000161700728c */ /* 0x000fcc000bf06270 */
[----:B------:R-:W-:-:S13]  /*3c10*/  PLOP3.LUT P1, PT, PT, PT, UP0, 0x80, 0x0 ;  /* 0x000000000000781c */ /* 0x000fda0003f2f008 */
[----:B------:R-:W-:Y:S05]  /*3c20*/  @!P1 BRA `(.L_x_4444) ;  /* 0x0000002800bc9947 */ /* 0x000fea0003800000 */
[----:B-1----:R-:W-:Y:S01]  /*3c30*/  IMAD.MOV.U32 R9, RZ, RZ, R5 ;  /* 0x000000ffff097224 */ /* 0x002fe200078e0005 */
[----:B0-----:R-:W-:Y:S01]  /*3c40*/  MOV R8, R6 ;  /* 0x0000000600087202 */ /* 0x001fe20000000f00 */
[----:B------:R-:W-:Y:S01]  /*3c50*/  ULDC UR27, c[0x0][0x288] ;  /* 0x0000a200001b7ab9 */ /* 0x000fe20000000800 */
[----:B------:R-:W-:Y:S01]  /*3c60*/  ULDC UR28, c[0x0][0x9d8] ;  /* 0x00027600001c7ab9 */ /* 0x000fe20000000800 */
[----:B------:R-:W-:-:S05]  /*3c70*/  ULDC UR24, c[0x0][0x988] ;  /* 0x0002620000187ab9 */ /* 0x000fca0000000800 */
.L_x_4455:
[----:B------:R-:W-:-:S04]  /*3c80*/  UIADD3 UR36, UR36, 0x1, URZ ;  /* 0x0000000124247890 */ /* 0x000fc8000fffe03f */
[----:B------:R-:W-:-:S04]  /*3c90*/  UISETP.NE.AND UP0, UPT, UR36, 0x2, UPT ;  /* 0x000000022400788c */ /* 0x000fc8000bf05270 */
[----:B------:R-:W-:Y:S02]  /*3ca0*/  USEL UR6, URZ, 0x1, UP0 ;  /* 0x000000013f067887 */ /* 0x000fe40008000000 */
[----:B------:R-:W-:Y:S02]  /*3cb0*/  USEL UR36, UR36, URZ, UP0 ;  /* 0x0000003f24247287 */ /* 0x000fe40008000000 */
[----:B------:R-:W-:Y:S01]  /*3cc0*/  ULOP3.LUT UR37, UR37, UR6, URZ, 0x3c, !UPT ;  /* 0x0000000625257292 */ /* 0x000fe2000f8e3c3f */
[----:B01----:R-:W-:Y:S11]  /*3cd0*/  @!P0 BRA `(.L_x_4445) ;  /* 0x0000000000048947 */ /* 0x003ff60003800000 */
[----:B------:R-:W-:Y:S01]  /*3ce0*/  BPT.TRAP 0x1 ;  /* 0x000000040000795c */ /* 0x000fe20000300000 */
.L_x_4445:
        /* <DEDUP_REMOVED lines=9> */
.L_x_4446:
[----:B-1----:R-:W-:Y:S05]  /*3d80*/  @P1 BRA `(.L_x_4447) ;  /* 0x0000000000081947 */ /* 0x002fea0003800000 */
[----:B------:R-:W1:Y:S02]  /*3d90*/  SYNCS.PHASECHK.TRANS64.TRYWAIT P1, [UR26+0x22830], R7 ;  /* 0x02283007ff0075a7 */ /* 0x000e64000802015a */
[----:B-1----:R-:W-:Y:S05]  /*3da0*/  @!P1 BRA `(.L_x_4448) ;  /* 0x000000c0000c9947 */ /* 0x002fea0003800000 */
.L_x_4447:
        /* <DEDUP_REMOVED lines=26> */
.L_x_4449:
[----:B------:R-:W-:Y:S01]  /*3f50*/  UISETP.NE.AND UP0, UPT, UR46, URZ, UPT ;  /* 0x0000003f2e00728c */ /* 0x000fe2000bf05270 */
[----:B------:R-:W-:Y:S02]  /*3f60*/  VIADD R5, R16, UR43 ;  /* 0x0000002b10057c36 */ /* 0x000fe40008000000 */
[----:B------:R-:W-:Y:S01]  /*3f70*/  FMUL.FTZ R14, R161, UR28 ;  /* 0x0000001ca10e7c20 */ /* 0x000fe20008410000 */
[----:B------:R-:W-:Y:S01]  /*3f80*/  FMUL.FTZ R6, R152, UR28 ;  /* 0x0000001c98067c20 */ /* 0x000fe20008410000 */
[----:B------:R-:W-:Y:S01]  /*3f90*/  FMUL.FTZ R152, R169, UR28 ;  /* 0x0000001ca9987c20 */ /* 0x000fe20008410000 */
[----:B------:R-:W-:Y:S01]  /*3fa0*/  FMUL.FTZ R13, R160, UR28 ;  /* 0x0000001ca00d7c20 */ /* 0x000fe20008410000 */
[----:B------:R-:W-:Y:S01]  /*3fb0*/  PLOP3.LUT P1, PT, PT, PT, UP0, 0x80, 0x0 ;  /* 0x000000000000781c */ /* 0x000fe20003f2f008 */
[----:B------:R-:W2:Y:S01]  /*3fc0*/  LDC R169, c[0x0][0x2f0] ;  /* 0x0000bc00ffa97b82 */ /* 0x000ea20000000800 */
[----:B------:R-:W-:Y:S01]  /*3fd0*/  PLOP3.LUT P2, PT, PT, PT, UP0, 0x80, 0x0 ;  /* 0x000000000000781c */ /* 0x000fe20003f4f008 */
[----:B------:R-:W-:Y:S01]  /*3fe0*/  FMUL.FTZ R160, R167, UR28 ;  /* 0x0000001ca7a07c20 */ /* 0x000fe20008410000 */
[----:B------:R-:W-:Y:S01]  /*3ff0*/  FMUL.FTZ R154, R154, UR28 ;  /* 0x0000001c9a9a7c20 */ /* 0x000fe20008410000 */
[----:B------:R-:W-:Y:S01]  /*4000*/  @UP0 ULDC UR6, c[0x0][0x44c] ;  /* 0x0001130000060ab9 */ /* 0x000fe20000000800 */
[----:B------:R-:W-:-:S02]  /*4010*/  IMAD.MOV.U32 R200, RZ, RZ, -0x2 ;  /* 0xfffffffeffc87424 */ /* 0x000fc400078e00ff */
[----:B------:R-:W-:Y:S01]  /*4020*/  FMUL.FTZ R10, R153, UR28 ;  /* 0x0000001c990a7c20 */ /* 0x000fe20008410000 */
[----:B------:R-:W-:Y:S01]  /*4030*/  FMUL.FTZ R153, R155, UR28 ;  /* 0x0000001c9b997c20 */ /* 0x000fe20008410000 */
[----:B------:R-:W-:Y:S01]  /*4040*/  FMUL.FTZ R155, R158, UR28 ;  /* 0x0000001c9e9b7c20 */ /* 0x000fe20008410000 */
[----:B------:R-:W3:Y:S01]  /*4050*/  MUFU.TANH R154, R154 ;  /* 0x0000009a009a7308 */ /* 0x000ee20000002400 */
[----:B------:R-:W-:Y:S01]  /*4060*/  FMUL.FTZ R11, R156, UR28 ;  /* 0x0000001c9c0b7c20 */ /* 0x000fe20008410000 */
[----:B------:R-:W-:Y:S01]  /*4070*/  FMUL.FTZ R156, R159, UR28 ;  /* 0x0000001c9f9c7c20 */ /* 0x000fe20008410000 */
[----:B------:R-:W-:Y:S01]  /*4080*/  @P1 IMAD.HI.U32 R161, R5, UR6, RZ ;  /* 0x0000000605a11c27 */ /* 0x000fe2000f8e00ff */
[----:B------:R-:W-:-:S03]  /*4090*/  @UP0 ULDC UR6, c[0x0][0x450] ;  /* 0x0001140000060ab9 */ /* 0x000fc60000000800 */
[----:B------:R-:W-:Y:S01]  /*40a0*/  FMUL.FTZ R20, R165, UR28 ;  /* 0x0000001ca5147c20 */ /* 0x000fe20008410000 */
[----:B------:R-:W-:Y:S01]  /*40b0*/  FMUL.FTZ R165, R178, UR28 ;  /* 0x0000001cb2a57c20 */ /* 0x000fe20008410000 */
[----:B------:R-:W-:Y:S01]  /*40c0*/  FMUL.FTZ R158, R162, UR28 ;  /* 0x0000001ca29e7c20 */ /* 0x000fe20008410000 */
[----:B------:R-:W-:Y:S01]  /*40d0*/  @P2 SHF.R.U32.HI R5, RZ, UR6, R161 ;  /* 0x00000006ff052c19 */ /* 0x000fe200080116a1 */
[----:B------:R-:W-:Y:S01]  /*40e0*/  UMOV UR6, 0x1 ;  /* 0x0000000100067882 */ /* 0x000fe20000000000 */
[----:B------:R-:W4:Y:S01]  /*40f0*/  MUFU.TANH R153, R153 ;  /* 0x0000009900997308 */ /* 0x000f220000002400 */
[----:B------:R-:W-:Y:S01]  /*4100*/  UIMAD UR6, UR23, -0x60, UR6 ;  /* 0xffffffa0170678a4 */ /* 0x000fe2000f8e0206 */
[----:B------:R-:W-:Y:S01]  /*4110*/  FMUL.FTZ R12, R157, UR28 ;  /* 0x0000001c9d0c7c20 */ /* 0x000fe20008410000 */
[----:B------:R-:W5:Y:S01]  /*4120*/  SHFL.IDX PT, R167, R5, 0x1, 0x1c1f ;  /* 0x003c1f0005a77f89 */ /* 0x000f6200000e0000 */
[----:B------:R-:W-:Y:S01]  /*4130*/  FMUL.FTZ R157, R163, UR28 ;  /* 0x0000001ca39d7c20 */ /* 0x000fe20008410000 */
[----:B------:R-:W-:Y:S01]  /*4140*/  FMUL.FTZ R159, R166, UR28 ;  /* 0x0000001ca69f7c20 */ /* 0x000fe20008410000 */
[----:B------:R-:W-:Y:S01]  /*4150*/  FMUL.FTZ R162, R170, UR28 ;  /* 0x0000001caaa27c20 */ /* 0x000fe20008410000 */
[----:B------:R-:W-:Y:S01]  /*4160*/  IMAD R200, R17, R200, UR6 ;  /* 0x0000000611c87e24 */ /* 0x000fe2000f8e02c8 */
[----:B------:R-:W0:Y:S01]  /*4170*/  MUFU.TANH R155, R155 ;  /* 0x0000009b009b7308 */ /* 0x000e220000002400 */
[----:B------:R-:W-:Y:S01]  /*4180*/  FMUL.FTZ R161, R171, UR28 ;  /* 0x0000001caba17c20 */ /* 0x000fe20008410000 */
[----:B------:R-:W-:Y:S01]  /*4190*/  FMUL.FTZ R163, R174, UR28 ;  /* 0x0000001caea37c20 */ /* 0x000fe20008410000 */
[----:B--2---:R-:W-:-:S02]  /*41a0*/  IMAD R200, R169, UR42, R200 ;  /* 0x0000002aa9c87c24 */ /* 0x004fc4000f8e02c8 */
        /* <DEDUP_REMOVED lines=13> */
[----:B------:R-:W1:Y:S01]  /*4280*/  SHFL.IDX PT, R5, R5, RZ, 0x1c1f ;  /* 0x001c1fff05057589 */ /* 0x000e6200000e0000 */
[----:B------:R-:W-:Y:S01]  /*4290*/  FMUL.FTZ R183, R180, UR28 ;  /* 0x0000001cb4b77c20 */ /* 0x000fe20008410000 */
[----:B-----5:R-:W-:Y:S01]  /*42a0*/  IADD3 R178, R167, -UR27, R200 ;  /* 0x8000001ba7b27c10 */ /* 0x020fe2000fffe0c8 */
[----:B------:R-:W-:Y:S01]  /*42b0*/  FMUL.FTZ R167, R182, UR28 ;  /* 0x0000001cb6a77c20 */ /* 0x000fe20008410000 */
[----:B------:R-:W-:Y:S01]  /*42c0*/  FMUL.FTZ R180, R188, UR28 ;  /* 0x0000001cbcb47c20 */ /* 0x000fe20008410000 */
[----:B------:R-:W-:Y:S01]  /*42d0*/  FMUL.FTZ R196, R196, UR28 ;  /* 0x0000001cc4c47c20 */ /* 0x000fe20008410000 */
[C---:B------:R-:W-:Y:S01]  /*42e0*/  ISETP.GT.AND P1, PT, R178.reuse, RZ, PT ;  /* 0x000000ffb200720c */ /* 0x040fe20003f24270 */
[----:B------:R-:W5:Y:S01]  /*42f0*/  MUFU.TANH R157, R157 ;  /* 0x0000009d009d7308 */ /* 0x000f620000002400 */
[----:B------:R-:W-:Y:S01]  /*4300*/  ISETP.GT.AND P2, PT, R178, 0x1, PT ;  /* 0x00000001b200780c */ /* 0x000fe20003f44270 */
[----:B------:R-:W-:Y:S01]  /*4310*/  UMOV UR10, UR24 ;  /* 0x00000018000a7c82 */ /* 0x000fe20008000000 */
[----:B---3--:R-:W-:Y:S01]  /*4320*/  FSEL R154, R154, -INF , P1 ;  /* 0xff8000009a9a7808 */ /* 0x008fe20000800000 */
[----:B------:R-:W-:Y:S01]  /*4330*/  FMUL.FTZ R186, R192, UR28 ;  /* 0x0000001cc0ba7c20 */ /* 0x000fe20008410000 */
[----:B------:R-:W-:Y:S01]  /*4340*/  ISETP.GT.AND P1, PT, R178, 0x8, PT ;  /* 0x00000008b200780c */ /* 0x000fe20003f24270 */
[----:B------:R-:W-:Y:S01]  /*4350*/  FMUL.FTZ R192, R197, UR28 ;  /* 0x0000001cc5c07c20 */ /* 0x000fe20008410000 */
[----:B----4-:R-:W-:Y:S01]  /*4360*/  FSEL R153, R153, -INF , P2 ;  /* 0xff80000099997808 */ /* 0x010fe20001000000 */
[----:B------:R-:W3:Y:S01]  /*4370*/  MUFU.TANH R159, R159 ;  /* 0x0000009f009f7308 */ /* 0x000ee20000002400 */
[----:B------:R-:W-:Y:S01]  /*4380*/  FMNMX.FTZ R170, R154, R9, !PT ;  /* 0x000000099aaa7209 */ /* 0x000fe20007810000 */
[----:B------:R-:W-:Y:S01]  /*4390*/  UIADD3 UR6, UR26, 0x22840, URZ ;  /* 0x000228401a067890 */ /* 0x000fe2000fffe03f */
[----:B------:R-:W-:-:S02]  /*43a0*/  ISETP.GT.AND P2, PT, R178, 0x9, PT ;  /* 0x00000009b200780c */ /* 0x000fc40003f44270 */
[----:B0-----:R-:W-:Y:S01]  /*43b0*/  FSEL R155, R155, -INF , P1 ;  /* 0xff8000009b9b7808 */ /* 0x001fe20000800000 */
[----:B------:R-:W-:Y:S01]  /*43c0*/  UPRMT UR6, UR25, 0x654, UR6 ;  /* 0x0000065419067896 */ /* 0x000fe20008000006 */
[----:B------:R-:W-:Y:S01]  /*43d0*/  FMNMX.FTZ R170, R153, R170, !PT ;  /* 0x000000aa99aa7209 */ /* 0x000fe20007810000 */
[----:B------:R-:W0:Y:S01]  /*43e0*/  MUFU.TANH R160, R160 ;  /* 0x000000a000a07308 */ /* 0x000e220000002400 */
[----:B------:R-:W-:Y:S02]  /*43f0*/  ISETP.GT.AND P1, PT, R178, 0x10, PT ;  /* 0x00000010b200780c */ /* 0x000fe40003f24270 */
[----:B--2---:R-:W-:Y:S02]  /*4400*/  FSEL R156, R156, -INF , P2 ;  /* 0xff8000009c9c7808 */ /* 0x004fe40001000000 */
[----:B------:R-:W-:Y:S01]  /*4410*/  FMNMX.FTZ R171, R155, R170, !PT ;  /* 0x000000aa9bab7209 */ /* 0x000fe20007810000 */
[----:B------:R-:W-:Y:S01]  /*4420*/  FMUL.FTZ R170, R187, UR28 ;  /* 0x0000001cbbaa7c20 */ /* 0x000fe20008410000 */
[----:B------:R-:W-:Y:S01]  /*4430*/  ISETP.GT.AND P2, PT, R178, 0x11, PT ;  /* 0x00000011b200780c */ /* 0x000fe20003f44270 */
[----:B------:R-:W2:Y:S01]  /*4440*/  MUFU.TANH R162, R162 ;  /* 0x000000a200a27308 */ /* 0x000ea20000002400 */
[----:B-1----:R-:W-:Y:S01]  /*4450*/  FSEL R158, R158, -INF , P1 ;  /* 0xff8000009e9e7808 */ /* 0x002fe20000800000 */
[----:B------:R-:W-:Y:S01]  /*4460*/  SYNCS.ARRIVE.TRANS64.RED.A1T0 RZ, [UR6], RZ ;  /* 0x000000ffffff79a7 */ /* 0x000fe20008100406 */
[----:B------:R-:W-:-:S02]  /*4470*/  FMNMX.FTZ R171, R156, R171, !PT ;  /* 0x000000ab9cab7209 */ /* 0x000fc40007810000 */
[----:B------:R-:W-:Y:S02]  /*4480*/  ISETP.GT.AND P1, PT, R178, 0x18, PT ;  /* 0x00000018b200780c */ /* 0x000fe40003f24270 */
[----:B-----5:R-:W-:Y:S01]  /*4490*/  FSEL R157, R157, -INF , P2 ;  /* 0xff8000009d9d7808 */ /* 0x020fe20001000000 */
[----:B------:R-:W1:Y:S01]  /*44a0*/  MUFU.TANH R161, R161 ;  /* 0x000000a100a17308 */ /* 0x000e620000002400 */
[----:B------:R-:W-:Y:S02]  /*44b0*/  FMNMX.FTZ R174, R158, R171, !PT ;  /* 0x000000ab9eae7209 */ /* 0x000fe40007810000 */
[C---:B------:R-:W-:Y:S02]  /*44c0*/  ISETP.GT.AND P2, PT, R178.reuse, 0x19, PT ;  /* 0x00000019b200780c */ /* 0x040fe40003f44270 */
[----:B---3--:R-:W-:Y:S02]  /*44d0*/  FSEL R159, R159, -INF , P1 ;  /* 0xff8000009f9f7808 */ /* 0x008fe40000800000 */
[----:B------:R-:W-:Y:S01]  /*44e0*/  FMNMX.FTZ R174, R157, R174, !PT ;  /* 0x000000ae9dae7209 */ /* 0x000fe20007810000 */
[----:B------:R-:W3:Y:S01]  /*44f0*/  MUFU.TANH R163, R163 ;  /* 0x000000a300a37308 */ /* 0x000ee20000002400 */
[----:B------:R-:W-:-:S02]  /*4500*/  ISETP.GT.AND P1, PT, R178, 0x20, PT ;  /* 0x00000020b200780c */ /* 0x000fc40003f24270 */
[----:B0-----:R-:W-:Y:S02]  /*4510*/  FSEL R160, R160, -INF , P2 ;  /* 0xff800000a0a07808 */ /* 0x001fe40001000000 */
[----:B------:R-:W-:Y:S01]  /*4520*/  FMNMX.FTZ R171, R159, R174, !PT ;  /* 0x000000ae9fab7209 */ /* 0x000fe20007810000 */
[----:B------:R-:W-:Y:S01]  /*4530*/  FMUL.FTZ R174, R190, UR28 ;  /* 0x0000001cbeae7c20 */ /* 0x000fe20008410000 */
[----:B------:R-:W-:Y:S01]  /*4540*/  ISETP.GT.AND P2, PT, R178, 0x21, PT ;  /* 0x00000021b200780c */ /* 0x000fe20003f44270 */
[----:B------:R-:W0:Y:S01]  /*4550*/  MUFU.TANH R164, R164 ;  /* 0x000000a400a47308 */ /* 0x000e220000002400 */
[----:B--2---:R-:W-:Y:S01]  /*4560*/  FSEL R162, R162, -INF , P1 ;  /* 0xff800000a2a27808 */ /* 0x004fe20000800000 */
[----:B------:R-:W-:Y:S01]  /*4570*/  FMUL.FTZ R190, R173, UR28 ;  /* 0x0000001cadbe7c20 */ /* 0x000fe20008410000 */
[----:B------:R-:W-:Y:S02]  /*4580*/  FMNMX.FTZ R171, R160, R171, !PT ;  /* 0x000000aba0ab7209 */ /* 0x000fe40007810000 */
[----:B------:R-:W-:-:S02]  /*4590*/  ISETP.GT.AND P1, PT, R178, 0x28, PT ;  /* 0x00000028b200780c */ /* 0x000fc40003f24270 */
[----:B-1----:R-:W-:Y:S01]  /*45a0*/  FSEL R161, R161, -INF , P2 ;  /* 0xff800000a1a17808 */ /* 0x002fe20001000000 */
[----:B------:R-:W1:Y:S01]  /*45b0*/  MUFU.TANH R165, R165 ;  /* 0x000000a500a57308 */ /* 0x000e620000002400 */
[----:B------:R-:W-:Y:S02]  /*45c0*/  FMNMX.FTZ R182, R162, R171, !PT ;  /* 0x000000aba2b67209 */ /* 0x000fe40007810000 */
[C---:B------:R-:W-:Y:S02]  /*45d0*/  ISETP.GT.AND P2, PT, R178.reuse, 0x29, PT ;  /* 0x00000029b200780c */ /* 0x040fe40003f44270 */
[----:B---3--:R-:W-:Y:S02]  /*45e0*/  FSEL R163, R163, -INF , P1 ;  /* 0xff800000a3a37808 */ /* 0x008fe40000800000 */
[----:B------:R-:W-:Y:S01]  /*45f0*/  FMNMX.FTZ R182, R161, R182, !PT ;  /* 0x000000b6a1b67209 */ /* 0x000fe20007810000 */
[----:B------:R-:W2:Y:S01]  /*4600*/  MUFU.TANH R166, R166 ;  /* 0x000000a600a67308 */ /* 0x000ea20000002400 */
[----:B------:R-:W-:-:S02]  /*4610*/  ISETP.GT.AND P1, PT, R178, 0x30, PT ;  /* 0x00000030b200780c */ /* 0x000fc40003f24270 */
[----:B0-----:R-:W-:Y:S02]  /*4620*/  FSEL R164, R164, -INF , P2 ;  /* 0xff800000a4a47808 */ /* 0x001fe40001000000 */
[----:B------:R-:W-:Y:S02]  /*4630*/  FMNMX.FTZ R171, R163, R182, !PT ;  /* 0x000000b6a3ab7209 */ /* 0x000fe40007810000 */
[----:B------:R-:W-:Y:S01]  /*4640*/  ISETP.GT.AND P2, PT, R178, 0x31, PT ;  /* 0x00000031b200780c */ /* 0x000fe20003f44270 */
[----:B------:R-:W0:Y:S01]  /*4650*/  MUFU.TANH R167, R167 ;  /* 0x000000a700a77308 */ /* 0x000e220000002400 */
[----:B-1----:R-:W-:Y:S02]  /*4660*/  FSEL R165, R165, -INF , P1 ;  /* 0xff800000a5a57808 */ /* 0x002fe40000800000 */
[----:B------:R-:W-:Y:S02]  /*4670*/  FMNMX.FTZ R182, R164, R171, !PT ;  /* 0x000000aba4b67209 */ /* 0x000fe40007810000 */
[----:B------:R-:W-:-:S02]  /*4680*/  ISETP.GT.AND P1, PT, R178, 0x38, PT ;  /* 0x00000038b200780c */ /* 0x000fc40003f24270 */
[----:B------:R-:W-:Y:S01]  /*4690*/  FMNMX.FTZ R171, R165, R182, !PT ;  /* 0x000000b6a5ab7209 */ /* 0x000fe20007810000 */
[----:B------:R-:W1:Y:S01]  /*46a0*/  MUFU.TANH R168, R168 ;  /* 0x000000a800a87308 */ /* 0x000e620000002400 */
[----:B--2---:R-:W-:Y:S02]  /*46b0*/  FSEL R166, R166, -INF , P2 ;  /* 0xff800000a6a67808 */ /* 0x004fe40001000000 */
[----:B------:R-:W-:Y:S02]  /*46c0*/  ISETP.GT.AND P2, PT, R178, 0x39, PT ;  /* 0x00000039b200780c */ /* 0x000fe40003f44270 */
[----:B------:R-:W-:-:S03]  /*46d0*/  FMNMX.FTZ R182, R166, R171, !PT ;  /* 0x000000aba6b67209 */ /* 0x000fc60007810000 */
[----:B------:R-:W2:Y:S01]  /*46e0*/  MUFU.TANH R169, R169 ;  /* 0x000000a900a97308 */ /* 0x000ea20000002400 */
        /* <DEDUP_REMOVED lines=8> */
[----:B--2---:R-:W-:Y:S02]  /*4770*/  FSEL R169, R169, -INF , P1 ;  /* 0xff800000a9a97808 */ /* 0x004fe40000800000 */
[----:B------:R-:W-:Y:S02]  /*4780*/  ISETP.GT.AND P1, PT, R178, 0x48, PT ;  /* 0x00000048b200780c */ /* 0x000fe40003f24270 */
[----:B------:R-:W-:-:S03]  /*4790*/  FMNMX.FTZ R171, R169, R182, !PT ;  /* 0x000000b6a9ab7209 */ /* 0x000fc60007810000 */
[----:B------:R2:W3:Y:S01]  /*47a0*/  MUFU.TANH R175, R191 ;  /* 0x000000bf00af7308 */ /* 0x0004e20000002400 */
[----:B0-----:R-:W-:Y:S02]  /*47b0*/  FSEL R170, R170, -INF , P2 ;  /* 0xff800000aaaa7808 */ /* 0x001fe40001000000 */
[----:B------:R-:W-:Y:S02]  /*47c0*/  ISETP.GT.AND P2, PT, R178, 0x49, PT ;  /* 0x00000049b200780c */ /* 0x000fe40003f44270 */
[----:B------:R-:W-:-:S03]  /*47d0*/  FMNMX.FTZ R171, R170, R171, !PT ;  /* 0x000000abaaab7209 */ /* 0x000fc60007810000 */
[----:B------:R0:W4:Y:S01]  /*47e0*/  MUFU.TANH R179, R194 ;  /* 0x000000c200b37308 */ /* 0x0001220000002400 */
[----:B-1----:R-:W-:Y:S01]  /*47f0*/  FSEL R174, R174, -INF , P1 ;  /* 0xff800000aeae7808 */ /* 0x002fe20000800000 */
[----:B--2---:R-:W-:Y:S01]  /*4800*/  FMUL.FTZ R191, R176, UR28 ;  /* 0x0000001cb0bf7c20 */ /* 0x004fe20008410000 */
[----:B------:R-:W-:Y:S02]  /*4810*/  ISETP.GT.AND P1, PT, R178, 0x50, PT ;  /* 0x00000050b200780c */ /* 0x000fe40003f24270 */
[----:B------:R-:W-:-:S03]  /*4820*/  FMNMX.FTZ R182, R174, R171, !PT ;  /* 0x000000abaeb67209 */ /* 0x000fc60007810000 */
[----:B------:R-:W1:Y:S01]  /*4830*/  MUFU.TANH R195, R195 ;  /* 0x000000c300c37308 */ /* 0x000e620000002400 */
[----:B---3--:R-:W-:Y:S01]  /*4840*/  FSEL R175, R175, -INF , P2 ;  /* 0xff800000afaf7808 */ /* 0x008fe20001000000 */
[----:B0-----:R-:W-:Y:S01]  /*4850*/  FMUL.FTZ R194, R172, UR28 ;  /* 0x0000001cacc27c20 */ /* 0x001fe20008410000 */
[----:B------:R-:W-:Y:S02]  /*4860*/  ISETP.GT.AND P2, PT, R178, 0x51, PT ;  /* 0x00000051b200780c */ /* 0x000fe40003f44270 */
[----:B------:R-:W-:-:S03]  /*4870*/  FMNMX.FTZ R182, R175, R182, !PT ;  /* 0x000000b6afb67209 */ /* 0x000fc60007810000 */
[----:B------:R-:W0:Y:S01]  /*4880*/  MUFU.TANH R198, R198 ;  /* 0x000000c600c67308 */ /* 0x000e220000002400 */
[----:B----4-:R-:W-:Y:S02]  /*4890*/  FSEL R171, R179, -INF , P1 ;  /* 0xff800000b3ab7808 */ /* 0x010fe40000800000 */
[----:B------:R-:W-:Y:S02]  /*48a0*/  ISETP.GT.AND P1, PT, R178, 0x58, PT ;  /* 0x00000058b200780c */ /* 0x000fe40003f24270 */
[----:B------:R-:W-:-:S03]  /*48b0*/  FMNMX.FTZ R179, R171, R182, !PT ;  /* 0x000000b6abb37209 */ /* 0x000fc60007810000 */
[----:B------:R-:W2:Y:S01]  /*48c0*/  MUFU.TANH R199, R199 ;  /* 0x000000c700c77308 */ /* 0x000ea20000002400 */
[----:B-1----:R-:W-:Y:S02]  /*48d0*/  FSEL R172, R195, -INF , P2 ;  /* 0xff800000c3ac7808 */ /* 0x002fe40001000000 */
[----:B------:R-:W-:Y:S02]  /*48e0*/  ISETP.GT.AND P2, PT, R178, 0x59, PT ;  /* 0x00000059b200780c */ /* 0x000fe40003f44270 */
[----:B------:R-:W-:-:S03]  /*48f0*/  FMNMX.FTZ R182, R172, R179, !PT ;  /* 0x000000b3acb67209 */ /* 0x000fc60007810000 */
[----:B------:R-:W-:Y:S01]  /*4900*/  MUFU.TANH R6, R6 ;  /* 0x0000000600067308 */ /* 0x000fe20000002400 */
[----:B0-----:R-:W-:-:S04]  /*4910*/  FSEL R173, R198, -INF , P1 ;  /* 0xff800000c6ad7808 */ /* 0x001fc80000800000 */
[----:B------:R-:W-:Y:S01]  /*4920*/  FMNMX.FTZ R179, R173, R182, !PT ;  /* 0x000000b6adb37209 */ /* 0x000fe20007810000 */
[----:B------:R-:W-:Y:S01]  /*4930*/  FMUL.FTZ R182, R177, UR28 ;  /* 0x0000001cb1b67c20 */ /* 0x000fe20008410000 */
[----:B------:R-:W-:Y:S01]  /*4940*/  FMUL.FTZ R177, R181, UR28 ;  /* 0x0000001cb5b17c20 */ /* 0x000fe20008410000 */
[----:B------:R-:W0:Y:S01]  /*4950*/  MUFU.TANH R10, R10 ;  /* 0x0000000a000a7308 */ /* 0x000e220000002400 */
[----:B--2---:R-:W-:Y:S01]  /*4960*/  FSEL R178, R199, -INF , P2 ;  /* 0xff800000c7b27808 */ /* 0x004fe20001000000 */
[----:B------:R-:W-:-:S03]  /*4970*/  FMUL.FTZ R181, R189, UR28 ;  /* 0x0000001cbdb57c20 */ /* 0x000fc60008410000 */
[----:B------:R-:W-:Y:S01]  /*4980*/  FMNMX.FTZ R176, R178, R179, !PT ;  /* 0x000000b3b2b07209 */ /* 0x000fe20007810000 */
[----:B------:R-:W-:Y:S01]  /*4990*/  FMUL.FTZ R179, R184, UR28 ;  /* 0x0000001cb8b37c20 */ /* 0x000fe20008410000 */
[----:B------:R-:W-:Y:S01]  /*49a0*/  IADD3 R184, R5, -UR27, R200 ;  /* 0x8000001b05b87c10 */ /* 0x000fe2000fffe0c8 */
[----:B------:R-:W-:Y:S02]  /*49b0*/  MUFU.TANH R11, R11 ;  /* 0x0000000b000b7308 */ /* 0x000fe40000002400 */
[----:B------:R-:W1:Y:S01]  /*49c0*/  SHFL.BFLY PT, R187, R176, 0x2, 0x1f ;  /* 0x0c401f00b0bb7f89 */ /* 0x000e6200000e0000 */
[C---:B------:R-:W-:Y:S02]  /*49d0*/  ISETP.GT.AND P1, PT, R184.reuse, RZ, PT ;  /* 0x000000ffb800720c */ /* 0x040fe40003f24270 */
[C---:B------:R-:W-:Y:S02]  /*49e0*/  ISETP.GT.AND P2, PT, R184.reuse, 0x1, PT ;  /* 0x00000001b800780c */ /* 0x040fe40003f44270 */
[----:B------:R-:W-:Y:S01]  /*49f0*/  ISETP.GT.AND P3, PT, R184, 0x18, PT ;  /* 0x00000018b800780c */ /* 0x000fe20003f64270 */
[----:B------:R-:W2:Y:S01]  /*4a00*/  MUFU.TANH R12, R12 ;  /* 0x0000000c000c7308 */ /* 0x000ea20000002400 */
[----:B0-----:R-:W-:-:S02]  /*4a10*/  FSEL R10, R10, -INF , P2 ;  /* 0xff8000000a0a7808 */ /* 0x001fc40001000000 */
[----:B------:R-:W-:-:S05]  /*4a20*/  ISETP.GT.AND P2, PT, R184, 0x9, PT ;  /* 0x00000009b800780c */ /* 0x000fca0003f44270 */
[----:B------:R-:W-:Y:S08]  /*4a30*/  MUFU.TANH R13, R13 ;  /* 0x0000000d000d7308 */ /* 0x000ff00000002400 */
[----:B------:R-:W-:Y:S01]  /*4a40*/  MUFU.TANH R14, R14 ;  /* 0x0000000e000e7308 */ /* 0x000fe20000002400 */
[----:B--2---:R-:W-:Y:S02]  /*4a50*/  FSEL R12, R12, -INF , P2 ;  /* 0xff8000000c0c7808 */ /* 0x004fe40001000000 */
[----:B-1----:R-:W-:Y:S01]  /*4a60*/  FMNMX.FTZ R187, R176, R187, !PT ;  /* 0x000000bbb0bb7209 */ /* 0x002fe20007810000 */
[----:B------:R-:W-:Y:S01]  /*4a70*/  FMUL.FTZ R176, R185, UR28 ;  /* 0x0000001cb9b07c20 */ /* 0x000fe20008410000 */
[----:B------:R-:W-:Y:S01]  /*4a80*/  ISETP.GT.AND P2, PT, R184, 0x11, PT ;  /* 0x00000011b800780c */ /* 0x000fe20003f44270 */
[----:B------:R-:W-:-:S02]  /*4a90*/  FMUL.FTZ R185, R193, UR28 ;  /* 0x0000001cc1b97c20 */ /* 0x000fc40008410000 */
[----:B------:R-:W0:Y:S01]  /*4aa0*/  SHFL.BFLY PT, R198, R187, 0x1, 0x1f ;  /* 0x0c201f00bbc67f89 */ /* 0x000e2200000e0000 */
[----:B------:R-:W1:Y:S08]  /*4ab0*/  MUFU.TANH R15, R15 ;  /* 0x0000000f000f7308 */ /* 0x000e700000002400 */
[----:B------:R-:W2:Y:S08]  /*4ac0*/  MUFU.TANH R20, R20 ;  /* 0x0000001400147308 */ /* 0x000eb00000002400 */
[----:B------:R-:W3:Y:S01]  /*4ad0*/  MUFU.TANH R21, R21 ;  /* 0x0000001500157308 */ /* 0x000ee20000002400 */
[----:B-1----:R-:W-:-:S02]  /*4ae0*/  FSEL R15, R15, -INF , P3 ;  /* 0xff8000000f0f7808 */ /* 0x002fc40001800000 */
[----:B------:R-:W-:Y:S02]  /*4af0*/  ISETP.GT.AND P3, PT, R184, 0x20, PT ;  /* 0x00000020b800780c */ /* 0x000fe40003f64270 */
[----:B0-----:R-:W-:-:S03]  /*4b00*/  FMNMX.FTZ R5, R187, R198, !PT ;  /* 0x000000c6bb057209 */ /* 0x001fc60007810000 */
[----:B------:R-:W0:Y:S01]  /*4b10*/  MUFU.TANH R152, R152 ;  /* 0x0000009800987308 */ /* 0x000e220000002400 */
[----:B------:R-:W-:Y:S02]  /*4b20*/  FSEL R187, R6, -INF , P1 ;  /* 0xff80000006bb7808 */ /* 0x000fe40000800000 */
[----:B------:R-:W-:Y:S01]  /*4b30*/  ISETP.GT.AND P1, PT, R184, 0x8, PT ;  /* 0x00000008b800780c */ /* 0x000fe20003f24270 */
[----:B------:R-:W-:Y:S01]  /*4b40*/  FMUL.FTZ R193, R5, UR10 ;  /* 0x0000000a05c17c20 */ /* 0x000fe20008410000 */
[----:B------:R-:W-:Y:S02]  /*4b50*/  FMNMX.FTZ R189, R187, R8, !PT ;  /* 0x00000008bbbd7209 */ /* 0x000fe40007810000 */
[----:B------:R-:W-:Y:S01]  /*4b60*/  FSEL R11, R11, -INF , P1 ;  /* 0xff8000000b0b7808 */ /* 0x000fe20000800000 */
[----:B------:R1:W-:Y:S01]  /*4b70*/  MUFU.TANH R6, R196 ;  /* 0x000000c400067308 */ /* 0x0003e20000002400 */
[----:B------:R-:W-:Y:S02]  /*4b80*/  FMNMX.FTZ R188, R10, R189, !PT ;  /* 0x000000bd0abc7209 */ /* 0x000fe40007810000 */
[----:B------:R-:W-:-:S02]  /*4b90*/  ISETP.GT.AND P1, PT, R184, 0x10, PT ;  /* 0x00000010b800780c */ /* 0x000fc40003f24270 */
[----:B------:R-:W-:Y:S02]  /*4ba0*/  FMNMX.FTZ R189, R11, R188, !PT ;  /* 0x000000bc0bbd7209 */ /* 0x000fe40007810000 */
[----:B------:R-:W-:Y:S01]  /*4bb0*/  FSEL R13, R13, -INF , P1 ;  /* 0xff8000000d0d7808 */ /* 0x000fe20000800000 */
[----:B------:R-:W4:Y:S01]  /*4bc0*/  MUFU.TANH R194, R194 ;  /* 0x000000c200c27308 */ /* 0x000f220000002400 */
[----:B-1----:R-:W-:Y:S02]  /*4bd0*/  FMNMX.FTZ R196, R12, R189, !PT ;  /* 0x000000bd0cc47209 */ /* 0x002fe40007810000 */
[----:B------:R-:W-:Y:S02]  /*4be0*/  FSEL R188, R14, -INF , P2 ;  /* 0xff8000000ebc7808 */ /* 0x000fe40001000000 */
[----:B------:R-:W-:Y:S02]  /*4bf0*/  FMNMX.FTZ R189, R13, R196, !PT ;  /* 0x000000c40dbd7209 */ /* 0x000fe40007810000 */
[----:B------:R-:W-:Y:S01]  /*4c00*/  FSETP.NEU.FTZ.AND P1, PT, R5, -INF , PT ;  /* 0xff8000000500780b */ /* 0x000fe20003f3d000 */
[----:B------:R-:W1:Y:S01]  /*4c10*/  MUFU.TANH R190, R190 ;  /* 0x000000be00be7308 */ /* 0x000e620000002400 */
[----:B------:R-:W-:-:S02]  /*4c20*/  ISETP.GT.AND P2, PT, R184, 0x19, PT ;  /* 0x00000019b800780c */ /* 0x000fc40003f44270 */
[----:B------:R-:W-:Y:S02]  /*4c30*/  FMNMX.FTZ R196, R188, R189, !PT ;  /* 0x000000bdbcc47209 */ /* 0x000fe40007810000 */
[----:B------:R-:W-:Y:S02]  /*4c40*/  FSEL R14, R193, RZ, P1 ;  /* 0x000000ffc10e7208 */ /* 0x000fe40000800000 */
[----:B--2---:R-:W-:Y:S01]  /*4c50*/  FSEL R20, R20, -INF , P2 ;  /* 0xff80000014147808 */ /* 0x004fe20001000000 */
[----:B------:R-:W2:Y:S01]  /*4c60*/  MUFU.TANH R191, R191 ;  /* 0x000000bf00bf7308 */ /* 0x000ea20000002400 */
[----:B------:R-:W-:Y:S01]  /*4c70*/  FMNMX.FTZ R193, R15, R196, !PT ;  /* 0x000000c40fc17209 */ /* 0x000fe20007810000 */
[--C-:B------:R-:W-:Y:S01]  /*4c80*/  FFMA.FTZ R189, R154, UR10, -R14.reuse ;  /* 0x0000000a9abd7c23 */ /* 0x100fe2000801080e */
[----:B------:R-:W-:Y:S01]  /*4c90*/  ISETP.GT.AND P2, PT, R184, 0x21, PT ;  /* 0x00000021b800780c */ /* 0x000fe20003f44270 */
[--C-:B------:R-:W-:Y:S01]  /*4ca0*/  FFMA.FTZ R195, R153, UR10, -R14.reuse ;  /* 0x0000000a99c37c23 */ /* 0x100fe2000801080e */
[----:B---3--:R-:W-:Y:S01]  /*4cb0*/  FSEL R21, R21, -INF , P3 ;  /* 0xff80000015157808 */ /* 0x008fe20001800000 */
[--C-:B------:R-:W-:Y:S01]  /*4cc0*/  FFMA.FTZ R155, R155, UR10, -R14.reuse ;  /* 0x0000000a9b9b7c23 */ /* 0x100fe2000801080e */
[----:B------:R-:W-:Y:S01]  /*4cd0*/  FMNMX.FTZ R154, R20, R193, !PT ;  /* 0x000000c1149a7209 */ /* 0x000fe20007810000 */
[----:B------:R-:W3:Y:S01]  /*4ce0*/  MUFU.TANH R182, R182 ;  /* 0x000000b600b67308 */ /* 0x000ee20000002400 */
[----:B------:R-:W-:Y:S01]  /*4cf0*/  ISETP.GT.AND P3, PT, R184, 0x28, PT ;  /* 0x00000028b800780c */ /* 0x000fe20003f64270 */
[--C-:B------:R-:W-:Y:S01]  /*4d00*/  FFMA.FTZ R156, R156, UR10, -R14.reuse ;  /* 0x0000000a9c9c7c23 */ /* 0x100fe2000801080e */
[----:B0-----:R-:W-:Y:S01]  /*4d10*/  FSEL R152, R152, -INF , P2 ;  /* 0xff80000098987808 */ /* 0x001fe20001000000 */
[--C-:B------:R-:W-:Y:S01]  /*4d20*/  FFMA.FTZ R158, R158, UR10, -R14.reuse ;  /* 0x0000000a9e9e7c23 */ /* 0x100fe2000801080e */
[----:B------:R-:W-:Y:S01]  /*4d30*/  FMNMX.FTZ R193, R21, R154, !PT ;  /* 0x0000009a15c17209 */ /* 0x000fe20007810000 */
[--C-:B------:R-:W-:Y:S01]  /*4d40*/  FFMA.FTZ R157, R157, UR10, -R14.reuse ;  /* 0x0000000a9d9d7c23 */ /* 0x100fe2000801080e */
[----:B----4-:R-:W-:Y:S01]  /*4d50*/  FSEL R153, R194, -INF , P3 ;  /* 0xff800000c2997808 */ /* 0x010fe20001800000 */
[----:B------:R-:W0:Y:S01]  /*4d60*/  MUFU.TANH R183, R183 ;  /* 0x000000b700b77308 */ /* 0x000e220000002400 */
[----:B------:R-:W-:Y:S01]  /*4d70*/  ISETP.GT.AND P2, PT, R184, 0x29, PT ;  /* 0x00000029b800780c */ /* 0x000fe20003f44270 */
[--C-:B------:R-:W-:Y:S01]  /*4d80*/  FFMA.FTZ R159, R159, UR10, -R14.reuse ;  /* 0x0000000a9f9f7c23 */ /* 0x100fe2000801080e */
[----:B------:R-:W-:Y:S01]  /*4d90*/  FMNMX.FTZ R194, R152, R193, !PT ;  /* 0x000000c198c27209 */ /* 0x000fe20007810000 */
[--C-:B------:R-:W-:Y:S01]  /*4da0*/  FFMA.FTZ R160, R160, UR10, -R14.reuse ;  /* 0x0000000aa0a07c23 */ /* 0x100fe2000801080e */
[----:B------:R-:W-:Y:S01]  /*4db0*/  ISETP.GT.AND P3, PT, R184, 0x30, PT ;  /* 0x00000030b800780c */ /* 0x000fe20003f64270 */
[--C-:B------:R-:W-:Y:S01]  /*4dc0*/  FFMA.FTZ R162, R162, UR10, -R14.reuse ;  /* 0x0000000aa2a27c23 */ /* 0x100fe2000801080e */
[----:B-1----:R-:W-:Y:S01]  /*4dd0*/  FSEL R190, R190, -INF , P2 ;  /* 0xff800000bebe7808 */ /* 0x002fe20001000000 */
[----:B------:R-:W1:Y:S01]  /*4de0*/  MUFU.TANH R177, R177 ;  /* 0x000000b100b17308 */ /* 0x000e620000002400 */
[----:B------:R-:W-:Y:S01]  /*4df0*/  FMNMX.FTZ R193, R153, R194, !PT ;  /* 0x000000c299c17209 */ /* 0x000fe20007810000 */
[--C-:B------:R-:W-:Y:S01]  /*4e00*/  FFMA.FTZ R161, R161, UR10, -R14.reuse ;  /* 0x0000000aa1a17c23 */ /* 0x100fe2000801080e */
[----:B------:R-:W-:Y:S01]  /*4e10*/  ISETP.GT.AND P2, PT, R184, 0x31, PT ;  /* 0x00000031b800780c */ /* 0x000fe20003f44270 */
[--C-:B------:R-:W-:Y:S01]  /*4e20*/  FFMA.FTZ R163, R163, UR10, -R14.reuse ;  /* 0x0000000aa3a37c23 */ /* 0x100fe2000801080e */
[----:B--2---:R-:W-:Y:S01]  /*4e30*/  FSEL R191, R191, -INF , P3 ;  /* 0xff800000bfbf7808 */ /* 0x004fe20001800000 */
[--C-:B------:R-:W-:Y:S01]  /*4e40*/  FFMA.FTZ R164, R164, UR10, -R14.reuse ;  /* 0x0000000aa4a47c23 */ /* 0x100fe2000801080e */
[----:B------:R-:W-:Y:S01]  /*4e50*/  FMNMX.FTZ R194, R190, R193, !PT ;  /* 0x000000c1bec27209 */ /* 0x000fe20007810000 */
[----:B------:R-:W2:Y:S01]  /*4e60*/  MUFU.TANH R179, R179 ;  /* 0x000000b300b37308 */ /* 0x000ea20000002400 */
[----:B------:R-:W-:Y:S01]  /*4e70*/  ISETP.GT.AND P3, PT, R184, 0x38, PT ;  /* 0x00000038b800780c */ /* 0x000fe20003f64270 */
[--C-:B------:R-:W-:Y:S01]  /*4e80*/  FFMA.FTZ R165, R165, UR10, -R14.reuse ;  /* 0x0000000aa5a57c23 */ /* 0x100fe2000801080e */
[----:B---3--:R-:W-:Y:S01]  /*4e90*/  FSEL R182, R182, -INF , P2 ;  /* 0xff800000b6b67808 */ /* 0x008fe20001000000 */
[--C-:B------:R-:W-:Y:S01]  /*4ea0*/  FFMA.FTZ R166, R166, UR10, -R14.reuse ;  /* 0x0000000aa6a67c23 */ /* 0x100fe2000801080e */
[----:B------:R-:W-:Y:S01]  /*4eb0*/  FMNMX.FTZ R193, R191, R194, !PT ;  /* 0x000000c2bfc17209 */ /* 0x000fe20007810000 */
[--C-:B------:R-:W-:Y:S01]  /*4ec0*/  FFMA.FTZ R167, R167, UR10, -R14.reuse ;  /* 0x0000000aa7a77c23 */ /* 0x100fe2000801080e */
[----:B------:R-:W-:Y:S01]  /*4ed0*/  ISETP.GT.AND P2, PT, R184, 0x39, PT ;  /* 0x00000039b800780c */ /* 0x000fe20003f44270 */
[----:B------:R-:W3:Y:S01]  /*4ee0*/  MUFU.TANH R176, R176 ;  /* 0x000000b000b07308 */ /* 0x000ee20000002400 */
[----:B0-----:R-:W-:Y:S01]  /*4ef0*/  FSEL R183, R183, -INF , P3 ;  /* 0xff800000b7b77808 */ /* 0x001fe20001800000 */
[--C-:B------:R-:W-:Y:S01]  /*4f00*/  FFMA.FTZ R168, R168, UR10, -R14.reuse ;  /* 0x0000000aa8a87c23 */ /* 0x100fe2000801080e */
[----:B------:R-:W-:Y:S01]  /*4f10*/  FMNMX.FTZ R194, R182, R193, !PT ;  /* 0x000000c1b6c27209 */ /* 0x000fe20007810000 */
[--C-:B------:R-:W-:Y:S01]  /*4f20*/  FFMA.FTZ R169, R169, UR10, -R14.reuse ;  /* 0x0000000aa9a97c23 */ /* 0x100fe2000801080e */
[----:B------:R-:W-:Y:S01]  /*4f30*/  ISETP.GT.AND P3, PT, R184, 0x40, PT ;  /* 0x00000040b800780c */ /* 0x000fe20003f64270 */
[----:B------:R-:W-:Y:S01]  /*4f40*/  FFMA.FTZ R170, R170, UR10, -R14 ;  /* 0x0000000aaaaa7c23 */ /* 0x000fe2000801080e */
[----:B-1----:R-:W-:Y:S01]  /*4f50*/  FSEL R177, R177, -INF , P2 ;  /* 0xff800000b1b17808 */ /* 0x002fe20001000000 */
[----:B------:R-:W0:Y:S01]  /*4f60*/  MUFU.TANH R180, R180 ;  /* 0x000000b400b47308 */ /* 0x000e220000002400 */
[----:B------:R-:W-:-:S02]  /*4f70*/  FMNMX.FTZ R194, R183, R194, !PT ;  /* 0x000000c2b7c27209 */ /* 0x000fc40007810000 */
[C---:B------:R-:W-:Y:S02]  /*4f80*/  ISETP.GT.AND P2, PT, R184.reuse, 0x41, PT ;  /* 0x00000041b800780c */ /* 0x040fe40003f44270 */
[----:B--2---:R-:W-:Y:S02]  /*4f90*/  FSEL R179, R179, -INF , P3 ;  /* 0xff800000b3b37808 */ /* 0x004fe40001800000 */
[----:B------:R-:W-:Y:S01]  /*4fa0*/  FMNMX.FTZ R194, R177, R194, !PT ;  /* 0x000000c2b1c27209 */ /* 0x000fe20007810000 */
[----:B------:R-:W-:Y:S01]  /*4fb0*/  MUFU.TANH R181, R181 ;  /* 0x000000b500b57308 */ /* 0x000fe20000002400 */
[----:B------:R-:W-:Y:S02]  /*4fc0*/  ISETP.GT.AND P3, PT, R184, 0x48, PT ;  /* 0x00000048b800780c */ /* 0x000fe40003f64270 */
[----:B---3--:R-:W-:Y:S02]  /*4fd0*/  FSEL R176, R176, -INF , P2 ;  /* 0xff800000b0b07808 */ /* 0x008fe40001000000 */
[----:B------:R-:W-:-:S02]  /*4fe0*/  FMNMX.FTZ R193, R179, R194, !PT ;  /* 0x000000c2b3c17209 */ /* 0x000fc40007810000 */
[----:B------:R-:W-:Y:S01]  /*4ff0*/  ISETP.GT.AND P2, PT, R184, 0x49, PT ;  /* 0x00000049b800780c */ /* 0x000fe20003f44270 */
[----:B------:R-:W1:Y:S01]  /*5000*/  MUFU.TANH R186, R186 ;  /* 0x000000ba00ba7308 */ /* 0x000e620000002400 */
[----:B0-----:R-:W-:Y:S02]  /*5010*/  FSEL R180, R180, -INF , P3 ;  /* 0xff800000b4b47808 */ /* 0x001fe40001800000 */
[----:B------:R-:W-:-:S05]  /*5020*/  ISETP.GT.AND P3, PT, R184, 0x50, PT ;  /* 0x00000050b800780c */ /* 0x000fca0003f64270 */
[----:B------:R-:W0:Y:S08]  /*5030*/  MUFU.TANH R185, R185 ;  /* 0x000000b900b97308 */ /* 0x000e300000002400 */
[----:B------:R2:W-:Y:S01]  /*5040*/  MUFU.EX2 R154, R195 ;  /* 0x000000c3009a7308 */ /* 0x0005e20000000800 */
[----:B-1----:R-:W-:Y:S02]  /*5050*/  FSEL R186, R186, -INF , P3 ;  /* 0xff800000baba7808 */ /* 0x002fe40001800000 */
[----:B------:R-:W-:-:S05]  /*5060*/  ISETP.GT.AND P3, PT, R184, 0x58, PT ;  /* 0x00000058b800780c */ /* 0x000fca0003f64270 */
[----:B------:R-:W1:Y:S01]  /*5070*/  MUFU.TANH R192, R192 ;  /* 0x000000c000c07308 */ /* 0x000e620000002400 */
[----:B--2---:R-:W-:Y:S02]  /*5080*/  FMNMX.FTZ R195, R176, R193, !PT ;  /* 0x000000c1b0c37209 */ /* 0x004fe40007810000 */
[----:B------:R-:W-:Y:S02]  /*5090*/  FSEL R193, R181, -INF , P2 ;  /* 0xff800000b5c17808 */ /* 0x000fe40001000000 */
[----:B------:R-:W-:Y:S02]  /*50a0*/  FMNMX.FTZ R194, R180, R195, !PT ;  /* 0x000000c3b4c27209 */ /* 0x000fe40007810000 */
[----:B------:R-:W-:Y:S01]  /*50b0*/  ISETP.GT.AND P2, PT, R184, 0x51, PT ;  /* 0x00000051b800780c */ /* 0x000fe20003f44270 */
[----:B------:R-:W-:Y:S01]  /*50c0*/  MUFU.EX2 R189, R189 ;  /* 0x000000bd00bd7308 */ /* 0x000fe20000000800 */
[----:B------:R-:W-:Y:S02]  /*50d0*/  FMNMX.FTZ R181, R193, R194, !PT ;  /* 0x000000c2c1b57209 */ /* 0x000fe40007810000 */
[----:B0-----:R-:W-:-:S02]  /*50e0*/  FSEL R194, R185, -INF , P2 ;  /* 0xff800000b9c27808 */ /* 0x001fc40001000000 */
[----:B------:R-:W-:Y:S02]  /*50f0*/  FMNMX.FTZ R181, R186, R181, !PT ;  /* 0x000000b5bab57209 */ /* 0x000fe40007810000 */
[----:B------:R-:W-:Y:S01]  /*5100*/  FSEL R195, R6, -INF , P3 ;  /* 0xff80000006c37808 */ /* 0x000fe20001800000 */
[----:B------:R-:W-:Y:S01]  /*5110*/  MUFU.EX2 R155, R155 ;  /* 0x0000009b009b7308 */ /* 0x000fe20000000800 */
[----:B------:R-:W-:Y:S01]  /*5120*/  ISETP.GT.AND P2, PT, R184, 0x59, PT ;  /* 0x00000059b800780c */ /* 0x000fe20003f44270 */
[--C-:B------:R-:W-:Y:S01]  /*5130*/  FFMA.FTZ R184, R175, UR10, -R14.reuse ;  /* 0x0000000aafb87c23 */ /* 0x100fe2000801080e */
[----:B------:R-:W-:Y:S01]  /*5140*/  FMNMX.FTZ R6, R194, R181, !PT ;  /* 0x000000b5c2067209 */ /* 0x000fe20007810000 */
[----:B------:R-:W-:Y:S01]  /*5150*/  FFMA.FTZ R175, R173, UR10, -R14 ;  /* 0x0000000aadaf7c23 */ /* 0x000fe2000801080e */
[----:B-1----:R-:W-:Y:S02]  /*5160*/  FSEL R192, R192, -INF , P2 ;  /* 0xff800000c0c07808 */ /* 0x002fe40001000000 */
[----:B------:R-:W-:Y:S01]  /*5170*/  FMNMX.FTZ R181, R195, R6, !PT ;  /* 0x00000006c3b57209 */ /* 0x000fe20007810000 */
[----:B------:R-:W-:Y:S03]  /*5180*/  MUFU.EX2 R156, R156 ;  /* 0x0000009c009c7308 */ /* 0x000fe60000000800 */
[----:B------:R-:W-:-:S05]  /*5190*/  FMNMX.FTZ R181, R192, R181, !PT ;  /* 0x000000b5c0b57209 */ /* 0x000fca0007810000 */
[----:B------:R-:W0:Y:S01]  /*51a0*/  SHFL.BFLY PT, R6, R181, 0x2, 0x1f ;  /* 0x0c401f00b5067f89 */ /* 0x000e2200000e0000 */
[----:B------:R-:W-:Y:S08]  /*51b0*/  MUFU.EX2 R158, R158 ;  /* 0x0000009e009e7308 */ /* 0x000ff00000000800 */
[----:B------:R-:W-:Y:S08]  /*51c0*/  MUFU.EX2 R157, R157 ;  /* 0x0000009d009d7308 */ /* 0x000ff00000000800 */
[----:B------:R-:W-:Y:S01]  /*51d0*/  MUFU.EX2 R159, R159 ;  /* 0x0000009f009f7308 */ /* 0x000fe20000000800 */
[----:B0-----:R-:W-:Y:S01]  /*51e0*/  FMNMX.FTZ R185, R181, R6, !PT ;  /* 0x00000006b5b97209 */ /* 0x001fe20007810000 */
[--C-:B------:R-:W-:Y:S01]  /*51f0*/  FFMA.FTZ R181, R174, UR10, -R14.reuse ;  /* 0x0000000aaeb57c23 */ /* 0x100fe2000801080e */
[----:B------:R-:W-:-:S05]  /*5200*/  FFMA.FTZ R174, R171, UR10, -R14 ;  /* 0x0000000aabae7c23 */ /* 0x000fca000801080e */
[----:B------:R-:W-:Y:S01]  /*5210*/  MUFU.EX2 R160, R160 ;  /* 0x000000a000a07308 */ /* 0x000fe20000000800 */
[----:B------:R-:W0:Y:S07]  /*5220*/  SHFL.BFLY PT, R6, R185, 0x1, 0x1f ;  /* 0x0c201f00b9067f89 */ /* 0x000e2e00000e0000 */
[----:B------:R-:W-:Y:S08]  /*5230*/  MUFU.EX2 R162, R162 ;  /* 0x000000a200a27308 */ /* 0x000ff00000000800 */
[----:B------:R-:W-:Y:S08]  /*5240*/  MUFU.EX2 R161, R161 ;  /* 0x000000a100a17308 */ /* 0x000ff00000000800 */
[----:B------:R-:W-:Y:S01]  /*5250*/  MUFU.EX2 R163, R163 ;  /* 0x000000a300a37308 */ /* 0x000fe20000000800 */
[----:B0-----:R-:W-:Y:S01]  /*5260*/  FMNMX.FTZ R6, R185, R6, !PT ;  /* 0x00000006b9067209 */ /* 0x001fe20007810000 */
[--C-:B------:R-:W-:Y:S01]  /*5270*/  FFMA.FTZ R185, R172, UR10, -R14.reuse ;  /* 0x0000000aacb97c23 */ /* 0x100fe2000801080e */
[----:B------:R-:W-:-:S02]  /*5280*/  FFMA.FTZ R14, R178, UR10, -R14 ;  /* 0x0000000ab20e7c23 */ /* 0x000fc4000801080e */
[C---:B------:R-:W-:Y:S01]  /*5290*/  FSETP.NEU.FTZ.AND P2, PT, R6.reuse, -INF , PT ;  /* 0xff8000000600780b */ /* 0x040fe20003f5d000 */
[----:B------:R-:W-:Y:S02]  /*52a0*/  FMUL.FTZ R196, R6, UR10 ;  /* 0x0000000a06c47c20 */ /* 0x000fe40008410000 */
[----:B------:R-:W-:Y:S03]  /*52b0*/  MUFU.EX2 R164, R164 ;  /* 0x000000a400a47308 */ /* 0x000fe60000000800 */
[----:B------:R-:W-:-:S05]  /*52c0*/  FSEL R196, R196, RZ, P2 ;  /* 0x000000ffc4c47208 */ /* 0x000fca0001000000 */
[----:B------:R-:W-:Y:S01]  /*52d0*/  MUFU.EX2 R165, R165 ;  /* 0x000000a500a57308 */ /* 0x000fe20000000800 */
[--C-:B------:R-:W-:Y:S01]  /*52e0*/  FFMA.FTZ R172, R10, UR10, -R196.reuse ;  /* 0x0000000a0aac7c23 */ /* 0x100fe200080108c4 */
[----:B------:R-:W-:Y:S01]  /*52f0*/  FSEL R10, R5, RZ, P1 ;  /* 0x000000ff050a7208 */ /* 0x000fe20000800000 */
[--C-:B------:R-:W-:Y:S01]  /*5300*/  FFMA.FTZ R171, R187, UR10, -R196.reuse ;  /* 0x0000000abbab7c23 */ /* 0x100fe200080108c4 */
[--C-:B------:R-:W-:Y:S01]  /*5310*/  FFMA.FTZ R11, R11, UR10, -R196.reuse ;  /* 0x0000000a0b0b7c23 */ /* 0x100fe200080108c4 */
[--C-:B------:R-:W-:Y:S01]  /*5320*/  FFMA.FTZ R12, R12, UR10, -R196.reuse ;  /* 0x0000000a0c0c7c23 */ /* 0x100fe200080108c4 */
[--C-:B------:R-:W-:Y:S01]  /*5330*/  FFMA.FTZ R13, R13, UR10, -R196.reuse ;  /* 0x0000000a0d0d7c23 */ /* 0x100fe200080108c4 */
[----:B------:R-:W-:Y:S01]  /*5340*/  FADD.FTZ R10, -R10, R9 ;  /* 0x000000090a0a7221 */ /* 0x000fe20000010100 */
[----:B------:R-:W-:Y:S01]  /*5350*/  FSEL R9, R6, RZ, P2 ;  /* 0x000000ff06097208 */ /* 0x000fe20001000000 */
[----:B------:R-:W-:Y:S01]  /*5360*/  MUFU.EX2 R171, R171 ;  /* 0x000000ab00ab7308 */ /* 0x000fe20000000800 */
[--C-:B------:R-:W-:Y:S01]  /*5370*/  FFMA.FTZ R188, R188, UR10, -R196.reuse ;  /* 0x0000000abcbc7c23 */ /* 0x100fe200080108c4 */
[----:B------:R-:W-:Y:S01]  /*5380*/  FMUL.FTZ R10, R10, UR10 ;  /* 0x0000000a0a0a7c20 */ /* 0x000fe20008410000 */
[----:B------:R-:W-:Y:S01]  /*5390*/  FFMA.FTZ R173, R15, UR10, -R196 ;  /* 0x0000000a0fad7c23 */ /* 0x000fe200080108c4 */
[----:B------:R-:W-:Y:S01]  /*53a0*/  FADD.FTZ R9, -R9, R8 ;  /* 0x0000000809097221 */ /* 0x000fe20000010100 */
[--C-:B------:R-:W-:Y:S01]  /*53b0*/  FFMA.FTZ R198, R20, UR10, -R196.reuse ;  /* 0x0000000a14c67c23 */ /* 0x100fe200080108c4 */
[--C-:B------:R-:W-:Y:S01]  /*53c0*/  FFMA.FTZ R15, R153, UR10, -R196.reuse ;  /* 0x0000000a990f7c23 */ /* 0x100fe200080108c4 */
[--C-:B------:R-:W-:Y:S01]  /*53d0*/  FFMA.FTZ R20, R21, UR10, -R196.reuse ;  /* 0x0000000a15147c23 */ /* 0x100fe200080108c4 */
[----:B------:R-:W-:Y:S01]  /*53e0*/  FMUL.FTZ R8, R9, UR10 ;  /* 0x0000000a09087c20 */ /* 0x000fe20008410000 */
        /* <DEDUP_REMOVED lines=13> */
[----:B------:R-:W-:-:S03]  /*54c0*/  FFMA.FTZ R192, R192, UR10, -R196 ;  /* 0x0000000ac0c07c23 */ /* 0x000fc600080108c4 */
[----:B------:R-:W2:Y:S01]  /*54d0*/  MUFU.EX2 R172, R172 ;  /* 0x000000ac00ac7308 */ /* 0x000ea20000000800 */
[----:B0-----:R-:W-:Y:S01]  /*54e0*/  FFMA.FTZ R153, R10, R4, R189 ;  /* 0x000000040a997223 */ /* 0x001fe200000100bd */
[-C--:B------:R-:W-:Y:S01]  /*54f0*/  FMUL.FTZ R26, R26, R10.reuse ;  /* 0x0000000a1a1a7220 */ /* 0x080fe20000410000 */
[-C--:B------:R-:W-:Y:S01]  /*5500*/  FMUL.FTZ R27, R27, R10.reuse ;  /* 0x0000000a1b1b7220 */ /* 0x080fe20000410000 */
[-C--:B------:R-:W-:Y:S01]  /*5510*/  FMUL.FTZ R30, R30, R10.reuse ;  /* 0x0000000a1e1e7220 */ /* 0x080fe20000410000 */
[----:B------:R-:W-:Y:S01]  /*5520*/  FADD.FTZ R200, R154, R153 ;  /* 0x000000999ac87221 */ /* 0x000fe20000010000 */
[-C--:B------:R-:W-:Y:S01]  /*5530*/  FMUL.FTZ R31, R31, R10.reuse ;  /* 0x0000000a1f1f7220 */ /* 0x080fe20000410000 */
[----:B------:R-:W-:Y:S01]  /*5540*/  FMUL.FTZ R34, R34, R10 ;  /* 0x0000000a22227220 */ /* 0x000fe20000410000 */
[----:B------:R-:W0:Y:S01]  /*5550*/  MUFU.EX2 R11, R11 ;  /* 0x0000000b000b7308 */ /* 0x000e220000000800 */
[----:B-1----:R-:W-:Y:S01]  /*5560*/  FFMA.FTZ R3, R8, R3, R171 ;  /* 0x0000000308037223 */ /* 0x002fe200000100ab */
        /* <DEDUP_REMOVED lines=9> */
[----:B------:R-:W-:Y:S01]  /*5600*/  FADD.FTZ R179, R155, R200 ;  /* 0x000000c89bb37221 */ /* 0x000fe20000010000 */
[----:B------:R-:W-:Y:S01]  /*5610*/  F2FP.BF16.F32.PACK_AB R155, R156, R155 ;  /* 0x0000009b9c9b723e */ /* 0x000fe200000010ff */
[-C--:B------:R-:W-:Y:S01]  /*5620*/  FMUL.FTZ R36, R36, R8.reuse ;  /* 0x0000000824247220 */ /* 0x080fe20000410000 */
[-C--:B------:R-:W-:Y:S01]  /*5630*/  FMUL.FTZ R37, R37, R8.reuse ;  /* 0x0000000825257220 */ /* 0x080fe20000410000 */
[----:B------:R-:W-:Y:S01]  /*5640*/  FADD.FTZ R179, R156, R179 ;  /* 0x000000b39cb37221 */ /* 0x000fe20000010000 */
        /* <DEDUP_REMOVED lines=21> */
[----:B------:R-:W-:Y:S01]  /*57a0*/  FMUL.FTZ R68, R68, R8 ;  /* 0x0000000844447220 */ /* 0x000fe20000410000 */
[C---:B------:R-:W-:Y:S01]  /*57b0*/  FADD.FTZ R152, R157.reuse, R152 ;  /* 0x000000989d987221 */ /* 0x040fe20000010000 */
[----:B------:R-:W-:Y:S01]  /*57c0*/  F2FP.BF16.F32.PACK_AB R157, R157, R158 ;  /* 0x0000009e9d9d723e */ /* 0x000fe200000010ff */
[----:B------:R-:W2:Y:S01]  /*57d0*/  MUFU.EX2 R198, R198 ;  /* 0x000000c600c67308 */ /* 0x000ea20000000800 */
[-C--:B------:R-:W-:Y:S01]  /*57e0*/  FMUL.FTZ R69, R69, R8.reuse ;  /* 0x0000000845457220 */ /* 0x080fe20000410000 */
[----:B------:R-:W-:Y:S01]  /*57f0*/  FADD.FTZ R179, R159, R152 ;  /* 0x000000989fb37221 */ /* 0x000fe20000010000 */
[----:B------:R-:W-:Y:S01]  /*5800*/  F2FP.BF16.F32.PACK_AB R159, R160, R159 ;  /* 0x0000009fa09f723e */ /* 0x000fe200000010ff */
[-C--:B------:R-:W-:Y:S01]  /*5810*/  FMUL.FTZ R72, R72, R8.reuse ;  /* 0x0000000848487220 */ /* 0x080fe20000410000 */
[-C--:B------:R-:W-:Y:S01]  /*5820*/  FMUL.FTZ R73, R73, R8.reuse ;  /* 0x0000000849497220 */ /* 0x080fe20000410000 */
[----:B------:R-:W-:Y:S01]  /*5830*/  FADD.FTZ R179, R160, R179 ;  /* 0x000000b3a0b37221 */ /* 0x000fe20000010000 */
        /* <DEDUP_REMOVED lines=18> */
[----:B----4-:R-:W-:Y:S01]  /*5960*/  FFMA.FTZ R177, R180, UR10, -R196 ;  /* 0x0000000ab4b17c23 */ /* 0x010fe200080108c4 */
[----:B0-----:R-:W-:Y:S01]  /*5970*/  FADD.FTZ R180, R188, R153 ;  /* 0x00000099bcb47221 */ /* 0x001fe20000010000 */
[-C--:B------:R-:W-:Y:S01]  /*5980*/  FMUL.FTZ R105, R105, R8.reuse ;  /* 0x0000000869697220 */ /* 0x080fe20000410000 */
[-C--:B------:R-:W-:Y:S01]  /*5990*/  FMUL.FTZ R108, R108, R8.reuse ;  /* 0x000000086c6c7220 */ /* 0x080fe20000410000 */
[-C--:B------:R-:W-:Y:S01]  /*59a0*/  FMUL.FTZ R109, R109, R8.reuse ;  /* 0x000000086d6d7220 */ /* 0x080fe20000410000 */
[----:B-1----:R-:W-:Y:S01]  /*59b0*/  FADD.FTZ R153, R173, R180 ;  /* 0x000000b4ad997221 */ /* 0x002fe20000010000 */
[----:B------:R-:W-:Y:S01]  /*59c0*/  FADD.FTZ R180, R162, R179 ;  /* 0x000000b3a2b47221 */ /* 0x000fe20000010000 */
[----:B------:R-:W0:Y:S01]  /*59d0*/  MUFU.EX2 R15, R15 ;  /* 0x0000000f000f7308 */ /* 0x000e220000000800 */
[----:B------:R-:W-:Y:S01]  /*59e0*/  FMUL.FTZ R112, R112, R8 ;  /* 0x0000000870707220 */ /* 0x000fe20000410000 */
[----:B--2---:R-:W-:Y:S01]  /*59f0*/  FADD.FTZ R153, R198, R153 ;  /* 0x00000099c6997221 */ /* 0x004fe20000010000 */
[C---:B------:R-:W-:Y:S01]  /*5a00*/  FADD.FTZ R180, R161.reuse, R180 ;  /* 0x000000b4a1b47221 */ /* 0x040fe20000010000 */
[----:B------:R-:W-:Y:S01]  /*5a10*/  F2FP.BF16.F32.PACK_AB R161, R161, R162 ;  /* 0x000000a2a1a1723e */ /* 0x000fe200000010ff */
[-C--:B------:R-:W-:Y:S01]  /*5a20*/  FMUL.FTZ R113, R113, R8.reuse ;  /* 0x0000000871717220 */ /* 0x080fe20000410000 */
[----:B---3--:R-:W-:Y:S01]  /*5a30*/  FADD.FTZ R152, R20, R153 ;  /* 0x0000009914987221 */ /* 0x008fe20000010000 */
[----:B------:R-:W-:Y:S01]  /*5a40*/  FADD.FTZ R187, R163, R180 ;  /* 0x000000b4a3bb7221 */ /* 0x000fe20000010000 */
[----:B------:R-:W1:Y:S01]  /*5a50*/  MUFU.EX2 R190, R190 ;  /* 0x000000be00be7308 */ /* 0x000e620000000800 */
[----:B------:R-:W-:Y:S01]  /*5a60*/  F2FP.BF16.F32.PACK_AB R153, R154, R189 ;  /* 0x000000bd9a99723e */ /* 0x000fe200000010ff */
[C---:B-----5:R-:W-:Y:S01]  /*5a70*/  FADD.FTZ R152, R21.reuse, R152 ;  /* 0x0000009815987221 */ /* 0x060fe20000010000 */
[----:B------:R-:W-:Y:S01]  /*5a80*/  FADD.FTZ R158, R164, R187 ;  /* 0x000000bba49e7221 */ /* 0x000fe20000010000 */
[----:B------:R-:W-:Y:S01]  /*5a90*/  F2FP.BF16.F32.PACK_AB R154, R12, R11 ;  /* 0x0000000b0c9a723e */ /* 0x000fe200000010ff */
[----:B------:R-:W-:Y:S01]  /*5aa0*/  FMUL.FTZ R116, R116, R8 ;  /* 0x0000000874747220 */ /* 0x000fe20000410000 */
[----:B------:R-:W-:Y:S01]  /*5ab0*/  F2FP.BF16.F32.PACK_AB R160, R21, R20 ;  /* 0x0000001415a0723e */ /* 0x000fe200000010ff */
[-C--:B------:R-:W-:Y:S01]  /*5ac0*/  FMUL.FTZ R117, R117, R8.reuse ;  /* 0x0000000875757220 */ /* 0x080fe20000410000 */
[----:B------:R-:W2:Y:S01]  /*5ad0*/  MUFU.EX2 R9, R9 ;  /* 0x0000000900097308 */ /* 0x000ea20000000800 */
[----:B0-----:R-:W-:Y:S01]  /*5ae0*/  FADD.FTZ R179, R15, R152 ;  /* 0x000000980fb37221 */ /* 0x001fe20000010000 */
[----:B------:R-:W-:Y:S01]  /*5af0*/  F2FP.BF16.F32.PACK_AB R152, R172, R171 ;  /* 0x000000abac98723e */ /* 0x000fe200000010ff */
[-C--:B------:R-:W-:Y:S01]  /*5b00*/  FMUL.FTZ R120, R120, R8.reuse ;  /* 0x0000000878787220 */ /* 0x080fe20000410000 */
[----:B------:R-:W-:Y:S01]  /*5b10*/  F2FP.BF16.F32.PACK_AB R163, R164, R163 ;  /* 0x000000a3a4a3723e */ /* 0x000fe200000010ff */
        /* <DEDUP_REMOVED lines=13> */
[----:B------:R-:W-:Y:S01]  /*5bf0*/  F2FP.BF16.F32.PACK_AB R156, R188, R13 ;  /* 0x0000000dbc9c723e */ /* 0x000fe200000010ff */
[----:B------:R-:W-:Y:S01]  /*5c00*/  FADD.FTZ R13, R165, R158 ;  /* 0x0000009ea50d7221 */ /* 0x000fe20000010000 */
[----:B------:R-:W-:Y:S01]  /*5c10*/  F2FP.BF16.F32.PACK_AB R158, R198, R173 ;  /* 0x000000adc69e723e */ /* 0x000fe200000010ff */
        /* <DEDUP_REMOVED lines=9> */
[----:B------:R-:W-:Y:S01]  /*5cb0*/  FMUL.FTZ R149, R149, R8 ;  /* 0x0000000895957220 */ /* 0x000fe20000410000 */
        /* <DEDUP_REMOVED lines=22> */
[----:B------:R-:W-:Y:S01]  /*5e20*/  FADD.FTZ R12, R4, R13 ;  /* 0x0000000d040c7221 */ /* 0x000fe20000010000 */
        /* <DEDUP_REMOVED lines=64> */
[----:B------:R-:W-:-:S02]  /*6230*/  FMUL.FTZ R151, R151, R10 ;  /* 0x0000000a97977220 */ /* 0x000fc40000410000 */
        /* <DEDUP_REMOVED lines=16> */
[----:B0-----:R-:W-:-:S04]  /*6340*/  FADD.FTZ R3, R195, R4 ;  /* 0x00000004c3037221 */ /* 0x001fc80000010000 */
[C---:B-1----:R-:W-:Y:S01]  /*6350*/  FADD.FTZ R3, R192.reuse, R3 ;  /* 0x00000003c0037221 */ /* 0x042fe20000010000 */
[----:B------:R-:W-:Y:S01]  /*6360*/  F2FP.BF16.F32.PACK_AB R174, R192, R195 ;  /* 0x000000c3c0ae723e */ /* 0x000fe200000010ff */
[C---:B--2---:R-:W-:Y:S01]  /*6370*/  FADD.FTZ R4, R14.reuse, R9 ;  /* 0x000000090e047221 */ /* 0x044fe20000010000 */
[----:B------:R-:W-:Y:S01]  /*6380*/  F2FP.BF16.F32.PACK_AB R175, R14, R175 ;  /* 0x000000af0eaf723e */ /* 0x000fe200000010ff */
[----:B------:R-:W-:Y:S06]  /*6390*/  @!P0 BRA `(.L_x_4450) ;  /* 0x0000000000048947 */ /* 0x000fec0003800000 */
[----:B------:R-:W-:Y:S01]  /*63a0*/  BPT.TRAP 0x1 ;  /* 0x000000040000795c */ /* 0x000fe20000300000 */
.L_x_4450:
[----:B------:R0:W1:Y:S01]  /*63b0*/  SYNCS.PHASECHK.TRANS64.TRYWAIT P1, [UR26+0x22850], R7 ;  /* 0x02285007ff0075a7 */ /* 0x000062000802015a */
[----:B------:R-:W-:Y:S05]  /*63c0*/  @!P0 BRA `(.L_x_4451) ;  /* 0x0000000000048947 */ /* 0x000fea0003800000 */
[----:B------:R-:W-:Y:S01]  /*63d0*/  BPT.TRAP 0x1 ;  /* 0x000000040000795c */ /* 0x000fe20000300000 */
.L_x_4451:
[----:B------:R-:W-:Y:S01]  /*63e0*/  VIADD R8, R201, 0x8 ;  /* 0x00000008c9087836 */ /* 0x000fe20000000000 */
[----:B-1----:R-:W-:Y:S06]  /*63f0*/  @P1 BRA `(.L_x_4452) ;  /* 0x0000000000081947 */ /* 0x002fec0003800000 */
[----:B------:R-:W1:Y:S02]  /*6400*/  SYNCS.PHASECHK.TRANS64.TRYWAIT P1, [UR26+0x22850], R7 ;  /* 0x02285007ff0075a7 */ /* 0x000e64000802015a */
[----:B-1----:R-:W-:Y:S05]  /*6410*/  @!P1 BRA `(.L_x_4453) ;  /* 0x0000009800889947 */ /* 0x002fea0003800000 */
.L_x_4452:
        /* <DEDUP_REMOVED lines=39> */
.L_x_4454:
[----:B------:R-:W-:Y:S01]  /*6690*/  UISETP.GT.AND UP0, UPT, UR23, UR22, UPT ;  /* 0x000000161700728c */ /* 0x000fe2000bf04270 */
[----:B------:R-:W-:Y:S01]  /*66a0*/  MOV R9, R5 ;  /* 0x0000000500097202 */ /* 0x000fe20000000f00 */
[----:B------:R-:W-:Y:S01]  /*66b0*/  UIADD3 UR26, UR26, 0x22860, URZ ;  /* 0x000228601a1a7890 */ /* 0x000fe2000fffe03f */
[----:B------:R-:W-:Y:S01]  /*66c0*/  IMAD.MOV.U32 R8, RZ, RZ, R6 ;  /* 0x000000ffff087224 */ /* 0x000fe200078e0006 */
[----:B------:R-:W-:Y:S02]  /*66d0*/  UIADD3 UR23, UR23, -0x1, URZ ;  /* 0xffffffff17177890 */ /* 0x000fe4000fffe03f */
[----:B------:R-:W-:Y:S01]  /*66e0*/  PLOP3.LUT P1, PT, PT, PT, UP0, 0x80, 0x0 ;  /* 0x000000000000781c */ /* 0x000fe20003f2f008 */
[----:B------:R-:W-:-:S09]  /*66f0*/  UPRMT UR26, UR25, 0x654, UR26 ;  /* 0x00000654191a7896 */ /* 0x000fd2000800001a */
[----:B------:R-:W-:Y:S03]  /*6700*/  SYNCS.ARRIVE.TRANS64.RED.A1T0 RZ, [UR26], RZ ;  /* 0x000000ffffff79a7 */ /* 0x000fe6000810041a */
[----:B------:R-:W-:Y:S05]  /*6710*/  @P1 BRA `(.L_x_4455) ;  /* 0xffffffd400581947 */ /* 0x000fea000383ffff */
.L_x_4444:
[----:B------:R-:W-:-:S13]  /*6720*/  ISETP.LE.AND P1, PT, RZ, UR23, PT ;  /* 0x00000017ff007c0c */ /* 0x000fda000bf23270 */
[----:B------:R-:W-:Y:S05]  /*6730*/  @!P1 BRA `(.L_x_4456) ;  /* 0x0000002000d49947 */ /* 0x000fea0003800000 */
[----:B01----:R-:W-:Y:S01]  /*6740*/  IMAD.MOV.U32 R8, RZ, RZ, R5 ;  /* 0x000000ffff087224 */ /* 0x003fe200078e0005 */
[----:B------:R-:W-:Y:S01]  /*6750*/  ULDC UR26, c[0x0][0x9d8] ;  /* 0x00027600001a7ab9 */ /* 0x000fe20000000800 */
[----:B------:R-:W-:Y:S01]  /*6760*/  IMAD.MOV.U32 R9, RZ, RZ, R6 ;  /* 0x000000ffff097224 */ /* 0x000fe200078e0006 */
[----:B------:R-:W-:-:S06]  /*6770*/  ULDC UR22, c[0x0][0x988] ;  /* 0x0002620000167ab9 */ /* 0x000fcc0000000800 */
.L_x_4467:
[----:B------:R-:W-:-:S04]  /*6780*/  UIADD3 UR36, UR36, 0x1, URZ ;  /* 0x0000000124247890 */ /* 0x000fc8000fffe03f */
[----:B------:R-:W-:-:S04]  /*6790*/  UISETP.NE.AND UP0, UPT, UR36, 0x2, UPT ;  /* 0x000000022400788c */ /* 0x000fc8000bf05270 */
[----:B------:R-:W-:Y:S02]  /*67a0*/  USEL UR6, URZ, 0x1, UP0 ;  /* 0x000000013f067887 */ /* 0x000fe40008000000 */
[----:B------:R-:W-:Y:S02]  /*67b0*/  USEL UR36, UR36, URZ, UP0 ;  /* 0x0000003f24247287 */ /* 0x000fe40008000000 */
[----:B------:R-:W-:Y:S01]  /*67c0*/  ULOP3.LUT UR37, UR37, UR6, URZ, 0x3c, !UPT ;  /* 0x0000000625257292 */ /* 0x000fe2000f8e3c3f */
[----:B01----:R-:W-:Y:S11]  /*67d0*/  @!P0 BRA `(.L_x_4457) ;  /* 0x0000000000048947 */ /* 0x003ff60003800000 */
[----:B------:R-:W-:Y:S01]  /*67e0*/  BPT.TRAP 0x1 ;  /* 0x000000040000795c */ /* 0x000fe20000300000 */
.L_x_4457:
        /* <DEDUP_REMOVED lines=9> */
.L_x_4458:
[----:B-1----:R-:W-:Y:S05]  /*6880*/  @P1 BRA `(.L_x_4459) ;  /* 0x0000000000081947 */ /* 0x002fea0003800000 */
[----:B------:R-:W1:Y:S02]  /*6890*/  SYNCS.PHASECHK.TRANS64.TRYWAIT P1, [UR25+0x22830], R7 ;  /* 0x02283007ff0075a7 */ /* 0x000e640008020159 */
[----:B-1----:R-:W-:Y:S05]  /*68a0*/  @!P1 BRA `(.L_x_4460) ;  /* 0x00000094007c9947 */ /* 0x002fea0003800000 */
.L_x_4459:
        /* <DEDUP_REMOVED lines=26> */
.L_x_4461:
        /* <DEDUP_REMOVED lines=37> */
[----:B------:R-:W-:Y:S01]  /*6ca0*/  UMOV UR10, UR22 ;  /* 0x00000016000a7c82 */ /* 0x000fe20008000000 */
        /* <DEDUP_REMOVED lines=14> */
[----:B------:R-:W-:-:S02]  /*6d90*/  UIADD3 UR6, UR25, 0x22840, URZ ;  /* 0x0002284019067890 */ /* 0x000fc4000fffe03f */
[----:B------:R-:W2:Y:S01]  /*6da0*/  MUFU.TANH R155, R155 ;  /* 0x0000009b009b7308 */ /* 0x000ea20000002400 */
[----:B---3--:R-:W-:Y:S01]  /*6db0*/  FMNMX.FTZ R173, R21, R6, !PT ;  /* 0x0000000615ad7209 */ /* 0x008fe20007810000 */
[----:B------:R-:W-:-:S06]  /*6dc0*/  UPRMT UR6, UR24, 0x654, UR6 ;  /* 0x0000065418067896 */ /* 0x000fcc0008000006 */
[----:B------:R-:W3:Y:S01]  /*6dd0*/  MUFU.TANH R157, R157 ;  /* 0x0000009d009d7308 */ /* 0x000ee20000002400 */
[----:B----4-:R-:W-:Y:S01]  /*6de0*/  FMNMX.FTZ R6, R152, R173, !PT ;  /* 0x000000ad98067209 */ /* 0x010fe20007810000 */
[----:B------:R-:W-:Y:S01]  /*6df0*/  FMUL.FTZ R173, R189, UR26 ;  /* 0x0000001abdad7c20 */ /* 0x000fe20008410000 */
[----:B------:R-:W-:Y:S05]  /*6e00*/  SYNCS.ARRIVE.TRANS64.RED.A1T0 RZ, [UR6], RZ ;  /* 0x000000ffffff79a7 */ /* 0x000fea0008100406 */
        /* <DEDUP_REMOVED lines=37> */
[----:B----4-:R-:W-:Y:S01]  /*7060*/  FMNMX.FTZ R6, R180, R185, !PT ;  /* 0x000000b9b4067209 */ /* 0x010fe20007810000 */
[----:B------:R-:W-:Y:S01]  /*7070*/  FMUL.FTZ R185, R187, UR26 ;  /* 0x0000001abbb97c20 */ /* 0x000fe20008410000 */
[----:B------:R-:W-:Y:S01]  /*7080*/  FMUL.FTZ R187, R191, UR26 ;  /* 0x0000001abfbb7c20 */ /* 0x000fe20008410000 */
[----:B------:R-:W-:Y:S02]  /*7090*/  FMUL.FTZ R191, R199, UR26 ;  /* 0x0000001ac7bf7c20 */ /* 0x000fe40008410000 */
[----:B------:R-:W4:Y:S02]  /*70a0*/  SHFL.BFLY PT, R189, R6, 0x2, 0x1f ;  /* 0x0c401f0006bd7f89 */ /* 0x000f2400000e0000 */
[----:B------:R-:W5:Y:S08]  /*70b0*/  MUFU.TANH R15, R15 ;  /* 0x0000000f000f7308 */ /* 0x000f700000002400 */
[----:B------:R-:W0:Y:S08]  /*70c0*/  MUFU.TANH R20, R20 ;  /* 0x0000001400147308 */ /* 0x000e300000002400 */
[----:B------:R-:W1:Y:S01]  /*70d0*/  MUFU.TANH R153, R153 ;  /* 0x0000009900997308 */ /* 0x000e620000002400 */
[----:B----4-:R-:W-:Y:S01]  /*70e0*/  FMNMX.FTZ R176, R6, R189, !PT ;  /* 0x000000bd06b07209 */ /* 0x010fe20007810000 */
[----:B------:R-:W-:-:S06]  /*70f0*/  FMUL.FTZ R189, R195, UR26 ;  /* 0x0000001ac3bd7c20 */ /* 0x000fcc0008410000 */
[----:B------:R-:W4:Y:S01]  /*7100*/  MUFU.TANH R154, R154 ;  /* 0x0000009a009a7308 */ /* 0x000f220000002400 */
[----:B------:R-:W2:Y:S07]  /*7110*/  SHFL.BFLY PT, R193, R176, 0x1, 0x1f ;  /* 0x0c201f00b0c17f89 */ /* 0x000eae00000e0000 */
[----:B------:R-:W4:Y:S08]  /*7120*/  MUFU.TANH R156, R156 ;  /* 0x0000009c009c7308 */ /* 0x000f300000002400 */
[----:B------:R-:W4:Y:S08]  /*7130*/  MUFU.TANH R158, R158 ;  /* 0x0000009e009e7308 */ /* 0x000f300000002400 */
[----:B------:R-:W4:Y:S01]  /*7140*/  MUFU.TANH R161, R161 ;  /* 0x000000a100a17308 */ /* 0x000f220000002400 */
[----:B--2---:R-:W-:-:S05]  /*7150*/  FMNMX.FTZ R6, R176, R193, !PT ;  /* 0x000000c1b0067209 */ /* 0x004fca0007810000 */
[C---:B------:R-:W-:Y:S01]  /*7160*/  FADD.FTZ R9, -R6.reuse, R9 ;  /* 0x0000000906097221 */ /* 0x040fe20000010100 */
[----:B------:R-:W-:Y:S01]  /*7170*/  FMUL.FTZ R200, R6, UR10 ;  /* 0x0000000a06c87c20 */ /* 0x000fe20008410000 */
[----:B------:R-:W2:Y:S02]  /*7180*/  MUFU.TANH R162, R162 ;  /* 0x000000a200a27308 */ /* 0x000ea40000002400 */
[----:B------:R-:W-:Y:S01]  /*7190*/  FMUL.FTZ R176, R9, UR10 ;  /* 0x0000000a09b07c20 */ /* 0x000fe20008410000 */
[----:B------:R-:W-:Y:S01]  /*71a0*/  FMNMX.FTZ R9, R11, R8, !PT ;  /* 0x000000080b097209 */ /* 0x000fe20007810000 */
[--C-:B------:R-:W-:Y:S01]  /*71b0*/  FFMA.FTZ R193, R10, UR10, -R200.reuse ;  /* 0x0000000a0ac17c23 */ /* 0x100fe200080108c8 */
[--C-:B------:R-:W-:Y:S01]  /*71c0*/  FFMA.FTZ R196, R5, UR10, -R200.reuse ;  /* 0x0000000a05c47c23 */ /* 0x100fe200080108c8 */
[--C-:B------:R-:W-:Y:S01]  /*71d0*/  FFMA.FTZ R192, R152, UR10, -R200.reuse ;  /* 0x0000000a98c07c23 */ /* 0x100fe200080108c8 */
[----:B---3--:R-:W-:Y:S01]  /*71e0*/  FMNMX.FTZ R10, R12, R9, !PT ;  /* 0x000000090c0a7209 */ /* 0x008fe20007810000 */
[----:B------:R-:W3:Y:S01]  /*71f0*/  MUFU.TANH R164, R164 ;  /* 0x000000a400a47308 */ /* 0x000ee20000002400 */
[--C-:B------:R-:W-:Y:S01]  /*7200*/  FFMA.FTZ R198, R14, UR10, -R200.reuse ;  /* 0x0000000a0ec67c23 */ /* 0x100fe200080108c8 */
[--C-:B------:R-:W-:Y:S01]  /*7210*/  FFMA.FTZ R14, R155, UR10, -R200.reuse ;  /* 0x0000000a9b0e7c23 */ /* 0x100fe200080108c8 */
[----:B-----5:R-:W-:Y:S01]  /*7220*/  FMNMX.FTZ R9, R15, R10, !PT ;  /* 0x0000000a0f097209 */ /* 0x020fe20007810000 */
[--C-:B------:R-:W-:Y:S01]  /*7230*/  FFMA.FTZ R155, R163, UR10, -R200.reuse ;  /* 0x0000000aa39b7c23 */ /* 0x100fe200080108c8 */
[--C-:B------:R-:W-:Y:S01]  /*7240*/  FFMA.FTZ R194, R167, UR10, -R200.reuse ;  /* 0x0000000aa7c27c23 */ /* 0x100fe200080108c8 */
        /* <DEDUP_REMOVED lines=27> */
[----:B------:R-:W-:-:S02]  /*7400*/  FFMA.FTZ R160, R160, UR10, -R200 ;  /* 0x0000000aa0a07c23 */ /* 0x000fc400080108c8 */
[----:B---3--:R-:W-:-:S04]  /*7410*/  FMNMX.FTZ R10, R164, R5, !PT ;  /* 0x00000005a40a7209 */ /* 0x008fc80007810000 */
[----:B0-----:R-:W-:Y:S01]  /*7420*/  FMNMX.FTZ R5, R175, R10, !PT ;  /* 0x0000000aaf057209 */ /* 0x001fe20007810000 */
[----:B------:R-:W0:Y:S03]  /*7430*/  MUFU.TANH R183, R183 ;  /* 0x000000b700b77308 */ /* 0x000e260000002400 */
[----:B-1----:R-:W-:-:S04]  /*7440*/  FMNMX.FTZ R10, R178, R5, !PT ;  /* 0x00000005b20a7209 */ /* 0x002fc80007810000 */
[----:B----4-:R-:W-:Y:S01]  /*7450*/  FMNMX.FTZ R5, R179, R10, !PT ;  /* 0x0000000ab3057209 */ /* 0x010fe20007810000 */
[----:B------:R-:W1:Y:S03]  /*7460*/  MUFU.TANH R184, R184 ;  /* 0x000000b800b87308 */ /* 0x000e660000002400 */
[----:B--2---:R-:W-:-:S05]  /*7470*/  FMNMX.FTZ R10, R182, R5, !PT ;  /* 0x00000005b60a7209 */ /* 0x004fca0007810000 */
        /* <DEDUP_REMOVED lines=14> */
[----:B------:R-:W-:Y:S01]  /*7560*/  MUFU.EX2 R10, R155 ;  /* 0x0000009b000a7308 */ /* 0x000fe20000000800 */
[----:B-1----:R-:W-:-:S07]  /*7570*/  FMNMX.FTZ R152, R190, R5, !PT ;  /* 0x00000005be987209 */ /* 0x002fce0007810000 */
[----:B------:R-:W0:Y:S01]  /*7580*/  MUFU.EX2 R176, R176 ;  /* 0x000000b000b07308 */ /* 0x000e220000000800 */
[----:B--2---:R-:W-:-:S05]  /*7590*/  FMNMX.FTZ R152, R191, R152, !PT ;  /* 0x00000098bf987209 */ /* 0x004fca0007810000 */
[----:B------:R-:W1:Y:S02]  /*75a0*/  SHFL.BFLY PT, R5, R152, 0x2, 0x1f ;  /* 0x0c401f0098057f89 */ /* 0x000e6400000e0000 */
[----:B------:R-:W2:Y:S08]  /*75b0*/  MUFU.EX2 R193, R193 ;  /* 0x000000c100c17308 */ /* 0x000eb00000000800 */
        /* <DEDUP_REMOVED lines=15> */
[-C--:B------:R-:W-:Y:S01]  /*76b0*/  FMUL.FTZ R48, R48, R176.reuse ;  /* 0x000000b030307220 */ /* 0x080fe20000410000 */
[----:B------:R-:W1:Y:S01]  /*76c0*/  MUFU.EX2 R198, R198 ;  /* 0x000000c600c67308 */ /* 0x000e620000000800 */
[-C--:B------:R-:W-:Y:S01]  /*76d0*/  FMUL.FTZ R49, R49, R176.reuse ;  /* 0x000000b031317220 */ /* 0x080fe20000410000 */
[-C--:B------:R-:W-:Y:S01]  /*76e0*/  FMUL.FTZ R52, R52, R176.reuse ;  /* 0x000000b034347220 */ /* 0x080fe20000410000 */
[----:B------:R-:W4:Y:S01]  /*76f0*/  SHFL.BFLY PT, R152, R155, 0x1, 0x1f ;  /* 0x0c201f009b987f89 */ /* 0x000f2200000e0000 */
        /* <DEDUP_REMOVED lines=23> */
[----:B----4-:R-:W-:Y:S01]  /*7870*/  FMNMX.FTZ R5, R155, R152, !PT ;  /* 0x000000989b057209 */ /* 0x010fe20007810000 */
[-C--:B------:R-:W-:Y:S01]  /*7880*/  FMUL.FTZ R93, R93, R176.reuse ;  /* 0x000000b05d5d7220 */ /* 0x080fe20000410000 */
[-C--:B------:R-:W-:Y:S01]  /*7890*/  FMUL.FTZ R96, R96, R176.reuse ;  /* 0x000000b060607220 */ /* 0x080fe20000410000 */
[-C--:B------:R-:W-:Y:S01]  /*78a0*/  FMUL.FTZ R97, R97, R176.reuse ;  /* 0x000000b061617220 */ /* 0x080fe20000410000 */
[-C--:B------:R-:W-:Y:S01]  /*78b0*/  FMUL.FTZ R100, R100, R176.reuse ;  /* 0x000000b064647220 */ /* 0x080fe20000410000 */
[C---:B------:R-:W-:Y:S01]  /*78c0*/  FADD.FTZ R8, -R5.reuse, R8 ;  /* 0x0000000805087221 */ /* 0x040fe20000010100 */
[----:B------:R-:W-:Y:S01]  /*78d0*/  FMUL.FTZ R155, R5, UR10 ;  /* 0x0000000a059b7c20 */ /* 0x000fe20008410000 */
[----:B------:R-:W-:Y:S01]  /*78e0*/  MUFU.EX2 R195, R195 ;  /* 0x000000c300c37308 */ /* 0x000fe20000000800 */
        /* <DEDUP_REMOVED lines=8> */
[----:B------:R-:W-:Y:S01]  /*7970*/  FFMA.FTZ R20, R154, UR10, -R155 ;  /* 0x0000000a9a147c23 */ /* 0x000fe2000801089b */
[----:B--2---:R-:W-:Y:S01]  /*7980*/  FFMA.FTZ R153, R176, R3, R193 ;  /* 0x00000003b0997223 */ /* 0x004fe200000100c1 */
[--C-:B------:R-:W-:Y:S01]  /*7990*/  FFMA.FTZ R159, R156, UR10, -R155.reuse ;  /* 0x0000000a9c9f7c23 */ /* 0x100fe2000801089b */
[--C-:B------:R-:W-:Y:S01]  /*79a0*/  FFMA.FTZ R165, R175, UR10, -R155.reuse ;  /* 0x0000000aafa57c23 */ /* 0x100fe2000801089b */
[----:B------:R-:W-:Y:S01]  /*79b0*/  FFMA.FTZ R180, R158, UR10, -R155 ;  /* 0x0000000a9eb47c23 */ /* 0x000fe2000801089b */
[----:B---3--:R-:W-:Y:S01]  /*79c0*/  FADD.FTZ R152, R196, R153 ;  /* 0x00000099c4987221 */ /* 0x008fe20000010000 */
[--C-:B------:R-:W-:Y:S01]  /*79d0*/  FFMA.FTZ R175, R178, UR10, -R155.reuse ;  /* 0x0000000ab2af7c23 */ /* 0x100fe2000801089b */
[----:B------:R-:W2:Y:S01]  /*79e0*/  MUFU.EX2 R8, R8 ;  /* 0x0000000800087308 */ /* 0x000ea20000000800 */
[--C-:B------:R-:W-:Y:S01]  /*79f0*/  FFMA.FTZ R178, R179, UR10, -R155.reuse ;  /* 0x0000000ab3b27c23 */ /* 0x100fe2000801089b */
[----:B0-----:R-:W-:Y:S01]  /*7a00*/  FADD.FTZ R179, R197, R152 ;  /* 0x00000098c5b37221 */ /* 0x001fe20000010000 */
[--C-:B------:R-:W-:Y:S01]  /*7a10*/  FFMA.FTZ R161, R161, UR10, -R155.reuse ;  /* 0x0000000aa1a17c23 */ /* 0x100fe2000801089b */
[--C-:B------:R-:W-:Y:S01]  /*7a20*/  FFMA.FTZ R162, R162, UR10, -R155.reuse ;  /* 0x0000000aa2a27c23 */ /* 0x100fe2000801089b */
[----:B------:R-:W-:Y:S01]  /*7a30*/  FFMA.FTZ R3, R182, UR10, -R155 ;  /* 0x0000000ab6037c23 */ /* 0x000fe2000801089b */
[----:B-1----:R-:W-:Y:S01]  /*7a40*/  FADD.FTZ R154, R198, R179 ;  /* 0x000000b3c69a7221 */ /* 0x002fe20000010000 */
        /* <DEDUP_REMOVED lines=19> */
[--C-:B------:R-:W-:Y:S01]  /*7b80*/  FFMA.FTZ R4, R183, UR10, -R155.reuse ;  /* 0x0000000ab7047c23 */ /* 0x100fe2000801089b */
[----:B------:R-:W-:Y:S01]  /*7b90*/  FFMA.FTZ R183, R186, UR10, -R155 ;  /* 0x0000000abab77c23 */ /* 0x000fe2000801089b */
[-C--:B------:R-:W-:Y:S01]  /*7ba0*/  FMUL.FTZ R116, R116, R176.reuse ;  /* 0x000000b074747220 */ /* 0x080fe20000410000 */
[-C--:B------:R-:W-:Y:S01]  /*7bb0*/  FMUL.FTZ R117, R117, R176.reuse ;  /* 0x000000b075757220 */ /* 0x080fe20000410000 */
[-C--:B------:R-:W-:Y:S01]  /*7bc0*/  FMUL.FTZ R120, R120, R176.reuse ;  /* 0x000000b078787220 */ /* 0x080fe20000410000 */
[-C--:B------:R-:W-:Y:S01]  /*7bd0*/  FMUL.FTZ R121, R121, R176.reuse ;  /* 0x000000b079797220 */ /* 0x080fe20000410000 */
[----:B------:R-:W0:Y:S01]  /*7be0*/  MUFU.EX2 R157, R157 ;  /* 0x0000009d009d7308 */ /* 0x000e220000000800 */
[----:B-1----:R-:W-:Y:S01]  /*7bf0*/  FADD.FTZ R152, R12, R153 ;  /* 0x000000990c987221 */ /* 0x002fe20000010000 */
[----:B------:R-:W-:Y:S01]  /*7c00*/  FADD.FTZ R153, R21, R154 ;  /* 0x0000009a15997221 */ /* 0x000fe20000010000 */
[-C--:B------:R-:W-:Y:S01]  /*7c10*/  FMUL.FTZ R124, R124, R176.reuse ;  /* 0x000000b07c7c7220 */ /* 0x080fe20000410000 */
[-C--:B------:R-:W-:Y:S01]  /*7c20*/  FMUL.FTZ R125, R125, R176.reuse ;  /* 0x000000b07d7d7220 */ /* 0x080fe20000410000 */
[-C--:B------:R-:W-:Y:S01]  /*7c30*/  FMUL.FTZ R128, R128, R176.reuse ;  /* 0x000000b080807220 */ /* 0x080fe20000410000 */
[----:B------:R-:W-:Y:S01]  /*7c40*/  FADD.FTZ R153, R192, R153 ;  /* 0x00000099c0997221 */ /* 0x000fe20000010000 */
        /* <DEDUP_REMOVED lines=62> */
[----:B------:R-:W-:Y:S01]  /*8030*/  FADD.FTZ R156, R10, R153 ;  /* 0x000000990a9c7221 */ /* 0x000fe20000010000 */
[----:B------:R-:W-:Y:S01]  /*8040*/  F2FP.BF16.F32.PACK_AB R153, R11, R8 ;  /* 0x000000080b99723e */ /* 0x000fe200000010ff */
        /* <DEDUP_REMOVED lines=20> */
[----:B------:R-:W-:Y:S01]  /*8190*/  FMUL.FTZ R103, R103, R177 ;  /* 0x000000b167677220 */ /* 0x000fe20000410000 */
        /* <DEDUP_REMOVED lines=82> */
[----:B--2---:R-:W-:Y:S01]  /*86c0*/  FADD.FTZ R8, R190, R9 ;  /* 0x00000009be087221 */ /* 0x004fe20000010000 */
[C---:B0-----:R-:W-:Y:S01]  /*86d0*/  FADD.FTZ R3, R181.reuse, R4 ;  /* 0x00000004b5037221 */ /* 0x041fe20000010000 */
[----:B------:R-:W-:Y:S02]  /*86e0*/  F2FP.BF16.F32.PACK_AB R174, R181, R174 ;  /* 0x000000aeb5ae723e */ /* 0x000fe400000010ff */
[C---:B-1----:R-:W-:Y:S01]  /*86f0*/  FADD.FTZ R4, R175.reuse, R8 ;  /* 0x00000008af047221 */ /* 0x042fe20000010000 */
[----:B------:R-:W-:Y:S01]  /*8700*/  F2FP.BF16.F32.PACK_AB R175, R175, R190 ;  /* 0x000000beafaf723e */ /* 0x000fe200000010ff */
[----:B------:R-:W-:Y:S06]  /*8710*/  @!P0 BRA `(.L_x_4462) ;  /* 0x0000000000048947 */ /* 0x000fec0003800000 */
[----:B------:R-:W-:Y:S01]  /*8720*/  BPT.TRAP 0x1 ;  /* 0x000000040000795c */ /* 0x000fe20000300000 */
.L_x_4462:
[----:B------:R0:W1:Y:S01]  /*8730*/  SYNCS.PHASECHK.TRANS64.TRYWAIT P1, [UR25+0x22850], R7 ;  /* 0x02285007ff0075a7 */ /* 0x0000620008020159 */
[----:B------:R-:W-:Y:S05]  /*8740*/  @!P0 BRA `(.L_x_4463) ;  /* 0x0000000000048947 */ /* 0x000fea0003800000 */
[----:B------:R-:W-:Y:S01]  /*8750*/  BPT.TRAP 0x1 ;  /* 0x000000040000795c */ /* 0x000fe20000300000 */
.L_x_4463:
[----:B------:R-:W-:Y:S01]  /*8760*/  IADD3 R8, R201, 0x8, RZ ;  /* 0x00000008c9087810 */ /* 0x000fe20007ffe0ff */
[----:B-1----:R-:W-:Y:S06]  /*8770*/  @P1 BRA `(.L_x_4464) ;  /* 0x0000000000081947 */ /* 0x002fec0003800000 */
[----:B------:R-:W1:Y:S02]  /*8780*/  SYNCS.PHASECHK.TRANS64.TRYWAIT P1, [UR25+0x22850], R7 ;  /* 0x02285007ff0075a7 */ /* 0x000e640008020159 */
[----:B-1----:R-:W-:Y:S05]  /*8790*/  @!P1 BRA `(.L_x_4465) ;  /* 0x0000007400d89947 */ /* 0x002fea0003800000 */
.L_x_4464:
        /* <DEDUP_REMOVED lines=39> */
.L_x_4466:
[----:B------:R-:W-:Y:S01]  /*8a10*/  UIADD3 UR25, UR25, 0x22860, URZ ;  /* 0x0002286019197890 */ /* 0x000fe2000fffe03f */
[----:B------:R-:W-:Y:S01]  /*8a20*/  ISETP.LT.AND P1, PT, RZ, UR23, PT ;  /* 0x00000017ff007c0c */ /* 0x000fe2000bf21270 */
[----:B------:R-:W-:Y:S01]  /*8a30*/  UIADD3 UR23, UR23, -0x1, URZ ;  /* 0xffffffff17177890 */ /* 0x000fe2000fffe03f */
[----:B------:R-:W-:Y:S01]  /*8a40*/  IMAD.MOV.U32 R8, RZ, RZ, R5 ;  /* 0x000000ffff087224 */ /* 0x000fe200078e0005 */
[----:B------:R-:W-:Y:S01]  /*8a50*/  UPRMT UR25, UR24, 0x654, UR25 ;  /* 0x0000065418197896 */ /* 0x000fe20008000019 */
[----:B------:R-:W-:-:S08]  /*8a60*/  IMAD.MOV.U32 R9, RZ, RZ, R6 ;  /* 0x000000ffff097224 */ /* 0x000fd000078e0006 */
[----:B------:R-:W-:Y:S01]  /*8a70*/  SYNCS.ARRIVE.TRANS64.RED.A1T0 RZ, [UR25], RZ ;  /* 0x000000ffffff79a7 */ /* 0x000fe20008100419 */
[----:B------:R-:W-:Y:S05]  /*8a80*/  @P1 BRA `(.L_x_4467) ;  /* 0xffffffdc003c1947 */ /* 0x000fea000383ffff */
.L_x_4456:
[----:B01----:R-:W0:Y:S01]  /*8a90*/  SHFL.BFLY PT, R8, R3, 0x2, 0x1f ;  /* 0x0c401f0003087f89 */ /* 0x003e2200000e0000 */
[----:B------:R-:W-:Y:S01]  /*8aa0*/  UIADD3 UR36, UR36, 0x1, URZ ;  /* 0x0000000124247890 */ /* 0x000fe2000fffe03f */
[----:B------:R-:W-:Y:S01]  /*8ab0*/  IMAD.U32 R13, RZ, RZ, UR10 ;  /* 0x0000000aff0d7e24 */ /* 0x000fe2000f8e00ff */
[----:B------:R1:W-:Y:S06]  /*8ac0*/  BAR.ARV R0, 0x100 ;  /* 0x000400000000751d */ /* 0x0003ec0000002000 */
[----:B------:R-:W-:Y:S02]  /*8ad0*/  UISETP.NE.AND UP0, UPT, UR36, 0x2, UPT ;  /* 0x000000022400788c */ /* 0x000fe4000bf05270 */
[----:B------:R-:W-:Y:S06]  /*8ae0*/  BAR.ARV 0x8, 0x180 ;  /* 0x0206000000007b1d */ /* 0x000fec0000002000 */
[----:B-1----:R-:W-:Y:S01]  /*8af0*/  IMAD.MOV.U32 R0, RZ, RZ, RZ ;  /* 0x000000ffff007224 */ /* 0x002fe200078e00ff */
        /* <DEDUP_REMOVED lines=10> */
[----:B------:R-:W-:-:S04]  /*8ba0*/  IMAD.MOV.U32 R4, RZ, RZ, -0x800000 ;  /* 0xff800000ff047424 */ /* 0x000fc800078e00ff */
[----:B------:R-:W1:Y:S01]  /*8bb0*/  SHFL.BFLY PT, R10, R9, 0x1, 0x1f ;  /* 0x0c201f00090a7f89 */ /* 0x000e6200000e0000 */
[----:B0-----:R-:W-:Y:S01]  /*8bc0*/  FADD.FTZ R11, R8, R7 ;  /* 0x00000007080b7221 */ /* 0x001fe20000010000 */
[----:B------:R-:W-:-:S04]  /*8bd0*/  IMAD.MOV.U32 R7, RZ, RZ, RZ ;  /* 0x000000ffff077224 */ /* 0x000fc800078e00ff */
[----:B------:R-:W-:-:S13]  /*8be0*/  FSETP.NE.FTZ.AND P1, PT, R11, RZ, PT ;  /* 0x000000ff0b00720b */ /* 0x000fda0003f35000 */
[----:B------:R-:W0:Y:S01]  /*8bf0*/  @P1 MUFU.RCP R7, R11 ;  /* 0x0000000b00071308 */ /* 0x000e220000001000 */
[----:B-1----:R-:W-:-:S05]  /*8c00*/  FADD.FTZ R10, R9, R10 ;  /* 0x0000000a090a7221 */ /* 0x002fca0000010000 */
[----:B------:R-:W-:Y:S02]  /*8c10*/  FSETP.NE.FTZ.AND P2, PT, R10, RZ, PT ;  /* 0x000000ff0a00720b */ /* 0x000fe40003f55000 */
[----:B------:R-:W1:Y:S01]  /*8c20*/  @P1 MUFU.LG2 R8, R11 ;  /* 0x0000000b00081308 */ /* 0x000e620000000c00 */
[-C--:B0-----:R-:W-:Y:S01]  /*8c30*/  FMUL.FTZ R24, R24, R7.reuse ;  /* 0x0000000718187220 */ /* 0x081fe20000410000 */
[-C--:B------:R-:W-:Y:S01]  /*8c40*/  FMUL.FTZ R25, R25, R7.reuse ;  /* 0x0000000719197220 */ /* 0x080fe20000410000 */
[----:B------:R-:W-:-:S08]  /*8c50*/  FMUL.FTZ R28, R28, R7 ;  /* 0x000000071c1c7220 */ /* 0x000fd00000410000 */
        /* <DEDUP_REMOVED lines=8> */
[----:B------:R0:W2:Y:S01]  /*8ce0*/  @P2 MUFU.RCP R0, R10 ;  /* 0x0000000a00002308 */ /* 0x0000a20000001000 */
        /* <DEDUP_REMOVED lines=54> */
[----:B------:R-:W-:Y:S01]  /*9050*/  MOV R7, UR10 ;  /* 0x0000000a00077c02 */ /* 0x000fe20008000f00 */
[----:B------:R-:W-:Y:S01]  /*9060*/  @P2 FMUL.FTZ R13, R13, 0.69314718246459960938 ;  /* 0x3f3172180d0d2820 */ /* 0x000fe20000410000 */
[----:B-1----:R-:W-:Y:S01]  /*9070*/  @P1 FMUL.FTZ R8, R8, 0.69314718246459960938 ;  /* 0x3f31721808081820 */ /* 0x002fe20000410000 */
[----:B0-----:R-:W-:Y:S01]  /*9080*/  @P2 FMUL.FTZ R10, R9, 0.69314718246459960938 ;  /* 0x3f317218090a2820 */ /* 0x001fe20000410000 */
[-C--:B--2---:R-:W-:Y:S01]  /*9090*/  FMUL.FTZ R32, R27, R0.reuse ;  /* 0x000000001b207220 */ /* 0x084fe20000410000 */
[----:B------:R-:W-:Y:S01]  /*90a0*/  @P1 FMUL.FTZ R7, R7, 0.69314718246459960938 ;  /* 0x3f31721807071820 */ /* 0x000fe20000410000 */
        /* <DEDUP_REMOVED lines=65> */
.L_x_4431:
[----:B------:R-:W0:Y:S08]  /*94c0*/  S2UR UR5, SR_CgaCtaId ;  /* 0x00000000000579c3 */ /* 0x000e300000008800 */
[----:B------:R-:W-:Y:S06]  /*94d0*/  BAR.SYNC.DEFER_BLOCKING 0x5, 0x180 ;  /* 0x0146000000007b1d */ /* 0x000fec0000010000 */
[----:B------:R-:W-:Y:S01]  /*94e0*/  UMOV UR4, 0x400 ;  /* 0x0000040000047882 */ /* 0x000fe20000000000 */
[----:B------:R-:W-:Y:S01]  /*94f0*/  BSSY B0, `(.L_x_4468) ;  /* 0x000028f000007945 */ /* 0x000fe20003800000 */
[----:B0-----:R-:W-:-:S09]  /*9500*/  ULEA UR13, UR5, UR4, 0x18 ;  /* 0x00000004050d7291 */ /* 0x001fd2000f8ec03f */
[----:B------:R-:W0:Y:S02]  /*9510*/  LDS R5, [UR13+0x228d0] ;  /* 0x0228d00dff057984 */ /* 0x000e240008000800 */
[----:B0-----:R-:W-:Y:S01]  /*9520*/  R2UR UR4, R5 ;  /* 0x00000000050472ca */ /* 0x001fe200000e0000 */
[----:B------:R-:W-:Y:S06]  /*9530*/  BAR.ARV 0x4, 0x180 ;  /* 0x0106000000007b1d */ /* 0x000fec0000002000 */
[----:B------:R-:W-:Y:S08]  /*9540*/  @P0 BRA `(.L_x_4469) ;  /* 0x0000001c00500947 */ /* 0x000ff00003800000 */
[----:B------:R-:W0:Y:S01]  /*9550*/  S2UR UR5, SR_SWINHI ;  /* 0x00000000000579c3 */ /* 0x000e220000002f00 */
[----:B------:R-:W-:-:S07]  /*9560*/  IMAD.MOV.U32 R6, RZ, RZ, 0x2 ;  /* 0x00000002ff067424 */ /* 0x000fce00078e00ff */
[----:B------:R-:W-:Y:S01]  /*9570*/  BAR.SYNC.DEFER_BLOCKING 0x1, 0x100 ;  /* 0x0044000000007b1d */ /* 0x000fe20000010000 */
[----:B------:R-:W-:Y:S01]  /*9580*/  IMAD R138, R205, 0x40, R2 ;  /* 0x00000040cd8a7824 */ /* 0x000fe200078e0202 */
[----:B------:R-:W-:Y:S01]  /*9590*/  F2FP.BF16.F32.PACK_AB R24, R25, R24 ;  /* 0x000000181918723e */ /* 0x000fe200000010ff */
[----:B------:R-:W-:Y:S01]  /*95a0*/  IMAD.MOV.U32 R139, RZ, RZ, 0x2 ;  /* 0x00000002ff8b7424 */ /* 0x000fe200078e00ff */
[----:B------:R-:W-:Y:S01]  /*95b0*/  F2FP.BF16.F32.PACK_AB R25, R32, R26 ;  /* 0x0000001a2019723e */ /* 0x000fe200000010ff */
[----:B------:R-:W-:Y:S01]  /*95c0*/  USHF.R.S32.HI UR10, URZ, 0x1f, UR39 ;  /* 0x0000001f3f0a7899 */ /* 0x000fe20008011427 */
[----:B------:R-:W-:Y:S01]  /*95d0*/  F2FP.BF16.F32.PACK_AB R26, R29, R28 ;  /* 0x0000001c1d1a723e */ /* 0x000fe200000010ff */
[----:B------:R-:W-:Y:S01]  /*95e0*/  ULDC.64 UR8, c[0x0][0xb90] ;  /* 0x0002e40000087ab9 */ /* 0x000fe20000000a00 */
[----:B------:R-:W-:Y:S01]  /*95f0*/  F2FP.BF16.F32.PACK_AB R27, R27, R30 ;  /* 0x0000001e1b1b723e */ /* 0x000fe200000010ff */
[----:B------:R-:W-:Y:S01]  /*9600*/  USHF.R.S32.HI UR12, URZ, 0x1f, UR41 ;  /* 0x0000001f3f0c7899 */ /* 0x000fe20008011429 */
[----:B------:R-:W-:-:S02]  /*9610*/  F2FP.BF16.F32.PACK_AB R30, R61, R185 ;  /* 0x000000b93d1e723e */ /* 0x000fc400000010ff */
[----:B------:R-:W-:Y:S02]  /*9620*/  F2FP.BF16.F32.PACK_AB R200, R177, R200 ;  /* 0x000000c8b1c8723e */ /* 0x000fe400000010ff */
[----:B------:R-:W-:Y:S02]  /*9630*/  F2FP.BF16.F32.PACK_AB R201, R80, R76 ;  /* 0x0000004c50c9723e */ /* 0x000fe400000010ff */
[----:B------:R-:W-:Y:S02]  /*9640*/  F2FP.BF16.F32.PACK_AB R202, R125, R124 ;  /* 0x0000007c7dca723e */ /* 0x000fe400000010ff */
[----:B------:R-:W-:Y:S02]  /*9650*/  F2FP.BF16.F32.PACK_AB R203, R88, R84 ;  /* 0x0000005458cb723e */ /* 0x000fe400000010ff */
[----:B------:R-:W-:Y:S01]  /*9660*/  F2FP.BF16.F32.PACK_AB R144, R145, R144 ;  /* 0x000000909190723e */ /* 0x000fe200000010ff */
[----:B------:R-:W-:Y:S01]  /*9670*/  UMOV UR6, UR13 ;  /* 0x0000000d00067c82 */ /* 0x000fe20008000000 */
[----:B0-----:R-:W-:Y:S01]  /*9680*/  UMOV UR7, UR5 ;  /* 0x0000000500077c82 */ /* 0x001fe20008000000 */
[----:B------:R-:W-:Y:S01]  /*9690*/  UIMAD UR5, UR10, UR8, URZ ;  /* 0x000000080a0572a4 */ /* 0x000fe2000f8e023f */
[----:B------:R-:W-:Y:S01]  /*96a0*/  IMAD.WIDE R6, R209, R6, UR6 ;  /* 0x00000006d1067e25 */ /* 0x000fe2000f8e0206 */
[----:B------:R-:W-:-:S02]  /*96b0*/  F2FP.BF16.F32.PACK_AB R145, R173, R172 ;  /* 0x000000acad91723e */ /* 0x000fc400000010ff */
[----:B------:R-:W-:Y:S01]  /*96c0*/  UIMAD UR5, UR39, UR9, UR5 ;  /* 0x00000009270572a4 */ /* 0x000fe2000f8e0205 */
[----:B------:R-:W-:Y:S01]  /*96d0*/  IMAD.WIDE R138, R138, R139, UR6 ;  /* 0x000000068a8a7e25 */ /* 0x000fe2000f8e028b */
[C---:B------:R-:W-:Y:S01]  /*96e0*/  IADD3 R153, P3, R6.reuse, 0xc060, RZ ;  /* 0x0000c06006997810 */ /* 0x040fe20007f7e0ff */
[----:B------:R-:W-:Y:S01]  /*96f0*/  UIMAD.WIDE.U32 UR6, UR39, UR8, URZ ;  /* 0x00000008270672a5 */ /* 0x000fe2000f8e003f */
[C---:B------:R-:W-:Y:S02]  /*9700*/  IADD3 R157, P4, R6.reuse, 0xc040, RZ ;  /* 0x0000c040069d7810 */ /* 0x040fe40007f9e0ff */
[----:B------:R-:W-:Y:S01]  /*9710*/  LOP3.LUT R152, R153, 0x380, RZ, 0xc0, !PT ;  /* 0x0000038099987812 */ /* 0x000fe200078ec0ff */
[----:B------:R-:W-:Y:S01]  /*9720*/  ULDC.64 UR8, c[0x0][0xb98] ;  /* 0x0002e60000087ab9 */ /* 0x000fe20000000a00 */
[----:B------:R-:W-:Y:S01]  /*9730*/  IADD3 R159, P5, R6, 0xc020, RZ ;  /* 0x0000c020069f7810 */ /* 0x000fe20007fbe0ff */
[----:B------:R-:W-:Y:S01]  /*9740*/  UIADD3 UR7, UR7, UR5, URZ ;  /* 0x0000000507077290 */ /* 0x000fe2000fffe03f */
[----:B------:R-:W-:Y:S01]  /*9750*/  SHF.R.U64 R152, R152, 0x3, RZ ;  /* 0x0000000398987819 */ /* 0x000fe200000012ff */
[----:B------:R-:W-:Y:S01]  /*9760*/  UIMAD UR5, UR12, UR8, URZ ;  /* 0x000000080c0572a4 */ /* 0x000fe2000f8e023f */
[----:B------:R-:W-:Y:S01]  /*9770*/  LOP3.LUT R156, R157, 0x380, RZ, 0xc0, !PT ;  /* 0x000003809d9c7812 */ /* 0x000fe200078ec0ff */
[----:B------:R-:W-:Y:S01]  /*9780*/  UIMAD.WIDE.U32 UR6, UR41, UR8, UR6 ;  /* 0x00000008290672a5 */ /* 0x000fe2000f8e0006 */
[----:B------:R-:W-:Y:S01]  /*9790*/  LOP3.LUT R158, R159, 0x380, RZ, 0xc0, !PT ;  /* 0x000003809f9e7812 */ /* 0x000fe200078ec0ff */
[----:B------:R-:W-:Y:S01]  /*97a0*/  UIMAD UR5, UR41, UR9, UR5 ;  /* 0x00000009290572a4 */ /* 0x000fe2000f8e0205 */
[----:B------:R-:W-:-:S02]  /*97b0*/  IADD3 R111, P2, R6, 0x8020, RZ ;  /* 0x00008020066f7810 */ /* 0x000fc40007f5e0ff */
[----:B------:R-:W-:Y:S01]  /*97c0*/  LOP3.LUT R152, R152, R153, RZ, 0x3c, !PT ;  /* 0x0000009998987212 */ /* 0x000fe200078e3cff */
[----:B------:R-:W-:Y:S01]  /*97d0*/  ULDC.64 UR8, c[0x0][0xae8] ;  /* 0x0002ba0000087ab9 */ /* 0x000fe20000000a00 */
[C---:B------:R-:W-:Y:S01]  /*97e0*/  LOP3.LUT R143, R6.reuse, 0x380, RZ, 0xc0, !PT ;  /* 0x00000380068f7812 */ /* 0x040fe200078ec0ff */
[--C-:B------:R-:W-:Y:S01]  /*97f0*/  IMAD.X R163, RZ, RZ, R7.reuse, P2 ;  /* 0x000000ffffa37224 */ /* 0x100fe200010e0607 */
[----:B------:R-:W-:Y:S02]  /*9800*/  IADD3 R115, P0, R6, 0x8060, RZ ;  /* 0x0000806006737810 */ /* 0x000fe40007f1e0ff */
[----:B------:R-:W-:Y:S02]  /*9810*/  IADD3.X R153, RZ, R7, RZ, P3, !PT ;  /* 0x00000007ff997210 */ /* 0x000fe40001ffe4ff */
[----:B------:R-:W-:Y:S01]  /*9820*/  SHF.R.U64 R156, R156, 0x3, RZ ;  /* 0x000000039c9c7819 */ /* 0x000fe200000012ff */
[----:B------:R-:W-:Y:S01]  /*9830*/  IMAD.X R165, RZ, RZ, R7, P0 ;  /* 0x000000ffffa57224 */ /* 0x000fe200000e0607 */
[----:B------:R-:W-:-:S02]  /*9840*/  SHF.R.U64 R158, R158, 0x3, RZ ;  /* 0x000000039e9e7819 */ /* 0x000fc400000012ff */
[C---:B------:R-:W-:Y:S02]  /*9850*/  IADD3 R117, P6, R6.reuse, 0xc000, RZ ;  /* 0x0000c00006757810 */ /* 0x040fe40007fde0ff */
[C---:B------:R-:W-:Y:S02]  /*9860*/  IADD3 R21, P3, R6.reuse, 0x20, RZ ;  /* 0x0000002006157810 */ /* 0x040fe40007f7e0ff */
[C---:B------:R-:W-:Y:S01]  /*9870*/  IADD3 R113, P1, R6.reuse, 0x8040, RZ ;  /* 0x0000804006717810 */ /* 0x040fe20007f3e0ff */
[--C-:B------:R-:W-:Y:S01]  /*9880*/  IMAD.X R161, RZ, RZ, R7.reuse, P6 ;  /* 0x000000ffffa17224 */ /* 0x100fe200030e0607 */
[----:B------:R-:W-:Y:S01]  /*9890*/  SHF.R.U64 R143, R143, 0x3, RZ ;  /* 0x000000038f8f7819 */ /* 0x000fe200000012ff */
[----:B------:R-:W-:Y:S01]  /*98a0*/  IMAD.X R167, RZ, RZ, R7, P3 ;  /* 0x000000ffffa77224 */ /* 0x000fe200018e0607 */
[----:B------:R-:W-:Y:S02]  /*98b0*/  IADD3 R5, P2, R6, 0x4000, RZ ;  /* 0x0000400006057810 */ /* 0x000fe40007f5e0ff */
[----:B------:R-:W-:-:S02]  /*98c0*/  LOP3.LUT R9, R115, 0x380, RZ, 0xc0, !PT ;  /* 0x0000038073097812 */ /* 0x000fc400078ec0ff */
[----:B------:R-:W-:Y:S01]  /*98d0*/  LOP3.LUT R156, R156, R157, RZ, 0x3c, !PT ;  /* 0x0000009d9c9c7212 */ /* 0x000fe200078e3cff */
[--C-:B------:R-:W-:Y:S01]  /*98e0*/  IMAD.X R157, RZ, RZ, R7.reuse, P4 ;  /* 0x000000ffff9d7224 */ /* 0x100fe200020e0607 */
[----:B------:R-:W-:Y:S01]  /*98f0*/  LOP3.LUT R158, R158, R159, RZ, 0x3c, !PT ;  /* 0x0000009f9e9e7212 */ /* 0x000fe200078e3cff */
[--C-:B------:R-:W-:Y:S01]  /*9900*/  IMAD.X R159, RZ, RZ, R7.reuse, P5 ;  /* 0x000000ffff9f7224 */ /* 0x100fe200028e0607 */
[----:B------:R-:W-:Y:S01]  /*9910*/  IADD3.X R155, RZ, R7, RZ, P1, !PT ;  /* 0x00000007ff9b7210 */ /* 0x000fe20000ffe4ff */
[--C-:B------:R-:W-:Y:S01]  /*9920*/  IMAD.X R147, RZ, RZ, R7.reuse, P2 ;  /* 0x000000ffff937224 */ /* 0x100fe200010e0607 */
[C---:B------:R-:W-:Y:S02]  /*9930*/  IADD3 R12, P4, R6.reuse, 0x8000, RZ ;  /* 0x00008000060c7810 */ /* 0x040fe40007f9e0ff */
[C---:B------:R-:W-:Y:S02]  /*9940*/  IADD3 R107, P5, R6.reuse, 0x4060, RZ ;  /* 0x00004060066b7810 */ /* 0x040fe40007fbe0ff */
[C---:B------:R-:W-:Y:S01]  /*9950*/  IADD3 R103, P6, R6.reuse, 0x4040, RZ ;  /* 0x0000404006677810 */ /* 0x040fe20007fde0ff */
[--C-:B------:R-:W-:Y:S01]  /*9960*/  IMAD.X R169, RZ, RZ, R7.reuse, P4 ;  /* 0x000000ffffa97224 */ /* 0x100fe200020e0607 */
[C---:B------:R-:W-:Y:S01]  /*9970*/  IADD3 R10, P0, R6.reuse, 0x4020, RZ ;  /* 0x00004020060a7810 */ /* 0x040fe20007f1e0ff */
[----:B------:R-:W-:Y:S01]  /*9980*/  IMAD.X R151, RZ, RZ, R7, P5 ;  /* 0x000000ffff977224 */ /* 0x000fe200028e0607 */
[----:B------:R-:W-:-:S02]  /*9990*/  IADD3 R31, P1, R6, 0x40, RZ ;  /* 0x00000040061f7810 */ /* 0x000fc40007f3e0ff */
[----:B------:R-:W-:Y:S01]  /*99a0*/  IADD3 R8, P3, R6, 0x60, RZ ;  /* 0x0000006006087810 */ /* 0x000fe20007f7e0ff */
[--C-:B------:R-:W-:Y:S01]  /*99b0*/  IMAD.X R13, RZ, RZ, R7.reuse, P0 ;  /* 0x000000ffff0d7224 */ /* 0x100fe200000e0607 */
[----:B------:R-:W-:Y:S01]  /*99c0*/  LOP3.LUT R142, R143, R6, RZ, 0x3c, !PT ;  /* 0x000000068f8e7212 */ /* 0x000fe200078e3cff */
[--C-:B------:R-:W-:Y:S01]  /*99d0*/  IMAD.X R11, RZ, RZ, R7.reuse, P1 ;  /* 0x000000ffff0b7224 */ /* 0x100fe200008e0607 */
[----:B------:R-:W-:Y:S01]  /*99e0*/  SHF.R.U64 R6, R9, 0x3, RZ ;  /* 0x0000000309067819 */ /* 0x000fe200000012ff */
[----:B------:R-:W-:Y:S01]  /*99f0*/  IMAD.X R9, RZ, RZ, R7, P3 ;  /* 0x000000ffff097224 */ /* 0x000fe200018e0607 */
[----:B------:R-:W-:Y:S02]  /*9a00*/  LOP3.LUT R102, R5, 0x380, RZ, 0xc0, !PT ;  /* 0x0000038005667812 */ /* 0x000fe400078ec0ff */
[----:B------:R-:W-:Y:S02]  /*9a10*/  LOP3.LUT R14, R117, 0x380, RZ, 0xc0, !PT ;  /* 0x00000380750e7812 */ /* 0x000fe400078ec0ff */
[----:B------:R-:W-:-:S02]  /*9a20*/  LOP3.LUT R164, R6, R115, RZ, 0x3c, !PT ;  /* 0x0000007306a47212 */ /* 0x000fc400078e3cff */
[----:B------:R-:W-:Y:S02]  /*9a30*/  SHF.R.U64 R102, R102, 0x3, RZ ;  /* 0x0000000366667819 */ /* 0x000fe400000012ff */
[----:B------:R-:W-:Y:S02]  /*9a40*/  IADD3 R115, P2, R138, 0x7000, RZ ;  /* 0x000070008a737810 */ /* 0x000fe40007f5e0ff */
[----:B------:R-:W-:Y:S02]  /*9a50*/  SHF.R.U64 R14, R14, 0x3, RZ ;  /* 0x000000030e0e7819 */ /* 0x000fe400000012ff */
[----:B------:R-:W-:Y:S02]  /*9a60*/  LOP3.LUT R146, R102, R5, RZ, 0x3c, !PT ;  /* 0x0000000566927212 */ /* 0x000fe400078e3cff */
[----:B------:R-:W-:Y:S01]  /*9a70*/  LOP3.LUT R114, R115, 0x380, RZ, 0xc0, !PT ;  /* 0x0000038073727812 */ /* 0x000fe200078ec0ff */
[----:B------:R-:W0:Y:S01]  /*9a80*/  LDC R5, c[0x0][0xbe8] ;  /* 0x0002fa00ff057b82 */ /* 0x000e220000000800 */
[----:B------:R-:W-:-:S02]  /*9a90*/  LOP3.LUT R160, R14, R117, RZ, 0x3c, !PT ;  /* 0x000000750ea07212 */ /* 0x000fc400078e3cff */
[-C--:B------:R-:W-:Y:S02]  /*9aa0*/  IADD3.X R15, RZ, R7.reuse, RZ, P6, !PT ;  /* 0x00000007ff0f7210 */ /* 0x080fe400037fe4ff */
[----:B------:R-:W-:Y:S02]  /*9ab0*/  MOV R143, R7 ;  /* 0x00000007008f7202 */ /* 0x000fe40000000f00 */
[----:B------:R-:W-:Y:S02]  /*9ac0*/  LOP3.LUT R14, R111, 0x380, RZ, 0xc0, !PT ;  /* 0x000003806f0e7812 */ /* 0x000fe400078ec0ff */
[----:B------:R-:W-:Y:S02]  /*9ad0*/  LOP3.LUT R7, R12, 0x380, RZ, 0xc0, !PT ;  /* 0x000003800c077812 */ /* 0x000fe400078ec0ff */
[----:B------:R-:W-:Y:S02]  /*9ae0*/  SHF.R.U64 R114, R114, 0x3, RZ ;  /* 0x0000000372727819 */ /* 0x000fe400000012ff */
[----:B------:R-:W-:-:S02]  /*9af0*/  LOP3.LUT R6, R21, 0x380, RZ, 0xc0, !PT ;  /* 0x0000038015067812 */ /* 0x000fc400078ec0ff */
[----:B------:R-:W-:Y:S02]  /*9b00*/  SHF.R.U64 R14, R14, 0x3, RZ ;  /* 0x000000030e0e7819 */ /* 0x000fe400000012ff */
[----:B------:R-:W-:Y:S02]  /*9b10*/  SHF.R.U64 R7, R7, 0x3, RZ ;  /* 0x0000000307077819 */ /* 0x000fe400000012ff */
[----:B------:R-:W-:Y:S01]  /*9b20*/  LOP3.LUT R114, R114, R115, RZ, 0x3c, !PT ;  /* 0x0000007372727212 */ /* 0x000fe200078e3cff */
[----:B------:R-:W-:Y:S01]  /*9b30*/  IMAD.X R115, RZ, RZ, R139, P2 ;  /* 0x000000ffff737224 */ /* 0x000fe200010e068b */
[----:B------:R-:W-:Y:S02]  /*9b40*/  SHF.R.U64 R6, R6, 0x3, RZ ;  /* 0x0000000306067819 */ /* 0x000fe400000012ff */
[----:B------:R-:W-:Y:S02]  /*9b50*/  LOP3.LUT R162, R14, R111, RZ, 0x3c, !PT ;  /* 0x0000006f0ea27212 */ /* 0x000fe400078e3cff */
[----:B------:R-:W-:-:S02]  /*9b60*/  IADD3 R135, P2, R138, 0xe000, RZ ;  /* 0x0000e0008a877810 */ /* 0x000fc40007f5e0ff */
[----:B------:R-:W-:Y:S02]  /*9b70*/  LOP3.LUT R168, R7, R12, RZ, 0x3c, !PT ;  /* 0x0000000c07a87212 */ /* 0x000fe400078e3cff */
[----:B------:R-:W-:Y:S02]  /*9b80*/  LOP3.LUT R14, R107, 0x380, RZ, 0xc0, !PT ;  /* 0x000003806b0e7812 */ /* 0x000fe400078ec0ff */
[----:B------:R-:W-:Y:S02]  /*9b90*/  LOP3.LUT R12, R103, 0x380, RZ, 0xc0, !PT ;  /* 0x00000380670c7812 */ /* 0x000fe400078ec0ff */
[----:B------:R-:W-:Y:S02]  /*9ba0*/  LOP3.LUT R166, R6, R21, RZ, 0x3c, !PT ;  /* 0x0000001506a67212 */ /* 0x000fe400078e3cff */
[----:B------:R-:W-:Y:S02]  /*9bb0*/  LOP3.LUT R7, R10, 0x380, RZ, 0xc0, !PT ;  /* 0x000003800a077812 */ /* 0x000fe400078ec0ff */
[----:B------:R-:W-:-:S02]  /*9bc0*/  LOP3.LUT R6, R31, 0x380, RZ, 0xc0, !PT ;  /* 0x000003801f067812 */ /* 0x000fc400078ec0ff */
[----:B------:R-:W-:Y:S02]  /*9bd0*/  LOP3.LUT R134, R135, 0x380, RZ, 0xc0, !PT ;  /* 0x0000038087867812 */ /* 0x000fe400078ec0ff */
[----:B------:R-:W-:Y:S02]  /*9be0*/  SHF.R.U64 R14, R14, 0x3, RZ ;  /* 0x000000030e0e7819 */ /* 0x000fe400000012ff */
[----:B------:R-:W-:Y:S02]  /*9bf0*/  SHF.R.U64 R12, R12, 0x3, RZ ;  /* 0x000000030c0c7819 */ /* 0x000fe400000012ff */
[----:B------:R-:W-:Y:S02]  /*9c00*/  SHF.R.U64 R7, R7, 0x3, RZ ;  /* 0x0000000307077819 */ /* 0x000fe400000012ff */
[----:B------:R-:W-:Y:S02]  /*9c10*/  SHF.R.U64 R6, R6, 0x3, RZ ;  /* 0x0000000306067819 */ /* 0x000fe400000012ff */
[----:B------:R-:W-:-:S02]  /*9c20*/  SHF.R.U64 R134, R134, 0x3, RZ ;  /* 0x0000000386867819 */ /* 0x000fc400000012ff */
[----:B------:R-:W-:Y:S02]  /*9c30*/  LOP3.LUT R150, R14, R107, RZ, 0x3c, !PT ;  /* 0x0000006b0e967212 */ /* 0x000fe400078e3cff */
[----:B------:R-:W-:Y:S02]  /*9c40*/  LOP3.LUT R14, R12, R103, RZ, 0x3c, !PT ;  /* 0x000000670c0e7212 */ /* 0x000fe400078e3cff */
[----:B------:R-:W-:Y:S02]  /*9c50*/  LOP3.LUT R12, R7, R10, RZ, 0x3c, !PT ;  /* 0x0000000a070c7212 */ /* 0x000fe400078e3cff */
[----:B------:R-:W-:Y:S02]  /*9c60*/  LOP3.LUT R10, R6, R31, RZ, 0x3c, !PT ;  /* 0x0000001f060a7212 */ /* 0x000fe400078e3cff */
[----:B------:R-:W-:Y:S01]  /*9c70*/  LOP3.LUT R134, R134, R135, RZ, 0x3c, !PT ;  /* 0x0000008786867212 */ /* 0x000fe200078e3cff */
[----:B------:R-:W-:Y:S01]  /*9c80*/  IMAD.X R135, RZ, RZ, R139, P2 ;  /* 0x000000ffff877224 */ /* 0x000fe200010e068b */
[----:B------:R-:W-:-:S02]  /*9c90*/  IADD3 R7, P3, R138, 0x1000, RZ ;  /* 0x000010008a077810 */ /* 0x000fc40007f7e0ff */
[----:B------:R-:W-:Y:S02]  /*9ca0*/  LOP3.LUT R31, R8, 0x380, RZ, 0xc0, !PT ;  /* 0x00000380081f7812 */ /* 0x000fe400078ec0ff */
[----:B0-----:R-:W-:Y:S02]  /*9cb0*/  ISETP.NE.AND P2, PT, R5, 0x1, PT ;  /* 0x000000010500780c */ /* 0x001fe40003f45270 */
[----:B------:R-:W-:Y:S02]  /*9cc0*/  LOP3.LUT R6, R7, 0x380, RZ, 0xc0, !PT ;  /* 0x0000038007067812 */ /* 0x000fe400078ec0ff */
[----:B------:R-:W-:Y:S02]  /*9cd0*/  SHF.R.U64 R31, R31, 0x3, RZ ;  /* 0x000000031f1f7819 */ /* 0x000fe400000012ff */
[----:B------:R-:W-:Y:S02]  /*9ce0*/  SHF.R.U64 R6, R6, 0x3, RZ ;  /* 0x0000000306067819 */ /* 0x000fe400000012ff */
[----:B------:R-:W-:-:S02]  /*9cf0*/  LOP3.LUT R8, R31, R8, RZ, 0x3c, !PT ;  /* 0x000000081f087212 */ /* 0x000fc400078e3cff */
[----:B------:R-:W-:Y:S02]  /*9d00*/  MOV R152, R152 ;  /* 0x0000009800987202 */ /* 0x000fe40000000f00 */
[----:B------:R-:W-:Y:S01]  /*9d10*/  LOP3.LUT R6, R6, R7, RZ, 0x3c, !PT ;  /* 0x0000000706067212 */ /* 0x000fe200078e3cff */
[----:B------:R-:W-:Y:S01]  /*9d20*/  IMAD.X R7, RZ, RZ, R139, P3 ;  /* 0x000000ffff077224 */ /* 0x000fe200018e068b */
[----:B------:R-:W-:Y:S02]  /*9d30*/  MOV R153, R8 ;  /* 0x0000000800997202 */ /* 0x000fe40000000f00 */
[----:B------:R-:W-:Y:S02]  /*9d40*/  F2FP.BF16.F32.PACK_AB R9, R35, R34 ;  /* 0x000000222309723e */ /* 0x000fe400000010ff */
[----:B------:R-:W-:Y:S01]  /*9d50*/  IADD3 R117, P3, R138, 0x8000, RZ ;  /* 0x000080008a757810 */ /* 0x000fe20007f7e0ff */
[----:B------:R-:W0:Y:S01]  /*9d60*/  @P2 LDC R34, c[0x0][0xbec] ;  /* 0x0002fb00ff222b82 */ /* 0x000e220000000800 */
[----:B------:R-:W-:-:S02]  /*9d70*/  LOP3.LUT R20, R113, 0x380, RZ, 0xc0, !PT ;  /* 0x0000038071147812 */ /* 0x000fc400078ec0ff */
[----:B------:R-:W-:Y:S02]  /*9d80*/  LOP3.LUT R116, R117, 0x380, RZ, 0xc0, !PT ;  /* 0x0000038075747812 */ /* 0x000fe400078ec0ff */
[----:B------:R-:W-:Y:S02]  /*9d90*/  SHF.R.U64 R20, R20, 0x3, RZ ;  /* 0x0000000314147819 */ /* 0x000fe400000012ff */
[----:B------:R-:W-:Y:S01]  /*9da0*/  SHF.R.U64 R116, R116, 0x3, RZ ;  /* 0x0000000374747819 */ /* 0x000fe200000012ff */
[----:B------:R-:W1:Y:S01]  /*9db0*/  @P2 LDC R35, c[0x0][0xbf0] ;  /* 0x0002fc00ff232b82 */ /* 0x000e620000000800 */
[----:B------:R-:W-:Y:S02]  /*9dc0*/  LOP3.LUT R154, R20, R113, RZ, 0x3c, !PT ;  /* 0x00000071149a7212 */ /* 0x000fe400078e3cff */
[----:B------:R-:W-:Y:S02]  /*9dd0*/  LOP3.LUT R116, R116, R117, RZ, 0x3c, !PT ;  /* 0x0000007574747212 */ /* 0x000fe400078e3cff */
[----:B------:R-:W-:-:S02]  /*9de0*/  IADD3 R111, P0, R138, 0x5000, RZ ;  /* 0x000050008a6f7810 */ /* 0x000fc40007f1e0ff */
[----:B------:R-:W-:Y:S02]  /*9df0*/  IADD3.X R117, RZ, R139, RZ, P3, !PT ;  /* 0x0000008bff757210 */ /* 0x000fe40001ffe4ff */
[----:B------:R-:W-:Y:S02]  /*9e00*/  IADD3 R29, P3, R138, 0xf000, RZ ;  /* 0x0000f0008a1d7810 */ /* 0x000fe40007f7e0ff */
[----:B------:R-:W-:Y:S02]  /*9e10*/  LOP3.LUT R110, R111, 0x380, RZ, 0xc0, !PT ;  /* 0x000003806f6e7812 */ /* 0x000fe400078ec0ff */
[----:B------:R-:W-:Y:S02]  /*9e20*/  MOV R154, R154 ;  /* 0x0000009a009a7202 */ /* 0x000fe40000000f00 */
[----:B------:R-:W-:Y:S02]  /*9e30*/  LOP3.LUT R28, R29, 0x380, RZ, 0xc0, !PT ;  /* 0x000003801d1c7812 */ /* 0x000fe400078ec0ff */
[----:B------:R-:W-:-:S02]  /*9e40*/  MOV R155, R10 ;  /* 0x0000000a009b7202 */ /* 0x000fc40000000f00 */
[----:B------:R-:W-:Y:S01]  /*9e50*/  F2FP.BF16.F32.PACK_AB R10, R37, R179 ;  /* 0x000000b3250a723e */ /* 0x000fe200000010ff */
[----:B------:R-:W-:Y:S01]  /*9e60*/  VIADD R37, R16, UR43 ;  /* 0x0000002b10257c36 */ /* 0x000fe20008000000 */
[----:B------:R-:W-:Y:S01]  /*9e70*/  MOV R31, R142 ;  /* 0x0000008e001f7202 */ /* 0x000fe20000000f00 */
[----:B------:R-:W-:Y:S01]  /*9e80*/  IMAD.X R143, RZ, RZ, R139, P3 ;  /* 0x000000ffff8f7224 */ /* 0x000fe200018e068b */
[----:B------:R-:W-:Y:S01]  /*9e90*/  SHF.R.U64 R110, R110, 0x3, RZ ;  /* 0x000000036e6e7819 */ /* 0x000fe200000012ff */
[----:B0-----:R-:W-:Y:S01]  /*9ea0*/  @P2 IMAD.HI.U32 R34, R37, R34, RZ ;  /* 0x0000002225222227 */ /* 0x001fe200078e00ff */
[----:B------:R-:W-:Y:S01]  /*9eb0*/  SHF.R.U64 R28, R28, 0x3, RZ ;  /* 0x000000031c1c7819 */ /* 0x000fe200000012ff */
[----:B------:R0:W-:Y:S01]  /*9ec0*/  STSM.16.M88.4 [R31], R24 ;  /* 0x000000181f007844 */ /* 0x0001e20000000200 */
[----:B------:R-:W-:Y:S02]  /*9ed0*/  IADD3 R113, P1, R138, 0x6000, RZ ;  /* 0x000060008a717810 */ /* 0x000fe40007f3e0ff */
[----:B------:R-:W-:-:S02]  /*9ee0*/  MOV R150, R150 ;  /* 0x0000009600967202 */ /* 0x000fc40000000f00 */
[----:B------:R-:W-:Y:S02]  /*9ef0*/  MOV R166, R166 ;  /* 0x000000a600a67202 */ /* 0x000fe40000000f00 */
[----:B------:R-:W-:Y:S02]  /*9f00*/  MOV R32, R14 ;  /* 0x0000000e00207202 */ /* 0x000fe40000000f00 */
[----:B------:R-:W-:Y:S02]  /*9f10*/  MOV R151, R12 ;  /* 0x0000000c00977202 */ /* 0x000fe40000000f00 */
[----:B------:R-:W-:Y:S01]  /*9f20*/  F2FP.BF16.F32.PACK_AB R8, R33, R178 ;  /* 0x000000b22108723e */ /* 0x000fe200000010ff */
[----:B------:R-:W-:Y:S01]  /*9f30*/  IMAD.MOV.U32 R33, RZ, RZ, R37 ;  /* 0x000000ffff217224 */ /* 0x000fe200078e0025 */
[----:B------:R-:W-:Y:S02]  /*9f40*/  F2FP.BF16.F32.PACK_AB R11, R39, R38 ;  /* 0x00000026270b723e */ /* 0x000fe400000010ff */
[----:B------:R-:W-:Y:S01]  /*9f50*/  LOP3.LUT R110, R110, R111, RZ, 0x3c, !PT ;  /* 0x0000006f6e6e7212 */ /* 0x000fe200078e3cff */
[----:B------:R-:W-:Y:S01]  /*9f60*/  IMAD.X R111, RZ, RZ, R139, P0 ;  /* 0x000000ffff6f7224 */ /* 0x000fe200000e068b */
[----:B------:R-:W-:Y:S01]  /*9f70*/  F2FP.BF16.F32.PACK_AB R12, R41, R180 ;  /* 0x000000b4290c723e */ /* 0x000fe200000010ff */
[----:B------:R2:W-:Y:S01]  /*9f80*/  STSM.16.M88.4 [R166], R8 ;  /* 0x00000008a6007844 */ /* 0x0005e20000000200 */
[----:B------:R-:W-:-:S02]  /*9f90*/  F2FP.BF16.F32.PACK_AB R13, R43, R42 ;  /* 0x0000002a2b0d723e */ /* 0x000fc400000010ff */
[----:B------:R-:W-:Y:S02]  /*9fa0*/  F2FP.BF16.F32.PACK_AB R14, R45, R181 ;  /* 0x000000b52d0e723e */ /* 0x000fe400000010ff */
[----:B------:R-:W-:Y:S02]  /*9fb0*/  F2FP.BF16.F32.PACK_AB R15, R47, R46 ;  /* 0x0000002e2f0f723e */ /* 0x000fe400000010ff */
[----:B------:R-:W-:Y:S02]  /*9fc0*/  LOP3.LUT R142, R28, R29, RZ, 0x3c, !PT ;  /* 0x0000001d1c8e7212 */ /* 0x000fe400078e3cff */
[----:B0-----:R-:W-:Y:S01]  /*9fd0*/  F2FP.BF16.F32.PACK_AB R24, R49, R182 ;  /* 0x000000b63118723e */ /* 0x001fe200000010ff */
[----:B------:R0:W-:Y:S01]  /*9fe0*/  STSM.16.M88.4 [R155], R12 ;  /* 0x0000000c9b007844 */ /* 0x0001e20000000200 */
[----:B------:R-:W-:Y:S02]  /*9ff0*/  F2FP.BF16.F32.PACK_AB R25, R51, R50 ;  /* 0x000000323319723e */ /* 0x000fe400000010ff */
[----:B------:R-:W-:-:S02]  /*a000*/  F2FP.BF16.F32.PACK_AB R26, R53, R183 ;  /* 0x000000b7351a723e */ /* 0x000fc400000010ff */
[----:B------:R-:W-:Y:S02]  /*a010*/  F2FP.BF16.F32.PACK_AB R27, R55, R54 ;  /* 0x00000036371b723e */ /* 0x000fe400000010ff */
[----:B------:R-:W-:Y:S02]  /*a020*/  LOP3.LUT R112, R113, 0x380, RZ, 0xc0, !PT ;  /* 0x0000038071707812 */ /* 0x000fe400078ec0ff */
[----:B------:R-:W-:Y:S01]  /*a030*/  IADD3 R127, P0, R138, 0xc000, RZ ;  /* 0x0000c0008a7f7810 */ /* 0x000fe20007f1e0ff */
[----:B------:R-:W-:Y:S01]  /*a040*/  STSM.16.M88.4 [R153], R24 ;  /* 0x0000001899007844 */ /* 0x000fe20000000200 */
[----:B------:R-:W-:Y:S02]  /*a050*/  MOV R146, R146 ;  /* 0x0000009200927202 */ /* 0x000fe40000000f00 */
[----:B------:R-:W-:Y:S02]  /*a060*/  F2FP.BF16.F32.PACK_AB R28, R57, R184 ;  /* 0x000000b8391c723e */ /* 0x000fe400000010ff */
[----:B------:R-:W-:-:S02]  /*a070*/  F2FP.BF16.F32.PACK_AB R29, R59, R58 ;  /* 0x0000003a3b1d723e */ /* 0x000fc400000010ff */
[----:B------:R-:W-:Y:S02]  /*a080*/  F2FP.BF16.F32.PACK_AB R31, R63, R62 ;  /* 0x0000003e3f1f723e */ /* 0x000fe400000010ff */
[----:B-1----:R-:W-:Y:S02]  /*a090*/  @P2 SHF.R.U32.HI R33, RZ, R35, R34 ;  /* 0x00000023ff212219 */ /* 0x002fe40000011622 */
[----:B------:R-:W-:Y:S01]  /*a0a0*/  SHF.R.U64 R112, R112, 0x3, RZ ;  /* 0x0000000370707819 */ /* 0x000fe200000012ff */
[----:B------:R1:W-:Y:S01]  /*a0b0*/  STSM.16.M88.4 [R146], R28 ;  /* 0x0000001c92007844 */ /* 0x0003e20000000200 */
[----:B------:R-:W-:Y:S02]  /*a0c0*/  LOP3.LUT R126, R127, 0x380, RZ, 0xc0, !PT ;  /* 0x000003807f7e7812 */ /* 0x000fe400078ec0ff */
[----:B--2---:R-:W-:Y:S02]  /*a0d0*/  F2FP.BF16.F32.PACK_AB R8, R65, R186 ;  /* 0x000000ba4108723e */ /* 0x004fe400000010ff */
[----:B------:R-:W-:-:S02]  /*a0e0*/  F2FP.BF16.F32.PACK_AB R9, R67, R66 ;  /* 0x000000424309723e */ /* 0x000fc400000010ff */
[----:B------:R-:W-:Y:S02]  /*a0f0*/  F2FP.BF16.F32.PACK_AB R10, R69, R187 ;  /* 0x000000bb450a723e */ /* 0x000fe400000010ff */
[----:B------:R-:W-:Y:S02]  /*a100*/  F2FP.BF16.F32.PACK_AB R11, R71, R70 ;  /* 0x00000046470b723e */ /* 0x000fe400000010ff */
[----:B0-----:R-:W-:Y:S02]  /*a110*/  F2FP.BF16.F32.PACK_AB R12, R73, R188 ;  /* 0x000000bc490c723e */ /* 0x001fe400000010ff */
[----:B------:R-:W-:Y:S01]  /*a120*/  F2FP.BF16.F32.PACK_AB R13, R75, R74 ;  /* 0x0000004a4b0d723e */ /* 0x000fe200000010ff */
[----:B------:R-:W-:Y:S01]  /*a130*/  STSM.16.M88.4 [R151], R8 ;  /* 0x0000000897007844 */ /* 0x000fe20000000200 */
[----:B------:R-:W-:Y:S02]  /*a140*/  F2FP.BF16.F32.PACK_AB R14, R77, R189 ;  /* 0x000000bd4d0e723e */ /* 0x000fe400000010ff */
[----:B-1----:R-:W-:-:S02]  /*a150*/  IADD3 R28, -R33, RZ, RZ ;  /* 0x000000ff211c7210 */ /* 0x002fc40007ffe1ff */
[----:B------:R-:W-:Y:S02]  /*a160*/  F2FP.BF16.F32.PACK_AB R15, R79, R78 ;  /* 0x0000004e4f0f723e */ /* 0x000fe400000010ff */
[----:B------:R-:W-:Y:S01]  /*a170*/  LOP3.LUT R112, R112, R113, RZ, 0x3c, !PT ;  /* 0x0000007170707212 */ /* 0x000fe200078e3cff */
[----:B------:R-:W-:Y:S01]  /*a180*/  IMAD.X R113, RZ, RZ, R139, P1 ;  /* 0x000000ffff717224 */ /* 0x000fe200008e068b */
[----:B------:R-:W-:Y:S01]  /*a190*/  SHF.R.U64 R126, R126, 0x3, RZ ;  /* 0x000000037e7e7819 */ /* 0x000fe200000012ff */
[----:B------:R-:W-:Y:S01]  /*a1a0*/  IMAD R35, R5, R28, R37 ;  /* 0x0000001c05237224 */ /* 0x000fe200078e0225 */
[----:B------:R-:W-:Y:S01]  /*a1b0*/  F2FP.BF16.F32.PACK_AB R24, R81, R190 ;  /* 0x000000be5118723e */ /* 0x000fe200000010ff */
[----:B------:R0:W-:Y:S01]  /*a1c0*/  STSM.16.M88.4 [R32], R12 ;  /* 0x0000000c20007844 */ /* 0x0001e20000000200 */
[----:B------:R-:W-:Y:S02]  /*a1d0*/  F2FP.BF16.F32.PACK_AB R25, R83, R82 ;  /* 0x000000525319723e */ /* 0x000fe400000010ff */
[----:B------:R-:W-:-:S02]  /*a1e0*/  F2FP.BF16.F32.PACK_AB R26, R85, R191 ;  /* 0x000000bf551a723e */ /* 0x000fc400000010ff */
[----:B------:R-:W-:Y:S02]  /*a1f0*/  F2FP.BF16.F32.PACK_AB R27, R87, R86 ;  /* 0x00000056571b723e */ /* 0x000fe400000010ff */
[----:B------:R-:W-:Y:S02]  /*a200*/  IADD3 R131, P1, R138, 0xd000, RZ ;  /* 0x0000d0008a837810 */ /* 0x000fe40007f3e0ff */
[----:B------:R-:W-:Y:S01]  /*a210*/  LOP3.LUT R126, R126, R127, RZ, 0x3c, !PT ;  /* 0x0000007f7e7e7212 */ /* 0x000fe200078e3cff */
[----:B------:R-:W-:Y:S01]  /*a220*/  IMAD.X R127, RZ, RZ, R139, P0 ;  /* 0x000000ffff7f7224 */ /* 0x000fe200000e068b */
[----:B------:R1:W-:Y:S01]  /*a230*/  STSM.16.M88.4 [R150], R24 ;  /* 0x0000001896007844 */ /* 0x0003e20000000200 */
[----:B------:R-:W-:Y:S02]  /*a240*/  LOP3.LUT R130, R131, 0x380, RZ, 0xc0, !PT ;  /* 0x0000038083827812 */ /* 0x000fe400078ec0ff */
[C---:B------:R-:W-:Y:S01]  /*a250*/  IADD3 R21, P4, R138.reuse, 0x2000, RZ ;  /* 0x000020008a157810 */ /* 0x040fe20007f9e0ff */
[----:B0-----:R-:W-:Y:S01]  /*a260*/  IMAD.U32 R14, RZ, RZ, UR5 ;  /* 0x00000005ff0e7e24 */ /* 0x001fe2000f8e00ff */
[----:B------:R-:W-:Y:S01]  /*a270*/  SHF.R.S32.HI R13, RZ, 0x1f, R33 ;  /* 0x0000001fff0d7819 */ /* 0x000fe20000011421 */
[----:B------:R-:W-:Y:S01]  /*a280*/  ULDC UR5, c[0x0][0xa88] ;  /* 0x0002a20000057ab9 */ /* 0x000fe20000000800 */
[----:B------:R-:W-:-:S02]  /*a290*/  IADD3 R103, P5, R138, 0x3000, RZ ;  /* 0x000030008a677810 */ /* 0x000fc40007fbe0ff */
[----:B------:R-:W-:Y:S02]  /*a2a0*/  IADD3 R107, P6, R138, 0x4000, RZ ;  /* 0x000040008a6b7810 */ /* 0x000fe40007fde0ff */
[----:B------:R-:W-:Y:S02]  /*a2b0*/  SHF.R.S32.HI R12, RZ, 0x1f, R35 ;  /* 0x0000001fff0c7819 */ /* 0x000fe40000011423 */
[----:B------:R-:W-:Y:S02]  /*a2c0*/  SHF.R.U64 R130, R130, 0x3, RZ ;  /* 0x0000000382827819 */ /* 0x000fe400000012ff */
[----:B-1----:R-:W-:Y:S01]  /*a2d0*/  IADD3 R24, P0, R33, UR6, RZ ;  /* 0x0000000621187c10 */ /* 0x002fe2000ff1e0ff */
[----:B------:R-:W-:Y:S01]  /*a2e0*/  VIADD R27, R208, UR43 ;  /* 0x0000002bd01b7c36 */ /* 0x000fe20008000000 */
[----:B------:R-:W-:Y:S02]  /*a2f0*/  LOP3.LUT R20, R21, 0x380, RZ, 0xc0, !PT ;  /* 0x0000038015147812 */ /* 0x000fe400078ec0ff */
[----:B------:R-:W-:Y:S01]  /*a300*/  IADD3.X R25, R13, UR7, R14, P0, !PT ;  /* 0x000000070d197c10 */ /* 0x000fe200087fe40e */
[----:B------:R-:W-:Y:S01]  /*a310*/  ULDC.64 UR6, c[0x0][0xb88] ;  /* 0x0002e20000067ab9 */ /* 0x000fe20000000a00 */
[----:B------:R-:W-:Y:S01]  /*a320*/  LOP3.LUT R102, R103, 0x380, RZ, 0xc0, !PT ;  /* 0x0000038067667812 */ /* 0x000fe200078ec0ff */
[----:B------:R-:W-:Y:S01]  /*a330*/  IMAD R12, R12, UR6, RZ ;  /* 0x000000060c0c7c24 */ /* 0x000fe2000f8e02ff */
[----:B------:R-:W-:Y:S01]  /*a340*/  LOP3.LUT R106, R107, 0x380, RZ, 0xc0, !PT ;  /* 0x000003806b6a7812 */ /* 0x000fe200078ec0ff */
[----:B------:R-:W-:Y:S01]  /*a350*/  IMAD.WIDE.U32 R24, R35, UR6, R24 ;  /* 0x0000000623187c25 */ /* 0x000fe2000f8e0018 */
[----:B------:R-:W-:-:S02]  /*a360*/  LOP3.LUT R130, R130, R131, RZ, 0x3c, !PT ;  /* 0x0000008382827212 */ /* 0x000fc400078e3cff */
[----:B------:R-:W-:Y:S01]  /*a370*/  MOV R168, R168 ;  /* 0x000000a800a87202 */ /* 0x000fe20000000f00 */
[----:B------:R-:W-:Y:S01]  /*a380*/  IMAD R35, R35, UR7, R12 ;  /* 0x0000000723237c24 */ /* 0x000fe2000f8e020c */
[----:B------:R-:W-:Y:S01]  /*a390*/  F2FP.BF16.F32.PACK_AB R28, R89, R192 ;  /* 0x000000c0591c723e */ /* 0x000fe200000010ff */
[----:B------:R-:W-:Y:S01]  /*a3a0*/  ULDC.64 UR6, c[0x0][0xb50] ;  /* 0x0002d40000067ab9 */ /* 0x000fe20000000a00 */
[----:B------:R-:W-:Y:S02]  /*a3b0*/  F2FP.BF16.F32.PACK_AB R29, R91, R90 ;  /* 0x0000005a5b1d723e */ /* 0x000fe400000010ff */
[----:B------:R-:W-:Y:S02]  /*a3c0*/  F2FP.BF16.F32.PACK_AB R30, R93, R193 ;  /* 0x000000c15d1e723e */ /* 0x000fe400000010ff */
[----:B------:R-:W-:Y:S02]  /*a3d0*/  F2FP.BF16.F32.PACK_AB R31, R95, R94 ;  /* 0x0000005e5f1f723e */ /* 0x000fe400000010ff */
[----:B------:R-:W-:-:S02]  /*a3e0*/  LOP3.LUT R131, R138, 0x380, RZ, 0xc0, !PT ;  /* 0x000003808a837812 */ /* 0x000fc400078ec0ff */
[----:B------:R-:W-:Y:S01]  /*a3f0*/  MOV R162, R162 ;  /* 0x000000a200a27202 */ /* 0x000fe20000000f00 */
[----:B------:R-:W-:Y:S01]  /*a400*/  STSM.16.M88.4 [R168], R28 ;  /* 0x0000001ca8007844 */ /* 0x000fe20000000200 */
[----:B------:R-:W-:Y:S02]  /*a410*/  F2FP.BF16.F32.PACK_AB R8, R97, R194 ;  /* 0x000000c26108723e */ /* 0x000fe400000010ff */
[----:B------:R-:W-:Y:S02]  /*a420*/  F2FP.BF16.F32.PACK_AB R9, R99, R98 ;  /* 0x000000626309723e */ /* 0x000fe400000010ff */
[----:B------:R-:W-:Y:S02]  /*a430*/  F2FP.BF16.F32.PACK_AB R10, R101, R195 ;  /* 0x000000c3650a723e */ /* 0x000fe400000010ff */
[----:B------:R-:W-:Y:S01]  /*a440*/  F2FP.BF16.F32.PACK_AB R11, R40, R36 ;  /* 0x00000024280b723e */ /* 0x000fe200000010ff */
[----:B------:R-:W-:Y:S01]  /*a450*/  IMAD R40, R5, UR5, RZ ;  /* 0x0000000505287c24 */ /* 0x000fe2000f8e02ff */
[----:B------:R-:W-:-:S02]  /*a460*/  SHF.R.U64 R20, R20, 0x3, RZ ;  /* 0x0000000314147819 */ /* 0x000fc400000012ff */
[----:B------:R-:W-:Y:S01]  /*a470*/  SHF.R.U64 R102, R102, 0x3, RZ ;  /* 0x0000000366667819 */ /* 0x000fe200000012ff */
[----:B------:R0:W-:Y:S01]  /*a480*/  STSM.16.M88.4 [R162], R8 ;  /* 0x00000008a2007844 */ /* 0x0001e20000000200 */
[----:B------:R-:W-:Y:S02]  /*a490*/  SHF.R.U64 R106, R106, 0x3, RZ ;  /* 0x000000036a6a7819 */ /* 0x000fe400000012ff */
[----:B------:R-:W-:Y:S02]  /*a4a0*/  SHF.R.U64 R131, R131, 0x3, RZ ;  /* 0x0000000383837819 */ /* 0x000fe400000012ff */
[----:B------:R-:W-:Y:S01]  /*a4b0*/  LOP3.LUT R20, R20, R21, RZ, 0x3c, !PT ;  /* 0x0000001514147212 */ /* 0x000fe200078e3cff */
[--C-:B------:R-:W-:Y:S01]  /*a4c0*/  IMAD.X R21, RZ, RZ, R139.reuse, P4 ;  /* 0x000000ffff157224 */ /* 0x100fe200020e068b */
[----:B------:R-:W-:Y:S02]  /*a4d0*/  LOP3.LUT R102, R102, R103, RZ, 0x3c, !PT ;  /* 0x0000006766667212 */ /* 0x000fe400078e3cff */
[----:B------:R-:W-:Y:S01]  /*a4e0*/  LOP3.LUT R106, R106, R107, RZ, 0x3c, !PT ;  /* 0x0000006b6a6a7212 */ /* 0x000fe200078e3cff */
[----:B------:R-:W-:Y:S01]  /*a4f0*/  IMAD.X R107, RZ, RZ, R139, P6 ;  /* 0x000000ffff6b7224 */ /* 0x000fe200030e068b */
[----:B------:R-:W-:-:S02]  /*a500*/  IADD3.X R103, RZ, R139, RZ, P5, !PT ;  /* 0x0000008bff677210 */ /* 0x000fc40002ffe4ff */
[----:B------:R-:W-:Y:S02]  /*a510*/  LOP3.LUT P0, RZ, R206, 0x3, RZ, 0xc0, !PT ;  /* 0x00000003ceff7812 */ /* 0x000fe4000780c0ff */
[C---:B------:R-:W-:Y:S01]  /*a520*/  IADD3 R119, P4, R138.reuse, 0x9000, RZ ;  /* 0x000090008a777810 */ /* 0x040fe20007f9e0ff */
[----:B0-----:R-:W-:Y:S01]  /*a530*/  IMAD.IADD R11, R25, 0x1, R35 ;  /* 0x00000001190b7824 */ /* 0x001fe200078e0223 */
[C---:B------:R-:W-:Y:S01]  /*a540*/  IADD3 R121, P5, R138.reuse, 0xa000, RZ ;  /* 0x0000a0008a797810 */ /* 0x040fe20007fbe0ff */
[----:B------:R-:W-:Y:S01]  /*a550*/  VIADD R9, R27, 0x8 ;  /* 0x000000081b097836 */ /* 0x000fe20000000000 */
[----:B------:R-:W-:Y:S02]  /*a560*/  IADD3 R123, P6, R138, 0xb000, RZ ;  /* 0x0000b0008a7b7810 */ /* 0x000fe40007fde0ff */
[----:B------:R-:W-:Y:S02]  /*a570*/  LEA R26, P3, R24, UR6, 0x2 ;  /* 0x00000006181a7c11 */ /* 0x000fe4000f8610ff */
[----:B------:R-:W-:-:S02]  /*a580*/  LOP3.LUT R138, R131, R138, RZ, 0x3c, !PT ;  /* 0x0000008a838a7212 */ /* 0x000fc400078e3cff */
[----:B------:R-:W-:Y:S01]  /*a590*/  IADD3.X R131, RZ, R139, RZ, P1, !PT ;  /* 0x0000008bff837210 */ /* 0x000fe20000ffe4ff */
[----:B------:R-:W-:Y:S01]  /*a5a0*/  SHFL.IDX PT, R36, R26, RZ, 0x1c1f ;  /* 0x001c1fff1a247589 */ /* 0x000fe200000e0000 */
[----:B------:R-:W-:Y:S02]  /*a5b0*/  F2FP.BF16.F32.PACK_AB R12, R105, R196 ;  /* 0x000000c4690c723e */ /* 0x000fe400000010ff */
[----:B------:R-:W-:Y:S01]  /*a5c0*/  F2FP.BF16.F32.PACK_AB R13, R48, R44 ;  /* 0x0000002c300d723e */ /* 0x000fe200000010ff */
[----:B------:R-:W-:Y:S01]  /*a5d0*/  SHFL.IDX PT, R38, R26, 0x1, 0x1c1f ;  /* 0x003c1f001a267f89 */ /* 0x000fe200000e0000 */
[----:B------:R-:W-:Y:S02]  /*a5e0*/  F2FP.BF16.F32.PACK_AB R14, R109, R197 ;  /* 0x000000c56d0e723e */ /* 0x000fe400000010ff */
[----:B------:R-:W-:Y:S02]  /*a5f0*/  F2FP.BF16.F32.PACK_AB R15, R56, R52 ;  /* 0x00000034380f723e */ /* 0x000fe400000010ff */
[----:B------:R-:W-:-:S02]  /*a600*/  ISETP.GE.OR P1, PT, R27, R40, P0 ;  /* 0x000000281b00720c */ /* 0x000fc40000726670 */
[----:B------:R-:W-:Y:S01]  /*a610*/  LEA.HI.X R27, R24, UR7, R11, 0x2, P3 ;  /* 0x00000007181b7c11 */ /* 0x000fe200098f140b */
[----:B------:R0:W-:Y:S01]  /*a620*/  STSM.16.M88.4 [R154], R12 ;  /* 0x0000000c9a007844 */ /* 0x0001e20000000200 */
[----:B------:R-:W-:Y:S02]  /*a630*/  ISETP.GE.OR P0, PT, R9, R40, P0 ;  /* 0x000000280900720c */ /* 0x000fe40000706670 */
[----:B------:R-:W-:Y:S01]  /*a640*/  MOV R164, R164 ;  /* 0x000000a400a47202 */ /* 0x000fe20000000f00 */
[----:B------:R-:W1:Y:S01]  /*a650*/  SHFL.IDX PT, R37, R27, RZ, 0x1c1f ;  /* 0x001c1fff1b257589 */ /* 0x000e6200000e0000 */
[----:B------:R-:W-:Y:S02]  /*a660*/  F2FP.BF16.F32.PACK_AB R8, R175, R198 ;  /* 0x000000c6af08723e */ /* 0x000fe400000010ff */
[----:B------:R-:W-:Y:S01]  /*a670*/  F2FP.BF16.F32.PACK_AB R9, R64, R60 ;  /* 0x0000003c4009723e */ /* 0x000fe200000010ff */
[----:B------:R2:W3:Y:S01]  /*a680*/  SHFL.IDX PT, R39, R27, 0x1, 0x1c1f ;  /* 0x003c1f001b277f89 */ /* 0x0004e200000e0000 */
[----:B------:R-:W-:-:S02]  /*a690*/  F2FP.BF16.F32.PACK_AB R10, R176, R199 ;  /* 0x000000c7b00a723e */ /* 0x000fc400000010ff */
[----:B------:R-:W-:Y:S02]  /*a6a0*/  F2FP.BF16.F32.PACK_AB R11, R72, R68 ;  /* 0x00000044480b723e */ /* 0x000fe400000010ff */
[----:B------:R-:W-:Y:S02]  /*a6b0*/  MOV R160, R160 ;  /* 0x000000a000a07202 */ /* 0x000fe40000000f00 */
[----:B------:R-:W-:Y:S01]  /*a6c0*/  MOV R158, R158 ;  /* 0x0000009e009e7202 */ /* 0x000fe20000000f00 */
[----:B------:R-:W-:Y:S01]  /*a6d0*/  STSM.16.M88.4 [R164], R8 ;  /* 0x00000008a4007844 */ /* 0x000fe20000000200 */
[----:B0-----:R-:W-:Y:S02]  /*a6e0*/  F2FP.BF16.F32.PACK_AB R12, R129, R204 ;  /* 0x000000cc810c723e */ /* 0x001fe400000010ff */
[----:B------:R-:W-:Y:S01]  /*a6f0*/  F2FP.BF16.F32.PACK_AB R13, R96, R92 ;  /* 0x0000005c600d723e */ /* 0x000fe200000010ff */
[----:B------:R-:W-:Y:S01]  /*a700*/  STSM.16.M88.4 [R160], R200 ;  /* 0x000000c8a0007844 */ /* 0x000fe20000000200 */
[----:B------:R-:W-:-:S02]  /*a710*/  F2FP.BF16.F32.PACK_AB R14, R133, R132 ;  /* 0x00000084850e723e */ /* 0x000fc400000010ff */
[----:B------:R-:W-:Y:S02]  /*a720*/  F2FP.BF16.F32.PACK_AB R15, R104, R100 ;  /* 0x00000064680f723e */ /* 0x000fe400000010ff */
[----:B------:R-:W-:Y:S02]  /*a730*/  MOV R156, R156 ;  /* 0x0000009c009c7202 */ /* 0x000fe40000000f00 */
[----:B------:R-:W-:Y:S01]  /*a740*/  F2FP.BF16.F32.PACK_AB R24, R137, R136 ;  /* 0x000000888918723e */ /* 0x000fe200000010ff */
[----:B------:R-:W-:Y:S01]  /*a750*/  STSM.16.M88.4 [R158], R12 ;  /* 0x0000000c9e007844 */ /* 0x000fe20000000200 */
[----:B------:R-:W-:Y:S02]  /*a760*/  F2FP.BF16.F32.PACK_AB R25, R128, R108 ;  /* 0x0000006c8019723e */ /* 0x000fe400000010ff */
[----:B------:R-:W-:Y:S02]  /*a770*/  F2FP.BF16.F32.PACK_AB R26, R141, R140 ;  /* 0x0000008c8d1a723e */ /* 0x000fe400000010ff */
[----:B--2---:R-:W-:-:S02]  /*a780*/  F2FP.BF16.F32.PACK_AB R27, R171, R170 ;  /* 0x000000aaab1b723e */ /* 0x004fc400000010ff */
[----:B------:R-:W-:Y:S02]  /*a790*/  F2FP.BF16.F32.PACK_AB R146, R149, R148 ;  /* 0x000000949592723e */ /* 0x000fe400000010ff */
[----:B------:R-:W-:Y:S01]  /*a7a0*/  F2FP.BF16.F32.PACK_AB R147, R0, R174 ;  /* 0x000000ae0093723e */ /* 0x000fe200000010ff */
[----:B------:R-:W-:Y:S01]  /*a7b0*/  STSM.16.M88.4 [R156], R24 ;  /* 0x000000189c007844 */ /* 0x000fe20000000200 */
[----:B------:R-:W-:Y:S01]  /*a7c0*/  UIMAD UR5, UR10, UR8, URZ ;  /* 0x000000080a0572a4 */ /* 0x000fe2000f8e023f */
[----:B------:R-:W-:Y:S02]  /*a7d0*/  LOP3.LUT R118, R119, 0x380, RZ, 0xc0, !PT ;  /* 0x0000038077767812 */ /* 0x000fe400078ec0ff */
[----:B------:R-:W-:Y:S01]  /*a7e0*/  STSM.16.M88.4 [R152], R144 ;  /* 0x0000009098007844 */ /* 0x000fe20000000200 */
[----:B------:R-:W-:Y:S01]  /*a7f0*/  LEA R0, R23, R205, 0x5 ;  /* 0x000000cd17007211 */ /* 0x000fe200078e28ff */
[----:B------:R-:W-:Y:S01]  /*a800*/  UIMAD.WIDE.U32 UR6, UR39, UR8, URZ ;  /* 0x00000008270672a5 */ /* 0x000fe2000f8e003f */
[----:B------:R-:W-:Y:S01]  /*a810*/  LOP3.LUT R120, R121, 0x380, RZ, 0xc0, !PT ;  /* 0x0000038079787812 */ /* 0x000fe200078ec0ff */
[----:B------:R-:W-:Y:S01]  /*a820*/  BAR.SYNC.DEFER_BLOCKING 0x1, 0x100 ;  /* 0x0044000000007b1d */ /* 0x000fe20000010000 */
[----:B------:R-:W-:Y:S01]  /*a830*/  UIMAD UR5, UR39, UR9, UR5 ;  /* 0x00000009270572a4 */ /* 0x000fe2000f8e0205 */
[----:B------:R-:W-:-:S02]  /*a840*/  LOP3.LUT R122, R123, 0x380, RZ, 0xc0, !PT ;  /* 0x000003807b7a7812 */ /* 0x000fc400078ec0ff */
[----:B------:R-:W-:Y:S02]  /*a850*/  SHF.R.U64 R118, R118, 0x3, RZ ;  /* 0x0000000376767819 */ /* 0x000fe400000012ff */
[----:B------:R-:W-:Y:S01]  /*a860*/  ULDC.64 UR10, c[0x0][0xaf0] ;  /* 0x0002bc00000a7ab9 */ /* 0x000fe20000000a00 */
[----:B------:R-:W-:Y:S01]  /*a870*/  SHF.R.U64 R120, R120, 0x3, RZ ;  /* 0x0000000378787819 */ /* 0x000fe200000012ff */
[----:B-1----:R-:W-:Y:S01]  /*a880*/  @!P1 ST.E desc[UR48][R36.64], R4 ;  /* 0x0000000424009985 */ /* 0x002fe2000c101930 */
[----:B------:R-:W-:Y:S01]  /*a890*/  UIMAD UR8, UR12, UR10, URZ ;  /* 0x0000000a0c0872a4 */ /* 0x000fe2000f8e023f */
[----:B------:R-:W-:Y:S02]  /*a8a0*/  SHF.R.U64 R122, R122, 0x3, RZ ;  /* 0x000000037a7a7819 */ /* 0x000fe400000012ff */
[----:B---3--:R0:W-:Y:S01]  /*a8b0*/  @!P0 ST.E desc[UR48][R38.64], R3 ;  /* 0x0000000326008985 */ /* 0x0081e2000c101930 */
[----:B------:R-:W-:Y:S01]  /*a8c0*/  UIADD3 UR7, UR7, UR5, URZ ;  /* 0x0000000507077290 */ /* 0x000fe2000fffe03f */
[----:B------:R-:W-:-:S02]  /*a8d0*/  LOP3.LUT R118, R118, R119, RZ, 0x3c, !PT ;  /* 0x0000007776767212 */ /* 0x000fc400078e3cff */
[----:B------:R1:W5:Y:S01]  /*a8e0*/  LD.E.128 R28, desc[UR48][R6.64] ;  /* 0x00000030061c7980 */ /* 0x000362000c101d00 */
[----:B------:R-:W-:Y:S02]  /*a8f0*/  LOP3.LUT R120, R120, R121, RZ, 0x3c, !PT ;  /* 0x0000007978787212 */ /* 0x000fe400078e3cff */
[----:B------:R-:W-:Y:S01]  /*a900*/  LOP3.LUT R122, R122, R123, RZ, 0x3c, !PT ;  /* 0x0000007b7a7a7212 */ /* 0x000fe200078e3cff */
[----:B------:R2:W5:Y:S01]  /*a910*/  LD.E.128 R32, desc[UR48][R20.64] ;  /* 0x0000003014207980 */ /* 0x000562000c101d00 */
[----:B------:R-:W-:Y:S01]  /*a920*/  UIMAD UR5, UR41, UR11, UR8 ;  /* 0x0000000b290572a4 */ /* 0x000fe2000f8e0208 */
[--C-:B------:R-:W-:Y:S01]  /*a930*/  IMAD.X R119, RZ, RZ, R139.reuse, P4 ;  /* 0x000000ffff777224 */ /* 0x100fe200020e068b */
[----:B------:R-:W-:Y:S01]  /*a940*/  UIMAD.WIDE.U32 UR6, UR41, UR10, UR6 ;  /* 0x0000000a290672a5 */ /* 0x000fe2000f8e0006 */
[--C-:B------:R-:W-:Y:S01]  /*a950*/  IMAD.X R121, RZ, RZ, R139.reuse, P5 ;  /* 0x000000ffff797224 */ /* 0x100fe200028e068b */
[----:B------:R-:W-:Y:S01]  /*a960*/  ULDC.64 UR8, c[0x0][0xae0] ;  /* 0x0002b80000087ab9 */ /* 0x000fe20000000a00 */
[----:B-1----:R-:W1:Y:S01]  /*a970*/  @P2 LDC R7, c[0x0][0xbec] ;  /* 0x0002fb00ff072b82 */ /* 0x002e620000000800 */
[----:B------:R-:W-:Y:S01]  /*a980*/  IMAD.X R123, RZ, RZ, R139, P6 ;  /* 0x000000ffff7b7224 */ /* 0x000fe200030e068b */
[----:B------:R-:W5:Y:S04]  /*a990*/  LD.E.128 R100, desc[UR48][R102.64] ;  /* 0x0000003066647980 */ /* 0x000f68000c101d00 */
[----:B------:R-:W5:Y:S02]  /*a9a0*/  LD.E.128 R104, desc[UR48][R106.64] ;  /* 0x000000306a687980 */ /* 0x000f64000c101d00 */
[----:B--2---:R-:W2:Y:S01]  /*a9b0*/  @P2 LDC R21, c[0x0][0xbf0] ;  /* 0x0002fc00ff152b82 */ /* 0x004ea20000000800 */
[----:B------:R-:W-:Y:S01]  /*a9c0*/  VIADD R20, R0, UR43 ;  /* 0x0000002b00147c36 */ /* 0x000fe20008000000 */
[----:B------:R-:W-:Y:S01]  /*a9d0*/  UIADD3 UR5, UR7, UR5, URZ ;  /* 0x0000000507057290 */ /* 0x000fe2000fffe03f */
[----:B------:R-:W-:Y:S01]  /*a9e0*/  IMAD.U32 R6, RZ, RZ, UR6 ;  /* 0x00000006ff067e24 */ /* 0x000fe2000f8e00ff */
[----:B------:R-:W5:Y:S01]  /*a9f0*/  LD.E.128 R136, desc[UR48][R138.64] ;  /* 0x000000308a887980 */ /* 0x000f62000c101d00 */
[----:B0-----:R-:W-:-:S03]  /*aa00*/  IMAD.MOV.U32 R3, RZ, RZ, R20 ;  /* 0x000000ffff037224 */ /* 0x001fc600078e0014 */
[----:B------:R-:W5:Y:S04]  /*aa10*/  LD.E.128 R108, desc[UR48][R110.64] ;  /* 0x000000306e6c7980 */ /* 0x000f68000c101d00 */
[----:B------:R0:W5:Y:S01]  /*aa20*/  LD.E.128 R8, desc[UR48][R112.64] ;  /* 0x0000003070087980 */ /* 0x000162000c101d00 */
[----:B-1----:R-:W-:-:S03]  /*aa30*/  @P2 IMAD.HI.U32 R0, R20, R7, RZ ;  /* 0x0000000714002227 */ /* 0x002fc600078e00ff */
[----:B------:R0:W5:Y:S04]  /*aa40*/  LD.E.128 R12, desc[UR48][R114.64] ;  /* 0x00000030720c7980 */ /* 0x000168000c101d00 */
[----:B------:R0:W5:Y:S01]  /*aa50*/  LD.E.128 R48, desc[UR48][R116.64] ;  /* 0x0000003074307980 */ /* 0x000162000c101d00 */
[----:B--2---:R-:W-:-:S03]  /*aa60*/  @P2 SHF.R.U32.HI R3, RZ, R21, R0 ;  /* 0x00000015ff032219 */ /* 0x004fc60000011600 */
[----:B------:R0:W5:Y:S01]  /*aa70*/  LD.E.128 R44, desc[UR48][R118.64] ;  /* 0x00000030762c7980 */ /* 0x000162000c101d00 */
[--C-:B------:R-:W-:Y:S01]  /*aa80*/  SHF.R.S32.HI R0, RZ, 0x1f, R3.reuse ;  /* 0x0000001fff007819 */ /* 0x100fe20000011403 */
[----:B------:R-:W-:Y:S01]  /*aa90*/  IMAD.MOV R4, RZ, RZ, -R3 ;  /* 0x000000ffff047224 */ /* 0x000fe200078e0a03 */
[----:B------:R-:W-:Y:S01]  /*aaa0*/  MOV R7, UR7 ;  /* 0x0000000700077c02 */ /* 0x000fe20008000f00 */
[----:B------:R-:W-:Y:S01]  /*aab0*/  IMAD.U32 R7, RZ, RZ, UR5 ;  /* 0x00000005ff077e24 */ /* 0x000fe2000f8e00ff */
[----:B------:R0:W5:Y:S01]  /*aac0*/  LD.E.128 R24, desc[UR48][R120.64] ;  /* 0x0000003078187980 */ /* 0x000162000c101d00 */
[----:B------:R-:W-:Y:S01]  /*aad0*/  IMAD R0, R0, UR8, RZ ;  /* 0x0000000800007c24 */ /* 0x000fe2000f8e02ff */
[----:B------:R-:W-:Y:S01]  /*aae0*/  ULDC.64 UR6, c[0x0][0xad8] ;  /* 0x0002b60000067ab9 */ /* 0x000fe20000000a00 */
[----:B------:R-:W-:Y:S01]  /*aaf0*/  IMAD R21, R5, R4, R20 ;  /* 0x0000000405157224 */ /* 0x000fe200078e0214 */
[----:B------:R0:W5:Y:S01]  /*ab00*/  LD.E.128 R36, desc[UR48][R122.64] ;  /* 0x000000307a247980 */ /* 0x000162000c101d00 */
[----:B------:R-:W-:-:S03]  /*ab10*/  IMAD R41, R3, UR9, R0 ;  /* 0x0000000903297c24 */ /* 0x000fc6000f8e0200 */
[----:B------:R-:W5:Y:S01]  /*ab20*/  LD.E.128 R124, desc[UR48][R126.64] ;  /* 0x000000307e7c7980 */ /* 0x000f62000c101d00 */
[----:B------:R-:W-:-:S03]  /*ab30*/  SHF.R.S32.HI R0, RZ, 0x1f, R21 ;  /* 0x0000001fff007819 */ /* 0x000fc60000011415 */
[----:B------:R-:W5:Y:S01]  /*ab40*/  LD.E.128 R128, desc[UR48][R130.64] ;  /* 0x0000003082807980 */ /* 0x000f62000c101d00 */
[----:B------:R-:W-:-:S03]  /*ab50*/  IMAD.WIDE.U32 R4, R3, UR8, R6 ;  /* 0x0000000803047c25 */ /* 0x000fc6000f8e0006 */
        /* <DEDUP_REMOVED lines=10> */
[----:B------:R-:W-:Y:S01]  /*ac00*/  VIADD R53, R205, UR43 ;  /* 0x0000002bcd357c36 */ /* 0x000fe20008000000 */
[----:B------:R-:W-:Y:S01]  /*ac10*/  UIADD3 UR5, UR13, 0x22820, URZ ;  /* 0x000228200d057890 */ /* 0x000fe2000fffe03f */
[C---:B------:R-:W-:Y:S02]  /*ac20*/  IMAD R7, R21.reuse, UR7, R0 ;  /* 0x0000000715077c24 */ /* 0x040fe4000f8e0200 */
[----:B------:R-:W-:Y:S01]  /*ac30*/  IMAD.WIDE.U32 R4, R21, UR6, R4 ;  /* 0x0000000615047c25 */ /* 0x000fe2000f8e0004 */
[C---:B------:R-:W-:Y:S01]  /*ac40*/  ISETP.GE.AND P2, PT, R53.reuse, R40, PT ;  /* 0x000000283500720c */ /* 0x040fe20003f46270 */
[----:B------:R-:W-:Y:S02]  /*ac50*/  ULDC.64 UR6, c[0x0][0xa80] ;  /* 0x0002a00000067ab9 */ /* 0x000fe40000000a00 */
[----:B------:R-:W-:Y:S01]  /*ac60*/  VIADD R3, R53, 0x20 ;  /* 0x0000002035037836 */ /* 0x000fe20000000000 */
[----:B------:R-:W-:Y:S01]  /*ac70*/  LEA R0, P3, R4, UR6, 0x1 ;  /* 0x0000000604007c11 */ /* 0x000fe2000f8608ff */
[----:B------:R-:W-:Y:S01]  /*ac80*/  IMAD.IADD R5, R5, 0x1, R7 ;  /* 0x0000000105057824 */ /* 0x000fe200078e0207 */
[----:B------:R-:W-:-:S02]  /*ac90*/  UPRMT UR5, URZ, 0x654, UR5 ;  /* 0x000006543f057896 */ /* 0x000fc40008000005 */
[-C--:B------:R-:W-:Y:S02]  /*aca0*/  ISETP.GE.AND P1, PT, R3, R40.reuse, PT ;  /* 0x000000280300720c */ /* 0x080fe40003f26270 */
[----:B------:R-:W-:Y:S02]  /*acb0*/  IADD3 R3, R53, 0x40, RZ ;  /* 0x0000004035037810 */ /* 0x000fe40007ffe0ff */
[----:B------:R-:W-:Y:S01]  /*acc0*/  LEA.HI.X R41, R4, UR7, R5, 0x1, P3 ;  /* 0x0000000704297c11 */ /* 0x000fe200098f0c05 */
[----:B-1----:R0:W1:Y:S01]  /*acd0*/  SHFL.IDX PT, R43, R0, RZ, 0x181f ;  /* 0x00181fff002b7589 */ /* 0x00206200000e0000 */
[----:B------:R-:W-:Y:S01]  /*ace0*/  ISETP.GE.AND P0, PT, R3, R40, PT ;  /* 0x000000280300720c */ /* 0x000fe20003f06270 */
[----:B------:R-:W-:Y:S01]  /*acf0*/  SYNCS.ARRIVE.TRANS64.RED.A1T0 RZ, [UR5], RZ ;  /* 0x000000ffffff79a7 */ /* 0x000fe20008100405 */
[----:B------:R-:W-:Y:S01]  /*ad00*/  BSSY B1, `(.L_x_4470) ;  /* 0x0000014000017945 */ /* 0x000fe20003800000 */
[----:B------:R0:W2:Y:S03]  /*ad10*/  SHFL.IDX PT, R3, R41, RZ, 0x181f ;  /* 0x00181fff29037589 */ /* 0x0000a600000e0000 */
        /* <DEDUP_REMOVED lines=18> */
.L_x_4471:
[----:B------:R-:W-:Y:S05]  /*ae40*/  BSYNC B1 ;  /* 0x0000000000017941 */ /* 0x000fea0003800000 */
.L_x_4470:
        /* <DEDUP_REMOVED lines=14> */
[----:B-----5:R3:W-:Y:S01]  /*af30*/  @!P4 ST.E.128 desc[UR48][R4.64], R28 ;  /* 0x0000001c0400c985 */ /* 0x0207e2000c101d30 */
[----:B------:R-:W-:-:S02]  /*af40*/  @!P1 LEA R42, P5, R22, R43, 0x1 ;  /* 0x0000002b162a9211 */ /* 0x000fc400078a08ff */
[-C--:B------:R-:W-:Y:S01]  /*af50*/  @!P2 LEA.HI.X R21, R18, R3.reuse, R211, 0x1, P6 ;  /* 0x000000031215a211 */ /* 0x080fe200030f0cd3 */
[----:B------:R3:W-:Y:S01]  /*af60*/  @!P3 ST.E.128 desc[UR48][R6.64], R108 ;  /* 0x0000006c0600b985 */ /* 0x0007e2000c101d30 */
[----:B------:R-:W-:-:S03]  /*af70*/  @!P1 LEA.HI.X R43, R22, R3, R210, 0x1, P5 ;  /* 0x00000003162b9211 */ /* 0x000fc600028f0cd2 */
[----:B------:R3:W-:Y:S04]  /*af80*/  @!P2 ST.E.128 desc[UR48][R20.64], R44 ;  /* 0x0000002c1400a985 */ /* 0x0007e8000c101d30 */
[----:B------:R3:W-:Y:S02]  /*af90*/  @!P1 ST.E.128 desc[UR48][R42.64], R128 ;  /* 0x000000802a009985 */ /* 0x0007e4000c101d30 */
.L_x_4473:
[----:B------:R-:W-:Y:S05]  /*afa0*/  BSYNC B1 ;  /* 0x0000000000017941 */ /* 0x000fea0003800000 */
.L_x_4472:
        /* <DEDUP_REMOVED lines=10> */
[CC--:B------:R-:W-:Y:S02]  /*b050*/  @!P2 LEA R6, P5, R19.reuse, R29.reuse, 0x1 ;  /* 0x0000001d1306a211 */ /* 0x0c0fe400078a08ff */
        /* <DEDUP_REMOVED lines=10> */
.L_x_4475:
[----:B------:R-:W-:Y:S05]  /*b100*/  BSYNC B1 ;  /* 0x0000000000017941 */ /* 0x000fea0003800000 */
.L_x_4474:
[----:B0-----:R-:W-:Y:S01]  /*b110*/  VIADD R3, R53, 0x60 ;  /* 0x0000006035037836 */ /* 0x001fe20000000000 */
[----:B--2-4-:R-:W0:Y:S04]  /*b120*/  SHFL.IDX PT, R41, R41, 0x3, 0x181f ;  /* 0x00781f0029297f89 */ /* 0x014e2800000e0000 */
[----:B------:R-:W-:Y:S01]  /*b130*/  ISETP.GE.AND P0, PT, R3, R40, PT ;  /* 0x000000280300720c */ /* 0x000fe20003f06270 */
[----:B------:R2:W4:-:S12]  /*b140*/  SHFL.IDX PT, R11, R0, 0x3, 0x181f ;  /* 0x00781f00000b7f89 */ /* 0x00051800000e0000 */
[----:B--2---:R-:W-:Y:S05]  /*b150*/  @P0 BRA `(.L_x_4476) ;  /* 0x0000000c00200947 */ /* 0x004fea0003800000 */
[----:B------:R-:W-:Y:S02]  /*b160*/  ULDC UR5, c[0x0][0xac8] ;  /* 0x0002b20000057ab9 */ /* 0x000fe40000000800 */
[----:B------:R-:W-:Y:S02]  /*b170*/  ISETP.GE.AND P3, PT, R2, UR5, PT ;  /* 0x0000000502007c0c */ /* 0x000fe4000bf66270 */
[----:B------:R-:W-:Y:S02]  /*b180*/  ISETP.GE.AND P4, PT, R19, UR5, PT ;  /* 0x0000000513007c0c */ /* 0x000fe4000bf86270 */
[----:B------:R-:W-:-:S09]  /*b190*/  ISETP.GE.AND P5, PT, R18, UR5, PT ;  /* 0x0000000512007c0c */ /* 0x000fd2000bfa6270 */
[-C--:B----4-:R-:W-:Y:S02]  /*b1a0*/  @!P3 LEA R4, P0, R2, R11.reuse, 0x1 ;  /* 0x0000000b0204b211 */ /* 0x090fe400078008ff */
        /* <DEDUP_REMOVED lines=14> */
.L_x_4469:
        /* <DEDUP_REMOVED lines=20> */
[----:B------:R-:W-:Y:S01]  /*b3d0*/  MOV R4, R6 ;  /* 0x0000000600047202 */ /* 0x000fe20000000f00 */
        /* <DEDUP_REMOVED lines=29> */
.L_x_4478:
[----:B------:R-:W-:Y:S05]  /*b5b0*/  BSYNC B1 ;  /* 0x0000000000017941 */ /* 0x000fea0003800000 */
.L_x_4477:
[----:B------:R-:W-:Y:S01]  /*b5c0*/  ULDC.64 UR10, c[0x0][0xae8] ;  /* 0x0002ba00000a7ab9 */ /* 0x000fe20000000a00 */
[----:B------:R-:W-:Y:S01]  /*b5d0*/  IADD3 R8, R8, UR43, RZ ;  /* 0x0000002b08087c10 */ /* 0x000fe2000fffe0ff */
[----:B------:R-:W-:Y:S01]  /*b5e0*/  UIMAD UR5, UR8, UR10, URZ ;  /* 0x0000000a080572a4 */ /* 0x000fe2000f8e023f */
[----:B------:R-:W-:Y:S01]  /*b5f0*/  BSSY B1, `(.L_x_4479) ;  /* 0x000003c000017945 */ /* 0x000fe20003800000 */
[----:B------:R-:W-:Y:S02]  /*b600*/  UIMAD.WIDE.U32 UR6, UR39, UR10, URZ ;  /* 0x0000000a270672a5 */ /* 0x000fe4000f8e003f */
[----:B------:R-:W-:Y:S01]  /*b610*/  UIMAD UR5, UR39, UR11, UR5 ;  /* 0x0000000b270572a4 */ /* 0x000fe2000f8e0205 */
[----:B0-----:R-:W-:Y:S02]  /*b620*/  @P1 IMAD.HI.U32 R0, R8, R9, RZ ;  /* 0x0000000908001227 */ /* 0x001fe400078e00ff */
[----:B------:R-:W-:Y:S01]  /*b630*/  ULDC.64 UR10, c[0x0][0xaf0] ;  /* 0x0002bc00000a7ab9 */ /* 0x000fe20000000a00 */
[----:B------:R-:W-:Y:S01]  /*b640*/  UIADD3 UR7, UR7, UR5, URZ ;  /* 0x0000000507077290 */ /* 0x000fe2000fffe03f */
[----:B--2---:R-:W-:Y:S01]  /*b650*/  IMAD.MOV.U32 R3, RZ, RZ, R8 ;  /* 0x000000ffff037224 */ /* 0x004fe200078e0008 */
[----:B------:R-:W-:Y:S01]  /*b660*/  UIMAD UR5, UR9, UR10, URZ ;  /* 0x0000000a090572a4 */ /* 0x000fe2000f8e023f */
        /* <DEDUP_REMOVED lines=9> */
[----:B------:R-:W-:Y:S01]  /*b700*/  IMAD R7, R10, R7, R8 ;  /* 0x000000070a077224 */ /* 0x000fe200078e0208 */
[----:B------:R-:W-:Y:S01]  /*b710*/  MOV R5, UR5 ;  /* 0x0000000500057c02 */ /* 0x000fe20008000f00 */
[----:B------:R-:W-:Y:S01]  /*b720*/  IMAD.U32 R4, RZ, RZ, UR6 ;  /* 0x00000006ff047e24 */ /* 0x000fe2000f8e00ff */
[----:B------:R-:W-:Y:S01]  /*b730*/  ULDC.64 UR6, c[0x0][0xad8] ;  /* 0x0002b60000067ab9 */ /* 0x000fe20000000a00 */
[C---:B------:R-:W-:Y:S01]  /*b740*/  IMAD R9, R3.reuse, UR9, R0 ;  /* 0x0000000903097c24 */ /* 0x040fe2000f8e0200 */
[----:B------:R-:W-:Y:S01]  /*b750*/  SHF.R.S32.HI R0, RZ, 0x1f, R7 ;  /* 0x0000001fff007819 */ /* 0x000fe20000011407 */
[----:B------:R-:W-:Y:S01]  /*b760*/  IMAD.WIDE.U32 R4, R3, UR8, R4 ;  /* 0x0000000803047c25 */ /* 0x000fe2000f8e0004 */
[----:B------:R-:W-:-:S03]  /*b770*/  ULDC UR5, c[0x0][0xa88] ;  /* 0x0002a20000057ab9 */ /* 0x000fc60000000800 */
        /* <DEDUP_REMOVED lines=9> */
[----:B------:R-:W-:Y:S02]  /*b810*/  IADD3 R3, R5, R3, RZ ;  /* 0x0000000305037210 */ /* 0x000fe40007ffe0ff */
[----:B------:R-:W-:Y:S02]  /*b820*/  LEA R6, P3, R4, UR6, 0x1 ;  /* 0x0000000604067c11 */ /* 0x000fe4000f8608ff */
[-C--:B------:R-:W-:Y:S01]  /*b830*/  ISETP.GE.AND P1, PT, R0, R9.reuse, PT ;  /* 0x000000090000720c */ /* 0x080fe20003f26270 */
[----:B------:R-:W-:Y:S01]  /*b840*/  VIADD R0, R8, 0x40 ;  /* 0x0000004008007836 */ /* 0x000fe20000000000 */
[----:B------:R-:W-:Y:S01]  /*b850*/  LEA.HI.X R7, R4, UR7, R3, 0x1, P3 ;  /* 0x0000000704077c11 */ /* 0x000fe200098f0c03 */
[----:B------:R0:W1:Y:S03]  /*b860*/  SHFL.IDX PT, R5, R6, RZ, 0x181f ;  /* 0x00181fff06057589 */ /* 0x00006600000e0000 */
[----:B------:R-:W-:Y:S01]  /*b870*/  ISETP.GE.AND P0, PT, R0, R9, PT ;  /* 0x000000090000720c */ /* 0x000fe20003f06270 */
[----:B------:R0:W2:Y:S01]  /*b880*/  SHFL.IDX PT, R3, R7, RZ, 0x181f ;  /* 0x00181fff07037589 */ /* 0x0000a200000e0000 */
[----:B------:R-:W-:Y:S11]  /*b890*/  @P2 BRA `(.L_x_4480) ;  /* 0x0000000000442947 */ /* 0x000ff60003800000 */
        /* <DEDUP_REMOVED lines=17> */
.L_x_4480:
[----:B------:R-:W-:Y:S05]  /*b9b0*/  BSYNC B1 ;  /* 0x0000000000017941 */ /* 0x000fea0003800000 */
.L_x_4479:
        /* <DEDUP_REMOVED lines=21> */
.L_x_4482:
[----:B------:R-:W-:Y:S05]  /*bb10*/  BSYNC B1 ;  /* 0x0000000000017941 */ /* 0x000fea0003800000 */
.L_x_4481:
        /* <DEDUP_REMOVED lines=21> */
.L_x_4484:
[----:B------:R-:W-:Y:S05]  /*bc70*/  BSYNC B1 ;  /* 0x0000000000017941 */ /* 0x000fea0003800000 */
.L_x_4483:
[----:B------:R-:W-:Y:S01]  /*bc80*/  VIADD R0, R8, 0x60 ;  /* 0x0000006008007836 */ /* 0x000fe20000000000 */
[----:B0-----:R0:W0:Y:S04]  /*bc90*/  SHFL.IDX PT, R3, R7, 0x3, 0x181f ;  /* 0x00781f0007037f89 */ /* 0x00102800000e0000 */
[----:B------:R-:W-:Y:S01]  /*bca0*/  ISETP.GE.AND P0, PT, R0, R9, PT ;  /* 0x000000090000720c */ /* 0x000fe20003f06270 */
[----:B-1-3--:R1:W3:-:S12]  /*bcb0*/  SHFL.IDX PT, R5, R6, 0x3, 0x181f ;  /* 0x00781f0006057f89 */ /* 0x00a2d800000e0000 */
[----:B-1----:R-:W-:Y:S05]  /*bcc0*/  @P0 BRA `(.L_x_4476) ;  /* 0x0000000000440947 */ /* 0x002fea0003800000 */
[----:B------:R-:W-:Y:S02]  /*bcd0*/  ULDC UR5, c[0x0][0xac8] ;  /* 0x0002b20000057ab9 */ /* 0x000fe40000000800 */
[----:B------:R-:W-:Y:S02]  /*bce0*/  ISETP.GE.AND P3, PT, R2, UR5, PT ;  /* 0x0000000502007c0c */ /* 0x000fe4000bf66270 */
[----:B------:R-:W-:Y:S02]  /*bcf0*/  ISETP.GE.AND P2, PT, R19, UR5, PT ;  /* 0x0000000513007c0c */ /* 0x000fe4000bf46270 */
[----:B------:R-:W-:Y:S02]  /*bd00*/  ISETP.GE.AND P1, PT, R18, UR5, PT ;  /* 0x0000000512007c0c */ /* 0x000fe4000bf26270 */
[----:B------:R-:W-:-:S07]  /*bd10*/  ISETP.GE.AND P0, PT, R22, UR5, PT ;  /* 0x0000000516007c0c */ /* 0x000fce000bf06270 */
[-C--:B--234-:R-:W-:Y:S02]  /*bd20*/  @!P3 LEA R6, P6, R2, R5.reuse, 0x1 ;  /* 0x000000050206b211 */ /* 0x09cfe400078c08ff */
        /* <DEDUP_REMOVED lines=11> */
.L_x_4476:
[----:B------:R-:W-:Y:S05]  /*bde0*/  BSYNC B0 ;  /* 0x0000000000007941 */ /* 0x000fea0003800000 */
.L_x_4468:
[----:B------:R-:W-:Y:S02]  /*bdf0*/  ULDC UR5, c[0x0][0xc38] ;  /* 0x00030e0000057ab9 */ /* 0x000fe40000000800 */
[----:B------:R-:W-:-:S06]  /*be00*/  UISETP.GE.AND UP0, UPT, UR4, UR5, UPT ;  /* 0x000000050400728c */ /* 0x000fcc000bf06270 */
[----:B------:R-:W-:-:S13]  /*be10*/  PLOP3.LUT P0, PT, PT, PT, UP0, 0x80, 0x0 ;  /* 0x000000000000781c */ /* 0x000fda0003f0f008 */
[----:B------:R-:W-:Y:S05]  /*be20*/  @!P0 BRA `(.L_x_4485) ;  /* 0xffffff4c00bc8947 */ /* 0x000fea000383ffff */
[----:B------:R-:W-:Y:S05]  /*be30*/  EXIT ;  /* 0x000000000000794d */ /* 0x000fea0003800000 */
.L_x_4427:
[----:B------:R-:W-:-:S08]  /*be40*/  NOP ;  /* 0x0000000000007918 */ /* 0x000fd00000000000 */
[----:B------:R-:W0:-:S00]  /*be50*/  USETMAXREG.DEALLOC.CTAPOOL 0x28 ;  /* 0x00000028000079c8 */ /* 0x000e0000080e0500 */
[----:B0-----:R-:W-:-:S06]  /*be60*/  LOP3.LUT R0, R0, 0x3, RZ, 0xc0, !PT ;  /* 0x0000000300007812 */ /* 0x001fcc00078ec0ff */
[----:B------:R-:W0:Y:S01]  /*be70*/  S2UR UR5, SR_CTAID.X ;  /* 0x00000000000579c3 */ /* 0x000e220000002500 */
[----:B------:R-:W-:Y:S01]  /*be80*/  LOP3.LUT R17, R17, 0xfffffdff, RZ, 0xc0, !PT ;  /* 0xfffffdff11117812 */ /* 0x000fe200078ec0ff */
[----:B------:R-:W-:Y:S01]  /*be90*/  STL [R1], RZ ;  /* 0x000000ff01007387 */ /* 0x000fe20000100800 */
[----:B------:R-:W-:Y:S02]  /*bea0*/  IMAD.MOV.U32 R25, RZ, RZ, 0x1 ;  /* 0x00000001ff197424 */ /* 0x000fe400078e00ff */
[----:B------:R-:W-:Y:S01]  /*beb0*/  IMAD.MOV.U32 R18, RZ, RZ, RZ ;  /* 0x000000ffff127224 */ /* 0x000fe200078e00ff */
[----:B------:R1:W2:Y:S02]  /*bec0*/  SHFL.IDX PT, R2, R0, RZ, 0x1f ;  /* 0x00001fff00027589 */ /* 0x0002a400000e0000 */
[----:B-1----:R-:W0:Y:S01]  /*bed0*/  LDC R0, c[0x0][0xc38] ;  /* 0x00030e00ff007b82 */ /* 0x002e220000000800 */
[----:B--2---:R-:W-:-:S13]  /*bee0*/  ISETP.NE.AND P0, PT, R2, RZ, PT ;  /* 0x000000ff0200720c */ /* 0x004fda0003f05270 */
[----:B------:R-:W-:Y:S01]  /*bef0*/  @P0 LOP3.LUT R17, R17, 0x200, RZ, 0xfc, !PT ;  /* 0x0000020011110812 */ /* 0x000fe200078efcff */
[----:B------:R-:W-:Y:S06]  /*bf00*/  @P0 BAR.ARV 0x4, 0x180 ;  /* 0x0106000000000b1d */ /* 0x000fec0000002000 */
[----:B0-----:R-:W-:-:S13]  /*bf10*/  ISETP.LE.AND P0, PT, R0, UR5, PT ;  /* 0x0000000500007c0c */ /* 0x001fda000bf03270 */
[----:B------:R-:W-:Y:S05]  /*bf20*/  @P0 BRA `(.L_x_4486) ;  /* 0x00000038007c0947 */ /* 0x000fea0003800000 */
[----:B------:R-:W0:Y:S01]  /*bf30*/  S2R R8, SR_TID.X ;  /* 0x0000000000087919 */ /* 0x000e220000002100 */
[----:B------:R-:W-:Y:S01]  /*bf40*/  ULDC UR4, c[0x0][0x320] ;  /* 0x0000c80000047ab9 */ /* 0x000fe20000000800 */
[----:B------:R-:W-:Y:S01]  /*bf50*/  LOP3.LUT R17, R17, 0xffffffef, RZ, 0xc0, !PT ;  /* 0xffffffef11117812 */ /* 0x000fe200078ec0ff */
[----:B------:R-:W1:Y:S01]  /*bf60*/  S2UR UR8, SR_CgaCtaId ;  /* 0x00000000000879c3 */ /* 0x000e620000008800 */
[----:B------:R-:W-:Y:S01]  /*bf70*/  ULDC.64 UR36, c[0x0][0x2f0] ;  /* 0x0000bc0000247ab9 */ /* 0x000fe20000000a00 */
[----:B------:R-:W-:Y:S01]  /*bf80*/  ULDC.64 UR6, c[0x0][0x418] ;  /* 0x0001060000067ab9 */ /* 0x000fe20000000a00 */
[----:B------:R-:W-:Y:S01]  /*bf90*/  ULDC UR9, c[0x0][0x2b8] ;  /* 0x0000ae0000097ab9 */ /* 0x000fe20000000800 */
[----:B------:R-:W-:Y:S01]  /*bfa0*/  UISETP.NE.U32.AND UP0, UPT, UR6, URZ, UPT ;  /* 0x0000003f0600728c */ /* 0x000fe2000bf05070 */
[----:B------:R-:W-:Y:S01]  /*bfb0*/  IMAD.U32 R31, RZ, RZ, UR5 ;  /* 0x00000005ff1f7e24 */ /* 0x000fe2000f8e00ff */
[----:B------:R-:W-:Y:S01]  /*bfc0*/  ULDC UR38, c[0x0][0x288] ;  /* 0x0000a20000267ab9 */ /* 0x000fe20000000800 */
[----:B------:R-:W-:Y:S01]  /*bfd0*/  ULDC UR6, c[0x0][0x448] ;  /* 0x0001120000067ab9 */ /* 0x000fe20000000800 */
[----:B------:R-:W-:Y:S01]  /*bfe0*/  UISETP.NE.AND.EX UP0, UPT, UR7, URZ, UPT, UP0 ;  /* 0x0000003f0700728c */ /* 0x000fe2000bf05300 */
[----:B------:R-:W-:Y:S01]  /*bff0*/  IMAD.MOV.U32 R25, RZ, RZ, 0x1 ;  /* 0x00000001ff197424 */ /* 0x000fe200078e00ff */
[----:B------:R-:W-:Y:S01]  /*c000*/  ULOP3.LUT UR44, UR45, 0x2, URZ, 0xfc, !UPT ;  /* 0x000000022d2c7892 */ /* 0x000fe2000f8efc3f */
[----:B------:R-:W-:Y:S01]  /*c010*/  IMAD.MOV.U32 R18, RZ, RZ, RZ ;  /* 0x000000ffff127224 */ /* 0x000fe200078e00ff */
[----:B------:R-:W-:Y:S01]  /*c020*/  UMOV UR7, 0x400 ;  /* 0x0000040000077882 */ /* 0x000fe20000000000 */
[----:B------:R-:W-:Y:S01]  /*c030*/  ULDC UR46, c[0x0][0xc] ;  /* 0x00000300002e7ab9 */ /* 0x000fe20000000800 */
[----:B-1----:R-:W-:Y:S01]  /*c040*/  ULEA UR7, UR8, UR7, 0x18 ;  /* 0x0000000708077291 */ /* 0x002fe2000f8ec03f */
[C---:B0-----:R-:W-:Y:S01]  /*c050*/  IMAD.SHL.U32 R28, R8.reuse, 0x8, RZ ;  /* 0x00000008081c7824 */ /* 0x041fe200078e00ff */
[----:B------:R-:W-:-:S04]  /*c060*/  LOP3.LUT R7, R8, 0x7f, RZ, 0xc0, !PT ;  /* 0x0000007f08077812 */ /* 0x000fc800078ec0ff */
[----:B------:R-:W-:Y:S02]  /*c070*/  MOV R16, UR7 ;  /* 0x0000000700107c02 */ /* 0x000fe40008000f00 */
[C---:B------:R-:W-:Y:S02]  /*c080*/  LOP3.LUT R0, R28.reuse, 0x1f8, RZ, 0xc0, !PT ;  /* 0x000001f81c007812 */ /* 0x040fe400078ec0ff */
[----:B------:R-:W-:Y:S02]  /*c090*/  LOP3.LUT R6, R28, 0x38, RZ, 0xc0, !PT ;  /* 0x000000381c067812 */ /* 0x000fe400078ec0ff */
[----:B------:R-:W-:Y:S02]  /*c0a0*/  LOP3.LUT R3, R0, 0x38, R8, 0x78, !PT ;  /* 0x0000003800037812 */ /* 0x000fe400078e7808 */
[C---:B------:R-:W-:Y:S02]  /*c0b0*/  LOP3.LUT R0, R6.reuse, 0x40, RZ, 0xfc, !PT ;  /* 0x0000004006007812 */ /* 0x040fe400078efcff */
[----:B------:R-:W-:-:S02]  /*c0c0*/  LOP3.LUT R2, R6, 0x80, RZ, 0xfc, !PT ;  /* 0x0000008006027812 */ /* 0x000fc400078efcff */
[----:B------:R-:W-:Y:S02]  /*c0d0*/  ISETP.GE.AND P2, PT, R0, UR4, PT ;  /* 0x0000000400007c0c */ /* 0x000fe4000bf46270 */
[----:B------:R-:W-:Y:S02]  /*c0e0*/  ISETP.GE.AND P1, PT, R2, UR4, PT ;  /* 0x0000000402007c0c */ /* 0x000fe4000bf26270 */
[C---:B------:R-:W-:Y:S02]  /*c0f0*/  ISETP.GE.AND P0, PT, R6.reuse, UR4, PT ;  /* 0x0000000406007c0c */ /* 0x040fe4000bf06270 */
[----:B------:R-:W-:Y:S02]  /*c100*/  SEL R2, RZ, 0xffffffff, P2 ;  /* 0xffffffffff027807 */ /* 0x000fe40001000000 */
[----:B------:R-:W-:Y:S02]  /*c110*/  LOP3.LUT R4, R6, 0xc0, RZ, 0xfc, !PT ;  /* 0x000000c006047812 */ /* 0x000fe400078efcff */
[----:B------:R-:W-:-:S02]  /*c120*/  LOP3.LUT R28, R3, 0x200, R28, 0xf8, !PT ;  /* 0x00000200031c7812 */ /* 0x000fc400078ef81c */
[----:B------:R-:W-:Y:S02]  /*c130*/  SEL R0, RZ, 0x1, P0 ;  /* 0x00000001ff007807 */ /* 0x000fe40000000000 */
[----:B------:R-:W-:Y:S01]  /*c140*/  @P2 LOP3.LUT R17, R17, 0x10, RZ, 0xfc, !PT ;  /* 0x0000001011112812 */ /* 0x000fe200078efcff */
[----:B------:R-:W-:Y:S01]  /*c150*/  IMAD R32, R28, 0x2, R16 ;  /* 0x000000021c207824 */ /* 0x000fe200078e0210 */
[----:B------:R-:W-:Y:S02]  /*c160*/  SHF.L.U32 R3, R2, 0x1, RZ ;  /* 0x0000000102037819 */ /* 0x000fe400000006ff */
[----:B------:R-:W-:Y:S02]  /*c170*/  LOP3.LUT R17, R17, 0xfffffff7, RZ, 0xc0, !PT ;  /* 0xfffffff711117812 */ /* 0x000fe400078ec0ff */
[----:B------:R-:W-:Y:S02]  /*c180*/  LOP3.LUT R0, R3, 0x2, R0, 0xe2, !PT ;  /* 0x0000000203007812 */ /* 0x000fe400078ee200 */
[----:B------:R-:W-:-:S02]  /*c190*/  @P1 LOP3.LUT R17, R17, 0x8, RZ, 0xfc, !PT ;  /* 0x0000000811111812 */ /* 0x000fc400078efcff */
[----:B------:R-:W-:Y:S02]  /*c1a0*/  SEL R3, RZ, 0x4, P1 ;  /* 0x00000004ff037807 */ /* 0x000fe40000800000 */
[----:B------:R-:W-:Y:S02]  /*c1b0*/  LOP3.LUT R17, R17, 0xffffffdf, RZ, 0xc0, !PT ;  /* 0xffffffdf11117812 */ /* 0x000fe400078ec0ff */
[----:B------:R-:W-:Y:S01]  /*c1c0*/  ISETP.GE.AND P1, PT, R6, UR37, PT ;  /* 0x0000002506007c0c */ /* 0x000fe2000bf26270 */
[----:B------:R-:W-:Y:S01]  /*c1d0*/  UIMAD UR37, UR6, UR38, URZ ;  /* 0x00000026062572a4 */ /* 0x000fe2000f8e023f */
[----:B------:R-:W-:Y:S02]  /*c1e0*/  @P0 LOP3.LUT R17, R17, 0x20, RZ, 0xfc, !PT ;  /* 0x0000002011110812 */ /* 0x000fe400078efcff */
[----:B------:R-:W-:Y:S01]  /*c1f0*/  ISETP.GE.AND P0, PT, R4, UR4, PT ;  /* 0x0000000404007c0c */ /* 0x000fe2000bf06270 */
[----:B------:R-:W-:Y:S01]  /*c200*/  ULDC UR4, c[0x0][0x424] ;  /* 0x0001090000047ab9 */ /* 0x000fe20000000800 */
[----:B------:R-:W-:Y:S01]  /*c210*/  LOP3.LUT R17, R17, 0xfffffffb, RZ, 0xc0, !PT ;  /* 0xfffffffb11117812 */ /* 0x000fe200078ec0ff */
[----:B------:R-:W-:Y:S01]  /*c220*/  USEL UR4, UR4, 0x1, UP0 ;  /* 0x0000000104047887 */ /* 0x000fe20008000000 */
[----:B------:R-:W-:Y:S01]  /*c230*/  LOP3.LUT R5, R0, R3, RZ, 0xfc, !PT ;  /* 0x0000000300057212 */ /* 0x000fe200078efcff */
[----:B------:R-:W-:Y:S01]  /*c240*/  IMAD.SHL.U32 R0, R8, 0x10, RZ ;  /* 0x0000001008007824 */ /* 0x000fe200078e00ff */
[----:B------:R-:W-:Y:S01]  /*c250*/  SHF.R.U32.HI R33, RZ, 0x3, R7 ;  /* 0x00000003ff217819 */ /* 0x000fe20000011607 */
[----:B------:R-:W-:Y:S01]  /*c260*/  UIMAD UR36, UR4, UR36, URZ ;  /* 0x00000024042472a4 */ /* 0x000fe2000f8e023f */
[----:B------:R-:W-:Y:S01]  /*c270*/  SEL R35, RZ, 0x8, P0 ;  /* 0x00000008ff237807 */ /* 0x000fe20000000000 */
[----:B------:R0:W-:Y:S01]  /*c280*/  STL [R1+0x4], R5 ;  /* 0x0000040501007387 */ /* 0x0001e20000100800 */
[----:B------:R-:W-:Y:S01]  /*c290*/  LOP3.LUT R0, R33, 0x70, R0, 0xf8, !PT ;  /* 0x0000007021007812 */ /* 0x000fe200078ef800 */
[----:B------:R-:W-:Y:S01]  /*c2a0*/  UIADD3 UR4, UR36, 0x5f, URZ ;  /* 0x0000005f24047890 */ /* 0x000fe2000fffe03f */
[----:B------:R-:W-:Y:S01]  /*c2b0*/  LOP3.LUT R35, R5, R35, RZ, 0xfc, !PT ;  /* 0x0000002305237212 */ /* 0x000fe200078efcff */
[----:B------:R0:W-:Y:S01]  /*c2c0*/  STL [R1], RZ ;  /* 0x000000ff01007387 */ /* 0x0001e20000100800 */
[----:B------:R-:W-:Y:S01]  /*c2d0*/  @P0 LOP3.LUT R17, R17, 0x4, RZ, 0xfc, !PT ;  /* 0x0000000411110812 */ /* 0x000fe200078efcff */
[----:B------:R-:W-:-:S02]  /*c2e0*/  UIMAD.WIDE UR4, UR4, 0x2aaaaaab, URZ ;  /* 0x2aaaaaab040478a5 */ /* 0x000fc4000f8e023f */
[----:B------:R-:W-:Y:S01]  /*c2f0*/  UIADD3 UR38, UR36, 0x60, -UR38 ;  /* 0x0000006024267890 */ /* 0x000fe2000fffe826 */
[----:B------:R-:W-:Y:S01]  /*c300*/  LOP3.LUT R17, R17, 0xfffffffe, RZ, 0xc0, !PT ;  /* 0xfffffffe11117812 */ /* 0x000fe200078ec0ff */
[----:B------:R-:W-:-:S03]  /*c310*/  USHF.R.U32.HI UR39, URZ, 0x1f, UR5 ;  /* 0x0000001f3f277899 */ /* 0x000fc60008011605 */
[----:B------:R-:W-:Y:S01]  /*c320*/  @P1 LOP3.LUT R17, R17, 0x1, RZ, 0xfc, !PT ;  /* 0x0000000111111812 */ /* 0x000fe200078efcff */
[----:B------:R-:W-:Y:S01]  /*c330*/  ULEA.HI.SX32 UR39, UR5, UR39, 0x1c ;  /* 0x0000002705277291 */ /* 0x000fe2000f8fe23f */
[----:B------:R-:W-:Y:S02]  /*c340*/  ISETP.GE.AND P1, PT, R6, UR9, PT ;  /* 0x0000000906007c0c */ /* 0x000fe4000bf26270 */
[----:B------:R-:W-:-:S11]  /*c350*/  LOP3.LUT R17, R17, 0xfffffeff, RZ, 0xc0, !PT ;  /* 0xfffffeff11117812 */ /* 0x000fd600078ec0ff */
[----:B0-----:R-:W-:-:S07]  /*c360*/  @P1 LOP3.LUT R17, R17, 0x100, RZ, 0xfc, !PT ;  /* 0x0000010011111812 */ /* 0x001fce00078efcff */
.L_x_4535:
        /* <DEDUP_REMOVED lines=22> */
.L_x_4487:
[----:B------:R-:W-:Y:S01]  /*c4d0*/  ULDC UR8, c[0x0][0xc54] ;  /* 0x0003150000087ab9 */ /* 0x000fe20000000800 */
[----:B------:R-:W-:Y:S01]  /*c4e0*/  UMOV UR6, UR7 ;  /* 0x0000000700067c82 */ /* 0x000fe20008000000 */
[----:B------:R-:W-:-:S11]  /*c4f0*/  UISETP.NE.AND UP0, UPT, UR8, 0x1, UPT ;  /* 0x000000010800788c */ /* 0x000fd6000bf05270 */
[----:B------:R-:W-:Y:S02]  /*c500*/  @UP0 ULDC.64 UR10, c[0x0][0xc58] ;  /* 0x00031600000a0ab9 */ /* 0x000fe40000000a00 */
[----:B------:R-:W-:-:S04]  /*c510*/  UIMAD.WIDE.U32 UR4, UR7, UR10, URZ ;  /* 0x0000000a070472a5 */ /* 0x000fc8000f8e003f */
[----:B------:R-:W-:-:S04]  /*c520*/  @UP0 USHF.R.U32.HI UR6, URZ, UR11, UR5 ;  /* 0x0000000b3f060299 */ /* 0x000fc80008011605 */
[----:B------:R-:W-:-:S12]  /*c530*/  UIMAD UR4, UR6, UR8, URZ ;  /* 0x00000008060472a4 */ /* 0x000fd8000f8e023f */
.L_x_4488:
        /* <DEDUP_REMOVED lines=25> */
[----:B------:R-:W-:Y:S01]  /*c6d0*/  UP2UR UR47, UPR, URZ, 0x4 ;  /* 0x000000043f2f7883 */ /* 0x000fe20008000000 */
[----:B------:R-:W-:Y:S01]  /*c6e0*/  BSSY B7, `(.L_x_4489) ;  /* 0x000030a000077945 */ /* 0x000fe20003800000 */
[----:B------:R-:W-:-:S04]  /*c6f0*/  USHF.L.U32 UR6, UR42, 0x7, URZ ;  /* 0x000000072a067899 */ /* 0x000fc8000800063f */
[----:B------:R-:W-:Y:S01]  /*c700*/  UIADD3 UR6, UR6, 0x7f, URZ ;  /* 0x0000007f06067890 */ /* 0x000fe2000fffe03f */
[----:B------:R-:W-:Y:S01]  /*c710*/  @UP2 ULDC UR4, c[0x0][0x44c] ;  /* 0x0001130000042ab9 */ /* 0x000fe20000000800 */
[----:B------:R-:W-:Y:S02]  /*c720*/  @UP2 ULDC UR7, c[0x0][0x450] ;  /* 0x0001140000072ab9 */ /* 0x000fe40000000800 */
[----:B------:R-:W-:-:S04]  /*c730*/  UIMAD.WIDE.U32 UR4, UR6, UR4, URZ ;  /* 0x00000004060472a5 */ /* 0x000fc8000f8e003f */
[----:B------:R-:W-:-:S04]  /*c740*/  @UP2 USHF.R.U32.HI UR6, URZ, UR7, UR5 ;  /* 0x000000073f062299 */ /* 0x000fc80008011605 */
[----:B------:R-:W-:-:S04]  /*c750*/  UIADD3 UR4, UR38, UR6, URZ ;  /* 0x0000000626047290 */ /* 0x000fc8000fffe03f */
[----:B------:R-:W-:-:S04]  /*c760*/  UIMAD.WIDE UR4, UR4, 0x2aaaaaab, URZ ;  /* 0x2aaaaaab040478a5 */ /* 0x000fc8000f8e023f */
[----:B------:R-:W-:-:S04]  /*c770*/  USHF.R.U32.HI UR4, URZ, 0x1f, UR5 ;  /* 0x0000001f3f047899 */ /* 0x000fc80008011605 */
[----:B------:R-:W-:-:S04]  /*c780*/  ULEA.HI.SX32 UR4, UR5, UR4, 0x1c ;  /* 0x0000000405047291 */ /* 0x000fc8000f8fe23f */
[----:B------:R-:W-:-:S04]  /*c790*/  UISETP.LT.AND UP0, UPT, UR39, UR4, UPT ;  /* 0x000000042700728c */ /* 0x000fc8000bf01270 */
[----:B------:R-:W-:-:S06]  /*c7a0*/  USEL UR43, UR39, UR4, UP0 ;  /* 0x00000004272b7287 */ /* 0x000fcc0008000000 */
[----:B------:R-:W-:-:S13]  /*c7b0*/  ISETP.LT.AND P0, PT, RZ, UR43, PT ;  /* 0x0000002bff007c0c */ /* 0x000fda000bf01270 */
[----:B0-----:R-:W-:Y:S05]  /*c7c0*/  @P0 BRA `(.L_x_4490) ;  /* 0x0000000000440947 */ /* 0x001fea0003800000 */
        /* <DEDUP_REMOVED lines=17> */
.L_x_4490:
[----:B------:R-:W-:Y:S01]  /*c8e0*/  IADD3 R0, R16, 0x1c400, RZ ;  /* 0x0001c40010007810 */ /* 0x000fe20007ffe0ff */
[----:B------:R-:W-:Y:S03]  /*c8f0*/  BSSY B6, `(.L_x_4492) ;  /* 0x0000013000067945 */ /* 0x000fe60003800000 */
        /* <DEDUP_REMOVED lines=18> */
.L_x_4493:
[----:B------:R-:W-:Y:S05]  /*ca20*/  BSYNC B6 ;  /* 0x0000000000067941 */ /* 0x000fea0003800000 */
.L_x_4492:
[----:B------:R-:W-:Y:S01]  /*ca30*/  IADD3 R0, R16, 0x400, RZ ;  /* 0x0000040010007810 */ /* 0x000fe20007ffe0ff */
[----:B------:R-:W-:Y:S03]  /*ca40*/  BSSY B6, `(.L_x_4494) ;  /* 0x0000022000067945 */ /* 0x000fe60003800000 */
        /* <DEDUP_REMOVED lines=18> */
.L_x_4496:
[----:B------:R0:W1:Y:S01]  /*cb70*/  LDC.64 R2, c[0x4][R19] ;  /* 0x0100000013027b82 */ /* 0x0000620000000a00 */
[----:B------:R-:W-:Y:S01]  /*cb80*/  ULDC.64 UR4, c[0x4][0x98] ;  /* 0x0100260000047ab9 */ /* 0x000fe20000000a00 */
[----:B------:R-:W-:Y:S01]  /*cb90*/  ULDC.64 UR6, c[0x4][0xa0] ;  /* 0x0100280000067ab9 */ /* 0x000fe20000000a00 */
[----:B------:R-:W-:Y:S01]  /*cba0*/  MOV R4, UR4 ;  /* 0x0000000400047c02 */ /* 0x000fe20008000f00 */
        /* <DEDUP_REMOVED lines=10> */
[----:B-1----:R-:W-:Y:S05]  /*cc50*/  CALL.ABS.NOINC R2 ;  /* 0x0000000002007343 */ /* 0x002fea0003c00000 */
.L_x_4495:
[----:B------:R-:W-:Y:S05]  /*cc60*/  BSYNC B6 ;  /* 0x0000000000067941 */ /* 0x000fea0003800000 */
.L_x_4494:
        /* <DEDUP_REMOVED lines=8> */
[----:B------:R-:W-:Y:S01]  /*ccf0*/  MOV R2, UR4 ;  /* 0x0000000400027c02 */ /* 0x000fe20008000f00 */
[----:B------:R-:W-:Y:S01]  /*cd00*/  IMAD.U32 R3, RZ, RZ, UR5 ;  /* 0x00000005ff037e24 */ /* 0x000fe2000f8e00ff */
[----:B------:R-:W-:-:S04]  /*cd10*/  ULDC UR4, c[0x0][0xc48] ;  /* 0x0003120000047ab9 */ /* 0x000fc80000000800 */
[----:B------:R1:W5:Y:S01]  /*cd20*/  @P0 LDG.E R27, desc[UR48][R2.64] ;  /* 0x00000030021b0981 */ /* 0x000362000c1e1900 */
[----:B------:R-:W-:Y:S01]  /*cd30*/  UMOV UR5, 0xffffffff ;  /* 0xffffffff00057882 */ /* 0x000fe20000000000 */
[----:B------:R-:W-:Y:S02]  /*cd40*/  IMAD.U32 R0, RZ, RZ, UR43 ;  /* 0x0000002bff007e24 */ /* 0x000fe4000f8e00ff */
[----:B------:R-:W-:Y:S02]  /*cd50*/  IMAD.U32 R19, RZ, RZ, UR4 ;  /* 0x00000004ff137e24 */ /* 0x000fe4000f8e00ff */
[----:B------:R-:W-:Y:S01]  /*cd60*/  VIADD R0, R0, 0xffffffff ;  /* 0xffffffff00007836 */ /* 0x000fe20000000000 */
[----:B------:R-:W-:Y:S06]  /*cd70*/  BRA.DIV UR5, `(.L_x_4497) ;  /* 0x0000003205787947 */ /* 0x000fec000b800000 */
.L_x_4551:
[----:B-1----:R-:W1:Y:S01]  /*cd80*/  S2R R2, SR_TID.X ;  /* 0x0000000000027919 */ /* 0x002e620000002100 */
[----:B0-----:R-:W-:Y:S02]  /*cd90*/  ISETP.NE.AND P1, PT, R10, 0x1, PT ;  /* 0x000000010a00780c */ /* 0x001fe40003f25270 */
[----:B-----5:R-:W-:Y:S02]  /*cda0*/  SHF.R.S32.HI R29, RZ, 0x1f, R27 ;  /* 0x0000001fff1d7819 */ /* 0x020fe4000001141b */
[----:B------:R-:W-:Y:S02]  /*cdb0*/  LOP3.LUT R17, R17, 0xffffff7f, RZ, 0xc0, !PT ;  /* 0xffffff7f11117812 */ /* 0x000fe400078ec0ff */
[----:B------:R-:W-:-:S07]  /*cdc0*/  MOV R24, RZ ;  /* 0x000000ff00187202 */ /* 0x000fce0000000f00 */
[----:B------:R-:W0:Y:S01]  /*cdd0*/  @P1 LDC R3, c[0x0][0x434] ;  /* 0x00010d00ff031b82 */ /* 0x000e220000000800 */
[----:B------:R-:W-:-:S07]  /*cde0*/  @P1 LOP3.LUT R17, R17, 0x80, RZ, 0xfc, !PT ;  /* 0x0000008011111812 */ /* 0x000fce00078efcff */
[----:B------:R-:W2:Y:S01]  /*cdf0*/  @P1 LDC R5, c[0x0][0x438] ;  /* 0x00010e00ff051b82 */ /* 0x000ea20000000800 */
[----:B-1----:R-:W-:-:S04]  /*ce00*/  SHF.L.U32 R8, R2, 0x4, RZ ;  /* 0x0000000402087819 */ /* 0x002fc800000006ff */
[----:B------:R-:W-:-:S05]  /*ce10*/  LOP3.LUT R8, R33, 0x70, R8, 0xf8, !PT ;  /* 0x0000007021087812 */ /* 0x000fca00078ef808 */
[----:B------:R-:W-:-:S04]  /*ce20*/  IMAD R7, R0, 0x60, R8 ;  /* 0x0000006000077824 */ /* 0x000fc800078e0208 */
[C---:B------:R-:W-:Y:S01]  /*ce30*/  IMAD.IADD R34, R7.reuse, 0x1, R30 ;  /* 0x0000000107227824 */ /* 0x040fe200078e021e */
[----:B------:R-:W-:-:S03]  /*ce40*/  ISETP.GE.AND P0, PT, R7, UR36, PT ;  /* 0x0000002407007c0c */ /* 0x000fc6000bf06270 */
[----:B0-----:R-:W-:Y:S01]  /*ce50*/  @P1 IMAD.HI.U32 R2, R34, R3, RZ ;  /* 0x0000000322021227 */ /* 0x001fe200078e00ff */
[----:B------:R-:W-:-:S03]  /*ce60*/  ISETP.GT.U32.OR P0, PT, R8, 0x5f, P0 ;  /* 0x0000005f0800780c */ /* 0x000fc60000704470 */
[----:B------:R-:W-:Y:S01]  /*ce70*/  IMAD.MOV.U32 R9, RZ, RZ, R34 ;  /* 0x000000ffff097224 */ /* 0x000fe200078e0022 */
[----:B--2---:R-:W-:-:S09]  /*ce80*/  @P1 SHF.R.U32.HI R9, RZ, R5, R2 ;  /* 0x00000005ff091219 */ /* 0x004fd20000011602 */
        /* <DEDUP_REMOVED lines=25> */
.L_x_4498:
[----:B------:R-:W-:Y:S01]  /*d020*/  IMAD R22, R18, 0x8, R16 ;  /* 0x0000000812167824 */ /* 0x000fe200078e0210 */
[----:B------:R-:W-:Y:S01]  /*d030*/  SHF.L.U32 R3, R25, 0x1f, RZ ;  /* 0x0000001f19037819 */ /* 0x000fe200000006ff */
[----:B------:R-:W-:Y:S03]  /*d040*/  BSSY B0, `(.L_x_4499) ;  /* 0x0000003000007945 */ /* 0x000fe60003800000 */
[----:B------:R-:W0:Y:S02]  /*d050*/  SYNCS.PHASECHK.TRANS64.TRYWAIT P0, [R22+URZ+0x22840], R3 ;  /* 0x02284003160075a7 */ /* 0x000e24000800017f */
[----:B0-----:R-:W-:Y:S05]  /*d060*/  @!P0 BRA `(.L_x_4500) ;  /* 0x0000002c00e88947 */ /* 0x001fea0003800000 */
.L_x_4552:
[----:B------:R-:W-:Y:S05]  /*d070*/  BSYNC B0 ;  /* 0x0000000000007941 */ /* 0x000fea0003800000 */
.L_x_4499:
        /* <DEDUP_REMOVED lines=16> */
[----:B------:R-:W-:Y:S01]  /*d180*/  IMAD.WIDE.U32 R2, R19, UR4, R2 ;  /* 0x0000000413027c25 */ /* 0x000fe2000f8e0002 */
[----:B-1----:R-:W-:-:S03]  /*d190*/  SHF.L.U32 R8, R6, 0x3, RZ ;  /* 0x0000000306087819 */ /* 0x002fc600000006ff */
[----:B------:R-:W-:Y:S01]  /*d1a0*/  IMAD R5, R19, UR5, R4 ;  /* 0x0000000513057c24 */ /* 0x000fe2000f8e0204 */
[----:B------:R-:W-:Y:S02]  /*d1b0*/  ULDC.64 UR4, c[0x0][0x2e8] ;  /* 0x0000ba0000047ab9 */ /* 0x000fe40000000a00 */
[----:B------:R-:W-:Y:S01]  /*d1c0*/  LEA R4, P0, R2, UR4, 0x1 ;  /* 0x0000000402047c11 */ /* 0x000fe2000f8008ff */
[----:B------:R-:W-:Y:S01]  /*d1d0*/  IMAD.IADD R5, R3, 0x1, R5 ;  /* 0x0000000103057824 */ /* 0x000fe200078e0205 */
[----:B------:R-:W-:Y:S01]  /*d1e0*/  UMOV UR4, 0xffffffff ;  /* 0xffffffff00047882 */ /* 0x000fe20000000000 */
[----:B------:R-:W-:Y:S01]  /*d1f0*/  IMAD.MOV.U32 R3, RZ, RZ, -0x60 ;  /* 0xffffffa0ff037424 */ /* 0x000fe200078e00ff */
[----:B------:R-:W-:Y:S02]  /*d200*/  LOP3.LUT R8, R8, 0x38, RZ, 0xc0, !PT ;  /* 0x0000003808087812 */ /* 0x000fe400078ec0ff */
[----:B------:R-:W-:Y:S01]  /*d210*/  LEA.HI.X R5, R2, UR5, R5, 0x1, P0 ;  /* 0x0000000502057c11 */ /* 0x000fe200080f0c05 */
[----:B------:R-:W-:-:S04]  /*d220*/  IMAD R0, R0, R3, UR36 ;  /* 0x0000002400007e24 */ /* 0x000fc8000f8e0203 */
        /* <DEDUP_REMOVED lines=14> */
[----:B------:R-:W-:Y:S02]  /*d310*/  @P0 LEA R9, R0, R16, 0x1 ;  /* 0x0000001000090211 */ /* 0x000fe400078e08ff */
        /* <DEDUP_REMOVED lines=23> */
[----:B------:R0:W3:Y:S02]  /*d490*/  SHFL.IDX PT, R14, R4, 0x5, 0x181f ;  /* 0x00b81f00040e7f89 */ /* 0x0000e400000e0000 */
[----:B-1----:R-:W-:-:S05]  /*d4a0*/  @P0 IADD3.X R3, RZ, R6, RZ, P1, !PT ;  /* 0x00000006ff030210 */ /* 0x002fca0000ffe4ff */
[----:B------:R0:W-:Y:S04]  /*d4b0*/  @P0 LDGSTS.E.BYPASS.LTC128B.128 [R7+0x1e400], desc[UR48][R2.64], !P2 ;  /* 0x1e40000002070fae */ /* 0x0001e8000d101d70 */
.L_x_4566:
        /* <DEDUP_REMOVED lines=10> */
.L_x_4502:
        /* <DEDUP_REMOVED lines=11> */
.L_x_4503:
[----:B------:R-:W-:Y:S01]  /*d610*/  IADD3 R0, R16, 0x18400, RZ ;  /* 0x0001840010007810 */ /* 0x000fe20007ffe0ff */
        /* <DEDUP_REMOVED lines=22> */
.L_x_4505:
[----:B------:R-:W-:Y:S05]  /*d780*/  BSYNC B6 ;  /* 0x0000000000067941 */ /* 0x000fea0003800000 */
.L_x_4504:
[----:B0-----:R-:W0:Y:S01]  /*d790*/  S2R R2, SR_TID.X ;  /* 0x0000000000027919 */ /* 0x001e220000002100 */
[----:B------:R-:W-:Y:S01]  /*d7a0*/  UISETP.NE.AND UP0, UPT, UR47, URZ, UPT ;  /* 0x0000003f2f00728c */ /* 0x000fe2000bf05270 */
[----:B------:R-:W-:Y:S01]  /*d7b0*/  IMAD.U32 R0, RZ, RZ, UR42 ;  /* 0x0000002aff007e24 */ /* 0x000fe2000f8e00ff */
[----:B------:R-:W-:Y:S01]  /*d7c0*/  R2UR UR6, R26 ;  /* 0x000000001a0672ca */ /* 0x000fe200000e0000 */
[----:B------:R-:W-:Y:S01]  /*d7d0*/  ULDC.64 UR8, c[0x0][0x2d8] ;  /* 0x0000b60000087ab9 */ /* 0x000fe20000000a00 */
[----:B------:R-:W-:Y:S01]  /*d7e0*/  R2UR UR7, R19 ;  /* 0x00000000130772ca */ /* 0x000fe200000e0000 */
[----:B------:R-:W2:Y:S01]  /*d7f0*/  S2R R20, SR_TID.X ;  /* 0x0000000000147919 */ /* 0x000ea20000002100 */
[----:B------:R-:W-:Y:S02]  /*d800*/  PLOP3.LUT P0, PT, PT, PT, UP0, 0x80, 0x0 ;  /* 0x000000000000781c */ /* 0x000fe40003f0f008 */
[----:B------:R-:W-:-:S03]  /*d810*/  LOP3.LUT P5, RZ, R17, 0x100, RZ, 0xc0, !PT ;  /* 0x0000010011ff7812 */ /* 0x000fc600078ac0ff */
[----:B------:R-:W-:-:S04]  /*d820*/  @UP0 ULDC UR4, c[0x0][0x44c] ;  /* 0x0001130000040ab9 */ /* 0x000fc80000000800 */
[----:B------:R-:W-:-:S04]  /*d830*/  UIMAD UR6, UR6, UR8, URZ ;  /* 0x00000008060672a4 */ /* 0x000fc8000f8e023f */
[----:B------:R-:W-:Y:S02]  /*d840*/  UIMAD UR7, UR7, UR9, UR6 ;  /* 0x00000009070772a4 */ /* 0x000fe4000f8e0206 */
[----:B------:R-:W-:Y:S01]  /*d850*/  USHF.R.S32.HI UR6, URZ, 0x1f, UR41 ;  /* 0x0000001f3f067899 */ /* 0x000fe20008011429 */
[----:B0-----:R-:W-:-:S04]  /*d860*/  SHF.L.U32 R2, R2, 0x4, RZ ;  /* 0x0000000402027819 */ /* 0x001fc800000006ff */
[----:B------:R-:W-:Y:S01]  /*d870*/  LOP3.LUT R2, R33, 0x70, R2, 0xf8, !PT ;  /* 0x0000007021027812 */ /* 0x000fe200078ef802 */
[----:B--2---:R-:W-:-:S04]  /*d880*/  IMAD.SHL.U32 R8, R20, 0x8, RZ ;  /* 0x0000000814087824 */ /* 0x004fc800078e00ff */
[----:B------:R-:W-:Y:S01]  /*d890*/  IMAD R0, R0, 0x80, R2 ;  /* 0x0000008000007824 */ /* 0x000fe200078e0202 */
        /* <DEDUP_REMOVED lines=19> */
[----:B------:R-:W-:Y:S01]  /*d9d0*/  MOV R9, UR8 ;  /* 0x0000000800097c02 */ /* 0x000fe20008000f00 */
        /* <DEDUP_REMOVED lines=16> */
[----:B------:R-:W-:-:S03]  /*dae0*/  IMAD.U32 R4, RZ, RZ, UR42 ;  /* 0x0000002aff047e24 */ /* 0x000fc6000f8e00ff */
[----:B------:R-:W2:Y:S02]  /*daf0*/  SHFL.IDX PT, R2, R5, RZ, 0x181f ;  /* 0x00181fff05027589 */ /* 0x000ea400000e0000 */
[----:B------:R-:W-:Y:S02]  /*db00*/  LEA R4, R4, R33, 0x7 ;  /* 0x0000002104047211 */ /* 0x000fe400078e38ff */
[----:B------:R-:W-:Y:S02]  /*db10*/  SHFL.IDX PT, R6, R5, 0x1, 0x181f ;  /* 0x00381f0005067f89 */ /* 0x000fe400000e0000 */
[C---:B------:R-:W-:Y:S01]  /*db20*/  ISETP.GE.AND P0, PT, R4.reuse, UR37, PT ;  /* 0x0000002504007c0c */ /* 0x040fe2000bf06270 */
[----:B------:R-:W-:-:S12]  /*db30*/  VIADD R7, R4, 0x10 ;  /* 0x0000001004077836 */ /* 0x000fd80000000000 */
[----:B0-----:R-:W-:-:S05]  /*db40*/  @!P0 LEA R14, P1, R8, R14, 0x1 ;  /* 0x0000000e080e8211 */ /* 0x001fca00078208ff */
[----:B--2---:R-:W-:Y:S02]  /*db50*/  @!P0 IMAD.X R3, RZ, RZ, R2, P1 ;  /* 0x000000ffff038224 */ /* 0x004fe400008e0602 */
[----:B------:R-:W-:Y:S02]  /*db60*/  @!P0 IMAD.MOV.U32 R2, RZ, RZ, R14 ;  /* 0x000000ffff028224 */ /* 0x000fe400078e000e */
[----:B------:R-:W0:Y:S04]  /*db70*/  SHFL.IDX PT, R14, R0, 0x1, 0x181f ;  /* 0x00381f00000e7f89 */ /* 0x000e2800000e0000 */
[----:B------:R0:W-:Y:S01]  /*db80*/  @!P0 LDGSTS.E.BYPASS.LTC128B.128 [R32+0x18400], desc[UR48][R2.64], !P5 ;  /* 0x1840000002208fae */ /* 0x0001e2000e901d70 */
[----:B------:R-:W-:Y:S02]  /*db90*/  ISETP.GE.AND P0, PT, R7, UR37, PT ;  /* 0x0000002507007c0c */ /* 0x000fe4000bf06270 */
[----:B------:R-:W-:-:S11]  /*dba0*/  IADD3 R7, R4, 0x20, RZ ;  /* 0x0000002004077810 */ /* 0x000fd60007ffe0ff */
        /* <DEDUP_REMOVED lines=39> */
.L_x_4583:
[----:B------:R-:W-:-:S04]  /*de20*/  IADD3 R4, R4, 0x70, RZ ;  /* 0x0000007004047810 */ /* 0x000fc80007ffe0ff */
        /* <DEDUP_REMOVED lines=9> */
.L_x_4507:
        /* <DEDUP_REMOVED lines=18> */
.L_x_4584:
[----:B------:R-:W-:Y:S05]  /*dfe0*/  BSYNC B0 ;  /* 0x0000000000007941 */ /* 0x000fea0003800000 */
.L_x_4508:
[----:B------:R-:W-:-:S05]  /*dff0*/  IMAD.U32 R0, RZ, RZ, UR44 ;  /* 0x0000002cff007e24 */ /* 0x000fca000f8e00ff */
[----:B------:R-:W-:-:S13]  /*e000*/  ISETP.NE.AND P0, PT, R0, 0x3, PT ;  /* 0x000000030000780c */ /* 0x000fda0003f05270 */
[----:B------:R-:W-:Y:S05]  /*e010*/  @!P0 BRA `(.L_x_4510) ;  /* 0x0000000000048947 */ /* 0x000fea0003800000 */
[----:B------:R-:W-:Y:S01]  /*e020*/  BPT.TRAP 0x1 ;  /* 0x000000040000795c */ /* 0x000fe20000300000 */
.L_x_4510:
[----:B0-----:R-:W-:Y:S01]  /*e030*/  SHF.L.U32 R3, R25, 0x1f, RZ ;  /* 0x0000001f19037819 */ /* 0x001fe200000006ff */
[----:B------:R-:W-:Y:S03]  /*e040*/  BSSY B0, `(.L_x_4511) ;  /* 0x0000003000007945 */ /* 0x000fe60003800000 */
[----:B------:R-:W0:Y:S02]  /*e050*/  SYNCS.PHASECHK.TRANS64.TRYWAIT P0, [R22+URZ+0x22860], R3 ;  /* 0x02286003160075a7 */ /* 0x000e24000800017f */
[----:B0-----:R-:W-:Y:S05]  /*e060*/  @!P0 BRA `(.L_x_4512) ;  /* 0x0000002c00f48947 */ /* 0x001fea0003800000 */
.L_x_4585:
[----:B------:R-:W-:Y:S05]  /*e070*/  BSYNC B0 ;  /* 0x0000000000007941 */ /* 0x000fea0003800000 */
.L_x_4511:
[----:B------:R-:W-:Y:S01]  /*e080*/  ULDC.64 UR4, c[0x0][0x328] ;  /* 0x0000ca0000047ab9 */ /* 0x000fe20000000a00 */
[----:B------:R-:W-:Y:S01]  /*e090*/  IMAD R4, R18, 0x6000, R28 ;  /* 0x0000600012047824 */ /* 0x000fe200078e021c */
[----:B------:R-:W-:Y:S01]  /*e0a0*/  LOP3.LUT P4, RZ, R35, 0x8, RZ, 0xc0, !PT ;  /* 0x0000000823ff7812 */ /* 0x000fe2000788c0ff */
[----:B0-----:R-:W-:-:S04]  /*e0b0*/  IMAD R3, R36, UR4, RZ ;  /* 0x0000000424037c24 */ /* 0x001fc8000f8e02ff */
[C---:B------:R-:W-:Y:S02]  /*e0c0*/  IMAD R5, R34.reuse, UR5, R3 ;  /* 0x0000000522057c24 */ /* 0x040fe4000f8e0203 */
        /* <DEDUP_REMOVED lines=23> */
[----:B------:R-:W-:-:S04]  /*e240*/  LOP3.LUT R2, R2, 0x38, RZ, 0xc0, !PT ;  /* 0x0000003802027812 */ /* 0x000fc800078ec0ff */
[----:B------:R-:W-:-:S04]  /*e250*/  SHF.L.U32 R0, R2, 0x1, RZ ;  /* 0x0000000102007819 */ /* 0x000fc800000006ff */
        /* <DEDUP_REMOVED lines=41> */
[----:B------:R-:W2:Y:S01]  /*e4f0*/  SHFL.IDX PT, R14, R5, 0x4, 0x181f ;  /* 0x00981f00050e7f89 */ /* 0x000ea200000e0000 */
[----:B0-----:R-:W-:Y:S02]  /*e500*/  IADD3.X R3, RZ, R3, RZ, P3, !PT ;  /* 0x00000003ff037210 */ /* 0x001fe40001ffe4ff */
        /* <DEDUP_REMOVED lines=21> */
.L_x_4599:
        /* <DEDUP_REMOVED lines=15> */
.L_x_4514:
        /* <DEDUP_REMOVED lines=11> */
.L_x_4515:
[----:B------:R-:W-:Y:S01]  /*e800*/  UISETP.GE.AND UP0, UPT, UR43, 0x2, UPT ;  /* 0x000000022b00788c */ /* 0x000fe2000bf06270 */
[----:B------:R0:W-:Y:S05]  /*e810*/  SYNCS.ARRIVE.TRANS64.A1T0 RZ, [R22+URZ+0x22850], RZ ;  /* 0x022850ff16ff79a7 */ /* 0x0001ea000810003f */
[----:B------:R-:W-:-:S13]  /*e820*/  PLOP3.LUT P0, PT, PT, PT, UP0, 0x40, 0x0 ;  /* 0x000000000000781c */ /* 0x000fda0003f0e808 */
[----:B0-----:R-:W-:Y:S05]  /*e830*/  @P0 BRA `(.L_x_4516) ;  /* 0x0000000c00740947 */ /* 0x001fea0003800000 */
[----:B------:R-:W-:Y:S01]  /*e840*/  UIADD3 UR4, UR43, -0x2, URZ ;  /* 0xfffffffe2b047890 */ /* 0x000fe2000fffe03f */
[----:B------:R-:W-:Y:S05]  /*e850*/  BSSY B0, `(.L_x_4516) ;  /* 0x00000db000007945 */ /* 0x000fea0003800000 */
[----:B------:R-:W-:-:S07]  /*e860*/  IMAD.U32 R20, RZ, RZ, UR4 ;  /* 0x00000004ff147e24 */ /* 0x000fce000f8e00ff */
.L_x_4529:
[----:B0-----:R-:W0:Y:S01]  /*e870*/  S2R R2, SR_TID.X ;  /* 0x0000000000027919 */ /* 0x001e220000002100 */
[----:B------:R-:W2:Y:S01]  /*e880*/  LDC R3, c[0x0][0x430] ;  /* 0x00010c00ff037b82 */ /* 0x000ea20000000800 */
[----:B------:R-:W-:Y:S01]  /*e890*/  IMAD R8, R20, 0x60, R30 ;  /* 0x0000006014087824 */ /* 0x000fe200078e021e */
[----:B------:R-:W-:Y:S02]  /*e8a0*/  IADD3 R18, R18, 0x1, RZ ;  /* 0x0000000112127810 */ /* 0x000fe40007ffe0ff */
[----:B--2---:R-:W-:Y:S02]  /*e8b0*/  ISETP.NE.AND P0, PT, R3, 0x1, PT ;  /* 0x000000010300780c */ /* 0x004fe40003f05270 */
[----:B0-----:R-:W-:-:S04]  /*e8c0*/  SHF.L.U32 R2, R2, 0x4, RZ ;  /* 0x0000000402027819 */ /* 0x001fc800000006ff */
[----:B------:R-:W-:-:S07]  /*e8d0*/  LOP3.LUT R2, R33, 0x70, R2, 0xf8, !PT ;  /* 0x0000007021027812 */ /* 0x000fce00078ef802 */
[----:B------:R-:W0:Y:S01]  /*e8e0*/  @P0 LDC R3, c[0x0][0x434] ;  /* 0x00010d00ff030b82 */ /* 0x000e220000000800 */
[C---:B------:R-:W-:Y:S01]  /*e8f0*/  ISETP.GT.U32.AND P1, PT, R2.reuse, 0x5f, PT ;  /* 0x0000005f0200780c */ /* 0x040fe20003f24070 */
[----:B------:R-:W-:-:S04]  /*e900*/  IMAD.IADD R8, R2, 0x1, R8 ;  /* 0x0000000102087824 */ /* 0x000fc800078e0208 */
[----:B------:R-:W-:Y:S02]  /*e910*/  IMAD.MOV.U32 R9, RZ, RZ, R8 ;  /* 0x000000ffff097224 */ /* 0x000fe400078e0008 */
[----:B------:R-:W2:Y:S08]  /*e920*/  @P0 LDC R7, c[0x0][0x438] ;  /* 0x00010e00ff070b82 */ /* 0x000eb00000000800 */
        /* <DEDUP_REMOVED lines=24> */
[----:B------:R-:W-:Y:S01]  /*eab0*/  IMAD R5, R5, UR4, R8 ;  /* 0x0000000405057c24 */ /* 0x000fe2000f8e0208 */
[----:B------:R-:W-:-:S02]  /*eac0*/  IADD3 R20, R20, -0x1, RZ ;  /* 0xffffffff14147810 */ /* 0x000fc40007ffe0ff */
[----:B------:R-:W-:Y:S01]  /*ead0*/  ISETP.GT.AND P2, PT, R2, RZ, PT ;  /* 0x000000ff0200720c */ /* 0x000fe20003f44270 */
[----:B0-----:R-:W-:-:S12]  /*eae0*/  @!P1 BRA `(.L_x_4517) ;  /* 0x0000000000049947 */ /* 0x001fd80003800000 */
[----:B------:R-:W-:Y:S01]  /*eaf0*/  BPT.TRAP 0x1 ;  /* 0x000000040000795c */ /* 0x000fe20000300000 */
.L_x_4517:
[----:B------:R-:W-:Y:S01]  /*eb00*/  IMAD R10, R18, 0x8, R16 ;  /* 0x00000008120a7824 */ /* 0x000fe200078e0210 */
[----:B------:R-:W-:Y:S01]  /*eb10*/  SHF.L.U32 R24, R25, 0x1f, RZ ;  /* 0x0000001f19187819 */ /* 0x000fe200000006ff */
[----:B------:R-:W-:Y:S01]  /*eb20*/  BSSY B1, `(.L_x_4518) ;  /* 0x0000004000017945 */ /* 0x000fe20003800000 */
[----:B-1----:R-:W-:Y:S02]  /*eb30*/  SHF.R.S32.HI R22, RZ, 0x1f, R5 ;  /* 0x0000001fff167819 */ /* 0x002fe40000011405 */
[----:B------:R-:W0:Y:S02]  /*eb40*/  SYNCS.PHASECHK.TRANS64.TRYWAIT P0, [R10+URZ+0x22840], R24 ;  /* 0x022840180a0075a7 */ /* 0x000e24000800017f */
[----:B0-----:R-:W-:Y:S05]  /*eb50*/  @!P0 BRA `(.L_x_4519) ;  /* 0x0000002c00908947 */ /* 0x001fea0003800000 */
.L_x_4600:
[----:B------:R-:W-:Y:S05]  /*eb60*/  BSYNC B1 ;  /* 0x0000000000017941 */ /* 0x000fea0003800000 */
.L_x_4518:
        /* <DEDUP_REMOVED lines=29> */
[----:B------:R-:W1:Y:S01]  /*ed40*/  SHFL.IDX PT, R14, R9, 0x2, 0x181f ;  /* 0x00581f00090e7f89 */ /* 0x000e6200000e0000 */
[----:B--2---:R-:W-:Y:S02]  /*ed50*/  IADD3.X R3, RZ, R3, RZ, P0, !PT ;  /* 0x00000003ff037210 */ /* 0x004fe400007fe4ff */
[----:B---3--:R-:W-:-:S03]  /*ed60*/  IADD3 R6, P0, R6, R0, RZ ;  /* 0x0000000006067210 */ /* 0x008fc60007f1e0ff */
[----:B------:R2:W-:Y:S02]  /*ed70*/  LDGSTS.E.BYPASS.LTC128B.128 [R8+0x1c400], desc[UR48][R2.64], !P1 ;  /* 0x1c40000002087fae */ /* 0x0005e4000c901d70 */
        /* <DEDUP_REMOVED lines=15> */
[----:B------:R3:W1:Y:S01]  /*ee70*/  SHFL.IDX PT, R14, R9, 0x5, 0x181f ;  /* 0x00b81f00090e7f89 */ /* 0x00066200000e0000 */
[----:B--2---:R-:W-:-:S05]  /*ee80*/  IADD3.X R3, RZ, R3, RZ, P0, !PT ;  /* 0x00000003ff037210 */ /* 0x004fca00007fe4ff */
[----:B----4-:R3:W-:Y:S04]  /*ee90*/  LDGSTS.E.BYPASS.LTC128B.128 [R8+0x1e400], desc[UR48][R2.64], !P1 ;  /* 0x1e40000002087fae */ /* 0x0107e8000c901d70 */
.L_x_4614:
        /* <DEDUP_REMOVED lines=8> */
.L_x_4521:
        /* <DEDUP_REMOVED lines=11> */
.L_x_4522:
[----:B------:R1:W-:Y:S01]  /*efd0*/  SYNCS.ARRIVE.TRANS64.A1T0 RZ, [R10+URZ+0x22830], RZ ;  /* 0x022830ff0aff79a7 */ /* 0x0003e2000810003f */
[----:B------:R-:W-:Y:S05]  /*efe0*/  @!P3 BRA `(.L_x_4523) ;  /* 0x000000000004b947 */ /* 0x000fea0003800000 */
[----:B------:R-:W-:Y:S01]  /*eff0*/  BPT.TRAP 0x1 ;  /* 0x000000040000795c */ /* 0x000fe20000300000 */
.L_x_4523:
[----:B------:R-:W2:Y:S01]  /*f000*/  SYNCS.PHASECHK.TRANS64.TRYWAIT P0, [R10+URZ+0x22860], R24 ;  /* 0x022860180a0075a7 */ /* 0x000ea2000800017f */
[----:B------:R-:W-:Y:S04]  /*f010*/  BSSY B1, `(.L_x_4524) ;  /* 0x0000002000017945 */ /* 0x000fe80003800000 */
[----:B--2---:R-:W-:Y:S05]  /*f020*/  @!P0 BRA `(.L_x_4525) ;  /* 0x0000003000008947 */ /* 0x004fea0003800000 */
.L_x_4615:
[----:B------:R-:W-:Y:S05]  /*f030*/  BSYNC B1 ;  /* 0x0000000000017941 */ /* 0x000fea0003800000 */
.L_x_4524:
        /* <DEDUP_REMOVED lines=19> */
[----:B------:R-:W-:-:S04]  /*f170*/  ULDC.64 UR4, c[0x0][0x318] ;  /* 0x0000c60000047ab9 */ /* 0x000fc80000000a00 */
[----:B------:R-:W-:Y:S02]  /*f180*/  IADD3 R23, R23, R3, RZ ;  /* 0x0000000317177210 */ /* 0x000fe40007ffe0ff */
[----:B------:R-:W-:Y:S01]  /*f190*/  LEA R21, P0, R2, UR4, 0x1 ;  /* 0x0000000402157c11 */ /* 0x000fe2000f8008ff */
[----:B------:R-:W-:-:S03]  /*f1a0*/  UMOV UR4, 0xffffffff ;  /* 0xffffffff00047882 */ /* 0x000fc60000000000 */
[----:B------:R-:W-:Y:S01]  /*f1b0*/  LEA.HI.X R23, R2, UR5, R23, 0x1, P0 ;  /* 0x0000000502177c11 */ /* 0x000fe200080f0c17 */
[----:B------:R-:W-:Y:S08]  /*f1c0*/  BRA.DIV UR4, `(.L_x_4526) ;  /* 0x0000002e04ac7947 */ /* 0x000ff0000b800000 */
[----:B------:R-:W3:Y:S01]  /*f1d0*/  SHFL.IDX PT, R14, R21, RZ, 0x181f ;  /* 0x00181fff150e7589 */ /* 0x000ee200000e0000 */
[----:B------:R-:W-:-:S03]  /*f1e0*/  LEA R22, R22, R16, 0x1 ;  /* 0x0000001016167211 */ /* 0x000fc600078e08ff */
        /* <DEDUP_REMOVED lines=41> */
.L_x_4629:
        /* <DEDUP_REMOVED lines=11> */
.L_x_4527:
        /* <DEDUP_REMOVED lines=11> */
.L_x_4528:
[----:B------:R0:W-:Y:S01]  /*f5e0*/  SYNCS.ARRIVE.TRANS64.A1T0 RZ, [R10+URZ+0x22850], RZ ;  /* 0x022850ff0aff79a7 */ /* 0x0001e2000810003f */
[----:B------:R-:W-:Y:S05]  /*f5f0*/  @P2 BRA `(.L_x_4529) ;  /* 0xfffffff0009c2947 */ /* 0x000fea000383ffff */
[----:B------:R-:W-:Y:S05]  /*f600*/  BSYNC B0 ;  /* 0x0000000000007941 */ /* 0x000fea0003800000 */
.L_x_4516:
[----:B------:R-:W2:Y:S01]  /*f610*/  S2R R0, SR_TID.X ;  /* 0x0000000000007919 */ /* 0x000ea20000002100 */
[----:B------:R-:W-:Y:S01]  /*f620*/  VIADD R18, R18, 0x1 ;  /* 0x0000000112127836 */ /* 0x000fe20000000000 */
[----:B------:R-:W-:Y:S04]  /*f630*/  BSSY B0, `(.L_x_4530) ;  /* 0x0000013000007945 */ /* 0x000fe80003800000 */
[----:B------:R-:W-:-:S04]  /*f640*/  ISETP.NE.AND P0, PT, R18, 0x2, PT ;  /* 0x000000021200780c */ /* 0x000fc80003f05270 */
[----:B------:R-:W-:Y:S02]  /*f650*/  SEL R18, R18, RZ, P0 ;  /* 0x000000ff12127207 */ /* 0x000fe40000000000 */
[----:B--2---:R-:W-:Y:S02]  /*f660*/  LOP3.LUT R2, R0, 0x7f, RZ, 0xc0, !PT ;  /* 0x0000007f00027812 */ /* 0x004fe400078ec0ff */
[----:B------:R-:W-:Y:S02]  /*f670*/  SEL R0, RZ, 0x1, P0 ;  /* 0x00000001ff007807 */ /* 0x000fe40000000000 */
        /* <DEDUP_REMOVED lines=14> */
.L_x_4531:
[----:B------:R-:W-:Y:S05]  /*f760*/  BSYNC B0 ;  /* 0x0000000000007941 */ /* 0x000fea0003800000 */
.L_x_4530:
[----:B------:R-:W-:-:S07]  /*f770*/  LOP3.LUT R25, R25, R0, RZ, 0x3c, !PT ;  /* 0x0000000019197212 */ /* 0x000fce00078e3cff */
.L_x_4491:
[----:B------:R-:W-:Y:S05]  /*f780*/  BSYNC B7 ;  /* 0x0000000000077941 */ /* 0x000fea0003800000 */
.L_x_4489:
[----:B------:R-:W-:-:S13]  /*f790*/  LOP3.LUT P1, RZ, R17, 0x200, RZ, 0xc0, !PT ;  /* 0x0000020011ff7812 */ /* 0x000fda000782c0ff */
[----:B------:R-:W-:Y:S05]  /*f7a0*/  @!P1 BRA `(.L_x_4532) ;  /* 0x0000000000249947 */ /* 0x000fea0003800000 */
[----:B------:R-:W-:Y:S05]  /*f7b0*/  WARPSYNC.ALL ;  /* 0x0000000000007948 */ /* 0x000fea0003800000 */
[----:B------:R-:W2:Y:S08]  /*f7c0*/  S2UR UR5, SR_CgaCtaId ;  /* 0x00000000000579c3 */ /* 0x000eb00000008800 */
[----:B------:R-:W-:Y:S06]  /*f7d0*/  BAR.SYNC.DEFER_BLOCKING 0x5, 0x180 ;  /* 0x0146000000007b1d */ /* 0x000fec0000010000 */
[----:B------:R-:W-:-:S02]  /*f7e0*/  UMOV UR4, 0x400 ;  /* 0x0000040000047882 */ /* 0x000fc40000000000 */
[----:B--2---:R-:W-:-:S06]  /*f7f0*/  ULEA UR4, UR5, UR4, 0x18 ;  /* 0x0000000405047291 */ /* 0x004fcc000f8ec03f */
[----:B------:R-:W-:-:S05]  /*f800*/  MOV R16, UR4 ;  /* 0x0000000400107c02 */ /* 0x000fca0008000f00 */
[----:B------:R2:W3:Y:S01]  /*f810*/  LDS R31, [R16+0x228d0] ;  /* 0x0228d000101f7984 */ /* 0x0004e20000000800 */
[----:B------:R-:W-:Y:S06]  /*f820*/  BAR.ARV 0x4, 0x180 ;  /* 0x0106000000007b1d */ /* 0x000fec0000002000 */
[----:B------:R-:W-:Y:S05]  /*f830*/  BRA `(.L_x_4533) ;  /* 0x00000000002c7947 */ /* 0x000fea0003800000 */
.L_x_4532:
[----:B------:R-:W-:-:S03]  /*f840*/  UMOV UR4, 0xffffffff ;  /* 0xffffffff00047882 */ /* 0x000fc60000000000 */
[----:B------:R-:W-:Y:S05]  /*f850*/  BRA.DIV UR4, `(.L_x_4534) ;  /* 0x0000002e04d07947 */ /* 0x000fea000b800000 */
[----:B------:R2:W3:Y:S02]  /*f860*/  SHFL.IDX PT, R14, R31, RZ, 0x1f ;  /* 0x00001fff1f0e7589 */ /* 0x0004e400000e0000 */
.L_x_4632:
        /* <DEDUP_REMOVED lines=8> */
.L_x_4533:
[----:B------:R-:W-:Y:S02]  /*f8f0*/  ULDC UR4, c[0x0][0xc38] ;  /* 0x00030e0000047ab9 */ /* 0x000fe40000000800 */
[----:B---3--:R-:W-:-:S13]  /*f900*/  ISETP.GE.AND P0, PT, R31, UR4, PT ;  /* 0x000000041f007c0c */ /* 0x008fda000bf06270 */
[----:B------:R-:W-:Y:S05]  /*f910*/  @!P0 BRA `(.L_x_4535) ;  /* 0xffffffc800948947 */ /* 0x000fea000383ffff */
.L_x_4486:
        /* <DEDUP_REMOVED lines=12> */
.L_x_4633:
[----:B------:R-:W-:Y:S05]  /*f9e0*/  BSYNC B0 ;  /* 0x0000000000007941 */ /* 0x000fea0003800000 */
.L_x_4536:
[----:B------:R-:W-:-:S03]  /*f9f0*/  UMOV UR4, 0xffffffff ;  /* 0xffffffff00047882 */ /* 0x000fc60000000000 */
[----:B------:R-:W-:Y:S05]  /*fa00*/  BRA.DIV UR4, `(.L_x_4538) ;  /* 0x0000002e04a07947 */ /* 0x000fea000b800000 */
[----:B---3--:R-:W3:Y:S02]  /*fa10*/  S2R R0, SR_TID.X ;  /* 0x0000000000007919 */ /* 0x008ee40000002100 */
[----:B---3--:R-:W-:-:S04]  /*fa20*/  SHF.R.U32.HI R0, RZ, 0x5, R0 ;  /* 0x00000005ff007819 */ /* 0x008fc80000011600 */
[----:B------:R-:W-:-:S05]  /*fa30*/  LOP3.LUT R0, R0, 0x3, RZ, 0xc0, !PT ;  /* 0x0000000300007812 */ /* 0x000fca00078ec0ff */
[----:B------:R3:W4:Y:S02]  /*fa40*/  SHFL.IDX PT, R14, R0, RZ, 0x1f ;  /* 0x00001fff000e7589 */ /* 0x00072400000e0000 */
.L_x_4636:
[----:B----4-:R-:W-:Y:S01]  /*fa50*/  ISETP.NE.AND P0, PT, R14, RZ, PT ;  /* 0x000000ff0e00720c */ /* 0x010fe20003f05270 */
[----:B------:R-:W-:-:S12]  /*fa60*/  BSSY B0, `(.L_x_4539) ;  /* 0x0000024000007945 */ /* 0x000fd80003800000 */
[----:B------:R-:W-:Y:S05]  /*fa70*/  @P0 BRA `(.L_x_4540) ;  /* 0x0000000000880947 */ /* 0x000fea0003800000 */
[----:B------:R-:W-:-:S03]  /*fa80*/  UMOV UR4, 0xffffffff ;  /* 0xffffffff00047882 */ /* 0x000fc60000000000 */
[----:B------:R-:W-:Y:S05]  /*fa90*/  BRA.DIV UR4, `(.L_x_4541) ;  /* 0x0000002e04b07947 */ /* 0x000fea000b800000 */
[----:B------:R-:W-:-:S13]  /*faa0*/  ELECT P6, URZ, PT ;  /* 0x00000000003f782f */ /* 0x000fda00038c0000 */
.L_x_4639:
[----:B------:R-:W-:Y:S05]  /*fab0*/  @!P6 BRA `(.L_x_4540) ;  /* 0x000000000078e947 */ /* 0x000fea0003800000 */
[----:B------:R-:W-:-:S06]  /*fac0*/  ULOP3.LUT UR4, UR45, 0x2, URZ, 0xfc, !UPT ;  /* 0x000000022d047892 */ /* 0x000fcc000f8efc3f */
[----:B---3--:R-:W-:-:S05]  /*fad0*/  IMAD.U32 R0, RZ, RZ, UR4 ;  /* 0x00000004ff007e24 */ /* 0x008fca000f8e00ff */
[----:B------:R-:W-:-:S13]  /*fae0*/  ISETP.NE.AND P0, PT, R0, 0x3, PT ;  /* 0x000000030000780c */ /* 0x000fda0003f05270 */
[----:B------:R-:W-:Y:S05]  /*faf0*/  @!P0 BRA `(.L_x_4542) ;  /* 0x0000000000048947 */ /* 0x000fea0003800000 */
[----:B------:R-:W-:Y:S01]  /*fb00*/  BPT.TRAP 0x1 ;  /* 0x000000040000795c */ /* 0x000fe20000300000 */
.L_x_4542:
[C---:B------:R-:W-:Y:S01]  /*fb10*/  LEA R3, R18.reuse, R5, 0x3 ;  /* 0x0000000512037211 */ /* 0x040fe200078e18ff */
[----:B------:R-:W-:Y:S01]  /*fb20*/  VIADD R18, R18, 0x1 ;  /* 0x0000000112127836 */ /* 0x000fe20000000000 */
[----:B------:R-:W-:-:S04]  /*fb30*/  SHF.L.U32 R2, R25, 0x1f, RZ ;  /* 0x0000001f19027819 */ /* 0x000fc800000006ff */
[----:B------:R-:W3:Y:S01]  /*fb40*/  SYNCS.PHASECHK.TRANS64.TRYWAIT P1, [R3+URZ+0x22840], R2 ;  /* 0x02284002030075a7 */ /* 0x000ee2000802017f */
[----:B------:R-:W-:-:S04]  /*fb50*/  ISETP.NE.AND P2, PT, R18, 0x2, PT ;  /* 0x000000021200780c */ /* 0x000fc80003f45270 */
[----:B------:R-:W-:Y:S01]  /*fb60*/  SEL R0, RZ, 0x1, P2 ;  /* 0x00000001ff007807 */ /* 0x000fe20001000000 */
[----:B---3--:R-:W-:Y:S08]  /*fb70*/  @!P1 BRA `(.L_x_4543) ;  /* 0x0000002c00989947 */ /* 0x008ff00003800000 */
.L_x_4640:
[----:B------:R-:W-:Y:S02]  /*fb80*/  SEL R18, R18, RZ, P2 ;  /* 0x000000ff12127207 */ /* 0x000fe40001000000 */
[----:B------:R-:W-:Y:S01]  /*fb90*/  LOP3.LUT R0, R25, R0, RZ, 0x3c, !PT ;  /* 0x0000000019007212 */ /* 0x000fe200078e3cff */
[----:B------:R-:W-:Y:S06]  /*fba0*/  @!P0 BRA `(.L_x_4544) ;  /* 0x0000000000048947 */ /* 0x000fec0003800000 */
[----:B------:R-:W-:Y:S01]  /*fbb0*/  BPT.TRAP 0x1 ;  /* 0x000000040000795c */ /* 0x000fe20000300000 */
.L_x_4544:
[----:B------:R-:W-:Y:S01]  /*fbc0*/  IMAD R5, R18, 0x8, R5 ;  /* 0x0000000812057824 */ /* 0x000fe200078e0205 */
[----:B------:R-:W-:-:S04]  /*fbd0*/  SHF.L.U32 R0, R0, 0x1f, RZ ;  /* 0x0000001f00007819 */ /* 0x000fc800000006ff */
[----:B------:R-:W4:Y:S02]  /*fbe0*/  SYNCS.PHASECHK.TRANS64.TRYWAIT P1, [R5+URZ+0x22840], R0 ;  /* 0x02284000050075a7 */ /* 0x000f24000802017f */
[----:B----4-:R-:W-:Y:S05]  /*fbf0*/  @!P1 BRA `(.L_x_4545) ;  /* 0x0000002c008c9947 */ /* 0x010fea0003800000 */
.L_x_4641:
[----:B------:R-:W-:Y:S05]  /*fc00*/  @!P0 BRA `(.L_x_4546) ;  /* 0x0000000000048947 */ /* 0x000fea0003800000 */
[----:B------:R-:W-:Y:S01]  /*fc10*/  BPT.TRAP 0x1 ;  /* 0x000000040000795c */ /* 0x000fe20000300000 */
.L_x_4546:
[----:B------:R-:W0:Y:S02]  /*fc20*/  SYNCS.PHASECHK.TRANS64.TRYWAIT P1, [R3+URZ+0x22860], R2 ;  /* 0x02286002030075a7 */ /* 0x000e24000802017f */
[----:B0-----:R-:W-:Y:S05]  /*fc30*/  @!P1 BRA `(.L_x_4547) ;  /* 0x0000002c00909947 */ /* 0x001fea0003800000 */
.L_x_4642:
[----:B------:R-:W-:Y:S05]  /*fc40*/  @!P0 BRA `(.L_x_4548) ;  /* 0x0000000000048947 */ /* 0x000fea0003800000 */
[----:B------:R-:W-:Y:S01]  /*fc50*/  BPT.TRAP 0x1 ;  /* 0x000000040000795c */ /* 0x000fe20000300000 */
.L_x_4548:
[----:B------:R0:W0:Y:S02]  /*fc60*/  SYNCS.PHASECHK.TRANS64.TRYWAIT P0, [R5+URZ+0x22860], R0 ;  /* 0x02286000050075a7 */ /* 0x000024000800017f */
[----:B0-----:R-:W-:Y:S05]  /*fc70*/  @!P0 NANOSLEEP.SYNCS 0x989680 ;  /* 0x009896800000895d */ /* 0x001fea0003900000 */
[----:B------:R-:W0:Y:S02]  /*fc80*/  @!P0 SYNCS.PHASECHK.TRANS64 P0, [R5+URZ+0x22860], R0 ;  /* 0x02286000050085a7 */ /* 0x000e24000800007f */
[----:B0-----:R-:W-:Y:S05]  /*fc90*/  @!P0 BRA `(.L_x_4548) ;  /* 0xfffffffc00f08947 */ /* 0x001fea000383ffff */
.L_x_4540:
[----:B------:R-:W-:Y:S05]  /*fca0*/  BSYNC B0 ;  /* 0x0000000000007941 */ /* 0x000fea0003800000 */
.L_x_4539:
[----:B------:R-:W-:Y:S05]  /*fcb0*/  EXIT ;  /* 0x000000000000794d */ /* 0x000fea0003800000 */
.L_x_4433:
[----:B0-----:R-:W-:-:S04]  /*fcc0*/  IMAD.U32 R3, RZ, RZ, UR47 ;  /* 0x0000002fff037e24 */ /* 0x001fc8000f8e00ff */
[----:B------:R0:W1:Y:S03]  /*fcd0*/  SYNCS.PHASECHK.TRANS64.TRYWAIT P0, [R3+URZ+0x22800], R0 ;  /* 0x02280000030075a7 */ /* 0x000066000800017f */
[----:B-1----:R-:W-:Y:S05]  /*fce0*/  @!P0 NANOSLEEP.SYNCS 0x989680 ;  /* 0x009896800000895d */ /* 0x002fea0003900000 */
[----:B------:R-:W1:Y:S02]  /*fcf0*/  @!P0 SYNCS.PHASECHK.TRANS64 P0, [R3+URZ+0x22800], R0 ;  /* 0x02280000030085a7 */ /* 0x000e64000800007f */
[----:B-1----:R-:W-:Y:S05]  /*fd00*/  @!P0 BRA `(.L_x_4433) ;  /* 0xfffffffc00ec8947 */ /* 0x002fea000383ffff */
[----:B------:R-:W-:Y:S05]  /*fd10*/  BRA `(.L_x_4549) ;  /* 0xffffff1800e07947 */ /* 0x000fea000383ffff */
.L_x_4437:
[----:B-1----:R-:W-:-:S04]  /*fd20*/  IMAD.U32 R3, RZ, RZ, UR22 ;  /* 0x00000016ff037e24 */ /* 0x002fc8000f8e00ff */
[----:B------:R1:W2:Y:S03]  /*fd30*/  SYNCS.PHASECHK.TRANS64.TRYWAIT P1, [R3+URZ+0x22830], R8 ;  /* 0x02283008030075a7 */ /* 0x0002a6000802017f */
[----:B--2---:R-:W-:Y:S05]  /*fd40*/  @!P1 NANOSLEEP.SYNCS 0x989680 ;  /* 0x009896800000995d */ /* 0x004fea0003900000 */
[----:B------:R-:W2:Y:S02]  /*fd50*/  @!P1 SYNCS.PHASECHK.TRANS64 P1, [R3+URZ+0x22830], R8 ;  /* 0x02283008030095a7 */ /* 0x000ea4000802007f */
[----:B--2---:R-:W-:Y:S05]  /*fd60*/  @!P1 BRA `(.L_x_4437) ;  /* 0xfffffffc00ec9947 */ /* 0x004fea000383ffff */
[----:B------:R-:W-:Y:S05]  /*fd70*/  BRA `(.L_x_4436) ;  /* 0xffffff1c00047947 */ /* 0x000fea000383ffff */
.L_x_4442:
[----:B-1----:R-:W-:-:S04]  /*fd80*/  MOV R9, UR22 ;  /* 0x0000001600097c02 */ /* 0x002fc80008000f00 */
[----:B------:R1:W2:Y:S03]  /*fd90*/  SYNCS.PHASECHK.TRANS64.TRYWAIT P1, [R9+URZ+0x22850], R8 ;  /* 0x02285008090075a7 */ /* 0x0002a6000802017f */
[----:B--2---:R-:W-:Y:S05]  /*fda0*/  @!P1 NANOSLEEP.SYNCS 0x989680 ;  /* 0x009896800000995d */ /* 0x004fea0003900000 */
[----:B------:R-:W2:Y:S02]  /*fdb0*/  @!P1 SYNCS.PHASECHK.TRANS64 P1, [R9+URZ+0x22850], R8 ;  /* 0x02285008090095a7 */ /* 0x000ea4000802007f */
[----:B--2---:R-:W-:Y:S05]  /*fdc0*/  @!P1 BRA `(.L_x_4442) ;  /* 0xfffffffc00ec9947 */ /* 0x004fea000383ffff */
[----:B------:R-:W-:Y:S05]  /*fdd0*/  BRA `(.L_x_4441) ;  /* 0xffffff3800947947 */ /* 0x000fea000383ffff */
.L_x_4448:
[----:B-1----:R-:W-:-:S04]  /*fde0*/  IMAD.U32 R0, RZ, RZ, UR26 ;  /* 0x0000001aff007e24 */ /* 0x002fc8000f8e00ff */
[----:B------:R1:W2:Y:S03]  /*fdf0*/  SYNCS.PHASECHK.TRANS64.TRYWAIT P1, [R0+URZ+0x22830], R7 ;  /* 0x02283007000075a7 */ /* 0x0002a6000802017f */
[----:B--2---:R-:W-:Y:S05]  /*fe00*/  @!P1 NANOSLEEP.SYNCS 0x989680 ;  /* 0x009896800000995d */ /* 0x004fea0003900000 */
[----:B------:R-:W2:Y:S02]  /*fe10*/  @!P1 SYNCS.PHASECHK.TRANS64 P1, [R0+URZ+0x22830], R7 ;  /* 0x02283007000095a7 */ /* 0x000ea4000802007f */
[----:B--2---:R-:W-:Y:S05]  /*fe20*/  @!P1 BRA `(.L_x_4448) ;  /* 0xfffffffc00ec9947 */ /* 0x004fea000383ffff */
[----:B------:R-:W-:Y:S05]  /*fe30*/  BRA `(.L_x_4447) ;  /* 0xffffff3c00dc7947 */ /* 0x000fea000383ffff */
.L_x_4453:
[----:B-1----:R-:W-:-:S04]  /*fe40*/  IMAD.U32 R10, RZ, RZ, UR26 ;  /* 0x0000001aff0a7e24 */ /* 0x002fc8000f8e00ff */
[----:B------:R1:W2:Y:S03]  /*fe50*/  SYNCS.PHASECHK.TRANS64.TRYWAIT P1, [R10+URZ+0x22850], R7 ;  /* 0x022850070a0075a7 */ /* 0x0002a6000802017f */
[----:B--2---:R-:W-:Y:S05]  /*fe60*/  @!P1 NANOSLEEP.SYNCS 0x989680 ;  /* 0x009896800000995d */ /* 0x004fea0003900000 */
[----:B------:R-:W2:Y:S02]  /*fe70*/  @!P1 SYNCS.PHASECHK.TRANS64 P1, [R10+URZ+0x22850], R7 ;  /* 0x022850070a0095a7 */ /* 0x000ea4000802007f */
[----:B--2---:R-:W-:Y:S05]  /*fe80*/  @!P1 BRA `(.L_x_4453) ;  /* 0xfffffffc00ec9947 */ /* 0x004fea000383ffff */
[----:B------:R-:W-:Y:S05]  /*fe90*/  BRA `(.L_x_4452) ;  /* 0xffffff6400607947 */ /* 0x000fea000383ffff */
.L_x_4460:
[----:B-1----:R-:W-:-:S04]  /*fea0*/  IMAD.U32 R0, RZ, RZ, UR25 ;  /* 0x00000019ff007e24 */ /* 0x002fc8000f8e00ff */
[----:B------:R1:W2:Y:S03]  /*feb0*/  SYNCS.PHASECHK.TRANS64.TRYWAIT P1, [R0+URZ+0x22830], R7 ;  /* 0x02283007000075a7 */ /* 0x0002a6000802017f */
[----:B--2---:R-:W-:Y:S05]  /*fec0*/  @!P1 NANOSLEEP.SYNCS 0x989680 ;  /* 0x009896800000995d */ /* 0x004fea0003900000 */
[----:B------:R-:W2:Y:S02]  /*fed0*/  @!P1 SYNCS.PHASECHK.TRANS64 P1, [R0+URZ+0x22830], R7 ;  /* 0x02283007000095a7 */ /* 0x000ea4000802007f */
[----:B--2---:R-:W-:Y:S05]  /*fee0*/  @!P1 BRA `(.L_x_4460) ;  /* 0xfffffffc00ec9947 */ /* 0x004fea000383ffff */
[----:B------:R-:W-:Y:S05]  /*fef0*/  BRA `(.L_x_4459) ;  /* 0xffffff68006c7947 */ /* 0x000fea000383ffff */
.L_x_4465:
[----:B-1----:R-:W-:-:S04]  /*ff00*/  IMAD.U32 R10, RZ, RZ, UR25 ;  /* 0x00000019ff0a7e24 */ /* 0x002fc8000f8e00ff */
[----:B------:R1:W2:Y:S03]  /*ff10*/  SYNCS.PHASECHK.TRANS64.TRYWAIT P1, [R10+URZ+0x22850], R7 ;  /* 0x022850070a0075a7 */ /* 0x0002a6000802017f */
[----:B--2---:R-:W-:Y:S05]  /*ff20*/  @!P1 NANOSLEEP.SYNCS 0x989680 ;  /* 0x009896800000995d */ /* 0x004fea0003900000 */
[----:B------:R-:W2:Y:S02]  /*ff30*/  @!P1 SYNCS.PHASECHK.TRANS64 P1, [R10+URZ+0x22850], R7 ;  /* 0x022850070a0095a7 */ /* 0x000ea4000802007f */
[----:B--2---:R-:W-:Y:S05]  /*ff40*/  @!P1 BRA `(.L_x_4465) ;  /* 0xfffffffc00ec9947 */ /* 0x004fea000383ffff */
[----:B------:R-:W-:Y:S05]  /*ff50*/  BRA `(.L_x_4464) ;  /* 0xffffff8800107947 */ /* 0x000fea000383ffff */
.L_x_4497:
[----:B------:R-:W2:Y:S01]  /*ff60*/  S2R R20, SR_TID.X ;  /* 0x0000000000147919 */ /* 0x000ea20000002100 */
[----:B------:R-:W-:Y:S02]  /*ff70*/  IMAD.MOV.U32 R12, RZ, RZ, RZ ;  /* 0x000000ffff0c7224 */ /* 0x000fe400078e00ff */
[----:B------:R-:W-:Y:S02]  /*ff80*/  IMAD.MOV.U32 R11, RZ, RZ, 0x1f ;  /* 0x0000001fff0b7424 */ /* 0x000fe400078e00ff */
[----:B------:R-:W-:Y:S01]  /*ff90*/  IMAD.MOV.U32 R15, RZ, RZ, -0x1 ;  /* 0xffffffffff0f7424 */ /* 0x000fe200078e00ff */
[----:B--2---:R-:W-:-:S04]  /*ffa0*/  SHF.R.U32.HI R20, RZ, 0x5, R20 ;  /* 0x00000005ff147819 */ /* 0x004fc80000011614 */
[----:B------:R-:W-:-:S04]  /*ffb0*/  LOP3.LUT R20, R20, 0x3, RZ, 0xc0, !PT ;  /* 0x0000000314147812 */ /* 0x000fc800078ec0ff */
[----:B------:R-:W-:-:S07]  /*ffc0*/  MOV R13, R20 ;  /* 0x00000014000d7202 */ /* 0x000fce0000000f00 */
[----:B01---5:R-:W-:Y:S05]  /*ffd0*/  WARPSYNC.COLLECTIVE R15, `(.L_x_4550) ;  /* 0x000000000f087348 */ /* 0x023fea0003c00000 */
[----:B------:R2:W3:Y:S02]  /*ffe0*/  SHFL.IDX P6, R14, R13, R12, R11 ;  /* 0x0000000c0d0e7389 */ /* 0x0004e400000c000b */
[----:B0123-5:R-:W-:Y:S01]  /*fff0*/  ENDCOLLECTIVE ;  /* 0x000000000000791b */ /* 0x02ffe20003800000 */
.L_x_4550:
[----:B------:R-:W-:Y:S05]  /*10000*/  BRA `(.L_x_4551) ;  /* 0xffffffcc005c7947 */ /* 0x000fea000383ffff */
.L_x_4500:
[----:B0-----:R0:W1:Y:S02]  /*10010*/  SYNCS.PHASECHK.TRANS64.TRYWAIT P0, [R22+URZ+0x22840], R3 ;  /* 0x02284003160075a7 */ /* 0x001064000800017f */
[----:B-1----:R-:W-:Y:S05]  /*10020*/  @!P0 NANOSLEEP.SYNCS 0x989680 ;  /* 0x009896800000895d */ /* 0x002fea0003900000 */
[----:B------:R-:W1:Y:S02]  /*10030*/  @!P0 SYNCS.PHASECHK.TRANS64 P0, [R22+URZ+0x22840], R3 ;  /* 0x02284003160085a7 */ /* 0x000e64000800007f */
[----:B-1----:R-:W-:Y:S05]  /*10040*/  @!P0 BRA `(.L_x_4500) ;  /* 0xfffffffc00f08947 */ /* 0x002fea000383ffff */
[----:B------:R-:W-:Y:S05]  /*10050*/  BRA `(.L_x_4552) ;  /* 0xffffffd000047947 */ /* 0x000fea000383ffff */
.L_x_4501:
        /* <DEDUP_REMOVED lines=8> */
.L_x_4554:
[----:B------:R-:W-:Y:S05]  /*100e0*/  BSYNC B0 ;  /* 0x0000000000007941 */ /* 0x000fea0003800000 */
.L_x_4553:
[----:B------:R-:W-:Y:S01]  /*100f0*/  IMAD.MOV.U32 R13, RZ, RZ, R4 ;  /* 0x000000ffff0d7224 */ /* 0x000fe200078e0004 */
[----:B------:R-:W-:Y:S01]  /*10100*/  MOV R12, RZ ;  /* 0x000000ff000c7202 */ /* 0x000fe20000000f00 */
[----:B------:R-:W-:Y:S02]  /*10110*/  IMAD.MOV.U32 R11, RZ, RZ, 0x181f ;  /* 0x0000181fff0b7424 */ /* 0x000fe400078e00ff */
[----:B------:R-:W-:Y:S02]  /*10120*/  IMAD.MOV.U32 R15, RZ, RZ, -0x1 ;  /* 0xffffffffff0f7424 */ /* 0x000fe400078e00ff */
[----:B------:R-:W-:Y:S02]  /*10130*/  IMAD.MOV.U32 R2, RZ, RZ, R14 ;  /* 0x000000ffff027224 */ /* 0x000fe400078e000e */
[----:B------:R-:W-:-:S07]  /*10140*/  @P0 IMAD R7, R0, 0x2, R16 ;  /* 0x0000000200070824 */ /* 0x000fce00078e0210 */
[----:B------:R-:W-:Y:S05]  /*10150*/  WARPSYNC.COLLECTIVE R15, `(.L_x_4555) ;  /* 0x000000000f087348 */ /* 0x000fea0003c00000 */
[----:B------:R0:W1:Y:S02]  /*10160*/  SHFL.IDX P6, R14, R13, R12, R11 ;  /* 0x0000000c0d0e7389 */ /* 0x00006400000c000b */
[----:B01----:R-:W-:Y:S01]  /*10170*/  ENDCOLLECTIVE ;  /* 0x000000000000791b */ /* 0x003fe20003800000 */
.L_x_4555:
[----:B------:R-:W-:Y:S02]  /*10180*/  IMAD.MOV.U32 R13, RZ, RZ, R5 ;  /* 0x000000ffff0d7224 */ /* 0x000fe400078e0005 */
[----:B------:R-:W-:Y:S01]  /*10190*/  IMAD.MOV.U32 R12, RZ, RZ, 0x1 ;  /* 0x00000001ff0c7424 */ /* 0x000fe200078e00ff */
[----:B------:R-:W-:-:S05]  /*101a0*/  @P0 LEA R14, P1, R8, R14, 0x1 ;  /* 0x0000000e080e0211 */ /* 0x000fca00078208ff */
[----:B------:R-:W-:Y:S01]  /*101b0*/  @P0 IMAD.X R3, RZ, RZ, R2, P1 ;  /* 0x000000ffff030224 */ /* 0x000fe200008e0602 */
[----:B------:R-:W-:-:S07]  /*101c0*/  @P0 MOV R2, R14 ;  /* 0x0000000e00020202 */ /* 0x000fce0000000f00 */
[----:B------:R-:W-:Y:S05]  /*101d0*/  WARPSYNC.COLLECTIVE R15, `(.L_x_4556) ;  /* 0x000000000f087348 */ /* 0x000fea0003c00000 */
[----:B------:R0:W1:Y:S02]  /*101e0*/  SHFL.IDX P6, R14, R13, R12, R11 ;  /* 0x0000000c0d0e7389 */ /* 0x00006400000c000b */
[----:B01----:R-:W-:Y:S01]  /*101f0*/  ENDCOLLECTIVE ;  /* 0x000000000000791b */ /* 0x003fe20003800000 */
.L_x_4556:
        /* <DEDUP_REMOVED lines=11> */
.L_x_4557:
[----:B------:R-:W-:Y:S02]  /*102b0*/  IMAD.MOV.U32 R13, RZ, RZ, R5 ;  /* 0x000000ffff0d7224 */ /* 0x000fe400078e0005 */
[----:B------:R-:W-:Y:S01]  /*102c0*/  IMAD.MOV.U32 R12, RZ, RZ, 0x2 ;  /* 0x00000002ff0c7424 */ /* 0x000fe200078e00ff */
[----:B------:R-:W-:-:S13]  /*102d0*/  @P0 LEA R2, P1, R8, R14, 0x1 ;  /* 0x0000000e08020211 */ /* 0x000fda00078208ff */
[----:B------:R-:W-:Y:S05]  /*102e0*/  WARPSYNC.COLLECTIVE R15, `(.L_x_4558) ;  /* 0x000000000f087348 */ /* 0x000fea0003c00000 */
[----:B------:R0:W1:Y:S02]  /*102f0*/  SHFL.IDX P6, R14, R13, R12, R11 ;  /* 0x0000000c0d0e7389 */ /* 0x00006400000c000b */
[----:B01----:R-:W-:Y:S01]  /*10300*/  ENDCOLLECTIVE ;  /* 0x000000000000791b */ /* 0x003fe20003800000 */
.L_x_4558:
[----:B------:R-:W-:-:S05]  /*10310*/  @P0 IADD3.X R3, RZ, R6, RZ, P1, !PT ;  /* 0x00000006ff030210 */ /* 0x000fca0000ffe4ff */
[----:B------:R-:W-:Y:S01]  /*10320*/  @!PT LDS RZ, [RZ] ;  /* 0x00000000fffff984 */ /* 0x000fe20000000800 */
[----:B------:R-:W-:Y:S01]  /*10330*/  @!PT LDS RZ, [RZ] ;  /* 0x00000000fffff984 */ /* 0x000fe20000000800 */
[----:B------:R-:W-:Y:S01]  /*10340*/  @!PT LDS RZ, [RZ] ;  /* 0x00000000fffff984 */ /* 0x000fe20000000800 */
[----:B------:R0:W-:Y:S01]  /*10350*/  @P0 LDGSTS.E.BYPASS.LTC128B.128 [R9+0x1cc00], desc[UR48][R2.64], !P2 ;  /* 0x1cc0000002090fae */ /* 0x0001e2000d101d70 */
[----:B------:R-:W-:Y:S02]  /*10360*/  ISETP.GE.AND P0, PT, R23, 0x21, PT ;  /* 0x000000211700780c */ /* 0x000fe40003f06270 */
[----:B------:R-:W-:-:S11]  /*10370*/  MOV R13, R4 ;  /* 0x00000004000d7202 */ /* 0x000fd60000000f00 */
[----:B------:R-:W-:Y:S02]  /*10380*/  @P0 IMAD R7, R0, 0x2, R16 ;  /* 0x0000000200070824 */ /* 0x000fe400078e0210 */
[----:B0-----:R-:W-:-:S07]  /*10390*/  IMAD.MOV.U32 R6, RZ, RZ, R14 ;  /* 0x000000ffff067224 */ /* 0x001fce00078e000e */
[----:B------:R-:W-:Y:S05]  /*103a0*/  WARPSYNC.COLLECTIVE R15, `(.L_x_4559) ;  /* 0x000000000f087348 */ /* 0x000fea0003c00000 */
[----:B------:R0:W1:Y:S02]  /*103b0*/  SHFL.IDX P6, R14, R13, R12, R11 ;  /* 0x0000000c0d0e7389 */ /* 0x00006400000c000b */
[----:B01----:R-:W-:Y:S01]  /*103c0*/  ENDCOLLECTIVE ;  /* 0x000000000000791b */ /* 0x003fe20003800000 */
.L_x_4559:
[----:B------:R-:W-:Y:S02]  /*103d0*/  IMAD.MOV.U32 R13, RZ, RZ, R5 ;  /* 0x000000ffff0d7224 */ /* 0x000fe400078e0005 */
[----:B------:R-:W-:Y:S01]  /*103e0*/  IMAD.MOV.U32 R12, RZ, RZ, 0x3 ;  /* 0x00000003ff0c7424 */ /* 0x000fe200078e00ff */
[----:B------:R-:W-:-:S13]  /*103f0*/  @P0 LEA R2, P1, R8, R14, 0x1 ;  /* 0x0000000e08020211 */ /* 0x000fda00078208ff */
[----:B------:R-:W-:Y:S05]  /*10400*/  WARPSYNC.COLLECTIVE R15, `(.L_x_4560) ;  /* 0x000000000f087348 */ /* 0x000fea0003c00000 */
[----:B------:R0:W1:Y:S02]  /*10410*/  SHFL.IDX P6, R14, R13, R12, R11 ;  /* 0x0000000c0d0e7389 */ /* 0x00006400000c000b */
[----:B01----:R-:W-:Y:S01]  /*10420*/  ENDCOLLECTIVE ;  /* 0x000000000000791b */ /* 0x003fe20003800000 */
.L_x_4560:
[----:B------:R-:W-:-:S05]  /*10430*/  @P0 IMAD.X R3, RZ, RZ, R6, P1 ;  /* 0x000000ffff030224 */ /* 0x000fca00008e0606 */
[----:B------:R-:W-:Y:S01]  /*10440*/  @!PT LDS RZ, [RZ] ;  /* 0x00000000fffff984 */ /* 0x000fe20000000800 */
[----:B------:R-:W-:Y:S01]  /*10450*/  @!PT LDS RZ, [RZ] ;  /* 0x00000000fffff984 */ /* 0x000fe20000000800 */
[----:B------:R-:W-:Y:S01]  /*10460*/  @!PT LDS RZ, [RZ] ;  /* 0x00000000fffff984 */ /* 0x000fe20000000800 */
[----:B------:R0:W-:Y:S01]  /*10470*/  @P0 LDGSTS.E.BYPASS.LTC128B.128 [R7+0x1d400], desc[UR48][R2.64], !P2 ;  /* 0x1d40000002070fae */ /* 0x0001e2000d101d70 */
[----:B------:R-:W-:Y:S01]  /*10480*/  ISETP.GE.AND P0, PT, R23, 0x31, PT ;  /* 0x000000311700780c */ /* 0x000fe20003f06270 */
[----:B------:R-:W-:-:S12]  /*10490*/  IMAD.MOV.U32 R13, RZ, RZ, R4 ;  /* 0x000000ffff0d7224 */ /* 0x000fd800078e0004 */
[----:B------:R-:W-:Y:S01]  /*104a0*/  @P0 IMAD R9, R0, 0x2, R16 ;  /* 0x0000000200090824 */ /* 0x000fe200078e0210 */
[----:B0-----:R-:W-:-:S07]  /*104b0*/  MOV R6, R14 ;  /* 0x0000000e00067202 */ /* 0x001fce0000000f00 */
[----:B------:R-:W-:Y:S05]  /*104c0*/  WARPSYNC.COLLECTIVE R15, `(.L_x_4561) ;  /* 0x000000000f087348 */ /* 0x000fea0003c00000 */
[----:B------:R0:W1:Y:S02]  /*104d0*/  SHFL.IDX P6, R14, R13, R12, R11 ;  /* 0x0000000c0d0e7389 */ /* 0x00006400000c000b */
[----:B01----:R-:W-:Y:S01]  /*104e0*/  ENDCOLLECTIVE ;  /* 0x000000000000791b */ /* 0x003fe20003800000 */
.L_x_4561:
[----:B------:R-:W-:Y:S01]  /*104f0*/  IMAD.MOV.U32 R13, RZ, RZ, R5 ;  /* 0x000000ffff0d7224 */ /* 0x000fe200078e0005 */
[----:B------:R-:W-:Y:S02]  /*10500*/  MOV R12, 0x4 ;  /* 0x00000004000c7802 */ /* 0x000fe40000000f00 */
[----:B------:R-:W-:-:S13]  /*10510*/  @P0 LEA R2, P1, R8, R14, 0x1 ;  /* 0x0000000e08020211 */ /* 0x000fda00078208ff */
[----:B------:R-:W-:Y:S05]  /*10520*/  WARPSYNC.COLLECTIVE R15, `(.L_x_4562) ;  /* 0x000000000f087348 */ /* 0x000fea0003c00000 */
[----:B------:R0:W1:Y:S02]  /*10530*/  SHFL.IDX P6, R14, R13, R12, R11 ;  /* 0x0000000c0d0e7389 */ /* 0x00006400000c000b */
[----:B01----:R-:W-:Y:S01]  /*10540*/  ENDCOLLECTIVE ;  /* 0x000000000000791b */ /* 0x003fe20003800000 */
.L_x_4562:
        /* <DEDUP_REMOVED lines=12> */
.L_x_4563:
[----:B------:R-:W-:Y:S01]  /*10610*/  MOV R13, R5 ;  /* 0x00000005000d7202 */ /* 0x000fe20000000f00 */
[----:B------:R-:W-:Y:S01]  /*10620*/  IMAD.MOV.U32 R12, RZ, RZ, 0x5 ;  /* 0x00000005ff0c7424 */ /* 0x000fe200078e00ff */
[----:B------:R-:W-:-:S13]  /*10630*/  @P0 LEA R2, P1, R8, R14, 0x1 ;  /* 0x0000000e08020211 */ /* 0x000fda00078208ff */
[----:B------:R-:W-:Y:S05]  /*10640*/  WARPSYNC.COLLECTIVE R15, `(.L_x_4564) ;  /* 0x000000000f087348 */ /* 0x000fea0003c00000 */
[----:B------:R0:W1:Y:S02]  /*10650*/  SHFL.IDX P6, R14, R13, R12, R11 ;  /* 0x0000000c0d0e7389 */ /* 0x00006400000c000b */
[----:B01----:R-:W-:Y:S01]  /*10660*/  ENDCOLLECTIVE ;  /* 0x000000000000791b */ /* 0x003fe20003800000 */
.L_x_4564:
        /* <DEDUP_REMOVED lines=10> */
.L_x_4565:
[----:B------:R-:W-:Y:S05]  /*10710*/  BRA `(.L_x_4566) ;  /* 0xffffffcc00687947 */ /* 0x000fea000383ffff */
.L_x_4506:
[----:B------:R-:W-:Y:S01]  /*10720*/  IMAD.MOV.U32 R13, RZ, RZ, R5 ;  /* 0x000000ffff0d7224 */ /* 0x000fe200078e0005 */
[----:B------:R-:W-:Y:S01]  /*10730*/  MOV R12, RZ ;  /* 0x000000ff000c7202 */ /* 0x000fe20000000f00 */
[----:B------:R-:W-:Y:S01]  /*10740*/  IMAD.MOV.U32 R11, RZ, RZ, 0x181f ;  /* 0x0000181fff0b7424 */ /* 0x000fe200078e00ff */
[----:B------:R-:W-:Y:S01]  /*10750*/  MOV R4, UR42 ;  /* 0x0000002a00047c02 */ /* 0x000fe20008000f00 */
[----:B------:R-:W-:-:S04]  /*10760*/  IMAD.MOV.U32 R15, RZ, RZ, -0x1 ;  /* 0xffffffffff0f7424 */ /* 0x000fc800078e00ff */
[----:B------:R-:W-:-:S07]  /*10770*/  IMAD R4, R4, 0x80, R33 ;  /* 0x0000008004047824 */ /* 0x000fce00078e0221 */
[----:B-1----:R-:W-:Y:S05]  /*10780*/  WARPSYNC.COLLECTIVE R15, `(.L_x_4567) ;  /* 0x000000000f087348 */ /* 0x002fea0003c00000 */
[----:B------:R0:W2:Y:S02]  /*10790*/  SHFL.IDX P6, R14, R13, R12, R11 ;  /* 0x0000000c0d0e7389 */ /* 0x0000a400000c000b */
[----:B012---:R-:W-:Y:S01]  /*107a0*/  ENDCOLLECTIVE ;  /* 0x000000000000791b */ /* 0x007fe20003800000 */
.L_x_4567:
[C---:B------:R-:W-:Y:S01]  /*107b0*/  VIADD R6, R4.reuse, 0x10 ;  /* 0x0000001004067836 */ /* 0x040fe20000000000 */
[----:B------:R-:W-:Y:S01]  /*107c0*/  ISETP.GE.AND P0, PT, R4, UR37, PT ;  /* 0x0000002504007c0c */ /* 0x000fe2000bf06270 */
[----:B------:R-:W-:Y:S02]  /*107d0*/  IMAD.MOV.U32 R13, RZ, RZ, R0 ;  /* 0x000000ffff0d7224 */ /* 0x000fe400078e0000 */
[----:B------:R-:W-:-:S10]  /*107e0*/  IMAD.MOV.U32 R2, RZ, RZ, R14 ;  /* 0x000000ffff027224 */ /* 0x000fd400078e000e */
[----:B------:R-:W-:Y:S05]  /*107f0*/  WARPSYNC.COLLECTIVE R15, `(.L_x_4568) ;  /* 0x000000000f087348 */ /* 0x000fea0003c00000 */
[----:B------:R0:W1:Y:S02]  /*10800*/  SHFL.IDX P6, R14, R13, R12, R11 ;  /* 0x0000000c0d0e7389 */ /* 0x00006400000c000b */
[----:B01----:R-:W-:Y:S01]  /*10810*/  ENDCOLLECTIVE ;  /* 0x000000000000791b */ /* 0x003fe20003800000 */
.L_x_4568:
        /* <DEDUP_REMOVED lines=8> */
.L_x_4569:
        /* <DEDUP_REMOVED lines=10> */
.L_x_4570:
[----:B------:R-:W-:Y:S02]  /*10940*/  IMAD.MOV.U32 R13, RZ, RZ, R5 ;  /* 0x000000ffff0d7224 */ /* 0x000fe400078e0005 */
[----:B------:R-:W-:Y:S01]  /*10950*/  IMAD.MOV.U32 R12, RZ, RZ, 0x2 ;  /* 0x00000002ff0c7424 */ /* 0x000fe200078e00ff */
[----:B------:R-:W-:-:S13]  /*10960*/  @!P0 LEA R2, P1, R8, R14, 0x1 ;  /* 0x0000000e08028211 */ /* 0x000fda00078208ff */
[----:B------:R-:W-:Y:S05]  /*10970*/  WARPSYNC.COLLECTIVE R15, `(.L_x_4571) ;  /* 0x000000000f087348 */ /* 0x000fea0003c00000 */
[----:B------:R0:W1:Y:S02]  /*10980*/  SHFL.IDX P6, R14, R13, R12, R11 ;  /* 0x0000000c0d0e7389 */ /* 0x00006400000c000b */
[----:B01----:R-:W-:Y:S01]  /*10990*/  ENDCOLLECTIVE ;  /* 0x000000000000791b */ /* 0x003fe20003800000 */
.L_x_4571:
[----:B------:R-:W-:Y:S01]  /*109a0*/  @!P0 IMAD.X R3, RZ, RZ, R6, P1 ;  /* 0x000000ffff038224 */ /* 0x000fe200008e0606 */
[----:B------:R-:W-:-:S04]  /*109b0*/  IADD3 R6, R4, 0x20, RZ ;  /* 0x0000002004067810 */ /* 0x000fc80007ffe0ff */
        /* <DEDUP_REMOVED lines=10> */
.L_x_4572:
[----:B------:R-:W-:Y:S02]  /*10a60*/  IMAD.MOV.U32 R13, RZ, RZ, R5 ;  /* 0x000000ffff0d7224 */ /* 0x000fe400078e0005 */
[----:B------:R-:W-:Y:S01]  /*10a70*/  IMAD.MOV.U32 R12, RZ, RZ, 0x3 ;  /* 0x00000003ff0c7424 */ /* 0x000fe200078e00ff */
[----:B------:R-:W-:-:S13]  /*10a80*/  @!P0 LEA R2, P1, R8, R14, 0x1 ;  /* 0x0000000e08028211 */ /* 0x000fda00078208ff */
[----:B------:R-:W-:Y:S05]  /*10a90*/  WARPSYNC.COLLECTIVE R15, `(.L_x_4573) ;  /* 0x000000000f087348 */ /* 0x000fea0003c00000 */
[----:B------:R0:W1:Y:S02]  /*10aa0*/  SHFL.IDX P6, R14, R13, R12, R11 ;  /* 0x0000000c0d0e7389 */ /* 0x00006400000c000b */
[----:B01----:R-:W-:Y:S01]  /*10ab0*/  ENDCOLLECTIVE ;  /* 0x000000000000791b */ /* 0x003fe20003800000 */
.L_x_4573:
[----:B------:R-:W-:Y:S01]  /*10ac0*/  @!P0 IADD3.X R3, RZ, R6, RZ, P1, !PT ;  /* 0x00000006ff038210 */ /* 0x000fe20000ffe4ff */
[----:B------:R-:W-:-:S04]  /*10ad0*/  VIADD R6, R4, 0x30 ;  /* 0x0000003004067836 */ /* 0x000fc80000000000 */
        /* <DEDUP_REMOVED lines=10> */
.L_x_4574:
[----:B------:R-:W-:Y:S02]  /*10b80*/  IMAD.MOV.U32 R13, RZ, RZ, R5 ;  /* 0x000000ffff0d7224 */ /* 0x000fe400078e0005 */
[----:B------:R-:W-:Y:S01]  /*10b90*/  IMAD.MOV.U32 R12, RZ, RZ, 0x4 ;  /* 0x00000004ff0c7424 */ /* 0x000fe200078e00ff */
[----:B------:R-:W-:-:S13]  /*10ba0*/  @!P0 LEA R2, P1, R8, R14, 0x1 ;  /* 0x0000000e08028211 */ /* 0x000fda00078208ff */
[----:B------:R-:W-:Y:S05]  /*10bb0*/  WARPSYNC.COLLECTIVE R15, `(.L_x_4575) ;  /* 0x000000000f087348 */ /* 0x000fea0003c00000 */
[----:B------:R0:W1:Y:S02]  /*10bc0*/  SHFL.IDX P6, R14, R13, R12, R11 ;  /* 0x0000000c0d0e7389 */ /* 0x00006400000c000b */
[----:B01----:R-:W-:Y:S01]  /*10bd0*/  ENDCOLLECTIVE ;  /* 0x000000000000791b */ /* 0x003fe20003800000 */
.L_x_4575:
[----:B------:R-:W-:Y:S02]  /*10be0*/  @!P0 IMAD.X R3, RZ, RZ, R6, P1 ;  /* 0x000000ffff038224 */ /* 0x000fe400008e0606 */
[----:B------:R-:W-:-:S03]  /*10bf0*/  VIADD R6, R4, 0x40 ;  /* 0x0000004004067836 */ /* 0x000fc60000000000 */
[----:B------:R-:W-:Y:S01]  /*10c00*/  @!PT LDS RZ, [RZ] ;  /* 0x00000000fffff984 */ /* 0x000fe20000000800 */
[----:B------:R-:W-:Y:S01]  /*10c10*/  @!PT LDS RZ, [RZ] ;  /* 0x00000000fffff984 */ /* 0x000fe20000000800 */
[----:B------:R-:W-:Y:S01]  /*10c20*/  @!PT LDS RZ, [RZ] ;  /* 0x00000000fffff984 */ /* 0x000fe20000000800 */
[----:B------:R0:W-:Y:S02]  /*10c30*/  @!P0 LDGSTS.E.BYPASS.LTC128B.128 [R32+0x19c00], desc[UR48][R2.64], !P5 ;  /* 0x19c0000002208fae */ /* 0x0001e4000e901d70 */
[----:B------:R-:W-:Y:S01]  /*10c40*/  ISETP.GE.AND P0, PT, R6, UR37, PT ;  /* 0x0000002506007c0c */ /* 0x000fe2000bf06270 */
[----:B------:R-:W-:Y:S01]  /*10c50*/  IMAD.MOV.U32 R13, RZ, RZ, R0 ;  /* 0x000000ffff0d7224 */ /* 0x000fe200078e0000 */
[----:B------:R-:W-:-:S11]  /*10c60*/  MOV R6, R14 ;  /* 0x0000000e00067202 */ /* 0x000fd60000000f00 */
[----:B0-----:R-:W-:Y:S05]  /*10c70*/  WARPSYNC.COLLECTIVE R15, `(.L_x_4576) ;  /* 0x000000000f087348 */ /* 0x001fea0003c00000 */
[----:B------:R1:W2:Y:S02]  /*10c80*/  SHFL.IDX P6, R14, R13, R12, R11 ;  /* 0x0000000c0d0e7389 */ /* 0x0002a400000c000b */
[----:B012---:R-:W-:Y:S01]  /*10c90*/  ENDCOLLECTIVE ;  /* 0x000000000000791b */ /* 0x007fe20003800000 */
.L_x_4576:
[----:B------:R-:W-:Y:S01]  /*10ca0*/  IMAD.MOV.U32 R13, RZ, RZ, R5 ;  /* 0x000000ffff0d7224 */ /* 0x000fe200078e0005 */
[----:B------:R-:W-:Y:S02]  /*10cb0*/  MOV R12, 0x5 ;  /* 0x00000005000c7802 */ /* 0x000fe40000000f00 */
[----:B------:R-:W-:-:S13]  /*10cc0*/  @!P0 LEA R2, P1, R8, R14, 0x1 ;  /* 0x0000000e08028211 */ /* 0x000fda00078208ff */
[----:B------:R-:W-:Y:S05]  /*10cd0*/  WARPSYNC.COLLECTIVE R15, `(.L_x_4577) ;  /* 0x000000000f087348 */ /* 0x000fea0003c00000 */
[----:B------:R0:W1:Y:S02]  /*10ce0*/  SHFL.IDX P6, R14, R13, R12, R11 ;  /* 0x0000000c0d0e7389 */ /* 0x00006400000c000b */
[----:B01----:R-:W-:Y:S01]  /*10cf0*/  ENDCOLLECTIVE ;  /* 0x000000000000791b */ /* 0x003fe20003800000 */
.L_x_4577:
        /* <DEDUP_REMOVED lines=12> */
.L_x_4578:
[----:B------:R-:W-:Y:S01]  /*10dc0*/  MOV R13, R5 ;  /* 0x00000005000d7202 */ /* 0x000fe20000000f00 */
[----:B------:R-:W-:Y:S01]  /*10dd0*/  IMAD.MOV.U32 R12, RZ, RZ, 0x6 ;  /* 0x00000006ff0c7424 */ /* 0x000fe200078e00ff */
[----:B------:R-:W-:-:S13]  /*10de0*/  @!P0 LEA R2, P1, R8, R14, 0x1 ;  /* 0x0000000e08028211 */ /* 0x000fda00078208ff */
[----:B------:R-:W-:Y:S05]  /*10df0*/  WARPSYNC.COLLECTIVE R15, `(.L_x_4579) ;  /* 0x000000000f087348 */ /* 0x000fea0003c00000 */
[----:B------:R0:W1:Y:S02]  /*10e00*/  SHFL.IDX P6, R14, R13, R12, R11 ;  /* 0x0000000c0d0e7389 */ /* 0x00006400000c000b */
[----:B01----:R-:W-:Y:S01]  /*10e10*/  ENDCOLLECTIVE ;  /* 0x000000000000791b */ /* 0x003fe20003800000 */
.L_x_4579:
        /* <DEDUP_REMOVED lines=12> */
.L_x_4580:
[----:B------:R-:W-:Y:S01]  /*10ee0*/  MOV R13, R5 ;  /* 0x00000005000d7202 */ /* 0x000fe20000000f00 */
[----:B------:R-:W-:Y:S01]  /*10ef0*/  IMAD.MOV.U32 R12, RZ, RZ, 0x7 ;  /* 0x00000007ff0c7424 */ /* 0x000fe200078e00ff */
[----:B------:R-:W-:-:S13]  /*10f00*/  @!P0 LEA R2, P1, R8, R14, 0x1 ;  /* 0x0000000e08028211 */ /* 0x000fda00078208ff */
[----:B------:R-:W-:Y:S05]  /*10f10*/  WARPSYNC.COLLECTIVE R15, `(.L_x_4581) ;  /* 0x000000000f087348 */ /* 0x000fea0003c00000 */
[----:B------:R0:W1:Y:S02]  /*10f20*/  SHFL.IDX P6, R14, R13, R12, R11 ;  /* 0x0000000c0d0e7389 */ /* 0x00006400000c000b */
[----:B01----:R-:W-:Y:S01]  /*10f30*/  ENDCOLLECTIVE ;  /* 0x000000000000791b */ /* 0x003fe20003800000 */
.L_x_4581:
        /* <DEDUP_REMOVED lines=10> */
.L_x_4582:
[----:B------:R-:W-:Y:S05]  /*10fe0*/  BRA `(.L_x_4583) ;  /* 0xffffffcc008c7947 */ /* 0x000fea000383ffff */
.L_x_4509:
[----:B0-----:R0:W2:Y:S02]  /*10ff0*/  SYNCS.PHASECHK.TRANS64.TRYWAIT P0, [R16+URZ+0x22820], R3 ;  /* 0x02282003100075a7 */ /* 0x0010a4000800017f */
[----:B--2---:R-:W-:Y:S05]  /*11000*/  @!P0 NANOSLEEP.SYNCS 0x989680 ;  /* 0x009896800000895d */ /* 0x004fea0003900000 */
[----:B------:R-:W2:Y:S02]  /*11010*/  @!P0 SYNCS.PHASECHK.TRANS64 P0, [R16+URZ+0x22820], R3 ;  /* 0x02282003100085a7 */ /* 0x000ea4000800007f */
[----:B--2---:R-:W-:Y:S05]  /*11020*/  @!P0 BRA `(.L_x_4509) ;  /* 0xfffffffc00f08947 */ /* 0x004fea000383ffff */
[----:B------:R-:W-:Y:S05]  /*11030*/  BRA `(.L_x_4584) ;  /* 0xffffffcc00e87947 */ /* 0x000fea000383ffff */
.L_x_4512:
[----:B0-----:R0:W2:Y:S02]  /*11040*/  SYNCS.PHASECHK.TRANS64.TRYWAIT P0, [R22+URZ+0x22860], R3 ;  /* 0x02286003160075a7 */ /* 0x0010a4000800017f */
[----:B--2---:R-:W-:Y:S05]  /*11050*/  @!P0 NANOSLEEP.SYNCS 0x989680 ;  /* 0x009896800000895d */ /* 0x004fea0003900000 */
[----:B------:R-:W2:Y:S02]  /*11060*/  @!P0 SYNCS.PHASECHK.TRANS64 P0, [R22+URZ+0x22860], R3 ;  /* 0x02286003160085a7 */ /* 0x000ea4000800007f */
[----:B--2---:R-:W-:Y:S05]  /*11070*/  @!P0 BRA `(.L_x_4512) ;  /* 0xfffffffc00f08947 */ /* 0x004fea000383ffff */
[----:B------:R-:W-:Y:S05]  /*11080*/  BRA `(.L_x_4585) ;  /* 0xffffffcc00f87947 */ /* 0x000fea000383ffff */
.L_x_4513:
        /* <DEDUP_REMOVED lines=8> */
.L_x_4587:
[----:B------:R-:W-:Y:S05]  /*11110*/  BSYNC B0 ;  /* 0x0000000000007941 */ /* 0x000fea0003800000 */
.L_x_4586:
[----:B------:R0:W5:Y:S01]  /*11120*/  LDL R7, [R1+0x4] ;  /* 0x0000040001077983 */ /* 0x0001620000100800 */
[----:B------:R-:W-:Y:S01]  /*11130*/  IMAD.MOV.U32 R13, RZ, RZ, R5 ;  /* 0x000000ffff0d7224 */ /* 0x000fe200078e0005 */
[----:B------:R-:W-:Y:S01]  /*11140*/  MOV R12, RZ ;  /* 0x000000ff000c7202 */ /* 0x000fe20000000f00 */
[----:B------:R-:W-:Y:S01]  /*11150*/  IMAD.MOV.U32 R11, RZ, RZ, 0x181f ;  /* 0x0000181fff0b7424 */ /* 0x000fe200078e00ff */
[----:B------:R-:W1:Y:S01]  /*11160*/  S2R R8, SR_TID.X ;  /* 0x0000000000087919 */ /* 0x000e620000002100 */
[----:B------:R-:W-:Y:S01]  /*11170*/  IMAD.MOV.U32 R15, RZ, RZ, -0x1 ;  /* 0xffffffffff0f7424 */ /* 0x000fe200078e00ff */
[----:B------:R-:W-:Y:S01]  /*11180*/  LOP3.LUT P1, RZ, R35, 0x2, RZ, 0xc0, !PT ;  /* 0x0000000223ff7812 */ /* 0x000fe2000782c0ff */
[----:B------:R-:W-:Y:S02]  /*11190*/  IMAD.MOV.U32 R3, RZ, RZ, R14 ;  /* 0x000000ffff037224 */ /* 0x000fe400078e000e */
[----:B0-----:R-:W-:-:S10]  /*111a0*/  IMAD R4, R4, 0x2, R16 ;  /* 0x0000000204047824 */ /* 0x001fd400078e0210 */
[----:B-1---5:R-:W-:Y:S05]  /*111b0*/  WARPSYNC.COLLECTIVE R15, `(.L_x_4588) ;  /* 0x000000000f087348 */ /* 0x022fea0003c00000 */
[----:B------:R0:W2:Y:S02]  /*111c0*/  SHFL.IDX P6, R14, R13, R12, R11 ;  /* 0x0000000c0d0e7389 */ /* 0x0000a400000c000b */
[----:B012--5:R-:W-:Y:S01]  /*111d0*/  ENDCOLLECTIVE ;  /* 0x000000000000791b */ /* 0x027fe20003800000 */
.L_x_4588:
[----:B------:R-:W-:Y:S01]  /*111e0*/  IMAD.MOV.U32 R13, RZ, RZ, R6 ;  /* 0x000000ffff0d7224 */ /* 0x000fe200078e0006 */
[----:B------:R-:W-:Y:S01]  /*111f0*/  MOV R12, 0x1 ;  /* 0x00000001000c7802 */ /* 0x000fe20000000f00 */
[----:B------:R-:W-:-:S05]  /*11200*/  IMAD.SHL.U32 R8, R8, 0x8, RZ ;  /* 0x0000000808087824 */ /* 0x000fca00078e00ff */
[----:B------:R-:W-:-:S04]  /*11210*/  LOP3.LUT R8, R8, 0x38, RZ, 0xc0, !PT ;  /* 0x0000003808087812 */ /* 0x000fc800078ec0ff */
[----:B------:R-:W-:-:S04]  /*11220*/  SHF.L.U32 R0, R8, 0x1, RZ ;  /* 0x0000000108007819 */ /* 0x000fc800000006ff */
[----:B------:R-:W-:-:S13]  /*11230*/  IADD3 R2, P0, R14, R0, RZ ;  /* 0x000000000e027210 */ /* 0x000fda0007f1e0ff */
[----:B------:R-:W-:Y:S05]  /*11240*/  WARPSYNC.COLLECTIVE R15, `(.L_x_4589) ;  /* 0x000000000f087348 */ /* 0x000fea0003c00000 */
[----:B------:R0:W1:Y:S02]  /*11250*/  SHFL.IDX P6, R14, R13, R12, R11 ;  /* 0x0000000c0d0e7389 */ /* 0x00006400000c000b */
[----:B01----:R-:W-:Y:S01]  /*11260*/  ENDCOLLECTIVE ;  /* 0x000000000000791b */ /* 0x003fe20003800000 */
.L_x_4589:
        /* <DEDUP_REMOVED lines=19> */
.L_x_4590:
[----:B------:R-:W-:Y:S01]  /*113a0*/  MOV R13, R6 ;  /* 0x00000006000d7202 */ /* 0x000fe20000000f00 */
[----:B------:R-:W-:Y:S01]  /*113b0*/  IMAD.MOV.U32 R12, RZ, RZ, 0x2 ;  /* 0x00000002ff0c7424 */ /* 0x000fe200078e00ff */
[----:B------:R-:W-:-:S13]  /*113c0*/  IADD3 R2, P3, R14, R0, RZ ;  /* 0x000000000e027210 */ /* 0x000fda0007f7e0ff */
[----:B------:R-:W-:Y:S05]  /*113d0*/  WARPSYNC.COLLECTIVE R15, `(.L_x_4591) ;  /* 0x000000000f087348 */ /* 0x000fea0003c00000 */
[----:B------:R0:W1:Y:S02]  /*113e0*/  SHFL.IDX P6, R14, R13, R12, R11 ;  /* 0x0000000c0d0e7389 */ /* 0x00006400000c000b */
[----:B01----:R-:W-:Y:S01]  /*113f0*/  ENDCOLLECTIVE ;  /* 0x000000000000791b */ /* 0x003fe20003800000 */
.L_x_4591:
        /* <DEDUP_REMOVED lines=17> */
.L_x_4592:
[----:B------:R-:W-:Y:S02]  /*11510*/  IMAD.MOV.U32 R13, RZ, RZ, R6 ;  /* 0x000000ffff0d7224 */ /* 0x000fe400078e0006 */
[----:B------:R-:W-:Y:S01]  /*11520*/  IMAD.MOV.U32 R12, RZ, RZ, 0x3 ;  /* 0x00000003ff0c7424 */ /* 0x000fe200078e00ff */
[----:B------:R-:W-:-:S13]  /*11530*/  IADD3 R2, P3, R14, R0, RZ ;  /* 0x000000000e027210 */ /* 0x000fda0007f7e0ff */
[----:B------:R-:W-:Y:S05]  /*11540*/  WARPSYNC.COLLECTIVE R15, `(.L_x_4593) ;  /* 0x000000000f087348 */ /* 0x000fea0003c00000 */
[----:B------:R0:W1:Y:S02]  /*11550*/  SHFL.IDX P6, R14, R13, R12, R11 ;  /* 0x0000000c0d0e7389 */ /* 0x00006400000c000b */
[----:B01----:R-:W-:Y:S01]  /*11560*/  ENDCOLLECTIVE ;  /* 0x000000000000791b */ /* 0x003fe20003800000 */
.L_x_4593:
[----:B------:R-:W-:Y:S02]  /*11570*/  IADD3.X R3, RZ, R3, RZ, P3, !PT ;  /* 0x00000003ff037210 */ /* 0x000fe40001ffe4ff */
[----:B------:R-:W-:Y:S02]  /*11580*/  ISETP.LT.OR P3, PT, R23, 0x21, !P2 ;  /* 0x000000211700780c */ /* 0x000fe40005761670 */
        /* <DEDUP_REMOVED lines=15> */
.L_x_4594:
[----:B------:R-:W-:Y:S02]  /*11680*/  IMAD.MOV.U32 R13, RZ, RZ, R6 ;  /* 0x000000ffff0d7224 */ /* 0x000fe400078e0006 */
[----:B------:R-:W-:Y:S01]  /*11690*/  IMAD.MOV.U32 R12, RZ, RZ, 0x4 ;  /* 0x00000004ff0c7424 */ /* 0x000fe200078e00ff */
[----:B------:R-:W-:-:S13]  /*116a0*/  IADD3 R2, P3, R14, R0, RZ ;  /* 0x000000000e027210 */ /* 0x000fda0007f7e0ff */
[----:B------:R-:W-:Y:S05]  /*116b0*/  WARPSYNC.COLLECTIVE R15, `(.L_x_4595) ;  /* 0x000000000f087348 */ /* 0x000fea0003c00000 */
[----:B------:R0:W1:Y:S02]  /*116c0*/  SHFL.IDX P6, R14, R13, R12, R11 ;  /* 0x0000000c0d0e7389 */ /* 0x00006400000c000b */
[----:B01----:R-:W-:Y:S01]  /*116d0*/  ENDCOLLECTIVE ;  /* 0x000000000000791b */ /* 0x003fe20003800000 */
.L_x_4595:
        /* <DEDUP_REMOVED lines=17> */
.L_x_4596:
[----:B------:R-:W-:Y:S01]  /*117f0*/  IMAD.MOV.U32 R13, RZ, RZ, R6 ;  /* 0x000000ffff0d7224 */ /* 0x000fe200078e0006 */
[----:B------:R-:W-:Y:S02]  /*11800*/  MOV R12, 0x5 ;  /* 0x00000005000c7802 */ /* 0x000fe40000000f00 */
[----:B------:R-:W-:-:S13]  /*11810*/  IADD3 R2, P3, R14, R0, RZ ;  /* 0x000000000e027210 */ /* 0x000fda0007f7e0ff */
[----:B------:R-:W-:Y:S05]  /*11820*/  WARPSYNC.COLLECTIVE R15, `(.L_x_4597) ;  /* 0x000000000f087348 */ /* 0x000fea0003c00000 */
[----:B------:R0:W1:Y:S02]  /*11830*/  SHFL.IDX P6, R14, R13, R12, R11 ;  /* 0x0000000c0d0e7389 */ /* 0x00006400000c000b */
[----:B01----:R-:W-:Y:S01]  /*11840*/  ENDCOLLECTIVE ;  /* 0x000000000000791b */ /* 0x003fe20003800000 */
.L_x_4597:
        /* <DEDUP_REMOVED lines=12> */
.L_x_4598:
        /* <DEDUP_REMOVED lines=9> */
.L_x_4519:
[----:B0-----:R0:W1:Y:S02]  /*119a0*/  SYNCS.PHASECHK.TRANS64.TRYWAIT P0, [R10+URZ+0x22840], R24 ;  /* 0x022840180a0075a7 */ /* 0x001064000800017f */
[----:B-1----:R-:W-:Y:S05]  /*119b0*/  @!P0 NANOSLEEP.SYNCS 0x989680 ;  /* 0x009896800000895d */ /* 0x002fea0003900000 */
[----:B------:R-:W1:Y:S02]  /*119c0*/  @!P0 SYNCS.PHASECHK.TRANS64 P0, [R10+URZ+0x22840], R24 ;  /* 0x022840180a0085a7 */ /* 0x000e64000800007f */
[----:B-1----:R-:W-:Y:S05]  /*119d0*/  @!P0 BRA `(.L_x_4519) ;  /* 0xfffffffc00f08947 */ /* 0x002fea000383ffff */
[----:B------:R-:W-:Y:S05]  /*119e0*/  BRA `(.L_x_4600) ;  /* 0xffffffd0005c7947 */ /* 0x000fea000383ffff */
.L_x_4520:
[----:B------:R-:W-:Y:S01]  /*119f0*/  BSSY B1, `(.L_x_4601) ;  /* 0x0000008000017945 */ /* 0x000fe20003800000 */
[----:B------:R-:W-:Y:S01]  /*11a00*/  IMAD.MOV.U32 R13, RZ, RZ, R21 ;  /* 0x000000ffff0d7224 */ /* 0x000fe200078e0015 */
[----:B------:R-:W-:Y:S01]  /*11a10*/  MOV R12, RZ ;  /* 0x000000ff000c7202 */ /* 0x000fe20000000f00 */
[----:B------:R-:W-:Y:S02]  /*11a20*/  IMAD.MOV.U32 R11, RZ, RZ, 0x181f ;  /* 0x0000181fff0b7424 */ /* 0x000fe400078e00ff */
[----:B------:R-:W-:-:S07]  /*11a30*/  IMAD.MOV.U32 R15, RZ, RZ, -0x1 ;  /* 0xffffffffff0f7424 */ /* 0x000fce00078e00ff */
[----:B0-----:R-:W-:Y:S05]  /*11a40*/  WARPSYNC.COLLECTIVE R15, `(.L_x_4602) ;  /* 0x000000000f087348 */ /* 0x001fea0003c00000 */
[----:B------:R1:W2:Y:S02]  /*11a50*/  SHFL.IDX P6, R14, R13, R12, R11 ;  /* 0x0000000c0d0e7389 */ /* 0x0002a400000c000b */
[----:B012---:R-:W-:Y:S01]  /*11a60*/  ENDCOLLECTIVE ;  /* 0x000000000000791b */ /* 0x007fe20003800000 */
.L_x_4602:
[----:B------:R-:W-:Y:S05]  /*11a70*/  BSYNC B1 ;  /* 0x0000000000017941 */ /* 0x000fea0003800000 */
.L_x_4601:
[----:B------:R-:W-:Y:S01]  /*11a80*/  MOV R13, R9 ;  /* 0x00000009000d7202 */ /* 0x000fe20000000f00 */
        /* <DEDUP_REMOVED lines=8> */
.L_x_4603:
[----:B------:R-:W-:Y:S02]  /*11b10*/  IMAD.MOV.U32 R13, RZ, RZ, R21 ;  /* 0x000000ffff0d7224 */ /* 0x000fe400078e0015 */
[----:B------:R-:W-:Y:S01]  /*11b20*/  IMAD.MOV.U32 R12, RZ, RZ, 0x1 ;  /* 0x00000001ff0c7424 */ /* 0x000fe200078e00ff */
[----:B------:R-:W-:-:S13]  /*11b30*/  IADD3 R2, P0, R14, R0, RZ ;  /* 0x000000000e027210 */ /* 0x000fda0007f1e0ff */
[----:B------:R-:W-:Y:S05]  /*11b40*/  WARPSYNC.COLLECTIVE R15, `(.L_x_4604) ;  /* 0x000000000f087348 */ /* 0x000fea0003c00000 */
[----:B------:R0:W1:Y:S02]  /*11b50*/  SHFL.IDX P6, R14, R13, R12, R11 ;  /* 0x0000000c0d0e7389 */ /* 0x00006400000c000b */
[----:B01----:R-:W-:Y:S01]  /*11b60*/  ENDCOLLECTIVE ;  /* 0x000000000000791b */ /* 0x003fe20003800000 */
.L_x_4604:
[----:B------:R-:W-:-:S05]  /*11b70*/  IADD3.X R3, RZ, R3, RZ, P0, !PT ;  /* 0x00000003ff037210 */ /* 0x000fca00007fe4ff */
        /* <DEDUP_REMOVED lines=9> */
.L_x_4605:
[----:B------:R-:W-:Y:S01]  /*11c10*/  MOV R13, R21 ;  /* 0x00000015000d7202 */ /* 0x000fe20000000f00 */
[----:B------:R-:W-:Y:S02]  /*11c20*/  IMAD.MOV.U32 R12, RZ, RZ, 0x2 ;  /* 0x00000002ff0c7424 */ /* 0x000fe400078e00ff */
[----:B------:R-:W-:-:S07]  /*11c30*/  IMAD.MOV.U32 R6, RZ, RZ, R14 ;  /* 0x000000ffff067224 */ /* 0x000fce00078e000e */
[----:B------:R-:W-:Y:S05]  /*11c40*/  WARPSYNC.COLLECTIVE R15, `(.L_x_4606) ;  /* 0x000000000f087348 */ /* 0x000fea0003c00000 */
[----:B------:R0:W1:Y:S02]  /*11c50*/  SHFL.IDX P6, R14, R13, R12, R11 ;  /* 0x0000000c0d0e7389 */ /* 0x00006400000c000b */
[----:B01----:R-:W-:Y:S01]  /*11c60*/  ENDCOLLECTIVE ;  /* 0x000000000000791b */ /* 0x003fe20003800000 */
.L_x_4606:
        /* <DEDUP_REMOVED lines=11> */
.L_x_4607:
[----:B------:R-:W-:Y:S02]  /*11d20*/  IMAD.MOV.U32 R13, RZ, RZ, R21 ;  /* 0x000000ffff0d7224 */ /* 0x000fe400078e0015 */
[----:B------:R-:W-:Y:S01]  /*11d30*/  IMAD.MOV.U32 R12, RZ, RZ, 0x3 ;  /* 0x00000003ff0c7424 */ /* 0x000fe200078e00ff */
[----:B------:R-:W-:-:S13]  /*11d40*/  IADD3 R2, P0, R14, R0, RZ ;  /* 0x000000000e027210 */ /* 0x000fda0007f1e0ff */
[----:B------:R-:W-:Y:S05]  /*11d50*/  WARPSYNC.COLLECTIVE R15, `(.L_x_4608) ;  /* 0x000000000f087348 */ /* 0x000fea0003c00000 */
[----:B------:R0:W1:Y:S02]  /*11d60*/  SHFL.IDX P6, R14, R13, R12, R11 ;  /* 0x0000000c0d0e7389 */ /* 0x00006400000c000b */
[----:B01----:R-:W-:Y:S01]  /*11d70*/  ENDCOLLECTIVE ;  /* 0x000000000000791b */ /* 0x003fe20003800000 */
.L_x_4608:
[----:B------:R-:W-:-:S05]  /*11d80*/  IADD3.X R3, RZ, R3, RZ, P0, !PT ;  /* 0x00000003ff037210 */ /* 0x000fca00007fe4ff */
        /* <DEDUP_REMOVED lines=9> */
.L_x_4609:
[----:B------:R-:W-:Y:S02]  /*11e20*/  IMAD.MOV.U32 R13, RZ, RZ, R21 ;  /* 0x000000ffff0d7224 */ /* 0x000fe400078e0015 */
[----:B------:R-:W-:Y:S01]  /*11e30*/  IMAD.MOV.U32 R12, RZ, RZ, 0x4 ;  /* 0x00000004ff0c7424 */ /* 0x000fe200078e00ff */
[----:B------:R-:W-:-:S13]  /*11e40*/  IADD3 R2, P0, R14, R0, RZ ;  /* 0x000000000e027210 */ /* 0x000fda0007f1e0ff */
[----:B------:R-:W-:Y:S05]  /*11e50*/  WARPSYNC.COLLECTIVE R15, `(.L_x_4610) ;  /* 0x000000000f087348 */ /* 0x000fea0003c00000 */
[----:B------:R0:W1:Y:S02]  /*11e60*/  SHFL.IDX P6, R14, R13, R12, R11 ;  /* 0x0000000c0d0e7389 */ /* 0x00006400000c000b */
[----:B01----:R-:W-:Y:S01]  /*11e70*/  ENDCOLLECTIVE ;  /* 0x000000000000791b */ /* 0x003fe20003800000 */
.L_x_4610:
        /* <DEDUP_REMOVED lines=10> */
.L_x_4611:
[----:B------:R-:W-:Y:S01]  /*11f20*/  IMAD.MOV.U32 R13, RZ, RZ, R21 ;  /* 0x000000ffff0d7224 */ /* 0x000fe200078e0015 */
[----:B------:R-:W-:Y:S02]  /*11f30*/  MOV R12, 0x5 ;  /* 0x00000005000c7802 */ /* 0x000fe40000000f00 */
[----:B------:R-:W-:-:S13]  /*11f40*/  IADD3 R2, P0, R14, R0, RZ ;  /* 0x000000000e027210 */ /* 0x000fda0007f1e0ff */
[----:B------:R-:W-:Y:S05]  /*11f50*/  WARPSYNC.COLLECTIVE R15, `(.L_x_4612) ;  /* 0x000000000f087348 */ /* 0x000fea0003c00000 */
[----:B------:R0:W1:Y:S02]  /*11f60*/  SHFL.IDX P6, R14, R13, R12, R11 ;  /* 0x0000000c0d0e7389 */ /* 0x00006400000c000b */
[----:B01----:R-:W-:Y:S01]  /*11f70*/  ENDCOLLECTIVE ;  /* 0x000000000000791b */ /* 0x003fe20003800000 */
.L_x_4612:
        /* <DEDUP_REMOVED lines=10> */
.L_x_4613:
[----:B------:R-:W-:Y:S05]  /*12020*/  BRA `(.L_x_4614) ;  /* 0xffffffcc009c7947 */ /* 0x000fea000383ffff */
.L_x_4525:
[----:B--2---:R2:W3:Y:S02]  /*12030*/  SYNCS.PHASECHK.TRANS64.TRYWAIT P0, [R10+URZ+0x22860], R24 ;  /* 0x022860180a0075a7 */ /* 0x0044e4000800017f */
[----:B---3--:R-:W-:Y:S05]  /*12040*/  @!P0 NANOSLEEP.SYNCS 0x989680 ;  /* 0x009896800000895d */ /* 0x008fea0003900000 */
[----:B------:R-:W3:Y:S02]  /*12050*/  @!P0 SYNCS.PHASECHK.TRANS64 P0, [R10+URZ+0x22860], R24 ;  /* 0x022860180a0085a7 */ /* 0x000ee4000800007f */
[----:B---3--:R-:W-:Y:S05]  /*12060*/  @!P0 BRA `(.L_x_4525) ;  /* 0xfffffffc00f08947 */ /* 0x008fea000383ffff */
[----:B------:R-:W-:Y:S05]  /*12070*/  BRA `(.L_x_4615) ;  /* 0xffffffcc00ec7947 */ /* 0x000fea000383ffff */
.L_x_4526:
[----:B------:R-:W-:Y:S01]  /*12080*/  BSSY B1, `(.L_x_4616) ;  /* 0x0000008000017945 */ /* 0x000fe20003800000 */
[----:B------:R-:W-:Y:S01]  /*12090*/  IMAD.MOV.U32 R13, RZ, RZ, R23 ;  /* 0x000000ffff0d7224 */ /* 0x000fe200078e0017 */
[----:B------:R-:W-:Y:S01]  /*120a0*/  MOV R12, RZ ;  /* 0x000000ff000c7202 */ /* 0x000fe20000000f00 */
[----:B------:R-:W-:Y:S02]  /*120b0*/  IMAD.MOV.U32 R11, RZ, RZ, 0x181f ;  /* 0x0000181fff0b7424 */ /* 0x000fe400078e00ff */
[----:B------:R-:W-:-:S07]  /*120c0*/  IMAD.MOV.U32 R15, RZ, RZ, -0x1 ;  /* 0xffffffffff0f7424 */ /* 0x000fce00078e00ff */
[----:B012---:R-:W-:Y:S05]  /*120d0*/  WARPSYNC.COLLECTIVE R15, `(.L_x_4617) ;  /* 0x000000000f087348 */ /* 0x007fea0003c00000 */
[----:B------:R3:W4:Y:S02]  /*120e0*/  SHFL.IDX P6, R14, R13, R12, R11 ;  /* 0x0000000c0d0e7389 */ /* 0x00072400000c000b */
[----:B01234-:R-:W-:Y:S01]  /*120f0*/  ENDCOLLECTIVE ;  /* 0x000000000000791b */ /* 0x01ffe20003800000 */
.L_x_4617:
[----:B------:R-:W-:Y:S05]  /*12100*/  BSYNC B1 ;  /* 0x0000000000017941 */ /* 0x000fea0003800000 */
.L_x_4616:
        /* <DEDUP_REMOVED lines=9> */
.L_x_4618:
[----:B------:R-:W-:Y:S02]  /*121a0*/  IMAD.MOV.U32 R13, RZ, RZ, R23 ;  /* 0x000000ffff0d7224 */ /* 0x000fe400078e0017 */
[----:B------:R-:W-:Y:S01]  /*121b0*/  IMAD.MOV.U32 R12, RZ, RZ, 0x1 ;  /* 0x00000001ff0c7424 */ /* 0x000fe200078e00ff */
[----:B------:R-:W-:-:S13]  /*121c0*/  IADD3 R2, P0, R14, R0, RZ ;  /* 0x000000000e027210 */ /* 0x000fda0007f1e0ff */
[----:B------:R-:W-:Y:S05]  /*121d0*/  WARPSYNC.COLLECTIVE R15, `(.L_x_4619) ;  /* 0x000000000f087348 */ /* 0x000fea0003c00000 */
[----:B------:R0:W1:Y:S02]  /*121e0*/  SHFL.IDX P6, R14, R13, R12, R11 ;  /* 0x0000000c0d0e7389 */ /* 0x00006400000c000b */
[----:B01----:R-:W-:Y:S01]  /*121f0*/  ENDCOLLECTIVE ;  /* 0x000000000000791b */ /* 0x003fe20003800000 */
.L_x_4619:
        /* <DEDUP_REMOVED lines=13> */
.L_x_4620:
[----:B------:R-:W-:Y:S01]  /*122d0*/  IMAD.MOV.U32 R13, RZ, RZ, R23 ;  /* 0x000000ffff0d7224 */ /* 0x000fe200078e0017 */
[----:B------:R-:W-:Y:S02]  /*122e0*/  MOV R12, 0x2 ;  /* 0x00000002000c7802 */ /* 0x000fe40000000f00 */
[----:B------:R-:W-:-:S13]  /*122f0*/  IADD3 R2, P0, R14, R0, RZ ;  /* 0x000000000e027210 */ /* 0x000fda0007f1e0ff */
[----:B------:R-:W-:Y:S05]  /*12300*/  WARPSYNC.COLLECTIVE R15, `(.L_x_4621) ;  /* 0x000000000f087348 */ /* 0x000fea0003c00000 */
[----:B------:R0:W1:Y:S02]  /*12310*/  SHFL.IDX P6, R14, R13, R12, R11 ;  /* 0x0000000c0d0e7389 */ /* 0x00006400000c000b */
[----:B01----:R-:W-:Y:S01]  /*12320*/  ENDCOLLECTIVE ;  /* 0x000000000000791b */ /* 0x003fe20003800000 */
.L_x_4621:
        /* <DEDUP_REMOVED lines=13> */
.L_x_4622:
[----:B------:R-:W-:Y:S01]  /*12400*/  MOV R13, R23 ;  /* 0x00000017000d7202 */ /* 0x000fe20000000f00 */
[----:B------:R-:W-:Y:S01]  /*12410*/  IMAD.MOV.U32 R12, RZ, RZ, 0x3 ;  /* 0x00000003ff0c7424 */ /* 0x000fe200078e00ff */
[----:B------:R-:W-:-:S13]  /*12420*/  IADD3 R2, P0, R14, R0, RZ ;  /* 0x000000000e027210 */ /* 0x000fda0007f1e0ff */
[----:B------:R-:W-:Y:S05]  /*12430*/  WARPSYNC.COLLECTIVE R15, `(.L_x_4623) ;  /* 0x000000000f087348 */ /* 0x000fea0003c00000 */
[----:B------:R0:W1:Y:S02]  /*12440*/  SHFL.IDX P6, R14, R13, R12, R11 ;  /* 0x0000000c0d0e7389 */ /* 0x00006400000c000b */
[----:B01----:R-:W-:Y:S01]  /*12450*/  ENDCOLLECTIVE ;  /* 0x000000000000791b */ /* 0x003fe20003800000 */
.L_x_4623:
        /* <DEDUP_REMOVED lines=13> */
.L_x_4624:
[----:B------:R-:W-:Y:S02]  /*12530*/  IMAD.MOV.U32 R13, RZ, RZ, R23 ;  /* 0x000000ffff0d7224 */ /* 0x000fe400078e0017 */
[----:B------:R-:W-:Y:S01]  /*12540*/  IMAD.MOV.U32 R12, RZ, RZ, 0x4 ;  /* 0x00000004ff0c7424 */ /* 0x000fe200078e00ff */
[----:B------:R-:W-:-:S13]  /*12550*/  IADD3 R2, P0, R14, R0, RZ ;  /* 0x000000000e027210 */ /* 0x000fda0007f1e0ff */
[----:B------:R-:W-:Y:S05]  /*12560*/  WARPSYNC.COLLECTIVE R15, `(.L_x_4625) ;  /* 0x000000000f087348 */ /* 0x000fea0003c00000 */
[----:B------:R0:W1:Y:S02]  /*12570*/  SHFL.IDX P6, R14, R13, R12, R11 ;  /* 0x0000000c0d0e7389 */ /* 0x00006400000c000b */
[----:B01----:R-:W-:Y:S01]  /*12580*/  ENDCOLLECTIVE ;  /* 0x000000000000791b */ /* 0x003fe20003800000 */
.L_x_4625:
[----:B------:R-:W-:-:S05]  /*12590*/  IADD3.X R3, RZ, R5, RZ, P0, !PT ;  /* 0x00000005ff037210 */ /* 0x000fca00007fe4ff */
        /* <DEDUP_REMOVED lines=12> */
.L_x_4626:
[----:B------:R-:W-:Y:S02]  /*12660*/  IMAD.MOV.U32 R13, RZ, RZ, R23 ;  /* 0x000000ffff0d7224 */ /* 0x000fe400078e0017 */
[----:B------:R-:W-:Y:S01]  /*12670*/  IMAD.MOV.U32 R12, RZ, RZ, 0x5 ;  /* 0x00000005ff0c7424 */ /* 0x000fe200078e00ff */
[----:B------:R-:W-:-:S13]  /*12680*/  IADD3 R2, P0, R14, R0, RZ ;  /* 0x000000000e027210 */ /* 0x000fda0007f1e0ff */
[----:B------:R-:W-:Y:S05]  /*12690*/  WARPSYNC.COLLECTIVE R15, `(.L_x_4627) ;  /* 0x000000000f087348 */ /* 0x000fea0003c00000 */
[----:B------:R0:W1:Y:S02]  /*126a0*/  SHFL.IDX P6, R14, R13, R12, R11 ;  /* 0x0000000c0d0e7389 */ /* 0x00006400000c000b */
[----:B01----:R-:W-:Y:S01]  /*126b0*/  ENDCOLLECTIVE ;  /* 0x000000000000791b */ /* 0x003fe20003800000 */
.L_x_4627:
        /* <DEDUP_REMOVED lines=13> */
.L_x_4628:
[----:B------:R-:W-:Y:S05]  /*12790*/  BRA `(.L_x_4629) ;  /* 0xffffffcc00387947 */ /* 0x000fea000383ffff */
.L_x_4534:
[----:B------:R-:W-:Y:S01]  /*127a0*/  BSSY B0, `(.L_x_4630) ;  /* 0x0000008000007945 */ /* 0x000fe20003800000 */
[----:B------:R-:W-:Y:S01]  /*127b0*/  IMAD.MOV.U32 R13, RZ, RZ, R31 ;  /* 0x000000ffff0d7224 */ /* 0x000fe200078e001f */
[----:B------:R-:W-:Y:S01]  /*127c0*/  MOV R11, 0x1f ;  /* 0x0000001f000b7802 */ /* 0x000fe20000000f00 */
[----:B------:R-:W-:Y:S02]  /*127d0*/  IMAD.MOV.U32 R12, RZ, RZ, RZ ;  /* 0x000000ffff0c7224 */ /* 0x000fe400078e00ff */
[----:B------:R-:W-:-:S07]  /*127e0*/  IMAD.MOV.U32 R15, RZ, RZ, -0x1 ;  /* 0xffffffffff0f7424 */ /* 0x000fce00078e00ff */
[----:B01---5:R-:W-:Y:S05]  /*127f0*/  WARPSYNC.COLLECTIVE R15, `(.L_x_4631) ;  /* 0x000000000f087348 */ /* 0x023fea0003c00000 */
[----:B------:R2:W3:Y:S02]  /*12800*/  SHFL.IDX P6, R14, R13, R12, R11 ;  /* 0x0000000c0d0e7389 */ /* 0x0004e400000c000b */
[----:B0123-5:R-:W-:Y:S01]  /*12810*/  ENDCOLLECTIVE ;  /* 0x000000000000791b */ /* 0x02ffe20003800000 */
.L_x_4631:
[----:B------:R-:W-:Y:S05]  /*12820*/  BSYNC B0 ;  /* 0x0000000000007941 */ /* 0x000fea0003800000 */
.L_x_4630:
[----:B------:R-:W-:Y:S05]  /*12830*/  BRA `(.L_x_4632) ;  /* 0xffffffd0000c7947 */ /* 0x000fea000383ffff */
.L_x_4537:
[----:B---3--:R3:W4:Y:S02]  /*12840*/  SYNCS.PHASECHK.TRANS64.TRYWAIT P0, [R5+URZ+0x22820], R0 ;  /* 0x02282000050075a7 */ /* 0x008724000800017f */
[----:B----4-:R-:W-:Y:S05]  /*12850*/  @!P0 NANOSLEEP.SYNCS 0x989680 ;  /* 0x009896800000895d */ /* 0x010fea0003900000 */
[----:B------:R-:W4:Y:S02]  /*12860*/  @!P0 SYNCS.PHASECHK.TRANS64 P0, [R5+URZ+0x22820], R0 ;  /* 0x02282000050085a7 */ /* 0x000f24000800007f */
[----:B----4-:R-:W-:Y:S05]  /*12870*/  @!P0 BRA `(.L_x_4537) ;  /* 0xfffffffc00f08947 */ /* 0x010fea000383ffff */
[----:B------:R-:W-:Y:S05]  /*12880*/  BRA `(.L_x_4633) ;  /* 0xffffffd000547947 */ /* 0x000fea000383ffff */
.L_x_4538:
[----:B------:R-:W4:Y:S01]  /*12890*/  S2R R2, SR_TID.X ;  /* 0x0000000000027919 */ /* 0x000f220000002100 */
[----:B------:R-:W-:Y:S01]  /*128a0*/  BSSY B0, `(.L_x_4634) ;  /* 0x000000a000007945 */ /* 0x000fe20003800000 */
[----:B------:R-:W-:Y:S01]  /*128b0*/  IMAD.MOV.U32 R12, RZ, RZ, RZ ;  /* 0x000000ffff0c7224 */ /* 0x000fe200078e00ff */
[----:B------:R-:W-:Y:S01]  /*128c0*/  MOV R11, 0x1f ;  /* 0x0000001f000b7802 */ /* 0x000fe20000000f00 */
[----:B------:R-:W-:Y:S01]  /*128d0*/  IMAD.MOV.U32 R15, RZ, RZ, -0x1 ;  /* 0xffffffffff0f7424 */ /* 0x000fe200078e00ff */
[----:B----4-:R-:W-:-:S04]  /*128e0*/  SHF.R.U32.HI R2, RZ, 0x5, R2 ;  /* 0x00000005ff027819 */ /* 0x010fc80000011602 */
[----:B------:R-:W-:-:S05]  /*128f0*/  LOP3.LUT R2, R2, 0x3, RZ, 0xc0, !PT ;  /* 0x0000000302027812 */ /* 0x000fca00078ec0ff */
[----:B------:R-:W-:-:S07]  /*12900*/  IMAD.MOV.U32 R13, RZ, RZ, R2 ;  /* 0x000000ffff0d7224 */ /* 0x000fce00078e0002 */
[----:B0123-5:R-:W-:Y:S05]  /*12910*/  WARPSYNC.COLLECTIVE R15, `(.L_x_4635) ;  /* 0x000000000f087348 */ /* 0x02ffea0003c00000 */
[----:B------:R4:W0:Y:S02]  /*12920*/  SHFL.IDX P6, R14, R13, R12, R11 ;  /* 0x0000000c0d0e7389 */ /* 0x00082400000c000b */
[----:B012345:R-:W-:Y:S01]  /*12930*/  ENDCOLLECTIVE ;  /* 0x000000000000791b */ /* 0x03ffe20003800000 */
.L_x_4635:
[----:B------:R-:W-:Y:S05]  /*12940*/  BSYNC B0 ;  /* 0x0000000000007941 */ /* 0x000fea0003800000 */
.L_x_4634:
[----:B------:R-:W-:Y:S05]  /*12950*/  BRA `(.L_x_4636) ;  /* 0xffffffd0003c7947 */ /* 0x000fea000383ffff */
.L_x_4541:
[----:B------:R-:W-:Y:S01]  /*12960*/  BSSY B1, `(.L_x_4637) ;  /* 0x0000006000017945 */ /* 0x000fe20003800000 */
[----:B------:R-:W-:-:S07]  /*12970*/  IMAD.MOV.U32 R15, RZ, RZ, -0x1 ;  /* 0xffffffffff0f7424 */ /* 0x000fce00078e00ff */
[----:B0123-5:R-:W-:Y:S05]  /*12980*/  WARPSYNC.COLLECTIVE R15, `(.L_x_4638) ;  /* 0x000000000f0c7348 */ /* 0x02ffea0003c00000 */
[----:B------:R-:W-:Y:S02]  /*12990*/  ELECT P6, UR62, PT ;  /* 0x00000000003e782f */ /* 0x000fe400038c0000 */
[----:B------:R-:W-:Y:S01]  /*129a0*/  MOV R14, UR62 ;  /* 0x0000003e000e7c02 */ /* 0x000fe20008000f00 */
[----:B0123-5:R-:W-:Y:S10]  /*129b0*/  ENDCOLLECTIVE ;  /* 0x000000000000791b */ /* 0x02fff40003800000 */
.L_x_4638:
[----:B------:R-:W-:Y:S05]  /*129c0*/  BSYNC B1 ;  /* 0x0000000000017941 */ /* 0x000fea0003800000 */
.L_x_4637:
[----:B------:R-:W-:Y:S05]  /*129d0*/  BRA `(.L_x_4639) ;  /* 0xffffffd000347947 */ /* 0x000fea000383ffff */
.L_x_4543:
[----:B---3--:R3:W4:Y:S02]  /*129e0*/  SYNCS.PHASECHK.TRANS64.TRYWAIT P1, [R3+URZ+0x22840], R2 ;  /* 0x02284002030075a7 */ /* 0x008724000802017f */
[----:B----4-:R-:W-:Y:S05]  /*129f0*/  @!P1 NANOSLEEP.SYNCS 0x989680 ;  /* 0x009896800000995d */ /* 0x010fea0003900000 */
[----:B------:R-:W4:Y:S02]  /*12a00*/  @!P1 SYNCS.PHASECHK.TRANS64 P1, [R3+URZ+0x22840], R2 ;  /* 0x02284002030095a7 */ /* 0x000f24000802007f */
[----:B----4-:R-:W-:Y:S05]  /*12a10*/  @!P1 BRA `(.L_x_4543) ;  /* 0xfffffffc00f09947 */ /* 0x010fea000383ffff */
[----:B------:R-:W-:Y:S05]  /*12a20*/  BRA `(.L_x_4640) ;  /* 0xffffffd000547947 */ /* 0x000fea000383ffff */
.L_x_4545:
[----:B----4-:R4:W0:Y:S02]  /*12a30*/  SYNCS.PHASECHK.TRANS64.TRYWAIT P1, [R5+URZ+0x22840], R0 ;  /* 0x02284000050075a7 */ /* 0x010824000802017f */
[----:B0-----:R-:W-:Y:S05]  /*12a40*/  @!P1 NANOSLEEP.SYNCS 0x989680 ;  /* 0x009896800000995d */ /* 0x001fea0003900000 */
[----:B------:R-:W0:Y:S02]  /*12a50*/  @!P1 SYNCS.PHASECHK.TRANS64 P1, [R5+URZ+0x22840], R0 ;  /* 0x02284000050095a7 */ /* 0x000e24000802007f */
[----:B0-----:R-:W-:Y:S05]  /*12a60*/  @!P1 BRA `(.L_x_4545) ;  /* 0xfffffffc00f09947 */ /* 0x001fea000383ffff */
[----:B------:R-:W-:Y:S05]  /*12a70*/  BRA `(.L_x_4641) ;  /* 0xffffffd000607947 */ /* 0x000fea000383ffff */
.L_x_4547:
[----:B------:R0:W0:Y:S02]  /*12a80*/  SYNCS.PHASECHK.TRANS64.TRYWAIT P1, [R3+URZ+0x22860], R2 ;  /* 0x02286002030075a7 */ /* 0x000024000802017f */
[----:B0-----:R-:W-:Y:S05]  /*12a90*/  @!P1 NANOSLEEP.SYNCS 0x989680 ;  /* 0x009896800000995d */ /* 0x001fea0003900000 */
[----:B------:R-:W0:Y:S02]  /*12aa0*/  @!P1 SYNCS.PHASECHK.TRANS64 P1, [R3+URZ+0x22860], R2 ;  /* 0x02286002030095a7 */ /* 0x000e24000802007f */
[----:B0-----:R-:W-:Y:S05]  /*12ab0*/  @!P1 BRA `(.L_x_4547) ;  /* 0xfffffffc00f09947 */ /* 0x001fea000383ffff */
[----:B------:R-:W-:Y:S05]  /*12ac0*/  BRA `(.L_x_4642) ;  /* 0xffffffd0005c7947 */ /* 0x000fea000383ffff */
.L_x_4643:
        /* <DEDUP_REMOVED lines=11> */
.L_x_6463:


//--------------------- .text._ZN7cutlass13device_kernelIN5flash11enable_sm90INS1_16FlashAttnFwdSm90INS1_25CollectiveMainloopFwdSm90ILi2EN4cute5tupleIJNS5_1CILi1EEES8_S8_EEENS6_IJNS7_ILi128EEENS7_ILi96EEENS7_ILi64EEEEEELi256ENS_10bfloat16_tEfNS_4arch4Sm90ELb1ELb0ELb1ELb0ELb1ELb0ELb1ELb1ELb0ELb1ELb0ELb0EEENS1_21CollectiveEpilogueFwdINS6_IJSA_NS7_ILi256EEESB_EEES9_SE_SG_Li256ELb0ELb1ELb0ELb0EEENS1_30DynamicPersistentTileSchedulerILi256ELi128ELb0ELb1ELb1EEEEEEEEEvNT_6ParamsE --------------------------
	.section	.text._ZN7cutlass13device_kernelIN5flash11enable_sm90INS1_16FlashAttnFwdSm90INS1_25CollectiveMainloopFwdSm90ILi2EN4cute5tupleIJNS5_1CILi1EEES8_S8_EEENS6_IJNS7_ILi128EEENS7_ILi96EEENS7_ILi64EEEEEELi256ENS_10bfloat16_tEfNS_4arch4Sm90ELb1ELb0ELb1ELb0ELb1ELb0ELb1ELb1ELb0ELb1ELb0ELb0EEENS1_21CollectiveEpilogueFwdINS6_IJSA_NS7_ILi256EEESB_EEES9_SE_SG_Li256ELb0ELb1ELb0ELb0EEENS1_30DynamicPersistentTileSchedulerILi256ELi128ELb0ELb1ELb1EEEEEEEEEvNT_6ParamsE,"ax",@progbits
	.align	128
.text._ZN7cutlass13device_kernelIN5flash11enable_sm90INS1_16FlashAttnFwdSm90INS1_25CollectiveMainloopFwdSm90ILi2EN4cute5tupleIJNS5_1CILi1EEES8_S8_EEENS6_IJNS7_ILi128EEENS7_ILi96EEENS7_ILi64EEEEEELi256ENS_10bfloat16_tEfNS_4arch4Sm90ELb1ELb0ELb1ELb0ELb1ELb0ELb1ELb1ELb0ELb1ELb0ELb0EEENS1_21CollectiveEpilogueFwdINS6_IJSA_NS7_ILi256EEESB_EEES9_SE_SG_Li256ELb0ELb1ELb0ELb0EEENS1_30DynamicPersistentTileSchedulerILi256ELi128ELb0ELb1ELb1EEEEEEEEEvNT_6ParamsE:
        .type           _ZN7cutlass13device_kernelIN5flash11enable_sm90INS1_16FlashAttnFwdSm90INS1_25CollectiveMainloopFwdSm90ILi2EN4cute5tupleIJNS5_1CILi1EEES8_S8_EEENS6_IJNS7_ILi128EEENS7_ILi96EEENS7_ILi64EEEEEELi256ENS_10bfloat16_tEfNS_4arch4Sm90ELb1ELb0ELb1ELb0ELb1ELb0ELb1ELb1ELb0ELb1ELb0ELb0EEENS1_21CollectiveEpilogueFwdINS6_IJSA_NS7_ILi256EEESB_EEES9_SE_SG_Li256ELb0ELb1ELb0ELb0EEENS1_30DynamicPersistentTileSchedulerILi256ELi128ELb0ELb1ELb1EEEEEEEEEvNT_6ParamsE,@function
        .size           _ZN7cutlass13device_kernelIN5flash11enable_sm90INS1_16FlashAttnFwdSm90INS1_25CollectiveMainloopFwdSm90ILi2EN4cute5tupleIJNS5_1CILi1EEES8_S8_EEENS6_IJNS7_ILi128EEENS7_ILi96EEENS7_ILi64EEEEEELi256ENS_10bfloat16_tEfNS_4arch4Sm90ELb1ELb0ELb1ELb0ELb1ELb0ELb1ELb1ELb0ELb1ELb0ELb0EEENS1_21CollectiveEpilogueFwdINS6_IJSA_NS7_ILi256EEESB_EEES9_SE_SG_Li256ELb0ELb1ELb0ELb0EEENS1_30DynamicPersistentTileSchedulerILi256ELi128ELb0ELb1ELb1EEEEEEEEEvNT_6ParamsE,(.L_x_6464 - _ZN7cutlass13device_kernelIN5flash11enable_sm90INS1_16FlashAttnFwdSm90INS1_25CollectiveMainloopFwdSm90ILi2EN4cute5tupleIJNS5_1CILi1EEES8_S8_EEENS6_IJNS7_ILi128EEENS7_ILi96EEENS7_ILi64EEEEEELi256ENS_10bfloat16_tEfNS_4arch4Sm90ELb1ELb0ELb1ELb0ELb1ELb0ELb1ELb1ELb0ELb1ELb0ELb0EEENS1_21CollectiveEpilogueFwdINS6_IJSA_NS7_ILi256EEESB_EEES9_SE_SG_Li256ELb0ELb1ELb0ELb0EEENS1_30DynamicPersistentTileSchedulerILi256ELi128ELb0ELb1ELb1EEEEEEEEEvNT_6ParamsE)
        .other          _ZN7cutlass13device_kernelIN5flash11enable_sm90INS1_16FlashAttnFwdSm90INS1_25CollectiveMainloopFwdSm90ILi2EN4cute5tupleIJNS5_1CILi1EEES8_S8_EEENS6_IJNS7_ILi128EEENS7_ILi96EEENS7_ILi64EEEEEELi256ENS_10bfloat16_tEfNS_4arch4Sm90ELb1ELb0ELb1ELb0ELb1ELb0ELb1ELb1ELb0ELb1ELb0ELb0EEENS1_21CollectiveEpilogueFwdINS6_IJSA_NS7_ILi256EEESB_EEES9_SE_SG_Li256ELb0ELb1ELb0ELb0EEENS1_30DynamicPersistentTileSchedulerILi256ELi128ELb0ELb1ELb1EEEEEEEEEvNT_6ParamsE,@"STO_CUDA_ENTRY STV_DEFAULT"
_ZN7cutlass13device_kernelIN5flash11enable_sm90INS1_16FlashAttnFwdSm90INS1_25CollectiveMainloopFwdSm90ILi2EN4cute5tupleIJNS5_1CILi1EEES8_S8_EEENS6_IJNS7_ILi128EEENS7_ILi96EEENS7_ILi64EEEEEELi256ENS_10bfloat16_tEfNS_4arch4Sm90ELb1ELb0ELb1ELb0ELb1ELb0ELb1ELb1ELb0ELb1ELb0ELb0EEENS1_21CollectiveEpilogueFwdINS6_IJSA_NS7_ILi256EEESB_EEES9_SE_SG_Li256ELb0ELb1ELb0ELb0EEENS1_30DynamicPersistentTileSchedulerILi256ELi128ELb0ELb1ELb1EEEEEEEEEvNT_6ParamsE:
        /* <DEDUP_REMOVED lines=47> */
.L_x_4644:
        /* <DEDUP_REMOVED lines=22> */
.L_x_4645:
        /* <DEDUP_REMOVED lines=18> */
.L_x_4646:
        /* <DEDUP_REMOVED lines=22> */
.L_x_4647:
        /* <DEDUP_REMOVED lines=23> */
.L_x_4648:
        /* <DEDUP_REMOVED lines=10> */
.L_x_4650:
[----:B------:R-:W-:-:S08]  /*08e0*/  NOP ;  /* 0x0000000000007918 */ /* 0x000fd00000000000 */
[----:B------:R-:W1:Y:S02]  /*08f0*/  USETMAXREG.TRY_ALLOC.CTAPOOL UP0, 0xe8 ;  /* 0x000000e8000079c8 */ /* 0x000e640008000600 */
[----:B-1----:R-:W-:-:S13]  /*0900*/  PLOP3.LUT P0, PT, PT, PT, UP0, 0x80, 0x0 ;  /* 0x000000000000781c */ /* 0x002fda0003f0f008 */
[----:B------:R-:W-:Y:S05]  /*0910*/  @!P0 BRA `(.L_x_4650) ;  /* 0xfffffffc00f08947 */ /* 0x000fea000383ffff */
[----:B------:R-:W1:Y:S01]  /*0920*/  S2R R0, SR_TID.X ;  /* 0x0000000000007919 */ /* 0x000e620000002100 */
[----:B------:R-:W2:Y:S08]  /*0930*/  S2UR UR4, SR_CTAID.X ;  /* 0x00000000000479c3 */ /* 0x000eb00000002500 */
[----:B------:R-:W-:Y:S08]  /*0940*/  BAR.ARV 0x4, 0x180 ;  /* 0x0106000000007b1d */ /* 0x000ff00000002000 */
[----:B------:R-:W-:Y:S06]  /*0950*/  BAR.ARV 0x8, 0x180 ;  /* 0x0206000000007b1d */ /* 0x000fec0000002000 */
[----:B-1----:R-:W-:-:S04]  /*0960*/  SHF.R.U32.HI R0, RZ, 0x7, R0 ;  /* 0x00000007ff007819 */ /* 0x002fc80000011600 */
[----:B------:R-:W-:Y:S02]  /*0970*/  ISETP.NE.AND P0, PT, R0, 0x1, PT ;  /* 0x000000010000780c */ /* 0x000fe40003f05270 */
[----:B------:R-:W2:Y:S11]  /*0980*/  LDC R0, c[0x0][0xd38] ;  /* 0x00034e00ff007b82 */ /* 0x000eb60000000800 */
[----:B------:R-:W-:Y:S06]  /*0990*/  @!P0 BAR.ARV 0x9, 0x100 ;  /* 0x0244000000008b1d */ /* 0x000fec0000002000 */
[----:B--2---:R-:W-:-:S13]  /*09a0*/  ISETP.LE.AND P0, PT, R0, UR4, PT ;  /* 0x0000000400007c0c */ /* 0x004fda000bf03270 */
[----:B------:R-:W-:Y:S05]  /*09b0*/  @P0 EXIT ;  /* 0x000000000000094d */ /* 0x000fea0003800000 */
[----:B------:R-:W2:Y:S01]  /*09c0*/  LDL R3, [R1+0xc] ;  /* 0x00000c0001037983 */ /* 0x000ea20000100800 */
[----:B------:R-:W-:Y:S01]  /*09d0*/  IMAD.MOV.U32 R222, RZ, RZ, RZ ;  /* 0x000000ffffde7224 */ /* 0x000fe200078e00ff */
[----:B------:R-:W-:Y:S01]  /*09e0*/  UMOV UR39, URZ ;  /* 0x0000003f00277c82 */ /* 0x000fe20008000000 */
[----:B------:R-:W-:Y:S01]  /*09f0*/  UMOV UR38, URZ ;  /* 0x0000003f00267c82 */ /* 0x000fe20008000000 */
[----:B0-----:R-:W0:Y:S02]  /*0a00*/  S2R R2, SR_TID.X ;  /* 0x0000000000027919 */ /* 0x001e240000002100 */
[----:B0-----:R-:W-:-:S05]  /*0a10*/  VIADD R12, R2, 0xffffff80 ;  /* 0xffffff80020c7836 */ /* 0x001fca0000000000 */
[----:B------:R-:W-:-:S04]  /*0a20*/  SHF.R.S32.HI R0, RZ, 0x1f, R12 ;  /* 0x0000001fff007819 */ /* 0x000fc8000001140c */
[CC--:B------:R-:W-:Y:S02]  /*0a30*/  LEA.HI R4, R0.reuse, R12.reuse, RZ, 0x5 ;  /* 0x0000000c00047211 */ /* 0x0c0fe400078f28ff */
[----:B------:R-:W-:-:S03]  /*0a40*/  LEA.HI R2, R0, R12, RZ, 0x4 ;  /* 0x0000000c00027211 */ /* 0x000fc600078f20ff */
[----:B------:R-:W-:Y:S01]  /*0a50*/  IMAD.SHL.U32 R6, R4, 0x20, RZ ;  /* 0x0000002004067824 */ /* 0x000fe200078e00ff */
[----:B------:R-:W-:Y:S02]  /*0a60*/  LOP3.LUT R4, R2, 0x3fffff0, RZ, 0xc0, !PT ;  /* 0x03fffff002047812 */ /* 0x000fe400078ec0ff */
[----:B------:R-:W-:Y:S02]  /*0a70*/  SHF.R.S32.HI R5, RZ, 0x4, R2 ;  /* 0x00000004ff057819 */ /* 0x000fe40000011402 */
[----:B------:R-:W-:Y:S01]  /*0a80*/  LOP3.LUT R7, R6, 0xfffffc00, RZ, 0xc0, !PT ;  /* 0xfffffc0006077812 */ /* 0x000fe200078ec0ff */
[----:B------:R-:W-:Y:S01]  /*0a90*/  IMAD.IADD R4, R12, 0x1, -R4 ;  /* 0x000000010c047824 */ /* 0x000fe200078e0a04 */
[----:B------:R-:W-:Y:S02]  /*0aa0*/  LEA.HI R6, R0, R12, RZ, 0x2 ;  /* 0x0000000c00067211 */ /* 0x000fe400078f10ff */
[----:B------:R-:W-:Y:S02]  /*0ab0*/  LEA.HI R2, R2, R5, RZ, 0x1 ;  /* 0x0000000502027211 */ /* 0x000fe400078f08ff */
[----:B------:R-:W-:-:S02]  /*0ac0*/  LOP3.LUT R6, R6, 0xfffffffc, RZ, 0xc0, !PT ;  /* 0xfffffffc06067812 */ /* 0x000fc400078ec0ff */
[----:B------:R-:W-:Y:S02]  /*0ad0*/  LOP3.LUT R2, R2, 0x1ffffffe, RZ, 0xc0, !PT ;  /* 0x1ffffffe02027812 */ /* 0x000fe400078ec0ff */
[----:B------:R-:W-:Y:S01]  /*0ae0*/  LEA R7, R4, R7, 0x6 ;  /* 0x0000000704077211 */ /* 0x000fe200078e30ff */
[----:B------:R-:W-:Y:S02]  /*0af0*/  IMAD.IADD R6, R12, 0x1, -R6 ;  /* 0x000000010c067824 */ /* 0x000fe400078e0a06 */
[----:B------:R-:W-:-:S03]  /*0b00*/  IMAD.IADD R2, R5, 0x1, -R2 ;  /* 0x0000000105027824 */ /* 0x000fc600078e0a02 */
[----:B------:R-:W-:Y:S01]  /*0b10*/  LEA.HI R4, R6, R6, RZ, 0x1 ;  /* 0x0000000606047211 */ /* 0x000fe200078f08ff */
[----:B------:R-:W-:-:S03]  /*0b20*/  IMAD R226, R2, 0x8, R7 ;  /* 0x0000000802e27824 */ /* 0x000fc600078e0207 */
[----:B------:R-:W-:-:S05]  /*0b30*/  LOP3.LUT R5, R4, 0x1ffffffe, RZ, 0xc0, !PT ;  /* 0x1ffffffe04057812 */ /* 0x000fca00078ec0ff */
[----:B------:R-:W-:Y:S01]  /*0b40*/  IMAD.IADD R6, R6, 0x1, -R5 ;  /* 0x0000000106067824 */ /* 0x000fe200078e0a05 */
[----:B--2---:R-:W-:Y:S02]  /*0b50*/  R2UR UR5, R3 ;  /* 0x00000000030572ca */ /* 0x004fe400000e0000 */
[CC--:B------:R-:W-:Y:S02]  /*0b60*/  LEA.HI R3, R0.reuse, R12.reuse, RZ, 0x7 ;  /* 0x0000000c00037211 */ /* 0x0c0fe400078f38ff */
[----:B------:R-:W-:Y:S02]  /*0b70*/  LEA.HI R0, R0, R12, RZ, 0x3 ;  /* 0x0000000c00007211 */ /* 0x000fe400078f18ff */
[C---:B------:R-:W-:Y:S02]  /*0b80*/  LOP3.LUT R223, R3.reuse, 0xffffff80, RZ, 0xc0, !PT ;  /* 0xffffff8003df7812 */ /* 0x040fe400078ec0ff */
[----:B------:R-:W-:Y:S02]  /*0b90*/  SHF.R.S32.HI R224, RZ, 0x7, R3 ;  /* 0x00000007ffe07819 */ /* 0x000fe40000011403 */
[----:B------:R-:W-:Y:S01]  /*0ba0*/  LOP3.LUT R218, R0, 0xfffffff8, RZ, 0xc0, !PT ;  /* 0xfffffff800da7812 */ /* 0x000fe200078ec0ff */
[C---:B------:R-:W-:Y:S01]  /*0bb0*/  IMAD.IADD R223, R12.reuse, 0x1, -R223 ;  /* 0x000000010cdf7824 */ /* 0x040fe200078e0adf */
[----:B------:R-:W-:Y:S01]  /*0bc0*/  LEA.HI R3, R3, R224, RZ, 0x1 ;  /* 0x000000e003037211 */ /* 0x000fe200078f08ff */
[----:B------:R-:W-:Y:S01]  /*0bd0*/  ULOP3.LUT UR5, UR5, 0x1, URZ, 0xfc, !UPT ;  /* 0x0000000105057892 */ /* 0x000fe2000f8efc3f */
[----:B------:R-:W-:-:S02]  /*0be0*/  IADD3 R218, R12, -R218, RZ ;  /* 0x800000da0cda7210 */ /* 0x000fc40007ffe0ff */
[----:B------:R-:W-:Y:S02]  /*0bf0*/  SHF.R.S32.HI R8, RZ, 0x1f, R223 ;  /* 0x0000001fff087819 */ /* 0x000fe400000114df */
[----:B------:R-:W-:Y:S01]  /*0c00*/  LOP3.LUT R3, R3, 0x3fffffe, RZ, 0xc0, !PT ;  /* 0x03fffffe03037812 */ /* 0x000fe200078ec0ff */
[----:B------:R-:W-:Y:S01]  /*0c10*/  IMAD.SHL.U32 R200, R218, 0x8, RZ ;  /* 0x00000008dac87824 */ /* 0x000fe200078e00ff */
[CC--:B------:R-:W-:Y:S01]  /*0c20*/  LEA.HI R9, R8.reuse, R223.reuse, RZ, 0x2 ;  /* 0x000000df08097211 */ /* 0x0c0fe200078f10ff */
[----:B------:R-:W-:Y:S01]  /*0c30*/  IMAD.U32 R227, RZ, RZ, UR5 ;  /* 0x00000005ffe37e24 */ /* 0x000fe2000f8e00ff */
[----:B------:R-:W-:Y:S01]  /*0c40*/  LEA.HI R8, R8, R223, RZ, 0x5 ;  /* 0x000000df08087211 */ /* 0x000fe200078f28ff */
[----:B------:R-:W-:Y:S01]  /*0c50*/  IMAD.IADD R3, R224, 0x1, -R3 ;  /* 0x00000001e0037824 */ /* 0x000fe200078e0a03 */
[--C-:B------:R-:W-:Y:S01]  /*0c60*/  SHF.R.S32.HI R10, RZ, 0x2, R9.reuse ;  /* 0x00000002ff0a7819 */ /* 0x100fe20000011409 */
[C---:B------:R-:W-:Y:S01]  /*0c70*/  VIADD R216, R200.reuse, 0x40 ;  /* 0x00000040c8d87836 */ /* 0x040fe20000000000 */
[----:B------:R-:W-:Y:S01]  /*0c80*/  SHF.R.S32.HI R11, RZ, 0x1f, R9 ;  /* 0x0000001fff0b7819 */ /* 0x000fe20000011409 */
[----:B------:R-:W-:Y:S01]  /*0c90*/  VIADD R217, R200, 0xc0 ;  /* 0x000000c0c8d97836 */ /* 0x000fe20000000000 */
[----:B------:R-:W-:-:S02]  /*0ca0*/  SHF.R.S32.HI R8, RZ, 0x5, R8 ;  /* 0x00000005ff087819 */ /* 0x000fc40000011408 */
[----:B------:R-:W-:Y:S02]  /*0cb0*/  LEA.HI R11, R11, R10, RZ, 0x3 ;  /* 0x0000000a0b0b7211 */ /* 0x000fe400078f18ff */
[----:B------:R-:W-:Y:S02]  /*0cc0*/  LOP3.LUT R214, R9, 0x7ffffffc, RZ, 0xc0, !PT ;  /* 0x7ffffffc09d67812 */ /* 0x000fe400078ec0ff */
[----:B------:R-:W-:Y:S02]  /*0cd0*/  LOP3.LUT R11, R11, 0xfffffff8, RZ, 0xc0, !PT ;  /* 0xfffffff80b0b7812 */ /* 0x000fe400078ec0ff */
[----:B------:R-:W-:Y:S01]  /*0ce0*/  IADD3 R215, R200, 0x80, RZ ;  /* 0x00000080c8d77810 */ /* 0x000fe20007ffe0ff */
[----:B------:R-:W-:Y:S01]  /*0cf0*/  IMAD.IADD R214, R223, 0x1, -R214 ;  /* 0x00000001dfd67824 */ /* 0x000fe200078e0ad6 */
[----:B------:R-:W-:Y:S01]  /*0d00*/  SHF.R.S32.HI R221, RZ, 0x3, R0 ;  /* 0x00000003ffdd7819 */ /* 0x000fe20000011400 */
[----:B------:R-:W-:Y:S01]  /*0d10*/  IMAD.IADD R11, R10, 0x1, -R11 ;  /* 0x000000010a0b7824 */ /* 0x000fe200078e0a0b */
[----:B------:R-:W-:-:S02]  /*0d20*/  SHF.R.S32.HI R0, RZ, 0x1f, R200 ;  /* 0x0000001fff007819 */ /* 0x000fc400000114c8 */
[----:B------:R-:W-:Y:S01]  /*0d30*/  SHF.R.S32.HI R2, RZ, 0x1f, R216 ;  /* 0x0000001fff027819 */ /* 0x000fe200000114d8 */
[----:B------:R-:W-:Y:S01]  /*0d40*/  IMAD R8, R8, 0x10, R11 ;  /* 0x0000001008087824 */ /* 0x000fe200078e020b */
[----:B------:R-:W-:Y:S02]  /*0d50*/  SHF.R.S32.HI R0, RZ, 0x1f, R215 ;  /* 0x0000001fff007819 */ /* 0x000fe400000114d7 */
[----:B------:R-:W-:Y:S01]  /*0d60*/  SHF.R.S32.HI R229, RZ, 0x1f, R217 ;  /* 0x0000001fffe57819 */ /* 0x000fe200000114d9 */
[----:B------:R-:W-:-:S04]  /*0d70*/  IMAD R225, R3, 0x40, R8 ;  /* 0x0000004003e17824 */ /* 0x000fc800078e0208 */
[----:B------:R-:W-:-:S07]  /*0d80*/  IMAD R213, R6, 0x8, R225 ;  /* 0x0000000806d57824 */ /* 0x000fce00078e02e1 */
.L_x_4708:
        /* <DEDUP_REMOVED lines=21> */
.L_x_4651:
[----:B------:R-:W-:Y:S01]  /*0ee0*/  ULDC UR7, c[0x0][0xd54] ;  /* 0x0003550000077ab9 */ /* 0x000fe20000000800 */
[----:B------:R-:W-:Y:S01]  /*0ef0*/  UMOV UR6, UR9 ;  /* 0x0000000900067c82 */ /* 0x000fe20008000000 */
[----:B------:R-:W-:-:S11]  /*0f00*/  UISETP.NE.AND UP0, UPT, UR7, 0x1, UPT ;  /* 0x000000010700788c */ /* 0x000fd6000bf05270 */
[----:B------:R-:W-:Y:S02]  /*0f10*/  @UP0 ULDC.64 UR10, c[0x0][0xd58] ;  /* 0x00035600000a0ab9 */ /* 0x000fe40000000a00 */
[----:B------:R-:W-:-:S04]  /*0f20*/  UIMAD.WIDE.U32 UR4, UR9, UR10, URZ ;  /* 0x0000000a090472a5 */ /* 0x000fc8000f8e003f */
[----:B------:R-:W-:-:S04]  /*0f30*/  @UP0 USHF.R.U32.HI UR6, URZ, UR11, UR5 ;  /* 0x0000000b3f060299 */ /* 0x000fc80008011605 */
[----:B------:R-:W-:-:S12]  /*0f40*/  UIMAD UR4, UR6, UR7, URZ ;  /* 0x00000007060472a4 */ /* 0x000fd8000f8e023f */
.L_x_4652:
[----:B------:R-:W0:Y:S01]  /*0f50*/  LDC R228, c[0x0][0x448] ;  /* 0x00011200ffe47b82 */ /* 0x000e220000000800 */
[----:B------:R-:W-:Y:S01]  /*0f60*/  ULOP3.LUT UR5, URZ, UR6, URZ, 0x33, !UPT ;  /* 0x000000063f057292 */ /* 0x000fe2000f8e333f */
[----:B------:R-:W-:Y:S01]  /*0f70*/  CS2R R162, SRZ ;  /* 0x0000000000a27805 */ /* 0x000fe2000001ff00 */
[----:B------:R-:W-:Y:S01]  /*0f80*/  ULDC.64 UR10, c[0x0][0x418] ;  /* 0x00010600000a7ab9 */ /* 0x000fe20000000a00 */
[----:B------:R-:W-:Y:S01]  /*0f90*/  ULDC UR6, c[0x0][0xd3c] ;  /* 0x00034f0000067ab9 */ /* 0x000fe20000000800 */
[----:B------:R-:W-:Y:S01]  /*0fa0*/  UISETP.NE.U32.AND UP0, UPT, UR10, URZ, UPT ;  /* 0x0000003f0a00728c */ /* 0x000fe2000bf05070 */
[----:B------:R-:W-:Y:S01]  /*0fb0*/  CS2R R148, SRZ ;  /* 0x0000000000947805 */ /* 0x000fe2000001ff00 */
[----:B------:R-:W-:Y:S01]  /*0fc0*/  UIADD3 UR5, UR5, UR6, URZ ;  /* 0x0000000605057290 */ /* 0x000fe2000fffe03f */
[----:B------:R-:W-:Y:S01]  /*0fd0*/  CS2R R160, SRZ ;  /* 0x0000000000a07805 */ /* 0x000fe2000001ff00 */
[----:B------:R-:W-:Y:S01]  /*0fe0*/  UISETP.NE.AND.EX UP0, UPT, UR11, URZ, UPT, UP0 ;  /* 0x0000003f0b00728c */ /* 0x000fe2000bf05300 */
[----:B------:R-:W-:Y:S01]  /*0ff0*/  CS2R R144, SRZ ;  /* 0x0000000000907805 */ /* 0x000fe2000001ff00 */
[----:B------:R-:W-:Y:S01]  /*1000*/  USHF.L.U32 UR60, UR5, 0x7, URZ ;  /* 0x00000007053c7899 */ /* 0x000fe2000800063f */
[----:B------:R-:W-:Y:S01]  /*1010*/  CS2R R158, SRZ ;  /* 0x00000000009e7805 */ /* 0x000fe2000001ff00 */
[----:B------:R-:W-:Y:S01]  /*1020*/  ULDC UR6, c[0x0][0x424] ;  /* 0x0001090000067ab9 */ /* 0x000fe20000000800 */
[----:B------:R-:W-:Y:S01]  /*1030*/  ULDC UR5, c[0x0][0x288] ;  /* 0x0000a20000057ab9 */ /* 0x000fe20000000800 */
[----:B------:R-:W-:Y:S01]  /*1040*/  UIADD3 UR10, UR60, 0x7f, URZ ;  /* 0x0000007f3c0a7890 */ /* 0x000fe2000fffe03f */
[----:B------:R-:W-:Y:S01]  /*1050*/  CS2R R140, SRZ ;  /* 0x00000000008c7805 */ /* 0x000fe2000001ff00 */
[----:B------:R-:W-:Y:S01]  /*1060*/  UIADD3 UR5, -UR5, 0x60, URZ ;  /* 0x0000006005057890 */ /* 0x000fe2000fffe13f */
[----:B------:R-:W-:Y:S01]  /*1070*/  CS2R R128, SRZ ;  /* 0x0000000000807805 */ /* 0x000fe2000001ff00 */
[----:B------:R-:W-:Y:S01]  /*1080*/  USEL UR12, UR6, 0x1, UP0 ;  /* 0x00000001060c7887 */ /* 0x000fe20008000000 */
[----:B------:R-:W-:Y:S01]  /*1090*/  CS2R R136, SRZ ;  /* 0x0000000000887805 */ /* 0x000fe2000001ff00 */
[----:B------:R-:W-:Y:S01]  /*10a0*/  ULDC UR7, c[0x0][0x2f0] ;  /* 0x0000bc0000077ab9 */ /* 0x000fe20000000800 */
[----:B------:R-:W-:Y:S01]  /*10b0*/  IMAD.U32 R0, RZ, RZ, UR10 ;  /* 0x0000000aff007e24 */ /* 0x000fe2000f8e00ff */
[----:B------:R-:W-:Y:S01]  /*10c0*/  UIMAD UR5, UR12, UR7, UR5 ;  /* 0x000000070c0572a4 */ /* 0x000fe2000f8e0205 */
[----:B0-----:R-:W-:Y:S01]  /*10d0*/  ISETP.NE.AND P0, PT, R228, 0x1, PT ;  /* 0x00000001e400780c */ /* 0x001fe20003f05270 */
[----:B------:R-:W-:Y:S01]  /*10e0*/  UIADD3 UR4, UR9, -UR4, URZ ;  /* 0x8000000409047290 */ /* 0x000fe2000fffe03f */
[----:B------:R-:W-:Y:S01]  /*10f0*/  IMAD.U32 R212, RZ, RZ, UR12 ;  /* 0x0000000cffd47e24 */ /* 0x000fe2000f8e00ff */
[----:B------:R-:W-:Y:S01]  /*1100*/  UIMAD UR6, UR12, UR7, 0x5f ;  /* 0x0000005f0c0674a4 */ /* 0x000fe2000f8e0207 */
[----:B------:R-:W-:Y:S01]  /*1110*/  CS2R R92, SRZ ;  /* 0x00000000005c7805 */ /* 0x000fe2000001ff00 */
[----:B------:R-:W-:Y:S01]  /*1120*/  ULDC UR9, c[0x0][0xd48] ;  /* 0x0003520000097ab9 */ /* 0x000fe20000000800 */
[----:B------:R-:W-:Y:S01]  /*1130*/  CS2R R88, SRZ ;  /* 0x0000000000587805 */ /* 0x000fe2000001ff00 */
[----:B------:R-:W-:Y:S01]  /*1140*/  UISETP.NE.AND UP0, UPT, UR9, 0x1, UPT ;  /* 0x000000010900788c */ /* 0x000fe2000bf05270 */
[----:B------:R-:W-:Y:S01]  /*1150*/  CS2R R132, SRZ ;  /* 0x0000000000847805 */ /* 0x000fe2000001ff00 */
[----:B------:R-:W-:Y:S01]  /*1160*/  UIMAD.WIDE UR6, UR6, 0x2aaaaaab, URZ ;  /* 0x2aaaaaab060678a5 */ /* 0x000fe2000f8e023f */
[----:B------:R-:W-:-:S02]  /*1170*/  CS2R R84, SRZ ;  /* 0x0000000000547805 */ /* 0x000fc4000001ff00 */
[----:B------:R-:W-:Y:S02]  /*1180*/  CS2R R80, SRZ ;  /* 0x0000000000507805 */ /* 0x000fe4000001ff00 */
[----:B------:R-:W-:Y:S01]  /*1190*/  CS2R R194, SRZ ;  /* 0x0000000000c27805 */ /* 0x000fe2000001ff00 */
[----:B------:R-:W0:Y:S01]  /*11a0*/  @P0 LDC R2, c[0x0][0x44c] ;  /* 0x00011300ff020b82 */ /* 0x000e220000000800 */
[----:B------:R-:W-:Y:S01]  /*11b0*/  USHF.R.U32.HI UR6, URZ, 0x1f, UR7 ;  /* 0x0000001f3f067899 */ /* 0x000fe20008011607 */
[----:B------:R-:W-:Y:S02]  /*11c0*/  CS2R R76, SRZ ;  /* 0x00000000004c7805 */ /* 0x000fe4000001ff00 */
[----:B------:R-:W-:Y:S02]  /*11d0*/  CS2R R72, SRZ ;  /* 0x0000000000487805 */ /* 0x000fe4000001ff00 */
[----:B------:R-:W-:Y:S01]  /*11e0*/  CS2R R124, SRZ ;  /* 0x00000000007c7805 */ /* 0x000fe2000001ff00 */
[----:B------:R-:W-:Y:S01]  /*11f0*/  ULEA.HI.SX32 UR6, UR7, UR6, 0x1c ;  /* 0x0000000607067291 */ /* 0x000fe2000f8fe23f */
[----:B------:R-:W-:-:S02]  /*1200*/  CS2R R68, SRZ ;  /* 0x0000000000447805 */ /* 0x000fc4000001ff00 */
[----:B------:R-:W-:Y:S01]  /*1210*/  CS2R R64, SRZ ;  /* 0x0000000000407805 */ /* 0x000fe2000001ff00 */
[----:B------:R-:W1:Y:S01]  /*1220*/  @P0 LDC R3, c[0x0][0x450] ;  /* 0x00011400ff030b82 */ /* 0x000e620000000800 */
[----:B------:R-:W-:Y:S01]  /*1230*/  @UP0 ULDC UR7, c[0x0][0xd50] ;  /* 0x0003540000070ab9 */ /* 0x000fe20000000800 */
        /* <DEDUP_REMOVED lines=14> */
[----:B0-----:R-:W-:Y:S01]  /*1320*/  @P0 IMAD.HI.U32 R2, R2, UR10, RZ ;  /* 0x0000000a02020c27 */ /* 0x001fe2000f8e00ff */
[----:B------:R-:W-:Y:S02]  /*1330*/  CS2R R164, SRZ ;  /* 0x0000000000a47805 */ /* 0x000fe4000001ff00 */
[----:B------:R-:W-:Y:S02]  /*1340*/  CS2R R98, SRZ ;  /* 0x0000000000627805 */ /* 0x000fe4000001ff00 */
[----:B------:R-:W-:Y:S01]  /*1350*/  CS2R R186, SRZ ;  /* 0x0000000000ba7805 */ /* 0x000fe2000001ff00 */
[----:B------:R-:W-:Y:S01]  /*1360*/  IMAD.MOV.U32 R188, RZ, RZ, RZ ;  /* 0x000000ffffbc7224 */ /* 0x000fe200078e00ff */
[----:B------:R-:W-:-:S02]  /*1370*/  CS2R R94, SRZ ;  /* 0x00000000005e7805 */ /* 0x000fc4000001ff00 */
[----:B------:R-:W-:Y:S02]  /*1380*/  CS2R R90, SRZ ;  /* 0x00000000005a7805 */ /* 0x000fe4000001ff00 */
[----:B------:R-:W-:Y:S02]  /*1390*/  CS2R R184, SRZ ;  /* 0x0000000000b87805 */ /* 0x000fe4000001ff00 */
[----:B-1----:R-:W-:Y:S02]  /*13a0*/  @P0 SHF.R.U32.HI R0, RZ, R3, R2 ;  /* 0x00000003ff000219 */ /* 0x002fe40000011602 */
[----:B------:R-:W-:Y:S02]  /*13b0*/  CS2R R86, SRZ ;  /* 0x0000000000567805 */ /* 0x000fe4000001ff00 */
[----:B------:R-:W-:Y:S02]  /*13c0*/  PLOP3.LUT P0, PT, PT, PT, PT, 0x80, 0x0 ;  /* 0x000000000000781c */ /* 0x000fe40003f0f070 */
[----:B------:R-:W-:-:S02]  /*13d0*/  CS2R R82, SRZ ;  /* 0x0000000000527805 */ /* 0x000fc4000001ff00 */
[----:B------:R-:W-:Y:S01]  /*13e0*/  CS2R R182, SRZ ;  /* 0x0000000000b67805 */ /* 0x000fe2000001ff00 */
[----:B------:R-:W-:Y:S01]  /*13f0*/  VIADD R0, R0, UR5 ;  /* 0x0000000500007c36 */ /* 0x000fe20008000000 */
[----:B------:R-:W-:Y:S01]  /*1400*/  ULDC UR5, c[0x0][0xd54] ;  /* 0x0003550000057ab9 */ /* 0x000fe20000000800 */
[----:B------:R-:W-:Y:S01]  /*1410*/  CS2R R78, SRZ ;  /* 0x00000000004e7805 */ /* 0x000fe2000001ff00 */
[----:B------:R-:W-:Y:S01]  /*1420*/  UIMAD UR8, UR8, UR5, UR4 ;  /* 0x00000005080872a4 */ /* 0x000fe2000f8e0204 */
[----:B------:R-:W-:Y:S01]  /*1430*/  IMAD.HI R0, R0, 0x2aaaaaab, RZ ;  /* 0x2aaaaaab00007827 */ /* 0x000fe200078e02ff */
[----:B------:R-:W-:Y:S01]  /*1440*/  CS2R R74, SRZ ;  /* 0x00000000004a7805 */ /* 0x000fe2000001ff00 */
[----:B------:R-:W-:Y:S01]  /*1450*/  @UP0 ULDC UR4, c[0x0][0xd4c] ;  /* 0x0003530000040ab9 */ /* 0x000fe20000000800 */
[----:B------:R-:W-:Y:S01]  /*1460*/  CS2R R180, SRZ ;  /* 0x0000000000b47805 */ /* 0x000fe2000001ff00 */
[----:B------:R-:W-:Y:S01]  /*1470*/  UIMAD.WIDE.U32 UR4, UR8, UR4, URZ ;  /* 0x00000004080472a5 */ /* 0x000fe2000f8e003f */
[----:B------:R-:W-:Y:S01]  /*1480*/  SHF.R.U32.HI R3, RZ, 0x1f, R0 ;  /* 0x0000001fff037819 */ /* 0x000fe20000011600 */
[----:B------:R-:W-:Y:S01]  /*1490*/  UMOV UR10, UR8 ;  /* 0x00000008000a7c82 */ /* 0x000fe20008000000 */
[----:B------:R-:W-:Y:S01]  /*14a0*/  CS2R R70, SRZ ;  /* 0x0000000000467805 */ /* 0x000fe2000001ff00 */
[----:B------:R-:W-:Y:S01]  /*14b0*/  @UP0 USHF.R.U32.HI UR10, URZ, UR7, UR5 ;  /* 0x000000073f0a0299 */ /* 0x000fe20008011605 */
[----:B------:R-:W-:-:S02]  /*14c0*/  LEA.HI.SX32 R201, R0, R3, 0x1c ;  /* 0x0000000300c97211 */ /* 0x000fc400078fe2ff */
[----:B------:R-:W-:Y:S02]  /*14d0*/  CS2R R2, SRZ ;  /* 0x0000000000027805 */ /* 0x000fe4000001ff00 */
[----:B------:R-:W-:Y:S01]  /*14e0*/  MOV R0, RZ ;  /* 0x000000ff00007202 */ /* 0x000fe20000000f00 */
[----:B------:R-:W-:Y:S01]  /*14f0*/  UIADD3 UR4, -UR10, URZ, URZ ;  /* 0x0000003f0a047290 */ /* 0x000fe2000fffe13f */
[----:B------:R-:W-:Y:S01]  /*1500*/  VIMNMX R201, R201, UR6, PT ;  /* 0x00000006c9c97c48 */ /* 0x000fe2000bfe0100 */
[----:B------:R-:W-:Y:S01]  /*1510*/  IMAD.U32 R220, RZ, RZ, UR10 ;  /* 0x0000000affdc7e24 */ /* 0x000fe2000f8e00ff */
[----:B------:R-:W-:Y:S01]  /*1520*/  CS2R R66, SRZ ;  /* 0x0000000000427805 */ /* 0x000fe2000001ff00 */
[----:B------:R-:W-:Y:S01]  /*1530*/  UIMAD UR4, UR9, UR4, UR8 ;  /* 0x00000004090472a4 */ /* 0x000fe2000f8e0208 */
[----:B------:R-:W-:Y:S02]  /*1540*/  ISETP.GE.AND P1, PT, R201, 0x1, PT ;  /* 0x00000001c900780c */ /* 0x000fe40003f26270 */
[----:B------:R-:W-:-:S02]  /*1550*/  CS2R R178, SRZ ;  /* 0x0000000000b27805 */ /* 0x000fc4000001ff00 */
[----:B------:R-:W-:Y:S02]  /*1560*/  CS2R R62, SRZ ;  /* 0x00000000003e7805 */ /* 0x000fe4000001ff00 */
[----:B------:R-:W-:Y:S02]  /*1570*/  CS2R R58, SRZ ;  /* 0x00000000003a7805 */ /* 0x000fe4000001ff00 */
[----:B------:R-:W-:Y:S01]  /*1580*/  CS2R R176, SRZ ;  /* 0x0000000000b07805 */ /* 0x000fe2000001ff00 */
[----:B------:R-:W-:Y:S01]  /*1590*/  IMAD.U32 R219, RZ, RZ, UR4 ;  /* 0x00000004ffdb7e24 */ /* 0x000fe2000f8e00ff */
        /* <DEDUP_REMOVED lines=25> */
[----:B------:R-:W-:Y:S02]  /*1730*/  USHF.R.U32.HI UR4, URZ, 0x4, UR5 ;  /* 0x000000043f047899 */ /* 0x000fe40008011605 */
[----:B------:R-:W-:Y:S02]  /*1740*/  UIADD3 UR5, UR5, 0xa000, URZ ;  /* 0x0000a00005057890 */ /* 0x000fe4000fffe03f */
[----:B------:R-:W-:Y:S02]  /*1750*/  ULOP3.LUT UR4, UR4, 0x3fff, URZ, 0xc0, !UPT ;  /* 0x00003fff04047892 */ /* 0x000fe4000f8ec03f */
[----:B------:R-:W-:Y:S02]  /*1760*/  USHF.R.U32.HI UR5, URZ, 0x4, UR5 ;  /* 0x000000043f057899 */ /* 0x000fe40008011605 */
[----:B------:R-:W-:Y:S02]  /*1770*/  ULOP3.LUT UR42, UR4, 0x10000, URZ, 0xfc, !UPT ;  /* 0x00010000042a7892 */ /* 0x000fe4000f8efc3f */
[----:B------:R-:W-:-:S03]  /*1780*/  ULOP3.LUT UR41, UR5, 0x3fff, URZ, 0xc0, !UPT ;  /* 0x00003fff05297892 */ /* 0x000fc6000f8ec03f */
[----:B------:R-:W-:Y:S02]  /*1790*/  UMOV UR5, 0x40000040 ;  /* 0x4000004000057882 */ /* 0x000fe40000000000 */
[----:B------:R-:W-:Y:S01]  /*17a0*/  UMOV UR4, UR42 ;  /* 0x0000002a00047c82 */ /* 0x000fe20008000000 */
[----:B------:R-:W-:Y:S02]  /*17b0*/  IMAD.U32 R23, RZ, RZ, UR5 ;  /* 0x00000005ff177e24 */ /* 0x000fe4000f8e00ff */
[----:B------:R-:W-:Y:S01]  /*17c0*/  IMAD.U32 R22, RZ, RZ, UR4 ;  /* 0x00000004ff167e24 */ /* 0x000fe2000f8e00ff */
[----:B------:R-:W-:Y:S06]  /*17d0*/  @!P0 BRA `(.L_x_4654) ;  /* 0x0000000000408947 */ /* 0x000fec0003800000 */
[----:B------:R-:W-:Y:S01]  /*17e0*/  MOV R0, 0x0 ;  /* 0x0000000000007802 */ /* 0x000fe20000000f00 */
[----:B------:R-:W-:Y:S01]  /*17f0*/  ULDC.64 UR4, c[0x4][0x98] ;  /* 0x0100260000047ab9 */ /* 0x000fe20000000a00 */
[----:B------:R-:W-:Y:S01]  /*1800*/  ULDC.64 UR6, c[0x4][0x38] ;  /* 0x01000e0000067ab9 */ /* 0x000fe20000000a00 */
[----:B------:R-:W-:Y:S01]  /*1810*/  IMAD.U32 R4, RZ, RZ, UR4 ;  /* 0x00000004ff047e24 */ /* 0x000fe2000f8e00ff */
[----:B------:R0:W1:Y:S01]  /*1820*/  LDC.64 R2, c[0x4][R0] ;  /* 0x0100000000027b82 */ /* 0x0000620000000a00 */
[----:B------:R-:W-:Y:S01]  /*1830*/  MOV R5, UR5 ;  /* 0x0000000500057c02 */ /* 0x000fe20008000f00 */
        /* <DEDUP_REMOVED lines=10> */
.L_x_4654:
[----:B------:R-:W-:Y:S01]  /*18e0*/  LEA.HI R0, R222, R222, RZ, 0x1 ;  /* 0x000000dede007211 */ /* 0x000fe200078f08ff */
[----:B------:R-:W0:Y:S03]  /*18f0*/  S2R R2, SR_TID.X ;  /* 0x0000000000027919 */ /* 0x000e260000002100 */
[----:B------:R-:W-:-:S05]  /*1900*/  LOP3.LUT R3, R0, 0xfffffffe, RZ, 0xc0, !PT ;  /* 0xfffffffe00037812 */ /* 0x000fca00078ec0ff */
[----:B------:R-:W-:-:S05]  /*1910*/  IMAD.IADD R0, R222, 0x1, -R3 ;  /* 0x00000001de007824 */ /* 0x000fca00078e0a03 */
[----:B------:R-:W-:-:S04]  /*1920*/  SHF.L.U32 R0, R0, 0x1f, RZ ;  /* 0x0000001f00007819 */ /* 0x000fc800000006ff */
[----:B------:R-:W1:Y:S01]  /*1930*/  SYNCS.PHASECHK.TRANS64.TRYWAIT P0, [UR40+0x32400], R0 ;  /* 0x03240000ff0075a7 */ /* 0x000e620008000168 */
[----:B0-----:R-:W-:-:S05]  /*1940*/  SHF.R.U32.HI R2, RZ, 0x7, R2 ;  /* 0x00000007ff027819 */ /* 0x001fca0000011602 */
[----:B------:R-:W-:Y:S01]  /*1950*/  VIADD R209, R2, 0x8 ;  /* 0x0000000802d17836 */ /* 0x000fe20000000000 */
[----:B-1----:R-:W-:Y:S06]  /*1960*/  @!P0 BRA `(.L_x_4655) ;  /* 0x0000010800188947 */ /* 0x002fec0003800000 */
.L_x_4776:
[----:B------:R-:W-:Y:S05]  /*1970*/  WARPSYNC.ALL ;  /* 0x0000000000007948 */ /* 0x000fea0003800000 */
[----:B------:R-:W-:Y:S01]  /*1980*/  R2UR UR4, R227 ;  /* 0x00000000e30472ca */ /* 0x000fe200000e0000 */
[----:B------:R1:W-:-:S12]  /*1990*/  BAR.SYNC.DEFER_BLOCKING R209, 0x100 ;  /* 0x000400d10000751d */ /* 0x0003d80000010000 */
[----:B------:R-:W-:-:S05]  /*19a0*/  IMAD.U32 R2, RZ, RZ, UR4 ;  /* 0x00000004ff027e24 */ /* 0x000fca000f8e00ff */
[----:B------:R-:W-:-:S13]  /*19b0*/  ISETP.NE.AND P0, PT, R2, 0x3, PT ;  /* 0x000000030200780c */ /* 0x000fda0003f05270 */
[----:B-1----:R-:W-:Y:S05]  /*19c0*/  @!P0 BRA `(.L_x_4656) ;  /* 0x0000000000048947 */ /* 0x002fea0003800000 */
[----:B------:R-:W-:Y:S01]  /*19d0*/  BPT.TRAP 0x1 ;  /* 0x000000040000795c */ /* 0x000fe20000300000 */
.L_x_4656:
[----:B------:R-:W-:Y:S01]  /*19e0*/  ULEA UR6, UR38, UR40, 0x3 ;  /* 0x0000002826067291 */ /* 0x000fe2000f8e183f */
[----:B------:R-:W-:-:S05]  /*19f0*/  IMAD.U32 R2, RZ, RZ, UR39 ;  /* 0x00000027ff027e24 */ /* 0x000fca000f8e00ff */
[----:B------:R-:W-:-:S04]  /*1a00*/  SHF.L.U32 R2, R2, 0x1f, RZ ;  /* 0x0000001f02027819 */ /* 0x000fc800000006ff */
[----:B------:R1:W2:Y:S01]  /*1a10*/  SYNCS.PHASECHK.TRANS64.TRYWAIT P1, [UR6+0x32430], R2 ;  /* 0x03243002ff0075a7 */ /* 0x0002a20008020146 */
[----:B------:R-:W-:Y:S05]  /*1a20*/  @!P0 BRA `(.L_x_4657) ;  /* 0x0000000000048947 */ /* 0x000fea0003800000 */
[----:B------:R-:W-:Y:S01]  /*1a30*/  BPT.TRAP 0x1 ;  /* 0x000000040000795c */ /* 0x000fe20000300000 */
.L_x_4657:
[----:B--2---:R-:W-:Y:S05]  /*1a40*/  @P1 BRA `(.L_x_4658) ;  /* 0x0000000000081947 */ /* 0x004fea0003800000 */
[----:B------:R-:W2:Y:S02]  /*1a50*/  SYNCS.PHASECHK.TRANS64.TRYWAIT P1, [UR6+0x32430], R2 ;  /* 0x03243002ff0075a7 */ /* 0x000ea40008020146 */
[----:B--2---:R-:W-:Y:S05]  /*1a60*/  @!P1 BRA `(.L_x_4659) ;  /* 0x0000010400f09947 */ /* 0x004fea0003800000 */
.L_x_4658:
[----:B------:R-:W-:Y:S01]  /*1a70*/  UIADD3 UR4, UR40, 0x1c400, URZ ;  /* 0x0001c40028047890 */ /* 0x000fe2000fffe03f */
[----:B------:R-:W-:Y:S01]  /*1a80*/  WARPGROUP.ARRIVE ;  /* 0x00000000000079c5 */ /* 0x000fe20000000000 */
[----:B------:R-:W-:Y:S01]  /*1a90*/  UMOV UR8, UR42 ;  /* 0x0000002a00087c82 */ /* 0x000fe20008000000 */
[----:B------:R-:W-:Y:S01]  /*1aa0*/  UMOV UR9, 0x40000040 ;  /* 0x4000004000097882 */ /* 0x000fe20000000000 */
[----:B------:R-:W-:Y:S01]  /*1ab0*/  USHF.R.U32.HI UR4, URZ, 0x4, UR4 ;  /* 0x000000043f047899 */ /* 0x000fe20008011604 */
[----:B------:R-:W-:-:S03]  /*1ac0*/  UMOV UR11, 0x40000040 ;  /* 0x40000040000b7882 */ /* 0x000fc60000000000 */
[----:B------:R-:W-:-:S04]  /*1ad0*/  ULOP3.LUT UR4, UR4, 0x3fff, URZ, 0xc0, !UPT ;  /* 0x00003fff04047892 */ /* 0x000fc8000f8ec03f */
[----:B------:R-:W-:-:S04]  /*1ae0*/  ULOP3.LUT UR5, UR4, 0x10000, URZ, 0xfc, !UPT ;  /* 0x0001000004057892 */ /* 0x000fc8000f8efc3f */
[----:B------:R-:W-:Y:S02]  /*1af0*/  UIMAD UR4, UR38, 0x300, UR5 ;  /* 0x00000300260478a4 */ /* 0x000fe4000f8e0205 */
[----:B------:R-:W-:Y:S01]  /*1b00*/  IMAD.U32 R20, RZ, RZ, UR5 ;  /* 0x00000005ff147e24 */ /* 0x000fe2000f8e00ff */
[----:B------:R-:W-:Y:S02]  /*1b10*/  UIADD3 UR5, UR42, 0x2, URZ ;  /* 0x000000022a057890 */ /* 0x000fe4000fffe03f */
[----:B------:R-:W-:Y:S02]  /*1b20*/  UIADD3 UR7, UR4, 0x2, URZ ;  /* 0x0000000204077890 */ /* 0x000fe4000fffe03f */
[----:B------:R-:W-:Y:S02]  /*1b30*/  UMOV UR10, UR4 ;  /* 0x00000004000a7c82 */ /* 0x000fe40008000000 */
[----:B------:R-:W-:Y:S01]  /*1b40*/  HGMMA.64x96x16.F32.BF16 R24, gdesc[UR8], RZ, !UPT, gsb0 ;  /* 0x01600000081879f0 */ /* 0x000fe2000c0018ff */
        /* <DEDUP_REMOVED lines=17> */
[----:B------:R-:W-:Y:S02]  /*1c60*/  IMAD.U32 R16, RZ, RZ, UR8 ;  /* 0x00000008ff107e24 */ /* 0x000fe4000f8e00ff */
        /* <DEDUP_REMOVED lines=16> */
.L_x_4777:
[----:B------:R-:W-:Y:S05]  /*1d70*/  @!P0 BRA `(.L_x_4661) ;  /* 0x0000000000048947 */ /* 0x000fea0003800000 */
[----:B------:R-:W-:Y:S01]  /*1d80*/  BPT.TRAP 0x1 ;  /* 0x000000040000795c */ /* 0x000fe20000300000 */
.L_x_4661:
[----:B------:R2:W3:Y:S01]  /*1d90*/  SYNCS.PHASECHK.TRANS64.TRYWAIT P1, [UR6+0x32450], R2 ;  /* 0x03245002ff0075a7 */ /* 0x0004e20008020146 */
[----:B------:R-:W-:Y:S05]  /*1da0*/  @!P0 BRA `(.L_x_4662) ;  /* 0x0000000000048947 */ /* 0x000fea0003800000 */
[----:B------:R-:W-:Y:S01]  /*1db0*/  BPT.TRAP 0x1 ;  /* 0x000000040000795c */ /* 0x000fe20000300000 */
.L_x_4662:
[----:B---3--:R-:W-:Y:S05]  /*1dc0*/  @P1 BRA `(.L_x_4663) ;  /* 0x0000000000081947 */ /* 0x008fea0003800000 */
[----:B------:R-:W3:Y:S02]  /*1dd0*/  SYNCS.PHASECHK.TRANS64.TRYWAIT P1, [UR6+0x32450], R2 ;  /* 0x03245002ff0075a7 */ /* 0x000ee40008020146 */
[----:B---3--:R-:W-:Y:S05]  /*1de0*/  @!P1 BRA `(.L_x_4664) ;  /* 0x0000010400409947 */ /* 0x008fea0003800000 */
.L_x_4663:
[----:B------:R-:W-:Y:S01]  /*1df0*/  UIADD3 UR40, UR40, 0x400, URZ ;  /* 0x0000040028287890 */ /* 0x000fe2000fffe03f */
[----:B------:R-:W-:Y:S01]  /*1e00*/  WARPGROUP.ARRIVE ;  /* 0x00000000000079c5 */ /* 0x000fe20000000000 */
[----:B------:R-:W-:-:S05]  /*1e10*/  ULOP3.LUT UR4, UR41, 0x10000, URZ, 0xfc, !UPT ;  /* 0x0001000029047892 */ /* 0x000fca000f8efc3f */
[----:B0-----:R-:W0:Y:S01]  /*1e20*/  S2R R0, SR_TID.X ;  /* 0x0000000000007919 */ /* 0x001e220000002100 */
[----:B------:R-:W-:Y:S01]  /*1e30*/  USHF.R.U32.HI UR7, URZ, 0x4, UR40 ;  /* 0x000000043f077899 */ /* 0x000fe20008011628 */
[----:B------:R-:W-:Y:S01]  /*1e40*/  UMOV UR9, 0x40000040 ;  /* 0x4000004000097882 */ /* 0x000fe20000000000 */
[----:B------:R-:W-:Y:S02]  /*1e50*/  UMOV UR11, 0x40000040 ;  /* 0x40000040000b7882 */ /* 0x000fe40000000000 */
[----:B------:R-:W-:Y:S01]  /*1e60*/  ULOP3.LUT UR7, UR7, 0x3fff, URZ, 0xc0, !UPT ;  /* 0x00003fff07077892 */ /* 0x000fe2000f8ec03f */
[----:B------:R-:W-:Y:S01]  /*1e70*/  IMAD.U32 R13, RZ, RZ, UR9 ;  /* 0x00000009ff0d7e24 */ /* 0x000fe2000f8e00ff */
[----:B------:R-:W-:Y:S01]  /*1e80*/  UMOV UR8, UR4 ;  /* 0x0000000400087c82 */ /* 0x000fe20008000000 */
[----:B------:R-:W-:Y:S01]  /*1e90*/  UMOV UR13, 0x40000040 ;  /* 0x40000040000d7882 */ /* 0x000fe20000000000 */
[----:B------:R-:W-:Y:S01]  /*1ea0*/  ULOP3.LUT UR61, UR7, 0x10000, URZ, 0xfc, !UPT ;  /* 0x00010000073d7892 */ /* 0x000fe2000f8efc3f */
[----:B------:R-:W-:Y:S01]  /*1eb0*/  IMAD.U32 R12, RZ, RZ, UR8 ;  /* 0x00000008ff0c7e24 */ /* 0x000fe2000f8e00ff */
[----:B------:R-:W-:Y:S01]  /*1ec0*/  UMOV UR15, 0x40000040 ;  /* 0x40000040000f7882 */ /* 0x000fe20000000000 */
[----:B------:R-:W-:Y:S01]  /*1ed0*/  IMAD.U32 R11, RZ, RZ, UR13 ;  /* 0x0000000dff0b7e24 */ /* 0x000fe2000f8e00ff */
[----:B------:R-:W-:-:S02]  /*1ee0*/  UIMAD UR5, UR38, 0xc00, UR61 ;  /* 0x00000c00260578a4 */ /* 0x000fc4000f8e023d */
[----:B------:R-:W-:Y:S02]  /*1ef0*/  UIADD3 UR52, UR4, 0x402, URZ ;  /* 0x0000040204347890 */ /* 0x000fe4000fffe03f */
[----:B------:R-:W-:Y:S01]  /*1f00*/  UIADD3 UR54, UR5, 0x302, URZ ;  /* 0x0000030205367890 */ /* 0x000fe2000fffe03f */
[----:B------:R-:W-:Y:S02]  /*1f10*/  UMOV UR53, 0x40000040 ;  /* 0x4000004000357882 */ /* 0x000fe40000000000 */
[----:B------:R-:W-:Y:S01]  /*1f20*/  UMOV UR10, UR5 ;  /* 0x00000005000a7c82 */ /* 0x000fe20008000000 */
[----:B------:R-:W-:Y:S01]  /*1f30*/  UMOV UR55, 0x40000040 ;  /* 0x4000004000377882 */ /* 0x000fe20000000000 */
[----:B------:R-:W-:Y:S01]  /*1f40*/  HGMMA.64x96x16.F32.BF16 R24, gdesc[UR8], R24, gsb0 ;  /* 0x01600000081879f0 */ /* 0x000fe20008001818 */
[----:B------:R-:W-:Y:S02]  /*1f50*/  UIADD3 UR8, UR4, 0x2, URZ ;  /* 0x0000000204087890 */ /* 0x000fe4000fffe03f */
[----:B------:R-:W-:-:S02]  /*1f60*/  UIADD3 UR9, UR5, 0x2, URZ ;  /* 0x0000000205097890 */ /* 0x000fc4000fffe03f */
[----:B------:R-:W-:Y:S01]  /*1f70*/  UIADD3 UR10, UR5, 0x304, URZ ;  /* 0x00000304050a7890 */ /* 0x000fe2000fffe03f */
[----:B------:R-:W-:Y:S02]  /*1f80*/  UMOV UR11, 0x40000040 ;  /* 0x40000040000b7882 */ /* 0x000fe40000000000 */
[----:B------:R-:W-:Y:S01]  /*1f90*/  UMOV UR12, UR8 ;  /* 0x00000008000c7c82 */ /* 0x000fe20008000000 */
[----:B------:R-:W-:Y:S01]  /*1fa0*/  UIADD3 UR8, UR4, 0x4, URZ ;  /* 0x0000000404087890 */ /* 0x000fe2000fffe03f */
[----:B------:R-:W-:Y:S01]  /*1fb0*/  MOV R10, UR12 ;  /* 0x0000000c000a7c02 */ /* 0x000fe20008000f00 */
[----:B------:R-:W-:Y:S01]  /*1fc0*/  UMOV UR14, UR9 ;  /* 0x00000009000e7c82 */ /* 0x000fe20008000000 */
[----:B------:R-:W-:Y:S01]  /*1fd0*/  UIADD3 UR9, UR5, 0x4, URZ ;  /* 0x0000000405097890 */ /* 0x000fe2000fffe03f */
[----:B0-----:R-:W-:Y:S01]  /*1fe0*/  SHF.R.U32.HI R0, RZ, 0x7, R0 ;  /* 0x00000007ff007819 */ /* 0x001fe20000011600 */
        /* <DEDUP_REMOVED lines=63> */
[----:B-12---:R-:W-:Y:S01]  /*23e0*/  IMAD.U32 R2, RZ, RZ, UR12 ;  /* 0x0000000cff027e24 */ /* 0x006fe2000f8e00ff */
[----:B------:R-:W-:Y:S01]  /*23f0*/  UMOV UR9, 0x40000040 ;  /* 0x4000004000097882 */ /* 0x000fe20000000000 */
[----:B------:R-:W-:Y:S01]  /*2400*/  MOV R3, UR13 ;  /* 0x0000000d00037c02 */ /* 0x000fe20008000f00 */
        /* <DEDUP_REMOVED lines=44> */
.L_x_4665:
[----:B------:R-:W-:Y:S01]  /*26d0*/  ISETP.NE.AND P6, PT, R228, 0x1, PT ;  /* 0x00000001e400780c */ /* 0x000fe20003fc5270 */
[----:B------:R-:W-:Y:S01]  /*26e0*/  ULDC UR4, c[0x0][0xad0] ;  /* 0x0002b40000047ab9 */ /* 0x000fe20000000800 */
[----:B------:R-:W-:Y:S02]  /*26f0*/  VIADD R4, R213, UR60 ;  /* 0x0000003cd5047c36 */ /* 0x000fe40008000000 */
[----:B------:R-:W-:Y:S01]  /*2700*/  FMUL.FTZ R24, R24, UR4 ;  /* 0x0000000418187c20 */ /* 0x000fe20008410000 */
[----:B------:R-:W1:Y:S01]  /*2710*/  LDC R208, c[0x0][0x2f0] ;  /* 0x0000bc00ffd07b82 */ /* 0x000e620000000800 */
[----:B------:R-:W-:Y:S01]  /*2720*/  R2UR UR5, R212 ;  /* 0x00000000d40572ca */ /* 0x000fe200000e0000 */
[----:B------:R-:W-:Y:S01]  /*2730*/  FMUL.FTZ R25, R25, UR4 ;  /* 0x0000000419197c20 */ /* 0x000fe20008410000 */
[----:B------:R2:W3:Y:S01]  /*2740*/  MUFU.TANH R72, R24 ;  /* 0x0000001800487308 */ /* 0x0004e20000002400 */
[----:B------:R-:W-:Y:S01]  /*2750*/  FMUL.FTZ R32, R32, UR4 ;  /* 0x0000000420207c20 */ /* 0x000fe20008410000 */
[----:B------:R-:W-:Y:S01]  /*2760*/  FMUL.FTZ R33, R33, UR4 ;  /* 0x0000000421217c20 */ /* 0x000fe20008410000 */
[----:B------:R-:W-:Y:S01]  /*2770*/  FMUL.FTZ R28, R28, UR4 ;  /* 0x000000041c1c7c20 */ /* 0x000fe20008410000 */
[----:B------:R-:W-:Y:S01]  /*2780*/  FMUL.FTZ R36, R36, UR4 ;  /* 0x0000000424247c20 */ /* 0x000fe20008410000 */
[----:B------:R-:W4:Y:S01]  /*2790*/  LDC R207, c[0x0][0x288] ;  /* 0x0000a200ffcf7b82 */ /* 0x000f220000000800 */
[----:B------:R-:W-:Y:S01]  /*27a0*/  FMUL.FTZ R41, R41, UR4 ;  /* 0x0000000429297c20 */ /* 0x000fe20008410000 */
[----:B------:R-:W-:Y:S01]  /*27b0*/  FMUL.FTZ R44, R44, UR4 ;  /* 0x000000042c2c7c20 */ /* 0x000fe20008410000 */
[----:B------:R5:W0:Y:S01]  /*27c0*/  MUFU.TANH R73, R25 ;  /* 0x0000001900497308 */ /* 0x000a220000002400 */
[----:B------:R-:W-:Y:S01]  /*27d0*/  FMUL.FTZ R37, R37, UR4 ;  /* 0x0000000425257c20 */ /* 0x000fe20008410000 */
[----:B------:R-:W-:Y:S01]  /*27e0*/  FMUL.FTZ R45, R45, UR4 ;  /* 0x000000042d2d7c20 */ /* 0x000fe20008410000 */
[----:B------:R-:W-:Y:S01]  /*27f0*/  FMUL.FTZ R52, R52, UR4 ;  /* 0x0000000434347c20 */ /* 0x000fe20008410000 */
[----:B------:R-:W-:Y:S01]  /*2800*/  FMUL.FTZ R53, R53, UR4 ;  /* 0x0000000435357c20 */ /* 0x000fe20008410000 */
[----:B------:R-:W3:Y:S01]  /*2810*/  @P6 LDC R5, c[0x0][0x44c] ;  /* 0x00011300ff056b82 */ /* 0x000ee20000000800 */
[----:B------:R-:W-:Y:S01]  /*2820*/  FMUL.FTZ R29, R29, UR4 ;  /* 0x000000041d1d7c20 */ /* 0x000fe20008410000 */
[----:B------:R-:W-:Y:S01]  /*2830*/  FMUL.FTZ R48, R48, UR4 ;  /* 0x0000000430307c20 */ /* 0x000fe20008410000 */
[----:B------:R-:W0:Y:S01]  /*2840*/  MUFU.TANH R32, R32 ;  /* 0x0000002000207308 */ /* 0x000e220000002400 */
[----:B------:R-:W-:Y:S01]  /*2850*/  FMUL.FTZ R56, R56, UR4 ;  /* 0x0000000438387c20 */ /* 0x000fe20008410000 */
[----:B------:R-:W-:Y:S01]  /*2860*/  FMUL.FTZ R61, R61, UR4 ;  /* 0x000000043d3d7c20 */ /* 0x000fe20008410000 */
[----:B------:R-:W-:Y:S01]  /*2870*/  FMUL.FTZ R64, R64, UR4 ;  /* 0x0000000440407c20 */ /* 0x000fe20008410000 */
[----:B------:R-:W-:Y:S01]  /*2880*/  FMUL.FTZ R57, R57, UR4 ;  /* 0x0000000439397c20 */ /* 0x000fe20008410000 */
[----:B--2---:R-:W2:Y:S01]  /*2890*/  @P6 LDC R24, c[0x0][0x450] ;  /* 0x00011400ff186b82 */ /* 0x004ea20000000800 */
[----:B------:R-:W-:Y:S01]  /*28a0*/  FMUL.FTZ R65, R65, UR4 ;  /* 0x0000000441417c20 */ /* 0x000fe20008410000 */
[----:B------:R-:W-:Y:S01]  /*28b0*/  FMUL.FTZ R26, R26, UR4 ;  /* 0x000000041a1a7c20 */ /* 0x000fe20008410000 */
[----:B------:R-:W0:Y:S01]  /*28c0*/  MUFU.TANH R33, R33 ;  /* 0x0000002100217308 */ /* 0x000e220000002400 */
[----:B------:R-:W-:Y:S01]  /*28d0*/  FMUL.FTZ R27, R27, UR4 ;  /* 0x000000041b1b7c20 */ /* 0x000fe20008410000 */
[----:B------:R-:W-:Y:S01]  /*28e0*/  FMUL.FTZ R68, R68, UR4 ;  /* 0x0000000444447c20 */ /* 0x000fe20008410000 */
[----:B------:R-:W-:Y:S01]  /*28f0*/  FMUL.FTZ R30, R30, UR4 ;  /* 0x000000041e1e7c20 */ /* 0x000fe20008410000 */
[----:B------:R-:W-:Y:S01]  /*2900*/  FMUL.FTZ R31, R31, UR4 ;  /* 0x000000041f1f7c20 */ /* 0x000fe20008410000 */
[----:B------:R-:W-:Y:S01]  /*2910*/  FMUL.FTZ R40, R40, UR4 ;  /* 0x0000000428287c20 */ /* 0x000fe20008410000 */
[----:B------:R-:W-:Y:S01]  /*2920*/  FMUL.FTZ R34, R34, UR4 ;  /* 0x0000000422227c20 */ /* 0x000fe20008410000 */
[----:B------:R-:W-:Y:S01]  /*2930*/  FMUL.FTZ R35, R35, UR4 ;  /* 0x0000000423237c20 */ /* 0x000fe20008410000 */
[----:B------:R-:W-:Y:S01]  /*2940*/  MUFU.TANH R28, R28 ;  /* 0x0000001c001c7308 */ /* 0x000fe20000002400 */
[----:B------:R-:W-:Y:S01]  /*2950*/  FMUL.FTZ R38, R38, UR4 ;  /* 0x0000000426267c20 */ /* 0x000fe20008410000 */
[----:B------:R-:W-:Y:S01]  /*2960*/  FMUL.FTZ R49, R49, UR4 ;  /* 0x0000000431317c20 */ /* 0x000fe20008410000 */
[----:B------:R-:W-:Y:S01]  /*2970*/  FMUL.FTZ R39, R39, UR4 ;  /* 0x0000000427277c20 */ /* 0x000fe20008410000 */
[----:B------:R-:W-:Y:S01]  /*2980*/  FMUL.FTZ R60, R60, UR4 ;  /* 0x000000043c3c7c20 */ /* 0x000fe20008410000 */
[----:B---3--:R-:W-:-:S04]  /*2990*/  @P6 IMAD.HI.U32 R5, R4, R5, RZ ;  /* 0x0000000504056227 */ /* 0x008fc800078e00ff */
[----:B------:R-:W-:Y:S01]  /*29a0*/  FMUL.FTZ R42, R42, UR4 ;  /* 0x000000042a2a7c20 */ /* 0x000fe20008410000 */
[----:B------:R-:W-:Y:S01]  /*29b0*/  FMUL.FTZ R43, R43, UR4 ;  /* 0x000000042b2b7c20 */ /* 0x000fe20008410000 */
[----:B------:R-:W3:Y:S01]  /*29c0*/  MUFU.TANH R36, R36 ;  /* 0x0000002400247308 */ /* 0x000ee20000002400 */
[----:B------:R-:W-:Y:S01]  /*29d0*/  FMUL.FTZ R46, R46, UR4 ;  /* 0x000000042e2e7c20 */ /* 0x000fe20008410000 */
[----:B------:R-:W-:Y:S01]  /*29e0*/  FMUL.FTZ R47, R47, UR4 ;  /* 0x000000042f2f7c20 */ /* 0x000fe20008410000 */
[----:B------:R-:W-:Y:S01]  /*29f0*/  FMUL.FTZ R50, R50, UR4 ;  /* 0x0000000432327c20 */ /* 0x000fe20008410000 */
[----:B------:R-:W-:Y:S01]  /*2a00*/  FMUL.FTZ R51, R51, UR4 ;  /* 0x0000000433337c20 */ /* 0x000fe20008410000 */
[----:B--2---:R-:W-:Y:S01]  /*2a10*/  @P6 SHF.R.U32.HI R4, RZ, R24, R5 ;  /* 0x00000018ff046219 */ /* 0x004fe20000011605 */
[----:B------:R-:W-:Y:S02]  /*2a20*/  IMAD.MOV.U32 R24, RZ, RZ, -0x60 ;  /* 0xffffffa0ff187424 */ /* 0x000fe400078e00ff */
[----:B------:R-:W-:Y:S01]  /*2a30*/  FMUL.FTZ R54, R54, UR4 ;  /* 0x0000000436367c20 */ /* 0x000fe20008410000 */
[----:B------:R-:W2:Y:S01]  /*2a40*/  MUFU.TANH R41, R41 ;  /* 0x0000002900297308 */ /* 0x000ea20000002400 */
[----:B------:R-:W-:Y:S01]  /*2a50*/  FMUL.FTZ R55, R55, UR4 ;  /* 0x0000000437377c20 */ /* 0x000fe20008410000 */
[----:B------:R-:W0:Y:S01]  /*2a60*/  SHFL.IDX PT, R21, R4, RZ, 0x1c1f ;  /* 0x001c1fff04157589 */ /* 0x000e2200000e0000 */
[----:B------:R-:W-:-:S02]  /*2a70*/  IMAD R5, R201, R24, 0x60 ;  /* 0x00000060c9057424 */ /* 0x000fc400078e0218 */
[----:B------:R-:W-:Y:S01]  /*2a80*/  FMUL.FTZ R58, R58, UR4 ;  /* 0x000000043a3a7c20 */ /* 0x000fe20008410000 */
[----:B------:R-:W-:Y:S01]  /*2a90*/  FMUL.FTZ R59, R59, UR4 ;  /* 0x000000043b3b7c20 */ /* 0x000fe20008410000 */
[----:B-----5:R5:W3:Y:S01]  /*2aa0*/  SHFL.IDX PT, R25, R4, 0x1, 0x1c1f ;  /* 0x003c1f0004197f89 */ /* 0x020ae200000e0000 */
[----:B-1----:R-:W-:Y:S01]  /*2ab0*/  IMAD R5, R208, UR5, R5 ;  /* 0x00000005d0057c24 */ /* 0x002fe2000f8e0205 */
[----:B------:R-:W1:Y:S01]  /*2ac0*/  MUFU.TANH R44, R44 ;  /* 0x0000002c002c7308 */ /* 0x000e620000002400 */
[----:B------:R-:W-:Y:S01]  /*2ad0*/  FMUL.FTZ R62, R62, UR4 ;  /* 0x000000043e3e7c20 */ /* 0x000fe20008410000 */
[----:B------:R-:W-:Y:S01]  /*2ae0*/  FMUL.FTZ R69, R69, UR4 ;  /* 0x0000000445457c20 */ /* 0x000fe20008410000 */
[----:B------:R-:W-:Y:S02]  /*2af0*/  IMAD R24, R214, -0x2, R5 ;  /* 0xfffffffed6187824 */ /* 0x000fe400078e0205 */
[----:B------:R-:W-:Y:S01]  /*2b00*/  FMUL.FTZ R63, R63, UR4 ;  /* 0x000000043f3f7c20 */ /* 0x000fe20008410000 */
[----:B------:R-:W-:Y:S01]  /*2b10*/  FMUL.FTZ R66, R66, UR4 ;  /* 0x0000000442427c20 */ /* 0x000fe20008410000 */
[----:B------:R-:W-:Y:S01]  /*2b20*/  FMUL.FTZ R67, R67, UR4 ;  /* 0x0000000443437c20 */ /* 0x000fe20008410000 */
[----:B------:R-:W-:Y:S01]  /*2b30*/  FMUL.FTZ R70, R70, UR4 ;  /* 0x0000000446467c20 */ /* 0x000fe20008410000 */
[----:B----4-:R-:W-:Y:S01]  /*2b40*/  IADD3 R5, R24, 0x1, -R207 ;  /* 0x0000000118057810 */ /* 0x010fe20007ffe8cf */
[----:B------:R-:W-:Y:S01]  /*2b50*/  MUFU.TANH R37, R37 ;  /* 0x0000002500257308 */ /* 0x000fe20000002400 */
[----:B------:R-:W-:Y:S01]  /*2b60*/  FMUL.FTZ R71, R71, UR4 ;  /* 0x0000000447477c20 */ /* 0x000fe20008410000 */
[----:B------:R-:W-:Y:S01]  /*2b70*/  ULDC UR5, c[0x0][0xa80] ;  /* 0x0002a00000057ab9 */ /* 0x000fe20000000800 */
[----:B------:R-:W-:-:S02]  /*2b80*/  UIADD3 UR10, UR6, 0x32440, URZ ;  /* 0x00032440060a7890 */ /* 0x000fc4000fffe03f */
[----:B------:R-:W-:Y:S02]  /*2b90*/  ULOP3.LUT UR7, UR7, 0x3000000, URZ, 0xfc, !UPT ;  /* 0x0300000007077892 */ /* 0x000fe4000f8efc3f */
[----:B------:R-:W-:Y:S01]  /*2ba0*/  UPRMT UR10, UR48, 0x654, UR10 ;  /* 0x00000654300a7896 */ /* 0x000fe2000800000a */
[----:B------:R-:W4:Y:S01]  /*2bb0*/  MUFU.TANH R45, R45 ;  /* 0x0000002d002d7308 */ /* 0x000f220000002400 */
[----:B0-----:R-:W-:Y:S01]  /*2bc0*/  VIADDMNMX R21, R21, R5, R24, PT ;  /* 0x0000000515157246 */ /* 0x001fe20003800118 */
[----:B------:R-:W-:Y:S01]  /*2bd0*/  UIMAD UR4, UR38, 0xc00, UR7 ;  /* 0x00000c00260478a4 */ /* 0x000fe2000f8e0207 */
[----:B------:R-:W-:Y:S02]  /*2be0*/  UMOV UR11, 0x40000040 ;  /* 0x40000040000b7882 */ /* 0x000fe40000000000 */
[C---:B------:R-:W-:Y:S02]  /*2bf0*/  ISETP.GT.AND P5, PT, R21.reuse, RZ, PT ;  /* 0x000000ff1500720c */ /* 0x040fe40003fa4270 */
[C---:B------:R-:W-:Y:S01]  /*2c00*/  ISETP.GT.AND P4, PT, R21.reuse, 0x1, PT ;  /* 0x000000011500780c */ /* 0x040fe20003f84270 */
[----:B------:R-:W0:Y:S01]  /*2c10*/  MUFU.TANH R52, R52 ;  /* 0x0000003400347308 */ /* 0x000e220000002400 */
[----:B-----5:R-:W-:Y:S01]  /*2c20*/  FSEL R4, R72, -INF , P5 ;  /* 0xff80000048047808 */ /* 0x020fe20002800000 */
[----:B------:R-:W-:Y:S01]  /*2c30*/  SYNCS.ARRIVE.TRANS64.RED.A1T0 RZ, [UR10], RZ ;  /* 0x000000ffffff79a7 */ /* 0x000fe2000810040a */
[C---:B------:R-:W-:Y:S01]  /*2c40*/  ISETP.GT.AND P2, PT, R21.reuse, 0x10, PT ;  /* 0x000000101500780c */ /* 0x040fe20003f44270 */
[----:B------:R-:W-:Y:S01]  /*2c50*/  UMOV UR10, UR4 ;  /* 0x00000004000a7c82 */ /* 0x000fe20008000000 */
[----:B------:R-:W-:-:S02]  /*2c60*/  ISETP.GT.AND P5, PT, R21, 0x11, PT ;  /* 0x000000111500780c */ /* 0x000fc40003fa4270 */
[----:B---3--:R-:W-:Y:S01]  /*2c70*/  VIADDMNMX R25, R25, R5, R24, PT ;  /* 0x0000000519197246 */ /* 0x008fe20003800118 */
[----:B------:R-:W3:Y:S01]  /*2c80*/  MUFU.TANH R53, R53 ;  /* 0x0000003500357308 */ /* 0x000ee20000002400 */
[----:B------:R-:W-:Y:S02]  /*2c90*/  ISETP.GT.AND P3, PT, R21, 0x8, PT ;  /* 0x000000081500780c */ /* 0x000fe40003f64270 */
[----:B------:R-:W-:Y:S02]  /*2ca0*/  FSEL R24, R73, -INF , P4 ;  /* 0xff80000049187808 */ /* 0x000fe40002000000 */
[----:B------:R-:W-:Y:S02]  /*2cb0*/  ISETP.GT.AND P4, PT, R21, 0x18, PT ;  /* 0x000000181500780c */ /* 0x000fe40003f84270 */
[----:B------:R-:W-:Y:S01]  /*2cc0*/  FSEL R171, R32, -INF , P2 ;  /* 0xff80000020ab7808 */ /* 0x000fe20001000000 */
[----:B------:R-:W-:Y:S01]  /*2cd0*/  MUFU.TANH R29, R29 ;  /* 0x0000001d001d7308 */ /* 0x000fe20000002400 */
[----:B------:R-:W-:-:S02]  /*2ce0*/  FSEL R172, R33, -INF , P5 ;  /* 0xff80000021ac7808 */ /* 0x000fc40002800000 */
[C---:B------:R-:W-:Y:S02]  /*2cf0*/  ISETP.GT.AND P2, PT, R21.reuse, 0x21, PT ;  /* 0x000000211500780c */ /* 0x040fe40003f44270 */
[C---:B------:R-:W-:Y:S02]  /*2d00*/  ISETP.GT.AND P5, PT, R21.reuse, 0x28, PT ;  /* 0x000000281500780c */ /* 0x040fe40003fa4270 */
[----:B------:R-:W-:Y:S01]  /*2d10*/  FSEL R173, R36, -INF , P4 ;  /* 0xff80000024ad7808 */ /* 0x000fe20002000000 */
[----:B------:R-:W-:Y:S01]  /*2d20*/  MUFU.TANH R48, R48 ;  /* 0x0000003000307308 */ /* 0x000fe20000002400 */
[----:B------:R-:W-:Y:S02]  /*2d30*/  ISETP.GT.AND P4, PT, R21, 0x29, PT ;  /* 0x000000291500780c */ /* 0x000fe40003f84270 */
[----:B--2---:R-:W-:Y:S02]  /*2d40*/  FSEL R181, R41, -INF , P2 ;  /* 0xff80000029b57808 */ /* 0x004fe40001000000 */
[----:B-1----:R-:W-:-:S02]  /*2d50*/  FSEL R183, R44, -INF , P5 ;  /* 0xff8000002cb77808 */ /* 0x002fc40002800000 */
[C---:B------:R-:W-:Y:S01]  /*2d60*/  ISETP.GT.AND P2, PT, R21.reuse, 0x38, PT ;  /* 0x000000381500780c */ /* 0x040fe20003f44270 */
[----:B------:R-:W1:Y:S01]  /*2d70*/  MUFU.TANH R56, R56 ;  /* 0x0000003800387308 */ /* 0x000e620000002400 */
[C---:B------:R-:W-:Y:S02]  /*2d80*/  ISETP.GT.AND P5, PT, R21.reuse, 0x39, PT ;  /* 0x000000391500780c */ /* 0x040fe40003fa4270 */
[----:B------:R-:W-:Y:S02]  /*2d90*/  ISETP.GT.AND P1, PT, R21, 0x9, PT ;  /* 0x000000091500780c */ /* 0x000fe40003f24270 */
[----:B------:R-:W-:Y:S02]  /*2da0*/  FMNMX.FTZ R5, R4, R24, !PT ;  /* 0x0000001804057209 */ /* 0x000fe40007810000 */
[----:B----4-:R-:W-:Y:S01]  /*2db0*/  FSEL R185, R45, -INF , P4 ;  /* 0xff8000002db97808 */ /* 0x010fe20002000000 */
[----:B------:R-:W2:Y:S01]  /*2dc0*/  MUFU.TANH R61, R61 ;  /* 0x0000003d003d7308 */ /* 0x000ea20000002400 */
[----:B------:R-:W-:-:S02]  /*2dd0*/  ISETP.GT.AND P4, PT, R21, 0x40, PT ;  /* 0x000000401500780c */ /* 0x000fc40003f84270 */
[----:B0-----:R-:W-:Y:S02]  /*2de0*/  FSEL R204, R52, -INF , P2 ;  /* 0xff80000034cc7808 */ /* 0x001fe40001000000 */
[----:B---3--:R-:W-:Y:S02]  /*2df0*/  FSEL R206, R53, -INF , P5 ;  /* 0xff80000035ce7808 */ /* 0x008fe40002800000 */
[C---:B------:R-:W-:Y:S01]  /*2e00*/  ISETP.GT.AND P2, PT, R21.reuse, 0x49, PT ;  /* 0x000000491500780c */ /* 0x040fe20003f44270 */
[----:B------:R-:W0:Y:S01]  /*2e10*/  MUFU.TANH R64, R64 ;  /* 0x0000004000407308 */ /* 0x000e220000002400 */
[C---:B------:R-:W-:Y:S02]  /*2e20*/  ISETP.GT.AND P5, PT, R21.reuse, 0x50, PT ;  /* 0x000000501500780c */ /* 0x040fe40003fa4270 */
[----:B-1----:R-:W-:Y:S02]  /*2e30*/  FSEL R195, R56, -INF , P4 ;  /* 0xff80000038c37808 */ /* 0x002fe40002000000 */
[----:B------:R-:W-:-:S03]  /*2e40*/  ISETP.GT.AND P4, PT, R21, 0x51, PT ;  /* 0x000000511500780c */ /* 0x000fc60003f84270 */
[----:B------:R-:W-:Y:S01]  /*2e50*/  MUFU.TANH R57, R57 ;  /* 0x0000003900397308 */ /* 0x000fe20000002400 */
[----:B--2---:R-:W-:Y:S02]  /*2e60*/  FSEL R192, R61, -INF , P2 ;  /* 0xff8000003dc07808 */ /* 0x004fe40001000000 */
[----:B------:R-:W-:-:S05]  /*2e70*/  ISETP.GT.AND P2, PT, R25, RZ, PT ;  /* 0x000000ff1900720c */ /* 0x000fca0003f44270 */
[----:B------:R1:W-:Y:S01]  /*2e80*/  MUFU.TANH R74, R26 ;  /* 0x0000001a004a7308 */ /* 0x0003e20000002400 */
[----:B0-----:R-:W-:Y:S02]  /*2e90*/  FSEL R161, R64, -INF , P5 ;  /* 0xff80000040a17808 */ /* 0x001fe40002800000 */
[----:B------:R-:W-:-:S05]  /*2ea0*/  ISETP.GT.AND P5, PT, R25, 0x1, PT ;  /* 0x000000011900780c */ /* 0x000fca0003fa4270 */
[----:B------:R-:W0:Y:S01]  /*2eb0*/  MUFU.TANH R65, R65 ;  /* 0x0000004100417308 */ /* 0x000e220000002400 */
[----:B-1----:R-:W-:Y:S02]  /*2ec0*/  FSEL R26, R28, -INF , P3 ;  /* 0xff8000001c1a7808 */ /* 0x002fe40001800000 */
[----:B------:R-:W-:Y:S02]  /*2ed0*/  ISETP.GT.AND P3, PT, R21, 0x19, PT ;  /* 0x000000191500780c */ /* 0x000fe40003f64270 */
[----:B------:R-:W-:Y:S02]  /*2ee0*/  FSEL R28, R29, -INF , P1 ;  /* 0xff8000001d1c7808 */ /* 0x000fe40000800000 */
[----:B------:R-:W-:Y:S01]  /*2ef0*/  FSEL R174, R37, -INF , P3 ;  /* 0xff80000025ae7808 */ /* 0x000fe20001800000 */
[----:B------:R1:W2:Y:S01]  /*2f00*/  MUFU.TANH R75, R27 ;  /* 0x0000001b004b7308 */ /* 0x0002a20000002400 */
[----:B------:R-:W-:Y:S02]  /*2f10*/  ISETP.GT.AND P3, PT, R21, 0x30, PT ;  /* 0x000000301500780c */ /* 0x000fe40003f64270 */
[----:B------:R-:W-:-:S02]  /*2f20*/  FMNMX.FTZ R5, R26, R5, !PT ;  /* 0x000000051a057209 */ /* 0x000fc40007810000 */
[----:B------:R-:W-:Y:S02]  /*2f30*/  FSEL R202, R48, -INF , P3 ;  /* 0xff80000030ca7808 */ /* 0x000fe40001800000 */
[----:B------:R-:W-:Y:S01]  /*2f40*/  ISETP.GT.AND P3, PT, R21, 0x41, PT ;  /* 0x000000411500780c */ /* 0x000fe20003f64270 */
[----:B------:R-:W3:Y:S01]  /*2f50*/  MUFU.TANH R68, R68 ;  /* 0x0000004400447308 */ /* 0x000ee20000002400 */
[----:B0-----:R-:W-:Y:S02]  /*2f60*/  FSEL R162, R65, -INF , P4 ;  /* 0xff80000041a27808 */ /* 0x001fe40002000000 */
[----:B------:R-:W-:Y:S02]  /*2f70*/  FSEL R187, R57, -INF , P3 ;  /* 0xff80000039bb7808 */ /* 0x000fe40001800000 */
[----:B------:R-:W-:Y:S02]  /*2f80*/  ISETP.GT.AND P3, PT, R21, 0x58, PT ;  /* 0x000000581500780c */ /* 0x000fe40003f64270 */
[----:B------:R-:W-:Y:S01]  /*2f90*/  ISETP.GT.AND P4, PT, R25, 0x8, PT ;  /* 0x000000081900780c */ /* 0x000fe20003f84270 */
[----:B------:R0:W4:Y:S01]  /*2fa0*/  MUFU.TANH R76, R30 ;  /* 0x0000001e004c7308 */ /* 0x0001220000002400 */
[----:B-1----:R-:W-:-:S02]  /*2fb0*/  FSEL R27, R74, -INF , P2 ;  /* 0xff8000004a1b7808 */ /* 0x002fc40001000000 */
[----:B--2---:R-:W-:Y:S02]  /*2fc0*/  FSEL R29, R75, -INF , P5 ;  /* 0xff8000004b1d7808 */ /* 0x004fe40002800000 */
[----:B------:R-:W-:Y:S02]  /*2fd0*/  ISETP.GT.AND P1, PT, R21, 0x20, PT ;  /* 0x000000201500780c */ /* 0x000fe40003f24270 */
[----:B------:R-:W-:Y:S01]  /*2fe0*/  ISETP.GT.AND P2, PT, R25, 0x10, PT ;  /* 0x000000101900780c */ /* 0x000fe20003f44270 */
[----:B------:R4:W1:Y:S01]  /*2ff0*/  MUFU.TANH R77, R31 ;  /* 0x0000001f004d7308 */ /* 0x0008620000002400 */
[----:B0-----:R-:W-:Y:S02]  /*3000*/  FMNMX.FTZ R30, R28, R5, !PT ;  /* 0x000000051c1e7209 */ /* 0x001fe40007810000 */
[----:B---3--:R-:W-:Y:S02]  /*3010*/  FSEL R163, R68, -INF , P3 ;  /* 0xff80000044a37808 */ /* 0x008fe40001800000 */
[----:B------:R-:W-:-:S02]  /*3020*/  FMNMX.FTZ R5, R171, R30, !PT ;  /* 0x0000001eab057209 */ /* 0x000fc40007810000 */
[----:B------:R-:W-:Y:S01]  /*3030*/  ISETP.GT.AND P3, PT, R25, 0x9, PT ;  /* 0x000000091900780c */ /* 0x000fe20003f64270 */
[----:B------:R-:W0:Y:S01]  /*3040*/  MUFU.TANH R40, R40 ;  /* 0x0000002800287308 */ /* 0x000e220000002400 */
[----:B------:R-:W-:Y:S02]  /*3050*/  FMNMX.FTZ R32, R172, R5, !PT ;  /* 0x00000005ac207209 */ /* 0x000fe40007810000 */
[----:B----4-:R-:W-:Y:S02]  /*3060*/  FSEL R31, R76, -INF , P4 ;  /* 0xff8000004c1f7808 */ /* 0x010fe40002000000 */
[----:B------:R-:W-:Y:S02]  /*3070*/  FMNMX.FTZ R30, R27, R29, !PT ;  /* 0x0000001d1b1e7209 */ /* 0x000fe40007810000 */
[----:B------:R-:W-:Y:S01]  /*3080*/  FMNMX.FTZ R5, R173, R32, !PT ;  /* 0x00000020ad057209 */ /* 0x000fe20007810000 */
[----:B------:R-:W2:Y:S01]  /*3090*/  MUFU.TANH R34, R34 ;  /* 0x0000002200227308 */ /* 0x000ea20000002400 */
[----:B-1----:R-:W-:-:S02]  /*30a0*/  FSEL R33, R77, -INF , P3 ;  /* 0xff8000004d217808 */ /* 0x002fc40001800000 */
[----:B------:R-:W-:Y:S02]  /*30b0*/  FMNMX.FTZ R30, R31, R30, !PT ;  /* 0x0000001e1f1e7209 */ /* 0x000fe40007810000 */
[----:B------:R-:W-:Y:S02]  /*30c0*/  FMNMX.FTZ R32, R174, R5, !PT ;  /* 0x00000005ae207209 */ /* 0x000fe40007810000 */
[----:B------:R-:W-:Y:S01]  /*30d0*/  ISETP.GT.AND P4, PT, R25, 0x11, PT ;  /* 0x000000111900780c */ /* 0x000fe20003f84270 */
[----:B------:R-:W1:Y:S01]  /*30e0*/  MUFU.TANH R35, R35 ;  /* 0x0000002300237308 */ /* 0x000e620000002400 */
[----:B0-----:R-:W-:Y:S02]  /*30f0*/  FSEL R179, R40, -INF , P1 ;  /* 0xff80000028b37808 */ /* 0x001fe40000800000 */
[----:B------:R-:W-:Y:S02]  /*3100*/  FMNMX.FTZ R30, R33, R30, !PT ;  /* 0x0000001e211e7209 */ /* 0x000fe40007810000 */
[----:B------:R-:W-:-:S02]  /*3110*/  FMNMX.FTZ R32, R179, R32, !PT ;  /* 0x00000020b3207209 */ /* 0x000fc40007810000 */
[----:B------:R-:W-:Y:S01]  /*3120*/  ISETP.GT.AND P1, PT, R21, 0x31, PT ;  /* 0x000000311500780c */ /* 0x000fe20003f24270 */
[----:B------:R-:W0:Y:S01]  /*3130*/  MUFU.TANH R38, R38 ;  /* 0x0000002600267308 */ /* 0x000e220000002400 */
[----:B--2---:R-:W-:Y:S02]  /*3140*/  FSEL R175, R34, -INF , P2 ;  /* 0xff80000022af7808 */ /* 0x004fe40001000000 */
[----:B------:R-:W-:Y:S02]  /*3150*/  ISETP.GT.AND P3, PT, R25, 0x18, PT ;  /* 0x000000181900780c */ /* 0x000fe40003f64270 */
[----:B------:R-:W-:Y:S02]  /*3160*/  FMNMX.FTZ R5, R175, R30, !PT ;  /* 0x0000001eaf057209 */ /* 0x000fe40007810000 */
[----:B------:R-:W-:Y:S01]  /*3170*/  FMNMX.FTZ R32, R181, R32, !PT ;  /* 0x00000020b5207209 */ /* 0x000fe20007810000 */
[----:B------:R-:W2:Y:S01]  /*3180*/  MUFU.TANH R49, R49 ;  /* 0x0000003100317308 */ /* 0x000ea20000002400 */
[----:B-1----:R-:W-:-:S02]  /*3190*/  FSEL R176, R35, -INF , P4 ;  /* 0xff80000023b07808 */ /* 0x002fc40002000000 */
[----:B------:R-:W-:Y:S02]  /*31a0*/  ISETP.GT.AND P2, PT, R25, 0x19, PT ;  /* 0x000000191900780c */ /* 0x000fe40003f44270 */
[----:B------:R-:W-:Y:S02]  /*31b0*/  FMNMX.FTZ R30, R176, R5, !PT ;  /* 0x00000005b01e7209 */ /* 0x000fe40007810000 */
[----:B------:R-:W-:Y:S01]  /*31c0*/  FMNMX.FTZ R32, R183, R32, !PT ;  /* 0x00000020b7207209 */ /* 0x000fe20007810000 */
[----:B------:R-:W1:Y:S01]  /*31d0*/  MUFU.TANH R39, R39 ;  /* 0x0000002700277308 */ /* 0x000e620000002400 */
[----:B0-----:R-:W-:Y:S02]  /*31e0*/  FSEL R177, R38, -INF , P3 ;  /* 0xff80000026b17808 */ /* 0x001fe40001800000 */
[----:B------:R-:W-:Y:S02]  /*31f0*/  ISETP.GT.AND P4, PT, R25, 0x20, PT ;  /* 0x000000201900780c */ /* 0x000fe40003f84270 */
[----:B------:R-:W-:-:S02]  /*3200*/  FMNMX.FTZ R5, R177, R30, !PT ;  /* 0x0000001eb1057209 */ /* 0x000fc40007810000 */
[----:B------:R-:W-:Y:S01]  /*3210*/  ISETP.GT.AND P3, PT, R25, 0x21, PT ;  /* 0x000000211900780c */ /* 0x000fe20003f64270 */
[----:B------:R-:W0:Y:S01]  /*3220*/  MUFU.TANH R60, R60 ;  /* 0x0000003c003c7308 */ /* 0x000e220000002400 */
[----:B--2---:R-:W-:Y:S02]  /*3230*/  FSEL R203, R49, -INF , P1 ;  /* 0xff80000031cb7808 */ /* 0x004fe40000800000 */
[----:B------:R-:W-:-:S05]  /*3240*/  ISETP.GT.AND P1, PT, R21, 0x48, PT ;  /* 0x000000481500780c */ /* 0x000fca0003f24270 */
[----:B------:R-:W2:Y:S01]  /*3250*/  MUFU.TANH R42, R42 ;  /* 0x0000002a002a7308 */ /* 0x000ea20000002400 */
[----:B-1----:R-:W-:Y:S02]  /*3260*/  FSEL R178, R39, -INF , P2 ;  /* 0xff80000027b27808 */ /* 0x002fe40001000000 */
[----:B------:R-:W-:Y:S02]  /*3270*/  ISETP.GT.AND P2, PT, R25, 0x28, PT ;  /* 0x000000281900780c */ /* 0x000fe40003f44270 */
[----:B------:R-:W-:-:S03]  /*3280*/  FMNMX.FTZ R5, R178, R5, !PT ;  /* 0x00000005b2057209 */ /* 0x000fc60007810000 */
[----:B------:R-:W1:Y:S01]  /*3290*/  MUFU.TANH R43, R43 ;  /* 0x0000002b002b7308 */ /* 0x000e620000002400 */
[----:B0-----:R-:W-:Y:S02]  /*32a0*/  FSEL R190, R60, -INF , P1 ;  /* 0xff8000003cbe7808 */ /* 0x001fe40000800000 */
[----:B------:R-:W-:Y:S02]  /*32b0*/  ISETP.GT.AND P1, PT, R21, 0x59, PT ;  /* 0x000000591500780c */ /* 0x000fe40003f24270 */
[----:B------:R-:W-:-:S03]  /*32c0*/  FMNMX.FTZ R21, R185, R32, !PT ;  /* 0x00000020b9157209 */ /* 0x000fc60007810000 */
[----:B------:R-:W0:Y:S01]  /*32d0*/  MUFU.TANH R46, R46 ;  /* 0x0000002e002e7308 */ /* 0x000e220000002400 */
[----:B--2---:R-:W-:Y:S02]  /*32e0*/  FSEL R180, R42, -INF , P4 ;  /* 0xff8000002ab47808 */ /* 0x004fe40002000000 */
[----:B------:R-:W-:Y:S02]  /*32f0*/  FMNMX.FTZ R30, R202, R21, !PT ;  /* 0x00000015ca1e7209 */ /* 0x000fe40007810000 */
[----:B------:R-:W-:Y:S02]  /*3300*/  FMNMX.FTZ R5, R180, R5, !PT ;  /* 0x00000005b4057209 */ /* 0x000fe40007810000 */
[----:B------:R-:W-:Y:S01]  /*3310*/  FMNMX.FTZ R21, R203, R30, !PT ;  /* 0x0000001ecb157209 */ /* 0x000fe20007810000 */
[----:B------:R-:W2:Y:S01]  /*3320*/  MUFU.TANH R47, R47 ;  /* 0x0000002f002f7308 */ /* 0x000ea20000002400 */
[----:B-1----:R-:W-:Y:S02]  /*3330*/  FSEL R182, R43, -INF , P3 ;  /* 0xff8000002bb67808 */ /* 0x002fe40001800000 */
[----:B------:R-:W-:-:S02]  /*3340*/  ISETP.GT.AND P4, PT, R25, 0x29, PT ;  /* 0x000000291900780c */ /* 0x000fc40003f84270 */
[----:B------:R-:W-:Y:S02]  /*3350*/  FMNMX.FTZ R5, R182, R5, !PT ;  /* 0x00000005b6057209 */ /* 0x000fe40007810000 */
[----:B------:R-:W-:Y:S01]  /*3360*/  FMNMX.FTZ R21, R204, R21, !PT ;  /* 0x00000015cc157209 */ /* 0x000fe20007810000 */
[----:B------:R-:W1:Y:S01]  /*3370*/  MUFU.TANH R50, R50 ;  /* 0x0000003200327308 */ /* 0x000e620000002400 */
[----:B0-----:R-:W-:Y:S02]  /*3380*/  FSEL R184, R46, -INF , P2 ;  /* 0xff8000002eb87808 */ /* 0x001fe40001000000 */
[----:B------:R-:W-:Y:S02]  /*3390*/  ISETP.GT.AND P3, PT, R25, 0x30, PT ;  /* 0x000000301900780c */ /* 0x000fe40003f64270 */
[----:B------:R-:W-:Y:S02]  /*33a0*/  FMNMX.FTZ R5, R184, R5, !PT ;  /* 0x00000005b8057209 */ /* 0x000fe40007810000 */
[----:B------:R-:W-:Y:S01]  /*33b0*/  FMNMX.FTZ R30, R206, R21, !PT ;  /* 0x00000015ce1e7209 */ /* 0x000fe20007810000 */
[----:B------:R-:W0:Y:S01]  /*33c0*/  MUFU.TANH R51, R51 ;  /* 0x0000003300337308 */ /* 0x000e220000002400 */
[----:B--2---:R-:W-:-:S02]  /*33d0*/  FSEL R186, R47, -INF , P4 ;  /* 0xff8000002fba7808 */ /* 0x004fc40002000000 */
[----:B------:R-:W-:Y:S02]  /*33e0*/  ISETP.GT.AND P2, PT, R25, 0x31, PT ;  /* 0x000000311900780c */ /* 0x000fe40003f44270 */
[----:B------:R-:W-:Y:S02]  /*33f0*/  FMNMX.FTZ R5, R186, R5, !PT ;  /* 0x00000005ba057209 */ /* 0x000fe40007810000 */
[----:B------:R-:W-:Y:S01]  /*3400*/  FMNMX.FTZ R32, R195, R30, !PT ;  /* 0x0000001ec3207209 */ /* 0x000fe20007810000 */
[----:B------:R-:W2:Y:S01]  /*3410*/  MUFU.TANH R54, R54 ;  /* 0x0000003600367308 */ /* 0x000ea20000002400 */
[----:B-1----:R-:W-:Y:S02]  /*3420*/  FSEL R196, R50, -INF , P3 ;  /* 0xff80000032c47808 */ /* 0x002fe40001800000 */
[----:B------:R-:W-:Y:S02]  /*3430*/  ISETP.GT.AND P4, PT, R25, 0x38, PT ;  /* 0x000000381900780c */ /* 0x000fe40003f84270 */
[----:B------:R-:W-:-:S02]  /*3440*/  FMNMX.FTZ R30, R196, R5, !PT ;  /* 0x00000005c41e7209 */ /* 0x000fc40007810000 */
[----:B------:R-:W-:Y:S01]  /*3450*/  ISETP.GT.AND P3, PT, R25, 0x39, PT ;  /* 0x000000391900780c */ /* 0x000fe20003f64270 */
[----:B------:R-:W1:Y:S01]  /*3460*/  MUFU.TANH R55, R55 ;  /* 0x0000003700377308 */ /* 0x000e620000002400 */
[----:B0-----:R-:W-:Y:S02]  /*3470*/  FSEL R197, R51, -INF , P2 ;  /* 0xff80000033c57808 */ /* 0x001fe40001000000 */
[----:B------:R-:W-:Y:S02]  /*3480*/  FMNMX.FTZ R21, R187, R32, !PT ;  /* 0x00000020bb157209 */ /* 0x000fe40007810000 */
[----:B------:R-:W-:Y:S02]  /*3490*/  FMNMX.FTZ R5, R197, R30, !PT ;  /* 0x0000001ec5057209 */ /* 0x000fe40007810000 */
[----:B------:R-:W-:Y:S01]  /*34a0*/  ISETP.GT.AND P2, PT, R25, 0x40, PT ;  /* 0x000000401900780c */ /* 0x000fe20003f44270 */
[----:B------:R-:W0:Y:S01]  /*34b0*/  MUFU.TANH R58, R58 ;  /* 0x0000003a003a7308 */ /* 0x000e220000002400 */
[----:B--2---:R-:W-:-:S02]  /*34c0*/  FSEL R198, R54, -INF , P4 ;  /* 0xff80000036c67808 */ /* 0x004fc40002000000 */
[----:B------:R-:W-:Y:S02]  /*34d0*/  FMNMX.FTZ R21, R190, R21, !PT ;  /* 0x00000015be157209 */ /* 0x000fe40007810000 */
[----:B------:R-:W-:Y:S02]  /*34e0*/  FMNMX.FTZ R30, R198, R5, !PT ;  /* 0x00000005c61e7209 */ /* 0x000fe40007810000 */
[----:B------:R-:W-:Y:S01]  /*34f0*/  ISETP.GT.AND P4, PT, R25, 0x41, PT ;  /* 0x000000411900780c */ /* 0x000fe20003f84270 */
[----:B------:R-:W2:Y:S01]  /*3500*/  MUFU.TANH R59, R59 ;  /* 0x0000003b003b7308 */ /* 0x000ea20000002400 */
[----:B-1----:R-:W-:Y:S02]  /*3510*/  FSEL R199, R55, -INF , P3 ;  /* 0xff80000037c77808 */ /* 0x002fe40001800000 */
[----:B------:R-:W-:Y:S02]  /*3520*/  FMNMX.FTZ R32, R192, R21, !PT ;  /* 0x00000015c0207209 */ /* 0x000fe40007810000 */
        /* <DEDUP_REMOVED lines=11> */
[----:B------:R-:W-:Y:S01]  /*35e0*/  FMNMX.FTZ R5, R163, R32, !PT ;  /* 0x00000020a3057209 */ /* 0x000fe20007810000 */
[----:B------:R-:W2:Y:S01]  /*35f0*/  MUFU.TANH R63, R63 ;  /* 0x0000003f003f7308 */ /* 0x000ea20000002400 */
[----:B-1----:R-:W-:-:S04]  /*3600*/  FSEL R191, R62, -INF , P3 ;  /* 0xff8000003ebf7808 */ /* 0x002fc80001800000 */
[----:B------:R-:W-:-:S03]  /*3610*/  FMNMX.FTZ R30, R191, R30, !PT ;  /* 0x0000001ebf1e7209 */ /* 0x000fc60007810000 */
[----:B------:R-:W1:Y:S01]  /*3620*/  MUFU.TANH R66, R66 ;  /* 0x0000004200427308 */ /* 0x000e620000002400 */
[----:B0-----:R-:W-:Y:S01]  /*3630*/  FSEL R164, R69, -INF , P1 ;  /* 0xff80000045a47808 */ /* 0x001fe20000800000 */
[----:B------:R0:W-:Y:S01]  /*3640*/  BAR.SYNC.DEFER_BLOCKING R209, 0x100 ;  /* 0x000400d10000751d */ /* 0x0001e20000010000 */
[----:B------:R-:W-:Y:S02]  /*3650*/  ISETP.GT.AND P1, PT, R25, 0x50, PT ;  /* 0x000000501900780c */ /* 0x000fe40003f24270 */
[----:B------:R-:W-:-:S03]  /*3660*/  FMNMX.FTZ R21, R164, R5, !PT ;  /* 0x00000005a4157209 */ /* 0x000fc60007810000 */
[----:B------:R-:W3:Y:S01]  /*3670*/  MUFU.TANH R67, R67 ;  /* 0x0000004300437308 */ /* 0x000ee20000002400 */
[----:B--2---:R-:W-:Y:S01]  /*3680*/  FSEL R193, R63, -INF , P2 ;  /* 0xff8000003fc17808 */ /* 0x004fe20001000000 */
[----:B------:R-:W2:Y:S01]  /*3690*/  SHFL.BFLY PT, R32, R21, 0x2, 0x1f ;  /* 0x0c401f0015207f89 */ /* 0x000ea200000e0000 */
[----:B------:R-:W-:Y:S02]  /*36a0*/  ISETP.GT.AND P2, PT, R25, 0x51, PT ;  /* 0x000000511900780c */ /* 0x000fe40003f44270 */
[----:B------:R-:W-:-:S03]  /*36b0*/  FMNMX.FTZ R30, R193, R30, !PT ;  /* 0x0000001ec11e7209 */ /* 0x000fc60007810000 */
[----:B------:R-:W4:Y:S01]  /*36c0*/  MUFU.TANH R70, R70 ;  /* 0x0000004600467308 */ /* 0x000f220000002400 */
[----:B-1----:R-:W-:Y:S02]  /*36d0*/  FSEL R165, R66, -INF , P1 ;  /* 0xff80000042a57808 */ /* 0x002fe40000800000 */
[----:B------:R-:W-:Y:S02]  /*36e0*/  ISETP.GT.AND P1, PT, R25, 0x58, PT ;  /* 0x000000581900780c */ /* 0x000fe40003f24270 */
[----:B------:R-:W-:-:S03]  /*36f0*/  FMNMX.FTZ R5, R165, R30, !PT ;  /* 0x0000001ea5057209 */ /* 0x000fc60007810000 */
[----:B------:R-:W1:Y:S01]  /*3700*/  MUFU.TANH R71, R71 ;  /* 0x0000004700477308 */ /* 0x000e620000002400 */
[----:B---3--:R-:W-:Y:S02]  /*3710*/  FSEL R166, R67, -INF , P2 ;  /* 0xff80000043a67808 */ /* 0x008fe40001000000 */
[----:B------:R-:W-:Y:S02]  /*3720*/  ISETP.GT.AND P2, PT, R25, 0x59, PT ;  /* 0x000000591900780c */ /* 0x000fe40003f44270 */
[----:B------:R-:W-:Y:S02]  /*3730*/  FMNMX.FTZ R30, R166, R5, !PT ;  /* 0x00000005a61e7209 */ /* 0x000fe40007810000 */
[----:B----4-:R-:W-:Y:S02]  /*3740*/  FSEL R167, R70, -INF , P1 ;  /* 0xff80000046a77808 */ /* 0x010fe40000800000 */
[----:B--2---:R-:W-:Y:S02]  /*3750*/  FMNMX.FTZ R32, R21, R32, !PT ;  /* 0x0000002015207209 */ /* 0x004fe40007810000 */
[----:B------:R-:W-:-:S03]  /*3760*/  FMNMX.FTZ R5, R167, R30, !PT ;  /* 0x0000001ea7057209 */ /* 0x000fc60007810000 */
[----:B------:R-:W2:Y:S01]  /*3770*/  SHFL.BFLY PT, R205, R32, 0x1, 0x1f ;  /* 0x0c201f0020cd7f89 */ /* 0x000ea200000e0000 */
[----:B-1----:R-:W-:-:S04]  /*3780*/  FSEL R168, R71, -INF , P2 ;  /* 0xff80000047a87808 */ /* 0x002fc80001000000 */
[----:B------:R-:W-:-:S05]  /*3790*/  FMNMX.FTZ R5, R168, R5, !PT ;  /* 0x00000005a8057209 */ /* 0x000fca0007810000 */
[----:B------:R-:W1:Y:S01]  /*37a0*/  SHFL.BFLY PT, R30, R5, 0x2, 0x1f ;  /* 0x0c401f00051e7f89 */ /* 0x000e6200000e0000 */
[----:B--2---:R-:W-:-:S04]  /*37b0*/  FMNMX.FTZ R205, R32, R205, !PT ;  /* 0x000000cd20cd7209 */ /* 0x004fc80007810000 */
[C---:B------:R-:W-:Y:S01]  /*37c0*/  FSETP.NEU.FTZ.AND P1, PT, R205.reuse, -INF , PT ;  /* 0xff800000cd00780b */ /* 0x040fe20003f3d000 */
[----:B------:R-:W-:Y:S01]  /*37d0*/  FMUL.FTZ R169, R205, UR5 ;  /* 0x00000005cda97c20 */ /* 0x000fe20008410000 */
[----:B-1----:R-:W-:-:S04]  /*37e0*/  FMNMX.FTZ R30, R5, R30, !PT ;  /* 0x0000001e051e7209 */ /* 0x002fc80007810000 */
        /* <DEDUP_REMOVED lines=21> */
[--C-:B------:R-:W-:Y:S01]  /*3940*/  FFMA.FTZ R187, R187, UR5, -R169.reuse ;  /* 0x00000005bbbb7c23 */ /* 0x100fe200080108a9 */
[--C-:B------:R-:W-:Y:S01]  /*3950*/  FFMA.FTZ R190, R190, UR5, -R169.reuse ;  /* 0x00000005bebe7c23 */ /* 0x100fe200080108a9 */
[--C-:B------:R-:W-:Y:S01]  /*3960*/  FFMA.FTZ R192, R192, UR5, -R169.reuse ;  /* 0x00000005c0c07c23 */ /* 0x100fe200080108a9 */
[----:B-1----:R-:W-:Y:S01]  /*3970*/  FMNMX.FTZ R189, R30, R189, !PT ;  /* 0x000000bd1ebd7209 */ /* 0x002fe20007810000 */
[----:B------:R-:W-:Y:S01]  /*3980*/  MUFU.EX2 R21, R21 ;  /* 0x0000001500157308 */ /* 0x000fe20000000800 */
[--C-:B------:R-:W-:Y:S01]  /*3990*/  FFMA.FTZ R161, R161, UR5, -R169.reuse ;  /* 0x00000005a1a17c23 */ /* 0x100fe200080108a9 */
[--C-:B------:R-:W-:Y:S01]  /*39a0*/  FFMA.FTZ R162, R162, UR5, -R169.reuse ;  /* 0x00000005a2a27c23 */ /* 0x100fe200080108a9 */
[C---:B------:R-:W-:Y:S01]  /*39b0*/  FSETP.NEU.FTZ.AND P1, PT, R189.reuse, -INF , PT ;  /* 0xff800000bd00780b */ /* 0x040fe20003f3d000 */
[----:B------:R-:W-:Y:S01]  /*39c0*/  FMUL.FTZ R170, R189, UR5 ;  /* 0x00000005bdaa7c20 */ /* 0x000fe20008410000 */
[--C-:B------:R-:W-:Y:S01]  /*39d0*/  FFMA.FTZ R163, R163, UR5, -R169.reuse ;  /* 0x00000005a3a37c23 */ /* 0x100fe200080108a9 */
[----:B------:R-:W-:-:S02]  /*39e0*/  FFMA.FTZ R164, R164, UR5, -R169 ;  /* 0x00000005a4a47c23 */ /* 0x000fc400080108a9 */
[----:B------:R-:W1:Y:S01]  /*39f0*/  MUFU.EX2 R156, R156 ;  /* 0x0000009c009c7308 */ /* 0x000e620000000800 */
[----:B------:R-:W-:Y:S02]  /*3a00*/  FSEL R170, R170, RZ, P1 ;  /* 0x000000ffaaaa7208 */ /* 0x000fe40000800000 */
[----:B--2---:R-:W-:Y:S01]  /*3a10*/  F2FP.BF16.F32.PACK_AB R152, R5, R4 ;  /* 0x000000040598723e */ /* 0x004fe200000010ff */
        /* <DEDUP_REMOVED lines=29> */
[----:B------:R-:W-:-:S02]  /*3bf0*/  FADD.FTZ R21, R21, R4 ;  /* 0x0000000415157221 */ /* 0x000fc40000010000 */
[----:B------:R-:W2:Y:S01]  /*3c00*/  MUFU.EX2 R160, R160 ;  /* 0x000000a000a07308 */ /* 0x000ea20000000800 */
[----:B-1----:R-:W-:Y:S01]  /*3c10*/  F2FP.BF16.F32.PACK_AB R153, R158, R157 ;  /* 0x0000009d9e99723e */ /* 0x002fe200000010ff */
[----:B------:R-:W-:Y:S01]  /*3c20*/  FADD.FTZ R158, R157, R158 ;  /* 0x0000009e9d9e7221 */ /* 0x000fe20000010000 */
[----:B------:R-:W-:-:S05]  /*3c30*/  FADD.FTZ R156, R156, R21 ;  /* 0x000000159c9c7221 */ /* 0x000fca0000010000 */
[----:B------:R-:W-:Y:S08]  /*3c40*/  MUFU.EX2 R171, R171 ;  /* 0x000000ab00ab7308 */ /* 0x000ff00000000800 */
[----:B------:R-:W1:Y:S01]  /*3c50*/  MUFU.EX2 R172, R172 ;  /* 0x000000ac00ac7308 */ /* 0x000e620000000800 */
[----:B--2---:R-:W-:Y:S01]  /*3c60*/  F2FP.BF16.F32.PACK_AB R155, R160, R159 ;  /* 0x0000009fa09b723e */ /* 0x004fe200000010ff */
        /* <DEDUP_REMOVED lines=9> */
[----:B------:R-:W2:Y:S08]  /*3d00*/  MUFU.EX2 R176, R176 ;  /* 0x000000b000b07308 */ /* 0x000eb00000000800 */
[----:B------:R-:W-:Y:S08]  /*3d10*/  MUFU.EX2 R177, R177 ;  /* 0x000000b100b17308 */ /* 0x000ff00000000800 */
[----:B------:R-:W3:Y:S08]  /*3d20*/  MUFU.EX2 R178, R178 ;  /* 0x000000b200b27308 */ /* 0x000ef00000000800 */
[----:B------:R-:W4:Y:S08]  /*3d30*/  MUFU.EX2 R179, R179 ;  /* 0x000000b300b37308 */ /* 0x000f300000000800 */
[----:B------:R-:W-:Y:S08]  /*3d40*/  MUFU.EX2 R181, R181 ;  /* 0x000000b500b57308 */ /* 0x000ff00000000800 */
[----:B------:R-:W-:Y:S08]  /*3d50*/  MUFU.EX2 R183, R183 ;  /* 0x000000b700b77308 */ /* 0x000ff00000000800 */
[----:B------:R-:W-:Y:S08]  /*3d60*/  MUFU.EX2 R185, R185 ;  /* 0x000000b900b97308 */ /* 0x000ff00000000800 */
[----:B------:R-:W5:Y:S08]  /*3d70*/  MUFU.EX2 R180, R180 ;  /* 0x000000b400b47308 */ /* 0x000f700000000800 */
[----:B------:R-:W0:Y:S08]  /*3d80*/  MUFU.EX2 R182, R182 ;  /* 0x000000b600b67308 */ /* 0x000e300000000800 */
[----:B------:R-:W0:Y:S08]  /*3d90*/  MUFU.EX2 R184, R184 ;  /* 0x000000b800b87308 */ /* 0x000e300000000800 */
        /* <DEDUP_REMOVED lines=9> */
[----:B------:R-:W0:Y:S08]  /*3e30*/  MUFU.EX2 R195, R195 ;  /* 0x000000c300c37308 */ /* 0x000e300000000800 */
[----:B------:R-:W-:Y:S08]  /*3e40*/  MUFU.EX2 R187, R187 ;  /* 0x000000bb00bb7308 */ /* 0x000ff00000000800 */
[----:B------:R-:W-:Y:S08]  /*3e50*/  MUFU.EX2 R190, R190 ;  /* 0x000000be00be7308 */ /* 0x000ff00000000800 */
[----:B------:R-:W-:Y:S08]  /*3e60*/  MUFU.EX2 R192, R192 ;  /* 0x000000c000c07308 */ /* 0x000ff00000000800 */
[----:B------:R-:W0:Y:S08]  /*3e70*/  MUFU.EX2 R194, R194 ;  /* 0x000000c200c27308 */ /* 0x000e300000000800 */
[----:B------:R-:W0:Y:S08]  /*3e80*/  MUFU.EX2 R188, R188 ;  /* 0x000000bc00bc7308 */ /* 0x000e300000000800 */
[----:B------:R-:W-:Y:S08]  /*3e90*/  MUFU.EX2 R191, R191 ;  /* 0x000000bf00bf7308 */ /* 0x000ff00000000800 */
[----:B------:R-:W0:Y:S08]  /*3ea0*/  MUFU.EX2 R193, R193 ;  /* 0x000000c100c17308 */ /* 0x000e300000000800 */
[----:B------:R-:W-:Y:S08]  /*3eb0*/  MUFU.EX2 R161, R161 ;  /* 0x000000a100a17308 */ /* 0x000ff00000000800 */
[----:B------:R-:W0:Y:S08]  /*3ec0*/  MUFU.EX2 R162, R162 ;  /* 0x000000a200a27308 */ /* 0x000e300000000800 */
[----:B------:R-:W-:Y:S08]  /*3ed0*/  MUFU.EX2 R163, R163 ;  /* 0x000000a300a37308 */ /* 0x000ff00000000800 */
[----:B------:R-:W-:Y:S08]  /*3ee0*/  MUFU.EX2 R164, R164 ;  /* 0x000000a400a47308 */ /* 0x000ff00000000800 */
[----:B------:R-:W-:Y:S01]  /*3ef0*/  MUFU.EX2 R165, R165 ;  /* 0x000000a500a57308 */ /* 0x000fe20000000800 */
[----:B------:R-:W-:-:S02]  /*3f00*/  WARPGROUP.DEPBAR.LE gsb0, 0x0 ;  /* 0x00008000000079c5 */ /* 0x000fc40000010000 */
[----:B-1----:R-:W-:Y:S01]  /*3f10*/  F2FP.BF16.F32.PACK_AB R152, R172, R171 ;  /* 0x000000abac98723e */ /* 0x002fe200000010ff */
[----:B------:R-:W-:Y:S01]  /*3f20*/  FADD.FTZ R171, R171, R156 ;  /* 0x0000009cabab7221 */ /* 0x000fe20000010000 */
[----:B--2---:R-:W-:Y:S01]  /*3f30*/  F2FP.BF16.F32.PACK_AB R153, R176, R175 ;  /* 0x000000afb099723e */ /* 0x004fe200000010ff */
[----:B------:R-:W-:Y:S01]  /*3f40*/  FADD.FTZ R175, R175, R160 ;  /* 0x000000a0afaf7221 */ /* 0x000fe20000010000 */
[----:B------:R-:W-:Y:S01]  /*3f50*/  F2FP.BF16.F32.PACK_AB R154, R174, R173 ;  /* 0x000000adae9a723e */ /* 0x000fe200000010ff */
[----:B------:R-:W1:Y:S01]  /*3f60*/  MUFU.EX2 R166, R166 ;  /* 0x000000a600a67308 */ /* 0x000e620000000800 */
        /* <DEDUP_REMOVED lines=12> */
[----:B----4-:R-:W-:Y:S01]  /*4030*/  FADD.FTZ R174, R179, R174 ;  /* 0x000000aeb3ae7221 */ /* 0x010fe20000010000 */
[----:B------:R-:W2:Y:S01]  /*4040*/  MUFU.EX2 R168, R168 ;  /* 0x000000a800a87308 */ /* 0x000ea20000000800 */
[----:B-----5:R-:W-:-:S02]  /*4050*/  FADD.FTZ R177, R180, R177 ;  /* 0x000000b1b4b17221 */ /* 0x020fc40000010000 */
[----:B------:R-:W-:Y:S02]  /*4060*/  FADD.FTZ R174, R181, R174 ;  /* 0x000000aeb5ae7221 */ /* 0x000fe40000010000 */
[----:B0-----:R-:W-:Y:S02]  /*4070*/  FADD.FTZ R177, R182, R177 ;  /* 0x000000b1b6b17221 */ /* 0x001fe40000010000 */
[----:B------:R-:W-:Y:S02]  /*4080*/  FADD.FTZ R174, R183, R174 ;  /* 0x000000aeb7ae7221 */ /* 0x000fe40000010000 */
[----:B------:R-:W-:-:S04]  /*4090*/  FADD.FTZ R177, R184, R177 ;  /* 0x000000b1b8b17221 */ /* 0x000fc80000010000 */
[----:B------:R-:W-:Y:S01]  /*40a0*/  FADD.FTZ R177, R186, R177 ;  /* 0x000000b1bab17221 */ /* 0x000fe20000010000 */
[----:B------:R-:W-:Y:S02]  /*40b0*/  WARPGROUP.DEPBAR.LE gsb0, 0x0 ;  /* 0x00008000000079c5 */ /* 0x000fe40000010000 */
[----:B------:R-:W-:Y:S02]  /*40c0*/  F2FP.BF16.F32.PACK_AB R152, R181, R179 ;  /* 0x000000b3b598723e */ /* 0x000fe400000010ff */
[----:B------:R-:W-:Y:S02]  /*40d0*/  F2FP.BF16.F32.PACK_AB R153, R182, R180 ;  /* 0x000000b4b699723e */ /* 0x000fe400000010ff */
[C---:B------:R-:W-:Y:S01]  /*40e0*/  F2FP.BF16.F32.PACK_AB R154, R185.reuse, R183 ;  /* 0x000000b7b99a723e */ /* 0x040fe200000010ff */
[----:B------:R-:W-:Y:S01]  /*40f0*/  FADD.FTZ R185, R185, R174 ;  /* 0x000000aeb9b97221 */ /* 0x000fe20000010000 */
        /* <DEDUP_REMOVED lines=21> */
[----:B------:R-:W-:Y:S01]  /*4250*/  FADD.FTZ R206, R195, R206 ;  /* 0x000000cec3ce7221 */ /* 0x000fe20000010000 */
[----:B------:R-:W-:Y:S01]  /*4260*/  UMOV UR11, 0x40000040 ;  /* 0x40000040000b7882 */ /* 0x000fe20000000000 */
[----:B------:R-:W-:Y:S01]  /*4270*/  FADD.FTZ R199, R194, R199 ;  /* 0x000000c7c2c77221 */ /* 0x000fe20000010000 */
[----:B------:R-:W-:Y:S02]  /*4280*/  WARPGROUP.DEPBAR.LE gsb0, 0x0 ;  /* 0x00008000000079c5 */ /* 0x000fe40000010000 */
[C---:B------:R-:W-:Y:S01]  /*4290*/  F2FP.BF16.F32.PACK_AB R152, R187.reuse, R195 ;  /* 0x000000c3bb98723e */ /* 0x040fe200000010ff */
        /* <DEDUP_REMOVED lines=9> */
[----:B------:R-:W-:-:S10]  /*4330*/  FADD.FTZ R188, R193, R188 ;  /* 0x000000bcc1bc7221 */ /* 0x000fd40000010000 */
        /* <DEDUP_REMOVED lines=21> */
.L_x_4666:
[----:B------:R-:W0:Y:S01]  /*4490*/  @P6 LDC R152, c[0x0][0x44c] ;  /* 0x00011300ff986b82 */ /* 0x000e220000000800 */
[----:B------:R-:W-:Y:S01]  /*44a0*/  R2UR UR4, R212 ;  /* 0x00000000d40472ca */ /* 0x000fe200000e0000 */
[----:B------:R-:W-:Y:S01]  /*44b0*/  IMAD.U32 R21, RZ, RZ, UR60 ;  /* 0x0000003cff157e24 */ /* 0x000fe2000f8e00ff */
[----:B------:R-:W-:Y:S01]  /*44c0*/  UIADD3 UR6, UR6, 0x32460, URZ ;  /* 0x0003246006067890 */ /* 0x000fe2000fffe03f */
[----:B------:R-:W-:-:S03]  /*44d0*/  VIADD R201, R201, 0xfffffffe ;  /* 0xfffffffec9c97836 */ /* 0x000fc60000000000 */
[----:B------:R-:W-:Y:S01]  /*44e0*/  UPRMT UR6, UR48, 0x654, UR6 ;  /* 0x0000065430067896 */ /* 0x000fe20008000006 */
[----:B------:R-:W1:Y:S06]  /*44f0*/  @P6 LDC R153, c[0x0][0x450] ;  /* 0x00011400ff996b82 */ /* 0x000e6c0000000800 */
[----:B------:R-:W-:Y:S02]  /*4500*/  IMAD R208, R208, UR4, -R207 ;  /* 0x00000004d0d07c24 */ /* 0x000fe4000f8e0acf */
[----:B------:R-:W-:Y:S01]  /*4510*/  SYNCS.ARRIVE.TRANS64.RED.A1T0 RZ, [UR6], RZ ;  /* 0x000000ffffff79a7 */ /* 0x000fe20008100406 */
[----:B0-----:R-:W-:-:S05]  /*4520*/  @P6 IMAD.HI.U32 R152, R152, UR60, RZ ;  /* 0x0000003c98986c27 */ /* 0x001fca000f8e00ff */
[----:B-1----:R-:W-:-:S05]  /*4530*/  @P6 SHF.R.U32.HI R21, RZ, R153, R152 ;  /* 0x00000099ff156219 */ /* 0x002fca0000011698 */
[----:B------:R-:W-:-:S04]  /*4540*/  IMAD.IADD R21, R208, 0x1, R21 ;  /* 0x00000001d0157824 */ /* 0x000fc800078e0215 */
[----:B------:R-:W-:-:S05]  /*4550*/  IMAD.HI R21, R21, 0x2aaaaaab, RZ ;  /* 0x2aaaaaab15157827 */ /* 0x000fca00078e02ff */
[----:B------:R-:W-:-:S04]  /*4560*/  SHF.R.U32.HI R152, RZ, 0x1f, R21 ;  /* 0x0000001fff987819 */ /* 0x000fc80000011615 */
[----:B------:R-:W-:-:S04]  /*4570*/  LEA.HI.SX32 R152, R21, R152, 0x1c ;  /* 0x0000009815987211 */ /* 0x000fc800078fe2ff */
[----:B------:R-:W-:-:S04]  /*4580*/  VIMNMX R211, RZ, R152, !PT ;  /* 0x00000098ffd37248 */ /* 0x000fc80007fe0100 */
[----:B------:R-:W-:-:S13]  /*4590*/  ISETP.GE.AND P1, PT, R201, R211, PT ;  /* 0x000000d3c900720c */ /* 0x000fda0003f26270 */
[----:B------:R-:W-:Y:S05]  /*45a0*/  @!P1 BRA `(.L_x_4667) ;  /* 0x0000003000489947 */ /* 0x000fea0003800000 */
[----:B------:R-:W-:Y:S01]  /*45b0*/  IMAD.MOV.U32 R202, RZ, RZ, R189 ;  /* 0x000000ffffca7224 */ /* 0x000fe200078e00bd */
[----:B------:R-:W-:-:S07]  /*45c0*/  MOV R21, R205 ;  /* 0x000000cd00157202 */ /* 0x000fce0000000f00 */
.L_x_4678:
[----:B------:R-:W-:-:S04]  /*45d0*/  UIADD3 UR38, UR38, 0x1, URZ ;  /* 0x0000000126267890 */ /* 0x000fc8000fffe03f */
[----:B------:R-:W-:-:S04]  /*45e0*/  UISETP.NE.AND UP0, UPT, UR38, 0x2, UPT ;  /* 0x000000022600788c */ /* 0x000fc8000bf05270 */
[----:B------:R-:W-:Y:S02]  /*45f0*/  USEL UR6, UR38, URZ, UP0 ;  /* 0x0000003f26067287 */ /* 0x000fe40008000000 */
[----:B------:R-:W-:-:S04]  /*4600*/  USEL UR4, URZ, 0x1, UP0 ;  /* 0x000000013f047887 */ /* 0x000fc80008000000 */
[----:B------:R-:W-:Y:S01]  /*4610*/  ULOP3.LUT UR39, UR39, UR4, URZ, 0x3c, !UPT ;  /* 0x0000000427277292 */ /* 0x000fe2000f8e3c3f */
[----:B------:R-:W-:Y:S01]  /*4620*/  UMOV UR38, UR6 ;  /* 0x0000000600267c82 */ /* 0x000fe20008000000 */
[----:B------:R-:W-:Y:S10]  /*4630*/  @!P0 BRA `(.L_x_4668) ;  /* 0x0000000000048947 */ /* 0x000ff40003800000 */
[----:B------:R-:W-:Y:S01]  /*4640*/  BPT.TRAP 0x1 ;  /* 0x000000040000795c */ /* 0x000fe20000300000 */
.L_x_4668:
        /* <DEDUP_REMOVED lines=9> */
.L_x_4669:
[----:B-1----:R-:W-:Y:S05]  /*46e0*/  @P1 BRA `(.L_x_4670) ;  /* 0x0000000000081947 */ /* 0x002fea0003800000 */
[----:B------:R-:W1:Y:S02]  /*46f0*/  SYNCS.PHASECHK.TRANS64.TRYWAIT P1, [UR4+0x32430], R0 ;  /* 0x03243000ff0075a7 */ /* 0x000e640008020144 */
[----:B-1----:R-:W-:Y:S05]  /*4700*/  @!P1 BRA `(.L_x_4671) ;  /* 0x000000dc00109947 */ /* 0x002fea0003800000 */
.L_x_4670:
[----:B------:R-:W-:Y:S01]  /*4710*/  R2UR UR5, R20 ;  /* 0x00000000140572ca */ /* 0x000fe200000e0000 */
[----:B-1----:R-:W-:Y:S01]  /*4720*/  WARPGROUP.ARRIVE ;  /* 0x00000000000079c5 */ /* 0x002fe20000000000 */
[----:B------:R-:W-:Y:S01]  /*4730*/  R2UR UR48, R22 ;  /* 0x00000000163072ca */ /* 0x000fe200000e0000 */
[----:B------:R-:W-:Y:S01]  /*4740*/  UMOV UR51, 0x40000040 ;  /* 0x4000004000337882 */ /* 0x000fe20000000000 */
[----:B------:R-:W-:-:S09]  /*4750*/  R2UR UR49, R23 ;  /* 0x00000000173172ca */ /* 0x000fd200000e0000 */
[----:B------:R-:W-:-:S07]  /*4760*/  UIMAD UR5, UR38, 0x300, UR5 ;  /* 0x00000300260578a4 */ /* 0x000fce000f8e0205 */
[----:B------:R-:W-:Y:S02]  /*4770*/  UMOV UR50, UR5 ;  /* 0x0000000500327c82 */ /* 0x000fe40008000000 */
        /* <DEDUP_REMOVED lines=25> */
.L_x_4672:
[----:B------:R1:W2:Y:S01]  /*4910*/  SYNCS.PHASECHK.TRANS64.TRYWAIT P1, [UR4+0x32450], R0 ;  /* 0x03245000ff0075a7 */ /* 0x0002a20008020144 */
[----:B------:R-:W-:Y:S05]  /*4920*/  @!P0 BRA `(.L_x_4673) ;  /* 0x0000000000048947 */ /* 0x000fea0003800000 */
[----:B------:R-:W-:Y:S01]  /*4930*/  BPT.TRAP 0x1 ;  /* 0x000000040000795c */ /* 0x000fe20000300000 */
.L_x_4673:
[----:B--2---:R-:W-:Y:S05]  /*4940*/  @P1 BRA `(.L_x_4674) ;  /* 0x0000000000081947 */ /* 0x004fea0003800000 */
[----:B------:R-:W2:Y:S02]  /*4950*/  SYNCS.PHASECHK.TRANS64.TRYWAIT P1, [UR4+0x32450], R0 ;  /* 0x03245000ff0075a7 */ /* 0x000ea40008020144 */
[----:B--2---:R-:W-:Y:S05]  /*4960*/  @!P1 BRA `(.L_x_4675) ;  /* 0x000000d800909947 */ /* 0x004fea0003800000 */
.L_x_4674:
[----:B------:R-:W-:Y:S01]  /*4970*/  R2UR UR48, R12 ;  /* 0x000000000c3072ca */ /* 0x000fe200000e0000 */
[----:B------:R-:W-:Y:S01]  /*4980*/  UIMAD UR5, UR6, 0xc00, UR61 ;  /* 0x00000c00060578a4 */ /* 0x000fe2000f8e023d */
[----:B------:R-:W-:Y:S01]  /*4990*/  R2UR UR49, R13 ;  /* 0x000000000d3172ca */ /* 0x000fe200000e0000 */
[----:B------:R-:W-:Y:S01]  /*49a0*/  WARPGROUP.ARRIVE ;  /* 0x00000000000079c5 */ /* 0x000fe20000000000 */
[----:B------:R-:W-:Y:S01]  /*49b0*/  UMOV UR51, 0x40000040 ;  /* 0x4000004000337882 */ /* 0x000fe20000000000 */
[----:B------:R-:W-:-:S04]  /*49c0*/  UIADD3 UR10, UR5, 0x304, URZ ;  /* 0x00000304050a7890 */ /* 0x000fc8000fffe03f */
[----:B--2---:R-:W2:Y:S01]  /*49d0*/  S2R R203, SR_TID.X ;  /* 0x0000000000cb7919 */ /* 0x004ea20000002100 */
        /* <DEDUP_REMOVED lines=23> */
[----:B--2---:R-:W-:-:S04]  /*4b50*/  SHF.R.U32.HI R203, RZ, 0x7, R203 ;  /* 0x00000007ffcb7819 */ /* 0x004fc800000116cb */
[----:B01----:R-:W-:Y:S01]  /*4b60*/  IADD3 R0, -R203, 0xb, RZ ;  /* 0x0000000bcb007810 */ /* 0x003fe20007ffe1ff */
        /* <DEDUP_REMOVED lines=69> */
.L_x_4676:
[----:B------:R-:W-:Y:S01]  /*4fc0*/  ISETP.NE.AND P1, PT, R228, 0x1, PT ;  /* 0x00000001e400780c */ /* 0x000fe20003f25270 */
[----:B------:R-:W-:Y:S01]  /*4fd0*/  VIADD R206, R213, UR60 ;  /* 0x0000003cd5ce7c36 */ /* 0x000fe20008000000 */
[----:B------:R-:W1:Y:S01]  /*4fe0*/  LDC R205, c[0x0][0x2f0] ;  /* 0x0000bc00ffcd7b82 */ /* 0x000e620000000800 */
[----:B------:R-:W-:Y:S01]  /*4ff0*/  R2UR UR10, R212 ;  /* 0x00000000d40a72ca */ /* 0x000fe200000e0000 */
[----:B------:R-:W-:Y:S01]  /*5000*/  ULDC UR5, c[0x0][0xad0] ;  /* 0x0002b40000057ab9 */ /* 0x000fe20000000800 */
[----:B------:R-:W-:Y:S01]  /*5010*/  UIMAD UR6, UR6, 0xc00, UR7 ;  /* 0x00000c00060678a4 */ /* 0x000fe2000f8e0207 */
[----:B------:R-:W-:Y:S01]  /*5020*/  FMUL.FTZ R157, R157, UR5 ;  /* 0x000000059d9d7c20 */ /* 0x000fe20008410000 */
[----:B------:R-:W-:Y:S01]  /*5030*/  FMUL.FTZ R160, R160, UR5 ;  /* 0x00000005a0a07c20 */ /* 0x000fe20008410000 */
[----:B------:R-:W-:Y:S01]  /*5040*/  FMUL.FTZ R168, R168, UR5 ;  /* 0x00000005a8a87c20 */ /* 0x000fe20008410000 */
[----:B------:R-:W-:Y:S01]  /*5050*/  FMUL.FTZ R152, R152, UR5 ;  /* 0x0000000598987c20 */ /* 0x000fe20008410000 */
[----:B------:R-:W-:Y:S01]  /*5060*/  FMUL.FTZ R169, R169, UR5 ;  /* 0x00000005a9a97c20 */ /* 0x000fe20008410000 */
[----:B------:R-:W-:Y:S01]  /*5070*/  FMUL.FTZ R177, R177, UR5 ;  /* 0x00000005b1b17c20 */ /* 0x000fe20008410000 */
[----:B------:R-:W2:Y:S01]  /*5080*/  MUFU.TANH R157, R157 ;  /* 0x0000009d009d7308 */ /* 0x000ea20000002400 */
[----:B------:R-:W3:Y:S01]  /*5090*/  @P1 LDC R203, c[0x0][0x44c] ;  /* 0x00011300ffcb1b82 */ /* 0x000ee20000000800 */
[----:B------:R-:W-:Y:S01]  /*50a0*/  FMUL.FTZ R153, R153, UR5 ;  /* 0x0000000599997c20 */ /* 0x000fe20008410000 */
[----:B------:R-:W-:Y:S01]  /*50b0*/  FMUL.FTZ R161, R161, UR5 ;  /* 0x00000005a1a17c20 */ /* 0x000fe20008410000 */
[----:B------:R-:W-:Y:S01]  /*50c0*/  FMUL.FTZ R180, R180, UR5 ;  /* 0x00000005b4b47c20 */ /* 0x000fe20008410000 */
[----:B------:R-:W-:Y:S01]  /*50d0*/  FMUL.FTZ R154, R154, UR5 ;  /* 0x000000059a9a7c20 */ /* 0x000fe20008410000 */
[----:B------:R-:W-:Y:S01]  /*50e0*/  FMUL.FTZ R164, R164, UR5 ;  /* 0x00000005a4a47c20 */ /* 0x000fe20008410000 */
[----:B------:R-:W-:Y:S01]  /*50f0*/  FMUL.FTZ R172, R172, UR5 ;  /* 0x00000005acac7c20 */ /* 0x000fe20008410000 */
[----:B------:R-:W4:Y:S01]  /*5100*/  MUFU.TANH R160, R160 ;  /* 0x000000a000a07308 */ /* 0x000f220000002400 */
[----:B------:R-:W5:Y:S01]  /*5110*/  @P1 LDC R204, c[0x0][0x450] ;  /* 0x00011400ffcc1b82 */ /* 0x000f620000000800 */
        /* <DEDUP_REMOVED lines=15> */
[----:B---3--:R-:W-:-:S04]  /*5210*/  @P1 IMAD.HI.U32 R203, R206, R203, RZ ;  /* 0x000000cbcecb1227 */ /* 0x008fc800078e00ff */
[----:B------:R-:W-:Y:S01]  /*5220*/  FMUL.FTZ R167, R167, UR5 ;  /* 0x00000005a7a77c20 */ /* 0x000fe20008410000 */
[----:B------:R-:W-:Y:S01]  /*5230*/  FMUL.FTZ R170, R170, UR5 ;  /* 0x00000005aaaa7c20 */ /* 0x000fe20008410000 */
[----:B------:R-:W-:Y:S01]  /*5240*/  FMUL.FTZ R171, R171, UR5 ;  /* 0x00000005abab7c20 */ /* 0x000fe20008410000 */
[----:B------:R-:W-:Y:S01]  /*5250*/  FMUL.FTZ R174, R174, UR5 ;  /* 0x00000005aeae7c20 */ /* 0x000fe20008410000 */
[----:B------:R-:W-:Y:S01]  /*5260*/  FMUL.FTZ R175, R175, UR5 ;  /* 0x00000005afaf7c20 */ /* 0x000fe20008410000 */
[----:B------:R-:W-:Y:S01]  /*5270*/  FMUL.FTZ R178, R178, UR5 ;  /* 0x00000005b2b27c20 */ /* 0x000fe20008410000 */
[----:B------:R-:W3:Y:S01]  /*5280*/  MUFU.TANH R169, R169 ;  /* 0x000000a900a97308 */ /* 0x000ee20000002400 */
[----:B-----5:R-:W-:Y:S01]  /*5290*/  @P1 SHF.R.U32.HI R206, RZ, R204, R203 ;  /* 0x000000ccffce1219 */ /* 0x020fe200000116cb */
[----:B------:R-:W-:Y:S01]  /*52a0*/  FMUL.FTZ R179, R179, UR5 ;  /* 0x00000005b3b37c20 */ /* 0x000fe20008410000 */
[----:B------:R-:W-:Y:S01]  /*52b0*/  FMUL.FTZ R182, R182, UR5 ;  /* 0x00000005b6b67c20 */ /* 0x000fe20008410000 */
[----:B------:R-:W-:Y:S01]  /*52c0*/  FMUL.FTZ R183, R183, UR5 ;  /* 0x00000005b7b77c20 */ /* 0x000fe20008410000 */
[----:B------:R-:W-:Y:S01]  /*52d0*/  FMUL.FTZ R186, R186, UR5 ;  /* 0x00000005baba7c20 */ /* 0x000fe20008410000 */
[----:B------:R-:W5:Y:S01]  /*52e0*/  SHFL.IDX PT, R203, R206, RZ, 0x1c1f ;  /* 0x001c1fffcecb7589 */ /* 0x000f6200000e0000 */
[----:B------:R-:W-:Y:S01]  /*52f0*/  FMUL.FTZ R187, R187, UR5 ;  /* 0x00000005bbbb7c20 */ /* 0x000fe20008410000 */
[----:B------:R-:W3:Y:S01]  /*5300*/  MUFU.TANH R177, R177 ;  /* 0x000000b100b17308 */ /* 0x000ee20000002400 */
[----:B------:R-:W-:Y:S01]  /*5310*/  FMUL.FTZ R190, R190, UR5 ;  /* 0x00000005bebe7c20 */ /* 0x000fe20008410000 */
[----:B------:R2:W4:Y:S01]  /*5320*/  SHFL.IDX PT, R204, R206, 0x1, 0x1c1f ;  /* 0x003c1f00cecc7f89 */ /* 0x00052200000e0000 */
[----:B------:R-:W-:Y:S01]  /*5330*/  FMUL.FTZ R191, R191, UR5 ;  /* 0x00000005bfbf7c20 */ /* 0x000fe20008410000 */
[----:B------:R-:W-:Y:S01]  /*5340*/  FMUL.FTZ R194, R194, UR5 ;  /* 0x00000005c2c27c20 */ /* 0x000fe20008410000 */
[----:B------:R-:W-:Y:S01]  /*5350*/  FMUL.FTZ R195, R195, UR5 ;  /* 0x00000005c3c37c20 */ /* 0x000fe20008410000 */
[----:B------:R-:W-:Y:S01]  /*5360*/  FMUL.FTZ R198, R198, UR5 ;  /* 0x00000005c6c67c20 */ /* 0x000fe20008410000 */
[----:B------:R-:W-:Y:S01]  /*5370*/  FMUL.FTZ R188, R188, UR5 ;  /* 0x00000005bcbc7c20 */ /* 0x000fe20008410000 */
[----:B------:R-:W3:Y:S01]  /*5380*/  MUFU.TANH R153, R153 ;  /* 0x0000009900997308 */ /* 0x000ee20000002400 */
[----:B------:R-:W-:Y:S01]  /*5390*/  FMUL.FTZ R199, R199, UR5 ;  /* 0x00000005c7c77c20 */ /* 0x000fe20008410000 */
[----:B--2---:R-:W-:-:S02]  /*53a0*/  IMAD.MOV.U32 R206, RZ, RZ, -0x60 ;  /* 0xffffffa0ffce7424 */ /* 0x004fc400078e00ff */
[----:B------:R-:W-:Y:S01]  /*53b0*/  FMUL.FTZ R189, R189, UR5 ;  /* 0x00000005bdbd7c20 */ /* 0x000fe20008410000 */
[----:B------:R-:W-:Y:S01]  /*53c0*/  FMUL.FTZ R192, R192, UR5 ;  /* 0x00000005c0c07c20 */ /* 0x000fe20008410000 */
[----:B------:R-:W-:Y:S01]  /*53d0*/  FMUL.FTZ R197, R197, UR5 ;  /* 0x00000005c5c57c20 */ /* 0x000fe20008410000 */
[----:B------:R-:W-:Y:S02]  /*53e0*/  IMAD R206, R201, R206, 0x1 ;  /* 0x00000001c9ce7424 */ /* 0x000fe400078e02ce */
[----:B------:R-:W-:Y:S01]  /*53f0*/  FMUL.FTZ R193, R193, UR5 ;  /* 0x00000005c1c17c20 */ /* 0x000fe20008410000 */
[----:B------:R-:W2:Y:S01]  /*5400*/  MUFU.TANH R161, R161 ;  /* 0x000000a100a17308 */ /* 0x000ea20000002400 */
[----:B------:R-:W-:Y:S01]  /*5410*/  FMUL.FTZ R196, R196, UR5 ;  /* 0x00000005c4c47c20 */ /* 0x000fe20008410000 */
[----:B------:R-:W-:Y:S01]  /*5420*/  IMAD R206, R214, -0x2, R206 ;  /* 0xfffffffed6ce7824 */ /* 0x000fe200078e02ce */
[----:B------:R-:W-:Y:S01]  /*5430*/  ULDC UR5, c[0x0][0xa80] ;  /* 0x0002a00000057ab9 */ /* 0x000fe20000000800 */
[----:B------:R-:W-:-:S02]  /*5440*/  UMOV UR11, 0x40000040 ;  /* 0x40000040000b7882 */ /* 0x000fc40000000000 */
[----:B-1----:R-:W-:Y:S01]  /*5450*/  IMAD R205, R205, UR10, R206 ;  /* 0x0000000acdcd7c24 */ /* 0x002fe2000f8e02ce */
[----:B------:R-:W-:Y:S01]  /*5460*/  ULDC UR10, c[0x0][0x288] ;  /* 0x0000a200000a7ab9 */ /* 0x000fe20000000800 */
[----:B------:R-:W1:Y:S03]  /*5470*/  MUFU.TANH R180, R180 ;  /* 0x000000b400b47308 */ /* 0x000e660000002400 */
[--C-:B-----5:R-:W-:Y:S02]  /*5480*/  IADD3 R203, R203, -UR10, R205.reuse ;  /* 0x8000000acbcb7c10 */ /* 0x120fe4000fffe0cd */
[----:B----4-:R-:W-:Y:S01]  /*5490*/  IADD3 R204, R204, -UR10, R205 ;  /* 0x8000000acccc7c10 */ /* 0x010fe2000fffe0cd */
[----:B------:R-:W-:Y:S01]  /*54a0*/  UIADD3 UR10, UR4, 0x32440, URZ ;  /* 0x00032440040a7890 */ /* 0x000fe2000fffe03f */
[C---:B------:R-:W-:Y:S01]  /*54b0*/  ISETP.GT.AND P4, PT, R203.reuse, 0x9, PT ;  /* 0x00000009cb00780c */ /* 0x040fe20003f84270 */
[----:B------:R-:W4:Y:S01]  /*54c0*/  MUFU.TANH R154, R154 ;  /* 0x0000009a009a7308 */ /* 0x000f220000002400 */
[----:B------:R-:W-:Y:S01]  /*54d0*/  ISETP.GT.AND P5, PT, R203, 0x10, PT ;  /* 0x00000010cb00780c */ /* 0x000fe20003fa4270 */
[----:B------:R-:W-:Y:S01]  /*54e0*/  UPRMT UR10, UR54, 0x654, UR10 ;  /* 0x00000654360a7896 */ /* 0x000fe2000800000a */
[----:B------:R-:W-:-:S02]  /*54f0*/  FSEL R157, R157, -INF , P4 ;  /* 0xff8000009d9d7808 */ /* 0x000fc40002000000 */
[C---:B------:R-:W-:Y:S02]  /*5500*/  ISETP.GT.AND P4, PT, R203.reuse, 0x20, PT ;  /* 0x00000020cb00780c */ /* 0x040fe40003f84270 */
[C---:B------:R-:W-:Y:S01]  /*5510*/  ISETP.GT.AND P1, PT, R203.reuse, RZ, PT ;  /* 0x000000ffcb00720c */ /* 0x040fe20003f24270 */
[----:B------:R-:W5:Y:S01]  /*5520*/  MUFU.TANH R164, R164 ;  /* 0x000000a400a47308 */ /* 0x000f620000002400 */
[----:B------:R-:W-:Y:S02]  /*5530*/  FSEL R160, R160, -INF , P5 ;  /* 0xff800000a0a07808 */ /* 0x000fe40002800000 */
[C---:B------:R-:W-:Y:S01]  /*5540*/  ISETP.GT.AND P5, PT, R203.reuse, 0x21, PT ;  /* 0x00000021cb00780c */ /* 0x040fe20003fa4270 */
[----:B------:R-:W-:Y:S01]  /*5550*/  SYNCS.ARRIVE.TRANS64.RED.A1T0 RZ, [UR10], RZ ;  /* 0x000000ffffff79a7 */ /* 0x000fe2000810040a */
[----:B0-----:R-:W-:Y:S01]  /*5560*/  FSEL R168, R168, -INF , P4 ;  /* 0xff800000a8a87808 */ /* 0x001fe20002000000 */
[----:B------:R-:W-:Y:S01]  /*5570*/  UMOV UR10, UR6 ;  /* 0x00000006000a7c82 */ /* 0x000fe20008000000 */
[C---:B------:R-:W-:Y:S01]  /*5580*/  ISETP.GT.AND P4, PT, R203.reuse, 0x31, PT ;  /* 0x00000031cb00780c */ /* 0x040fe20003f84270 */
[----:B------:R-:W0:Y:S01]  /*5590*/  MUFU.TANH R172, R172 ;  /* 0x000000ac00ac7308 */ /* 0x000e220000002400 */
[----:B------:R-:W-:-:S02]  /*55a0*/  ISETP.GT.AND P2, PT, R203, 0x1, PT ;  /* 0x00000001cb00780c */ /* 0x000fc40003f44270 */
[----:B------:R-:W-:Y:S02]  /*55b0*/  FSEL R152, R152, -INF , P1 ;  /* 0xff80000098987808 */ /* 0x000fe40000800000 */
[----:B------:R-:W-:Y:S02]  /*55c0*/  ISETP.GT.AND P1, PT, R203, 0x11, PT ;  /* 0x00000011cb00780c */ /* 0x000fe40003f24270 */
[----:B---3--:R-:W-:Y:S01]  /*55d0*/  FSEL R169, R169, -INF , P5 ;  /* 0xff800000a9a97808 */ /* 0x008fe20002800000 */
[----:B------:R-:W3:Y:S01]  /*55e0*/  MUFU.TANH R155, R155 ;  /* 0x0000009b009b7308 */ /* 0x000ee20000002400 */
[----:B------:R-:W-:Y:S02]  /*55f0*/  ISETP.GT.AND P5, PT, R203, 0x38, PT ;  /* 0x00000038cb00780c */ /* 0x000fe40003fa4270 */
[----:B------:R-:W-:Y:S02]  /*5600*/  FSEL R177, R177, -INF , P4 ;  /* 0xff800000b1b17808 */ /* 0x000fe40002000000 */
[----:B------:R-:W-:-:S02]  /*5610*/  FSEL R153, R153, -INF , P2 ;  /* 0xff80000099997808 */ /* 0x000fc40001000000 */
[----:B------:R-:W-:Y:S01]  /*5620*/  ISETP.GT.AND P4, PT, R204, RZ, PT ;  /* 0x000000ffcc00720c */ /* 0x000fe20003f84270 */
[----:B------:R-:W3:Y:S01]  /*5630*/  MUFU.TANH R173, R173 ;  /* 0x000000ad00ad7308 */ /* 0x000ee20000002400 */
[----:B------:R-:W-:Y:S02]  /*5640*/  ISETP.GT.AND P2, PT, R203, 0x18, PT ;  /* 0x00000018cb00780c */ /* 0x000fe40003f44270 */
[----:B--2---:R-:W-:Y:S02]  /*5650*/  FSEL R161, R161, -INF , P1 ;  /* 0xff800000a1a17808 */ /* 0x004fe40000800000 */
[----:B------:R-:W-:Y:S02]  /*5660*/  ISETP.GT.AND P1, PT, R203, 0x28, PT ;  /* 0x00000028cb00780c */ /* 0x000fe40003f24270 */
[----:B-1----:R-:W-:Y:S01]  /*5670*/  FSEL R180, R180, -INF , P5 ;  /* 0xff800000b4b47808 */ /* 0x002fe20002800000 */
[----:B------:R-:W1:Y:S01]  /*5680*/  MUFU.TANH R181, R181 ;  /* 0x000000b500b57308 */ /* 0x000e620000002400 */
[----:B------:R-:W-:-:S02]  /*5690*/  ISETP.GT.AND P5, PT, R204, 0x1, PT ;  /* 0x00000001cc00780c */ /* 0x000fc40003fa4270 */
[----:B----4-:R-:W-:Y:S02]  /*56a0*/  FSEL R154, R154, -INF , P4 ;  /* 0xff8000009a9a7808 */ /* 0x010fe40002000000 */
[----:B-----5:R-:W-:Y:S02]  /*56b0*/  FSEL R164, R164, -INF , P2 ;  /* 0xff800000a4a47808 */ /* 0x020fe40001000000 */
[C---:B------:R-:W-:Y:S01]  /*56c0*/  ISETP.GT.AND P2, PT, R203.reuse, 0x29, PT ;  /* 0x00000029cb00780c */ /* 0x040fe20003f44270 */
[----:B------:R-:W2:Y:S01]  /*56d0*/  MUFU.TANH R158, R158 ;  /* 0x0000009e009e7308 */ /* 0x000ea20000002400 */
[----:B0-----:R-:W-:Y:S02]  /*56e0*/  FSEL R172, R172, -INF , P1 ;  /* 0xff800000acac7808 */ /* 0x001fe40000800000 */
[----:B------:R-:W-:Y:S02]  /*56f0*/  ISETP.GT.AND P1, PT, R203, 0x39, PT ;  /* 0x00000039cb00780c */ /* 0x000fe40003f24270 */
[----:B------:R-:W-:-:S02]  /*5700*/  ISETP.GT.AND P4, PT, R204, 0x8, PT ;  /* 0x00000008cc00780c */ /* 0x000fc40003f84270 */
[----:B---3--:R-:W-:Y:S01]  /*5710*/  FSEL R155, R155, -INF , P5 ;  /* 0xff8000009b9b7808 */ /* 0x008fe20002800000 */
[----:B------:R-:W0:Y:S01]  /*5720*/  MUFU.TANH R184, R184 ;  /* 0x000000b800b87308 */ /* 0x000e220000002400 */
[----:B------:R-:W-:Y:S02]  /*5730*/  FMNMX.FTZ R205, R154, R202, !PT ;  /* 0x000000ca9acd7209 */ /* 0x000fe40007810000 */
[----:B------:R-:W-:Y:S02]  /*5740*/  FSEL R173, R173, -INF , P2 ;  /* 0xff800000adad7808 */ /* 0x000fe40001000000 */
[----:B------:R-:W-:Y:S02]  /*5750*/  ISETP.GT.AND P2, PT, R203, 0x40, PT ;  /* 0x00000040cb00780c */ /* 0x000fe40003f44270 */
[----:B-1----:R-:W-:Y:S01]  /*5760*/  FSEL R181, R181, -INF , P1 ;  /* 0xff800000b5b57808 */ /* 0x002fe20000800000 */
[----:B------:R-:W1:Y:S01]  /*5770*/  MUFU.TANH R156, R156 ;  /* 0x0000009c009c7308 */ /* 0x000e620000002400 */
[----:B------:R-:W-:-:S02]  /*5780*/  ISETP.GT.AND P3, PT, R203, 0x8, PT ;  /* 0x00000008cb00780c */ /* 0x000fc40003f64270 */
[----:B------:R-:W-:Y:S02]  /*5790*/  ISETP.GT.AND P1, PT, R204, 0x9, PT ;  /* 0x00000009cc00780c */ /* 0x000fe40003f24270 */
[----:B--2---:R-:W-:Y:S02]  /*57a0*/  FSEL R158, R158, -INF , P4 ;  /* 0xff8000009e9e7808 */ /* 0x004fe40002000000 */
[----:B------:R-:W-:Y:S01]  /*57b0*/  FMNMX.FTZ R205, R155, R205, !PT ;  /* 0x000000cd9bcd7209 */ /* 0x000fe20007810000 */
[----:B------:R-:W2:Y:S01]  /*57c0*/  MUFU.TANH R159, R159 ;  /* 0x0000009f009f7308 */ /* 0x000ea20000002400 */
[----:B0-----:R-:W-:Y:S02]  /*57d0*/  FSEL R184, R184, -INF , P2 ;  /* 0xff800000b8b87808 */ /* 0x001fe40001000000 */
[----:B------:R-:W-:Y:S02]  /*57e0*/  ISETP.GT.AND P2, PT, R204, 0x10, PT ;  /* 0x00000010cc00780c */ /* 0x000fe40003f44270 */
[----:B------:R-:W-:-:S02]  /*57f0*/  FMNMX.FTZ R205, R158, R205, !PT ;  /* 0x000000cd9ecd7209 */ /* 0x000fc40007810000 */
[----:B------:R-:W-:Y:S01]  /*5800*/  ISETP.GT.AND P5, PT, R204, 0x11, PT ;  /* 0x00000011cc00780c */ /* 0x000fe20003fa4270 */
[----:B------:R-:W0:Y:S01]  /*5810*/  MUFU.TANH R162, R162 ;  /* 0x000000a200a27308 */ /* 0x000e220000002400 */
[----:B-1----:R-:W-:Y:S02]  /*5820*/  FSEL R156, R156, -INF , P3 ;  /* 0xff8000009c9c7808 */ /* 0x002fe40001800000 */
[----:B------:R-:W-:Y:S02]  /*5830*/  ISETP.GT.AND P3, PT, R203, 0x19, PT ;  /* 0x00000019cb00780c */ /* 0x000fe40003f64270 */
[----:B------:R-:W-:Y:S02]  /*5840*/  ISETP.GT.AND P4, PT, R204, 0x18, PT ;  /* 0x00000018cc00780c */ /* 0x000fe40003f84270 */
[----:B------:R-:W-:Y:S01]  /*5850*/  FMNMX.FTZ R206, R152, R21, !PT ;  /* 0x0000001598ce7209 */ /* 0x000fe20007810000 */
[----:B------:R-:W1:Y:S01]  /*5860*/  MUFU.TANH R165, R165 ;  /* 0x000000a500a57308 */ /* 0x000e620000002400 */
[----:B--2---:R-:W-:-:S02]  /*5870*/  FSEL R159, R159, -INF , P1 ;  /* 0xff8000009f9f7808 */ /* 0x004fc40000800000 */
[----:B------:R-:W-:Y:S02]  /*5880*/  ISETP.GT.AND P1, PT, R204, 0x19, PT ;  /* 0x00000019cc00780c */ /* 0x000fe40003f24270 */
[----:B------:R-:W-:Y:S02]  /*5890*/  FMNMX.FTZ R205, R159, R205, !PT ;  /* 0x000000cd9fcd7209 */ /* 0x000fe40007810000 */
[----:B------:R-:W-:Y:S01]  /*58a0*/  FMNMX.FTZ R206, R153, R206, !PT ;  /* 0x000000ce99ce7209 */ /* 0x000fe20007810000 */
[----:B------:R-:W2:Y:S01]  /*58b0*/  MUFU.TANH R163, R163 ;  /* 0x000000a300a37308 */ /* 0x000ea20000002400 */
[----:B0-----:R-:W-:Y:S02]  /*58c0*/  FSEL R162, R162, -INF , P2 ;  /* 0xff800000a2a27808 */ /* 0x001fe40001000000 */
[----:B------:R-:W-:Y:S02]  /*58d0*/  ISETP.GT.AND P2, PT, R204, 0x21, PT ;  /* 0x00000021cc00780c */ /* 0x000fe40003f44270 */
[----:B------:R-:W-:-:S02]  /*58e0*/  FMNMX.FTZ R205, R162, R205, !PT ;  /* 0x000000cda2cd7209 */ /* 0x000fc40007810000 */
[----:B------:R-:W-:Y:S01]  /*58f0*/  FMNMX.FTZ R206, R156, R206, !PT ;  /* 0x000000ce9cce7209 */ /* 0x000fe20007810000 */
[----:B------:R-:W0:Y:S01]  /*5900*/  MUFU.TANH R176, R176 ;  /* 0x000000b000b07308 */ /* 0x000e220000002400 */
[----:B-1----:R-:W-:Y:S02]  /*5910*/  FSEL R165, R165, -INF , P3 ;  /* 0xff800000a5a57808 */ /* 0x002fe40001800000 */
[----:B------:R-:W-:Y:S02]  /*5920*/  ISETP.GT.AND P3, PT, R203, 0x30, PT ;  /* 0x00000030cb00780c */ /* 0x000fe40003f64270 */
[----:B------:R-:W-:-:S03]  /*5930*/  FMNMX.FTZ R206, R157, R206, !PT ;  /* 0x000000ce9dce7209 */ /* 0x000fc60007810000 */
[----:B------:R-:W1:Y:S01]  /*5940*/  MUFU.TANH R166, R166 ;  /* 0x000000a600a67308 */ /* 0x000e620000002400 */
[----:B--2---:R-:W-:Y:S02]  /*5950*/  FSEL R163, R163, -INF , P5 ;  /* 0xff800000a3a37808 */ /* 0x004fe40002800000 */
[----:B------:R-:W-:Y:S02]  /*5960*/  ISETP.GT.AND P5, PT, R204, 0x28, PT ;  /* 0x00000028cc00780c */ /* 0x000fe40003fa4270 */
[----:B------:R-:W-:Y:S02]  /*5970*/  FMNMX.FTZ R205, R163, R205, !PT ;  /* 0x000000cda3cd7209 */ /* 0x000fe40007810000 */
[----:B------:R-:W-:Y:S01]  /*5980*/  FMNMX.FTZ R206, R160, R206, !PT ;  /* 0x000000cea0ce7209 */ /* 0x000fe20007810000 */
[----:B------:R-:W2:Y:S01]  /*5990*/  MUFU.TANH R185, R185 ;  /* 0x000000b900b97308 */ /* 0x000ea20000002400 */
[----:B0-----:R-:W-:Y:S02]  /*59a0*/  FSEL R176, R176, -INF , P3 ;  /* 0xff800000b0b07808 */ /* 0x001fe40001800000 */
[----:B------:R-:W-:-:S02]  /*59b0*/  ISETP.GT.AND P3, PT, R203, 0x41, PT ;  /* 0x00000041cb00780c */ /* 0x000fc40003f64270 */
[----:B------:R-:W-:-:S03]  /*59c0*/  FMNMX.FTZ R206, R161, R206, !PT ;  /* 0x000000cea1ce7209 */ /* 0x000fc60007810000 */
[----:B------:R-:W0:Y:S01]  /*59d0*/  MUFU.TANH R167, R167 ;  /* 0x000000a700a77308 */ /* 0x000e220000002400 */
[----:B-1----:R-:W-:Y:S02]  /*59e0*/  FSEL R166, R166, -INF , P4 ;  /* 0xff800000a6a67808 */ /* 0x002fe40002000000 */
[----:B------:R-:W-:Y:S02]  /*59f0*/  ISETP.GT.AND P4, PT, R204, 0x29, PT ;  /* 0x00000029cc00780c */ /* 0x000fe40003f84270 */
[----:B------:R-:W-:Y:S02]  /*5a00*/  FMNMX.FTZ R205, R166, R205, !PT ;  /* 0x000000cda6cd7209 */ /* 0x000fe40007810000 */
[----:B------:R-:W-:Y:S01]  /*5a10*/  FMNMX.FTZ R206, R164, R206, !PT ;  /* 0x000000cea4ce7209 */ /* 0x000fe20007810000 */
[----:B------:R-:W1:Y:S01]  /*5a20*/  MUFU.TANH R170, R170 ;  /* 0x000000aa00aa7308 */ /* 0x000e620000002400 */
[----:B--2---:R-:W-:Y:S02]  /*5a30*/  FSEL R185, R185, -INF , P3 ;  /* 0xff800000b9b97808 */ /* 0x004fe40001800000 */
[----:B------:R-:W-:-:S02]  /*5a40*/  ISETP.GT.AND P3, PT, R204, 0x20, PT ;  /* 0x00000020cc00780c */ /* 0x000fc40003f64270 */
[----:B------:R-:W-:-:S03]  /*5a50*/  FMNMX.FTZ R206, R165, R206, !PT ;  /* 0x000000cea5ce7209 */ /* 0x000fc60007810000 */
[----:B------:R-:W2:Y:S01]  /*5a60*/  MUFU.TANH R171, R171 ;  /* 0x000000ab00ab7308 */ /* 0x000ea20000002400 */
[----:B0-----:R-:W-:Y:S02]  /*5a70*/  FSEL R167, R167, -INF , P1 ;  /* 0xff800000a7a77808 */ /* 0x001fe40000800000 */
[----:B------:R-:W-:Y:S02]  /*5a80*/  ISETP.GT.AND P1, PT, R204, 0x30, PT ;  /* 0x00000030cc00780c */ /* 0x000fe40003f24270 */
[----:B------:R-:W-:Y:S02]  /*5a90*/  FMNMX.FTZ R205, R167, R205, !PT ;  /* 0x000000cda7cd7209 */ /* 0x000fe40007810000 */
[----:B------:R-:W-:Y:S01]  /*5aa0*/  FMNMX.FTZ R206, R168, R206, !PT ;  /* 0x000000cea8ce7209 */ /* 0x000fe20007810000 */
[----:B------:R-:W0:Y:S01]  /*5ab0*/  MUFU.TANH R174, R174 ;  /* 0x000000ae00ae7308 */ /* 0x000e220000002400 */
[----:B-1----:R-:W-:Y:S02]  /*5ac0*/  FSEL R170, R170, -INF , P3 ;  /* 0xff800000aaaa7808 */ /* 0x002fe40001800000 */
[----:B------:R-:W-:-:S02]  /*5ad0*/  ISETP.GT.AND P3, PT, R204, 0x31, PT ;  /* 0x00000031cc00780c */ /* 0x000fc40003f64270 */
[----:B------:R-:W-:Y:S02]  /*5ae0*/  FMNMX.FTZ R205, R170, R205, !PT ;  /* 0x000000cdaacd7209 */ /* 0x000fe40007810000 */
[----:B------:R-:W-:Y:S01]  /*5af0*/  FMNMX.FTZ R206, R169, R206, !PT ;  /* 0x000000cea9ce7209 */ /* 0x000fe20007810000 */
[----:B------:R-:W1:Y:S01]  /*5b00*/  MUFU.TANH R175, R175 ;  /* 0x000000af00af7308 */ /* 0x000e620000002400 */
[----:B--2---:R-:W-:Y:S02]  /*5b10*/  FSEL R171, R171, -INF , P2 ;  /* 0xff800000abab7808 */ /* 0x004fe40001000000 */
[----:B------:R-:W-:Y:S02]  /*5b20*/  ISETP.GT.AND P2, PT, R204, 0x38, PT ;  /* 0x00000038cc00780c */ /* 0x000fe40003f44270 */
[----:B------:R-:W-:Y:S02]  /*5b30*/  FMNMX.FTZ R205, R171, R205, !PT ;  /* 0x000000cdabcd7209 */ /* 0x000fe40007810000 */
[----:B------:R-:W-:Y:S01]  /*5b40*/  FMNMX.FTZ R206, R172, R206, !PT ;  /* 0x000000ceacce7209 */ /* 0x000fe20007810000 */
[----:B------:R-:W2:Y:S01]  /*5b50*/  MUFU.TANH R178, R178 ;  /* 0x000000b200b27308 */ /* 0x000ea20000002400 */
[----:B0-----:R-:W-:-:S02]  /*5b60*/  FSEL R174, R174, -INF , P5 ;  /* 0xff800000aeae7808 */ /* 0x001fc40002800000 */
[----:B------:R-:W-:Y:S02]  /*5b70*/  ISETP.GT.AND P5, PT, R204, 0x39, PT ;  /* 0x00000039cc00780c */ /* 0x000fe40003fa4270 */
[----:B------:R-:W-:Y:S02]  /*5b80*/  FMNMX.FTZ R205, R174, R205, !PT ;  /* 0x000000cdaecd7209 */ /* 0x000fe40007810000 */
[----:B------:R-:W-:Y:S01]  /*5b90*/  FMNMX.FTZ R206, R173, R206, !PT ;  /* 0x000000ceadce7209 */ /* 0x000fe20007810000 */
[----:B------:R-:W0:Y:S01]  /*5ba0*/  MUFU.TANH R179, R179 ;  /* 0x000000b300b37308 */ /* 0x000e220000002400 */
[----:B-1----:R-:W-:Y:S02]  /*5bb0*/  FSEL R175, R175, -INF , P4 ;  /* 0xff800000afaf7808 */ /* 0x002fe40002000000 */
[----:B------:R-:W-:Y:S02]  /*5bc0*/  ISETP.GT.AND P4, PT, R204, 0x40, PT ;  /* 0x00000040cc00780c */ /* 0x000fe40003f84270 */
[----:B------:R-:W-:-:S02]  /*5bd0*/  FMNMX.FTZ R205, R175, R205, !PT ;  /* 0x000000cdafcd7209 */ /* 0x000fc40007810000 */
        /* <DEDUP_REMOVED lines=36> */
[----:B-1----:R-:W-:-:S04]  /*5e20*/  FSEL R194, R194, -INF , P5 ;  /* 0xff800000c2c27808 */ /* 0x002fc80002800000 */
        /* <DEDUP_REMOVED lines=9> */
[----:B------:R-:W-:Y:S01]  /*5ec0*/  MUFU.TANH R189, R189 ;  /* 0x000000bd00bd7308 */ /* 0x000fe20000002400 */
[----:B-1----:R-:W-:Y:S02]  /*5ed0*/  FSEL R188, R188, -INF , P2 ;  /* 0xff800000bcbc7808 */ /* 0x002fe40001000000 */
[----:B------:R-:W-:-:S05]  /*5ee0*/  ISETP.GT.AND P2, PT, R203, 0x51, PT ;  /* 0x00000051cb00780c */ /* 0x000fca0003f44270 */
[----:B------:R-:W0:Y:S01]  /*5ef0*/  MUFU.TANH R192, R192 ;  /* 0x000000c000c07308 */ /* 0x000e220000002400 */
[----:B--2---:R-:W-:-:S07]  /*5f00*/  FSEL R199, R199, -INF , P3 ;  /* 0xff800000c7c77808 */ /* 0x004fce0001800000 */
[----:B------:R1:W-:Y:S08]  /*5f10*/  MUFU.TANH R204, R197 ;  /* 0x000000c500cc7308 */ /* 0x0003f00000002400 */
[----:B------:R-:W2:Y:S01]  /*5f20*/  MUFU.TANH R193, R193 ;  /* 0x000000c100c17308 */ /* 0x000ea20000002400 */
[----:B-1----:R-:W-:Y:S02]  /*5f30*/  FMNMX.FTZ R197, R181, R206, !PT ;  /* 0x000000ceb5c57209 */ /* 0x002fe40007810000 */
[----:B0-----:R-:W-:-:S02]  /*5f40*/  FSEL R192, R192, -INF , P1 ;  /* 0xff800000c0c07808 */ /* 0x001fc40000800000 */
[----:B------:R-:W-:Y:S02]  /*5f50*/  FMNMX.FTZ R197, R184, R197, !PT ;  /* 0x000000c5b8c57209 */ /* 0x000fe40007810000 */
[----:B------:R-:W-:Y:S01]  /*5f60*/  ISETP.GT.AND P1, PT, R203, 0x58, PT ;  /* 0x00000058cb00780c */ /* 0x000fe20003f24270 */
[----:B------:R-:W0:Y:S01]  /*5f70*/  MUFU.TANH R196, R196 ;  /* 0x000000c400c47308 */ /* 0x000e220000002400 */
[----:B------:R-:W-:Y:S02]  /*5f80*/  FMNMX.FTZ R206, R185, R197, !PT ;  /* 0x000000c5b9ce7209 */ /* 0x000fe40007810000 */
[----:B------:R-:W-:Y:S02]  /*5f90*/  FSEL R197, R189, -INF , P4 ;  /* 0xff800000bdc57808 */ /* 0x000fe40002000000 */
[----:B------:R-:W-:Y:S02]  /*5fa0*/  FMNMX.FTZ R206, R188, R206, !PT ;  /* 0x000000cebcce7209 */ /* 0x000fe40007810000 */
[----:B------:R-:W-:-:S02]  /*5fb0*/  FMNMX.FTZ R189, R199, R205, !PT ;  /* 0x000000cdc7bd7209 */ /* 0x000fc40007810000 */
[----:B------:R-:W-:Y:S02]  /*5fc0*/  FMNMX.FTZ R206, R197, R206, !PT ;  /* 0x000000cec5ce7209 */ /* 0x000fe40007810000 */
[----:B--2---:R-:W-:Y:S01]  /*5fd0*/  FSEL R193, R193, -INF , P2 ;  /* 0xff800000c1c17808 */ /* 0x004fe20001000000 */
[----:B------:R-:W1:Y:S01]  /*5fe0*/  SHFL.BFLY PT, R205, R189, 0x2, 0x1f ;  /* 0x0c401f00bdcd7f89 */ /* 0x000e6200000e0000 */
[----:B------:R-:W-:Y:S02]  /*5ff0*/  FMNMX.FTZ R206, R192, R206, !PT ;  /* 0x000000cec0ce7209 */ /* 0x000fe40007810000 */
[----:B------:R-:W-:Y:S02]  /*6000*/  ISETP.GT.AND P2, PT, R203, 0x59, PT ;  /* 0x00000059cb00780c */ /* 0x000fe40003f44270 */
[----:B0-----:R-:W-:Y:S02]  /*6010*/  FSEL R196, R196, -INF , P1 ;  /* 0xff800000c4c47808 */ /* 0x001fe40000800000 */
[----:B------:R-:W-:-:S02]  /*6020*/  FMNMX.FTZ R206, R193, R206, !PT ;  /* 0x000000cec1ce7209 */ /* 0x000fc40007810000 */
[----:B------:R-:W-:Y:S02]  /*6030*/  FSEL R204, R204, -INF , P2 ;  /* 0xff800000cccc7808 */ /* 0x000fe40001000000 */
[----:B------:R-:W-:-:S04]  /*6040*/  FMNMX.FTZ R203, R196, R206, !PT ;  /* 0x000000cec4cb7209 */ /* 0x000fc80007810000 */
[----:B------:R-:W-:-:S05]  /*6050*/  FMNMX.FTZ R203, R204, R203, !PT ;  /* 0x000000cbcccb7209 */ /* 0x000fca0007810000 */
[----:B------:R-:W0:Y:S01]  /*6060*/  SHFL.BFLY PT, R206, R203, 0x2, 0x1f ;  /* 0x0c401f00cbce7f89 */ /* 0x000e2200000e0000 */
[----:B-1----:R-:W-:-:S05]  /*6070*/  FMNMX.FTZ R189, R189, R205, !PT ;  /* 0x000000cdbdbd7209 */ /* 0x002fca0007810000 */
[----:B------:R-:W1:Y:S01]  /*6080*/  SHFL.BFLY PT, R208, R189, 0x1, 0x1f ;  /* 0x0c201f00bdd07f89 */ /* 0x000e6200000e0000 */
[----:B0-----:R-:W-:-:S05]  /*6090*/  FMNMX.FTZ R205, R203, R206, !PT ;  /* 0x000000cecbcd7209 */ /* 0x001fca0007810000 */
[----:B------:R-:W0:Y:S01]  /*60a0*/  SHFL.BFLY PT, R207, R205, 0x1, 0x1f ;  /* 0x0c201f00cdcf7f89 */ /* 0x000e2200000e0000 */
[----:B-1----:R-:W-:-:S04]  /*60b0*/  FMNMX.FTZ R189, R189, R208, !PT ;  /* 0x000000d0bdbd7209 */ /* 0x002fc80007810000 */
[C---:B------:R-:W-:Y:S01]  /*60c0*/  FSETP.NEU.FTZ.AND P2, PT, R189.reuse, -INF , PT ;  /* 0xff800000bd00780b */ /* 0x040fe20003f5d000 */
[----:B------:R-:W-:-:S05]  /*60d0*/  FMUL.FTZ R203, R189, UR5 ;  /* 0x00000005bdcb7c20 */ /* 0x000fca0008410000 */
[----:B------:R-:W-:-:S05]  /*60e0*/  FSEL R203, R203, RZ, P2 ;  /* 0x000000ffcbcb7208 */ /* 0x000fca0001000000 */
[--C-:B------:R-:W-:Y:S01]  /*60f0*/  FFMA.FTZ R206, R154, UR5, -R203.reuse ;  /* 0x000000059ace7c23 */ /* 0x100fe200080108cb */
[--C-:B------:R-:W-:Y:S01]  /*6100*/  FFMA.FTZ R208, R155, UR5, -R203.reuse ;  /* 0x000000059bd07c23 */ /* 0x100fe200080108cb */
[----:B------:R-:W1:Y:S01]  /*6110*/  S2R R154, SR_TID.X ;  /* 0x00000000009a7919 */ /* 0x000e620000002100 */
[--C-:B------:R-:W-:Y:S01]  /*6120*/  FFMA.FTZ R158, R158, UR5, -R203.reuse ;  /* 0x000000059e9e7c23 */ /* 0x100fe200080108cb */
[--C-:B------:R-:W-:Y:S01]  /*6130*/  FFMA.FTZ R159, R159, UR5, -R203.reuse ;  /* 0x000000059f9f7c23 */ /* 0x100fe200080108cb */
[----:B0-----:R-:W-:Y:S01]  /*6140*/  FMNMX.FTZ R205, R205, R207, !PT ;  /* 0x000000cfcdcd7209 */ /* 0x001fe20007810000 */
[----:B------:R-:W-:Y:S01]  /*6150*/  MUFU.EX2 R206, R206 ;  /* 0x000000ce00ce7308 */ /* 0x000fe20000000800 */
[--C-:B------:R-:W-:Y:S01]  /*6160*/  FFMA.FTZ R162, R162, UR5, -R203.reuse ;  /* 0x00000005a2a27c23 */ /* 0x100fe200080108cb */
[--C-:B------:R-:W-:Y:S01]  /*6170*/  FFMA.FTZ R163, R163, UR5, -R203.reuse ;  /* 0x00000005a3a37c23 */ /* 0x100fe200080108cb */
[C---:B------:R-:W-:Y:S01]  /*6180*/  FSETP.NEU.FTZ.AND P1, PT, R205.reuse, -INF , PT ;  /* 0xff800000cd00780b */ /* 0x040fe20003f3d000 */
[----:B------:R-:W-:Y:S01]  /*6190*/  FMUL.FTZ R209, R205, UR5 ;  /* 0x00000005cdd17c20 */ /* 0x000fe20008410000 */
[--C-:B------:R-:W-:Y:S01]  /*61a0*/  FFMA.FTZ R166, R166, UR5, -R203.reuse ;  /* 0x00000005a6a67c23 */ /* 0x100fe200080108cb */
[--C-:B------:R-:W-:Y:S01]  /*61b0*/  FFMA.FTZ R167, R167, UR5, -R203.reuse ;  /* 0x00000005a7a77c23 */ /* 0x100fe200080108cb */
[--C-:B------:R-:W-:Y:S01]  /*61c0*/  FFMA.FTZ R170, R170, UR5, -R203.reuse ;  /* 0x00000005aaaa7c23 */ /* 0x100fe200080108cb */
[----:B------:R-:W-:Y:S01]  /*61d0*/  MUFU.EX2 R208, R208 ;  /* 0x000000d000d07308 */ /* 0x000fe20000000800 */
[----:B------:R-:W-:Y:S01]  /*61e0*/  FSEL R209, R209, RZ, P1 ;  /* 0x000000ffd1d17208 */ /* 0x000fe20000800000 */
[--C-:B------:R-:W-:Y:S01]  /*61f0*/  FFMA.FTZ R171, R171, UR5, -R203.reuse ;  /* 0x00000005abab7c23 */ /* 0x100fe200080108cb */
[--C-:B------:R-:W-:Y:S01]  /*6200*/  FFMA.FTZ R174, R174, UR5, -R203.reuse ;  /* 0x00000005aeae7c23 */ /* 0x100fe200080108cb */
[--C-:B------:R-:W-:Y:S01]  /*6210*/  FFMA.FTZ R175, R175, UR5, -R203.reuse ;  /* 0x00000005afaf7c23 */ /* 0x100fe200080108cb */
[----:B------:R-:W-:Y:S01]  /*6220*/  FFMA.FTZ R178, R178, UR5, -R203 ;  /* 0x00000005b2b27c23 */ /* 0x000fe200080108cb */
[--C-:B------:R-:W-:Y:S01]  /*6230*/  FFMA.FTZ R210, R152, UR5, -R209.reuse ;  /* 0x0000000598d27c23 */ /* 0x100fe200080108d1 */
[----:B------:R-:W-:Y:S01]  /*6240*/  FSEL R152, R205, RZ, P1 ;  /* 0x000000ffcd987208 */ /* 0x000fe20000800000 */
[--C-:B------:R-:W-:Y:S01]  /*6250*/  FFMA.FTZ R157, R157, UR5, -R209.reuse ;  /* 0x000000059d9d7c23 */ /* 0x100fe200080108d1 */
[--C-:B------:R-:W-:Y:S01]  /*6260*/  FFMA.FTZ R207, R153, UR5, -R209.reuse ;  /* 0x0000000599cf7c23 */ /* 0x100fe200080108d1 */
[----:B------:R-:W-:Y:S01]  /*6270*/  FFMA.FTZ R156, R156, UR5, -R209 ;  /* 0x000000059c9c7c23 */ /* 0x000fe200080108d1 */
[----:B------:R-:W-:Y:S01]  /*6280*/  MUFU.EX2 R158, R158 ;  /* 0x0000009e009e7308 */ /* 0x000fe20000000800 */
[----:B------:R-:W-:Y:S01]  /*6290*/  FADD.FTZ R152, -R152, R21 ;  /* 0x0000001598987221 */ /* 0x000fe20000010100 */
[--C-:B------:R-:W-:Y:S01]  /*62a0*/  FFMA.FTZ R160, R160, UR5, -R209.reuse ;  /* 0x00000005a0a07c23 */ /* 0x100fe200080108d1 */
[--C-:B------:R-:W-:Y:S01]  /*62b0*/  FFMA.FTZ R161, R161, UR5, -R209.reuse ;  /* 0x00000005a1a17c23 */ /* 0x100fe200080108d1 */
[--C-:B------:R-:W-:Y:S01]  /*62c0*/  FFMA.FTZ R164, R164, UR5, -R209.reuse ;  /* 0x00000005a4a47c23 */ /* 0x100fe200080108d1 */
[--C-:B------:R-:W-:Y:S01]  /*62d0*/  FFMA.FTZ R165, R165, UR5, -R209.reuse ;  /* 0x00000005a5a57c23 */ /* 0x100fe200080108d1 */
[--C-:B------:R-:W-:Y:S01]  /*62e0*/  FFMA.FTZ R168, R168, UR5, -R209.reuse ;  /* 0x00000005a8a87c23 */ /* 0x100fe200080108d1 */
[--C-:B------:R-:W-:Y:S01]  /*62f0*/  FFMA.FTZ R169, R169, UR5, -R209.reuse ;  /* 0x00000005a9a97c23 */ /* 0x100fe200080108d1 */
[----:B------:R0:W-:Y:S01]  /*6300*/  MUFU.EX2 R21, R157 ;  /* 0x0000009d00157308 */ /* 0x0001e20000000800 */
[----:B-1----:R-:W-:Y:S01]  /*6310*/  SHF.R.U32.HI R154, RZ, 0x7, R154 ;  /* 0x00000007ff9a7819 */ /* 0x002fe2000001169a */
[--C-:B------:R-:W-:Y:S01]  /*6320*/  FFMA.FTZ R172, R172, UR5, -R209.reuse ;  /* 0x00000005acac7c23 */ /* 0x100fe200080108d1 */
[----:B------:R-:W-:Y:S01]  /*6330*/  FFMA.FTZ R173, R173, UR5, -R209 ;  /* 0x00000005adad7c23 */ /* 0x000fe200080108d1 */
[--C-:B------:R-:W-:Y:S01]  /*6340*/  FFMA.FTZ R179, R179, UR5, -R203.reuse ;  /* 0x00000005b3b37c23 */ /* 0x100fe200080108cb */
[----:B------:R-:W-:Y:S01]  /*6350*/  FFMA.FTZ R182, R182, UR5, -R203 ;  /* 0x00000005b6b67c23 */ /* 0x000fe200080108cb */
[--C-:B------:R-:W-:Y:S01]  /*6360*/  FFMA.FTZ R176, R176, UR5, -R209.reuse ;  /* 0x00000005b0b07c23 */ /* 0x100fe200080108d1 */
[--C-:B------:R-:W-:Y:S01]  /*6370*/  FFMA.FTZ R177, R177, UR5, -R209.reuse ;  /* 0x00000005b1b17c23 */ /* 0x100fe200080108d1 */
[----:B------:R-:W1:Y:S01]  /*6380*/  MUFU.EX2 R159, R159 ;  /* 0x0000009f009f7308 */ /* 0x000e620000000800 */
[----:B0-----:R-:W-:Y:S01]  /*6390*/  FMUL.FTZ R157, R152, UR5 ;  /* 0x00000005989d7c20 */ /* 0x001fe20008410000 */
[----:B------:R-:W-:Y:S01]  /*63a0*/  FSEL R152, R189, RZ, P2 ;  /* 0x000000ffbd987208 */ /* 0x000fe20001000000 */
[--C-:B------:R-:W-:Y:S01]  /*63b0*/  FFMA.FTZ R180, R180, UR5, -R209.reuse ;  /* 0x00000005b4b47c23 */ /* 0x100fe200080108d1 */
[----:B------:R-:W-:Y:S01]  /*63c0*/  FFMA.FTZ R181, R181, UR5, -R209 ;  /* 0x00000005b5b57c23 */ /* 0x000fe200080108d1 */
[--C-:B------:R-:W-:Y:S01]  /*63d0*/  FFMA.FTZ R183, R183, UR5, -R203.reuse ;  /* 0x00000005b7b77c23 */ /* 0x100fe200080108cb */
[--C-:B------:R-:W-:Y:S01]  /*63e0*/  FFMA.FTZ R186, R186, UR5, -R203.reuse ;  /* 0x00000005baba7c23 */ /* 0x100fe200080108cb */
[----:B------:R-:W-:Y:S01]  /*63f0*/  FADD.FTZ R153, -R152, R202 ;  /* 0x000000ca98997221 */ /* 0x000fe20000010100 */
[----:B------:R-:W-:Y:S01]  /*6400*/  VIADD R152, R154, 0x8 ;  /* 0x000000089a987836 */ /* 0x000fe20000000000 */
[----:B------:R-:W0:Y:S01]  /*6410*/  MUFU.EX2 R157, R157 ;  /* 0x0000009d009d7308 */ /* 0x000e220000000800 */
[--C-:B------:R-:W-:Y:S01]  /*6420*/  FFMA.FTZ R187, R187, UR5, -R203.reuse ;  /* 0x00000005bbbb7c23 */ /* 0x100fe200080108cb */
[----:B------:R-:W-:Y:S01]  /*6430*/  FMUL.FTZ R153, R153, UR5 ;  /* 0x0000000599997c20 */ /* 0x000fe20008410000 */
[----:B------:R-:W-:Y:S01]  /*6440*/  FFMA.FTZ R190, R190, UR5, -R203 ;  /* 0x00000005bebe7c23 */ /* 0x000fe200080108cb */
[--C-:B------:R-:W-:Y:S01]  /*6450*/  FFMA.FTZ R184, R184, UR5, -R209.reuse ;  /* 0x00000005b8b87c23 */ /* 0x100fe200080108d1 */
[--C-:B------:R-:W-:Y:S01]  /*6460*/  FFMA.FTZ R185, R185, UR5, -R209.reuse ;  /* 0x00000005b9b97c23 */ /* 0x100fe200080108d1 */
[--C-:B------:R-:W-:Y:S01]  /*6470*/  FFMA.FTZ R188, R188, UR5, -R209.reuse ;  /* 0x00000005bcbc7c23 */ /* 0x100fe200080108d1 */
[----:B------:R-:W-:Y:S01]  /*6480*/  FFMA.FTZ R197, R197, UR5, -R209 ;  /* 0x00000005c5c57c23 */ /* 0x000fe200080108d1 */
[----:B------:R-:W2:Y:S01]  /*6490*/  MUFU.EX2 R202, R153 ;  /* 0x0000009900ca7308 */ /* 0x000ea20000000800 */
[----:B-1----:R-:W-:Y:S01]  /*64a0*/  F2FP.BF16.F32.PACK_AB R155, R159, R158 ;  /* 0x0000009e9f9b723e */ /* 0x002fe200000010ff */
[----:B------:R-:W-:Y:S01]  /*64b0*/  FFMA.FTZ R191, R191, UR5, -R203 ;  /* 0x00000005bfbf7c23 */ /* 0x000fe200080108cb */
[--C-:B------:R-:W-:Y:S01]  /*64c0*/  FFMA.FTZ R192, R192, UR5, -R209.reuse ;  /* 0x00000005c0c07c23 */ /* 0x100fe200080108d1 */
[--C-:B------:R-:W-:Y:S01]  /*64d0*/  FFMA.FTZ R196, R196, UR5, -R209.reuse ;  /* 0x00000005c4c47c23 */ /* 0x100fe200080108d1 */
[----:B------:R-:W-:Y:S01]  /*64e0*/  FFMA.FTZ R204, R204, UR5, -R209 ;  /* 0x00000005cccc7c23 */ /* 0x000fe200080108d1 */
[----:B------:R-:W-:-:S02]  /*64f0*/  FFMA.FTZ R199, R199, UR5, -R203 ;  /* 0x00000005c7c77c23 */ /* 0x000fc400080108cb */
[----:B------:R-:W-:Y:S01]  /*6500*/  MUFU.EX2 R210, R210 ;  /* 0x000000d200d27308 */ /* 0x000fe20000000800 */
        /* <DEDUP_REMOVED lines=8> */
[----:B------:R0:W-:Y:S01]  /*6590*/  BAR.SYNC.DEFER_BLOCKING R152, 0x100 ;  /* 0x000400980000751d */ /* 0x0001e20000010000 */
        /* <DEDUP_REMOVED lines=122> */
[----:B------:R-:W-:Y:S01]  /*6d40*/  F2FP.BF16.F32.PACK_AB R153, R208, R206 ;  /* 0x000000ced099723e */ /* 0x000fe200000010ff */
[----:B------:R-:W-:Y:S01]  /*6d50*/  MUFU.EX2 R162, R162 ;  /* 0x000000a200a27308 */ /* 0x000fe20000000800 */
[----:B0-----:R-:W-:Y:S01]  /*6d60*/  F2FP.BF16.F32.PACK_AB R152, R207, R210 ;  /* 0x000000d2cf98723e */ /* 0x001fe200000010ff */
[----:B------:R-:W-:Y:S01]  /*6d70*/  FFMA.FTZ R5, R202, R5, R206 ;  /* 0x00000005ca057223 */ /* 0x000fe200000100ce */
[----:B-1----:R-:W-:Y:S01]  /*6d80*/  F2FP.BF16.F32.PACK_AB R154, R21, R156 ;  /* 0x0000009c159a723e */ /* 0x002fe200000010ff */
[----:B------:R-:W-:-:S02]  /*6d90*/  FFMA.FTZ R4, R157, R4, R210 ;  /* 0x000000049d047223 */ /* 0x000fc400000100d2 */
[----:B------:R-:W-:Y:S01]  /*6da0*/  FADD.FTZ R5, R208, R5 ;  /* 0x00000005d0057221 */ /* 0x000fe20000010000 */
[----:B------:R-:W-:Y:S01]  /*6db0*/  WARPGROUP.ARRIVE ;  /* 0x00000000000079c5 */ /* 0x000fe20000000000 */
[----:B------:R-:W0:Y:S01]  /*6dc0*/  MUFU.EX2 R163, R163 ;  /* 0x000000a300a37308 */ /* 0x000e220000000800 */
[----:B------:R-:W-:Y:S01]  /*6dd0*/  FADD.FTZ R207, R207, R4 ;  /* 0x00000004cfcf7221 */ /* 0x000fe20000010000 */
[----:B------:R-:W-:-:S03]  /*6de0*/  FADD.FTZ R158, R158, R5 ;  /* 0x000000059e9e7221 */ /* 0x000fc60000010000 */
[----:B------:R-:W-:Y:S01]  /*6df0*/  HGMMA.64x256x16.F32.BF16 R24, R152, gdesc[UR8].tnspB, R24, gsb0 ;  /* 0x43e0000898187df0 */ /* 0x000fe20008001818 */
[----:B------:R-:W-:Y:S01]  /*6e00*/  UIADD3 UR10, UR6, 0x80, URZ ;  /* 0x00000080060a7890 */ /* 0x000fe2000fffe03f */
[----:B------:R-:W-:Y:S01]  /*6e10*/  FADD.FTZ R156, R156, R207 ;  /* 0x000000cf9c9c7221 */ /* 0x000fe20000010000 */
[----:B------:R-:W-:Y:S01]  /*6e20*/  MUFU.EX2 R166, R166 ;  /* 0x000000a600a67308 */ /* 0x000fe20000000800 */
[----:B------:R-:W-:Y:S01]  /*6e30*/  UMOV UR11, 0x40000040 ;  /* 0x40000040000b7882 */ /* 0x000fe20000000000 */
[----:B------:R-:W-:Y:S01]  /*6e40*/  FADD.FTZ R159, R159, R158 ;  /* 0x0000009e9f9f7221 */ /* 0x000fe20000010000 */
[----:B------:R-:W-:-:S05]  /*6e50*/  FADD.FTZ R21, R21, R156 ;  /* 0x0000009c15157221 */ /* 0x000fca0000010000 */
[----:B------:R-:W1:Y:S08]  /*6e60*/  MUFU.EX2 R167, R167 ;  /* 0x000000a700a77308 */ /* 0x000e700000000800 */
[----:B------:R-:W-:Y:S08]  /*6e70*/  MUFU.EX2 R160, R160 ;  /* 0x000000a000a07308 */ /* 0x000ff00000000800 */
[----:B------:R-:W2:Y:S08]  /*6e80*/  MUFU.EX2 R161, R161 ;  /* 0x000000a100a17308 */ /* 0x000eb00000000800 */
[----:B------:R-:W-:Y:S08]  /*6e90*/  MUFU.EX2 R164, R164 ;  /* 0x000000a400a47308 */ /* 0x000ff00000000800 */
[----:B------:R-:W3:Y:S08]  /*6ea0*/  MUFU.EX2 R165, R165 ;  /* 0x000000a500a57308 */ /* 0x000ef00000000800 */
[----:B------:R-:W-:Y:S08]  /*6eb0*/  MUFU.EX2 R170, R170 ;  /* 0x000000aa00aa7308 */ /* 0x000ff00000000800 */
[----:B------:R-:W-:Y:S08]  /*6ec0*/  MUFU.EX2 R171, R171 ;  /* 0x000000ab00ab7308 */ /* 0x000ff00000000800 */
[----:B------:R-:W-:Y:S08]  /*6ed0*/  MUFU.EX2 R174, R174 ;  /* 0x000000ae00ae7308 */ /* 0x000ff00000000800 */
[----:B------:R-:W-:Y:S08]  /*6ee0*/  MUFU.EX2 R168, R168 ;  /* 0x000000a800a87308 */ /* 0x000ff00000000800 */
[----:B------:R-:W4:Y:S08]  /*6ef0*/  MUFU.EX2 R169, R169 ;  /* 0x000000a900a97308 */ /* 0x000f300000000800 */
[----:B------:R-:W-:Y:S08]  /*6f00*/  MUFU.EX2 R172, R172 ;  /* 0x000000ac00ac7308 */ /* 0x000ff00000000800 */
[----:B------:R-:W5:Y:S08]  /*6f10*/  MUFU.EX2 R173, R173 ;  /* 0x000000ad00ad7308 */ /* 0x000f700000000800 */
[----:B------:R-:W5:Y:S08]  /*6f20*/  MUFU.EX2 R175, R175 ;  /* 0x000000af00af7308 */ /* 0x000f700000000800 */
[----:B------:R-:W-:Y:S08]  /*6f30*/  MUFU.EX2 R178, R178 ;  /* 0x000000b200b27308 */ /* 0x000ff00000000800 */
[----:B------:R-:W-:Y:S08]  /*6f40*/  MUFU.EX2 R179, R179 ;  /* 0x000000b300b37308 */ /* 0x000ff00000000800 */
[----:B------:R-:W-:Y:S08]  /*6f50*/  MUFU.EX2 R182, R182 ;  /* 0x000000b600b67308 */ /* 0x000ff00000000800 */
[----:B------:R-:W-:Y:S08]  /*6f60*/  MUFU.EX2 R176, R176 ;  /* 0x000000b000b07308 */ /* 0x000ff00000000800 */
[----:B------:R-:W5:Y:S08]  /*6f70*/  MUFU.EX2 R177, R177 ;  /* 0x000000b100b17308 */ /* 0x000f700000000800 */
        /* <DEDUP_REMOVED lines=11> */
[----:B------:R-:W5:Y:S08]  /*7030*/  MUFU.EX2 R192, R192 ;  /* 0x000000c000c07308 */ /* 0x000f700000000800 */
[----:B------:R-:W-:Y:S08]  /*7040*/  MUFU.EX2 R196, R196 ;  /* 0x000000c400c47308 */ /* 0x000ff00000000800 */
[----:B------:R-:W5:Y:S08]  /*7050*/  MUFU.EX2 R204, R204 ;  /* 0x000000cc00cc7308 */ /* 0x000f700000000800 */
[----:B------:R-:W-:Y:S01]  /*7060*/  MUFU.EX2 R199, R199 ;  /* 0x000000c700c77308 */ /* 0x000fe20000000800 */
[----:B------:R-:W-:-:S02]  /*7070*/  WARPGROUP.DEPBAR.LE gsb0, 0x0 ;  /* 0x00008000000079c5 */ /* 0x000fc40000010000 */
[----:B0-----:R-:W-:Y:S01]  /*7080*/  F2FP.BF16.F32.PACK_AB R153, R163, R162 ;  /* 0x000000a2a399723e */ /* 0x001fe200000010ff */
[----:B------:R-:W-:Y:S01]  /*7090*/  FADD.FTZ R162, R162, R159 ;  /* 0x0000009fa2a27221 */ /* 0x000fe20000010000 */
[----:B-1----:R-:W-:Y:S02]  /*70a0*/  F2FP.BF16.F32.PACK_AB R155, R167, R166 ;  /* 0x000000a6a79b723e */ /* 0x002fe400000010ff */
[----:B--2---:R-:W-:Y:S01]  /*70b0*/  F2FP.BF16.F32.PACK_AB R152, R161, R160 ;  /* 0x000000a0a198723e */ /* 0x004fe200000010ff */
[----:B------:R-:W-:Y:S01]  /*70c0*/  FADD.FTZ R160, R160, R21 ;  /* 0x00000015a0a07221 */ /* 0x000fe20000010000 */
[----:B---3--:R-:W-:Y:S01]  /*70d0*/  F2FP.BF16.F32.PACK_AB R154, R165, R164 ;  /* 0x000000a4a59a723e */ /* 0x008fe200000010ff */
[----:B------:R-:W-:Y:S02]  /*70e0*/  FADD.FTZ R163, R163, R162 ;  /* 0x000000a2a3a37221 */ /* 0x000fe40000010000 */
[----:B------:R-:W-:Y:S01]  /*70f0*/  FADD.FTZ R161, R161, R160 ;  /* 0x000000a0a1a17221 */ /* 0x000fe20000010000 */
[----:B------:R-:W-:Y:S01]  /*7100*/  WARPGROUP.ARRIVE ;  /* 0x00000000000079c5 */ /* 0x000fe20000000000 */
[----:B------:R-:W-:-:S02]  /*7110*/  FADD.FTZ R166, R166, R163 ;  /* 0x000000a3a6a67221 */ /* 0x000fc40000010000 */
[----:B------:R-:W-:Y:S02]  /*7120*/  FADD.FTZ R164, R164, R161 ;  /* 0x000000a1a4a47221 */ /* 0x000fe40000010000 */
[----:B------:R-:W-:Y:S01]  /*7130*/  FADD.FTZ R167, R167, R166 ;  /* 0x000000a6a7a77221 */ /* 0x000fe20000010000 */
[----:B------:R-:W-:Y:S01]  /*7140*/  HGMMA.64x256x16.F32.BF16 R24, R152, gdesc[UR8].tnspB, R24, gsb0 ;  /* 0x43e0000898187df0 */ /* 0x000fe20008001818 */
[----:B------:R-:W-:Y:S01]  /*7150*/  UIADD3 UR10, UR6, 0x100, URZ ;  /* 0x00000100060a7890 */ /* 0x000fe2000fffe03f */
[----:B------:R-:W-:Y:S01]  /*7160*/  FADD.FTZ R165, R165, R164 ;  /* 0x000000a4a5a57221 */ /* 0x000fe20000010000 */
[----:B------:R-:W-:Y:S01]  /*7170*/  UMOV UR11, 0x40000040 ;  /* 0x40000040000b7882 */ /* 0x000fe20000000000 */
[----:B------:R-:W-:Y:S02]  /*7180*/  WARPGROUP.DEPBAR.LE gsb0, 0x0 ;  /* 0x00008000000079c5 */ /* 0x000fe40000010000 */
[----:B----4-:R-:W-:Y:S01]  /*7190*/  F2FP.BF16.F32.PACK_AB R152, R169, R168 ;  /* 0x000000a8a998723e */ /* 0x010fe200000010ff */
[----:B------:R-:W-:Y:S01]  /*71a0*/  FADD.FTZ R168, R168, R165 ;  /* 0x000000a5a8a87221 */ /* 0x000fe20000010000 */
[----:B------:R-:W-:Y:S01]  /*71b0*/  F2FP.BF16.F32.PACK_AB R153, R171, R170 ;  /* 0x000000aaab99723e */ /* 0x000fe200000010ff */
[----:B------:R-:W-:Y:S01]  /*71c0*/  FADD.FTZ R170, R170, R167 ;  /* 0x000000a7aaaa7221 */ /* 0x000fe20000010000 */
[----:B-----5:R-:W-:Y:S01]  /*71d0*/  F2FP.BF16.F32.PACK_AB R154, R173, R172 ;  /* 0x000000acad9a723e */ /* 0x020fe200000010ff */
[----:B------:R-:W-:Y:S01]  /*71e0*/  FADD.FTZ R169, R169, R168 ;  /* 0x000000a8a9a97221 */ /* 0x000fe20000010000 */
[----:B------:R-:W-:Y:S01]  /*71f0*/  F2FP.BF16.F32.PACK_AB R155, R175, R174 ;  /* 0x000000aeaf9b723e */ /* 0x000fe200000010ff */
[----:B------:R-:W-:-:S02]  /*7200*/  FADD.FTZ R171, R171, R170 ;  /* 0x000000aaabab7221 */ /* 0x000fc40000010000 */
[----:B------:R-:W-:Y:S01]  /*7210*/  FADD.FTZ R172, R172, R169 ;  /* 0x000000a9acac7221 */ /* 0x000fe20000010000 */
[----:B------:R-:W-:Y:S01]  /*7220*/  WARPGROUP.ARRIVE ;  /* 0x00000000000079c5 */ /* 0x000fe20000000000 */
[----:B------:R-:W-:Y:S02]  /*7230*/  FADD.FTZ R174, R174, R171 ;  /* 0x000000abaeae7221 */ /* 0x000fe40000010000 */
[----:B------:R-:W-:Y:S02]  /*7240*/  FADD.FTZ R173, R173, R172 ;  /* 0x000000acadad7221 */ /* 0x000fe40000010000 */
[----:B------:R-:W-:-:S07]  /*7250*/  FADD.FTZ R175, R175, R174 ;  /* 0x000000aeafaf7221 */ /* 0x000fce0000010000 */
        /* <DEDUP_REMOVED lines=38> */
[----:B------:R-:W-:Y:S02]  /*74c0*/  WARPGROUP.DEPBAR.LE gsb0, 0x0 ;  /* 0x00008000000079c5 */ /* 0x000fe40000010000 */
[----:B------:R-:W-:Y:S01]  /*74d0*/  FFMA.FTZ R152, R193, UR5, -R209 ;  /* 0x00000005c1987c23 */ /* 0x000fe200080108d1 */
[--C-:B------:R-:W-:Y:S01]  /*74e0*/  FFMA.FTZ R193, R194, UR5, -R203.reuse ;  /* 0x00000005c2c17c23 */ /* 0x100fe200080108cb */
[--C-:B------:R-:W-:Y:S01]  /*74f0*/  FFMA.FTZ R194, R195, UR5, -R203.reuse ;  /* 0x00000005c3c27c23 */ /* 0x100fe200080108cb */
[----:B------:R-:W-:Y:S01]  /*7500*/  FFMA.FTZ R195, R198, UR5, -R203 ;  /* 0x00000005c6c37c23 */ /* 0x000fe200080108cb */
[----:B------:R-:W-:Y:S01]  /*7510*/  F2FP.BF16.F32.PACK_AB R154, R204, R196 ;  /* 0x000000c4cc9a723e */ /* 0x000fe200000010ff */
[----:B------:R-:W0:Y:S08]  /*7520*/  MUFU.EX2 R198, R152 ;  /* 0x0000009800c67308 */ /* 0x000e300000000800 */
[----:B------:R-:W-:Y:S08]  /*7530*/  MUFU.EX2 R193, R193 ;  /* 0x000000c100c17308 */ /* 0x000ff00000000800 */
[----:B------:R-:W1:Y:S01]  /*7540*/  MUFU.EX2 R194, R194 ;  /* 0x000000c200c27308 */ /* 0x000e620000000800 */
[C---:B0-----:R-:W-:Y:S01]  /*7550*/  F2FP.BF16.F32.PACK_AB R152, R198.reuse, R192 ;  /* 0x000000c0c698723e */ /* 0x041fe200000010ff */
[----:B------:R-:W-:-:S04]  /*7560*/  FADD.FTZ R197, R198, R197 ;  /* 0x000000c5c6c57221 */ /* 0x000fc80000010000 */
[----:B------:R-:W-:Y:S02]  /*7570*/  FADD.FTZ R197, R196, R197 ;  /* 0x000000c5c4c57221 */ /* 0x000fe40000010000 */
[----:B------:R-:W0:Y:S02]  /*7580*/  MUFU.EX2 R195, R195 ;  /* 0x000000c300c37308 */ /* 0x000e240000000800 */
[----:B------:R-:W-:Y:S01]  /*7590*/  FADD.FTZ R4, R204, R197 ;  /* 0x000000c5cc047221 */ /* 0x000fe20000010000 */
[----:B-1----:R-:W-:Y:S01]  /*75a0*/  F2FP.BF16.F32.PACK_AB R153, R194, R193 ;  /* 0x000000c1c299723e */ /* 0x002fe200000010ff */
[----:B------:R-:W-:-:S04]  /*75b0*/  FADD.FTZ R193, R193, R190 ;  /* 0x000000bec1c17221 */ /* 0x000fc80000010000 */
[----:B------:R-:W-:Y:S01]  /*75c0*/  FADD.FTZ R194, R194, R193 ;  /* 0x000000c1c2c27221 */ /* 0x000fe20000010000 */
[----:B0-----:R-:W-:-:S03]  /*75d0*/  F2FP.BF16.F32.PACK_AB R155, R199, R195 ;  /* 0x000000c3c79b723e */ /* 0x001fc600000010ff */
[----:B------:R-:W-:Y:S01]  /*75e0*/  FADD.FTZ R194, R195, R194 ;  /* 0x000000c2c3c27221 */ /* 0x000fe20000010000 */
[----:B------:R-:W-:-:S03]  /*75f0*/  WARPGROUP.ARRIVE ;  /* 0x00000000000079c5 */ /* 0x000fc60000000000 */
[----:B------:R-:W-:-:S03]  /*7600*/  FADD.FTZ R5, R199, R194 ;  /* 0x000000c2c7057221 */ /* 0x000fc60000010000 */
[----:B------:R-:W-:Y:S03]  /*7610*/  HGMMA.64x256x16.F32.BF16 R24, R152, gdesc[UR8].tnspB, R24, gsb0 ;  /* 0x43e0000898187df0 */ /* 0x000fe60008001818 */
[----:B------:R-:W-:Y:S02]  /*7620*/  WARPGROUP.DEPBAR.LE gsb0, 0x0 ;  /* 0x00008000000079c5 */ /* 0x000fe40000010000 */
[----:B------:R-:W-:Y:S05]  /*7630*/  @!P0 BRA `(.L_x_4677) ;  /* 0x0000000000048947 */ /* 0x000fea0003800000 */
[----:B------:R-:W-:Y:S01]  /*7640*/  BPT.TRAP 0x1 ;  /* 0x000000040000795c */ /* 0x000fe20000300000 */
.L_x_4677:
[----:B------:R-:W-:Y:S01]  /*7650*/  UIADD3 UR4, UR4, 0x32460, URZ ;  /* 0x0003246004047890 */ /* 0x000fe2000fffe03f */
[C---:B------:R-:W-:Y:S01]  /*7660*/  ISETP.GT.AND P1, PT, R201.reuse, R211, PT ;  /* 0x000000d3c900720c */ /* 0x040fe20003f24270 */
[----:B------:R-:W-:Y:S01]  /*7670*/  VIADD R201, R201, 0xffffffff ;  /* 0xffffffffc9c97836 */ /* 0x000fe20000000000 */
[----:B------:R-:W-:Y:S01]  /*7680*/  MOV R21, R205 ;  /* 0x000000cd00157202 */ /* 0x000fe20000000f00 */
[----:B------:R-:W-:Y:S01]  /*7690*/  UPRMT UR4, UR54, 0x654, UR4 ;  /* 0x0000065436047896 */ /* 0x000fe20008000004 */
[----:B------:R-:W-:-:S08]  /*76a0*/  IMAD.MOV.U32 R202, RZ, RZ, R189 ;  /* 0x000000ffffca7224 */ /* 0x000fd000078e00bd */
[----:B------:R-:W-:Y:S01]  /*76b0*/  SYNCS.ARRIVE.TRANS64.RED.A1T0 RZ, [UR4], RZ ;  /* 0x000000ffffff79a7 */ /* 0x000fe20008100404 */
[----:B------:R-:W-:Y:S05]  /*76c0*/  @P1 BRA `(.L_x_4678) ;  /* 0xffffffcc00c01947 */ /* 0x000fea000383ffff */
.L_x_4667:
[----:B------:R-:W-:-:S13]  /*76d0*/  ISETP.GE.AND P1, PT, R201, RZ, PT ;  /* 0x000000ffc900720c */ /* 0x000fda0003f26270 */
[----:B------:R-:W-:Y:S05]  /*76e0*/  @!P1 BRA `(.L_x_4679) ;  /* 0x00000028005c9947 */ /* 0x000fea0003800000 */
[----:B------:R-:W-:Y:S02]  /*76f0*/  IMAD.MOV.U32 R202, RZ, RZ, R189 ;  /* 0x000000ffffca7224 */ /* 0x000fe400078e00bd */
[----:B------:R-:W-:-:S07]  /*7700*/  IMAD.MOV.U32 R21, RZ, RZ, R205 ;  /* 0x000000ffff157224 */ /* 0x000fce00078e00cd */
.L_x_4690:
[----:B------:R-:W-:-:S04]  /*7710*/  UIADD3 UR38, UR38, 0x1, URZ ;  /* 0x0000000126267890 */ /* 0x000fc8000fffe03f */
[----:B------:R-:W-:-:S04]  /*7720*/  UISETP.NE.AND UP0, UPT, UR38, 0x2, UPT ;  /* 0x000000022600788c */ /* 0x000fc8000bf05270 */
[----:B------:R-:W-:Y:S02]  /*7730*/  USEL UR4, URZ, 0x1, UP0 ;  /* 0x000000013f047887 */ /* 0x000fe40008000000 */
[----:B------:R-:W-:Y:S02]  /*7740*/  USEL UR38, UR38, URZ, UP0 ;  /* 0x0000003f26267287 */ /* 0x000fe40008000000 */
[----:B------:R-:W-:Y:S01]  /*7750*/  ULOP3.LUT UR39, UR39, UR4, URZ, 0x3c, !UPT ;  /* 0x0000000427277292 */ /* 0x000fe2000f8e3c3f */
[----:B------:R-:W-:Y:S11]  /*7760*/  @!P0 BRA `(.L_x_4680) ;  /* 0x0000000000048947 */ /* 0x000ff60003800000 */
[----:B------:R-:W-:Y:S01]  /*7770*/  BPT.TRAP 0x1 ;  /* 0x000000040000795c */ /* 0x000fe20000300000 */
.L_x_4680:
        /* <DEDUP_REMOVED lines=9> */
.L_x_4681:
[----:B-1----:R-:W-:Y:S05]  /*7810*/  @P1 BRA `(.L_x_4682) ;  /* 0x0000000000081947 */ /* 0x002fea0003800000 */
[----:B------:R-:W1:Y:S02]  /*7820*/  SYNCS.PHASECHK.TRANS64.TRYWAIT P1, [UR4+0x32430], R0 ;  /* 0x03243000ff0075a7 */ /* 0x000e640008020144 */
[----:B-1----:R-:W-:Y:S05]  /*7830*/  @!P1 BRA `(.L_x_4683) ;  /* 0x000000a800f49947 */ /* 0x002fea0003800000 */
.L_x_4682:
        /* <DEDUP_REMOVED lines=32> */
.L_x_4684:
[----:B------:R1:W2:Y:S01]  /*7a40*/  SYNCS.PHASECHK.TRANS64.TRYWAIT P1, [UR4+0x32450], R0 ;  /* 0x03245000ff0075a7 */ /* 0x0002a20008020144 */
[----:B------:R-:W-:Y:S05]  /*7a50*/  @!P0 BRA `(.L_x_4685) ;  /* 0x0000000000048947 */ /* 0x000fea0003800000 */
[----:B------:R-:W-:Y:S01]  /*7a60*/  BPT.TRAP 0x1 ;  /* 0x000000040000795c */ /* 0x000fe20000300000 */
.L_x_4685:
[----:B--2---:R-:W-:Y:S05]  /*7a70*/  @P1 BRA `(.L_x_4686) ;  /* 0x0000000000081947 */ /* 0x004fea0003800000 */
[----:B------:R-:W2:Y:S02]  /*7a80*/  SYNCS.PHASECHK.TRANS64.TRYWAIT P1, [UR4+0x32450], R0 ;  /* 0x03245000ff0075a7 */ /* 0x000ea40008020144 */
[----:B--2---:R-:W-:Y:S05]  /*7a90*/  @!P1 BRA `(.L_x_4687) ;  /* 0x000000a800749947 */ /* 0x004fea0003800000 */
.L_x_4686:
        /* <DEDUP_REMOVED lines=57> */
[----:B------:R-:W-:Y:S01]  /*7e30*/  UMOV UR48, UR52 ;  /* 0x0000003400307c82 */ /* 0x000fe20008000000 */
[----:B------:R-:W-:Y:S01]  /*7e40*/  UMOV UR49, UR53 ;  /* 0x0000003500317c82 */ /* 0x000fe20008000000 */
[----:B------:R-:W-:Y:S01]  /*7e50*/  UMOV UR51, 0x40000040 ;  /* 0x4000004000337882 */ /* 0x000fe20000000000 */
[----:B------:R-:W-:Y:S02]  /*7e60*/  WARPGROUP.DEPBAR.LE gsb0, 0x0 ;  /* 0x00008000000079c5 */ /* 0x000fe40000010000 */
[----:B------:R-:W-:-:S06]  /*7e70*/  WARPGROUP.ARRIVE ;  /* 0x00000000000079c5 */ /* 0x000fcc0000000000 */
[----:B------:R-:W-:Y:S01]  /*7e80*/  HGMMA.64x96x16.F32.BF16 R152, gdesc[UR48], R152, gsb0 ;  /* 0x01600000309879f0 */ /* 0x000fe20008001898 */
[----:B------:R-:W-:Y:S01]  /*7e90*/  UIADD3 UR50, UR5, 0x906, URZ ;  /* 0x0000090605327890 */ /* 0x000fe2000fffe03f */
[----:B------:R-:W-:Y:S01]  /*7ea0*/  UMOV UR48, UR56 ;  /* 0x0000003800307c82 */ /* 0x000fe20008000000 */
[----:B------:R-:W-:Y:S01]  /*7eb0*/  UMOV UR49, UR57 ;  /* 0x0000003900317c82 */ /* 0x000fe20008000000 */
        /* <DEDUP_REMOVED lines=35> */
.L_x_4688:
[----:B------:R-:W-:Y:S01]  /*80f0*/  ULDC UR5, c[0x0][0xad0] ;  /* 0x0002b40000057ab9 */ /* 0x000fe20000000800 */
[----:B------:R-:W-:Y:S01]  /*8100*/  UIADD3 UR10, UR4, 0x32440, URZ ;  /* 0x00032440040a7890 */ /* 0x000fe2000fffe03f */
        /* <DEDUP_REMOVED lines=50> */
[----:B------:R-:W-:-:S02]  /*8430*/  UPRMT UR11, UR6, 0x654, UR10 ;  /* 0x00000654060b7896 */ /* 0x000fc4000800000a */
[----:B------:R-:W-:Y:S02]  /*8440*/  UIMAD UR10, UR38, 0xc00, UR7 ;  /* 0x00000c00260a78a4 */ /* 0x000fe4000f8e0207 */
[----:B------:R-:W1:Y:S01]  /*8450*/  MUFU.TANH R154, R154 ;  /* 0x0000009a009a7308 */ /* 0x000e620000002400 */
[----:B--2---:R-:W-:Y:S01]  /*8460*/  FMNMX.FTZ R205, R156, R205, !PT ;  /* 0x000000cd9ccd7209 */ /* 0x004fe20007810000 */
[----:B------:R-:W-:Y:S01]  /*8470*/  UIADD3 UR14, UR10, 0x80, URZ ;  /* 0x000000800a0e7890 */ /* 0x000fe2000fffe03f */
[----:B------:R-:W-:Y:S02]  /*8480*/  UMOV UR15, 0x40000040 ;  /* 0x40000040000f7882 */ /* 0x000fe40000000000 */
[----:B------:R-:W-:Y:S01]  /*8490*/  SYNCS.ARRIVE.TRANS64.RED.A1T0 RZ, [UR11], RZ ;  /* 0x000000ffffff79a7 */ /* 0x000fe2000810040b */
[----:B------:R-:W-:Y:S02]  /*84a0*/  UMOV UR11, 0x40000040 ;  /* 0x40000040000b7882 */ /* 0x000fe40000000000 */
        /* <DEDUP_REMOVED lines=36> */
[----:B------:R-:W-:-:S06]  /*86f0*/  FMUL.FTZ R191, R194, UR5 ;  /* 0x00000005c2bf7c20 */ /* 0x000fcc0008410000 */
[----:B------:R-:W1:Y:S01]  /*8700*/  MUFU.TANH R168, R168 ;  /* 0x000000a800a87308 */ /* 0x000e620000002400 */
[----:B--2---:R-:W-:-:S07]  /*8710*/  FMNMX.FTZ R189, R166, R189, !PT ;  /* 0x000000bda6bd7209 */ /* 0x004fce0007810000 */
[----:B------:R-:W2:Y:S01]  /*8720*/  MUFU.TANH R179, R179 ;  /* 0x000000b300b37308 */ /* 0x000ea20000002400 */
[----:B---3--:R-:W-:-:S07]  /*8730*/  FMNMX.FTZ R192, R177, R192, !PT ;  /* 0x000000c0b1c07209 */ /* 0x008fce0007810000 */
[----:B------:R-:W3:Y:S01]  /*8740*/  MUFU.TANH R173, R173 ;  /* 0x000000ad00ad7308 */ /* 0x000ee20000002400 */
[----:B-1----:R-:W-:-:S07]  /*8750*/  FMNMX.FTZ R194, R168, R189, !PT ;  /* 0x000000bda8c27209 */ /* 0x002fce0007810000 */
[----:B------:R-:W1:Y:S01]  /*8760*/  MUFU.TANH R178, R178 ;  /* 0x000000b200b27308 */ /* 0x000e620000002400 */
[----:B--2---:R-:W-:Y:S01]  /*8770*/  FMNMX.FTZ R189, R179, R192, !PT ;  /* 0x000000c0b3bd7209 */ /* 0x004fe20007810000 */
[----:B------:R-:W-:-:S06]  /*8780*/  FMUL.FTZ R192, R196, UR5 ;  /* 0x00000005c4c07c20 */ /* 0x000fcc0008410000 */
        /* <DEDUP_REMOVED lines=35> */
[----:B------:R-:W-:Y:S01]  /*89c0*/  FMUL.FTZ R196, R199, UR5 ;  /* 0x00000005c7c47c20 */ /* 0x000fe20008410000 */
[----:B------:R-:W-:-:S03]  /*89d0*/  ULDC UR5, c[0x0][0xa80] ;  /* 0x0002a00000057ab9 */ /* 0x000fc60000000800 */
[----:B------:R-:W3:Y:S02]  /*89e0*/  SHFL.BFLY PT, R198, R197, 0x2, 0x1f ;  /* 0x0c401f00c5c67f89 */ /* 0x000ee400000e0000 */
[----:B------:R-:W4:Y:S01]  /*89f0*/  MUFU.TANH R191, R191 ;  /* 0x000000bf00bf7308 */ /* 0x000f220000002400 */
[----:B-1----:R-:W-:-:S07]  /*8a00*/  FMNMX.FTZ R208, R190, R189, !PT ;  /* 0x000000bdbed07209 */ /* 0x002fce0007810000 */
[----:B------:R-:W1:Y:S01]  /*8a10*/  MUFU.TANH R194, R194 ;  /* 0x000000c200c27308 */ /* 0x000e620000002400 */
[----:B--2---:R-:W-:-:S07]  /*8a20*/  FMNMX.FTZ R208, R207, R208, !PT ;  /* 0x000000d0cfd07209 */ /* 0x004fce0007810000 */
[----:B------:R-:W2:Y:S01]  /*8a30*/  MUFU.TANH R195, R195 ;  /* 0x000000c300c37308 */ /* 0x000ea20000002400 */
[----:B----4-:R-:W-:Y:S02]  /*8a40*/  FMNMX.FTZ R189, R191, R208, !PT ;  /* 0x000000d0bfbd7209 */ /* 0x010fe40007810000 */
[----:B---3--:R-:W-:-:S05]  /*8a50*/  FMNMX.FTZ R209, R197, R198, !PT ;  /* 0x000000c6c5d17209 */ /* 0x008fca0007810000 */
[----:B------:R-:W3:Y:S01]  /*8a60*/  MUFU.TANH R196, R196 ;  /* 0x000000c400c47308 */ /* 0x000ee20000002400 */
[----:B-1----:R-:W-:Y:S01]  /*8a70*/  FMNMX.FTZ R208, R194, R189, !PT ;  /* 0x000000bdc2d07209 */ /* 0x002fe20007810000 */
[----:B------:R-:W1:Y:S03]  /*8a80*/  SHFL.BFLY PT, R198, R209, 0x1, 0x1f ;  /* 0x0c201f00d1c67f89 */ /* 0x000e6600000e0000 */
[----:B--2---:R-:W-:-:S04]  /*8a90*/  FMNMX.FTZ R189, R195, R208, !PT ;  /* 0x000000d0c3bd7209 */ /* 0x004fc80007810000 */
[----:B---3--:R-:W-:-:S05]  /*8aa0*/  FMNMX.FTZ R208, R196, R189, !PT ;  /* 0x000000bdc4d07209 */ /* 0x008fca0007810000 */
[----:B------:R-:W2:Y:S01]  /*8ab0*/  SHFL.BFLY PT, R189, R208, 0x2, 0x1f ;  /* 0x0c401f00d0bd7f89 */ /* 0x000ea200000e0000 */
[----:B-1----:R-:W-:-:S05]  /*8ac0*/  FMNMX.FTZ R205, R209, R198, !PT ;  /* 0x000000c6d1cd7209 */ /* 0x002fca0007810000 */
[C---:B------:R-:W-:Y:S01]  /*8ad0*/  FMUL.FTZ R198, R205.reuse, UR5 ;  /* 0x00000005cdc67c20 */ /* 0x040fe20008410000 */
[----:B------:R-:W-:-:S03]  /*8ae0*/  FADD.FTZ R21, -R205, R21 ;  /* 0x00000015cd157221 */ /* 0x000fc60000010100 */
[--C-:B------:R-:W-:Y:S01]  /*8af0*/  FFMA.FTZ R211, R152, UR5, -R198.reuse ;  /* 0x0000000598d37c23 */ /* 0x100fe200080108c6 */
[--C-:B------:R-:W-:Y:S01]  /*8b00*/  FFMA.FTZ R203, R203, UR5, -R198.reuse ;  /* 0x00000005cbcb7c23 */ /* 0x100fe200080108c6 */
[----:B------:R-:W-:Y:S01]  /*8b10*/  FMUL.FTZ R199, R21, UR5 ;  /* 0x0000000515c77c20 */ /* 0x000fe20008410000 */
[--C-:B------:R-:W-:Y:S01]  /*8b20*/  FFMA.FTZ R21, R153, UR5, -R198.reuse ;  /* 0x0000000599157c23 */ /* 0x100fe200080108c6 */
[--C-:B------:R-:W-:Y:S01]  /*8b30*/  FFMA.FTZ R157, R157, UR5, -R198.reuse ;  /* 0x000000059d9d7c23 */ /* 0x100fe200080108c6 */
[--C-:B------:R-:W-:Y:S01]  /*8b40*/  FFMA.FTZ R156, R156, UR5, -R198.reuse ;  /* 0x000000059c9c7c23 */ /* 0x100fe200080108c6 */
[--C-:B------:R-:W-:Y:S01]  /*8b50*/  FFMA.FTZ R158, R158, UR5, -R198.reuse ;  /* 0x000000059e9e7c23 */ /* 0x100fe200080108c6 */
[--C-:B------:R-:W-:Y:S01]  /*8b60*/  FFMA.FTZ R161, R161, UR5, -R198.reuse ;  /* 0x00000005a1a17c23 */ /* 0x100fe200080108c6 */
[----:B------:R-:W1:Y:S01]  /*8b70*/  MUFU.EX2 R199, R199 ;  /* 0x000000c700c77308 */ /* 0x000e620000000800 */
[--C-:B------:R-:W-:Y:S01]  /*8b80*/  FFMA.FTZ R163, R163, UR5, -R198.reuse ;  /* 0x00000005a3a37c23 */ /* 0x100fe200080108c6 */
[----:B--2---:R-:W-:Y:S01]  /*8b90*/  FMNMX.FTZ R189, R208, R189, !PT ;  /* 0x000000bdd0bd7209 */ /* 0x004fe20007810000 */
[--C-:B------:R-:W-:Y:S01]  /*8ba0*/  FFMA.FTZ R162, R162, UR5, -R198.reuse ;  /* 0x00000005a2a27c23 */ /* 0x100fe200080108c6 */
[--C-:B------:R-:W-:Y:S01]  /*8bb0*/  FFMA.FTZ R164, R164, UR5, -R198.reuse ;  /* 0x00000005a4a47c23 */ /* 0x100fe200080108c6 */
[--C-:B------:R-:W-:Y:S01]  /*8bc0*/  FFMA.FTZ R169, R169, UR5, -R198.reuse ;  /* 0x00000005a9a97c23 */ /* 0x100fe200080108c6 */
[--C-:B------:R-:W-:Y:S01]  /*8bd0*/  FFMA.FTZ R171, R171, UR5, -R198.reuse ;  /* 0x00000005abab7c23 */ /* 0x100fe200080108c6 */
[----:B------:R-:W2:Y:S01]  /*8be0*/  SHFL.BFLY PT, R197, R189, 0x1, 0x1f ;  /* 0x0c201f00bdc57f89 */ /* 0x000ea200000e0000 */
        /* <DEDUP_REMOVED lines=9> */
[-C--:B-1----:R-:W-:Y:S01]  /*8c80*/  FMUL.FTZ R24, R24, R199.reuse ;  /* 0x000000c718187220 */ /* 0x082fe20000410000 */
        /* <DEDUP_REMOVED lines=13> */
[----:B--2---:R-:W-:Y:S01]  /*8d60*/  FMNMX.FTZ R189, R189, R197, !PT ;  /* 0x000000c5bdbd7209 */ /* 0x004fe20007810000 */
[-C--:B------:R-:W-:Y:S01]  /*8d70*/  FMUL.FTZ R49, R49, R199.reuse ;  /* 0x000000c731317220 */ /* 0x080fe20000410000 */
[----:B------:R1:W-:Y:S01]  /*8d80*/  MUFU.EX2 R197, R203 ;  /* 0x000000cb00c57308 */ /* 0x0003e20000000800 */
[-C--:B------:R-:W-:Y:S01]  /*8d90*/  FMUL.FTZ R52, R52, R199.reuse ;  /* 0x000000c734347220 */ /* 0x080fe20000410000 */
[-C--:B------:R-:W-:Y:S01]  /*8da0*/  FMUL.FTZ R53, R53, R199.reuse ;  /* 0x000000c735357220 */ /* 0x080fe20000410000 */
[C---:B------:R-:W-:Y:S01]  /*8db0*/  FADD.FTZ R152, -R189.reuse, R202 ;  /* 0x000000cabd987221 */ /* 0x040fe20000010100 */
[----:B------:R-:W-:Y:S01]  /*8dc0*/  FMUL.FTZ R209, R189, UR5 ;  /* 0x00000005bdd17c20 */ /* 0x000fe20008410000 */
[-C--:B------:R-:W-:Y:S01]  /*8dd0*/  FMUL.FTZ R56, R56, R199.reuse ;  /* 0x000000c738387220 */ /* 0x080fe20000410000 */
[----:B------:R-:W-:Y:S01]  /*8de0*/  FMUL.FTZ R57, R57, R199 ;  /* 0x000000c739397220 */ /* 0x000fe20000410000 */
[----:B------:R-:W-:Y:S01]  /*8df0*/  FMUL.FTZ R210, R152, UR5 ;  /* 0x0000000598d27c20 */ /* 0x000fe20008410000 */
[----:B------:R-:W-:-:S02]  /*8e00*/  VIADD R152, R212, 0x8 ;  /* 0x00000008d4987836 */ /* 0x000fc40000000000 */
[--C-:B-1----:R-:W-:Y:S01]  /*8e10*/  FFMA.FTZ R203, R204, UR5, -R209.reuse ;  /* 0x00000005cccb7c23 */ /* 0x102fe200080108d1 */
[--C-:B------:R-:W-:Y:S01]  /*8e20*/  FFMA.FTZ R211, R154, UR5, -R209.reuse ;  /* 0x000000059ad37c23 */ /* 0x100fe200080108d1 */
[--C-:B------:R-:W-:Y:S01]  /*8e30*/  FFMA.FTZ R202, R155, UR5, -R209.reuse ;  /* 0x000000059bca7c23 */ /* 0x100fe200080108d1 */
[--C-:B------:R-:W-:Y:S01]  /*8e40*/  FFMA.FTZ R204, R206, UR5, -R209.reuse ;  /* 0x00000005cecc7c23 */ /* 0x100fe200080108d1 */
[----:B------:R1:W-:Y:S01]  /*8e50*/  BAR.SYNC.DEFER_BLOCKING R152, 0x100 ;  /* 0x000400980000751d */ /* 0x0003e20000010000 */
        /* <DEDUP_REMOVED lines=116> */
[--C-:B------:R-:W-:Y:S01]  /*95a0*/  FFMA.FTZ R159, R159, UR5, -R209.reuse ;  /* 0x000000059f9f7c23 */ /* 0x100fe200080108d1 */
[----:B------:R-:W-:Y:S01]  /*95b0*/  F2FP.BF16.F32.PACK_AB R154, R157, R197 ;  /* 0x000000c59d9a723e */ /* 0x000fe200000010ff */
[--C-:B------:R-:W-:Y:S01]  /*95c0*/  FFMA.FTZ R160, R160, UR5, -R209.reuse ;  /* 0x00000005a0a07c23 */ /* 0x100fe200080108d1 */
[----:B---3--:R-:W-:Y:S01]  /*95d0*/  F2FP.BF16.F32.PACK_AB R153, R202, R211 ;  /* 0x000000d3ca99723e */ /* 0x008fe200000010ff */
[--C-:B------:R-:W-:Y:S01]  /*95e0*/  FFMA.FTZ R165, R165, UR5, -R209.reuse ;  /* 0x00000005a5a57c23 */ /* 0x100fe200080108d1 */
[----:B----4-:R-:W-:Y:S01]  /*95f0*/  F2FP.BF16.F32.PACK_AB R155, R204, R203 ;  /* 0x000000cbcc9b723e */ /* 0x010fe200000010ff */
[--C-:B------:R-:W-:Y:S01]  /*9600*/  FFMA.FTZ R167, R167, UR5, -R209.reuse ;  /* 0x00000005a7a77c23 */ /* 0x100fe200080108d1 */
[----:B------:R-:W1:Y:S01]  /*9610*/  MUFU.EX2 R156, R156 ;  /* 0x0000009c009c7308 */ /* 0x000e620000000800 */
[--C-:B------:R-:W-:Y:S01]  /*9620*/  FFMA.FTZ R166, R166, UR5, -R209.reuse ;  /* 0x00000005a6a67c23 */ /* 0x100fe200080108d1 */
[----:B------:R-:W-:Y:S01]  /*9630*/  WARPGROUP.ARRIVE ;  /* 0x00000000000079c5 */ /* 0x000fe20000000000 */
[--C-:B------:R-:W-:Y:S01]  /*9640*/  FFMA.FTZ R168, R168, UR5, -R209.reuse ;  /* 0x00000005a8a87c23 */ /* 0x100fe200080108d1 */
[--C-:B------:R-:W-:Y:S01]  /*9650*/  FFMA.FTZ R173, R173, UR5, -R209.reuse ;  /* 0x00000005adad7c23 */ /* 0x100fe200080108d1 */
[--C-:B------:R-:W-:Y:S01]  /*9660*/  FFMA.FTZ R175, R175, UR5, -R209.reuse ;  /* 0x00000005afaf7c23 */ /* 0x100fe200080108d1 */
[--C-:B------:R-:W-:Y:S01]  /*9670*/  FFMA.FTZ R174, R174, UR5, -R209.reuse ;  /* 0x00000005aeae7c23 */ /* 0x100fe200080108d1 */
[--C-:B------:R-:W-:Y:S01]  /*9680*/  FFMA.FTZ R176, R176, UR5, -R209.reuse ;  /* 0x00000005b0b07c23 */ /* 0x100fe200080108d1 */
[----:B------:R-:W-:Y:S01]  /*9690*/  HGMMA.64x256x16.F32.BF16 R24, R152, gdesc[UR8].tnspB, R24, gsb0 ;  /* 0x43e0000898187df0 */ /* 0x000fe20008001818 */
        /* <DEDUP_REMOVED lines=13> */
[--C-:B------:R-:W-:Y:S01]  /*9770*/  FFMA.FTZ R191, R191, UR5, -R209.reuse ;  /* 0x00000005bfbf7c23 */ /* 0x100fe200080108d1 */
[--C-:B------:R-:W-:Y:S01]  /*9780*/  FFMA.FTZ R194, R194, UR5, -R209.reuse ;  /* 0x00000005c2c27c23 */ /* 0x100fe200080108d1 */
[--C-:B------:R-:W-:Y:S01]  /*9790*/  FFMA.FTZ R195, R195, UR5, -R209.reuse ;  /* 0x00000005c3c37c23 */ /* 0x100fe200080108d1 */
[----:B------:R-:W-:Y:S01]  /*97a0*/  MUFU.EX2 R163, R163 ;  /* 0x000000a300a37308 */ /* 0x000fe20000000800 */
[----:B------:R-:W-:Y:S01]  /*97b0*/  FFMA.FTZ R196, R196, UR5, -R209 ;  /* 0x00000005c4c47c23 */ /* 0x000fe200080108d1 */
[----:B------:R-:W-:Y:S01]  /*97c0*/  UMOV UR11, 0x40000040 ;  /* 0x40000040000b7882 */ /* 0x000fe20000000000 */
[----:B------:R-:W-:Y:S01]  /*97d0*/  FFMA.FTZ R4, R199, R4, R208 ;  /* 0x00000004c7047223 */ /* 0x000fe200000100d0 */
[----:B------:R-:W-:-:S03]  /*97e0*/  FFMA.FTZ R5, R210, R5, R211 ;  /* 0x00000005d2057223 */ /* 0x000fc600000100d3 */
[----:B------:R-:W-:Y:S01]  /*97f0*/  FADD.FTZ R4, R21, R4 ;  /* 0x0000000415047221 */ /* 0x000fe20000010000 */
[----:B------:R-:W-:Y:S01]  /*9800*/  MUFU.EX2 R159, R159 ;  /* 0x0000009f009f7308 */ /* 0x000fe20000000800 */
[----:B------:R-:W-:Y:S02]  /*9810*/  FADD.FTZ R202, R202, R5 ;  /* 0x00000005caca7221 */ /* 0x000fe40000010000 */
[----:B------:R-:W-:Y:S02]  /*9820*/  FADD.FTZ R4, R197, R4 ;  /* 0x00000004c5047221 */ /* 0x000fe40000010000 */
[----:B------:R-:W-:Y:S02]  /*9830*/  FADD.FTZ R203, R203, R202 ;  /* 0x000000cacbcb7221 */ /* 0x000fe40000010000 */
[----:B------:R-:W-:Y:S01]  /*9840*/  FADD.FTZ R157, R157, R4 ;  /* 0x000000049d9d7221 */ /* 0x000fe20000010000 */
[----:B------:R-:W3:Y:S01]  /*9850*/  MUFU.EX2 R160, R160 ;  /* 0x000000a000a07308 */ /* 0x000ee20000000800 */
[----:B------:R-:W-:-:S02]  /*9860*/  FADD.FTZ R204, R204, R203 ;  /* 0x000000cbcccc7221 */ /* 0x000fc40000010000 */
[----:B-1----:R-:W-:-:S05]  /*9870*/  FADD.FTZ R157, R156, R157 ;  /* 0x0000009d9c9d7221 */ /* 0x002fca0000010000 */
[----:B------:R-:W-:Y:S08]  /*9880*/  MUFU.EX2 R165, R165 ;  /* 0x000000a500a57308 */ /* 0x000ff00000000800 */
[----:B------:R-:W1:Y:S08]  /*9890*/  MUFU.EX2 R167, R167 ;  /* 0x000000a700a77308 */ /* 0x000e700000000800 */
[----:B------:R-:W4:Y:S08]  /*98a0*/  MUFU.EX2 R162, R162 ;  /* 0x000000a200a27308 */ /* 0x000f300000000800 */
[----:B------:R-:W-:Y:S08]  /*98b0*/  MUFU.EX2 R164, R164 ;  /* 0x000000a400a47308 */ /* 0x000ff00000000800 */
[----:B------:R-:W-:Y:S08]  /*98c0*/  MUFU.EX2 R169, R169 ;  /* 0x000000a900a97308 */ /* 0x000ff00000000800 */
[----:B------:R-:W-:Y:S08]  /*98d0*/  MUFU.EX2 R171, R171 ;  /* 0x000000ab00ab7308 */ /* 0x000ff00000000800 */
[----:B------:R-:W5:Y:S08]  /*98e0*/  MUFU.EX2 R166, R166 ;  /* 0x000000a600a67308 */ /* 0x000f700000000800 */
        /* <DEDUP_REMOVED lines=17> */
[----:B------:R-:W0:Y:S08]  /*9a00*/  MUFU.EX2 R190, R190 ;  /* 0x000000be00be7308 */ /* 0x000e300000000800 */
[----:B------:R-:W0:Y:S08]  /*9a10*/  MUFU.EX2 R206, R206 ;  /* 0x000000ce00ce7308 */ /* 0x000e300000000800 */
[----:B------:R-:W0:Y:S08]  /*9a20*/  MUFU.EX2 R186, R186 ;  /* 0x000000ba00ba7308 */ /* 0x000e300000000800 */
[----:B------:R-:W0:Y:S08]  /*9a30*/  MUFU.EX2 R188, R188 ;  /* 0x000000bc00bc7308 */ /* 0x000e300000000800 */
[----:B------:R-:W0:Y:S01]  /*9a40*/  MUFU.EX2 R192, R192 ;  /* 0x000000c000c07308 */ /* 0x000e220000000800 */
[----:B------:R-:W-:-:S02]  /*9a50*/  WARPGROUP.DEPBAR.LE gsb0, 0x0 ;  /* 0x00008000000079c5 */ /* 0x000fc40000010000 */
[----:B--2---:R-:W-:-:S05]  /*9a60*/  F2FP.BF16.F32.PACK_AB R152, R158, R156 ;  /* 0x0000009c9e98723e */ /* 0x004fca00000010ff */
[----:B------:R-:W2:Y:S01]  /*9a70*/  MUFU.EX2 R193, R193 ;  /* 0x000000c100c17308 */ /* 0x000ea20000000800 */
[----:B---3--:R-:W-:Y:S01]  /*9a80*/  F2FP.BF16.F32.PACK_AB R153, R160, R159 ;  /* 0x0000009fa099723e */ /* 0x008fe200000010ff */
[----:B------:R-:W-:Y:S01]  /*9a90*/  FADD.FTZ R159, R159, R204 ;  /* 0x000000cc9f9f7221 */ /* 0x000fe20000010000 */
[----:B------:R-:W-:Y:S01]  /*9aa0*/  F2FP.BF16.F32.PACK_AB R154, R163, R161 ;  /* 0x000000a1a39a723e */ /* 0x000fe200000010ff */
[----:B------:R-:W-:Y:S01]  /*9ab0*/  FADD.FTZ R158, R158, R157 ;  /* 0x0000009d9e9e7221 */ /* 0x000fe20000010000 */
[----:B-1----:R-:W-:Y:S01]  /*9ac0*/  F2FP.BF16.F32.PACK_AB R155, R167, R165 ;  /* 0x000000a5a79b723e */ /* 0x002fe200000010ff */
        /* <DEDUP_REMOVED lines=11> */
[----:B----4-:R-:W-:-:S03]  /*9b80*/  FADD.FTZ R163, R162, R163 ;  /* 0x000000a3a2a37221 */ /* 0x010fc60000010000 */
[----:B-----5:R-:W-:Y:S02]  /*9b90*/  FADD.FTZ R167, R166, R167 ;  /* 0x000000a7a6a77221 */ /* 0x020fe40000010000 */
[----:B------:R-:W-:Y:S08]  /*9ba0*/  MUFU.EX2 R195, R195 ;  /* 0x000000c300c37308 */ /* 0x000ff00000000800 */
[----:B------:R-:W3:Y:S01]  /*9bb0*/  MUFU.EX2 R196, R196 ;  /* 0x000000c400c47308 */ /* 0x000ee20000000800 */
[----:B------:R-:W-:-:S02]  /*9bc0*/  WARPGROUP.DEPBAR.LE gsb0, 0x0 ;  /* 0x00008000000079c5 */ /* 0x000fc40000010000 */
[C---:B------:R-:W-:Y:S01]  /*9bd0*/  F2FP.BF16.F32.PACK_AB R152, R164.reuse, R162 ;  /* 0x000000a2a498723e */ /* 0x040fe200000010ff */
[----:B------:R-:W-:Y:S01]  /*9be0*/  FADD.FTZ R164, R164, R163 ;  /* 0x000000a3a4a47221 */ /* 0x000fe20000010000 */
[C---:B0-----:R-:W-:Y:S01]  /*9bf0*/  F2FP.BF16.F32.PACK_AB R153, R168.reuse, R166 ;  /* 0x000000a6a899723e */ /* 0x041fe200000010ff */
        /* <DEDUP_REMOVED lines=12> */
[----:B------:R-:W-:Y:S01]  /*9cc0*/  UMOV UR15, 0x40000040 ;  /* 0x40000040000f7882 */ /* 0x000fe20000000000 */
        /* <DEDUP_REMOVED lines=17> */
[----:B------:R-:W-:Y:S01]  /*9de0*/  UIADD3 UR10, UR10, 0x280, URZ ;  /* 0x000002800a0a7890 */ /* 0x000fe2000fffe03f */
[----:B------:R-:W-:-:S04]  /*9df0*/  FADD.FTZ R183, R184, R183 ;  /* 0x000000b7b8b77221 */ /* 0x000fc80000010000 */
[----:B------:R-:W-:Y:S01]  /*9e00*/  FADD.FTZ R183, R190, R183 ;  /* 0x000000b7beb77221 */ /* 0x000fe20000010000 */
[----:B------:R-:W-:Y:S02]  /*9e10*/  WARPGROUP.DEPBAR.LE gsb0, 0x0 ;  /* 0x00008000000079c5 */ /* 0x000fe40000010000 */
[C---:B------:R-:W-:Y:S01]  /*9e20*/  F2FP.BF16.F32.PACK_AB R152, R180.reuse, R178 ;  /* 0x000000b2b498723e */ /* 0x040fe200000010ff */
[----:B------:R-:W-:Y:S01]  /*9e30*/  FADD.FTZ R180, R180, R179 ;  /* 0x000000b3b4b47221 */ /* 0x000fe20000010000 */
[----:B------:R-:W-:Y:S02]  /*9e40*/  F2FP.BF16.F32.PACK_AB R153, R184, R182 ;  /* 0x000000b6b899723e */ /* 0x000fe400000010ff */
[----:B------:R-:W-:Y:S01]  /*9e50*/  F2FP.BF16.F32.PACK_AB R154, R187, R185 ;  /* 0x000000b9bb9a723e */ /* 0x000fe200000010ff */
[----:B------:R-:W-:Y:S01]  /*9e60*/  FADD.FTZ R180, R185, R180 ;  /* 0x000000b4b9b47221 */ /* 0x000fe20000010000 */
[C---:B------:R-:W-:Y:S01]  /*9e70*/  F2FP.BF16.F32.PACK_AB R155, R206.reuse, R190 ;  /* 0x000000bece9b723e */ /* 0x040fe200000010ff */
[----:B------:R-:W-:-:S02]  /*9e80*/  FADD.FTZ R206, R206, R183 ;  /* 0x000000b7cece7221 */ /* 0x000fc40000010000 */
[----:B------:R-:W-:Y:S01]  /*9e90*/  FADD.FTZ R187, R187, R180 ;  /* 0x000000b4bbbb7221 */ /* 0x000fe20000010000 */
[----:B------:R-:W-:-:S03]  /*9ea0*/  WARPGROUP.ARRIVE ;  /* 0x00000000000079c5 */ /* 0x000fc60000000000 */
[----:B------:R-:W-:-:S04]  /*9eb0*/  FADD.FTZ R187, R186, R187 ;  /* 0x000000bbbabb7221 */ /* 0x000fc80000010000 */
[----:B------:R-:W-:Y:S01]  /*9ec0*/  HGMMA.64x256x16.F32.BF16 R24, R152, gdesc[UR12].tnspB, R24, gsb0 ;  /* 0x43e0000c98187df0 */ /* 0x000fe20008001818 */
[----:B------:R-:W-:-:S04]  /*9ed0*/  FADD.FTZ R187, R188, R187 ;  /* 0x000000bbbcbb7221 */ /* 0x000fc80000010000 */
[----:B------:R-:W-:-:S04]  /*9ee0*/  FADD.FTZ R4, R192, R187 ;  /* 0x000000bbc0047221 */ /* 0x000fc80000010000 */
[----:B--2---:R-:W-:Y:S01]  /*9ef0*/  FADD.FTZ R4, R193, R4 ;  /* 0x00000004c1047221 */ /* 0x004fe20000010000 */
[----:B------:R-:W-:Y:S02]  /*9f00*/  WARPGROUP.DEPBAR.LE gsb0, 0x0 ;  /* 0x00008000000079c5 */ /* 0x000fe40000010000 */
[----:B------:R-:W-:Y:S02]  /*9f10*/  F2FP.BF16.F32.PACK_AB R152, R188, R186 ;  /* 0x000000babc98723e */ /* 0x000fe400000010ff */
[----:B-1----:R-:W-:Y:S01]  /*9f20*/  F2FP.BF16.F32.PACK_AB R153, R194, R191 ;  /* 0x000000bfc299723e */ /* 0x002fe200000010ff */
[----:B------:R-:W-:Y:S01]  /*9f30*/  FADD.FTZ R191, R191, R206 ;  /* 0x000000cebfbf7221 */ /* 0x000fe20000010000 */
[----:B------:R-:W-:Y:S02]  /*9f40*/  F2FP.BF16.F32.PACK_AB R154, R193, R192 ;  /* 0x000000c0c19a723e */ /* 0x000fe400000010ff */
[----:B---3--:R-:W-:Y:S01]  /*9f50*/  F2FP.BF16.F32.PACK_AB R155, R196, R195 ;  /* 0x000000c3c49b723e */ /* 0x008fe200000010ff */
[----:B------:R-:W-:-:S03]  /*9f60*/  FADD.FTZ R194, R194, R191 ;  /* 0x000000bfc2c27221 */ /* 0x000fc60000010000 */
[----:B------:R-:W-:Y:S01]  /*9f70*/  WARPGROUP.ARRIVE ;  /* 0x00000000000079c5 */ /* 0x000fe20000000000 */
[----:B------:R-:W-:-:S04]  /*9f80*/  FADD.FTZ R5, R195, R194 ;  /* 0x000000c2c3057221 */ /* 0x000fc80000010000 */
[----:B------:R-:W-:Y:S01]  /*9f90*/  FADD.FTZ R5, R196, R5 ;  /* 0x00000005c4057221 */ /* 0x000fe20000010000 */
[----:B------:R-:W-:Y:S03]  /*9fa0*/  HGMMA.64x256x16.F32.BF16 R24, R152, gdesc[UR8].tnspB, R24, gsb0 ;  /* 0x43e0000898187df0 */ /* 0x000fe60008001818 */
[----:B------:R-:W-:Y:S02]  /*9fb0*/  WARPGROUP.DEPBAR.LE gsb0, 0x0 ;  /* 0x00008000000079c5 */ /* 0x000fe40000010000 */
[----:B------:R-:W-:Y:S05]  /*9fc0*/  @!P0 BRA `(.L_x_4689) ;  /* 0x0000000000048947 */ /* 0x000fea0003800000 */
[----:B------:R-:W-:Y:S01]  /*9fd0*/  BPT.TRAP 0x1 ;  /* 0x000000040000795c */ /* 0x000fe20000300000 */
.L_x_4689:
[----:B------:R-:W-:Y:S01]  /*9fe0*/  UIADD3 UR4, UR4, 0x32460, URZ ;  /* 0x0003246004047890 */ /* 0x000fe2000fffe03f */
[C---:B------:R-:W-:Y:S01]  /*9ff0*/  ISETP.GT.AND P1, PT, R201.reuse, RZ, PT ;  /* 0x000000ffc900720c */ /* 0x040fe20003f24270 */
[----:B------:R-:W-:Y:S01]  /*a000*/  VIADD R201, R201, 0xffffffff ;  /* 0xffffffffc9c97836 */ /* 0x000fe20000000000 */
[----:B------:R-:W-:Y:S01]  /*a010*/  MOV R21, R205 ;  /* 0x000000cd00157202 */ /* 0x000fe20000000f00 */
[----:B------:R-:W-:Y:S01]  /*a020*/  UPRMT UR4, UR6, 0x654, UR4 ;  /* 0x0000065406047896 */ /* 0x000fe20008000004 */
[----:B------:R-:W-:-:S08]  /*a030*/  IMAD.MOV.U32 R202, RZ, RZ, R189 ;  /* 0x000000ffffca7224 */ /* 0x000fd000078e00bd */
[----:B------:R-:W-:Y:S01]  /*a040*/  SYNCS.ARRIVE.TRANS64.RED.A1T0 RZ, [UR4], RZ ;  /* 0x000000ffffff79a7 */ /* 0x000fe20008100404 */
[----:B------:R-:W-:Y:S05]  /*a050*/  @P1 BRA `(.L_x_4690) ;  /* 0xffffffd400ac1947 */ /* 0x000fea000383ffff */
.L_x_4679:
[----:B------:R-:W0:Y:S01]  /*a060*/  SHFL.BFLY PT, R3, R4, 0x2, 0x1f ;  /* 0x0c401f0004037f89 */ /* 0x000e2200000e0000 */
        /* <DEDUP_REMOVED lines=9> */
[----:B------:R-:W-:Y:S01]  /*a100*/  USEL UR38, UR38, URZ, UP0 ;  /* 0x0000003f26267287 */ /* 0x000fe20008000000 */
[----:B------:R-:W-:Y:S01]  /*a110*/  IADD3 R222, R222, 0x1, RZ ;  /* 0x00000001dede7810 */ /* 0x000fe20007ffe0ff */
[----:B0-----:R-:W-:Y:S01]  /*a120*/  FADD.FTZ R3, R3, R4 ;  /* 0x0000000403037221 */ /* 0x001fe20000010000 */
[----:B------:R-:W-:Y:S01]  /*a130*/  IMAD.U32 R4, RZ, RZ, UR5 ;  /* 0x00000005ff047e24 */ /* 0x000fe2000f8e00ff */
[----:B------:R-:W-:-:S03]  /*a140*/  ULOP3.LUT UR39, UR39, UR4, URZ, 0x3c, !UPT ;  /* 0x0000000427277292 */ /* 0x000fc6000f8e3c3f */
[----:B------:R-:W0:Y:S01]  /*a150*/  SHFL.BFLY PT, R2, R3, 0x1, 0x1f ;  /* 0x0c201f0003027f89 */ /* 0x000e2200000e0000 */
[----:B-1----:R-:W-:-:S05]  /*a160*/  FADD.FTZ R6, R6, R5 ;  /* 0x0000000506067221 */ /* 0x002fca0000010000 */
[----:B------:R-:W1:Y:S01]  /*a170*/  SHFL.BFLY PT, R7, R6, 0x1, 0x1f ;  /* 0x0c201f0006077f89 */ /* 0x000e6200000e0000 */
[----:B0-----:R-:W-:Y:S01]  /*a180*/  FADD.FTZ R8, R3, R2 ;  /* 0x0000000203087221 */ /* 0x001fe20000010000 */
[----:B------:R-:W-:Y:S02]  /*a190*/  IMAD.MOV.U32 R2, RZ, RZ, RZ ;  /* 0x000000ffff027224 */ /* 0x000fe400078e00ff */
[----:B------:R-:W-:Y:S02]  /*a1a0*/  IMAD.MOV.U32 R3, RZ, RZ, -0x800000 ;  /* 0xff800000ff037424 */ /* 0x000fe400078e00ff */
        /* <DEDUP_REMOVED lines=142> */
.L_x_4653:
        /* <DEDUP_REMOVED lines=10> */
[----:B------:R-:W-:Y:S01]  /*ab30*/  IMAD R5, R221, 0x40, R200 ;  /* 0x00000040dd057824 */ /* 0x000fe200078e02c8 */
[----:B------:R-:W-:Y:S01]  /*ab40*/  F2FP.BF16.F32.PACK_AB R24, R25, R24 ;  /* 0x000000181918723e */ /* 0x000fe200000010ff */
[----:B------:R-:W-:Y:S01]  /*ab50*/  ULDC.64 UR8, c[0x0][0xc90] ;  /* 0x0003240000087ab9 */ /* 0x000fe20000000a00 */
[----:B------:R-:W-:Y:S02]  /*ab60*/  F2FP.BF16.F32.PACK_AB R25, R27, R26 ;  /* 0x0000001a1b19723e */ /* 0x000fe400000010ff */
[----:B------:R-:W-:Y:S02]  /*ab70*/  F2FP.BF16.F32.PACK_AB R26, R29, R28 ;  /* 0x0000001c1d1a723e */ /* 0x000fe400000010ff */
[----:B------:R-:W-:Y:S02]  /*ab80*/  F2FP.BF16.F32.PACK_AB R27, R31, R30 ;  /* 0x0000001e1f1b723e */ /* 0x000fe400000010ff */
[----:B------:R-:W-:-:S02]  /*ab90*/  R2UR UR11, R219 ;  /* 0x00000000db0b72ca */ /* 0x000fc400000e0000 */
[----:B------:R-:W-:Y:S02]  /*aba0*/  R2UR UR13, R220 ;  /* 0x00000000dc0d72ca */ /* 0x000fe400000e0000 */
[----:B------:R-:W-:Y:S02]  /*abb0*/  F2FP.BF16.F32.PACK_AB R136, R137, R136 ;  /* 0x000000888988723e */ /* 0x000fe400000010ff */
[----:B------:R-:W-:Y:S02]  /*abc0*/  F2FP.BF16.F32.PACK_AB R137, R158, R128 ;  /* 0x000000809e89723e */ /* 0x000fe400000010ff */
[----:B------:R-:W-:Y:S02]  /*abd0*/  F2FP.BF16.F32.PACK_AB R161, R162, R161 ;  /* 0x000000a1a2a1723e */ /* 0x000fe400000010ff */
[----:B------:R-:W-:Y:S02]  /*abe0*/  F2FP.BF16.F32.PACK_AB R162, R149, R148 ;  /* 0x0000009495a2723e */ /* 0x000fe400000010ff */
[----:B------:R-:W-:Y:S01]  /*abf0*/  F2FP.BF16.F32.PACK_AB R163, R0, R163 ;  /* 0x000000a300a3723e */ /* 0x000fe200000010ff */
[----:B------:R-:W-:-:S02]  /*ac00*/  USHF.R.S32.HI UR10, URZ, 0x1f, UR11 ;  /* 0x0000001f3f0a7899 */ /* 0x000fc4000801140b */
[----:B------:R-:W-:Y:S02]  /*ac10*/  UIMAD.WIDE.U32 UR6, UR11, UR8, URZ ;  /* 0x000000080b0672a5 */ /* 0x000fe4000f8e003f */
[----:B------:R-:W-:Y:S02]  /*ac20*/  UIMAD UR5, UR10, UR8, URZ ;  /* 0x000000080a0572a4 */ /* 0x000fe4000f8e023f */
[----:B------:R-:W-:Y:S02]  /*ac30*/  USHF.R.S32.HI UR12, URZ, 0x1f, UR13 ;  /* 0x0000001f3f0c7899 */ /* 0x000fe4000801140d */
[----:B------:R-:W-:Y:S01]  /*ac40*/  UIMAD UR5, UR11, UR9, UR5 ;  /* 0x000000090b0572a4 */ /* 0x000fe2000f8e0205 */
[----:B------:R-:W-:Y:S02]  /*ac50*/  MOV R154, R189 ;  /* 0x000000bd009a7202 */ /* 0x000fe40000000f00 */
[----:B0-----:R-:W-:Y:S01]  /*ac60*/  MOV R155, R4 ;  /* 0x00000004009b7202 */ /* 0x001fe20000000f00 */
[----:B------:R-:W-:Y:S01]  /*ac70*/  ULDC.64 UR8, c[0x0][0xc98] ;  /* 0x0003260000087ab9 */ /* 0x000fe20000000a00 */
[----:B------:R-:W-:Y:S01]  /*ac80*/  UIADD3 UR7, UR7, UR5, URZ ;  /* 0x0000000507077290 */ /* 0x000fe2000fffe03f */
[----:B------:R-:W-:Y:S01]  /*ac90*/  IMAD.WIDE R120, R226, 0x2, R154 ;  /* 0x00000002e2787825 */ /* 0x000fe200078e029a */
[----:B------:R-:W-:-:S02]  /*aca0*/  UIMAD UR5, UR12, UR8, URZ ;  /* 0x000000080c0572a4 */ /* 0x000fc4000f8e023f */
[----:B------:R-:W-:Y:S01]  /*acb0*/  UIMAD.WIDE.U32 UR6, UR13, UR8, UR6 ;  /* 0x000000080d0672a5 */ /* 0x000fe2000f8e0006 */
[----:B------:R-:W-:Y:S01]  /*acc0*/  IMAD.WIDE R154, R5, 0x2, R154 ;  /* 0x00000002059a7825 */ /* 0x000fe200078e029a */
[C---:B------:R-:W-:Y:S01]  /*acd0*/  IADD3 R7, P2, R120.reuse, 0xc040, RZ ;  /* 0x0000c04078077810 */ /* 0x040fe20007f5e0ff */
[----:B------:R-:W-:Y:S01]  /*ace0*/  UIMAD UR5, UR13, UR9, UR5 ;  /* 0x000000090d0572a4 */ /* 0x000fe2000f8e0205 */
[----:B------:R-:W-:Y:S02]  /*acf0*/  IADD3 R11, P3, R120, 0xc060, RZ ;  /* 0x0000c060780b7810 */ /* 0x000fe40007f7e0ff */
[----:B------:R-:W-:Y:S01]  /*ad00*/  LOP3.LUT R6, R7, 0x380, RZ, 0xc0, !PT ;  /* 0x0000038007067812 */ /* 0x000fe200078ec0ff */
[----:B------:R-:W-:Y:S01]  /*ad10*/  ULDC.64 UR8, c[0x0][0xbe8] ;  /* 0x0002fa0000087ab9 */ /* 0x000fe20000000a00 */
[----:B------:R-:W-:Y:S01]  /*ad20*/  LOP3.LUT R4, R11, 0x380, RZ, 0xc0, !PT ;  /* 0x000003800b047812 */ /* 0x000fe200078ec0ff */
[----:B------:R-:W-:Y:S01]  /*ad30*/  IMAD.X R5, RZ, RZ, R121, P3 ;  /* 0x000000ffff057224 */ /* 0x000fe200018e0679 */
[----:B------:R-:W-:-:S02]  /*ad40*/  SHF.R.U64 R6, R6, 0x3, RZ ;  /* 0x0000000306067819 */ /* 0x000fc400000012ff */
[----:B------:R-:W-:Y:S02]  /*ad50*/  SHF.R.U64 R4, R4, 0x3, RZ ;  /* 0x0000000304047819 */ /* 0x000fe400000012ff */
[----:B------:R-:W-:Y:S01]  /*ad60*/  LOP3.LUT R6, R6, R7, RZ, 0x3c, !PT ;  /* 0x0000000706067212 */ /* 0x000fe200078e3cff */
[----:B------:R-:W-:Y:S01]  /*ad70*/  IMAD.X R7, RZ, RZ, R121, P2 ;  /* 0x000000ffff077224 */ /* 0x000fe200010e0679 */
[C---:B------:R-:W-:Y:S02]  /*ad80*/  IADD3 R135, P2, R120.reuse, 0x8000, RZ ;  /* 0x0000800078877810 */ /* 0x040fe40007f5e0ff */
[----:B------:R-:W-:Y:S02]  /*ad90*/  LOP3.LUT R157, R120, 0x380, RZ, 0xc0, !PT ;  /* 0x00000380789d7812 */ /* 0x000fe400078ec0ff */
[----:B------:R-:W-:Y:S02]  /*ada0*/  LOP3.LUT R134, R135, 0x380, RZ, 0xc0, !PT ;  /* 0x0000038087867812 */ /* 0x000fe400078ec0ff */
[----:B------:R-:W-:-:S02]  /*adb0*/  LOP3.LUT R4, R4, R11, RZ, 0x3c, !PT ;  /* 0x0000000b04047212 */ /* 0x000fc400078e3cff */
[----:B------:R-:W-:Y:S02]  /*adc0*/  SHF.R.U64 R134, R134, 0x3, RZ ;  /* 0x0000000386867819 */ /* 0x000fe400000012ff */
[----:B------:R-:W-:Y:S02]  /*add0*/  IADD3 R11, P0, R120, 0xc000, RZ ;  /* 0x0000c000780b7810 */ /* 0x000fe40007f1e0ff */
[----:B------:R-:W-:Y:S01]  /*ade0*/  LOP3.LUT R134, R134, R135, RZ, 0x3c, !PT ;  /* 0x0000008786867212 */ /* 0x000fe200078e3cff */
[----:B------:R-:W-:Y:S01]  /*adf0*/  IMAD.X R135, RZ, RZ, R121, P2 ;  /* 0x000000ffff877224 */ /* 0x000fe200010e0679 */
[----:B------:R-:W-:Y:S02]  /*ae00*/  IADD3 R17, P2, R154, 0x1000, RZ ;  /* 0x000010009a117810 */ /* 0x000fe40007f5e0ff */
[----:B------:R-:W-:Y:S02]  /*ae10*/  SHF.R.U64 R157, R157, 0x3, RZ ;  /* 0x000000039d9d7819 */ /* 0x000fe400000012ff */
[----:B------:R-:W-:-:S02]  /*ae20*/  LOP3.LUT R16, R17, 0x380, RZ, 0xc0, !PT ;  /* 0x0000038011107812 */ /* 0x000fc400078ec0ff */
[----:B------:R-:W-:Y:S02]  /*ae30*/  IADD3 R9, P1, R120, 0xc020, RZ ;  /* 0x0000c02078097810 */ /* 0x000fe40007f3e0ff */
[----:B------:R-:W-:Y:S02]  /*ae40*/  SHF.R.U64 R16, R16, 0x3, RZ ;  /* 0x0000000310107819 */ /* 0x000fe400000012ff */
[----:B------:R-:W-:Y:S02]  /*ae50*/  LOP3.LUT R10, R11, 0x380, RZ, 0xc0, !PT ;  /* 0x000003800b0a7812 */ /* 0x000fe400078ec0ff */
[----:B------:R-:W-:Y:S01]  /*ae60*/  LOP3.LUT R156, R157, R120, RZ, 0x3c, !PT ;  /* 0x000000789d9c7212 */ /* 0x000fe200078e3cff */
[----:B------:R-:W-:Y:S01]  /*ae70*/  IMAD.MOV.U32 R157, RZ, RZ, R121 ;  /* 0x000000ffff9d7224 */ /* 0x000fe200078e0079 */
[----:B------:R-:W-:Y:S01]  /*ae80*/  LOP3.LUT R16, R16, R17, RZ, 0x3c, !PT ;  /* 0x0000001110107212 */ /* 0x000fe200078e3cff */
[----:B------:R-:W-:Y:S01]  /*ae90*/  IMAD.X R17, RZ, RZ, R155, P2 ;  /* 0x000000ffff117224 */ /* 0x000fe200010e069b */
[----:B------:R-:W-:-:S02]  /*aea0*/  IADD3 R111, P2, R154, 0x8000, RZ ;  /* 0x000080009a6f7810 */ /* 0x000fc40007f5e0ff */
[----:B------:R-:W-:Y:S02]  /*aeb0*/  LOP3.LUT R8, R9, 0x380, RZ, 0xc0, !PT ;  /* 0x0000038009087812 */ /* 0x000fe400078ec0ff */
[----:B------:R-:W-:Y:S02]  /*aec0*/  SHF.R.U64 R10, R10, 0x3, RZ ;  /* 0x000000030a0a7819 */ /* 0x000fe400000012ff */
[----:B------:R-:W-:Y:S01]  /*aed0*/  MOV R157, R156 ;  /* 0x0000009c009d7202 */ /* 0x000fe20000000f00 */
[----:B------:R-:W-:Y:S01]  /*aee0*/  BAR.SYNC.DEFER_BLOCKING 0x1, 0x100 ;  /* 0x0044000000007b1d */ /* 0x000fe20000010000 */
[----:B------:R-:W-:Y:S02]  /*aef0*/  LOP3.LUT R110, R111, 0x380, RZ, 0xc0, !PT ;  /* 0x000003806f6e7812 */ /* 0x000fe400078ec0ff */
[----:B------:R-:W-:Y:S02]  /*af00*/  SHF.R.U64 R8, R8, 0x3, RZ ;  /* 0x0000000308087819 */ /* 0x000fe400000012ff */
[----:B------:R-:W-:-:S03]  /*af10*/  LOP3.LUT R10, R10, R11, RZ, 0x3c, !PT ;  /* 0x0000000b0a0a7212 */ /* 0x000fc600078e3cff */
[----:B------:R-:W0:Y:S01]  /*af20*/  LDC R156, c[0x0][0xce8] ;  /* 0x00033a00ff9c7b82 */ /* 0x000e220000000800 */
[C---:B------:R-:W-:Y:S01]  /*af30*/  IADD3 R23, P4, R120.reuse, 0x8040, RZ ;  /* 0x0000804078177810 */ /* 0x040fe20007f9e0ff */
[--C-:B------:R-:W-:Y:S01]  /*af40*/  IMAD.X R11, RZ, RZ, R121.reuse, P0 ;  /* 0x000000ffff0b7224 */ /* 0x100fe200000e0679 */
[----:B------:R-:W-:Y:S02]  /*af50*/  IADD3 R143, P0, R120, 0x40, RZ ;  /* 0x00000040788f7810 */ /* 0x000fe40007f1e0ff */
[----:B------:R-:W-:Y:S02]  /*af60*/  SHF.R.U64 R110, R110, 0x3, RZ ;  /* 0x000000036e6e7819 */ /* 0x000fe400000012ff */
[----:B------:R-:W-:Y:S01]  /*af70*/  LOP3.LUT R8, R8, R9, RZ, 0x3c, !PT ;  /* 0x0000000908087212 */ /* 0x000fe200078e3cff */
[----:B------:R-:W-:Y:S01]  /*af80*/  IMAD.X R9, RZ, RZ, R121, P1 ;  /* 0x000000ffff097224 */ /* 0x000fe200008e0679 */
[----:B------:R-:W-:Y:S02]  /*af90*/  LOP3.LUT R22, R23, 0x380, RZ, 0xc0, !PT ;  /* 0x0000038017167812 */ /* 0x000fe400078ec0ff */
[----:B------:R-:W-:-:S02]  /*afa0*/  IADD3 R139, P1, R120, 0x4060, RZ ;  /* 0x00004060788b7810 */ /* 0x000fc40007f3e0ff */
[----:B------:R-:W-:Y:S02]  /*afb0*/  LOP3.LUT R142, R143, 0x380, RZ, 0xc0, !PT ;  /* 0x000003808f8e7812 */ /* 0x000fe400078ec0ff */
[----:B------:R-:W-:Y:S01]  /*afc0*/  LOP3.LUT R110, R110, R111, RZ, 0x3c, !PT ;  /* 0x0000006f6e6e7212 */ /* 0x000fe200078e3cff */
[----:B------:R-:W-:Y:S01]  /*afd0*/  IMAD.X R111, RZ, RZ, R155, P2 ;  /* 0x000000ffff6f7224 */ /* 0x000fe200010e069b */
[----:B------:R-:W-:Y:S01]  /*afe0*/  SHF.R.U64 R22, R22, 0x3, RZ ;  /* 0x0000000316167819 */ /* 0x000fe200000012ff */
[----:B------:R1:W-:Y:S01]  /*aff0*/  STSM.16.M88.4 [R157], R24 ;  /* 0x000000189d007844 */ /* 0x0003e20000000200 */
[----:B------:R-:W-:Y:S02]  /*b000*/  IADD3 R127, P2, R154, 0xf000, RZ ;  /* 0x0000f0009a7f7810 */ /* 0x000fe40007f5e0ff */
[----:B------:R-:W-:Y:S02]  /*b010*/  LOP3.LUT R138, R139, 0x380, RZ, 0xc0, !PT ;  /* 0x000003808b8a7812 */ /* 0x000fe400078ec0ff */
[----:B------:R-:W-:-:S02]  /*b020*/  SHF.R.U64 R142, R142, 0x3, RZ ;  /* 0x000000038e8e7819 */ /* 0x000fc400000012ff */
[----:B------:R-:W-:Y:S01]  /*b030*/  LOP3.LUT R22, R22, R23, RZ, 0x3c, !PT ;  /* 0x0000001716167212 */ /* 0x000fe200078e3cff */
[--C-:B------:R-:W-:Y:S01]  /*b040*/  IMAD.X R23, RZ, RZ, R121.reuse, P4 ;  /* 0x000000ffff177224 */ /* 0x100fe200020e0679 */
[----:B------:R-:W-:Y:S02]  /*b050*/  LOP3.LUT R126, R127, 0x380, RZ, 0xc0, !PT ;  /* 0x000003807f7e7812 */ /* 0x000fe400078ec0ff */
[----:B------:R-:W-:Y:S02]  /*b060*/  SHF.R.U64 R138, R138, 0x3, RZ ;  /* 0x000000038a8a7819 */ /* 0x000fe400000012ff */
[----:B------:R-:W-:Y:S01]  /*b070*/  LOP3.LUT R142, R142, R143, RZ, 0x3c, !PT ;  /* 0x0000008f8e8e7212 */ /* 0x000fe200078e3cff */
[----:B------:R-:W-:Y:S01]  /*b080*/  IMAD.X R143, RZ, RZ, R121, P0 ;  /* 0x000000ffff8f7224 */ /* 0x000fe200000e0679 */
[----:B------:R-:W-:Y:S02]  /*b090*/  IADD3 R21, P4, R120, 0x4000, RZ ;  /* 0x0000400078157810 */ /* 0x000fe40007f9e0ff */
[----:B------:R-:W-:-:S02]  /*b0a0*/  IADD3 R97, P0, R154, 0x3000, RZ ;  /* 0x000030009a617810 */ /* 0x000fc40007f1e0ff */
[----:B------:R-:W-:Y:S02]  /*b0b0*/  SHF.R.U64 R126, R126, 0x3, RZ ;  /* 0x000000037e7e7819 */ /* 0x000fe400000012ff */
[C---:B------:R-:W-:Y:S02]  /*b0c0*/  IADD3 R13, P6, R120.reuse, 0x8060, RZ ;  /* 0x00008060780d7810 */ /* 0x040fe40007fde0ff */
[C---:B------:R-:W-:Y:S02]  /*b0d0*/  IADD3 R15, P5, R120.reuse, 0x20, RZ ;  /* 0x00000020780f7810 */ /* 0x040fe40007fbe0ff */
[----:B------:R-:W-:Y:S02]  /*b0e0*/  IADD3 R131, P3, R120, 0x8020, RZ ;  /* 0x0000802078837810 */ /* 0x000fe40007f7e0ff */
[----:B------:R-:W-:Y:S01]  /*b0f0*/  LOP3.LUT R138, R138, R139, RZ, 0x3c, !PT ;  /* 0x0000008b8a8a7212 */ /* 0x000fe200078e3cff */
[----:B------:R-:W-:Y:S01]  /*b100*/  IMAD.X R139, RZ, RZ, R121, P1 ;  /* 0x000000ffff8b7224 */ /* 0x000fe200008e0679 */
[----:B------:R-:W-:-:S02]  /*b110*/  LOP3.LUT R20, R21, 0x380, RZ, 0xc0, !PT ;  /* 0x0000038015147812 */ /* 0x000fc400078ec0ff */
[----:B------:R-:W-:Y:S02]  /*b120*/  IADD3 R19, P1, R154, 0x2000, RZ ;  /* 0x000020009a137810 */ /* 0x000fe40007f3e0ff */
[----:B------:R-:W-:Y:S02]  /*b130*/  LOP3.LUT R96, R97, 0x380, RZ, 0xc0, !PT ;  /* 0x0000038061607812 */ /* 0x000fe400078ec0ff */
[----:B------:R-:W-:Y:S01]  /*b140*/  LOP3.LUT R126, R126, R127, RZ, 0x3c, !PT ;  /* 0x0000007f7e7e7212 */ /* 0x000fe200078e3cff */
[----:B------:R-:W-:Y:S01]  /*b150*/  IMAD.X R127, RZ, RZ, R155, P2 ;  /* 0x000000ffff7f7224 */ /* 0x000fe200010e069b */
[----:B------:R-:W-:Y:S02]  /*b160*/  LOP3.LUT R12, R13, 0x380, RZ, 0xc0, !PT ;  /* 0x000003800d0c7812 */ /* 0x000fe400078ec0ff */
[----:B------:R-:W-:Y:S02]  /*b170*/  LOP3.LUT R14, R15, 0x380, RZ, 0xc0, !PT ;  /* 0x000003800f0e7812 */ /* 0x000fe400078ec0ff */
[----:B------:R-:W-:-:S02]  /*b180*/  LOP3.LUT R130, R131, 0x380, RZ, 0xc0, !PT ;  /* 0x0000038083827812 */ /* 0x000fc400078ec0ff */
[----:B------:R-:W-:Y:S02]  /*b190*/  SHF.R.U64 R20, R20, 0x3, RZ ;  /* 0x0000000314147819 */ /* 0x000fe400000012ff */
[----:B0-----:R-:W-:Y:S02]  /*b1a0*/  ISETP.NE.AND P2, PT, R156, 0x1, PT ;  /* 0x000000019c00780c */ /* 0x001fe40003f45270 */
[----:B------:R-:W-:Y:S02]  /*b1b0*/  LOP3.LUT R18, R19, 0x380, RZ, 0xc0, !PT ;  /* 0x0000038013127812 */ /* 0x000fe400078ec0ff */
[----:B------:R-:W-:Y:S02]  /*b1c0*/  SHF.R.U64 R96, R96, 0x3, RZ ;  /* 0x0000000360607819 */ /* 0x000fe400000012ff */
[----:B------:R-:W-:Y:S02]  /*b1d0*/  SHF.R.U64 R12, R12, 0x3, RZ ;  /* 0x000000030c0c7819 */ /* 0x000fe400000012ff */
[----:B------:R-:W-:-:S02]  /*b1e0*/  SHF.R.U64 R14, R14, 0x3, RZ ;  /* 0x000000030e0e7819 */ /* 0x000fc400000012ff */
[----:B------:R-:W-:Y:S02]  /*b1f0*/  SHF.R.U64 R130, R130, 0x3, RZ ;  /* 0x0000000382827819 */ /* 0x000fe400000012ff */
[----:B------:R-:W-:Y:S01]  /*b200*/  LOP3.LUT R20, R20, R21, RZ, 0x3c, !PT ;  /* 0x0000001514147212 */ /* 0x000fe200078e3cff */
[----:B------:R-:W-:Y:S01]  /*b210*/  IMAD.X R21, RZ, RZ, R121, P4 ;  /* 0x000000ffff157224 */ /* 0x000fe200020e0679 */
[----:B------:R-:W-:Y:S02]  /*b220*/  SHF.R.U64 R18, R18, 0x3, RZ ;  /* 0x0000000312127819 */ /* 0x000fe400000012ff */
[----:B------:R-:W-:Y:S01]  /*b230*/  LOP3.LUT R96, R96, R97, RZ, 0x3c, !PT ;  /* 0x0000006160607212 */ /* 0x000fe200078e3cff */
[----:B------:R-:W-:Y:S01]  /*b240*/  IMAD.X R97, RZ, RZ, R155, P0 ;  /* 0x000000ffff617224 */ /* 0x000fe200000e069b */
[----:B------:R-:W-:Y:S02]  /*b250*/  IADD3 R107, P4, R154, 0x6000, RZ ;  /* 0x000060009a6b7810 */ /* 0x000fe40007f9e0ff */
[----:B------:R-:W-:Y:S01]  /*b260*/  LOP3.LUT R12, R12, R13, RZ, 0x3c, !PT ;  /* 0x0000000d0c0c7212 */ /* 0x000fe200078e3cff */
[----:B------:R-:W-:Y:S01]  /*b270*/  IMAD.X R13, RZ, RZ, R121, P6 ;  /* 0x000000ffff0d7224 */ /* 0x000fe200030e0679 */
[----:B------:R-:W-:-:S02]  /*b280*/  LOP3.LUT R14, R14, R15, RZ, 0x3c, !PT ;  /* 0x0000000f0e0e7212 */ /* 0x000fc400078e3cff */
[----:B------:R-:W-:Y:S01]  /*b290*/  LOP3.LUT R130, R130, R131, RZ, 0x3c, !PT ;  /* 0x0000008382827212 */ /* 0x000fe200078e3cff */
[----:B------:R-:W-:Y:S01]  /*b2a0*/  IMAD.X R131, RZ, RZ, R121, P3 ;  /* 0x000000ffff837224 */ /* 0x000fe200018e0679 */
[----:B------:R-:W-:Y:S02]  /*b2b0*/  IADD3 R115, P0, R154, 0xa000, RZ ;  /* 0x0000a0009a737810 */ /* 0x000fe40007f1e0ff */
[----:B------:R-:W-:Y:S02]  /*b2c0*/  IADD3.X R15, RZ, R121, RZ, P5, !PT ;  /* 0x00000079ff0f7210 */ /* 0x000fe40002ffe4ff */
[C---:B------:R-:W-:Y:S02]  /*b2d0*/  IADD3 R147, P6, R120.reuse, 0x4040, RZ ;  /* 0x0000404078937810 */ /* 0x040fe40007fde0ff */
[C---:B------:R-:W-:Y:S02]  /*b2e0*/  IADD3 R151, P5, R120.reuse, 0x4020, RZ ;  /* 0x0000402078977810 */ /* 0x040fe40007fbe0ff */
[----:B------:R-:W-:-:S02]  /*b2f0*/  IADD3 R153, P3, R120, 0x60, RZ ;  /* 0x0000006078997810 */ /* 0x000fc40007f7e0ff */
[----:B------:R-:W-:Y:S01]  /*b300*/  LOP3.LUT R18, R18, R19, RZ, 0x3c, !PT ;  /* 0x0000001312127212 */ /* 0x000fe200078e3cff */
[----:B------:R-:W-:Y:S01]  /*b310*/  IMAD.X R19, RZ, RZ, R155, P1 ;  /* 0x000000ffff137224 */ /* 0x000fe200008e069b */
[----:B------:R-:W-:Y:S02]  /*b320*/  LOP3.LUT R106, R107, 0x380, RZ, 0xc0, !PT ;  /* 0x000003806b6a7812 */ /* 0x000fe400078ec0ff */
[----:B------:R-:W-:Y:S02]  /*b330*/  IADD3 R113, P1, R154, 0x9000, RZ ;  /* 0x000090009a717810 */ /* 0x000fe40007f3e0ff */
[----:B------:R-:W-:Y:S02]  /*b340*/  LOP3.LUT R114, R115, 0x380, RZ, 0xc0, !PT ;  /* 0x0000038073727812 */ /* 0x000fe400078ec0ff */
[----:B------:R-:W-:Y:S02]  /*b350*/  MOV R30, R4 ;  /* 0x00000004001e7202 */ /* 0x000fe40000000f00 */
[----:B------:R-:W-:-:S02]  /*b360*/  F2FP.BF16.F32.PACK_AB R5, R35, R34 ;  /* 0x000000222305723e */ /* 0x000fc400000010ff */
[----:B------:R-:W-:Y:S01]  /*b370*/  LOP3.LUT R146, R147, 0x380, RZ, 0xc0, !PT ;  /* 0x0000038093927812 */ /* 0x000fe200078ec0ff */
[----:B------:R-:W0:Y:S01]  /*b380*/  @P2 LDC R34, c[0x0][0xcec] ;  /* 0x00033b00ff222b82 */ /* 0x000e220000000800 */
[----:B------:R-:W-:Y:S02]  /*b390*/  LOP3.LUT R150, R151, 0x380, RZ, 0xc0, !PT ;  /* 0x0000038097967812 */ /* 0x000fe400078ec0ff */
[----:B------:R-:W-:Y:S02]  /*b3a0*/  LOP3.LUT R152, R153, 0x380, RZ, 0xc0, !PT ;  /* 0x0000038099987812 */ /* 0x000fe400078ec0ff */
[----:B------:R-:W-:Y:S02]  /*b3b0*/  SHF.R.U64 R106, R106, 0x3, RZ ;  /* 0x000000036a6a7819 */ /* 0x000fe400000012ff */
[----:B------:R-:W-:Y:S02]  /*b3c0*/  LOP3.LUT R112, R113, 0x380, RZ, 0xc0, !PT ;  /* 0x0000038071707812 */ /* 0x000fe400078ec0ff */
[----:B------:R-:W-:-:S02]  /*b3d0*/  SHF.R.U64 R114, R114, 0x3, RZ ;  /* 0x0000000372727819 */ /* 0x000fc400000012ff */
[----:B-1----:R-:W-:Y:S02]  /*b3e0*/  MOV R27, R6 ;  /* 0x00000006001b7202 */ /* 0x002fe40000000f00 */
[----:B------:R-:W-:Y:S02]  /*b3f0*/  SHF.R.U64 R146, R146, 0x3, RZ ;  /* 0x0000000392927819 */ /* 0x000fe400000012ff */
[----:B------:R-:W-:Y:S02]  /*b400*/  SHF.R.U64 R150, R150, 0x3, RZ ;  /* 0x0000000396967819 */ /* 0x000fe400000012ff */
[----:B------:R-:W-:Y:S02]  /*b410*/  SHF.R.U64 R152, R152, 0x3, RZ ;  /* 0x0000000398987819 */ /* 0x000fe400000012ff */
[----:B------:R-:W-:Y:S02]  /*b420*/  F2FP.BF16.F32.PACK_AB R6, R37, R172 ;  /* 0x000000ac2506723e */ /* 0x000fe400000010ff */
[----:B------:R-:W-:Y:S01]  /*b430*/  LOP3.LUT R106, R106, R107, RZ, 0x3c, !PT ;  /* 0x0000006b6a6a7212 */ /* 0x000fe200078e3cff */
[----:B------:R-:W1:Y:S01]  /*b440*/  @P2 LDC R37, c[0x0][0xcf0] ;  /* 0x00033c00ff252b82 */ /* 0x000e620000000800 */
[----:B------:R-:W-:Y:S01]  /*b450*/  SHF.R.U64 R112, R112, 0x3, RZ ;  /* 0x0000000370707819 */ /* 0x000fe200000012ff */
[----:B------:R-:W-:Y:S01]  /*b460*/  IMAD.X R107, RZ, RZ, R155, P4 ;  /* 0x000000ffff6b7224 */ /* 0x000fe200020e069b */
[----:B------:R-:W-:-:S02]  /*b470*/  LOP3.LUT R114, R114, R115, RZ, 0x3c, !PT ;  /* 0x0000007372727212 */ /* 0x000fc400078e3cff */
[----:B------:R-:W-:Y:S02]  /*b480*/  IADD3 R115, P4, R154, 0xd000, RZ ;  /* 0x0000d0009a737810 */ /* 0x000fe40007f9e0ff */
[----:B------:R-:W-:Y:S01]  /*b490*/  LOP3.LUT R146, R146, R147, RZ, 0x3c, !PT ;  /* 0x0000009392927212 */ /* 0x000fe200078e3cff */
[--C-:B------:R-:W-:Y:S01]  /*b4a0*/  IMAD.X R147, RZ, RZ, R121.reuse, P6 ;  /* 0x000000ffff937224 */ /* 0x100fe200030e0679 */
[----:B------:R-:W-:Y:S02]  /*b4b0*/  LOP3.LUT R150, R150, R151, RZ, 0x3c, !PT ;  /* 0x0000009796967212 */ /* 0x000fe400078e3cff */
[----:B------:R-:W-:Y:S01]  /*b4c0*/  LOP3.LUT R152, R152, R153, RZ, 0x3c, !PT ;  /* 0x0000009998987212 */ /* 0x000fe200078e3cff */
[----:B------:R-:W-:Y:S01]  /*b4d0*/  IMAD.X R153, RZ, RZ, R121, P3 ;  /* 0x000000ffff997224 */ /* 0x000fe200018e0679 */
[----:B------:R-:W-:Y:S01]  /*b4e0*/  IADD3.X R151, RZ, R121, RZ, P5, !PT ;  /* 0x00000079ff977210 */ /* 0x000fe20002ffe4ff */
[----:B------:R-:W-:Y:S01]  /*b4f0*/  IMAD R0, R218, 0x20, R221 ;  /* 0x00000020da007824 */ /* 0x000fe200078e02dd */
[C---:B------:R-:W-:Y:S01]  /*b500*/  IADD3 R101, P6, R154.reuse, 0x4000, RZ ;  /* 0x000040009a657810 */ /* 0x040fe20007fde0ff */
[----:B------:R-:W-:Y:S01]  /*b510*/  IMAD.X R121, RZ, RZ, R155, P4 ;  /* 0x000000ffff797224 */ /* 0x000fe200020e069b */
[----:B------:R-:W-:-:S02]  /*b520*/  IADD3 R105, P5, R154, 0x5000, RZ ;  /* 0x000050009a697810 */ /* 0x000fc40007fbe0ff */
[----:B------:R-:W-:Y:S02]  /*b530*/  IADD3 R109, P3, R154, 0x7000, RZ ;  /* 0x000070009a6d7810 */ /* 0x000fe40007f7e0ff */
[----:B------:R-:W-:Y:S02]  /*b540*/  LOP3.LUT R112, R112, R113, RZ, 0x3c, !PT ;  /* 0x0000007170707212 */ /* 0x000fe400078e3cff */
[----:B------:R-:W-:Y:S02]  /*b550*/  LOP3.LUT R113, R115, 0x380, RZ, 0xc0, !PT ;  /* 0x0000038073717812 */ /* 0x000fe400078ec0ff */
[----:B------:R-:W-:Y:S02]  /*b560*/  LOP3.LUT R100, R101, 0x380, RZ, 0xc0, !PT ;  /* 0x0000038065647812 */ /* 0x000fe400078ec0ff */
[----:B------:R-:W-:Y:S02]  /*b570*/  LOP3.LUT R104, R105, 0x380, RZ, 0xc0, !PT ;  /* 0x0000038069687812 */ /* 0x000fe400078ec0ff */
[----:B------:R-:W-:-:S02]  /*b580*/  LOP3.LUT R108, R109, 0x380, RZ, 0xc0, !PT ;  /* 0x000003806d6c7812 */ /* 0x000fc400078ec0ff */
[----:B------:R-:W-:Y:S02]  /*b590*/  SHF.R.U64 R120, R113, 0x3, RZ ;  /* 0x0000000371787819 */ /* 0x000fe400000012ff */
[----:B------:R-:W-:Y:S02]  /*b5a0*/  LOP3.LUT R113, R154, 0x380, RZ, 0xc0, !PT ;  /* 0x000003809a717812 */ /* 0x000fe400078ec0ff */
[----:B------:R-:W-:Y:S02]  /*b5b0*/  SHF.R.U64 R100, R100, 0x3, RZ ;  /* 0x0000000364647819 */ /* 0x000fe400000012ff */
[----:B------:R-:W-:Y:S02]  /*b5c0*/  SHF.R.U64 R104, R104, 0x3, RZ ;  /* 0x0000000368687819 */ /* 0x000fe400000012ff */
[----:B------:R-:W-:Y:S02]  /*b5d0*/  SHF.R.U64 R108, R108, 0x3, RZ ;  /* 0x000000036c6c7819 */ /* 0x000fe400000012ff */
[----:B------:R-:W-:Y:S01]  /*b5e0*/  F2FP.BF16.F32.PACK_AB R7, R39, R38 ;  /* 0x000000262707723e */ /* 0x000fe200000010ff */
[----:B------:R-:W-:Y:S01]  /*b5f0*/  VIADD R39, R213, UR60 ;  /* 0x0000003cd5277c36 */ /* 0x000fe20008000000 */
[----:B------:R-:W-:Y:S01]  /*b600*/  SHF.R.U64 R29, R113, 0x3, RZ ;  /* 0x00000003711d7819 */ /* 0x000fe200000012ff */
[--C-:B------:R-:W-:Y:S01]  /*b610*/  IMAD.X R113, RZ, RZ, R155.reuse, P1 ;  /* 0x000000ffff717224 */ /* 0x100fe200008e069b */
[----:B------:R-:W-:Y:S01]  /*b620*/  LOP3.LUT R100, R100, R101, RZ, 0x3c, !PT ;  /* 0x0000006564647212 */ /* 0x000fe200078e3cff */
[----:B------:R-:W-:Y:S01]  /*b630*/  IMAD.X R101, RZ, RZ, R155, P6 ;  /* 0x000000ffff657224 */ /* 0x000fe200030e069b */
[----:B------:R-:W-:Y:S01]  /*b640*/  LOP3.LUT R104, R104, R105, RZ, 0x3c, !PT ;  /* 0x0000006968687212 */ /* 0x000fe200078e3cff */
[----:B0-----:R-:W-:Y:S01]  /*b650*/  @P2 IMAD.HI.U32 R34, R39, R34, RZ ;  /* 0x0000002227222227 */ /* 0x001fe200078e00ff */
[----:B------:R-:W-:-:S02]  /*b660*/  LOP3.LUT R108, R108, R109, RZ, 0x3c, !PT ;  /* 0x0000006d6c6c7212 */ /* 0x000fc400078e3cff */
[----:B------:R-:W-:Y:S01]  /*b670*/  IADD3.X R105, RZ, R155, RZ, P5, !PT ;  /* 0x0000009bff697210 */ /* 0x000fe20002ffe4ff */
[--C-:B------:R-:W-:Y:S01]  /*b680*/  IMAD.X R109, RZ, RZ, R155.reuse, P3 ;  /* 0x000000ffff6d7224 */ /* 0x100fe200018e069b */
[C---:B------:R-:W-:Y:S02]  /*b690*/  IADD3 R117, P6, R154.reuse, 0xb000, RZ ;  /* 0x0000b0009a757810 */ /* 0x040fe40007fde0ff */
[C---:B------:R-:W-:Y:S02]  /*b6a0*/  IADD3 R119, P5, R154.reuse, 0xc000, RZ ;  /* 0x0000c0009a777810 */ /* 0x040fe40007fbe0ff */
[----:B------:R-:W-:Y:S02]  /*b6b0*/  IADD3 R123, P3, R154, 0xe000, RZ ;  /* 0x0000e0009a7b7810 */ /* 0x000fe40007f7e0ff */
[----:B------:R-:W-:Y:S01]  /*b6c0*/  LOP3.LUT R28, R29, R154, RZ, 0x3c, !PT ;  /* 0x0000009a1d1c7212 */ /* 0x000fe200078e3cff */
[----:B------:R-:W-:Y:S01]  /*b6d0*/  IMAD.MOV.U32 R29, RZ, RZ, R155 ;  /* 0x000000ffff1d7224 */ /* 0x000fe200078e009b */
[----:B------:R-:W-:-:S02]  /*b6e0*/  MOV R26, R8 ;  /* 0x00000008001a7202 */ /* 0x000fc40000000f00 */
[----:B------:R-:W-:Y:S02]  /*b6f0*/  MOV R25, R10 ;  /* 0x0000000a00197202 */ /* 0x000fe40000000f00 */
[----:B------:R-:W-:Y:S02]  /*b700*/  MOV R154, R14 ;  /* 0x0000000e009a7202 */ /* 0x000fe40000000f00 */
        /* <DEDUP_REMOVED lines=8> */
[----:B------:R-:W-:Y:S01]  /*b790*/  MOV R31, R22 ;  /* 0x00000016001f7202 */ /* 0x000fe20000000f00 */
[----:B------:R-:W2:Y:S01]  /*b7a0*/  @P2 LDC R47, c[0x0][0xcf0] ;  /* 0x00033c00ff2f2b82 */ /* 0x000ea20000000800 */
        /* <DEDUP_REMOVED lines=8> */
[----:B------:R-:W-:Y:S01]  /*b830*/  STSM.16.M88.4 [R152], R12 ;  /* 0x0000000c98007844 */ /* 0x000fe20000000200 */
[----:B------:R-:W-:-:S02]  /*b840*/  F2FP.BF16.F32.PACK_AB R21, R59, R58 ;  /* 0x0000003a3b15723e */ /* 0x000fc400000010ff */
[----:B------:R-:W-:Y:S02]  /*b850*/  F2FP.BF16.F32.PACK_AB R22, R61, R178 ;  /* 0x000000b23d16723e */ /* 0x000fe400000010ff */
[----:B------:R-:W-:Y:S02]  /*b860*/  F2FP.BF16.F32.PACK_AB R23, R63, R62 ;  /* 0x0000003e3f17723e */ /* 0x000fe400000010ff */
[----:B------:R-:W-:Y:S02]  /*b870*/  MOV R33, R39 ;  /* 0x0000002700217202 */ /* 0x000fe40000000f00 */
[----:B-1----:R-:W-:Y:S01]  /*b880*/  @P2 SHF.R.U32.HI R33, RZ, R37, R34 ;  /* 0x00000025ff212219 */ /* 0x002fe20000011622 */
[----:B------:R1:W-:Y:S01]  /*b890*/  STSM.16.M88.4 [R35], R20 ;  /* 0x0000001423007844 */ /* 0x0003e20000000200 */
[----:B------:R-:W-:Y:S02]  /*b8a0*/  MOV R150, R150 ;  /* 0x0000009600967202 */ /* 0x000fe40000000f00 */
[----:B0-----:R-:W-:-:S02]  /*b8b0*/  F2FP.BF16.F32.PACK_AB R4, R65, R179 ;  /* 0x000000b34104723e */ /* 0x001fc400000010ff */
[----:B------:R-:W-:Y:S02]  /*b8c0*/  F2FP.BF16.F32.PACK_AB R5, R67, R66 ;  /* 0x000000424305723e */ /* 0x000fe400000010ff */
[----:B------:R-:W-:Y:S02]  /*b8d0*/  F2FP.BF16.F32.PACK_AB R6, R69, R180 ;  /* 0x000000b44506723e */ /* 0x000fe400000010ff */
[----:B------:R-:W-:Y:S02]  /*b8e0*/  F2FP.BF16.F32.PACK_AB R7, R71, R70 ;  /* 0x000000464707723e */ /* 0x000fe400000010ff */
[----:B------:R-:W-:Y:S02]  /*b8f0*/  MOV R146, R146 ;  /* 0x0000009200927202 */ /* 0x000fe40000000f00 */
[----:B---3--:R-:W-:Y:S01]  /*b900*/  F2FP.BF16.F32.PACK_AB R8, R73, R181 ;  /* 0x000000b54908723e */ /* 0x008fe200000010ff */
[----:B------:R-:W-:Y:S01]  /*b910*/  STSM.16.M88.4 [R150], R4 ;  /* 0x0000000496007844 */ /* 0x000fe20000000200 */
[----:B------:R-:W-:Y:S01]  /*b920*/  F2FP.BF16.F32.PACK_AB R9, R75, R74 ;  /* 0x0000004a4b09723e */ /* 0x000fe200000010ff */
[----:B-1----:R-:W-:Y:S01]  /*b930*/  IMAD.MOV R35, RZ, RZ, -R33 ;  /* 0x000000ffff237224 */ /* 0x002fe200078e0a21 */
[----:B------:R-:W-:-:S02]  /*b940*/  F2FP.BF16.F32.PACK_AB R10, R77, R182 ;  /* 0x000000b64d0a723e */ /* 0x000fc400000010ff */
[----:B------:R-:W-:Y:S01]  /*b950*/  F2FP.BF16.F32.PACK_AB R11, R79, R78 ;  /* 0x0000004e4f0b723e */ /* 0x000fe200000010ff */
[----:B------:R-:W-:Y:S01]  /*b960*/  IMAD R35, R156, R35, R39 ;  /* 0x000000239c237224 */ /* 0x000fe200078e0227 */
[----:B------:R-:W-:Y:S02]  /*b970*/  MOV R138, R138 ;  /* 0x0000008a008a7202 */ /* 0x000fe40000000f00 */
[----:B------:R-:W-:Y:S01]  /*b980*/  F2FP.BF16.F32.PACK_AB R12, R81, R183 ;  /* 0x000000b7510c723e */ /* 0x000fe200000010ff */
[----:B------:R0:W-:Y:S01]  /*b990*/  STSM.16.M88.4 [R146], R8 ;  /* 0x0000000892007844 */ /* 0x0001e20000000200 */
[----:B------:R-:W-:Y:S02]  /*b9a0*/  F2FP.BF16.F32.PACK_AB R13, R83, R82 ;  /* 0x00000052530d723e */ /* 0x000fe400000010ff */
[----:B------:R-:W-:Y:S02]  /*b9b0*/  F2FP.BF16.F32.PACK_AB R14, R85, R184 ;  /* 0x000000b8550e723e */ /* 0x000fe400000010ff */
[----:B------:R-:W-:-:S02]  /*b9c0*/  F2FP.BF16.F32.PACK_AB R15, R87, R86 ;  /* 0x00000056570f723e */ /* 0x000fc400000010ff */
[----:B------:R-:W-:Y:S01]  /*b9d0*/  LOP3.LUT R120, R120, R115, RZ, 0x3c, !PT ;  /* 0x0000007378787212 */ /* 0x000fe200078e3cff */
[----:B------:R-:W-:Y:S01]  /*b9e0*/  IMAD.X R115, RZ, RZ, R155, P0 ;  /* 0x000000ffff737224 */ /* 0x000fe200000e069b */
[----:B------:R-:W-:Y:S01]  /*b9f0*/  LOP3.LUT R122, R123, 0x380, RZ, 0xc0, !PT ;  /* 0x000003807b7a7812 */ /* 0x000fe200078ec0ff */
[----:B------:R1:W-:Y:S01]  /*ba00*/  STSM.16.M88.4 [R138], R12 ;  /* 0x0000000c8a007844 */ /* 0x0003e20000000200 */
[----:B------:R-:W-:Y:S02]  /*ba10*/  MOV R134, R134 ;  /* 0x0000008600867202 */ /* 0x000fe40000000f00 */
[----:B------:R-:W-:Y:S02]  /*ba20*/  F2FP.BF16.F32.PACK_AB R20, R89, R185 ;  /* 0x000000b95914723e */ /* 0x000fe400000010ff */
[----:B------:R-:W-:Y:S01]  /*ba30*/  F2FP.BF16.F32.PACK_AB R21, R91, R90 ;  /* 0x0000005a5b15723e */ /* 0x000fe200000010ff */
[----:B0-----:R-:W-:Y:S01]  /*ba40*/  IMAD.U32 R10, RZ, RZ, UR5 ;  /* 0x00000005ff0a7e24 */ /* 0x001fe2000f8e00ff */
[----:B------:R-:W-:Y:S01]  /*ba50*/  SHF.R.S32.HI R9, RZ, 0x1f, R33 ;  /* 0x0000001fff097819 */ /* 0x000fe20000011421 */
[----:B------:R-:W-:Y:S01]  /*ba60*/  ULDC UR5, c[0x0][0xb88] ;  /* 0x0002e20000057ab9 */ /* 0x000fe20000000800 */
[----:B------:R-:W-:-:S02]  /*ba70*/  SHF.R.S32.HI R8, RZ, 0x1f, R35 ;  /* 0x0000001fff087819 */ /* 0x000fc40000011423 */
[----:B------:R-:W-:Y:S02]  /*ba80*/  F2FP.BF16.F32.PACK_AB R22, R93, R186 ;  /* 0x000000ba5d16723e */ /* 0x000fe400000010ff */
[----:B------:R-:W-:Y:S02]  /*ba90*/  F2FP.BF16.F32.PACK_AB R23, R95, R94 ;  /* 0x0000005e5f17723e */ /* 0x000fe400000010ff */
[----:B------:R-:W-:Y:S01]  /*baa0*/  MOV R130, R130 ;  /* 0x0000008200827202 */ /* 0x000fe20000000f00 */
[----:B-1----:R-:W-:Y:S01]  /*bab0*/  VIADD R15, R225, UR60 ;  /* 0x0000003ce10f7c36 */ /* 0x002fe20008000000 */
[----:B------:R-:W-:Y:S01]  /*bac0*/  IADD3 R12, P0, R33, UR6, RZ ;  /* 0x00000006210c7c10 */ /* 0x000fe2000ff1e0ff */
[----:B------:R0:W-:Y:S01]  /*bad0*/  STSM.16.M88.4 [R134], R20 ;  /* 0x0000001486007844 */ /* 0x0001e20000000200 */
[----:B------:R-:W-:Y:S02]  /*bae0*/  F2FP.BF16.F32.PACK_AB R4, R164, R187 ;  /* 0x000000bba404723e */ /* 0x000fe400000010ff */
[----:B------:R-:W-:Y:S01]  /*baf0*/  IADD3.X R13, R9, UR7, R10, P0, !PT ;  /* 0x00000007090d7c10 */ /* 0x000fe200087fe40a */
[----:B------:R-:W-:Y:S01]  /*bb00*/  ULDC.64 UR6, c[0x0][0xc88] ;  /* 0x0003220000067ab9 */ /* 0x000fe20000000a00 */
[----:B------:R-:W-:Y:S01]  /*bb10*/  F2FP.BF16.F32.PACK_AB R5, R99, R98 ;  /* 0x000000626305723e */ /* 0x000fe200000010ff */
[----:B------:R-:W-:Y:S01]  /*bb20*/  IMAD R8, R8, UR6, RZ ;  /* 0x0000000608087c24 */ /* 0x000fe2000f8e02ff */
[----:B------:R-:W-:Y:S01]  /*bb30*/  F2FP.BF16.F32.PACK_AB R6, R165, R188 ;  /* 0x000000bca506723e */ /* 0x000fe200000010ff */
[----:B------:R-:W-:Y:S01]  /*bb40*/  IMAD.WIDE.U32 R12, R35, UR6, R12 ;  /* 0x00000006230c7c25 */ /* 0x000fe2000f8e000c */
[----:B------:R-:W-:-:S02]  /*bb50*/  F2FP.BF16.F32.PACK_AB R7, R103, R102 ;  /* 0x000000666707723e */ /* 0x000fc400000010ff */
[----:B------:R-:W-:Y:S01]  /*bb60*/  SHF.R.U64 R122, R122, 0x3, RZ ;  /* 0x000000037a7a7819 */ /* 0x000fe200000012ff */
[----:B------:R-:W-:Y:S01]  /*bb70*/  IMAD R35, R35, UR7, R8 ;  /* 0x0000000723237c24 */ /* 0x000fe2000f8e0208 */
[----:B------:R-:W-:Y:S01]  /*bb80*/  F2FP.BF16.F32.PACK_AB R11, R44, R40 ;  /* 0x000000282c0b723e */ /* 0x000fe200000010ff */
[----:B------:R1:W-:Y:S01]  /*bb90*/  STSM.16.M88.4 [R130], R4 ;  /* 0x0000000482007844 */ /* 0x0003e20000000200 */
[----:B------:R-:W-:Y:S01]  /*bba0*/  LOP3.LUT R122, R122, R123, RZ, 0x3c, !PT ;  /* 0x0000007b7a7a7212 */ /* 0x000fe200078e3cff */
[----:B------:R-:W-:Y:S01]  /*bbb0*/  ULDC.64 UR6, c[0x0][0xc50] ;  /* 0x0003140000067ab9 */ /* 0x000fe20000000a00 */
[----:B------:R-:W-:Y:S01]  /*bbc0*/  IMAD R44, R156, UR5, RZ ;  /* 0x000000059c2c7c24 */ /* 0x000fe2000f8e02ff */
[----:B------:R-:W-:Y:S01]  /*bbd0*/  LOP3.LUT P0, RZ, R223, 0x3, RZ, 0xc0, !PT ;  /* 0x00000003dfff7812 */ /* 0x000fe2000780c0ff */
[----:B------:R-:W-:Y:S01]  /*bbe0*/  IMAD.X R123, RZ, RZ, R155, P3 ;  /* 0x000000ffff7b7224 */ /* 0x000fe200018e069b */
[----:B------:R-:W-:Y:S02]  /*bbf0*/  F2FP.BF16.F32.PACK_AB R8, R166, R190 ;  /* 0x000000bea608723e */ /* 0x000fe400000010ff */
[----:B------:R-:W-:-:S02]  /*bc00*/  F2FP.BF16.F32.PACK_AB R9, R36, R32 ;  /* 0x000000202409723e */ /* 0x000fc400000010ff */
[----:B------:R-:W-:Y:S02]  /*bc10*/  F2FP.BF16.F32.PACK_AB R10, R167, R191 ;  /* 0x000000bfa70a723e */ /* 0x000fe400000010ff */
[----:B0-----:R-:W-:Y:S02]  /*bc20*/  LEA R20, P3, R12, UR6, 0x2 ;  /* 0x000000060c147c11 */ /* 0x001fe4000f8610ff */
[C---:B------:R-:W-:Y:S01]  /*bc30*/  ISETP.GE.OR P1, PT, R15.reuse, R44, P0 ;  /* 0x0000002c0f00720c */ /* 0x040fe20000726670 */
[----:B------:R0:W-:Y:S01]  /*bc40*/  STSM.16.M88.4 [R31], R8 ;  /* 0x000000081f007844 */ /* 0x0001e20000000200 */
        /* <DEDUP_REMOVED lines=22> */
[----:B------:R-:W-:-:S02]  /*bdb0*/  F2FP.BF16.F32.PACK_AB R138, R141, R140 ;  /* 0x0000008c8d8a723e */ /* 0x000fc400000010ff */
[----:B------:R-:W-:Y:S01]  /*bdc0*/  F2FP.BF16.F32.PACK_AB R139, R160, R159 ;  /* 0x0000009fa08b723e */ /* 0x000fe200000010ff */
[----:B------:R-:W-:Y:S01]  /*bdd0*/  STSM.16.M88.4 [R26], R12 ;  /* 0x0000000c1a007844 */ /* 0x000fe20000000200 */
[----:B------:R-:W-:Y:S02]  /*bde0*/  F2FP.BF16.F32.PACK_AB R160, R145, R144 ;  /* 0x0000009091a0723e */ /* 0x000fe400000010ff */
[----:B------:R-:W-:Y:S01]  /*bdf0*/  LOP3.LUT R116, R117, 0x380, RZ, 0xc0, !PT ;  /* 0x0000038075747812 */ /* 0x000fe200078ec0ff */
[----:B------:R-:W-:Y:S01]  /*be00*/  STSM.16.M88.4 [R27], R136 ;  /* 0x000000881b007844 */ /* 0x000fe20000000200 */
[----:B------:R-:W-:Y:S01]  /*be10*/  UIMAD UR5, UR10, UR8, URZ ;  /* 0x000000080a0572a4 */ /* 0x000fe2000f8e023f */
[----:B------:R-:W-:Y:S02]  /*be20*/  IADD3 R46, R0, UR60, RZ ;  /* 0x0000003c002e7c10 */ /* 0x000fe4000fffe0ff */
[----:B------:R-:W-:Y:S01]  /*be30*/  STSM.16.M88.4 [R30], R160 ;  /* 0x000000a01e007844 */ /* 0x000fe20000000200 */
[----:B------:R-:W-:Y:S01]  /*be40*/  UIMAD.WIDE.U32 UR6, UR11, UR8, URZ ;  /* 0x000000080b0672a5 */ /* 0x000fe2000f8e003f */
[----:B------:R-:W-:Y:S01]  /*be50*/  LOP3.LUT R118, R119, 0x380, RZ, 0xc0, !PT ;  /* 0x0000038077767812 */ /* 0x000fe200078ec0ff */
[----:B------:R-:W-:Y:S01]  /*be60*/  BAR.SYNC.DEFER_BLOCKING 0x1, 0x100 ;  /* 0x0044000000007b1d */ /* 0x000fe20000010000 */
[----:B------:R-:W-:Y:S01]  /*be70*/  UIMAD UR5, UR11, UR9, UR5 ;  /* 0x000000090b0572a4 */ /* 0x000fe2000f8e0205 */
[----:B------:R-:W-:Y:S01]  /*be80*/  IMAD.MOV.U32 R45, RZ, RZ, R46 ;  /* 0x000000ffff2d7224 */ /* 0x000fe200078e002e */
[----:B------:R-:W-:-:S02]  /*be90*/  SHF.R.U64 R116, R116, 0x3, RZ ;  /* 0x0000000374747819 */ /* 0x000fc400000012ff */
[----:B------:R-:W-:Y:S01]  /*bea0*/  SHF.R.U64 R118, R118, 0x3, RZ ;  /* 0x0000000376767819 */ /* 0x000fe200000012ff */
[----:B------:R-:W-:Y:S01]  /*beb0*/  ULDC.64 UR10, c[0x0][0xbf0] ;  /* 0x0002fc00000a7ab9 */ /* 0x000fe20000000a00 */
[----:B-1----:R1:W-:Y:S01]  /*bec0*/  @!P1 ST.E desc[UR36][R40.64], R3 ;  /* 0x0000000328009985 */ /* 0x0023e2000c101924 */
[----:B------:R-:W-:Y:S01]  /*bed0*/  UIMAD UR8, UR12, UR10, URZ ;  /* 0x0000000a0c0872a4 */ /* 0x000fe2000f8e023f */
[----:B------:R-:W-:Y:S01]  /*bee0*/  LOP3.LUT R116, R116, R117, RZ, 0x3c, !PT ;  /* 0x0000007574747212 */ /* 0x000fe200078e3cff */
[----:B------:R-:W-:Y:S01]  /*bef0*/  UIADD3 UR7, UR7, UR5, URZ ;  /* 0x0000000507077290 */ /* 0x000fe2000fffe03f */
[----:B------:R-:W-:Y:S01]  /*bf00*/  LOP3.LUT R118, R118, R119, RZ, 0x3c, !PT ;  /* 0x0000007776767212 */ /* 0x000fe200078e3cff */
[----:B-1----:R-:W1:Y:S01]  /*bf10*/  @P2 LDC R3, c[0x0][0xcec] ;  /* 0x00033b00ff032b82 */ /* 0x002e620000000800 */
[----:B------:R-:W-:Y:S01]  /*bf20*/  UIMAD UR5, UR13, UR11, UR8 ;  /* 0x0000000b0d0572a4 */ /* 0x000fe2000f8e0208 */
[----:B------:R-:W-:Y:S01]  /*bf30*/  IADD3.X R117, RZ, R155, RZ, P6, !PT ;  /* 0x0000009bff757210 */ /* 0x000fe200037fe4ff */
[----:B------:R-:W-:Y:S01]  /*bf40*/  UIMAD.WIDE.U32 UR6, UR13, UR10, UR6 ;  /* 0x0000000a0d0672a5 */ /* 0x000fe2000f8e0006 */
[----:B------:R-:W-:Y:S01]  /*bf50*/  IMAD.X R119, RZ, RZ, R155, P5 ;  /* 0x000000ffff777224 */ /* 0x000fe200028e069b */
[----:B------:R-:W-:Y:S01]  /*bf60*/  ULDC.64 UR8, c[0x0][0xbe0] ;  /* 0x0002f80000087ab9 */ /* 0x000fe20000000a00 */
[----:B0-----:R0:W-:Y:S01]  /*bf70*/  @!P0 ST.E desc[UR36][R42.64], R2 ;  /* 0x000000022a008985 */ /* 0x0011e2000c101924 */
[----:B------:R-:W-:-:S03]  /*bf80*/  UIADD3 UR5, UR7, UR5, URZ ;  /* 0x0000000507057290 */ /* 0x000fc6000fffe03f */
[----:B------:R3:W5:Y:S04]  /*bf90*/  LD.E.128 R20, desc[UR36][R28.64] ;  /* 0x000000241c147980 */ /* 0x000768000c101d00 */
[----:B------:R3:W5:Y:S01]  /*bfa0*/  LD.E.128 R32, desc[UR36][R16.64] ;  /* 0x0000002410207980 */ /* 0x000762000c101d00 */
[----:B-1----:R-:W-:-:S03]  /*bfb0*/  @P2 IMAD.HI.U32 R0, R46, R3, RZ ;  /* 0x000000032e002227 */ /* 0x002fc600078e00ff */
[----:B------:R3:W5:Y:S02]  /*bfc0*/  LD.E.128 R36, desc[UR36][R18.64] ;  /* 0x0000002412247980 */ /* 0x000764000c101d00 */
[----:B--2---:R-:W-:Y:S01]  /*bfd0*/  @P2 SHF.R.U32.HI R45, RZ, R47, R0 ;  /* 0x0000002fff2d2219 */ /* 0x004fe20000011600 */
[----:B0-----:R-:W-:Y:S01]  /*bfe0*/  IMAD.U32 R2, RZ, RZ, UR6 ;  /* 0x00000006ff027e24 */ /* 0x001fe2000f8e00ff */
[----:B------:R-:W5:Y:S02]  /*bff0*/  LD.E.128 R96, desc[UR36][R96.64] ;  /* 0x0000002460607980 */ /* 0x000f64000c101d00 */
[--C-:B------:R-:W-:Y:S01]  /*c000*/  SHF.R.S32.HI R0, RZ, 0x1f, R45.reuse ;  /* 0x0000001fff007819 */ /* 0x100fe2000001142d */
[----:B------:R-:W-:Y:S01]  /*c010*/  IMAD.MOV R47, RZ, RZ, -R45 ;  /* 0x000000ffff2f7224 */ /* 0x000fe200078e0a2d */
[----:B------:R-:W5:Y:S01]  /*c020*/  LD.E.128 R100, desc[UR36][R100.64] ;  /* 0x0000002464647980 */ /* 0x000f62000c101d00 */
[----:B------:R-:W-:Y:S01]  /*c030*/  IMAD.U32 R3, RZ, RZ, UR7 ;  /* 0x00000007ff037e24 */ /* 0x000fe2000f8e00ff */
[----:B------:R-:W-:Y:S01]  /*c040*/  ULDC.64 UR6, c[0x0][0xbd8] ;  /* 0x0002f60000067ab9 */ /* 0x000fe20000000a00 */
[----:B------:R-:W-:Y:S01]  /*c050*/  IMAD.U32 R3, RZ, RZ, UR5 ;  /* 0x00000005ff037e24 */ /* 0x000fe2000f8e00ff */
[----:B------:R3:W5:Y:S01]  /*c060*/  LD.E.128 R4, desc[UR36][R104.64] ;  /* 0x0000002468047980 */ /* 0x000762000c101d00 */
[----:B------:R-:W-:-:S02]  /*c070*/  IMAD R0, R0, UR8, RZ ;  /* 0x0000000800007c24 */ /* 0x000fc4000f8e02ff */
[----:B------:R-:W-:Y:S01]  /*c080*/  IMAD R47, R156, R47, R46 ;  /* 0x0000002f9c2f7224 */ /* 0x000fe200078e022e */
[----:B------:R3:W5:Y:S01]  /*c090*/  LD.E.128 R8, desc[UR36][R106.64] ;  /* 0x000000246a087980 */ /* 0x000762000c101d00 */
[C---:B------:R-:W-:Y:S02]  /*c0a0*/  IMAD R61, R45.reuse, UR9, R0 ;  /* 0x000000092d3d7c24 */ /* 0x040fe4000f8e0200 */
[----:B------:R-:W-:Y:S01]  /*c0b0*/  IMAD.WIDE.U32 R2, R45, UR8, R2 ;  /* 0x000000082d027c25 */ /* 0x000fe2000f8e0002 */
[----:B------:R3:W5:Y:S01]  /*c0c0*/  LD.E.128 R12, desc[UR36][R108.64] ;  /* 0x000000246c0c7980 */ /* 0x000762000c101d00 */
[----:B------:R-:W-:-:S03]  /*c0d0*/  SHF.R.S32.HI R0, RZ, 0x1f, R47 ;  /* 0x0000001fff007819 */ /* 0x000fc6000001142f */
[----:B------:R3:W5:Y:S04]  /*c0e0*/  LD.E.128 R48, desc[UR36][R110.64] ;  /* 0x000000246e307980 */ /* 0x000768000c101d00 */
[----:B------:R3:W5:Y:S04]  /*c0f0*/  LD.E.128 R24, desc[UR36][R112.64] ;  /* 0x0000002470187980 */ /* 0x000768000c101d00 */
[----:B------:R3:W5:Y:S04]  /*c100*/  LD.E.128 R40, desc[UR36][R114.64] ;  /* 0x0000002472287980 */ /* 0x000768000c101d00 */
[----:B------:R3:W5:Y:S04]  /*c110*/  LD.E.128 R28, desc[UR36][R116.64] ;  /* 0x00000024741c7980 */ /* 0x000768000c101d00 */
[----:B------:R3:W5:Y:S04]  /*c120*/  LD.E.128 R56, desc[UR36][R118.64] ;  /* 0x0000002476387980 */ /* 0x000768000c101d00 */
[----:B------:R3:W5:Y:S04]  /*c130*/  LD.E.128 R52, desc[UR36][R120.64] ;  /* 0x0000002478347980 */ /* 0x000768000c101d00 */
[----:B------:R3:W5:Y:S04]  /*c140*/  LD.E.128 R16, desc[UR36][R122.64] ;  /* 0x000000247a107980 */ /* 0x000768000c101d00 */
[----:B------:R-:W5:Y:S01]  /*c150*/  LD.E.128 R124, desc[UR36][R126.64] ;  /* 0x000000247e7c7980 */ /* 0x000f62000c101d00 */
[----:B------:R-:W-:Y:S01]  /*c160*/  VIADD R65, R221, UR60 ;  /* 0x0000003cdd417c36 */ /* 0x000fe20008000000 */
[----:B------:R-:W-:Y:S01]  /*c170*/  IADD3 R3, R3, R61, RZ ;  /* 0x0000003d03037210 */ /* 0x000fe20007ffe0ff */
[----:B------:R-:W-:Y:S01]  /*c180*/  IMAD R0, R0, UR6, RZ ;  /* 0x0000000600007c24 */ /* 0x000fe2000f8e02ff */
[----:B------:R-:W-:Y:S01]  /*c190*/  @!PT LDS RZ, [RZ] ;  /* 0x00000000fffff984 */ /* 0x000fe20000000800 */
[----:B------:R-:W-:Y:S01]  /*c1a0*/  @!PT LDS RZ, [RZ] ;  /* 0x00000000fffff984 */ /* 0x000fe20000000800 */
[----:B------:R-:W-:Y:S01]  /*c1b0*/  @!PT LDS RZ, [RZ] ;  /* 0x00000000fffff984 */ /* 0x000fe20000000800 */
[----:B------:R-:W-:Y:S01]  /*c1c0*/  @!PT LDS RZ, [RZ] ;  /* 0x00000000fffff984 */ /* 0x000fe20000000800 */
[----:B------:R0:W-:Y:S06]  /*c1d0*/  MEMBAR.ALL.CTA ;  /* 0x0000000000007992 */ /* 0x0001ec0000008000 */
[----:B0-----:R-:W0:Y:S01]  /*c1e0*/  FENCE.VIEW.ASYNC.S ;  /* 0x00000000000073c6 */ /* 0x001e220000000000 */
[C---:B------:R-:W-:Y:S01]  /*c1f0*/  VIADD R45, R65.reuse, 0x20 ;  /* 0x00000020412d7836 */ /* 0x040fe20000000000 */
[-C--:B------:R-:W-:Y:S01]  /*c200*/  ISETP.GE.AND P2, PT, R65, R44.reuse, PT ;  /* 0x0000002c4100720c */ /* 0x080fe20003f46270 */
[C---:B------:R-:W-:Y:S01]  /*c210*/  IMAD R61, R47.reuse, UR7, R0 ;  /* 0x000000072f3d7c24 */ /* 0x040fe2000f8e0200 */
[----:B------:R-:W-:Y:S01]  /*c220*/  BSSY B1, `(.L_x_4693) ;  /* 0x0000023000017945 */ /* 0x000fe20003800000 */
[----:B------:R-:W-:Y:S01]  /*c230*/  IMAD.WIDE.U32 R2, R47, UR6, R2 ;  /* 0x000000062f027c25 */ /* 0x000fe2000f8e0002 */
[-C--:B------:R-:W-:Y:S01]  /*c240*/  ISETP.GE.AND P1, PT, R45, R44.reuse, PT ;  /* 0x0000002c2d00720c */ /* 0x080fe20003f26270 */
[----:B------:R-:W-:Y:S01]  /*c250*/  ULDC.64 UR6, c[0x0][0xb80] ;  /* 0x0002e00000067ab9 */ /* 0x000fe20000000a00 */
[----:B------:R-:W-:Y:S01]  /*c260*/  SHF.R.S32.HI R196, RZ, 0x1f, R215 ;  /* 0x0000001fffc47819 */ /* 0x000fe200000114d7 */
[----:B------:R-:W-:Y:S01]  /*c270*/  VIADD R45, R65, 0x40 ;  /* 0x00000040412d7836 */ /* 0x000fe20000000000 */
[C---:B------:R-:W-:Y:S01]  /*c280*/  LEA R0, P3, R2.reuse, UR6, 0x1 ;  /* 0x0000000602007c11 */ /* 0x040fe2000f8608ff */
[----:B------:R-:W-:Y:S01]  /*c290*/  IMAD.IADD R3, R3, 0x1, R61 ;  /* 0x0000000103037824 */ /* 0x000fe200078e023d */
[----:B------:R-:W-:Y:S01]  /*c2a0*/  SHF.R.S32.HI R197, RZ, 0x1f, R216 ;  /* 0x0000001fffc57819 */ /* 0x000fe200000114d8 */
[----:B------:R-:W-:Y:S01]  /*c2b0*/  VIADD R189, R189, 0x32420 ;  /* 0x00032420bdbd7836 */ /* 0x000fe20000000000 */
[----:B------:R-:W-:Y:S01]  /*c2c0*/  ISETP.GE.AND P0, PT, R45, R44, PT ;  /* 0x0000002c2d00720c */ /* 0x000fe20003f06270 */
[----:B0-----:R3:W0:Y:S01]  /*c2d0*/  SHFL.IDX PT, R62, R0, RZ, 0x181f ;  /* 0x00181fff003e7589 */ /* 0x00162200000e0000 */
[----:B------:R-:W-:-:S02]  /*c2e0*/  LEA.HI.X R45, R2, UR7, R3, 0x1, P3 ;  /* 0x00000007022d7c11 */ /* 0x000fc400098f0c03 */
[----:B------:R-:W-:Y:S02]  /*c2f0*/  PRMT R189, RZ, 0x654, R189 ;  /* 0x00000654ffbd7816 */ /* 0x000fe400000000bd */
[----:B------:R-:W-:Y:S01]  /*c300*/  SHF.R.S32.HI R198, RZ, 0x1f, R200 ;  /* 0x0000001fffc67819 */ /* 0x000fe200000114c8 */
[----:B------:R3:W1:Y:S01]  /*c310*/  SHFL.IDX PT, R64, R45, RZ, 0x181f ;  /* 0x00181fff2d407589 */ /* 0x00066200000e0000 */
[----:B------:R3:W-:Y:S01]  /*c320*/  SYNCS.ARRIVE.TRANS64.RED.A1T0 RZ, [R189+URZ], RZ ;  /* 0x000000ffbdff79a7 */ /* 0x0007e2000810043f */
        /* <DEDUP_REMOVED lines=18> */
.L_x_4694:
[----:B------:R-:W-:Y:S05]  /*c450*/  BSYNC B1 ;  /* 0x0000000000017941 */ /* 0x000fea0003800000 */
.L_x_4693:
        /* <DEDUP_REMOVED lines=21> */
.L_x_4696:
[----:B------:R-:W-:Y:S05]  /*c5b0*/  BSYNC B1 ;  /* 0x0000000000017941 */ /* 0x000fea0003800000 */
.L_x_4695:
        /* <DEDUP_REMOVED lines=21> */
.L_x_4698:
[----:B------:R-:W-:Y:S05]  /*c710*/  BSYNC B1 ;  /* 0x0000000000017941 */ /* 0x000fea0003800000 */
.L_x_4697:
        /* <DEDUP_REMOVED lines=24> */
.L_x_4692:
[----:B------:R-:W0:Y:S01]  /*c8a0*/  LDC R8, c[0x0][0xce8] ;  /* 0x00033a00ff087b82 */ /* 0x000e220000000800 */
[----:B------:R-:W1:Y:S01]  /*c8b0*/  S2R R0, SR_TID.X ;  /* 0x0000000000007919 */ /* 0x000e620000002100 */
[----:B------:R-:W-:Y:S01]  /*c8c0*/  R2UR UR6, R219 ;  /* 0x00000000db0672ca */ /* 0x000fe200000e0000 */
[----:B------:R-:W-:Y:S01]  /*c8d0*/  BSSY B1, `(.L_x_4700) ;  /* 0x0000035000017945 */ /* 0x000fe20003800000 */
[----:B------:R-:W-:Y:S02]  /*c8e0*/  R2UR UR5, R220 ;  /* 0x00000000dc0572ca */ /* 0x000fe400000e0000 */
[----:B------:R-:W-:-:S09]  /*c8f0*/  LEA R6, R218, R221, 0x5 ;  /* 0x000000ddda067211 */ /* 0x000fd200078e28ff */
[----:B------:R-:W-:Y:S02]  /*c900*/  USHF.R.S32.HI UR8, URZ, 0x1f, UR6 ;  /* 0x0000001f3f087899 */ /* 0x000fe40008011406 */
[----:B------:R-:W-:Y:S01]  /*c910*/  USHF.R.S32.HI UR9, URZ, 0x1f, UR5 ;  /* 0x0000001f3f097899 */ /* 0x000fe20008011405 */
[----:B0-----:R-:W-:Y:S01]  /*c920*/  ISETP.NE.AND P1, PT, R8, 0x1, PT ;  /* 0x000000010800780c */ /* 0x001fe20003f25270 */
[----:B-1----:R-:W-:-:S12]  /*c930*/  VIADD R0, R0, 0xffffff80 ;  /* 0xffffff8000007836 */ /* 0x002fd80000000000 */
[----:B------:R-:W0:Y:S01]  /*c940*/  @P1 LDC R9, c[0x0][0xcec] ;  /* 0x00033b00ff091b82 */ /* 0x000e220000000800 */
[----:B------:R-:W-:-:S07]  /*c950*/  ISETP.GE.AND P0, PT, R0, 0x80, PT ;  /* 0x000000800000780c */ /* 0x000fce0003f06270 */
[----:B------:R-:W1:Y:S06]  /*c960*/  @P1 LDC R11, c[0x0][0xcf0] ;  /* 0x00033c00ff0b1b82 */ /* 0x000e6c0000000800 */
        /* <DEDUP_REMOVED lines=13> */
[----:B------:R-:W-:Y:S01]  /*ca40*/  R2UR UR12, R220 ;  /* 0x00000000dc0c72ca */ /* 0x000fe200000e0000 */
[----:B------:R-:W-:-:S08]  /*ca50*/  IMAD.MOV.U32 R2, RZ, RZ, R4 ;  /* 0x000000ffff027224 */ /* 0x000fd000078e0004 */
        /* <DEDUP_REMOVED lines=28> */
.L_x_4701:
[----:B------:R-:W-:Y:S05]  /*cc20*/  BSYNC B1 ;  /* 0x0000000000017941 */ /* 0x000fea0003800000 */
.L_x_4700:
[----:B------:R-:W-:Y:S01]  /*cc30*/  R2UR UR13, R219 ;  /* 0x00000000db0d72ca */ /* 0x000fe200000e0000 */
[----:B------:R-:W-:Y:S01]  /*cc40*/  ULDC.64 UR10, c[0x0][0xbe8] ;  /* 0x0002fa00000a7ab9 */ /* 0x000fe20000000a00 */
[----:B------:R-:W-:Y:S01]  /*cc50*/  R2UR UR12, R220 ;  /* 0x00000000dc0c72ca */ /* 0x000fe200000e0000 */
[----:B------:R-:W-:Y:S01]  /*cc60*/  UIMAD UR5, UR8, UR10, URZ ;  /* 0x0000000a080572a4 */ /* 0x000fe2000f8e023f */
[----:B------:R-:W-:Y:S01]  /*cc70*/  IADD3 R6, R6, UR60, RZ ;  /* 0x0000003c06067c10 */ /* 0x000fe2000fffe0ff */
[----:B------:R-:W-:Y:S01]  /*cc80*/  BSSY B1, `(.L_x_4702) ;  /* 0x000003f000017945 */ /* 0x000fe20003800000 */
[----:B------:R-:W-:Y:S02]  /*cc90*/  SHF.R.S32.HI R16, RZ, 0x1f, R215 ;  /* 0x0000001fff107819 */ /* 0x000fe400000114d7 */
[----:B------:R-:W-:Y:S01]  /*cca0*/  SHF.R.S32.HI R17, RZ, 0x1f, R216 ;  /* 0x0000001fff117819 */ /* 0x000fe200000114d8 */
[----:B0-----:R-:W-:Y:S01]  /*ccb0*/  @P1 IMAD.HI.U32 R0, R6, R9, RZ ;  /* 0x0000000906001227 */ /* 0x001fe200078e00ff */
[----:B------:R-:W-:-:S03]  /*ccc0*/  SHF.R.S32.HI R18, RZ, 0x1f, R200 ;  /* 0x0000001fff127819 */ /* 0x000fc600000114c8 */
[----:B------:R-:W-:Y:S01]  /*ccd0*/  UIMAD.WIDE.U32 UR6, UR13, UR10, URZ ;  /* 0x0000000a0d0672a5 */ /* 0x000fe2000f8e003f */
[----:B--2---:R-:W-:Y:S01]  /*cce0*/  IMAD.MOV.U32 R5, RZ, RZ, R6 ;  /* 0x000000ffff057224 */ /* 0x004fe200078e0006 */
[----:B------:R-:W-:Y:S01]  /*ccf0*/  UIMAD UR5, UR13, UR11, UR5 ;  /* 0x0000000b0d0572a4 */ /* 0x000fe2000f8e0205 */
[----:B-1----:R-:W-:Y:S02]  /*cd00*/  @P1 SHF.R.U32.HI R5, RZ, R11, R0 ;  /* 0x0000000bff051219 */ /* 0x002fe40000011600 */
[----:B------:R-:W-:Y:S01]  /*cd10*/  ULDC.64 UR10, c[0x0][0xbf0] ;  /* 0x0002fc00000a7ab9 */ /* 0x000fe20000000a00 */
[----:B------:R-:W-:Y:S01]  /*cd20*/  UIADD3 UR7, UR7, UR5, URZ ;  /* 0x0000000507077290 */ /* 0x000fe2000fffe03f */
[--C-:B------:R-:W-:Y:S01]  /*cd30*/  SHF.R.S32.HI R0, RZ, 0x1f, R5.reuse ;  /* 0x0000001fff007819 */ /* 0x100fe20000011405 */
[----:B------:R-:W-:Y:S01]  /*cd40*/  UIMAD UR5, UR9, UR10, URZ ;  /* 0x0000000a090572a4 */ /* 0x000fe2000f8e023f */
[----:B------:R-:W-:Y:S01]  /*cd50*/  IMAD.MOV R7, RZ, RZ, -R5 ;  /* 0x000000ffff077224 */ /* 0x000fe200078e0a05 */
[----:B------:R-:W-:-:S02]  /*cd60*/  UIMAD.WIDE.U32 UR6, UR12, UR10, UR6 ;  /* 0x0000000a0c0672a5 */ /* 0x000fc4000f8e0006 */
[----:B------:R-:W-:Y:S01]  /*cd70*/  UIMAD UR5, UR12, UR11, UR5 ;  /* 0x0000000b0c0572a4 */ /* 0x000fe2000f8e0205 */
[----:B------:R-:W-:Y:S01]  /*cd80*/  IMAD R7, R8, R7, R6 ;  /* 0x0000000708077224 */ /* 0x000fe200078e0206 */
[----:B------:R-:W-:Y:S01]  /*cd90*/  ULDC.64 UR8, c[0x0][0xbe0] ;  /* 0x0002f80000087ab9 */ /* 0x000fe20000000a00 */
[----:B------:R-:W-:Y:S01]  /*cda0*/  IADD3 R6, R221, UR60, RZ ;  /* 0x0000003cdd067c10 */ /* 0x000fe2000fffe0ff */
        /* <DEDUP_REMOVED lines=44> */
.L_x_4703:
[----:B------:R-:W-:Y:S05]  /*d070*/  BSYNC B1 ;  /* 0x0000000000017941 */ /* 0x000fea0003800000 */
.L_x_4702:
        /* <DEDUP_REMOVED lines=21> */
.L_x_4705:
[----:B------:R-:W-:Y:S05]  /*d1d0*/  BSYNC B1 ;  /* 0x0000000000017941 */ /* 0x000fea0003800000 */
.L_x_4704:
        /* <DEDUP_REMOVED lines=21> */
.L_x_4707:
[----:B------:R-:W-:Y:S05]  /*d330*/  BSYNC B1 ;  /* 0x0000000000017941 */ /* 0x000fea0003800000 */
.L_x_4706:
        /* <DEDUP_REMOVED lines=22> */
.L_x_4699:
[----:B------:R-:W-:Y:S05]  /*d4a0*/  BSYNC B0 ;  /* 0x0000000000007941 */ /* 0x000fea0003800000 */
.L_x_4691:
[----:B------:R-:W-:Y:S02]  /*d4b0*/  ULDC UR5, c[0x0][0xd38] ;  /* 0x00034e0000057ab9 */ /* 0x000fe40000000800 */
[----:B------:R-:W-:-:S06]  /*d4c0*/  UISETP.GE.AND UP0, UPT, UR4, UR5, UPT ;  /* 0x000000050400728c */ /* 0x000fcc000bf06270 */
[----:B------:R-:W-:-:S13]  /*d4d0*/  PLOP3.LUT P0, PT, PT, PT, UP0, 0x80, 0x0 ;  /* 0x000000000000781c */ /* 0x000fda0003f0f008 */
[----:B------:R-:W-:Y:S05]  /*d4e0*/  @!P0 BRA `(.L_x_4708) ;  /* 0xffffff3800288947 */ /* 0x000fea000383ffff */
[----:B------:R-:W-:Y:S05]  /*d4f0*/  EXIT ;  /* 0x000000000000794d */ /* 0x000fea0003800000 */
.L_x_4649:
[----:B------:R-:W-:-:S08]  /*d500*/  NOP ;  /* 0x0000000000007918 */ /* 0x000fd00000000000 */
[----:B0-----:R-:W0:-:S00]  /*d510*/  USETMAXREG.DEALLOC.CTAPOOL 0x28 ;  /* 0x00000028000079c8 */ /* 0x001e0000080e0500 */
        /* <DEDUP_REMOVED lines=29> */
[----:B------:R-:W-:Y:S01]  /*d6f0*/  UIMAD UR41, UR41, UR40, URZ ;  /* 0x00000028292972a4 */ /* 0x000fe2000f8e023f */
[----:B------:R-:W-:Y:S01]  /*d700*/  IMAD.MOV.U32 R18, RZ, RZ, RZ ;  /* 0x000000ffff127224 */ /* 0x000fe200078e00ff */
[----:B------:R-:W-:Y:S01]  /*d710*/  USEL UR4, UR4, 0x1, UP0 ;  /* 0x0000000104047887 */ /* 0x000fe20008000000 */
[----:B------:R-:W-:Y:S01]  /*d720*/  UMOV UR5, 0x400 ;  /* 0x0000040000057882 */ /* 0x000fe20000000000 */
[----:B------:R-:W-:-:S02]  /*d730*/  ULDC UR47, c[0x0][0xc] ;  /* 0x00000300002f7ab9 */ /* 0x000fc40000000800 */
[----:B------:R-:W-:-:S04]  /*d740*/  UIMAD UR42, UR4, UR42, URZ ;  /* 0x0000002a042a72a4 */ /* 0x000fc8000f8e023f */
[----:B------:R-:W-:Y:S02]  /*d750*/  UIADD3 UR4, UR42, 0x5f, URZ ;  /* 0x0000005f2a047890 */ /* 0x000fe4000fffe03f */
[----:B------:R-:W-:Y:S02]  /*d760*/  UIADD3 UR40, UR42, 0x60, -UR40 ;  /* 0x000000602a287890 */ /* 0x000fe4000fffe828 */
[----:B-1----:R-:W-:Y:S02]  /*d770*/  ULEA UR6, UR6, UR5, 0x18 ;  /* 0x0000000506067291 */ /* 0x002fe4000f8ec03f */
[----:B------:R-:W-:Y:S01]  /*d780*/  UIMAD.WIDE UR4, UR4, 0x2aaaaaab, URZ ;  /* 0x2aaaaaab040478a5 */ /* 0x000fe2000f8e023f */
[----:B0-----:R-:W-:-:S03]  /*d790*/  SHF.L.U32 R29, R8, 0x3, RZ ;  /* 0x00000003081d7819 */ /* 0x001fc600000006ff */
[----:B------:R-:W-:Y:S01]  /*d7a0*/  IMAD.U32 R17, RZ, RZ, UR6 ;  /* 0x00000006ff117e24 */ /* 0x000fe2000f8e00ff */
[----:B------:R-:W-:Y:S01]  /*d7b0*/  LOP3.LUT R7, R8, 0x7f, RZ, 0xc0, !PT ;  /* 0x0000007f08077812 */ /* 0x000fe200078ec0ff */
[----:B------:R-:W-:Y:S01]  /*d7c0*/  USHF.R.U32.HI UR39, URZ, 0x1f, UR5 ;  /* 0x0000001f3f277899 */ /* 0x000fe20008011605 */
[C---:B------:R-:W-:Y:S02]  /*d7d0*/  LOP3.LUT R5, R29.reuse, 0x38, RZ, 0xc0, !PT ;  /* 0x000000381d057812 */ /* 0x040fe400078ec0ff */
[----:B------:R-:W-:Y:S01]  /*d7e0*/  LOP3.LUT R0, R29, 0x1f8, RZ, 0xc0, !PT ;  /* 0x000001f81d007812 */ /* 0x000fe200078ec0ff */
[----:B------:R-:W-:Y:S01]  /*d7f0*/  ULEA.HI.SX32 UR39, UR5, UR39, 0x1c ;  /* 0x0000002705277291 */ /* 0x000fe2000f8fe23f */
[C---:B------:R-:W-:Y:S02]  /*d800*/  LOP3.LUT R2, R5.reuse, 0x40, RZ, 0xfc, !PT ;  /* 0x0000004005027812 */ /* 0x040fe400078efcff */
[----:B------:R-:W-:Y:S02]  /*d810*/  ISETP.GE.AND P0, PT, R5, UR7, PT ;  /* 0x0000000705007c0c */ /* 0x000fe4000bf06270 */
[----:B------:R-:W-:-:S02]  /*d820*/  ISETP.GE.AND P2, PT, R2, UR9, PT ;  /* 0x0000000902007c0c */ /* 0x000fc4000bf46270 */
[----:B------:R-:W-:Y:S02]  /*d830*/  ISETP.GE.AND P1, PT, R2, UR7, PT ;  /* 0x0000000702007c0c */ /* 0x000fe4000bf26270 */
[----:B------:R-:W-:Y:S02]  /*d840*/  LOP3.LUT R0, R0, 0x38, R8, 0x78, !PT ;  /* 0x0000003800007812 */ /* 0x000fe400078e7808 */
[----:B------:R-:W-:Y:S02]  /*d850*/  LOP3.LUT R4, R5, 0x80, RZ, 0xfc, !PT ;  /* 0x0000008005047812 */ /* 0x000fe400078efcff */
[----:B------:R-:W-:Y:S02]  /*d860*/  LOP3.LUT R29, R0, 0x200, R29, 0xf8, !PT ;  /* 0x00000200001d7812 */ /* 0x000fe400078ef81d */
[----:B------:R-:W-:Y:S02]  /*d870*/  SEL R0, RZ, 0x1, P0 ;  /* 0x00000001ff007807 */ /* 0x000fe40000000000 */
[----:B------:R-:W-:-:S02]  /*d880*/  SEL R2, RZ, 0xffffffff, P1 ;  /* 0xffffffffff027807 */ /* 0x000fc40000800000 */
[----:B------:R-:W-:Y:S02]  /*d890*/  @P2 LOP3.LUT R16, R16, 0x40000, RZ, 0xfc, !PT ;  /* 0x0004000010102812 */ /* 0x000fe400078efcff */
[----:B------:R-:W-:Y:S02]  /*d8a0*/  SHF.R.U32.HI R35, RZ, 0x3, R7 ;  /* 0x00000003ff237819 */ /* 0x000fe40000011607 */
[----:B------:R-:W-:Y:S02]  /*d8b0*/  @P1 LOP3.LUT R16, R16, 0x10, RZ, 0xfc, !PT ;  /* 0x0000001010101812 */ /* 0x000fe400078efcff */
[----:B------:R-:W-:Y:S02]  /*d8c0*/  LEA R22, R29, R17, 0x1 ;  /* 0x000000111d167211 */ /* 0x000fe400078e08ff */
        /* <DEDUP_REMOVED lines=19> */
[----:B------:R-:W-:Y:S01]  /*da00*/  @P0 LOP3.LUT R16, R16, 0x20000, RZ, 0xfc, !PT ;  /* 0x0002000010100812 */ /* 0x000fe200078efcff */
[----:B------:R0:W-:Y:S01]  /*da10*/  STL [R1+0x4], RZ ;  /* 0x000004ff01007387 */ /* 0x0001e20000100800 */
        /* <DEDUP_REMOVED lines=15> */
[----:B0-----:R-:W-:-:S07]  /*db10*/  @P0 LOP3.LUT R16, R16, 0x80000, RZ, 0xfc, !PT ;  /* 0x0008000010100812 */ /* 0x001fce00078efcff */
.L_x_4762:
        /* <DEDUP_REMOVED lines=22> */
.L_x_4710:
[----:B------:R-:W-:Y:S01]  /*dc80*/  ULDC UR8, c[0x0][0xd54] ;  /* 0x0003550000087ab9 */ /* 0x000fe20000000800 */
[----:B------:R-:W-:Y:S01]  /*dc90*/  UMOV UR6, UR7 ;  /* 0x0000000700067c82 */ /* 0x000fe20008000000 */
[----:B------:R-:W-:-:S11]  /*dca0*/  UISETP.NE.AND UP0, UPT, UR8, 0x1, UPT ;  /* 0x000000010800788c */ /* 0x000fd6000bf05270 */
[----:B------:R-:W-:Y:S02]  /*dcb0*/  @UP0 ULDC.64 UR10, c[0x0][0xd58] ;  /* 0x00035600000a0ab9 */ /* 0x000fe40000000a00 */
[----:B------:R-:W-:-:S04]  /*dcc0*/  UIMAD.WIDE.U32 UR4, UR7, UR10, URZ ;  /* 0x0000000a070472a5 */ /* 0x000fc8000f8e003f */
[----:B------:R-:W-:-:S04]  /*dcd0*/  @UP0 USHF.R.U32.HI UR6, URZ, UR11, UR5 ;  /* 0x0000000b3f060299 */ /* 0x000fc80008011605 */
[----:B------:R-:W-:-:S12]  /*dce0*/  UIMAD UR4, UR6, UR8, URZ ;  /* 0x00000008060472a4 */ /* 0x000fd8000f8e023f */
.L_x_4711:
        /* <DEDUP_REMOVED lines=58> */
.L_x_4713:
        /* <DEDUP_REMOVED lines=8> */
[----:B------:R-:W-:Y:S01]  /*e110*/  MOV R6, UR6 ;  /* 0x0000000600067c02 */ /* 0x000fe20008000f00 */
[----:B------:R-:W-:Y:S01]  /*e120*/  IMAD.U32 R5, RZ, RZ, UR5 ;  /* 0x00000005ff057e24 */ /* 0x000fe2000f8e00ff */
[----:B------:R-:W0:Y:S01]  /*e130*/  LDC.64 R2, c[0x4][R2] ;  /* 0x0100000002027b82 */ /* 0x000e220000000a00 */
[----:B------:R-:W-:Y:S01]  /*e140*/  ULDC.64 UR4, c[0x4][0x8] ;  /* 0x0100020000047ab9 */ /* 0x000fe20000000a00 */
[----:B------:R-:W-:Y:S02]  /*e150*/  IMAD.U32 R7, RZ, RZ, UR7 ;  /* 0x00000007ff077e24 */ /* 0x000fe4000f8e00ff */
[----:B------:R-:W-:-:S02]  /*e160*/  IMAD.U32 R10, RZ, RZ, UR4 ;  /* 0x00000004ff0a7e24 */ /* 0x000fc4000f8e00ff */
[----:B------:R-:W-:Y:S02]  /*e170*/  IMAD.U32 R11, RZ, RZ, UR5 ;  /* 0x00000005ff0b7e24 */ /* 0x000fe4000f8e00ff */
[----:B------:R-:W-:Y:S02]  /*e180*/  IMAD.MOV.U32 R8, RZ, RZ, 0x70 ;  /* 0x00000070ff087424 */ /* 0x000fe400078e00ff */
[----:B------:R-:W-:Y:S02]  /*e190*/  IMAD.MOV.U32 R12, RZ, RZ, 0x1 ;  /* 0x00000001ff0c7424 */ /* 0x000fe400078e00ff */
[----:B------:R-:W-:-:S07]  /*e1a0*/  IMAD.MOV.U32 R13, RZ, RZ, RZ ;  /* 0x000000ffff0d7224 */ /* 0x000fce00078e00ff */
[----:B------:R-:W-:-:S07]  /*e1b0*/  LEPC R20, `(.L_x_4716) ;  /* 0x000000001014794e */ /* 0x000fce0000000000 */
[----:B0----5:R-:W-:Y:S05]  /*e1c0*/  CALL.ABS.NOINC R2 ;  /* 0x0000000002007343 */ /* 0x021fea0003c00000 */
.L_x_4716:
[----:B------:R-:W-:Y:S05]  /*e1d0*/  BSYNC B6 ;  /* 0x0000000000067941 */ /* 0x000fea0003800000 */
.L_x_4715:
        /* <DEDUP_REMOVED lines=10> */
[----:B------:R-:W-:Y:S01]  /*e280*/  MOV R8, 0x70 ;  /* 0x0000007000087802 */ /* 0x000fe20000000f00 */
[----:B------:R-:W-:Y:S02]  /*e290*/  IMAD.U32 R5, RZ, RZ, UR7 ;  /* 0x00000007ff057e24 */ /* 0x000fe4000f8e00ff */
[----:B------:R-:W-:Y:S02]  /*e2a0*/  IMAD.U32 R6, RZ, RZ, UR8 ;  /* 0x00000008ff067e24 */ /* 0x000fe4000f8e00ff */
[----:B------:R-:W-:-:S02]  /*e2b0*/  IMAD.U32 R7, RZ, RZ, UR9 ;  /* 0x00000009ff077e24 */ /* 0x000fc4000f8e00ff */
[----:B------:R-:W-:Y:S02]  /*e2c0*/  IMAD.U32 R10, RZ, RZ, UR4 ;  /* 0x00000004ff0a7e24 */ /* 0x000fe4000f8e00ff */
[----:B------:R-:W-:Y:S02]  /*e2d0*/  IMAD.U32 R11, RZ, RZ, UR5 ;  /* 0x00000005ff0b7e24 */ /* 0x000fe4000f8e00ff */
[----:B------:R-:W-:Y:S02]  /*e2e0*/  IMAD.MOV.U32 R12, RZ, RZ, 0x1 ;  /* 0x00000001ff0c7424 */ /* 0x000fe400078e00ff */
[----:B0-----:R-:W-:-:S07]  /*e2f0*/  IMAD.MOV.U32 R13, RZ, RZ, RZ ;  /* 0x000000ffff0d7224 */ /* 0x001fce00078e00ff */
[----:B------:R-:W-:-:S07]  /*e300*/  LEPC R20, `(.L_x_4719) ;  /* 0x000000001014794e */ /* 0x000fce0000000000 */
[----:B-1---5:R-:W-:Y:S05]  /*e310*/  CALL.ABS.NOINC R2 ;  /* 0x0000000002007343 */ /* 0x022fea0003c00000 */
.L_x_4719:
[----:B------:R0:W1:Y:S01]  /*e320*/  LDC.64 R2, c[0x4][R19] ;  /* 0x0100000013027b82 */ /* 0x0000620000000a00 */
[----:B------:R-:W-:Y:S01]  /*e330*/  ULDC.64 UR4, c[0x4][0x98] ;  /* 0x0100260000047ab9 */ /* 0x000fe20000000a00 */
[----:B------:R-:W-:Y:S01]  /*e340*/  ULDC.64 UR6, c[0x4][0xa0] ;  /* 0x0100280000067ab9 */ /* 0x000fe20000000a00 */
[----:B------:R-:W-:Y:S02]  /*e350*/  IMAD.U32 R4, RZ, RZ, UR4 ;  /* 0x00000004ff047e24 */ /* 0x000fe4000f8e00ff */
        /* <DEDUP_REMOVED lines=11> */
.L_x_4718:
[----:B------:R-:W-:Y:S05]  /*e410*/  BSYNC B6 ;  /* 0x0000000000067941 */ /* 0x000fea0003800000 */
.L_x_4717:
        /* <DEDUP_REMOVED lines=9> */
[----:B------:R-:W-:Y:S01]  /*e4b0*/  MOV R3, UR5 ;  /* 0x0000000500037c02 */ /* 0x000fe20008000f00 */
[----:B------:R-:W-:-:S04]  /*e4c0*/  ULDC UR4, c[0x0][0xd48] ;  /* 0x0003520000047ab9 */ /* 0x000fc80000000800 */
[----:B------:R1:W5:Y:S01]  /*e4d0*/  @P0 LDG.E R28, desc[UR36][R2.64] ;  /* 0x00000024021c0981 */ /* 0x000362000c1e1900 */
[----:B------:R-:W-:Y:S01]  /*e4e0*/  UMOV UR5, 0xffffffff ;  /* 0xffffffff00057882 */ /* 0x000fe20000000000 */
[----:B------:R-:W-:Y:S02]  /*e4f0*/  IMAD.U32 R0, RZ, RZ, UR44 ;  /* 0x0000002cff007e24 */ /* 0x000fe4000f8e00ff */
[----:B------:R-:W-:Y:S02]  /*e500*/  IMAD.U32 R19, RZ, RZ, UR4 ;  /* 0x00000004ff137e24 */ /* 0x000fe4000f8e00ff */
[----:B------:R-:W-:Y:S01]  /*e510*/  VIADD R0, R0, 0xffffffff ;  /* 0xffffffff00007836 */ /* 0x000fe20000000000 */
[----:B------:R-:W-:Y:S06]  /*e520*/  BRA.DIV UR5, `(.L_x_4720) ;  /* 0x0000003e05e87947 */ /* 0x000fec000b800000 */
.L_x_4779:
        /* <DEDUP_REMOVED lines=21> */
[----:B------:R-:W-:Y:S01]  /*e680*/  @!P0 IMAD R7, R28, R7, R2 ;  /* 0x000000071c078224 */ /* 0x000fe200078e0202 */
[----:B------:R-:W-:-:S05]  /*e690*/  @!P0 MOV R2, R9 ;  /* 0x0000000900028202 */ /* 0x000fca0000000f00 */
        /* <DEDUP_REMOVED lines=19> */
.L_x_4721:
[----:B------:R-:W-:Y:S01]  /*e7d0*/  IMAD R24, R18, 0x8, R17 ;  /* 0x0000000812187824 */ /* 0x000fe200078e0211 */
[----:B------:R-:W-:Y:S01]  /*e7e0*/  SHF.L.U32 R3, R26, 0x1f, RZ ;  /* 0x0000001f1a037819 */ /* 0x000fe200000006ff */
[----:B------:R-:W-:Y:S03]  /*e7f0*/  BSSY B0, `(.L_x_4722) ;  /* 0x0000003000007945 */ /* 0x000fe60003800000 */
[----:B------:R-:W0:Y:S02]  /*e800*/  SYNCS.PHASECHK.TRANS64.TRYWAIT P0, [R24+URZ+0x32440], R3 ;  /* 0x03244003180075a7 */ /* 0x000e24000800017f */
[----:B0-----:R-:W-:Y:S05]  /*e810*/  @!P0 BRA `(.L_x_4723) ;  /* 0x0000003c00588947 */ /* 0x001fea0003800000 */
.L_x_4780:
[----:B------:R-:W-:Y:S05]  /*e820*/  BSYNC B0 ;  /* 0x0000000000007941 */ /* 0x000fea0003800000 */
.L_x_4722:
[----:B------:R-:W-:Y:S01]  /*e830*/  SHF.R.S32.HI R37, RZ, 0x1f, R33 ;  /* 0x0000001fff257819 */ /* 0x000fe20000011421 */
[----:B------:R-:W-:Y:S01]  /*e840*/  ULDC.64 UR4, c[0x0][0x300] ;  /* 0x0000c00000047ab9 */ /* 0x000fe20000000a00 */
[----:B------:R-:W1:Y:S01]  /*e850*/  S2R R6, SR_TID.X ;  /* 0x0000000000067919 */ /* 0x000e620000002100 */
[----:B-----5:R-:W-:Y:S02]  /*e860*/  SHF.R.S32.HI R4, RZ, 0x1f, R25 ;  /* 0x0000001fff047819 */ /* 0x020fe40000011419 */
[----:B------:R-:W-:Y:S01]  /*e870*/  IMAD R2, R37, UR4, RZ ;  /* 0x0000000425027c24 */ /* 0x000fe2000f8e02ff */
[----:B------:R-:W-:Y:S02]  /*e880*/  LOP3.LUT P2, RZ, R16, 0x1, RZ, 0xc0, !PT ;  /* 0x0000000110ff7812 */ /* 0x000fe4000784c0ff */
[----:B------:R2:W-:Y:S01]  /*e890*/  STL [R1], R4 ;  /* 0x0000000401007387 */ /* 0x0005e20000100800 */
[C---:B------:R-:W-:Y:S02]  /*e8a0*/  IMAD R5, R33.reuse, UR5, R2 ;  /* 0x0000000521057c24 */ /* 0x040fe4000f8e0202 */
[----:B0-----:R-:W-:Y:S01]  /*e8b0*/  IMAD.WIDE.U32 R2, R33, UR4, RZ ;  /* 0x0000000421027c25 */ /* 0x001fe2000f8e00ff */
[----:B------:R-:W-:-:S04]  /*e8c0*/  ULDC.64 UR4, c[0x0][0x310] ;  /* 0x0000c40000047ab9 */ /* 0x000fc80000000a00 */
[----:B------:R-:W-:Y:S01]  /*e8d0*/  IADD3 R3, R3, R5, RZ ;  /* 0x0000000503037210 */ /* 0x000fe20007ffe0ff */
        /* <DEDUP_REMOVED lines=22> */
[----:B------:R-:W-:-:S03]  /*ea40*/  @P0 LEA R7, R0, R17, 0x1 ;  /* 0x0000001100070211 */ /* 0x000fc600078e08ff */
        /* <DEDUP_REMOVED lines=22> */
[----:B------:R-:W-:Y:S02]  /*ebb0*/  @P0 LEA R9, R0, R17, 0x1 ;  /* 0x0000001100090211 */ /* 0x000fe400078e08ff */
        /* <DEDUP_REMOVED lines=12> */
.L_x_4794:
        /* <DEDUP_REMOVED lines=10> */
.L_x_4725:
        /* <DEDUP_REMOVED lines=10> */
.L_x_4726:
        /* <DEDUP_REMOVED lines=15> */
[----:B------:R-:W-:Y:S01]  /*eeb0*/  IMAD.U32 R6, RZ, RZ, UR8 ;  /* 0x00000008ff067e24 */ /* 0x000fe2000f8e00ff */
[----:B------:R-:W-:Y:S01]  /*eec0*/  MOV R13, RZ ;  /* 0x000000ff000d7202 */ /* 0x000fe20000000f00 */
[----:B------:R-:W-:Y:S02]  /*eed0*/  IMAD.U32 R7, RZ, RZ, UR9 ;  /* 0x00000009ff077e24 */ /* 0x000fe4000f8e00ff */
[----:B------:R-:W-:-:S02]  /*eee0*/  IMAD.U32 R10, RZ, RZ, UR4 ;  /* 0x00000004ff0a7e24 */ /* 0x000fc4000f8e00ff */
[----:B------:R-:W-:Y:S02]  /*eef0*/  IMAD.U32 R11, RZ, RZ, UR5 ;  /* 0x00000005ff0b7e24 */ /* 0x000fe4000f8e00ff */
[----:B------:R-:W-:Y:S02]  /*ef00*/  IMAD.MOV.U32 R8, RZ, RZ, 0x70 ;  /* 0x00000070ff087424 */ /* 0x000fe400078e00ff */
[----:B------:R-:W-:-:S07]  /*ef10*/  IMAD.MOV.U32 R12, RZ, RZ, 0x1 ;  /* 0x00000001ff0c7424 */ /* 0x000fce00078e00ff */
[----:B------:R-:W-:-:S07]  /*ef20*/  LEPC R20, `(.L_x_4728) ;  /* 0x000000001014794e */ /* 0x000fce0000000000 */
[----:B01----:R-:W-:Y:S05]  /*ef30*/  CALL.ABS.NOINC R2 ;  /* 0x0000000002007343 */ /* 0x003fea0003c00000 */
.L_x_4728:
[----:B------:R-:W-:Y:S05]  /*ef40*/  BSYNC B6 ;  /* 0x0000000000067941 */ /* 0x000fea0003800000 */
.L_x_4727:
[----:B------:R-:W2:Y:S01]  /*ef50*/  S2R R20, SR_TID.X ;  /* 0x0000000000147919 */ /* 0x000ea20000002100 */
[----:B------:R-:W-:Y:S01]  /*ef60*/  UISETP.NE.AND UP0, UPT, UR49, URZ, UPT ;  /* 0x0000003f3100728c */ /* 0x000fe2000bf05270 */
[----:B------:R-:W-:Y:S01]  /*ef70*/  IMAD.U32 R34, RZ, RZ, UR43 ;  /* 0x0000002bff227e24 */ /* 0x000fe2000f8e00ff */
[----:B------:R-:W-:Y:S01]  /*ef80*/  R2UR UR6, R27 ;  /* 0x000000001b0672ca */ /* 0x000fe200000e0000 */
[----:B------:R-:W-:Y:S01]  /*ef90*/  ULDC.64 UR8, c[0x0][0x2d8] ;  /* 0x0000b60000087ab9 */ /* 0x000fe20000000a00 */
[----:B------:R-:W-:Y:S02]  /*efa0*/  R2UR UR7, R19 ;  /* 0x00000000130772ca */ /* 0x000fe400000e0000 */
[----:B------:R-:W-:Y:S02]  /*efb0*/  PLOP3.LUT P0, PT, PT, PT, UP0, 0x80, 0x0 ;  /* 0x000000000000781c */ /* 0x000fe40003f0f008 */
[----:B------:R-:W-:-:S03]  /*efc0*/  LOP3.LUT P5, RZ, R16, 0x100000, RZ, 0xc0, !PT ;  /* 0x0010000010ff7812 */ /* 0x000fc600078ac0ff */
[----:B------:R-:W-:-:S04]  /*efd0*/  @UP0 ULDC UR4, c[0x0][0x44c] ;  /* 0x0001130000040ab9 */ /* 0x000fc80000000800 */
[----:B------:R-:W-:-:S04]  /*efe0*/  UIMAD UR6, UR6, UR8, URZ ;  /* 0x00000008060672a4 */ /* 0x000fc8000f8e023f */
[----:B------:R-:W-:Y:S01]  /*eff0*/  UIMAD UR6, UR7, UR9, UR6 ;  /* 0x00000009070672a4 */ /* 0x000fe2000f8e0206 */
[----:B--2---:R-:W-:-:S05]  /*f000*/  IMAD.SHL.U32 R20, R20, 0x10, RZ ;  /* 0x0000001014147824 */ /* 0x004fca00078e00ff */
[----:B------:R-:W-:-:S05]  /*f010*/  LOP3.LUT R20, R35, 0x70, R20, 0xf8, !PT ;  /* 0x0000007023147812 */ /* 0x000fca00078ef814 */
[----:B------:R-:W-:-:S04]  /*f020*/  IMAD R34, R34, 0x80, R20 ;  /* 0x0000008022227824 */ /* 0x000fc800078e0214 */
        /* <DEDUP_REMOVED lines=14> */
[----:B0-----:R-:W-:Y:S01]  /*f110*/  MOV R5, UR5 ;  /* 0x0000000500057c02 */ /* 0x001fe20008000f00 */
[----:B------:R-:W-:Y:S02]  /*f120*/  IMAD.MOV R5, RZ, RZ, -R7 ;  /* 0x000000ffff057224 */ /* 0x000fe400078e0a07 */
[----:B------:R-:W-:Y:S01]  /*f130*/  IMAD.U32 R4, RZ, RZ, UR4 ;  /* 0x00000004ff047e24 */ /* 0x000fe2000f8e00ff */
[----:B------:R-:W-:Y:S01]  /*f140*/  ULDC.64 UR4, c[0x0][0x2d0] ;  /* 0x0000b40000047ab9 */ /* 0x000fe20000000a00 */
[----:B------:R-:W-:Y:S01]  /*f150*/  IMAD.U32 R3, RZ, RZ, UR6 ;  /* 0x00000006ff037e24 */ /* 0x000fe2000f8e00ff */
[----:B------:R-:W-:Y:S01]  /*f160*/  ULDC UR6, c[0x0][0x448] ;  /* 0x0001120000067ab9 */ /* 0x000fe20000000800 */
[----:B------:R-:W-:Y:S02]  /*f170*/  IMAD R0, R0, UR4, RZ ;  /* 0x0000000400007c24 */ /* 0x000fe4000f8e02ff */
[----:B------:R-:W-:-:S02]  /*f180*/  IMAD R5, R5, UR6, R34 ;  /* 0x0000000605057c24 */ /* 0x000fc4000f8e0222 */
        /* <DEDUP_REMOVED lines=16> */
[----:B------:R-:W-:Y:S01]  /*f290*/  IMAD.U32 R4, RZ, RZ, UR43 ;  /* 0x0000002bff047e24 */ /* 0x000fe2000f8e00ff */
[----:B------:R-:W-:Y:S01]  /*f2a0*/  LOP3.LUT R16, R16, 0xffffefff, RZ, 0xc0, !PT ;  /* 0xffffefff10107812 */ /* 0x000fe200078ec0ff */
[----:B------:R-:W2:Y:S02]  /*f2b0*/  SHFL.IDX PT, R14, R0, RZ, 0x181f ;  /* 0x00181fff000e7589 */ /* 0x000ea400000e0000 */
[----:B------:R-:W-:Y:S02]  /*f2c0*/  IMAD R4, R4, 0x80, R35 ;  /* 0x0000008004047824 */ /* 0x000fe400078e0223 */
[----:B------:R-:W3:Y:S02]  /*f2d0*/  SHFL.IDX PT, R3, R5, RZ, 0x181f ;  /* 0x00181fff05037589 */ /* 0x000ee400000e0000 */
[C---:B------:R-:W-:Y:S01]  /*f2e0*/  VIADD R6, R4.reuse, 0x10 ;  /* 0x0000001004067836 */ /* 0x040fe20000000000 */
[C---:B------:R-:W-:Y:S01]  /*f2f0*/  ISETP.GE.AND P1, PT, R4.reuse, UR41, PT ;  /* 0x0000002904007c0c */ /* 0x040fe2000bf26270 */
[----:B------:R-:W-:Y:S01]  /*f300*/  VIADD R13, R4, 0x40 ;  /* 0x00000040040d7836 */ /* 0x000fe20000000000 */
[----:B------:R-:W-:Y:S04]  /*f310*/  SHFL.IDX PT, R9, R0, 0x2, 0x181f ;  /* 0x00581f0000097f89 */ /* 0x000fe800000e0000 */
[----:B------:R-:W-:Y:S01]  /*f320*/  SHFL.IDX PT, R8, R5, 0x2, 0x181f ;  /* 0x00581f0005087f89 */ /* 0x000fe200000e0000 */
[----:B------:R-:W-:-:S03]  /*f330*/  ISETP.GE.AND P3, PT, R13, UR41, PT ;  /* 0x000000290d007c0c */ /* 0x000fc6000bf66270 */
[----:B------:R-:W-:Y:S03]  /*f340*/  SHFL.IDX PT, R7, R0, 0x3, 0x181f ;  /* 0x00781f0000077f89 */ /* 0x000fe600000e0000 */
[----:B------:R-:W-:Y:S01]  /*f350*/  @P1 LOP3.LUT R16, R16, 0x1000, RZ, 0xfc, !PT ;  /* 0x0000100010101812 */ /* 0x000fe200078efcff */
[----:B------:R-:W-:Y:S03]  /*f360*/  SHFL.IDX PT, R21, R0, 0x5, 0x181f ;  /* 0x00b81f0000157f89 */ /* 0x000fe600000e0000 */
[----:B------:R-:W-:Y:S01]  /*f370*/  LOP3.LUT R16, R16, 0xfffff7ff, RZ, 0xc0, !PT ;  /* 0xfffff7ff10107812 */ /* 0x000fe200078ec0ff */
[----:B------:R-:W-:Y:S01]  /*f380*/  SHFL.IDX PT, R15, R0, 0x6, 0x181f ;  /* 0x00d81f00000f7f89 */ /* 0x000fe200000e0000 */
[----:B0-----:R-:W-:-:S03]  /*f390*/  SHF.L.U32 R35, R2, 0x3, RZ ;  /* 0x0000000302237819 */ /* 0x001fc600000006ff */
[----:B------:R-:W-:Y:S01]  /*f3a0*/  SHFL.IDX PT, R2, R5, 0x1, 0x181f ;  /* 0x00381f0005027f89 */ /* 0x000fe200000e0000 */
        /* <DEDUP_REMOVED lines=19> */
[C---:B------:R-:W-:Y:S02]  /*f4e0*/  @!P4 LEA R7, P0, R35.reuse, R7, 0x1 ;  /* 0x000000072307c211 */ /* 0x040fe400078008ff */
[----:B------:R-:W-:Y:S02]  /*f4f0*/  LOP3.LUT R16, R16, 0xffbfffff, RZ, 0xc0, !PT ;  /* 0xffbfffff10107812 */ /* 0x000fe400078ec0ff */
[----:B--2---:R-:W-:Y:S02]  /*f500*/  @!P4 IADD3.X R6, RZ, R6, RZ, P0, !PT ;  /* 0x00000006ff06c210 */ /* 0x004fe400007fe4ff */
        /* <DEDUP_REMOVED lines=23> */
[----:B------:R-:W-:Y:S02]  /*f680*/  LOP3.LUT P0, RZ, R16, 0x800, RZ, 0xc0, !PT ;  /* 0x0000080010ff7812 */ /* 0x000fe4000780c0ff */
[----:B------:R-:W-:-:S05]  /*f690*/  @!P6 MOV R2, R12 ;  /* 0x0000000c0002e202 */ /* 0x000fca0000000f00 */
[----:B------:R0:W-:Y:S01]  /*f6a0*/  @!P6 LDGSTS.E.BYPASS.LTC128B.128 [R22+0x18400], desc[UR36][R2.64], !P5 ;  /* 0x184000000216efae */ /* 0x0001e2000e901d64 */
[----:B------:R-:W-:-:S05]  /*f6b0*/  LOP3.LUT P6, RZ, R16, 0x400000, RZ, 0xc0, !PT ;  /* 0x0040000010ff7812 */ /* 0x000fca00078cc0ff */
        /* <DEDUP_REMOVED lines=9> */
[----:B0-----:R-:W-:Y:S01]  /*f750*/  @!P3 MOV R2, R14 ;  /* 0x0000000e0002b202 */ /* 0x001fe20000000f00 */
        /* <DEDUP_REMOVED lines=12> */
.L_x_4811:
[----:B------:R-:W0:Y:S01]  /*f820*/  S2R R0, SR_TID.X ;  /* 0x0000000000007919 */ /* 0x000e220000002100 */
[----:B------:R-:W-:Y:S01]  /*f830*/  VIADD R4, R4, 0x70 ;  /* 0x0000007004047836 */ /* 0x000fe20000000000 */
[----:B------:R-:W-:-:S04]  /*f840*/  LOP3.LUT R16, R16, 0xffffbfff, RZ, 0xc0, !PT ;  /* 0xffffbfff10107812 */ /* 0x000fc800078ec0ff */
[----:B------:R-:W-:-:S13]  /*f850*/  ISETP.GE.AND P1, PT, R4, UR41, PT ;  /* 0x0000002904007c0c */ /* 0x000fda000bf26270 */
[----:B------:R-:W-:Y:S02]  /*f860*/  @P1 LOP3.LUT R16, R16, 0x4000, RZ, 0xfc, !PT ;  /* 0x0000400010101812 */ /* 0x000fe400078efcff */
[----:B0-----:R-:W-:-:S04]  /*f870*/  SHF.L.U32 R0, R0, 0x3, RZ ;  /* 0x0000000300007819 */ /* 0x001fc800000006ff */
        /* <DEDUP_REMOVED lines=9> */
.L_x_4730:
        /* <DEDUP_REMOVED lines=28> */
.L_x_4732:
[----:B------:R-:W-:Y:S05]  /*fad0*/  BSYNC B6 ;  /* 0x0000000000067941 */ /* 0x000fea0003800000 */
.L_x_4731:
        /* <DEDUP_REMOVED lines=34> */
[----:B------:R-:W-:Y:S02]  /*fd00*/  MOV R9, UR8 ;  /* 0x0000000800097c02 */ /* 0x000fe40008000f00 */
[----:B------:R-:W-:Y:S01]  /*fd10*/  SHF.R.S32.HI R0, RZ, 0x1f, R5 ;  /* 0x0000001fff007819 */ /* 0x000fe20000011405 */
        /* <DEDUP_REMOVED lines=29> */
[----:B0-----:R-:W-:-:S04]  /*fef0*/  @!P1 LEA R14, P0, R20, R14, 0x1 ;  /* 0x0000000e140e9211 */ /* 0x001fc800078008ff */
[----:B--2---:R-:W-:Y:S01]  /*ff00*/  @!P1 MOV R2, R14 ;  /* 0x0000000e00029202 */ /* 0x004fe20000000f00 */
[----:B------:R-:W-:Y:S01]  /*ff10*/  @!P1 IMAD.X R5, RZ, RZ, R5, P0 ;  /* 0x000000ffff059224 */ /* 0x000fe200000e0605 */
[----:B------:R-:W0:Y:S03]  /*ff20*/  SHFL.IDX PT, R14, R0, 0x2, 0x181f ;  /* 0x00581f00000e7f89 */ /* 0x000e2600000e0000 */
[----:B------:R-:W-:Y:S02]  /*ff30*/  @!P1 IMAD.MOV.U32 R3, RZ, RZ, R5 ;  /* 0x000000ffff039224 */ /* 0x000fe400078e0005 */
[----:B------:R-:W2:Y:S04]  /*ff40*/  SHFL.IDX PT, R5, R4, 0x2, 0x181f ;  /* 0x00581f0004057f89 */ /* 0x000ea800000e0000 */
        /* <DEDUP_REMOVED lines=24> */
[----:B------:R-:W-:-:S03]  /*100d0*/  @!P6 MOV R3, R5 ;  /* 0x000000050003e202 */ /* 0x000fc60000000f00 */
        /* <DEDUP_REMOVED lines=27> */
[----:B0-----:R-:W-:-:S04]  /*10290*/  @!P1 LEA R14, P0, R20, R14, 0x1 ;  /* 0x0000000e140e9211 */ /* 0x001fc800078008ff */
[----:B--2---:R-:W-:Y:S01]  /*102a0*/  @!P1 IADD3.X R5, RZ, R5, RZ, P0, !PT ;  /* 0x00000005ff059210 */ /* 0x004fe200007fe4ff */
[----:B---3--:R-:W-:-:S04]  /*102b0*/  @!P1 IMAD.MOV.U32 R2, RZ, RZ, R14 ;  /* 0x000000ffff029224 */ /* 0x008fc800078e000e */
[----:B------:R-:W-:Y:S01]  /*102c0*/  @!P1 IMAD.MOV.U32 R3, RZ, RZ, R5 ;  /* 0x000000ffff039224 */ /* 0x000fe200078e0005 */
[----:B------:R0:W2:Y:S04]  /*102d0*/  SHFL.IDX PT, R14, R0, 0x7, 0x181f ;  /* 0x00f81f00000e7f89 */ /* 0x0000a800000e0000 */
[----:B------:R0:W-:Y:S04]  /*102e0*/  @!P1 LDGSTS.E.BYPASS.LTC128B.128 [R22+0x25400], desc[UR36][R2.64], !P2 ;  /* 0x2540000002169fae */ /* 0x0001e8000d101d64 */
[----:B------:R0:W-:Y:S04]  /*102f0*/  @!P1 LDGSTS.E.BYPASS.LTC128B.128 [R22+0x29400], desc[UR36][R2.64+0x80], !P3 ;  /* 0x2940008002169fae */ /* 0x0001e8000d901d64 */
[----:B------:R0:W-:Y:S04]  /*10300*/  @!P1 LDGSTS.E.BYPASS.LTC128B.128 [R22+0x2d400], desc[UR36][R2.64+0x100], !P4 ;  /* 0x2d40010002169fae */ /* 0x0001e8000e101d64 */
[----:B------:R0:W-:Y:S04]  /*10310*/  @!P1 LDGSTS.E.BYPASS.LTC128B.128 [R22+0x31400], desc[UR36][R2.64+0x180], !P5 ;  /* 0x3140018002169fae */ /* 0x0001e8000e901d64 */
[----:B------:R0:W3:Y:S02]  /*10320*/  SHFL.IDX PT, R5, R4, 0x7, 0x181f ;  /* 0x00f81f0004057f89 */ /* 0x0000e400000e0000 */
.L_x_4829:
        /* <DEDUP_REMOVED lines=12> */
.L_x_4734:
        /* <DEDUP_REMOVED lines=18> */
.L_x_4830:
[----:B------:R-:W-:Y:S05]  /*10510*/  BSYNC B0 ;  /* 0x0000000000007941 */ /* 0x000fea0003800000 */
.L_x_4735:
[----:B------:R-:W-:-:S13]  /*10520*/  LOP3.LUT P0, RZ, R16, 0x2000, RZ, 0xc0, !PT ;  /* 0x0000200010ff7812 */ /* 0x000fda000780c0ff */
[----:B------:R-:W-:Y:S05]  /*10530*/  @!P0 BRA `(.L_x_4737) ;  /* 0x0000000000048947 */ /* 0x000fea0003800000 */
[----:B------:R-:W-:Y:S01]  /*10540*/  BPT.TRAP 0x1 ;  /* 0x000000040000795c */ /* 0x000fe20000300000 */
.L_x_4737:
[----:B------:R-:W-:Y:S01]  /*10550*/  SHF.L.U32 R3, R26, 0x1f, RZ ;  /* 0x0000001f1a037819 */ /* 0x000fe200000006ff */
[----:B------:R-:W-:Y:S03]  /*10560*/  BSSY B0, `(.L_x_4738) ;  /* 0x0000003000007945 */ /* 0x000fe60003800000 */
[----:B------:R-:W2:Y:S02]  /*10570*/  SYNCS.PHASECHK.TRANS64.TRYWAIT P0, [R24+URZ+0x32460], R3 ;  /* 0x03246003180075a7 */ /* 0x000ea4000800017f */
[----:B--2---:R-:W-:Y:S05]  /*10580*/  @!P0 BRA `(.L_x_4739) ;  /* 0x0000003c00488947 */ /* 0x004fea0003800000 */
.L_x_4831:
[----:B------:R-:W-:Y:S05]  /*10590*/  BSYNC B0 ;  /* 0x0000000000007941 */ /* 0x000fea0003800000 */
.L_x_4738:
[----:B------:R-:W3:Y:S01]  /*105a0*/  LDL.LU R4, [R1] ;  /* 0x0000000001047983 */ /* 0x000ee20000300800 */
        /* <DEDUP_REMOVED lines=13> */
[----:B------:R-:W-:Y:S02]  /*10680*/  IADD3 R3, R3, R5, RZ ;  /* 0x0000000503037210 */ /* 0x000fe40007ffe0ff */
        /* <DEDUP_REMOVED lines=80> */
.L_x_4845:
        /* <DEDUP_REMOVED lines=15> */
.L_x_4741:
        /* <DEDUP_REMOVED lines=10> */
.L_x_4742:
[----:B------:R-:W-:Y:S01]  /*10d20*/  UISETP.GE.AND UP0, UPT, UR44, 0x2, UPT ;  /* 0x000000022c00788c */ /* 0x000fe2000bf06270 */
[----:B------:R2:W-:Y:S05]  /*10d30*/  SYNCS.ARRIVE.TRANS64.A1T0 RZ, [R24+URZ+0x32450], RZ ;  /* 0x032450ff18ff79a7 */ /* 0x0005ea000810003f */
[----:B------:R-:W-:-:S13]  /*10d40*/  PLOP3.LUT P0, PT, PT, PT, UP0, 0x40, 0x0 ;  /* 0x000000000000781c */ /* 0x000fda0003f0e808 */
[----:B--2---:R-:W-:Y:S05]  /*10d50*/  @P0 BRA `(.L_x_4743) ;  /* 0x0000000c00680947 */ /* 0x004fea0003800000 */
[----:B------:R-:W-:Y:S01]  /*10d60*/  UIADD3 UR4, UR44, -0x2, URZ ;  /* 0xfffffffe2c047890 */ /* 0x000fe2000fffe03f */
[----:B------:R-:W-:Y:S05]  /*10d70*/  BSSY B0, `(.L_x_4743) ;  /* 0x00000d8000007945 */ /* 0x000fea0003800000 */
[----:B------:R-:W-:-:S07]  /*10d80*/  IMAD.U32 R20, RZ, RZ, UR4 ;  /* 0x00000004ff147e24 */ /* 0x000fce000f8e00ff */
.L_x_4756:
        /* <DEDUP_REMOVED lines=9> */
[C---:B------:R-:W-:Y:S02]  /*10e20*/  ISETP.GT.U32.AND P2, PT, R2.reuse, 0x5f, PT ;  /* 0x0000005f0200780c */ /* 0x040fe40003f44070 */
[----:B------:R-:W-:-:S05]  /*10e30*/  IADD3 R8, R2, R8, RZ ;  /* 0x0000000802087210 */ /* 0x000fca0007ffe0ff */
        /* <DEDUP_REMOVED lines=18> */
[----:B------:R-:W-:-:S02]  /*10f60*/  ISETP.NE.AND P0, PT, R18, 0x2, PT ;  /* 0x000000021200780c */ /* 0x000fc40003f05270 */
[----:B------:R-:W-:Y:S01]  /*10f70*/  MOV R2, R20 ;  /* 0x0000001400027202 */ /* 0x000fe20000000f00 */
[----:B------:R-:W-:Y:S01]  /*10f80*/  IMAD R5, R5, UR4, R8 ;  /* 0x0000000405057c24 */ /* 0x000fe2000f8e0208 */
[----:B------:R-:W-:Y:S01]  /*10f90*/  SEL R3, RZ, 0x1, P0 ;  /* 0x00000001ff037807 */ /* 0x000fe20000000000 */
[----:B------:R0:W5:Y:S01]  /*10fa0*/  @!P2 LDG.E R4, desc[UR36][R6.64] ;  /* 0x000000240604a981 */ /* 0x000162000c1e1900 */
[----:B------:R-:W-:Y:S01]  /*10fb0*/  SEL R18, R18, RZ, P0 ;  /* 0x000000ff12127207 */ /* 0x000fe20000000000 */
[----:B------:R-:W-:Y:S01]  /*10fc0*/  VIADD R20, R20, 0xffffffff ;  /* 0xffffffff14147836 */ /* 0x000fe20000000000 */
[----:B------:R-:W-:Y:S02]  /*10fd0*/  LOP3.LUT R26, R26, R3, RZ, 0x3c, !PT ;  /* 0x000000031a1a7212 */ /* 0x000fe400078e3cff */
[----:B------:R-:W-:Y:S01]  /*10fe0*/  ISETP.GT.AND P2, PT, R2, RZ, PT ;  /* 0x000000ff0200720c */ /* 0x000fe20003f44270 */
[----:B-1----:R-:W-:-:S12]  /*10ff0*/  @!P1 BRA `(.L_x_4744) ;  /* 0x0000000000049947 */ /* 0x002fd80003800000 */
[----:B------:R-:W-:Y:S01]  /*11000*/  BPT.TRAP 0x1 ;  /* 0x000000040000795c */ /* 0x000fe20000300000 */
.L_x_4744:
[----:B------:R-:W-:Y:S01]  /*11010*/  IMAD R10, R18, 0x8, R17 ;  /* 0x00000008120a7824 */ /* 0x000fe200078e0211 */
[----:B------:R-:W-:Y:S01]  /*11020*/  SHF.L.U32 R25, R26, 0x1f, RZ ;  /* 0x0000001f1a197819 */ /* 0x000fe200000006ff */
[----:B------:R-:W-:Y:S01]  /*11030*/  BSSY B1, `(.L_x_4745) ;  /* 0x0000004000017945 */ /* 0x000fe20003800000 */
[----:B------:R-:W-:Y:S02]  /*11040*/  SHF.R.S32.HI R23, RZ, 0x1f, R5 ;  /* 0x0000001fff177819 */ /* 0x000fe40000011405 */
[----:B------:R-:W2:Y:S02]  /*11050*/  SYNCS.PHASECHK.TRANS64.TRYWAIT P0, [R10+URZ+0x32440], R25 ;  /* 0x032440190a0075a7 */ /* 0x000ea4000800017f */
[----:B--2---:R-:W-:Y:S05]  /*11060*/  @!P0 BRA `(.L_x_4746) ;  /* 0x0000003800e88947 */ /* 0x004fea0003800000 */
.L_x_4846:
[----:B------:R-:W-:Y:S05]  /*11070*/  BSYNC B1 ;  /* 0x0000000000017941 */ /* 0x000fea0003800000 */
.L_x_4745:
        /* <DEDUP_REMOVED lines=33> */
[----:B----4-:R-:W-:-:S05]  /*11290*/  IADD3.X R7, RZ, R7, RZ, P0, !PT ;  /* 0x00000007ff077210 */ /* 0x010fca00007fe4ff */
        /* <DEDUP_REMOVED lines=17> */
.L_x_4860:
        /* <DEDUP_REMOVED lines=8> */
.L_x_4748:
        /* <DEDUP_REMOVED lines=10> */
.L_x_4749:
[----:B------:R1:W-:Y:S01]  /*114d0*/  SYNCS.ARRIVE.TRANS64.A1T0 RZ, [R10+URZ+0x32430], RZ ;  /* 0x032430ff0aff79a7 */ /* 0x0003e2000810003f */
[----:B------:R-:W-:Y:S05]  /*114e0*/  @!P3 BRA `(.L_x_4750) ;  /* 0x000000000004b947 */ /* 0x000fea0003800000 */
[----:B------:R-:W-:Y:S01]  /*114f0*/  BPT.TRAP 0x1 ;  /* 0x000000040000795c */ /* 0x000fe20000300000 */
.L_x_4750:
[----:B------:R-:W3:Y:S01]  /*11500*/  SYNCS.PHASECHK.TRANS64.TRYWAIT P0, [R10+URZ+0x32460], R25 ;  /* 0x032460190a0075a7 */ /* 0x000ee2000800017f */
[----:B------:R-:W-:Y:S04]  /*11510*/  BSSY B1, `(.L_x_4751) ;  /* 0x0000002000017945 */ /* 0x000fe80003800000 */
[----:B---3--:R-:W-:Y:S05]  /*11520*/  @!P0 BRA `(.L_x_4752) ;  /* 0x0000003c005c8947 */ /* 0x008fea0003800000 */
.L_x_4861:
[----:B------:R-:W-:Y:S05]  /*11530*/  BSYNC B1 ;  /* 0x0000000000017941 */ /* 0x000fea0003800000 */
.L_x_4751:
        /* <DEDUP_REMOVED lines=62> */
[----:B------:R4:W0:Y:S01]  /*11920*/  SHFL.IDX PT, R14, R21, 0x5, 0x181f ;  /* 0x00b81f00150e7f89 */ /* 0x00082200000e0000 */
[----:B------:R-:W-:-:S05]  /*11930*/  IADD3.X R3, RZ, R25, RZ, P0, !PT ;  /* 0x00000019ff037210 */ /* 0x000fca00007fe4ff */
[----:B------:R4:W-:Y:S04]  /*11940*/  LDGSTS.E.BYPASS.LTC128B.128 [R23+0x2400], desc[UR36][R2.64], !P5 ;  /* 0x0240000002177fae */ /* 0x0009e8000e901d64 */
[----:B------:R4:W-:Y:S04]  /*11950*/  LDGSTS.E.BYPASS.LTC128B.128 [R23+0x5400], desc[UR36][R2.64+0x80], !P4 ;  /* 0x0540008002177fae */ /* 0x0009e8000e101d64 */
[----:B------:R4:W-:Y:S04]  /*11960*/  LDGSTS.E.BYPASS.LTC128B.128 [R23+0x8400], desc[UR36][R2.64+0x100], !P3 ;  /* 0x0840010002177fae */ /* 0x0009e8000d901d64 */
[----:B------:R4:W-:Y:S02]  /*11970*/  LDGSTS.E.BYPASS.LTC128B.128 [R23+0xb400], desc[UR36][R2.64+0x180], !P1 ;  /* 0x0b40018002177fae */ /* 0x0009e4000c901d64 */
.L_x_4875:
        /* <DEDUP_REMOVED lines=11> */
.L_x_4754:
        /* <DEDUP_REMOVED lines=10> */
.L_x_4755:
[----:B------:R2:W-:Y:S01]  /*11ad0*/  SYNCS.ARRIVE.TRANS64.A1T0 RZ, [R10+URZ+0x32450], RZ ;  /* 0x032450ff0aff79a7 */ /* 0x0005e2000810003f */
[----:B------:R-:W-:Y:S05]  /*11ae0*/  @P2 BRA `(.L_x_4756) ;  /* 0xfffffff000a82947 */ /* 0x000fea000383ffff */
[----:B------:R-:W-:Y:S05]  /*11af0*/  BSYNC B0 ;  /* 0x0000000000007941 */ /* 0x000fea0003800000 */
.L_x_4743:
        /* <DEDUP_REMOVED lines=21> */
.L_x_4758:
[----:B------:R-:W-:Y:S05]  /*11c50*/  BSYNC B0 ;  /* 0x0000000000007941 */ /* 0x000fea0003800000 */
.L_x_4757:
[----:B------:R-:W-:-:S07]  /*11c60*/  LOP3.LUT R26, R26, R5, RZ, 0x3c, !PT ;  /* 0x000000051a1a7212 */ /* 0x000fce00078e3cff */
.L_x_4714:
[----:B------:R-:W-:Y:S05]  /*11c70*/  BSYNC B7 ;  /* 0x0000000000077941 */ /* 0x000fea0003800000 */
.L_x_4712:
        /* <DEDUP_REMOVED lines=11> */
.L_x_4759:
[----:B------:R-:W-:-:S03]  /*11d30*/  UMOV UR4, 0xffffffff ;  /* 0xffffffff00047882 */ /* 0x000fc60000000000 */
[----:B------:R-:W-:Y:S05]  /*11d40*/  BRA.DIV UR4, `(.L_x_4761) ;  /* 0x0000003e04307947 */ /* 0x000fea000b800000 */
[----:B------:R3:W4:Y:S02]  /*11d50*/  SHFL.IDX PT, R14, R32, RZ, 0x1f ;  /* 0x00001fff200e7589 */ /* 0x00072400000e0000 */
.L_x_4878:
        /* <DEDUP_REMOVED lines=8> */
.L_x_4760:
[----:B------:R-:W-:Y:S02]  /*11de0*/  ULDC UR4, c[0x0][0xd38] ;  /* 0x00034e0000047ab9 */ /* 0x000fe40000000800 */
[----:B----4-:R-:W-:-:S13]  /*11df0*/  ISETP.GE.AND P0, PT, R32, UR4, PT ;  /* 0x0000000420007c0c */ /* 0x010fda000bf06270 */
[----:B------:R-:W-:Y:S05]  /*11e00*/  @!P0 BRA `(.L_x_4762) ;  /* 0xffffffbc00448947 */ /* 0x000fea000383ffff */
.L_x_4709:
        /* <DEDUP_REMOVED lines=12> */
.L_x_4879:
[----:B------:R-:W-:Y:S05]  /*11ed0*/  BSYNC B0 ;  /* 0x0000000000007941 */ /* 0x000fea0003800000 */
.L_x_4763:
[----:B------:R-:W-:-:S03]  /*11ee0*/  UMOV UR4, 0xffffffff ;  /* 0xffffffff00047882 */ /* 0x000fc60000000000 */
[----:B------:R-:W-:Y:S05]  /*11ef0*/  BRA.DIV UR4, `(.L_x_4765) ;  /* 0x0000003e04007947 */ /* 0x000fea000b800000 */
[----:B0-----:R-:W0:Y:S02]  /*11f00*/  S2R R0, SR_TID.X ;  /* 0x0000000000007919 */ /* 0x001e240000002100 */
[----:B0-----:R-:W-:-:S04]  /*11f10*/  SHF.R.U32.HI R0, RZ, 0x5, R0 ;  /* 0x00000005ff007819 */ /* 0x001fc80000011600 */
[----:B------:R-:W-:-:S05]  /*11f20*/  LOP3.LUT R0, R0, 0x3, RZ, 0xc0, !PT ;  /* 0x0000000300007812 */ /* 0x000fca00078ec0ff */
[----:B------:R0:W1:Y:S02]  /*11f30*/  SHFL.IDX PT, R14, R0, RZ, 0x1f ;  /* 0x00001fff000e7589 */ /* 0x00006400000e0000 */
.L_x_4882:
[----:B-1----:R-:W-:Y:S01]  /*11f40*/  ISETP.NE.AND P0, PT, R14, RZ, PT ;  /* 0x000000ff0e00720c */ /* 0x002fe20003f05270 */
[----:B------:R-:W-:-:S12]  /*11f50*/  BSSY B0, `(.L_x_4766) ;  /* 0x0000026000007945 */ /* 0x000fd80003800000 */
[----:B------:R-:W-:Y:S05]  /*11f60*/  @P0 BRA `(.L_x_4767) ;  /* 0x0000000000900947 */ /* 0x000fea0003800000 */
[----:B------:R-:W-:-:S03]  /*11f70*/  UMOV UR4, 0xffffffff ;  /* 0xffffffff00047882 */ /* 0x000fc60000000000 */
[----:B------:R-:W-:Y:S05]  /*11f80*/  BRA.DIV UR4, `(.L_x_4768) ;  /* 0x0000003e04107947 */ /* 0x000fea000b800000 */
[----:B------:R-:W-:-:S13]  /*11f90*/  ELECT P6, URZ, PT ;  /* 0x00000000003f782f */ /* 0x000fda00038c0000 */
.L_x_4885:
[----:B------:R-:W-:Y:S05]  /*11fa0*/  @!P6 BRA `(.L_x_4767) ;  /* 0x000000000080e947 */ /* 0x000fea0003800000 */
[----:B0-----:R-:W4:Y:S02]  /*11fb0*/  LDL R0, [R1+0xc] ;  /* 0x00000c0001007983 */ /* 0x001f240000100800 */
[----:B----4-:R-:W-:-:S13]  /*11fc0*/  R2UR UR4, R0 ;  /* 0x00000000000472ca */ /* 0x010fda00000e0000 */
[----:B------:R-:W-:-:S06]  /*11fd0*/  ULOP3.LUT UR4, UR4, 0x2, URZ, 0xfc, !UPT ;  /* 0x0000000204047892 */ /* 0x000fcc000f8efc3f */
[----:B------:R-:W-:-:S04]  /*11fe0*/  MOV R0, UR4 ;  /* 0x0000000400007c02 */ /* 0x000fc80008000f00 */
[----:B------:R-:W-:-:S13]  /*11ff0*/  ISETP.NE.AND P0, PT, R0, 0x3, PT ;  /* 0x000000030000780c */ /* 0x000fda0003f05270 */
[----:B------:R-:W-:Y:S05]  /*12000*/  @!P0 BRA `(.L_x_4769) ;  /* 0x0000000000048947 */ /* 0x000fea0003800000 */
[----:B------:R-:W-:Y:S01]  /*12010*/  BPT.TRAP 0x1 ;  /* 0x000000040000795c */ /* 0x000fe20000300000 */
.L_x_4769:
[----:B------:R-:W-:Y:S01]  /*12020*/  IMAD R5, R18, 0x8, R7 ;  /* 0x0000000812057824 */ /* 0x000fe200078e0207 */
[----:B------:R-:W-:Y:S01]  /*12030*/  SHF.L.U32 R0, R26, 0x1f, RZ ;  /* 0x0000001f1a007819 */ /* 0x000fe200000006ff */
[----:B------:R-:W-:-:S03]  /*12040*/  VIADD R18, R18, 0x1 ;  /* 0x0000000112127836 */ /* 0x000fc60000000000 */
[----:B------:R-:W0:Y:S02]  /*12050*/  SYNCS.PHASECHK.TRANS64.TRYWAIT P1, [R5+URZ+0x32440], R0 ;  /* 0x03244000050075a7 */ /* 0x000e24000802017f */
[----:B------:R-:W-:-:S04]  /*12060*/  ISETP.NE.AND P2, PT, R18, 0x2, PT ;  /* 0x000000021200780c */ /* 0x000fc80003f45270 */
[----:B------:R-:W-:Y:S01]  /*12070*/  SEL R3, RZ, 0x1, P2 ;  /* 0x00000001ff037807 */ /* 0x000fe20001000000 */
[----:B0-----:R-:W-:Y:S08]  /*12080*/  @!P1 BRA `(.L_x_4770) ;  /* 0x0000003800f09947 */ /* 0x001ff00003800000 */
.L_x_4886:
[----:B------:R-:W-:Y:S02]  /*12090*/  SEL R18, R18, RZ, P2 ;  /* 0x000000ff12127207 */ /* 0x000fe40001000000 */
[----:B------:R-:W-:Y:S01]  /*120a0*/  LOP3.LUT R2, R26, R3, RZ, 0x3c, !PT ;  /* 0x000000031a027212 */ /* 0x000fe200078e3cff */
[----:B------:R-:W-:Y:S06]  /*120b0*/  @!P0 BRA `(.L_x_4771) ;  /* 0x0000000000048947 */ /* 0x000fec0003800000 */
[----:B------:R-:W-:Y:S01]  /*120c0*/  BPT.TRAP 0x1 ;  /* 0x000000040000795c */ /* 0x000fe20000300000 */
.L_x_4771:
[----:B------:R-:W-:Y:S01]  /*120d0*/  IMAD R3, R18, 0x8, R7 ;  /* 0x0000000812037824 */ /* 0x000fe200078e0207 */
[----:B------:R-:W-:-:S04]  /*120e0*/  SHF.L.U32 R2, R2, 0x1f, RZ ;  /* 0x0000001f02027819 */ /* 0x000fc800000006ff */
[----:B------:R-:W1:Y:S02]  /*120f0*/  SYNCS.PHASECHK.TRANS64.TRYWAIT P1, [R3+URZ+0x32440], R2 ;  /* 0x03244002030075a7 */ /* 0x000e64000802017f */
[----:B-1----:R-:W-:Y:S05]  /*12100*/  @!P1 BRA `(.L_x_4772) ;  /* 0x0000003800e49947 */ /* 0x002fea0003800000 */
.L_x_4887:
[----:B------:R-:W-:Y:S05]  /*12110*/  @!P0 BRA `(.L_x_4773) ;  /* 0x0000000000048947 */ /* 0x000fea0003800000 */
[----:B------:R-:W-:Y:S01]  /*12120*/  BPT.TRAP 0x1 ;  /* 0x000000040000795c */ /* 0x000fe20000300000 */
.L_x_4773:
[----:B------:R-:W4:Y:S02]  /*12130*/  SYNCS.PHASECHK.TRANS64.TRYWAIT P1, [R5+URZ+0x32460], R0 ;  /* 0x03246000050075a7 */ /* 0x000f24000802017f */
[----:B----4-:R-:W-:Y:S05]  /*12140*/  @!P1 BRA `(.L_x_4774) ;  /* 0x0000003800e89947 */ /* 0x010fea0003800000 */
.L_x_4888:
[----:B------:R-:W-:Y:S05]  /*12150*/  @!P0 BRA `(.L_x_4775) ;  /* 0x0000000000048947 */ /* 0x000fea0003800000 */
[----:B------:R-:W-:Y:S01]  /*12160*/  BPT.TRAP 0x1 ;  /* 0x000000040000795c */ /* 0x000fe20000300000 */
.L_x_4775:
[----:B------:R0:W0:Y:S02]  /*12170*/  SYNCS.PHASECHK.TRANS64.TRYWAIT P0, [R3+URZ+0x32460], R2 ;  /* 0x03246002030075a7 */ /* 0x000024000800017f */
[----:B0-----:R-:W-:Y:S05]  /*12180*/  @!P0 NANOSLEEP.SYNCS 0x989680 ;  /* 0x009896800000895d */ /* 0x001fea0003900000 */
[----:B------:R-:W0:Y:S02]  /*12190*/  @!P0 SYNCS.PHASECHK.TRANS64 P0, [R3+URZ+0x32460], R2 ;  /* 0x03246002030085a7 */ /* 0x000e24000800007f */
[----:B0-----:R-:W-:Y:S05]  /*121a0*/  @!P0 BRA `(.L_x_4775) ;  /* 0xfffffffc00f08947 */ /* 0x001fea000383ffff */
.L_x_4767:
[----:B------:R-:W-:Y:S05]  /*121b0*/  BSYNC B0 ;  /* 0x0000000000007941 */ /* 0x000fea0003800000 */
.L_x_4766:
[----:B------:R-:W-:Y:S05]  /*121c0*/  EXIT ;  /* 0x000000000000794d */ /* 0x000fea0003800000 */
.L_x_4655:
[----:B0-----:R-:W-:-:S04]  /*121d0*/  IMAD.U32 R3, RZ, RZ, UR40 ;  /* 0x00000028ff037e24 */ /* 0x001fc8000f8e00ff */
[----:B------:R0:W1:Y:S03]  /*121e0*/  SYNCS.PHASECHK.TRANS64.TRYWAIT P0, [R3+URZ+0x32400], R0 ;  /* 0x03240000030075a7 */ /* 0x000066000800017f */
[----:B-1----:R-:W-:Y:S05]  /*121f0*/  @!P0 NANOSLEEP.SYNCS 0x989680 ;  /* 0x009896800000895d */ /* 0x002fea0003900000 */
[----:B------:R-:W1:Y:S02]  /*12200*/  @!P0 SYNCS.PHASECHK.TRANS64 P0, [R3+URZ+0x32400], R0 ;  /* 0x03240000030085a7 */ /* 0x000e64000800007f */
[----:B-1----:R-:W-:Y:S05]  /*12210*/  @!P0 BRA `(.L_x_4655) ;  /* 0xfffffffc00ec8947 */ /* 0x002fea000383ffff */
[----:B------:R-:W-:Y:S05]  /*12220*/  BRA `(.L_x_4776) ;  /* 0xfffffef400d07947 */ /* 0x000fea000383ffff */
.L_x_4659:
[----:B0-----:R-:W-:-:S04]  /*12230*/  IMAD.U32 R3, RZ, RZ, UR6 ;  /* 0x00000006ff037e24 */ /* 0x001fc8000f8e00ff */
[----:B------:R0:W2:Y:S03]  /*12240*/  SYNCS.PHASECHK.TRANS64.TRYWAIT P1, [R3+URZ+0x32430], R2 ;  /* 0x03243002030075a7 */ /* 0x0000a6000802017f */
[----:B--2---:R-:W-:Y:S05]  /*12250*/  @!P1 NANOSLEEP.SYNCS 0x989680 ;  /* 0x009896800000995d */ /* 0x004fea0003900000 */
[----:B------:R-:W2:Y:S02]  /*12260*/  @!P1 SYNCS.PHASECHK.TRANS64 P1, [R3+URZ+0x32430], R2 ;  /* 0x03243002030095a7 */ /* 0x000ea4000802007f */
[----:B--2---:R-:W-:Y:S05]  /*12270*/  @!P1 BRA `(.L_x_4659) ;  /* 0xfffffffc00ec9947 */ /* 0x004fea000383ffff */
[----:B------:R-:W-:Y:S05]  /*12280*/  BRA `(.L_x_4658) ;  /* 0xfffffef400f87947 */ /* 0x000fea000383ffff */
.L_x_4660:
[----:B0-----:R-:W-:-:S04]  /*12290*/  IMAD.U32 R3, RZ, RZ, UR40 ;  /* 0x00000028ff037e24 */ /* 0x001fc8000f8e00ff */
[----:B------:R0:W2:Y:S03]  /*122a0*/  SYNCS.PHASECHK.TRANS64.TRYWAIT P1, [R3+URZ+0x32410], R0 ;  /* 0x03241000030075a7 */ /* 0x0000a6000802017f */
[----:B--2---:R-:W-:Y:S05]  /*122b0*/  @!P1 NANOSLEEP.SYNCS 0x989680 ;  /* 0x009896800000995d */ /* 0x004fea0003900000 */
[----:B------:R-:W2:Y:S02]  /*122c0*/  @!P1 SYNCS.PHASECHK.TRANS64 P1, [R3+URZ+0x32410], R0 ;  /* 0x03241000030095a7 */ /* 0x000ea4000802007f */
[----:B--2---:R-:W-:Y:S05]  /*122d0*/  @!P1 BRA `(.L_x_4660) ;  /* 0xfffffffc00ec9947 */ /* 0x004fea000383ffff */
[----:B------:R-:W-:Y:S05]  /*122e0*/  BRA `(.L_x_4777) ;  /* 0xfffffef800a07947 */ /* 0x000fea000383ffff */
.L_x_4664:
[----:B0-----:R-:W-:-:S04]  /*122f0*/  MOV R3, UR6 ;  /* 0x0000000600037c02 */ /* 0x001fc80008000f00 */
[----:B------:R0:W3:Y:S03]  /*12300*/  SYNCS.PHASECHK.TRANS64.TRYWAIT P1, [R3+URZ+0x32450], R2 ;  /* 0x03245002030075a7 */ /* 0x0000e6000802017f */
[----:B---3--:R-:W-:Y:S05]  /*12310*/  @!P1 NANOSLEEP.SYNCS 0x989680 ;  /* 0x009896800000995d */ /* 0x008fea0003900000 */
[----:B------:R-:W3:Y:S02]  /*12320*/  @!P1 SYNCS.PHASECHK.TRANS64 P1, [R3+URZ+0x32450], R2 ;  /* 0x03245002030095a7 */ /* 0x000ee4000802007f */
[----:B---3--:R-:W-:Y:S05]  /*12330*/  @!P1 BRA `(.L_x_4664) ;  /* 0xfffffffc00ec9947 */ /* 0x008fea000383ffff */
[----:B------:R-:W-:Y:S05]  /*12340*/  BRA `(.L_x_4663) ;  /* 0xfffffef800a87947 */ /* 0x000fea000383ffff */
.L_x_4671:
[----:B-1----:R-:W-:-:S04]  /*12350*/  IMAD.U32 R153, RZ, RZ, UR4 ;  /* 0x00000004ff997e24 */ /* 0x002fc8000f8e00ff */
[----:B------:R1:W2:Y:S03]  /*12360*/  SYNCS.PHASECHK.TRANS64.TRYWAIT P1, [R153+URZ+0x32430], R0 ;  /* 0x03243000990075a7 */ /* 0x0002a6000802017f */
[----:B--2---:R-:W-:Y:S05]  /*12370*/  @!P1 NANOSLEEP.SYNCS 0x989680 ;  /* 0x009896800000995d */ /* 0x004fea0003900000 */
[----:B------:R-:W2:Y:S02]  /*12380*/  @!P1 SYNCS.PHASECHK.TRANS64 P1, [R153+URZ+0x32430], R0 ;  /* 0x03243000990095a7 */ /* 0x000ea4000802007f */
[----:B--2---:R-:W-:Y:S05]  /*12390*/  @!P1 BRA `(.L_x_4671) ;  /* 0xfffffffc00ec9947 */ /* 0x004fea000383ffff */
[----:B------:R-:W-:Y:S05]  /*123a0*/  BRA `(.L_x_4670) ;  /* 0xffffff2000d87947 */ /* 0x000fea000383ffff */
.L_x_4675:
[----:B--2---:R-:W-:-:S04]  /*123b0*/  IMAD.U32 R203, RZ, RZ, UR4 ;  /* 0x00000004ffcb7e24 */ /* 0x004fc8000f8e00ff */
[----:B------:R2:W3:Y:S03]  /*123c0*/  SYNCS.PHASECHK.TRANS64.TRYWAIT P1, [R203+URZ+0x32450], R0 ;  /* 0x03245000cb0075a7 */ /* 0x0004e6000802017f */
[----:B---3--:R-:W-:Y:S05]  /*123d0*/  @!P1 NANOSLEEP.SYNCS 0x989680 ;  /* 0x009896800000995d */ /* 0x008fea0003900000 */
[----:B------:R-:W3:Y:S02]  /*123e0*/  @!P1 SYNCS.PHASECHK.TRANS64 P1, [R203+URZ+0x32450], R0 ;  /* 0x03245000cb0095a7 */ /* 0x000ee4000802007f */
[----:B---3--:R-:W-:Y:S05]  /*123f0*/  @!P1 BRA `(.L_x_4675) ;  /* 0xfffffffc00ec9947 */ /* 0x008fea000383ffff */
[----:B------:R-:W-:Y:S05]  /*12400*/  BRA `(.L_x_4674) ;  /* 0xffffff2400587947 */ /* 0x000fea000383ffff */
.L_x_4683:
[----:B-1----:R-:W-:-:S04]  /*12410*/  IMAD.U32 R153, RZ, RZ, UR4 ;  /* 0x00000004ff997e24 */ /* 0x002fc8000f8e00ff */
[----:B------:R1:W2:Y:S03]  /*12420*/  SYNCS.PHASECHK.TRANS64.TRYWAIT P1, [R153+URZ+0x32430], R0 ;  /* 0x03243000990075a7 */ /* 0x0002a6000802017f */
[----:B--2---:R-:W-:Y:S05]  /*12430*/  @!P1 NANOSLEEP.SYNCS 0x989680 ;  /* 0x009896800000995d */ /* 0x004fea0003900000 */
[----:B------:R-:W2:Y:S02]  /*12440*/  @!P1 SYNCS.PHASECHK.TRANS64 P1, [R153+URZ+0x32430], R0 ;  /* 0x03243000990095a7 */ /* 0x000ea4000802007f */
[----:B--2---:R-:W-:Y:S05]  /*12450*/  @!P1 BRA `(.L_x_4683) ;  /* 0xfffffffc00ec9947 */ /* 0x004fea000383ffff */
[----:B------:R-:W-:Y:S05]  /*12460*/  BRA `(.L_x_4682) ;  /* 0xffffff5000f47947 */ /* 0x000fea000383ffff */
.L_x_4687:
[----:B--2---:R-:W-:-:S04]  /*12470*/  IMAD.U32 R203, RZ, RZ, UR4 ;  /* 0x00000004ffcb7e24 */ /* 0x004fc8000f8e00ff */
[----:B------:R2:W3:Y:S03]  /*12480*/  SYNCS.PHASECHK.TRANS64.TRYWAIT P1, [R203+URZ+0x32450], R0 ;  /* 0x03245000cb0075a7 */ /* 0x0004e6000802017f */
[----:B---3--:R-:W-:Y:S05]  /*12490*/  @!P1 NANOSLEEP.SYNCS 0x989680 ;  /* 0x009896800000995d */ /* 0x008fea0003900000 */
[----:B------:R-:W3:Y:S02]  /*124a0*/  @!P1 SYNCS.PHASECHK.TRANS64 P1, [R203+URZ+0x32450], R0 ;  /* 0x03245000cb0095a7 */ /* 0x000ee4000802007f */
[----:B---3--:R-:W-:Y:S05]  /*124b0*/  @!P1 BRA `(.L_x_4687) ;  /* 0xfffffffc00ec9947 */ /* 0x008fea000383ffff */
[----:B------:R-:W-:Y:S05]  /*124c0*/  BRA `(.L_x_4686) ;  /* 0xffffff5400747947 */ /* 0x000fea000383ffff */
.L_x_4720:
[----:B------:R-:W2:Y:S01]  /*124d0*/  S2R R20, SR_TID.X ;  /* 0x0000000000147919 */ /* 0x000ea20000002100 */
[----:B------:R-:W-:Y:S01]  /*124e0*/  MOV R12, RZ ;  /* 0x000000ff000c7202 */ /* 0x000fe20000000f00 */
        /* <DEDUP_REMOVED lines=8> */
.L_x_4778:
[----:B------:R-:W-:Y:S05]  /*12570*/  BRA `(.L_x_4779) ;  /* 0xffffffbc00ec7947 */ /* 0x000fea000383ffff */
.L_x_4723:
[----:B0-----:R0:W1:Y:S02]  /*12580*/  SYNCS.PHASECHK.TRANS64.TRYWAIT P0, [R24+URZ+0x32440], R3 ;  /* 0x03244003180075a7 */ /* 0x001064000800017f */
[----:B-1----:R-:W-:Y:S05]  /*12590*/  @!P0 NANOSLEEP.SYNCS 0x989680 ;  /* 0x009896800000895d */ /* 0x002fea0003900000 */
[----:B------:R-:W1:Y:S02]  /*125a0*/  @!P0 SYNCS.PHASECHK.TRANS64 P0, [R24+URZ+0x32440], R3 ;  /* 0x03244003180085a7 */ /* 0x000e64000800007f */
[----:B-1----:R-:W-:Y:S05]  /*125b0*/  @!P0 BRA `(.L_x_4723) ;  /* 0xfffffffc00f08947 */ /* 0x002fea000383ffff */
[----:B------:R-:W-:Y:S05]  /*125c0*/  BRA `(.L_x_4780) ;  /* 0xffffffc000947947 */ /* 0x000fea000383ffff */
.L_x_4724:
[----:B------:R-:W-:Y:S01]  /*125d0*/  BSSY B0, `(.L_x_4781) ;  /* 0x0000008000007945 */ /* 0x000fe20003800000 */
[----:B------:R-:W-:Y:S01]  /*125e0*/  IMAD.MOV.U32 R13, RZ, RZ, R5 ;  /* 0x000000ffff0d7224 */ /* 0x000fe200078e0005 */
[----:B------:R-:W-:Y:S01]  /*125f0*/  MOV R15, 0xffffffff ;  /* 0xffffffff000f7802 */ /* 0x000fe20000000f00 */
[----:B------:R-:W-:Y:S02]  /*12600*/  IMAD.MOV.U32 R12, RZ, RZ, RZ ;  /* 0x000000ffff0c7224 */ /* 0x000fe400078e00ff */
[----:B------:R-:W-:-:S07]  /*12610*/  IMAD.MOV.U32 R11, RZ, RZ, 0x181f ;  /* 0x0000181fff0b7424 */ /* 0x000fce00078e00ff */
[----:B------:R-:W-:Y:S05]  /*12620*/  WARPSYNC.COLLECTIVE R15, `(.L_x_4782) ;  /* 0x000000000f087348 */ /* 0x000fea0003c00000 */
[----:B------:R0:W1:Y:S02]  /*12630*/  SHFL.IDX P6, R14, R13, R12, R11 ;  /* 0x0000000c0d0e7389 */ /* 0x00006400000c000b */
[----:B01----:R-:W-:Y:S01]  /*12640*/  ENDCOLLECTIVE ;  /* 0x000000000000791b */ /* 0x003fe20003800000 */
.L_x_4782:
[----:B------:R-:W-:Y:S05]  /*12650*/  BSYNC B0 ;  /* 0x0000000000007941 */ /* 0x000fea0003800000 */
.L_x_4781:
        /* <DEDUP_REMOVED lines=9> */
.L_x_4783:
[----:B------:R-:W-:Y:S02]  /*126f0*/  IMAD.MOV.U32 R13, RZ, RZ, R5 ;  /* 0x000000ffff0d7224 */ /* 0x000fe400078e0005 */
[----:B------:R-:W-:Y:S01]  /*12700*/  IMAD.MOV.U32 R12, RZ, RZ, 0x1 ;  /* 0x00000001ff0c7424 */ /* 0x000fe200078e00ff */
[----:B------:R-:W-:-:S04]  /*12710*/  @P0 LEA R14, P1, R8, R14, 0x1 ;  /* 0x0000000e080e0211 */ /* 0x000fc800078208ff */
[----:B------:R-:W-:Y:S01]  /*12720*/  @P0 IADD3.X R3, RZ, R2, RZ, P1, !PT ;  /* 0x00000002ff030210 */ /* 0x000fe20000ffe4ff */
[----:B------:R-:W-:-:S08]  /*12730*/  @P0 IMAD.MOV.U32 R2, RZ, RZ, R14 ;  /* 0x000000ffff020224 */ /* 0x000fd000078e000e */
[----:B------:R-:W-:Y:S05]  /*12740*/  WARPSYNC.COLLECTIVE R15, `(.L_x_4784) ;  /* 0x000000000f087348 */ /* 0x000fea0003c00000 */
[----:B------:R0:W1:Y:S02]  /*12750*/  SHFL.IDX P6, R14, R13, R12, R11 ;  /* 0x0000000c0d0e7389 */ /* 0x00006400000c000b */
[----:B01----:R-:W-:Y:S01]  /*12760*/  ENDCOLLECTIVE ;  /* 0x000000000000791b */ /* 0x003fe20003800000 */
.L_x_4784:
        /* <DEDUP_REMOVED lines=11> */
.L_x_4785:
[----:B------:R-:W-:Y:S02]  /*12820*/  IMAD.MOV.U32 R13, RZ, RZ, R5 ;  /* 0x000000ffff0d7224 */ /* 0x000fe400078e0005 */
[----:B------:R-:W-:Y:S01]  /*12830*/  IMAD.MOV.U32 R12, RZ, RZ, 0x2 ;  /* 0x00000002ff0c7424 */ /* 0x000fe200078e00ff */
[----:B------:R-:W-:-:S13]  /*12840*/  @P0 LEA R2, P1, R8, R14, 0x1 ;  /* 0x0000000e08020211 */ /* 0x000fda00078208ff */
[----:B------:R-:W-:Y:S05]  /*12850*/  WARPSYNC.COLLECTIVE R15, `(.L_x_4786) ;  /* 0x000000000f087348 */ /* 0x000fea0003c00000 */
[----:B------:R0:W1:Y:S02]  /*12860*/  SHFL.IDX P6, R14, R13, R12, R11 ;  /* 0x0000000c0d0e7389 */ /* 0x00006400000c000b */
[----:B01----:R-:W-:Y:S01]  /*12870*/  ENDCOLLECTIVE ;  /* 0x000000000000791b */ /* 0x003fe20003800000 */
.L_x_4786:
[----:B------:R-:W-:-:S05]  /*12880*/  @P0 IMAD.X R3, RZ, RZ, R6, P1 ;  /* 0x000000ffff030224 */ /* 0x000fca00008e0606 */
        /* <DEDUP_REMOVED lines=11> */
.L_x_4787:
[----:B------:R-:W-:Y:S02]  /*12940*/  IMAD.MOV.U32 R13, RZ, RZ, R5 ;  /* 0x000000ffff0d7224 */ /* 0x000fe400078e0005 */
[----:B------:R-:W-:Y:S01]  /*12950*/  IMAD.MOV.U32 R12, RZ, RZ, 0x3 ;  /* 0x00000003ff0c7424 */ /* 0x000fe200078e00ff */
[----:B------:R-:W-:-:S13]  /*12960*/  @P0 LEA R2, P1, R8, R14, 0x1 ;  /* 0x0000000e08020211 */ /* 0x000fda00078208ff */
[----:B------:R-:W-:Y:S05]  /*12970*/  WARPSYNC.COLLECTIVE R15, `(.L_x_4788) ;  /* 0x000000000f087348 */ /* 0x000fea0003c00000 */
[----:B------:R0:W1:Y:S02]  /*12980*/  SHFL.IDX P6, R14, R13, R12, R11 ;  /* 0x0000000c0d0e7389 */ /* 0x00006400000c000b */
[----:B01----:R-:W-:Y:S01]  /*12990*/  ENDCOLLECTIVE ;  /* 0x000000000000791b */ /* 0x003fe20003800000 */
.L_x_4788:
        /* <DEDUP_REMOVED lines=12> */
.L_x_4789:
[----:B------:R-:W-:Y:S02]  /*12a60*/  IMAD.MOV.U32 R13, RZ, RZ, R5 ;  /* 0x000000ffff0d7224 */ /* 0x000fe400078e0005 */
[----:B------:R-:W-:Y:S01]  /*12a70*/  IMAD.MOV.U32 R12, RZ, RZ, 0x4 ;  /* 0x00000004ff0c7424 */ /* 0x000fe200078e00ff */
[----:B------:R-:W-:-:S13]  /*12a80*/  @P0 LEA R2, P1, R8, R14, 0x1 ;  /* 0x0000000e08020211 */ /* 0x000fda00078208ff */
[----:B------:R-:W-:Y:S05]  /*12a90*/  WARPSYNC.COLLECTIVE R15, `(.L_x_4790) ;  /* 0x000000000f087348 */ /* 0x000fea0003c00000 */
[----:B------:R0:W1:Y:S02]  /*12aa0*/  SHFL.IDX P6, R14, R13, R12, R11 ;  /* 0x0000000c0d0e7389 */ /* 0x00006400000c000b */
[----:B01----:R-:W-:Y:S01]  /*12ab0*/  ENDCOLLECTIVE ;  /* 0x000000000000791b */ /* 0x003fe20003800000 */
.L_x_4790:
        /* <DEDUP_REMOVED lines=12> */
.L_x_4791:
[----:B------:R-:W-:Y:S02]  /*12b80*/  IMAD.MOV.U32 R13, RZ, RZ, R5 ;  /* 0x000000ffff0d7224 */ /* 0x000fe400078e0005 */
[----:B------:R-:W-:Y:S01]  /*12b90*/  IMAD.MOV.U32 R12, RZ, RZ, 0x5 ;  /* 0x00000005ff0c7424 */ /* 0x000fe200078e00ff */
[----:B------:R-:W-:-:S13]  /*12ba0*/  @P0 LEA R2, P1, R8, R14, 0x1 ;  /* 0x0000000e08020211 */ /* 0x000fda00078208ff */
[----:B------:R-:W-:Y:S05]  /*12bb0*/  WARPSYNC.COLLECTIVE R15, `(.L_x_4792) ;  /* 0x000000000f087348 */ /* 0x000fea0003c00000 */
[----:B------:R0:W1:Y:S02]  /*12bc0*/  SHFL.IDX P6, R14, R13, R12, R11 ;  /* 0x0000000c0d0e7389 */ /* 0x00006400000c000b */
[----:B01----:R-:W-:Y:S01]  /*12bd0*/  ENDCOLLECTIVE ;  /* 0x000000000000791b */ /* 0x003fe20003800000 */
.L_x_4792:
[----:B------:R-:W-:-:S05]  /*12be0*/  @P0 IMAD.X R3, RZ, RZ, R6, P1 ;  /* 0x000000ffff030224 */ /* 0x000fca00008e0606 */
[----:B------:R-:W-:Y:S01]  /*12bf0*/  @!PT LDS RZ, [RZ] ;  /* 0x00000000fffff984 */ /* 0x000fe20000000800 */
[----:B------:R-:W-:Y:S01]  /*12c00*/  @!PT LDS RZ, [RZ] ;  /* 0x00000000fffff984 */ /* 0x000fe20000000800 */
[----:B------:R-:W-:Y:S01]  /*12c10*/  @!PT LDS RZ, [RZ] ;  /* 0x00000000fffff984 */ /* 0x000fe20000000800 */
[----:B------:R0:W-:Y:S01]  /*12c20*/  @P0 LDGSTS.E.BYPASS.LTC128B.128 [R7+0x1e400], desc[UR36][R2.64], !P2 ;  /* 0x1e40000002070fae */ /* 0x0001e2000d101d64 */
[----:B------:R-:W-:Y:S01]  /*12c30*/  MOV R13, R4 ;  /* 0x00000004000d7202 */ /* 0x000fe20000000f00 */
[----:B------:R-:W-:-:S07]  /*12c40*/  IMAD.MOV.U32 R5, RZ, RZ, R14 ;  /* 0x000000ffff057224 */ /* 0x000fce00078e000e */
[----:B0-----:R-:W-:Y:S05]  /*12c50*/  WARPSYNC.COLLECTIVE R15, `(.L_x_4793) ;  /* 0x000000000f087348 */ /* 0x001fea0003c00000 */
[----:B------:R1:W2:Y:S02]  /*12c60*/  SHFL.IDX P6, R14, R13, R12, R11 ;  /* 0x0000000c0d0e7389 */ /* 0x0002a400000c000b */
[----:B012---:R-:W-:Y:S01]  /*12c70*/  ENDCOLLECTIVE ;  /* 0x000000000000791b */ /* 0x007fe20003800000 */
.L_x_4793:
[----:B------:R-:W-:Y:S05]  /*12c80*/  BRA `(.L_x_4794) ;  /* 0xffffffbc00fc7947 */ /* 0x000fea000383ffff */
.L_x_4729:
[----:B------:R-:W-:Y:S01]  /*12c90*/  IMAD.MOV.U32 R13, RZ, RZ, R5 ;  /* 0x000000ffff0d7224 */ /* 0x000fe200078e0005 */
[----:B------:R-:W0:Y:S01]  /*12ca0*/  S2R R20, SR_TID.X ;  /* 0x0000000000147919 */ /* 0x000e220000002100 */
[----:B------:R-:W-:Y:S01]  /*12cb0*/  IMAD.MOV.U32 R12, RZ, RZ, RZ ;  /* 0x000000ffff0c7224 */ /* 0x000fe200078e00ff */
[----:B------:R-:W-:Y:S01]  /*12cc0*/  LOP3.LUT R16, R16, 0xffffefff, RZ, 0xc0, !PT ;  /* 0xffffefff10107812 */ /* 0x000fe200078ec0ff */
[----:B------:R-:W-:Y:S02]  /*12cd0*/  IMAD.MOV.U32 R11, RZ, RZ, 0x181f ;  /* 0x0000181fff0b7424 */ /* 0x000fe400078e00ff */
[----:B------:R-:W-:Y:S02]  /*12ce0*/  IMAD.MOV.U32 R15, RZ, RZ, -0x1 ;  /* 0xffffffffff0f7424 */ /* 0x000fe400078e00ff */
[----:B------:R-:W-:-:S07]  /*12cf0*/  IMAD.U32 R4, RZ, RZ, UR43 ;  /* 0x0000002bff047e24 */ /* 0x000fce000f8e00ff */
[----:B01----:R-:W-:Y:S05]  /*12d00*/  WARPSYNC.COLLECTIVE R15, `(.L_x_4795) ;  /* 0x000000000f087348 */ /* 0x003fea0003c00000 */
[----:B------:R2:W3:Y:S02]  /*12d10*/  SHFL.IDX P6, R14, R13, R12, R11 ;  /* 0x0000000c0d0e7389 */ /* 0x0004e400000c000b */
[----:B0123--:R-:W-:Y:S01]  /*12d20*/  ENDCOLLECTIVE ;  /* 0x000000000000791b */ /* 0x00ffe20003800000 */
.L_x_4795:
[----:B------:R-:W-:-:S05]  /*12d30*/  IMAD R4, R4, 0x80, R35 ;  /* 0x0000008004047824 */ /* 0x000fca00078e0223 */
[C---:B------:R-:W-:Y:S02]  /*12d40*/  ISETP.GE.AND P1, PT, R4.reuse, UR41, PT ;  /* 0x0000002904007c0c */ /* 0x040fe4000bf26270 */
[----:B------:R-:W-:Y:S02]  /*12d50*/  IADD3 R6, R4, 0x10, RZ ;  /* 0x0000001004067810 */ /* 0x000fe40007ffe0ff */
[----:B------:R-:W-:-:S09]  /*12d60*/  MOV R13, R0 ;  /* 0x00000000000d7202 */ /* 0x000fd20000000f00 */
[----:B------:R-:W-:Y:S01]  /*12d70*/  @P1 LOP3.LUT R16, R16, 0x1000, RZ, 0xfc, !PT ;  /* 0x0000100010101812 */ /* 0x000fe200078efcff */
[----:B------:R-:W-:-:S03]  /*12d80*/  IMAD.SHL.U32 R8, R20, 0x8, RZ ;  /* 0x0000000814087824 */ /* 0x000fc600078e00ff */
[----:B------:R-:W-:Y:S01]  /*12d90*/  LOP3.LUT R16, R16, 0xfffff7ff, RZ, 0xc0, !PT ;  /* 0xfffff7ff10107812 */ /* 0x000fe200078ec0ff */
[----:B------:R-:W-:-:S07]  /*12da0*/  IMAD.MOV.U32 R3, RZ, RZ, R14 ;  /* 0x000000ffff037224 */ /* 0x000fce00078e000e */
[----:B------:R-:W-:Y:S05]  /*12db0*/  WARPSYNC.COLLECTIVE R15, `(.L_x_4796) ;  /* 0x000000000f087348 */ /* 0x000fea0003c00000 */
[----:B------:R0:W1:Y:S02]  /*12dc0*/  SHFL.IDX P6, R14, R13, R12, R11 ;  /* 0x0000000c0d0e7389 */ /* 0x00006400000c000b */
[----:B01----:R-:W-:Y:S01]  /*12dd0*/  ENDCOLLECTIVE ;  /* 0x000000000000791b */ /* 0x003fe20003800000 */
.L_x_4796:
        /* <DEDUP_REMOVED lines=9> */
.L_x_4797:
        /* <DEDUP_REMOVED lines=13> */
.L_x_4798:
[----:B------:R-:W-:Y:S02]  /*12f40*/  IMAD.MOV.U32 R13, RZ, RZ, R5 ;  /* 0x000000ffff0d7224 */ /* 0x000fe400078e0005 */
[----:B------:R-:W-:Y:S01]  /*12f50*/  IMAD.MOV.U32 R12, RZ, RZ, 0x2 ;  /* 0x00000002ff0c7424 */ /* 0x000fe200078e00ff */
[----:B------:R-:W-:-:S05]  /*12f60*/  @!P1 LEA R10, P0, R8, R14, 0x1 ;  /* 0x0000000e080a9211 */ /* 0x000fca00078008ff */
[----:B------:R-:W-:Y:S01]  /*12f70*/  @!P1 IMAD.X R11, RZ, RZ, R2, P0 ;  /* 0x000000ffff0b9224 */ /* 0x000fe200000e0602 */
[----:B------:R-:W-:Y:S01]  /*12f80*/  @!P1 MOV R2, R10 ;  /* 0x0000000a00029202 */ /* 0x000fe20000000f00 */
[----:B------:R-:W-:Y:S02]  /*12f90*/  IMAD.SHL.U32 R10, R20, 0x8, RZ ;  /* 0x00000008140a7824 */ /* 0x000fe400078e00ff */
[----:B------:R-:W-:Y:S02]  /*12fa0*/  @!P1 IMAD.MOV.U32 R3, RZ, RZ, R11 ;  /* 0x000000ffff039224 */ /* 0x000fe400078e000b */
[----:B------:R-:W-:Y:S01]  /*12fb0*/  IMAD.MOV.U32 R11, RZ, RZ, 0x181f ;  /* 0x0000181fff0b7424 */ /* 0x000fe200078e00ff */
[----:B------:R-:W-:Y:S02]  /*12fc0*/  LOP3.LUT R10, R10, 0x38, RZ, 0xc0, !PT ;  /* 0x000000380a0a7812 */ /* 0x000fe400078ec0ff */
        /* <DEDUP_REMOVED lines=9> */
.L_x_4799:
[----:B------:R-:W-:Y:S01]  /*13060*/  @P1 LOP3.LUT R16, R16, 0x400, RZ, 0xfc, !PT ;  /* 0x0000040010101812 */ /* 0x000fe200078efcff */
[----:B------:R-:W-:-:S03]  /*13070*/  IMAD.MOV.U32 R13, RZ, RZ, R0 ;  /* 0x000000ffff0d7224 */ /* 0x000fc600078e0000 */
[----:B------:R-:W-:Y:S02]  /*13080*/  LOP3.LUT R16, R16, 0xfffffdff, RZ, 0xc0, !PT ;  /* 0xfffffdff10107812 */ /* 0x000fe400078ec0ff */
[----:B------:R-:W-:-:S07]  /*13090*/  MOV R8, R14 ;  /* 0x0000000e00087202 */ /* 0x000fce0000000f00 */
[----:B------:R-:W-:Y:S05]  /*130a0*/  WARPSYNC.COLLECTIVE R15, `(.L_x_4800) ;  /* 0x000000000f087348 */ /* 0x000fea0003c00000 */
[----:B------:R0:W1:Y:S02]  /*130b0*/  SHFL.IDX P6, R14, R13, R12, R11 ;  /* 0x0000000c0d0e7389 */ /* 0x00006400000c000b */
[----:B01----:R-:W-:Y:S01]  /*130c0*/  ENDCOLLECTIVE ;  /* 0x000000000000791b */ /* 0x003fe20003800000 */
.L_x_4800:
[----:B------:R-:W-:Y:S02]  /*130d0*/  IMAD.MOV.U32 R13, RZ, RZ, R5 ;  /* 0x000000ffff0d7224 */ /* 0x000fe400078e0005 */
[----:B------:R-:W-:Y:S02]  /*130e0*/  IMAD.MOV.U32 R12, RZ, RZ, 0x3 ;  /* 0x00000003ff0c7424 */ /* 0x000fe400078e00ff */
[----:B------:R-:W-:-:S07]  /*130f0*/  IMAD.MOV.U32 R9, RZ, RZ, R14 ;  /* 0x000000ffff097224 */ /* 0x000fce00078e000e */
[----:B------:R-:W-:Y:S05]  /*13100*/  WARPSYNC.COLLECTIVE R15, `(.L_x_4801) ;  /* 0x000000000f087348 */ /* 0x000fea0003c00000 */
[----:B------:R0:W1:Y:S02]  /*13110*/  SHFL.IDX P6, R14, R13, R12, R11 ;  /* 0x0000000c0d0e7389 */ /* 0x00006400000c000b */
[----:B01----:R-:W-:Y:S01]  /*13120*/  ENDCOLLECTIVE ;  /* 0x000000000000791b */ /* 0x003fe20003800000 */
.L_x_4801:
        /* <DEDUP_REMOVED lines=14> */
.L_x_4802:
[----:B------:R-:W-:-:S04]  /*13210*/  @P1 LOP3.LUT R16, R16, 0x200, RZ, 0xfc, !PT ;  /* 0x0000020010101812 */ /* 0x000fc800078efcff */
[----:B------:R-:W-:Y:S01]  /*13220*/  LOP3.LUT R16, R16, 0xfffffeff, RZ, 0xc0, !PT ;  /* 0xfffffeff10107812 */ /* 0x000fe200078ec0ff */
[----:B------:R-:W-:Y:S01]  /*13230*/  IMAD.MOV.U32 R13, RZ, RZ, R5 ;  /* 0x000000ffff0d7224 */ /* 0x000fe200078e0005 */
[----:B------:R-:W-:Y:S02]  /*13240*/  MOV R12, 0x4 ;  /* 0x00000004000c7802 */ /* 0x000fe40000000f00 */
[----:B------:R-:W-:-:S07]  /*13250*/  MOV R7, R14 ;  /* 0x0000000e00077202 */ /* 0x000fce0000000f00 */
[----:B------:R-:W-:Y:S05]  /*13260*/  WARPSYNC.COLLECTIVE R15, `(.L_x_4803) ;  /* 0x000000000f087348 */ /* 0x000fea0003c00000 */
[----:B------:R0:W1:Y:S02]  /*13270*/  SHFL.IDX P6, R14, R13, R12, R11 ;  /* 0x0000000c0d0e7389 */ /* 0x00006400000c000b */
[----:B01----:R-:W-:Y:S01]  /*13280*/  ENDCOLLECTIVE ;  /* 0x000000000000791b */ /* 0x003fe20003800000 */
.L_x_4803:
[----:B------:R-:W-:-:S05]  /*13290*/  @!P1 LEA R7, P0, R10, R7, 0x1 ;  /* 0x000000070a079211 */ /* 0x000fca00078008ff */
[----:B------:R-:W-:Y:S02]  /*132a0*/  @!P1 IMAD.X R6, RZ, RZ, R6, P0 ;  /* 0x000000ffff069224 */ /* 0x000fe400000e0606 */
[----:B------:R-:W-:Y:S02]  /*132b0*/  @!P1 IMAD.MOV.U32 R2, RZ, RZ, R7 ;  /* 0x000000ffff029224 */ /* 0x000fe400078e0007 */
[----:B------:R-:W-:Y:S02]  /*132c0*/  @!P1 IMAD.MOV.U32 R3, RZ, RZ, R6 ;  /* 0x000000ffff039224 */ /* 0x000fe400078e0006 */
[----:B------:R-:W-:Y:S02]  /*132d0*/  VIADD R6, R4, 0x40 ;  /* 0x0000004004067836 */ /* 0x000fe40000000000 */
[----:B------:R-:W-:Y:S01]  /*132e0*/  IMAD.MOV.U32 R13, RZ, RZ, R0 ;  /* 0x000000ffff0d7224 */ /* 0x000fe200078e0000 */
[----:B------:R-:W-:Y:S01]  /*132f0*/  @!PT LDS RZ, [RZ] ;  /* 0x00000000fffff984 */ /* 0x000fe20000000800 */
[----:B------:R-:W-:Y:S01]  /*13300*/  @!PT LDS RZ, [RZ] ;  /* 0x00000000fffff984 */ /* 0x000fe20000000800 */
[----:B------:R-:W-:Y:S01]  /*13310*/  @!PT LDS RZ, [RZ] ;  /* 0x00000000fffff984 */ /* 0x000fe20000000800 */
[----:B------:R0:W-:Y:S02]  /*13320*/  @!P1 LDGSTS.E.BYPASS.LTC128B.128 [R22+0x19c00], desc[UR36][R2.64], !P5 ;  /* 0x19c0000002169fae */ /* 0x0001e4000e901d64 */
[----:B------:R-:W-:-:S02]  /*13330*/  ISETP.GE.AND P1, PT, R6, UR41, PT ;  /* 0x0000002906007c0c */ /* 0x000fc4000bf26270 */
[----:B------:R-:W-:Y:S01]  /*13340*/  IADD3 R6, R4, 0x50, RZ ;  /* 0x0000005004067810 */ /* 0x000fe20007ffe0ff */
[----:B0-----:R-:W-:-:S10]  /*13350*/  IMAD.MOV.U32 R2, RZ, RZ, R14 ;  /* 0x000000ffff027224 */ /* 0x001fd400078e000e */
[----:B------:R-:W-:Y:S05]  /*13360*/  WARPSYNC.COLLECTIVE R15, `(.L_x_4804) ;  /* 0x000000000f087348 */ /* 0x000fea0003c00000 */
[----:B------:R0:W1:Y:S02]  /*13370*/  SHFL.IDX P6, R14, R13, R12, R11 ;  /* 0x0000000c0d0e7389 */ /* 0x00006400000c000b */
[----:B01----:R-:W-:Y:S01]  /*13380*/  ENDCOLLECTIVE ;  /* 0x000000000000791b */ /* 0x003fe20003800000 */
.L_x_4804:
        /* <DEDUP_REMOVED lines=16> */
.L_x_4805:
[----:B------:R-:W-:Y:S01]  /*13490*/  @P1 LOP3.LUT R16, R16, 0x80, RZ, 0xfc, !PT ;  /* 0x0000008010101812 */ /* 0x000fe200078efcff */
[----:B------:R-:W-:-:S03]  /*134a0*/  IMAD.MOV.U32 R13, RZ, RZ, R0 ;  /* 0x000000ffff0d7224 */ /* 0x000fc600078e0000 */
[----:B------:R-:W-:Y:S01]  /*134b0*/  LOP3.LUT R16, R16, 0xffffffbf, RZ, 0xc0, !PT ;  /* 0xffffffbf10107812 */ /* 0x000fe200078ec0ff */
[----:B------:R-:W-:-:S07]  /*134c0*/  IMAD.MOV.U32 R2, RZ, RZ, R14 ;  /* 0x000000ffff027224 */ /* 0x000fce00078e000e */
[----:B------:R-:W-:Y:S05]  /*134d0*/  WARPSYNC.COLLECTIVE R15, `(.L_x_4806) ;  /* 0x000000000f087348 */ /* 0x000fea0003c00000 */
[----:B------:R0:W1:Y:S02]  /*134e0*/  SHFL.IDX P6, R14, R13, R12, R11 ;  /* 0x0000000c0d0e7389 */ /* 0x00006400000c000b */
[----:B01----:R-:W-:Y:S01]  /*134f0*/  ENDCOLLECTIVE ;  /* 0x000000000000791b */ /* 0x003fe20003800000 */
.L_x_4806:
[----:B------:R-:W-:Y:S02]  /*13500*/  IMAD.MOV.U32 R13, RZ, RZ, R5 ;  /* 0x000000ffff0d7224 */ /* 0x000fe400078e0005 */
[----:B------:R-:W-:Y:S02]  /*13510*/  IMAD.MOV.U32 R12, RZ, RZ, 0x6 ;  /* 0x00000006ff0c7424 */ /* 0x000fe400078e00ff */
[----:B------:R-:W-:-:S07]  /*13520*/  IMAD.MOV.U32 R21, RZ, RZ, R14 ;  /* 0x000000ffff157224 */ /* 0x000fce00078e000e */
[----:B------:R-:W-:Y:S05]  /*13530*/  WARPSYNC.COLLECTIVE R15, `(.L_x_4807) ;  /* 0x000000000f087348 */ /* 0x000fea0003c00000 */
[----:B------:R0:W1:Y:S02]  /*13540*/  SHFL.IDX P6, R14, R13, R12, R11 ;  /* 0x0000000c0d0e7389 */ /* 0x00006400000c000b */
[----:B01----:R-:W-:Y:S01]  /*13550*/  ENDCOLLECTIVE ;  /* 0x000000000000791b */ /* 0x003fe20003800000 */
.L_x_4807:
[----:B------:R-:W-:-:S04]  /*13560*/  @!P1 LEA R21, P0, R10, R21, 0x1 ;  /* 0x000000150a159211 */ /* 0x000fc800078008ff */
[----:B------:R-:W-:Y:S01]  /*13570*/  @!P1 IADD3.X R20, RZ, R2, RZ, P0, !PT ;  /* 0x00000002ff149210 */ /* 0x000fe200007fe4ff */
[----:B------:R-:W-:-:S04]  /*13580*/  @!P1 IMAD.MOV.U32 R2, RZ, RZ, R21 ;  /* 0x000000ffff029224 */ /* 0x000fc800078e0015 */
[----:B------:R-:W-:Y:S01]  /*13590*/  @!P1 IMAD.MOV.U32 R3, RZ, RZ, R20 ;  /* 0x000000ffff039224 */ /* 0x000fe200078e0014 */
[----:B------:R-:W-:-:S04]  /*135a0*/  MOV R13, R0 ;  /* 0x00000000000d7202 */ /* 0x000fc80000000f00 */
        /* <DEDUP_REMOVED lines=8> */
.L_x_4808:
[----:B------:R-:W-:-:S05]  /*13630*/  VIADD R3, R4, 0x60 ;  /* 0x0000006004037836 */ /* 0x000fca0000000000 */
[----:B------:R-:W-:Y:S02]  /*13640*/  ISETP.GE.AND P1, PT, R3, UR41, PT ;  /* 0x0000002903007c0c */ /* 0x000fe4000bf26270 */
[----:B------:R-:W-:Y:S01]  /*13650*/  MOV R13, R5 ;  /* 0x00000005000d7202 */ /* 0x000fe20000000f00 */
        /* <DEDUP_REMOVED lines=15> */
.L_x_4809:
[----:B------:R-:W-:Y:S02]  /*13750*/  IMAD.MOV.U32 R13, RZ, RZ, R0 ;  /* 0x000000ffff0d7224 */ /* 0x000fe400078e0000 */
[----:B------:R-:W-:-:S07]  /*13760*/  IMAD.MOV.U32 R5, RZ, RZ, R14 ;  /* 0x000000ffff057224 */ /* 0x000fce00078e000e */
[----:B------:R-:W-:Y:S05]  /*13770*/  WARPSYNC.COLLECTIVE R15, `(.L_x_4810) ;  /* 0x000000000f087348 */ /* 0x000fea0003c00000 */
[----:B------:R0:W1:Y:S02]  /*13780*/  SHFL.IDX P6, R14, R13, R12, R11 ;  /* 0x0000000c0d0e7389 */ /* 0x00006400000c000b */
[----:B01----:R-:W-:Y:S01]  /*13790*/  ENDCOLLECTIVE ;  /* 0x000000000000791b */ /* 0x003fe20003800000 */
.L_x_4810:
[----:B------:R-:W-:Y:S05]  /*137a0*/  BRA `(.L_x_4811) ;  /* 0xffffffc0001c7947 */ /* 0x000fea000383ffff */
.L_x_4733:
        /* <DEDUP_REMOVED lines=8> */
.L_x_4813:
[----:B------:R-:W-:Y:S05]  /*13830*/  BSYNC B0 ;  /* 0x0000000000007941 */ /* 0x000fea0003800000 */
.L_x_4812:
[----:B------:R-:W-:Y:S01]  /*13840*/  IMAD.MOV.U32 R13, RZ, RZ, R0 ;  /* 0x000000ffff0d7224 */ /* 0x000fe200078e0000 */
[----:B------:R-:W-:Y:S01]  /*13850*/  MOV R11, 0x181f ;  /* 0x0000181f000b7802 */ /* 0x000fe20000000f00 */
[----:B------:R-:W-:Y:S01]  /*13860*/  IMAD.MOV.U32 R12, RZ, RZ, RZ ;  /* 0x000000ffff0c7224 */ /* 0x000fe200078e00ff */
[----:B------:R-:W-:Y:S01]  /*13870*/  LOP3.LUT P1, RZ, R16, 0x1000, RZ, 0xc0, !PT ;  /* 0x0000100010ff7812 */ /* 0x000fe2000782c0ff */
[----:B------:R-:W-:Y:S02]  /*13880*/  IMAD.MOV.U32 R15, RZ, RZ, -0x1 ;  /* 0xffffffffff0f7424 */ /* 0x000fe400078e00ff */
[----:B------:R-:W-:-:S10]  /*13890*/  IMAD.MOV.U32 R2, RZ, RZ, R14 ;  /* 0x000000ffff027224 */ /* 0x000fd400078e000e */
[----:B------:R-:W-:Y:S05]  /*138a0*/  WARPSYNC.COLLECTIVE R15, `(.L_x_4814) ;  /* 0x000000000f087348 */ /* 0x000fea0003c00000 */
[----:B------:R0:W1:Y:S02]  /*138b0*/  SHFL.IDX P6, R14, R13, R12, R11 ;  /* 0x0000000c0d0e7389 */ /* 0x00006400000c000b */
[----:B01----:R-:W-:Y:S01]  /*138c0*/  ENDCOLLECTIVE ;  /* 0x000000000000791b */ /* 0x003fe20003800000 */
.L_x_4814:
        /* <DEDUP_REMOVED lines=8> */
.L_x_4815:
        /* <DEDUP_REMOVED lines=8> */
[----:B------:R-:W-:Y:S02]  /*139d0*/  LOP3.LUT P1, RZ, R16, 0x400, RZ, 0xc0, !PT ;  /* 0x0000040010ff7812 */ /* 0x000fe4000782c0ff */
[----:B------:R-:W-:-:S11]  /*139e0*/  MOV R5, R14 ;  /* 0x0000000e00057202 */ /* 0x000fd60000000f00 */
[----:B0-----:R-:W-:Y:S05]  /*139f0*/  WARPSYNC.COLLECTIVE R15, `(.L_x_4816) ;  /* 0x000000000f087348 */ /* 0x001fea0003c00000 */
[----:B------:R1:W2:Y:S02]  /*13a00*/  SHFL.IDX P6, R14, R13, R12, R11 ;  /* 0x0000000c0d0e7389 */ /* 0x0002a400000c000b */
[----:B012---:R-:W-:Y:S01]  /*13a10*/  ENDCOLLECTIVE ;  /* 0x000000000000791b */ /* 0x007fe20003800000 */
.L_x_4816:
[----:B------:R-:W-:Y:S01]  /*13a20*/  IMAD.MOV.U32 R13, RZ, RZ, R4 ;  /* 0x000000ffff0d7224 */ /* 0x000fe200078e0004 */
[----:B------:R-:W-:Y:S02]  /*13a30*/  MOV R12, 0x2 ;  /* 0x00000002000c7802 */ /* 0x000fe40000000f00 */
        /* <DEDUP_REMOVED lines=15> */
.L_x_4817:
[----:B------:R-:W-:Y:S02]  /*13b30*/  IMAD.MOV.U32 R13, RZ, RZ, R0 ;  /* 0x000000ffff0d7224 */ /* 0x000fe400078e0000 */
[----:B------:R-:W-:-:S07]  /*13b40*/  IMAD.MOV.U32 R5, RZ, RZ, R14 ;  /* 0x000000ffff057224 */ /* 0x000fce00078e000e */
[----:B------:R-:W-:Y:S05]  /*13b50*/  WARPSYNC.COLLECTIVE R15, `(.L_x_4818) ;  /* 0x000000000f087348 */ /* 0x000fea0003c00000 */
[----:B------:R0:W1:Y:S02]  /*13b60*/  SHFL.IDX P6, R14, R13, R12, R11 ;  /* 0x0000000c0d0e7389 */ /* 0x00006400000c000b */
[----:B01----:R-:W-:Y:S01]  /*13b70*/  ENDCOLLECTIVE ;  /* 0x000000000000791b */ /* 0x003fe20003800000 */
.L_x_4818:
[----:B------:R-:W-:Y:S01]  /*13b80*/  MOV R13, R4 ;  /* 0x00000004000d7202 */ /* 0x000fe20000000f00 */
[----:B------:R-:W-:Y:S01]  /*13b90*/  IMAD.MOV.U32 R12, RZ, RZ, 0x3 ;  /* 0x00000003ff0c7424 */ /* 0x000fe200078e00ff */
[----:B------:R-:W-:-:S05]  /*13ba0*/  @!P1 LEA R14, P0, R20, R14, 0x1 ;  /* 0x0000000e140e9211 */ /* 0x000fca00078008ff */
[----:B------:R-:W-:-:S08]  /*13bb0*/  @!P1 IMAD.MOV.U32 R2, RZ, RZ, R14 ;  /* 0x000000ffff029224 */ /* 0x000fd000078e000e */
[----:B------:R-:W-:Y:S05]  /*13bc0*/  WARPSYNC.COLLECTIVE R15, `(.L_x_4819) ;  /* 0x000000000f087348 */ /* 0x000fea0003c00000 */
[----:B------:R0:W1:Y:S02]  /*13bd0*/  SHFL.IDX P6, R14, R13, R12, R11 ;  /* 0x0000000c0d0e7389 */ /* 0x00006400000c000b */
[----:B01----:R-:W-:Y:S01]  /*13be0*/  ENDCOLLECTIVE ;  /* 0x000000000000791b */ /* 0x003fe20003800000 */
.L_x_4819:
        /* <DEDUP_REMOVED lines=15> */
.L_x_4820:
[----:B------:R-:W-:Y:S02]  /*13ce0*/  IMAD.MOV.U32 R13, RZ, RZ, R4 ;  /* 0x000000ffff0d7224 */ /* 0x000fe400078e0004 */
[----:B------:R-:W-:Y:S01]  /*13cf0*/  IMAD.MOV.U32 R12, RZ, RZ, 0x4 ;  /* 0x00000004ff0c7424 */ /* 0x000fe200078e00ff */
[----:B------:R-:W-:-:S13]  /*13d00*/  LOP3.LUT P6, RZ, R16, 0x200, RZ, 0xc0, !PT ;  /* 0x0000020010ff7812 */ /* 0x000fda00078cc0ff */
[----:B------:R-:W-:-:S05]  /*13d10*/  @!P6 LEA R14, P0, R20, R14, 0x1 ;  /* 0x0000000e140ee211 */ /* 0x000fca00078008ff */
[----:B------:R-:W-:Y:S02]  /*13d20*/  @!P6 IMAD.X R5, RZ, RZ, R5, P0 ;  /* 0x000000ffff05e224 */ /* 0x000fe400000e0605 */
[----:B------:R-:W-:-:S03]  /*13d30*/  @!P6 IMAD.MOV.U32 R2, RZ, RZ, R14 ;  /* 0x000000ffff02e224 */ /* 0x000fc600078e000e */
[----:B------:R-:W-:-:S05]  /*13d40*/  @!P6 MOV R3, R5 ;  /* 0x000000050003e202 */ /* 0x000fca0000000f00 */
        /* <DEDUP_REMOVED lines=10> */
.L_x_4821:
[----:B------:R-:W-:Y:S02]  /*13df0*/  IMAD.MOV.U32 R13, RZ, RZ, R0 ;  /* 0x000000ffff0d7224 */ /* 0x000fe400078e0000 */
[----:B------:R-:W-:-:S07]  /*13e00*/  IMAD.MOV.U32 R5, RZ, RZ, R14 ;  /* 0x000000ffff057224 */ /* 0x000fce00078e000e */
[----:B------:R-:W-:Y:S05]  /*13e10*/  WARPSYNC.COLLECTIVE R15, `(.L_x_4822) ;  /* 0x000000000f087348 */ /* 0x000fea0003c00000 */
[----:B------:R0:W1:Y:S02]  /*13e20*/  SHFL.IDX P6, R14, R13, R12, R11 ;  /* 0x0000000c0d0e7389 */ /* 0x00006400000c000b */
[----:B01----:R-:W-:Y:S01]  /*13e30*/  ENDCOLLECTIVE ;  /* 0x000000000000791b */ /* 0x003fe20003800000 */
.L_x_4822:
[----:B------:R-:W-:Y:S02]  /*13e40*/  IMAD.MOV.U32 R13, RZ, RZ, R4 ;  /* 0x000000ffff0d7224 */ /* 0x000fe400078e0004 */
[----:B------:R-:W-:Y:S01]  /*13e50*/  IMAD.MOV.U32 R12, RZ, RZ, 0x5 ;  /* 0x00000005ff0c7424 */ /* 0x000fe200078e00ff */
[----:B------:R-:W-:-:S04]  /*13e60*/  @!P1 LEA R14, P0, R20, R14, 0x1 ;  /* 0x0000000e140e9211 */ /* 0x000fc800078008ff */
[----:B------:R-:W-:Y:S01]  /*13e70*/  @!P1 MOV R2, R14 ;  /* 0x0000000e00029202 */ /* 0x000fe20000000f00 */
[----:B------:R-:W-:-:S08]  /*13e80*/  @!P1 IMAD.X R5, RZ, RZ, R5, P0 ;  /* 0x000000ffff059224 */ /* 0x000fd000000e0605 */
[----:B------:R-:W-:Y:S05]  /*13e90*/  WARPSYNC.COLLECTIVE R15, `(.L_x_4823) ;  /* 0x000000000f087348 */ /* 0x000fea0003c00000 */
[----:B------:R0:W1:Y:S02]  /*13ea0*/  SHFL.IDX P6, R14, R13, R12, R11 ;  /* 0x0000000c0d0e7389 */ /* 0x00006400000c000b */
[----:B01----:R-:W-:Y:S01]  /*13eb0*/  ENDCOLLECTIVE ;  /* 0x000000000000791b */ /* 0x003fe20003800000 */
.L_x_4823:
[----:B------:R-:W-:-:S05]  /*13ec0*/  @!P1 IMAD.MOV.U32 R3, RZ, RZ, R5 ;  /* 0x000000ffff039224 */ /* 0x000fca00078e0005 */
[----:B------:R-:W-:Y:S01]  /*13ed0*/  @!PT LDS RZ, [RZ] ;  /* 0x00000000fffff984 */ /* 0x000fe20000000800 */
[----:B------:R-:W-:Y:S01]  /*13ee0*/  @!PT LDS RZ, [RZ] ;  /* 0x00000000fffff984 */ /* 0x000fe20000000800 */
[----:B------:R-:W-:Y:S01]  /*13ef0*/  @!PT LDS RZ, [RZ] ;  /* 0x00000000fffff984 */ /* 0x000fe20000000800 */
[----:B------:R0:W-:Y:S04]  /*13f00*/  @!P1 LDGSTS.E.BYPASS.LTC128B.128 [R22+0x24400], desc[UR36][R2.64], !P2 ;  /* 0x2440000002169fae */ /* 0x0001e8000d101d64 */
[----:B------:R0:W-:Y:S01]  /*13f10*/  @!P1 LDGSTS.E.BYPASS.LTC128B.128 [R22+0x28400], desc[UR36][R2.64+0x80], !P3 ;  /* 0x2840008002169fae */ /* 0x0001e2000d901d64 */
[----:B------:R-:W-:-:S03]  /*13f20*/  IMAD.MOV.U32 R13, RZ, RZ, R0 ;  /* 0x000000ffff0d7224 */ /* 0x000fc600078e0000 */
[----:B------:R0:W-:Y:S04]  /*13f30*/  @!P1 LDGSTS.E.BYPASS.LTC128B.128 [R22+0x2c400], desc[UR36][R2.64+0x100], !P4 ;  /* 0x2c40010002169fae */ /* 0x0001e8000e101d64 */
[----:B------:R0:W-:Y:S01]  /*13f40*/  @!P1 LDGSTS.E.BYPASS.LTC128B.128 [R22+0x30400], desc[UR36][R2.64+0x180], !P5 ;  /* 0x3040018002169fae */ /* 0x0001e2000e901d64 */
[----:B------:R-:W-:Y:S01]  /*13f50*/  LOP3.LUT P1, RZ, R16, 0x40, RZ, 0xc0, !PT ;  /* 0x0000004010ff7812 */ /* 0x000fe2000782c0ff */
[----:B------:R-:W-:-:S12]  /*13f60*/  IMAD.MOV.U32 R5, RZ, RZ, R14 ;  /* 0x000000ffff057224 */ /* 0x000fd800078e000e */
[----:B0-----:R-:W-:Y:S05]  /*13f70*/  WARPSYNC.COLLECTIVE R15, `(.L_x_4824) ;  /* 0x000000000f087348 */ /* 0x001fea0003c00000 */
[----:B------:R1:W2:Y:S02]  /*13f80*/  SHFL.IDX P6, R14, R13, R12, R11 ;  /* 0x0000000c0d0e7389 */ /* 0x0002a400000c000b */
[----:B012---:R-:W-:Y:S01]  /*13f90*/  ENDCOLLECTIVE ;  /* 0x000000000000791b */ /* 0x007fe20003800000 */
.L_x_4824:
[----:B------:R-:W-:Y:S02]  /*13fa0*/  IMAD.MOV.U32 R13, RZ, RZ, R4 ;  /* 0x000000ffff0d7224 */ /* 0x000fe400078e0004 */
[----:B------:R-:W-:Y:S01]  /*13fb0*/  IMAD.MOV.U32 R12, RZ, RZ, 0x6 ;  /* 0x00000006ff0c7424 */ /* 0x000fe200078e00ff */
[----:B------:R-:W-:-:S13]  /*13fc0*/  LOP3.LUT P6, RZ, R16, 0x80, RZ, 0xc0, !PT ;  /* 0x0000008010ff7812 */ /* 0x000fda00078cc0ff */
[----:B------:R-:W-:-:S04]  /*13fd0*/  @!P6 LEA R14, P0, R20, R14, 0x1 ;  /* 0x0000000e140ee211 */ /* 0x000fc800078008ff */
[----:B------:R-:W-:Y:S01]  /*13fe0*/  @!P6 IADD3.X R5, RZ, R5, RZ, P0, !PT ;  /* 0x00000005ff05e210 */ /* 0x000fe200007fe4ff */
[----:B------:R-:W-:-:S04]  /*13ff0*/  @!P6 IMAD.MOV.U32 R2, RZ, RZ, R14 ;  /* 0x000000ffff02e224 */ /* 0x000fc800078e000e */
        /* <DEDUP_REMOVED lines=11> */
.L_x_4825:
[----:B------:R-:W-:Y:S01]  /*140b0*/  MOV R13, R0 ;  /* 0x00000000000d7202 */ /* 0x000fe20000000f00 */
[----:B------:R-:W-:-:S07]  /*140c0*/  IMAD.MOV.U32 R5, RZ, RZ, R14 ;  /* 0x000000ffff057224 */ /* 0x000fce00078e000e */
[----:B------:R-:W-:Y:S05]  /*140d0*/  WARPSYNC.COLLECTIVE R15, `(.L_x_4826) ;  /* 0x000000000f087348 */ /* 0x000fea0003c00000 */
[----:B------:R0:W1:Y:S02]  /*140e0*/  SHFL.IDX P6, R14, R13, R12, R11 ;  /* 0x0000000c0d0e7389 */ /* 0x00006400000c000b */
[----:B01----:R-:W-:Y:S01]  /*140f0*/  ENDCOLLECTIVE ;  /* 0x000000000000791b */ /* 0x003fe20003800000 */
.L_x_4826:
[----:B------:R-:W-:Y:S02]  /*14100*/  IMAD.MOV.U32 R13, RZ, RZ, R4 ;  /* 0x000000ffff0d7224 */ /* 0x000fe400078e0004 */
[----:B------:R-:W-:Y:S01]  /*14110*/  IMAD.MOV.U32 R12, RZ, RZ, 0x7 ;  /* 0x00000007ff0c7424 */ /* 0x000fe200078e00ff */
[----:B------:R-:W-:-:S05]  /*14120*/  @!P1 LEA R14, P0, R20, R14, 0x1 ;  /* 0x0000000e140e9211 */ /* 0x000fca00078008ff */
[----:B------:R-:W-:-:S08]  /*14130*/  @!P1 IMAD.MOV.U32 R2, RZ, RZ, R14 ;  /* 0x000000ffff029224 */ /* 0x000fd000078e000e */
[----:B------:R-:W-:Y:S05]  /*14140*/  WARPSYNC.COLLECTIVE R15, `(.L_x_4827) ;  /* 0x000000000f087348 */ /* 0x000fea0003c00000 */
[----:B------:R0:W1:Y:S02]  /*14150*/  SHFL.IDX P6, R14, R13, R12, R11 ;  /* 0x0000000c0d0e7389 */ /* 0x00006400000c000b */
[----:B01----:R-:W-:Y:S01]  /*14160*/  ENDCOLLECTIVE ;  /* 0x000000000000791b */ /* 0x003fe20003800000 */
.L_x_4827:
        /* <DEDUP_REMOVED lines=10> */
[----:B------:R-:W-:-:S07]  /*14210*/  MOV R5, R14 ;  /* 0x0000000e00057202 */ /* 0x000fce0000000f00 */
[----:B0-----:R-:W-:Y:S05]  /*14220*/  WARPSYNC.COLLECTIVE R15, `(.L_x_4828) ;  /* 0x000000000f087348 */ /* 0x001fea0003c00000 */
[----:B------:R1:W2:Y:S02]  /*14230*/  SHFL.IDX P6, R14, R13, R12, R11 ;  /* 0x0000000c0d0e7389 */ /* 0x0002a400000c000b */
[----:B012---:R-:W-:Y:S01]  /*14240*/  ENDCOLLECTIVE ;  /* 0x000000000000791b */ /* 0x007fe20003800000 */
.L_x_4828:
[----:B------:R-:W-:Y:S05]  /*14250*/  BRA `(.L_x_4829) ;  /* 0xffffffc000347947 */ /* 0x000fea000383ffff */
.L_x_4736:
[----:B0-----:R0:W2:Y:S02]  /*14260*/  SYNCS.PHASECHK.TRANS64.TRYWAIT P0, [R17+URZ+0x32420], R0 ;  /* 0x03242000110075a7 */ /* 0x0010a4000800017f */
[----:B--2---:R-:W-:Y:S05]  /*14270*/  @!P0 NANOSLEEP.SYNCS 0x989680 ;  /* 0x009896800000895d */ /* 0x004fea0003900000 */
[----:B------:R-:W2:Y:S02]  /*14280*/  @!P0 SYNCS.PHASECHK.TRANS64 P0, [R17+URZ+0x32420], R0 ;  /* 0x03242000110085a7 */ /* 0x000ea4000800007f */
[----:B--2---:R-:W-:Y:S05]  /*14290*/  @!P0 BRA `(.L_x_4736) ;  /* 0xfffffffc00f08947 */ /* 0x004fea000383ffff */
[----:B------:R-:W-:Y:S05]  /*142a0*/  BRA `(.L_x_4830) ;  /* 0xffffffc000987947 */ /* 0x000fea000383ffff */
.L_x_4739:
[----:B--2---:R2:W3:Y:S02]  /*142b0*/  SYNCS.PHASECHK.TRANS64.TRYWAIT P0, [R24+URZ+0x32460], R3 ;  /* 0x03246003180075a7 */ /* 0x0044e4000800017f */
[----:B---3--:R-:W-:Y:S05]  /*142c0*/  @!P0 NANOSLEEP.SYNCS 0x989680 ;  /* 0x009896800000895d */ /* 0x008fea0003900000 */
[----:B------:R-:W3:Y:S02]  /*142d0*/  @!P0 SYNCS.PHASECHK.TRANS64 P0, [R24+URZ+0x32460], R3 ;  /* 0x03246003180085a7 */ /* 0x000ee4000800007f */
[----:B---3--:R-:W-:Y:S05]  /*142e0*/  @!P0 BRA `(.L_x_4739) ;  /* 0xfffffffc00f08947 */ /* 0x008fea000383ffff */
[----:B------:R-:W-:Y:S05]  /*142f0*/  BRA `(.L_x_4831) ;  /* 0xffffffc000a47947 */ /* 0x000fea000383ffff */
.L_x_4740:
        /* <DEDUP_REMOVED lines=8> */
.L_x_4833:
[----:B------:R-:W-:Y:S05]  /*14380*/  BSYNC B0 ;  /* 0x0000000000007941 */ /* 0x000fea0003800000 */
.L_x_4832:
[----:B------:R0:W5:Y:S01]  /*14390*/  LDL R7, [R1+0x8] ;  /* 0x0000080001077983 */ /* 0x0001620000100800 */
[----:B------:R-:W-:Y:S01]  /*143a0*/  IMAD.MOV.U32 R13, RZ, RZ, R5 ;  /* 0x000000ffff0d7224 */ /* 0x000fe200078e0005 */
[----:B------:R-:W-:Y:S01]  /*143b0*/  MOV R3, R14 ;  /* 0x0000000e00037202 */ /* 0x000fe20000000f00 */
[----:B------:R-:W-:Y:S01]  /*143c0*/  IMAD.MOV.U32 R12, RZ, RZ, RZ ;  /* 0x000000ffff0c7224 */ /* 0x000fe200078e00ff */
[----:B------:R-:W1:Y:S01]  /*143d0*/  S2R R8, SR_TID.X ;  /* 0x0000000000087919 */ /* 0x000e620000002100 */
[----:B------:R-:W-:Y:S01]  /*143e0*/  IMAD.MOV.U32 R11, RZ, RZ, 0x181f ;  /* 0x0000181fff0b7424 */ /* 0x000fe200078e00ff */
[----:B------:R-:W-:Y:S01]  /*143f0*/  LOP3.LUT P1, RZ, R36, 0x2, RZ, 0xc0, !PT ;  /* 0x0000000224ff7812 */ /* 0x000fe2000782c0ff */
[----:B------:R-:W-:Y:S02]  /*14400*/  IMAD.MOV.U32 R15, RZ, RZ, -0x1 ;  /* 0xffffffffff0f7424 */ /* 0x000fe400078e00ff */
[----:B0-----:R-:W-:-:S10]  /*14410*/  IMAD R4, R4, 0x2, R17 ;  /* 0x0000000204047824 */ /* 0x001fd400078e0211 */
[----:B-1---5:R-:W-:Y:S05]  /*14420*/  WARPSYNC.COLLECTIVE R15, `(.L_x_4834) ;  /* 0x000000000f087348 */ /* 0x022fea0003c00000 */
[----:B------:R0:W2:Y:S02]  /*14430*/  SHFL.IDX P6, R14, R13, R12, R11 ;  /* 0x0000000c0d0e7389 */ /* 0x0000a400000c000b */
[----:B012--5:R-:W-:Y:S01]  /*14440*/  ENDCOLLECTIVE ;  /* 0x000000000000791b */ /* 0x027fe20003800000 */
.L_x_4834:
[----:B------:R-:W-:Y:S02]  /*14450*/  IMAD.MOV.U32 R13, RZ, RZ, R6 ;  /* 0x000000ffff0d7224 */ /* 0x000fe400078e0006 */
[----:B------:R-:W-:Y:S02]  /*14460*/  IMAD.MOV.U32 R12, RZ, RZ, 0x1 ;  /* 0x00000001ff0c7424 */ /* 0x000fe400078e00ff */
[----:B------:R-:W-:-:S05]  /*14470*/  IMAD.SHL.U32 R8, R8, 0x8, RZ ;  /* 0x0000000808087824 */ /* 0x000fca00078e00ff */
[----:B------:R-:W-:-:S04]  /*14480*/  LOP3.LUT R8, R8, 0x38, RZ, 0xc0, !PT ;  /* 0x0000003808087812 */ /* 0x000fc800078ec0ff */
[----:B------:R-:W-:-:S04]  /*14490*/  SHF.L.U32 R0, R8, 0x1, RZ ;  /* 0x0000000108007819 */ /* 0x000fc800000006ff */
[----:B------:R-:W-:-:S13]  /*144a0*/  IADD3 R2, P0, R14, R0, RZ ;  /* 0x000000000e027210 */ /* 0x000fda0007f1e0ff */
[----:B------:R-:W-:Y:S05]  /*144b0*/  WARPSYNC.COLLECTIVE R15, `(.L_x_4835) ;  /* 0x000000000f087348 */ /* 0x000fea0003c00000 */
[----:B------:R0:W1:Y:S02]  /*144c0*/  SHFL.IDX P6, R14, R13, R12, R11 ;  /* 0x0000000c0d0e7389 */ /* 0x00006400000c000b */
[----:B01----:R-:W-:Y:S01]  /*144d0*/  ENDCOLLECTIVE ;  /* 0x000000000000791b */ /* 0x003fe20003800000 */
.L_x_4835:
[----:B------:R-:W-:Y:S01]  /*144e0*/  IMAD.X R3, RZ, RZ, R3, P0 ;  /* 0x000000ffff037224 */ /* 0x000fe200000e0603 */
[----:B------:R-:W-:Y:S02]  /*144f0*/  MOV R13, R5 ;  /* 0x00000005000d7202 */ /* 0x000fe40000000f00 */
        /* <DEDUP_REMOVED lines=17> */
.L_x_4836:
[----:B------:R-:W-:Y:S02]  /*14610*/  IMAD.MOV.U32 R13, RZ, RZ, R6 ;  /* 0x000000ffff0d7224 */ /* 0x000fe400078e0006 */
[----:B------:R-:W-:Y:S01]  /*14620*/  IMAD.MOV.U32 R12, RZ, RZ, 0x2 ;  /* 0x00000002ff0c7424 */ /* 0x000fe200078e00ff */
[----:B------:R-:W-:-:S13]  /*14630*/  IADD3 R2, P3, R14, R0, RZ ;  /* 0x000000000e027210 */ /* 0x000fda0007f7e0ff */
[----:B------:R-:W-:Y:S05]  /*14640*/  WARPSYNC.COLLECTIVE R15, `(.L_x_4837) ;  /* 0x000000000f087348 */ /* 0x000fea0003c00000 */
[----:B------:R0:W1:Y:S02]  /*14650*/  SHFL.IDX P6, R14, R13, R12, R11 ;  /* 0x0000000c0d0e7389 */ /* 0x00006400000c000b */
[----:B01----:R-:W-:Y:S01]  /*14660*/  ENDCOLLECTIVE ;  /* 0x000000000000791b */ /* 0x003fe20003800000 */
.L_x_4837:
        /* <DEDUP_REMOVED lines=17> */
.L_x_4838:
[----:B------:R-:W-:Y:S02]  /*14780*/  IMAD.MOV.U32 R13, RZ, RZ, R6 ;  /* 0x000000ffff0d7224 */ /* 0x000fe400078e0006 */
[----:B------:R-:W-:Y:S01]  /*14790*/  IMAD.MOV.U32 R12, RZ, RZ, 0x3 ;  /* 0x00000003ff0c7424 */ /* 0x000fe200078e00ff */
[----:B------:R-:W-:-:S13]  /*147a0*/  IADD3 R2, P3, R14, R0, RZ ;  /* 0x000000000e027210 */ /* 0x000fda0007f7e0ff */
[----:B------:R-:W-:Y:S05]  /*147b0*/  WARPSYNC.COLLECTIVE R15, `(.L_x_4839) ;  /* 0x000000000f087348 */ /* 0x000fea0003c00000 */
[----:B------:R0:W1:Y:S02]  /*147c0*/  SHFL.IDX P6, R14, R13, R12, R11 ;  /* 0x0000000c0d0e7389 */ /* 0x00006400000c000b */
[----:B01----:R-:W-:Y:S01]  /*147d0*/  ENDCOLLECTIVE ;  /* 0x000000000000791b */ /* 0x003fe20003800000 */
.L_x_4839:
[----:B------:R-:W-:Y:S02]  /*147e0*/  IADD3.X R3, RZ, R3, RZ, P3, !PT ;  /* 0x00000003ff037210 */ /* 0x000fe40001ffe4ff */
        /* <DEDUP_REMOVED lines=16> */
.L_x_4840:
[----:B------:R-:W-:Y:S01]  /*148f0*/  MOV R13, R6 ;  /* 0x00000006000d7202 */ /* 0x000fe20000000f00 */
[----:B------:R-:W-:Y:S01]  /*14900*/  IMAD.MOV.U32 R12, RZ, RZ, 0x4 ;  /* 0x00000004ff0c7424 */ /* 0x000fe200078e00ff */
[----:B------:R-:W-:-:S13]  /*14910*/  IADD3 R2, P3, R14, R0, RZ ;  /* 0x000000000e027210 */ /* 0x000fda0007f7e0ff */
[----:B------:R-:W-:Y:S05]  /*14920*/  WARPSYNC.COLLECTIVE R15, `(.L_x_4841) ;  /* 0x000000000f087348 */ /* 0x000fea0003c00000 */
[----:B------:R0:W1:Y:S02]  /*14930*/  SHFL.IDX P6, R14, R13, R12, R11 ;  /* 0x0000000c0d0e7389 */ /* 0x00006400000c000b */
[----:B01----:R-:W-:Y:S01]  /*14940*/  ENDCOLLECTIVE ;  /* 0x000000000000791b */ /* 0x003fe20003800000 */
.L_x_4841:
        /* <DEDUP_REMOVED lines=17> */
.L_x_4842:
[----:B------:R-:W-:Y:S01]  /*14a60*/  IMAD.MOV.U32 R13, RZ, RZ, R6 ;  /* 0x000000ffff0d7224 */ /* 0x000fe200078e0006 */
[----:B------:R-:W-:Y:S02]  /*14a70*/  MOV R12, 0x5 ;  /* 0x00000005000c7802 */ /* 0x000fe40000000f00 */
[----:B------:R-:W-:-:S13]  /*14a80*/  IADD3 R2, P3, R14, R0, RZ ;  /* 0x000000000e027210 */ /* 0x000fda0007f7e0ff */
[----:B------:R-:W-:Y:S05]  /*14a90*/  WARPSYNC.COLLECTIVE R15, `(.L_x_4843) ;  /* 0x000000000f087348 */ /* 0x000fea0003c00000 */
[----:B------:R0:W1:Y:S02]  /*14aa0*/  SHFL.IDX P6, R14, R13, R12, R11 ;  /* 0x0000000c0d0e7389 */ /* 0x00006400000c000b */
[----:B01----:R-:W-:Y:S01]  /*14ab0*/  ENDCOLLECTIVE ;  /* 0x000000000000791b */ /* 0x003fe20003800000 */
.L_x_4843:
        /* <DEDUP_REMOVED lines=12> */
.L_x_4844:
        /* <DEDUP_REMOVED lines=9> */
.L_x_4746:
[----:B--2---:R2:W3:Y:S02]  /*14c10*/  SYNCS.PHASECHK.TRANS64.TRYWAIT P0, [R10+URZ+0x32440], R25 ;  /* 0x032440190a0075a7 */ /* 0x0044e4000800017f */
[----:B---3--:R-:W-:Y:S05]  /*14c20*/  @!P0 NANOSLEEP.SYNCS 0x989680 ;  /* 0x009896800000895d */ /* 0x008fea0003900000 */
[----:B------:R-:W3:Y:S02]  /*14c30*/  @!P0 SYNCS.PHASECHK.TRANS64 P0, [R10+URZ+0x32440], R25 ;  /* 0x032440190a0085a7 */ /* 0x000ee4000800007f */
[----:B---3--:R-:W-:Y:S05]  /*14c40*/  @!P0 BRA `(.L_x_4746) ;  /* 0xfffffffc00f08947 */ /* 0x008fea000383ffff */
[----:B------:R-:W-:Y:S05]  /*14c50*/  BRA `(.L_x_4846) ;  /* 0xffffffc400047947 */ /* 0x000fea000383ffff */
.L_x_4747:
[----:B------:R-:W-:Y:S01]  /*14c60*/  BSSY B1, `(.L_x_4847) ;  /* 0x0000008000017945 */ /* 0x000fe20003800000 */
[----:B------:R-:W-:Y:S01]  /*14c70*/  IMAD.MOV.U32 R13, RZ, RZ, R21 ;  /* 0x000000ffff0d7224 */ /* 0x000fe200078e0015 */
[----:B------:R-:W-:Y:S01]  /*14c80*/  MOV R15, 0xffffffff ;  /* 0xffffffff000f7802 */ /* 0x000fe20000000f00 */
[----:B------:R-:W-:Y:S02]  /*14c90*/  IMAD.MOV.U32 R12, RZ, RZ, RZ ;  /* 0x000000ffff0c7224 */ /* 0x000fe400078e00ff */
[----:B------:R-:W-:-:S07]  /*14ca0*/  IMAD.MOV.U32 R11, RZ, RZ, 0x181f ;  /* 0x0000181fff0b7424 */ /* 0x000fce00078e00ff */
[----:B--2---:R-:W-:Y:S05]  /*14cb0*/  WARPSYNC.COLLECTIVE R15, `(.L_x_4848) ;  /* 0x000000000f087348 */ /* 0x004fea0003c00000 */
[----:B------:R0:W1:Y:S02]  /*14cc0*/  SHFL.IDX P6, R14, R13, R12, R11 ;  /* 0x0000000c0d0e7389 */ /* 0x00006400000c000b */
[----:B012---:R-:W-:Y:S01]  /*14cd0*/  ENDCOLLECTIVE ;  /* 0x000000000000791b */ /* 0x007fe20003800000 */
.L_x_4848:
[----:B------:R-:W-:Y:S05]  /*14ce0*/  BSYNC B1 ;  /* 0x0000000000017941 */ /* 0x000fea0003800000 */
.L_x_4847:
        /* <DEDUP_REMOVED lines=9> */
.L_x_4849:
[----:B------:R-:W-:Y:S02]  /*14d80*/  IMAD.MOV.U32 R13, RZ, RZ, R21 ;  /* 0x000000ffff0d7224 */ /* 0x000fe400078e0015 */
[----:B------:R-:W-:Y:S01]  /*14d90*/  IMAD.MOV.U32 R12, RZ, RZ, 0x1 ;  /* 0x00000001ff0c7424 */ /* 0x000fe200078e00ff */
[----:B------:R-:W-:-:S13]  /*14da0*/  IADD3 R2, P0, R14, R0, RZ ;  /* 0x000000000e027210 */ /* 0x000fda0007f1e0ff */
[----:B------:R-:W-:Y:S05]  /*14db0*/  WARPSYNC.COLLECTIVE R15, `(.L_x_4850) ;  /* 0x000000000f087348 */ /* 0x000fea0003c00000 */
[----:B------:R0:W1:Y:S02]  /*14dc0*/  SHFL.IDX P6, R14, R13, R12, R11 ;  /* 0x0000000c0d0e7389 */ /* 0x00006400000c000b */
[----:B01----:R-:W-:Y:S01]  /*14dd0*/  ENDCOLLECTIVE ;  /* 0x000000000000791b */ /* 0x003fe20003800000 */
.L_x_4850:
[----:B------:R-:W-:-:S05]  /*14de0*/  IADD3.X R3, RZ, R3, RZ, P0, !PT ;  /* 0x00000003ff037210 */ /* 0x000fca00007fe4ff */
        /* <DEDUP_REMOVED lines=9> */
.L_x_4851:
[----:B------:R-:W-:Y:S02]  /*14e80*/  IMAD.MOV.U32 R13, RZ, RZ, R21 ;  /* 0x000000ffff0d7224 */ /* 0x000fe400078e0015 */
[----:B------:R-:W-:Y:S01]  /*14e90*/  IMAD.MOV.U32 R12, RZ, RZ, 0x2 ;  /* 0x00000002ff0c7424 */ /* 0x000fe200078e00ff */
[----:B------:R-:W-:-:S07]  /*14ea0*/  MOV R6, R14 ;  /* 0x0000000e00067202 */ /* 0x000fce0000000f00 */
[----:B------:R-:W-:Y:S05]  /*14eb0*/  WARPSYNC.COLLECTIVE R15, `(.L_x_4852) ;  /* 0x000000000f087348 */ /* 0x000fea0003c00000 */
[----:B------:R0:W1:Y:S02]  /*14ec0*/  SHFL.IDX P6, R14, R13, R12, R11 ;  /* 0x0000000c0d0e7389 */ /* 0x00006400000c000b */
[----:B01----:R-:W-:Y:S01]  /*14ed0*/  ENDCOLLECTIVE ;  /* 0x000000000000791b */ /* 0x003fe20003800000 */
.L_x_4852:
        /* <DEDUP_REMOVED lines=11> */
.L_x_4853:
[----:B------:R-:W-:Y:S02]  /*14f90*/  IMAD.MOV.U32 R13, RZ, RZ, R21 ;  /* 0x000000ffff0d7224 */ /* 0x000fe400078e0015 */
[----:B------:R-:W-:Y:S01]  /*14fa0*/  IMAD.MOV.U32 R12, RZ, RZ, 0x3 ;  /* 0x00000003ff0c7424 */ /* 0x000fe200078e00ff */
[----:B------:R-:W-:-:S13]  /*14fb0*/  IADD3 R2, P0, R14, R0, RZ ;  /* 0x000000000e027210 */ /* 0x000fda0007f1e0ff */
[----:B------:R-:W-:Y:S05]  /*14fc0*/  WARPSYNC.COLLECTIVE R15, `(.L_x_4854) ;  /* 0x000000000f087348 */ /* 0x000fea0003c00000 */
[----:B------:R0:W1:Y:S02]  /*14fd0*/  SHFL.IDX P6, R14, R13, R12, R11 ;  /* 0x0000000c0d0e7389 */ /* 0x00006400000c000b */
[----:B01----:R-:W-:Y:S01]  /*14fe0*/  ENDCOLLECTIVE ;  /* 0x000000000000791b */ /* 0x003fe20003800000 */
.L_x_4854:
        /* <DEDUP_REMOVED lines=10> */
.L_x_4855:
[----:B------:R-:W-:Y:S01]  /*15090*/  MOV R13, R21 ;  /* 0x00000015000d7202 */ /* 0x000fe20000000f00 */
[----:B------:R-:W-:Y:S01]  /*150a0*/  IMAD.MOV.U32 R12, RZ, RZ, 0x4 ;  /* 0x00000004ff0c7424 */ /* 0x000fe200078e00ff */
[----:B------:R-:W-:-:S13]  /*150b0*/  IADD3 R2, P0, R14, R0, RZ ;  /* 0x000000000e027210 */ /* 0x000fda0007f1e0ff */
[----:B------:R-:W-:Y:S05]  /*150c0*/  WARPSYNC.COLLECTIVE R15, `(.L_x_4856) ;  /* 0x000000000f087348 */ /* 0x000fea0003c00000 */
[----:B------:R0:W1:Y:S02]  /*150d0*/  SHFL.IDX P6, R14, R13, R12, R11 ;  /* 0x0000000c0d0e7389 */ /* 0x00006400000c000b */
[----:B01----:R-:W-:Y:S01]  /*150e0*/  ENDCOLLECTIVE ;  /* 0x000000000000791b */ /* 0x003fe20003800000 */
.L_x_4856:
        /* <DEDUP_REMOVED lines=10> */
.L_x_4857:
[----:B------:R-:W-:Y:S01]  /*15190*/  IMAD.MOV.U32 R13, RZ, RZ, R21 ;  /* 0x000000ffff0d7224 */ /* 0x000fe200078e0015 */
[----:B------:R-:W-:Y:S02]  /*151a0*/  MOV R12, 0x5 ;  /* 0x00000005000c7802 */ /* 0x000fe40000000f00 */
[----:B------:R-:W-:-:S13]  /*151b0*/  IADD3 R2, P0, R14, R0, RZ ;  /* 0x000000000e027210 */ /* 0x000fda0007f1e0ff */
[----:B------:R-:W-:Y:S05]  /*151c0*/  WARPSYNC.COLLECTIVE R15, `(.L_x_4858) ;  /* 0x000000000f087348 */ /* 0x000fea0003c00000 */
[----:B------:R0:W1:Y:S02]  /*151d0*/  SHFL.IDX P6, R14, R13, R12, R11 ;  /* 0x0000000c0d0e7389 */ /* 0x00006400000c000b */
[----:B01----:R-:W-:Y:S01]  /*151e0*/  ENDCOLLECTIVE ;  /* 0x000000000000791b */ /* 0x003fe20003800000 */
.L_x_4858:
        /* <DEDUP_REMOVED lines=10> */
.L_x_4859:
[----:B------:R-:W-:Y:S05]  /*15290*/  BRA `(.L_x_4860) ;  /* 0xffffffc000447947 */ /* 0x000fea000383ffff */
.L_x_4752:
[----:B---3--:R3:W4:Y:S02]  /*152a0*/  SYNCS.PHASECHK.TRANS64.TRYWAIT P0, [R10+URZ+0x32460], R25 ;  /* 0x032460190a0075a7 */ /* 0x008724000800017f */
[----:B----4-:R-:W-:Y:S05]  /*152b0*/  @!P0 NANOSLEEP.SYNCS 0x989680 ;  /* 0x009896800000895d */ /* 0x010fea0003900000 */
[----:B------:R-:W4:Y:S02]  /*152c0*/  @!P0 SYNCS.PHASECHK.TRANS64 P0, [R10+URZ+0x32460], R25 ;  /* 0x032460190a0085a7 */ /* 0x000f24000800007f */
[----:B----4-:R-:W-:Y:S05]  /*152d0*/  @!P0 BRA `(.L_x_4752) ;  /* 0xfffffffc00f08947 */ /* 0x010fea000383ffff */
[----:B------:R-:W-:Y:S05]  /*152e0*/  BRA `(.L_x_4861) ;  /* 0xffffffc000907947 */ /* 0x000fea000383ffff */
.L_x_4753:
[----:B------:R-:W-:Y:S01]  /*152f0*/  BSSY B1, `(.L_x_4862) ;  /* 0x0000008000017945 */ /* 0x000fe20003800000 */
[----:B------:R-:W-:Y:S01]  /*15300*/  IMAD.MOV.U32 R13, RZ, RZ, R24 ;  /* 0x000000ffff0d7224 */ /* 0x000fe200078e0018 */
[----:B------:R-:W-:Y:S01]  /*15310*/  MOV R15, 0xffffffff ;  /* 0xffffffff000f7802 */ /* 0x000fe20000000f00 */
[----:B------:R-:W-:Y:S02]  /*15320*/  IMAD.MOV.U32 R12, RZ, RZ, RZ ;  /* 0x000000ffff0c7224 */ /* 0x000fe400078e00ff */
[----:B------:R-:W-:-:S07]  /*15330*/  IMAD.MOV.U32 R11, RZ, RZ, 0x181f ;  /* 0x0000181fff0b7424 */ /* 0x000fce00078e00ff */
[----:B-123--:R-:W-:Y:S05]  /*15340*/  WARPSYNC.COLLECTIVE R15, `(.L_x_4863) ;  /* 0x000000000f087348 */ /* 0x00efea0003c00000 */
[----:B------:R0:W4:Y:S02]  /*15350*/  SHFL.IDX P6, R14, R13, R12, R11 ;  /* 0x0000000c0d0e7389 */ /* 0x00012400000c000b */
[----:B01234-:R-:W-:Y:S01]  /*15360*/  ENDCOLLECTIVE ;  /* 0x000000000000791b */ /* 0x01ffe20003800000 */
.L_x_4863:
[----:B------:R-:W-:Y:S05]  /*15370*/  BSYNC B1 ;  /* 0x0000000000017941 */ /* 0x000fea0003800000 */
.L_x_4862:
        /* <DEDUP_REMOVED lines=9> */
.L_x_4864:
[----:B------:R-:W-:Y:S02]  /*15410*/  IMAD.MOV.U32 R13, RZ, RZ, R24 ;  /* 0x000000ffff0d7224 */ /* 0x000fe400078e0018 */
[----:B------:R-:W-:Y:S01]  /*15420*/  IMAD.MOV.U32 R12, RZ, RZ, 0x1 ;  /* 0x00000001ff0c7424 */ /* 0x000fe200078e00ff */
[----:B------:R-:W-:-:S13]  /*15430*/  IADD3 R2, P0, R14, R0, RZ ;  /* 0x000000000e027210 */ /* 0x000fda0007f1e0ff */
[----:B------:R-:W-:Y:S05]  /*15440*/  WARPSYNC.COLLECTIVE R15, `(.L_x_4865) ;  /* 0x000000000f087348 */ /* 0x000fea0003c00000 */
[----:B------:R0:W1:Y:S02]  /*15450*/  SHFL.IDX P6, R14, R13, R12, R11 ;  /* 0x0000000c0d0e7389 */ /* 0x00006400000c000b */
[----:B01----:R-:W-:Y:S01]  /*15460*/  ENDCOLLECTIVE ;  /* 0x000000000000791b */ /* 0x003fe20003800000 */
.L_x_4865:
        /* <DEDUP_REMOVED lines=13> */
.L_x_4866:
[----:B------:R-:W-:Y:S02]  /*15540*/  IMAD.MOV.U32 R13, RZ, RZ, R24 ;  /* 0x000000ffff0d7224 */ /* 0x000fe400078e0018 */
[----:B------:R-:W-:Y:S01]  /*15550*/  IMAD.MOV.U32 R12, RZ, RZ, 0x2 ;  /* 0x00000002ff0c7424 */ /* 0x000fe200078e00ff */
[----:B------:R-:W-:-:S13]  /*15560*/  IADD3 R2, P0, R14, R0, RZ ;  /* 0x000000000e027210 */ /* 0x000fda0007f1e0ff */
[----:B------:R-:W-:Y:S05]  /*15570*/  WARPSYNC.COLLECTIVE R15, `(.L_x_4867) ;  /* 0x000000000f087348 */ /* 0x000fea0003c00000 */
[----:B------:R0:W1:Y:S02]  /*15580*/  SHFL.IDX P6, R14, R13, R12, R11 ;  /* 0x0000000c0d0e7389 */ /* 0x00006400000c000b */
[----:B01----:R-:W-:Y:S01]  /*15590*/  ENDCOLLECTIVE ;  /* 0x000000000000791b */ /* 0x003fe20003800000 */
.L_x_4867:
        /* <DEDUP_REMOVED lines=13> */
.L_x_4868:
[----:B------:R-:W-:Y:S01]  /*15670*/  MOV R13, R24 ;  /* 0x00000018000d7202 */ /* 0x000fe20000000f00 */
[----:B------:R-:W-:Y:S01]  /*15680*/  IMAD.MOV.U32 R12, RZ, RZ, 0x3 ;  /* 0x00000003ff0c7424 */ /* 0x000fe200078e00ff */
[----:B------:R-:W-:-:S13]  /*15690*/  IADD3 R2, P0, R14, R0, RZ ;  /* 0x000000000e027210 */ /* 0x000fda0007f1e0ff */
[----:B------:R-:W-:Y:S05]  /*156a0*/  WARPSYNC.COLLECTIVE R15, `(.L_x_4869) ;  /* 0x000000000f087348 */ /* 0x000fea0003c00000 */
[----:B------:R0:W1:Y:S02]  /*156b0*/  SHFL.IDX P6, R14, R13, R12, R11 ;  /* 0x0000000c0d0e7389 */ /* 0x00006400000c000b */
[----:B01----:R-:W-:Y:S01]  /*156c0*/  ENDCOLLECTIVE ;  /* 0x000000000000791b */ /* 0x003fe20003800000 */
.L_x_4869:
        /* <DEDUP_REMOVED lines=13> */
.L_x_4870:
[----:B------:R-:W-:Y:S01]  /*157a0*/  IMAD.MOV.U32 R13, RZ, RZ, R24 ;  /* 0x000000ffff0d7224 */ /* 0x000fe200078e0018 */
[----:B------:R-:W-:Y:S02]  /*157b0*/  MOV R12, 0x4 ;  /* 0x00000004000c7802 */ /* 0x000fe40000000f00 */
[----:B------:R-:W-:-:S13]  /*157c0*/  IADD3 R2, P0, R14, R0, RZ ;  /* 0x000000000e027210 */ /* 0x000fda0007f1e0ff */
[----:B------:R-:W-:Y:S05]  /*157d0*/  WARPSYNC.COLLECTIVE R15, `(.L_x_4871) ;  /* 0x000000000f087348 */ /* 0x000fea0003c00000 */
[----:B------:R0:W1:Y:S02]  /*157e0*/  SHFL.IDX P6, R14, R13, R12, R11 ;  /* 0x0000000c0d0e7389 */ /* 0x00006400000c000b */
[----:B01----:R-:W-:Y:S01]  /*157f0*/  ENDCOLLECTIVE ;  /* 0x000000000000791b */ /* 0x003fe20003800000 */
.L_x_4871:
        /* <DEDUP_REMOVED lines=13> */
.L_x_4872:
[----:B------:R-:W-:Y:S02]  /*158d0*/  IMAD.MOV.U32 R13, RZ, RZ, R24 ;  /* 0x000000ffff0d7224 */ /* 0x000fe400078e0018 */
[----:B------:R-:W-:Y:S01]  /*158e0*/  IMAD.MOV.U32 R12, RZ, RZ, 0x5 ;  /* 0x00000005ff0c7424 */ /* 0x000fe200078e00ff */
[----:B------:R-:W-:-:S13]  /*158f0*/  IADD3 R2, P0, R14, R0, RZ ;  /* 0x000000000e027210 */ /* 0x000fda0007f1e0ff */
[----:B------:R-:W-:Y:S05]  /*15900*/  WARPSYNC.COLLECTIVE R15, `(.L_x_4873) ;  /* 0x000000000f087348 */ /* 0x000fea0003c00000 */
[----:B------:R0:W1:Y:S02]  /*15910*/  SHFL.IDX P6, R14, R13, R12, R11 ;  /* 0x0000000c0d0e7389 */ /* 0x00006400000c000b */
[----:B01----:R-:W-:Y:S01]  /*15920*/  ENDCOLLECTIVE ;  /* 0x000000000000791b */ /* 0x003fe20003800000 */
.L_x_4873:
        /* <DEDUP_REMOVED lines=13> */
.L_x_4874:
[----:B------:R-:W-:Y:S05]  /*15a00*/  BRA `(.L_x_4875) ;  /* 0xffffffbc00dc7947 */ /* 0x000fea000383ffff */
.L_x_4761:
        /* <DEDUP_REMOVED lines=8> */
.L_x_4877:
[----:B------:R-:W-:Y:S05]  /*15a90*/  BSYNC B0 ;  /* 0x0000000000007941 */ /* 0x000fea0003800000 */
.L_x_4876:
[----:B------:R-:W-:Y:S05]  /*15aa0*/  BRA `(.L_x_4878) ;  /* 0xffffffc000ac7947 */ /* 0x000fea000383ffff */
.L_x_4764:
[----:B0-----:R0:W1:Y:S02]  /*15ab0*/  SYNCS.PHASECHK.TRANS64.TRYWAIT P0, [R7+URZ+0x32420], R0 ;  /* 0x03242000070075a7 */ /* 0x001064000800017f */
[----:B-1----:R-:W-:Y:S05]  /*15ac0*/  @!P0 NANOSLEEP.SYNCS 0x989680 ;  /* 0x009896800000895d */ /* 0x002fea0003900000 */
[----:B------:R-:W1:Y:S02]  /*15ad0*/  @!P0 SYNCS.PHASECHK.TRANS64 P0, [R7+URZ+0x32420], R0 ;  /* 0x03242000070085a7 */ /* 0x000e64000800007f */
[----:B-1----:R-:W-:Y:S05]  /*15ae0*/  @!P0 BRA `(.L_x_4764) ;  /* 0xfffffffc00f08947 */ /* 0x002fea000383ffff */
[----:B------:R-:W-:Y:S05]  /*15af0*/  BRA `(.L_x_4879) ;  /* 0xffffffc000f47947 */ /* 0x000fea000383ffff */
.L_x_4765:
[----:B------:R-:W1:Y:S01]  /*15b00*/  S2R R2, SR_TID.X ;  /* 0x0000000000027919 */ /* 0x000e620000002100 */
[----:B------:R-:W-:Y:S01]  /*15b10*/  BSSY B0, `(.L_x_4880) ;  /* 0x000000a000007945 */ /* 0x000fe20003800000 */
[----:B------:R-:W-:Y:S02]  /*15b20*/  IMAD.MOV.U32 R12, RZ, RZ, RZ ;  /* 0x000000ffff0c7224 */ /* 0x000fe400078e00ff */
[----:B------:R-:W-:Y:S02]  /*15b30*/  IMAD.MOV.U32 R11, RZ, RZ, 0x1f ;  /* 0x0000001fff0b7424 */ /* 0x000fe400078e00ff */
[----:B------:R-:W-:Y:S01]  /*15b40*/  IMAD.MOV.U32 R15, RZ, RZ, -0x1 ;  /* 0xffffffffff0f7424 */ /* 0x000fe200078e00ff */
[----:B-1----:R-:W-:-:S04]  /*15b50*/  SHF.R.U32.HI R2, RZ, 0x5, R2 ;  /* 0x00000005ff027819 */ /* 0x002fc80000011602 */
[----:B------:R-:W-:-:S04]  /*15b60*/  LOP3.LUT R2, R2, 0x3, RZ, 0xc0, !PT ;  /* 0x0000000302027812 */ /* 0x000fc800078ec0ff */
[----:B------:R-:W-:-:S07]  /*15b70*/  MOV R13, R2 ;  /* 0x00000002000d7202 */ /* 0x000fce0000000f00 */
[----:B0-23-5:R-:W-:Y:S05]  /*15b80*/  WARPSYNC.COLLECTIVE R15, `(.L_x_4881) ;  /* 0x000000000f087348 */ /* 0x02dfea0003c00000 */
[----:B------:R1:W4:Y:S02]  /*15b90*/  SHFL.IDX P6, R14, R13, R12, R11 ;  /* 0x0000000c0d0e7389 */ /* 0x00032400000c000b */
[----:B012345:R-:W-:Y:S01]  /*15ba0*/  ENDCOLLECTIVE ;  /* 0x000000000000791b */ /* 0x03ffe20003800000 */
.L_x_4881:
[----:B------:R-:W-:Y:S05]  /*15bb0*/  BSYNC B0 ;  /* 0x0000000000007941 */ /* 0x000fea0003800000 */
.L_x_4880:
[----:B------:R-:W-:Y:S05]  /*15bc0*/  BRA `(.L_x_4882) ;  /* 0xffffffc000dc7947 */ /* 0x000fea000383ffff */
.L_x_4768:
[----:B------:R-:W-:Y:S01]  /*15bd0*/  BSSY B1, `(.L_x_4883) ;  /* 0x0000006000017945 */ /* 0x000fe20003800000 */
[----:B------:R-:W-:-:S07]  /*15be0*/  IMAD.MOV.U32 R15, RZ, RZ, -0x1 ;  /* 0xffffffffff0f7424 */ /* 0x000fce00078e00ff */
[----:B0-23-5:R-:W-:Y:S05]  /*15bf0*/  WARPSYNC.COLLECTIVE R15, `(.L_x_4884) ;  /* 0x000000000f0c7348 */ /* 0x02dfea0003c00000 */
[----:B------:R-:W-:Y:S02]  /*15c00*/  ELECT P6, UR62, PT ;  /* 0x00000000003e782f */ /* 0x000fe400038c0000 */
[----:B------:R-:W-:Y:S01]  /*15c10*/  MOV R14, UR62 ;  /* 0x0000003e000e7c02 */ /* 0x000fe20008000f00 */
[----:B0-23-5:R-:W-:Y:S10]  /*15c20*/  ENDCOLLECTIVE ;  /* 0x000000000000791b */ /* 0x02dff40003800000 */
.L_x_4884:
[----:B------:R-:W-:Y:S05]  /*15c30*/  BSYNC B1 ;  /* 0x0000000000017941 */ /* 0x000fea0003800000 */
.L_x_4883:
[----:B------:R-:W-:Y:S05]  /*15c40*/  BRA `(.L_x_4885) ;  /* 0xffffffc000d47947 */ /* 0x000fea000383ffff */
.L_x_4770:
[----:B0-----:R0:W1:Y:S02]  /*15c50*/  SYNCS.PHASECHK.TRANS64.TRYWAIT P1, [R5+URZ+0x32440], R0 ;  /* 0x03244000050075a7 */ /* 0x001064000802017f */
[----:B-1----:R-:W-:Y:S05]  /*15c60*/  @!P1 NANOSLEEP.SYNCS 0x989680 ;  /* 0x009896800000995d */ /* 0x002fea0003900000 */
[----:B------:R-:W1:Y:S02]  /*15c70*/  @!P1 SYNCS.PHASECHK.TRANS64 P1, [R5+URZ+0x32440], R0 ;  /* 0x03244000050095a7 */ /* 0x000e64000802007f */
[----:B-1----:R-:W-:Y:S05]  /*15c80*/  @!P1 BRA `(.L_x_4770) ;  /* 0xfffffffc00f09947 */ /* 0x002fea000383ffff */
[----:B------:R-:W-:Y:S05]  /*15c90*/  BRA `(.L_x_4886) ;  /* 0xffffffc000fc7947 */ /* 0x000fea000383ffff */
.L_x_4772:
[----:B-1----:R1:W4:Y:S02]  /*15ca0*/  SYNCS.PHASECHK.TRANS64.TRYWAIT P1, [R3+URZ+0x32440], R2 ;  /* 0x03244002030075a7 */ /* 0x002324000802017f */
[----:B----4-:R-:W-:Y:S05]  /*15cb0*/  @!P1 NANOSLEEP.SYNCS 0x989680 ;  /* 0x009896800000995d */ /* 0x010fea0003900000 */
[----:B------:R-:W4:Y:S02]  /*15cc0*/  @!P1 SYNCS.PHASECHK.TRANS64 P1, [R3+URZ+0x32440], R2 ;  /* 0x03244002030095a7 */ /* 0x000f24000802007f */
[----:B----4-:R-:W-:Y:S05]  /*15cd0*/  @!P1 BRA `(.L_x_4772) ;  /* 0xfffffffc00f09947 */ /* 0x010fea000383ffff */
[----:B------:R-:W-:Y:S05]  /*15ce0*/  BRA `(.L_x_4887) ;  /* 0xffffffc400087947 */ /* 0x000fea000383ffff */
.L_x_4774:
[----:B----4-:R4:W0:Y:S02]  /*15cf0*/  SYNCS.PHASECHK.TRANS64.TRYWAIT P1, [R5+URZ+0x32460], R0 ;  /* 0x03246000050075a7 */ /* 0x010824000802017f */
[----:B0-----:R-:W-:Y:S05]  /*15d00*/  @!P1 NANOSLEEP.SYNCS 0x989680 ;  /* 0x009896800000995d */ /* 0x001fea0003900000 */
[----:B------:R-:W0:Y:S02]  /*15d10*/  @!P1 SYNCS.PHASECHK.TRANS64 P1, [R5+URZ+0x32460], R0 ;  /* 0x03246000050095a7 */ /* 0x000e24000802007f */
[----:B0-----:R-:W-:Y:S05]  /*15d20*/  @!P1 BRA `(.L_x_4774) ;  /* 0xfffffffc00f09947 */ /* 0x001fea000383ffff */
[----:B------:R-:W-:Y:S05]  /*15d30*/  BRA `(.L_x_4888) ;  /* 0xffffffc400047947 */ /* 0x000fea000383ffff */
.L_x_4889:
        /* <DEDUP_REMOVED lines=12> */
.L_x_6464:


//--------------------- .text._ZN7cutlass13device_kernelIN5flash11enable_sm90INS1_16FlashAttnFwdSm90INS1_25CollectiveMainloopFwdSm90ILi2EN4cute5tupleIJNS5_1CILi1EEES8_S8_EEENS6_IJNS7_ILi128EEENS7_ILi96EEENS7_ILi64EEEEEELi256ENS_10bfloat16_tEfNS_4arch4Sm90ELb1ELb0ELb1ELb1ELb1ELb0ELb0ELb1ELb0ELb1ELb0ELb0EEENS1_21CollectiveEpilogueFwdINS6_IJSA_NS7_ILi256EEESB_EEES9_SE_SG_Li256ELb1ELb1ELb0ELb0EEENS1_36VarlenDynamicPersistentTileSchedulerILi128ELi96ELi256ELi128ELb0ELb1ELb1ELb1ELb1ELb1EEEEEEEEEvNT_6ParamsE --------------------------
	.section	.text._ZN7cutlass13device_kernelIN5flash11enable_sm90INS1_16FlashAttnFwdSm90INS1_25CollectiveMainloopFwdSm90ILi2EN4cute5tupleIJNS5_1CILi1EEES8_S8_EEENS6_IJNS7_ILi128EEENS7_ILi96EEENS7_ILi64EEEEEELi256ENS_10bfloat16_tEfNS_4arch4Sm90ELb1ELb0ELb1ELb1ELb1ELb0ELb0ELb1ELb0ELb1ELb0ELb0EEENS1_21CollectiveEpilogueFwdINS6_IJSA_NS7_ILi256EEESB_EEES9_SE_SG_Li256ELb1ELb1ELb0ELb0EEENS1_36VarlenDynamicPersistentTileSchedulerILi128ELi96ELi256ELi128ELb0ELb1ELb1ELb1ELb1ELb1EEEEEEEEEvNT_6ParamsE,"ax",@progbits
	.align	128
.text._ZN7cutlass13device_kernelIN5flash11enable_sm90INS1_16FlashAttnFwdSm90INS1_25CollectiveMainloopFwdSm90ILi2EN4cute5tupleIJNS5_1CILi1EEES8_S8_EEENS6_IJNS7_ILi128EEENS7_ILi96EEENS7_ILi64EEEEEELi256ENS_10bfloat16_tEfNS_4arch4Sm90ELb1ELb0ELb1ELb1ELb1ELb0ELb0ELb1ELb0ELb1ELb0ELb0EEENS1_21CollectiveEpilogueFwdINS6_IJSA_NS7_ILi256EEESB_EEES9_SE_SG_Li256ELb1ELb1ELb0ELb0EEENS1_36VarlenDynamicPersistentTileSchedulerILi128ELi96ELi256ELi128ELb0ELb1ELb1ELb1ELb1ELb1EEEEEEEEEvNT_6ParamsE:
        .type           _ZN7cutlass13device_kernelIN5flash11enable_sm90INS1_16FlashAttnFwdSm90INS1_25CollectiveMainloopFwdSm90ILi2EN4cute5tupleIJNS5_1CILi1EEES8_S8_EEENS6_IJNS7_ILi128EEENS7_ILi96EEENS7_ILi64EEEEEELi256ENS_10bfloat16_tEfNS_4arch4Sm90ELb1ELb0ELb1ELb1ELb1ELb0ELb0ELb1ELb0ELb1ELb0ELb0EEENS1_21CollectiveEpilogueFwdINS6_IJSA_NS7_ILi256EEESB_EEES9_SE_SG_Li256ELb1ELb1ELb0ELb0EEENS1_36VarlenDynamicPersistentTileSchedulerILi128ELi96ELi256ELi128ELb0ELb1ELb1ELb1ELb1ELb1EEEEEEEEEvNT_6ParamsE,@function
        .size           _ZN7cutlass13device_kernelIN5flash11enable_sm90INS1_16FlashAttnFwdSm90INS1_25CollectiveMainloopFwdSm90ILi2EN4cute5tupleIJNS5_1CILi1EEES8_S8_EEENS6_IJNS7_ILi128EEENS7_ILi96EEENS7_ILi64EEEEEELi256ENS_10bfloat16_tEfNS_4arch4Sm90ELb1ELb0ELb1ELb1ELb1ELb0ELb0ELb1ELb0ELb1ELb0ELb0EEENS1_21CollectiveEpilogueFwdINS6_IJSA_NS7_ILi256EEESB_EEES9_SE_SG_Li256ELb1ELb1ELb0ELb0EEENS1_36VarlenDynamicPersistentTileSchedulerILi128ELi96ELi256ELi128ELb0ELb1ELb1ELb1ELb1ELb1EEEEEEEEEvNT_6ParamsE,(.L_x_6465 - _ZN7cutlass13device_kernelIN5flash11enable_sm90INS1_16FlashAttnFwdSm90INS1_25CollectiveMainloopFwdSm90ILi2EN4cute5tupleIJNS5_1CILi1EEES8_S8_EEENS6_IJNS7_ILi128EEENS7_ILi96EEENS7_ILi64EEEEEELi256ENS_10bfloat16_tEfNS_4arch4Sm90ELb1ELb0ELb1ELb1ELb1ELb0ELb0ELb1ELb0ELb1ELb0ELb0EEENS1_21CollectiveEpilogueFwdINS6_IJSA_NS7_ILi256EEESB_EEES9_SE_SG_Li256ELb1ELb1ELb0ELb0EEENS1_36VarlenDynamicPersistentTileSchedulerILi128ELi96ELi256ELi128ELb0ELb1ELb1ELb1ELb1ELb1EEEEEEEEEvNT_6ParamsE)
        .other          _ZN7cutlass13device_kernelIN5flash11enable_sm90INS1_16FlashAttnFwdSm90INS1_25CollectiveMainloopFwdSm90ILi2EN4cute5tupleIJNS5_1CILi1EEES8_S8_EEENS6_IJNS7_ILi128EEENS7_ILi96EEENS7_ILi64EEEEEELi256ENS_10bfloat16_tEfNS_4arch4Sm90ELb1ELb0ELb1ELb1ELb1ELb0ELb0ELb1ELb0ELb1ELb0ELb0EEENS1_21CollectiveEpilogueFwdINS6_IJSA_NS7_ILi256EEESB_EEES9_SE_SG_Li256ELb1ELb1ELb0ELb0EEENS1_36VarlenDynamicPersistentTileSchedulerILi128ELi96ELi256ELi128ELb0ELb1ELb1ELb1ELb1ELb1EEEEEEEEEvNT_6ParamsE,@"STO_CUDA_ENTRY STV_DEFAULT"
_ZN7cutlass13device_kernelIN5flash11enable_sm90INS1_16FlashAttnFwdSm90INS1_25CollectiveMainloopFwdSm90ILi2EN4cute5tupleIJNS5_1CILi1EEES8_S8_EEENS6_IJNS7_ILi128EEENS7_ILi96EEENS7_ILi64EEEEEELi256ENS_10bfloat16_tEfNS_4arch4Sm90ELb1ELb0ELb1ELb1ELb1ELb0ELb0ELb1ELb0ELb1ELb0ELb0EEENS1_21CollectiveEpilogueFwdINS6_IJSA_NS7_ILi256EEESB_EEES9_SE_SG_Li256ELb1ELb1ELb0ELb0EEENS1_36VarlenDynamicPersistentTileSchedulerILi128ELi96ELi256ELi128ELb0ELb1ELb1ELb1ELb1ELb1EEEEEEEEEvNT_6ParamsE:
        /* <DEDUP_REMOVED lines=45> */
.L_x_4890:
        /* <DEDUP_REMOVED lines=22> */
.L_x_4891:
        /* <DEDUP_REMOVED lines=18> */
.L_x_4892:
        /* <DEDUP_REMOVED lines=22> */
.L_x_4893:
        /* <DEDUP_REMOVED lines=23> */
.L_x_4894:
        /* <DEDUP_REMOVED lines=8> */
.L_x_4896:
        /* <DEDUP_REMOVED lines=23> */
[----:B------:R-:W-:Y:S01]  /*0a10*/  R2UR UR7, R7 ;  /* 0x00000000070772ca */ /* 0x000fe200000e0000 */
        /* <DEDUP_REMOVED lines=24> */
[----:B------:R-:W-:-:S02]  /*0ba0*/  LEA.HI R0, R0, R209, RZ, 0x3 ;  /* 0x000000d100007211 */ /* 0x000fc400078f18ff */
[----:B------:R-:W-:Y:S01]  /*0bb0*/  LOP3.LUT R2, R2, 0x1ffffffe, RZ, 0xc0, !PT ;  /* 0x1ffffffe02027812 */ /* 0x000fe200078ec0ff */
[----:B------:R-:W-:Y:S01]  /*0bc0*/  IMAD.IADD R6, R209, 0x1, -R6 ;  /* 0x00000001d1067824 */ /* 0x000fe200078e0a06 */
[----:B------:R-:W-:Y:S02]  /*0bd0*/  LOP3.LUT R11, R11, 0xfffffff8, RZ, 0xc0, !PT ;  /* 0xfffffff80b0b7812 */ /* 0x000fe400078ec0ff */
[----:B------:R-:W-:Y:S02]  /*0be0*/  LEA.HI R8, R8, R201, RZ, 0x5 ;  /* 0x000000c908087211 */ /* 0x000fe400078f28ff */
[----:B------:R-:W-:Y:S01]  /*0bf0*/  LEA.HI R3, R3, R202, RZ, 0x1 ;  /* 0x000000ca03037211 */ /* 0x000fe200078f08ff */
[----:B------:R-:W-:Y:S01]  /*0c00*/  IMAD.IADD R11, R10, 0x1, -R11 ;  /* 0x000000010a0b7824 */ /* 0x000fe200078e0a0b */
[----:B------:R-:W-:Y:S02]  /*0c10*/  LOP3.LUT R4, R0, 0xfffffff8, RZ, 0xc0, !PT ;  /* 0xfffffff800047812 */ /* 0x000fe400078ec0ff */
[----:B------:R-:W-:-:S02]  /*0c20*/  IADD3 R2, R5, -R2, RZ ;  /* 0x8000000205027210 */ /* 0x000fc40007ffe0ff */
[----:B------:R-:W-:Y:S01]  /*0c30*/  SHF.R.S32.HI R8, RZ, 0x5, R8 ;  /* 0x00000005ff087819 */ /* 0x000fe20000011408 */
[----:B------:R-:W-:Y:S01]  /*0c40*/  IMAD.IADD R23, R209, 0x1, -R4 ;  /* 0x00000001d1177824 */ /* 0x000fe200078e0a04 */
[----:B------:R-:W-:Y:S01]  /*0c50*/  LOP3.LUT R3, R3, 0x3fffffe, RZ, 0xc0, !PT ;  /* 0x03fffffe03037812 */ /* 0x000fe200078ec0ff */
[----:B------:R-:W-:Y:S01]  /*0c60*/  IMAD R204, R2, 0x8, R7 ;  /* 0x0000000802cc7824 */ /* 0x000fe200078e0207 */
[----:B------:R-:W-:Y:S01]  /*0c70*/  LEA.HI R5, R6, R6, RZ, 0x1 ;  /* 0x0000000606057211 */ /* 0x000fe200078f08ff */
[----:B------:R-:W-:Y:S01]  /*0c80*/  IMAD R8, R8, 0x10, R11 ;  /* 0x0000001008087824 */ /* 0x000fe200078e020b */
[----:B------:R-:W-:Y:S01]  /*0c90*/  SHF.R.S32.HI R200, RZ, 0x3, R0 ;  /* 0x00000003ffc87819 */ /* 0x000fe20000011400 */
[----:B------:R-:W-:Y:S01]  /*0ca0*/  IMAD.IADD R3, R202, 0x1, -R3 ;  /* 0x00000001ca037824 */ /* 0x000fe200078e0a03 */
[----:B------:R-:W-:Y:S01]  /*0cb0*/  LOP3.LUT R5, R5, 0x1ffffffe, RZ, 0xc0, !PT ;  /* 0x1ffffffe05057812 */ /* 0x000fe200078ec0ff */
[----:B------:R-:W-:Y:S01]  /*0cc0*/  IMAD.SHL.U32 R2, R23, 0x8, RZ ;  /* 0x0000000817027824 */ /* 0x000fe200078e00ff */
[----:B------:R-:W-:Y:S01]  /*0cd0*/  LOP3.LUT R0, R9, 0x7ffffffc, RZ, 0xc0, !PT ;  /* 0x7ffffffc09007812 */ /* 0x000fe200078ec0ff */
[----:B------:R-:W-:Y:S01]  /*0ce0*/  IMAD R203, R3, 0x40, R8 ;  /* 0x0000004003cb7824 */ /* 0x000fe200078e0208 */
[----:B------:R-:W-:Y:S01]  /*0cf0*/  IADD3 R16, R6, -R5, RZ ;  /* 0x8000000506107210 */ /* 0x000fe20007ffe0ff */
[C---:B------:R-:W-:Y:S01]  /*0d00*/  VIADD R19, R2.reuse, 0x40 ;  /* 0x0000004002137836 */ /* 0x040fe20000000000 */
[----:B------:R-:W-:Y:S01]  /*0d10*/  SHF.R.S32.HI R208, RZ, 0x1f, R2 ;  /* 0x0000001fffd07819 */ /* 0x000fe20000011402 */
[----:B------:R-:W-:Y:S01]  /*0d20*/  VIADD R18, R2, 0x80 ;  /* 0x0000008002127836 */ /* 0x000fe20000000000 */
[----:B------:R-:W-:Y:S01]  /*0d30*/  LEA R16, R16, R203, 0x3 ;  /* 0x000000cb10107211 */ /* 0x000fe200078e18ff */
[----:B------:R-:W-:Y:S01]  /*0d40*/  VIADD R22, R2, 0xc0 ;  /* 0x000000c002167836 */ /* 0x000fe20000000000 */
[----:B------:R-:W-:Y:S01]  /*0d50*/  SHF.R.S32.HI R207, RZ, 0x1f, R19 ;  /* 0x0000001fffcf7819 */ /* 0x000fe20000011413 */
[----:B------:R-:W-:Y:S01]  /*0d60*/  IMAD.IADD R17, R201, 0x1, -R0 ;  /* 0x00000001c9117824 */ /* 0x000fe200078e0a00 */
[----:B------:R-:W-:-:S02]  /*0d70*/  SHF.R.S32.HI R206, RZ, 0x1f, R18 ;  /* 0x0000001fffce7819 */ /* 0x000fc40000011412 */
[----:B------:R-:W-:-:S07]  /*0d80*/  SHF.R.S32.HI R205, RZ, 0x1f, R22 ;  /* 0x0000001fffcd7819 */ /* 0x000fce0000011416 */
.L_x_4956:
[----:B------:R-:W-:Y:S01]  /*0d90*/  ULDC.64 UR8, c[0x0][0xc88] ;  /* 0x0003220000087ab9 */ /* 0x000fe20000000a00 */
[----:B------:R-:W-:Y:S01]  /*0da0*/  ULDC.64 UR10, c[0x0][0xa18] ;  /* 0x00028600000a7ab9 */ /* 0x000fe20000000a00 */
[----:B------:R-:W-:Y:S02]  /*0db0*/  UIMAD.WIDE UR8, UR7, 0x4, UR8 ;  /* 0x00000004070878a5 */ /* 0x000fe4000f8e0208 */
[----:B------:R-:W-:Y:S01]  /*0dc0*/  UISETP.NE.U32.AND UP1, UPT, UR10, URZ, UPT ;  /* 0x0000003f0a00728c */ /* 0x000fe2000bf25070 */
[----:B------:R-:W-:Y:S01]  /*0dd0*/  ULDC UR4, c[0x0][0x424] ;  /* 0x0001090000047ab9 */ /* 0x000fe20000000800 */
[----:B------:R-:W-:Y:S02]  /*0de0*/  ULDC UR7, c[0x0][0x2f0] ;  /* 0x0000bc0000077ab9 */ /* 0x000fe40000000800 */
[----:B01----:R-:W-:Y:S02]  /*0df0*/  IMAD.U32 R4, RZ, RZ, UR8 ;  /* 0x00000008ff047e24 */ /* 0x003fe4000f8e00ff */
[----:B--2---:R-:W-:Y:S01]  /*0e00*/  IMAD.U32 R5, RZ, RZ, UR9 ;  /* 0x00000009ff057e24 */ /* 0x004fe2000f8e00ff */
[----:B------:R-:W-:-:S04]  /*0e10*/  ULDC.64 UR8, c[0x0][0xa28] ;  /* 0x00028a0000087ab9 */ /* 0x000fc80000000a00 */
[----:B------:R-:W2:Y:S01]  /*0e20*/  LDG.E R4, desc[UR48][R4.64] ;  /* 0x0000003004047981 */ /* 0x000ea2000c1e1900 */
[----:B------:R-:W-:Y:S02]  /*0e30*/  UISETP.NE.U32.AND UP0, UPT, UR8, URZ, UPT ;  /* 0x0000003f0800728c */ /* 0x000fe4000bf05070 */
[----:B------:R-:W-:Y:S02]  /*0e40*/  UISETP.NE.AND.EX UP1, UPT, UR11, URZ, UPT, UP1 ;  /* 0x0000003f0b00728c */ /* 0x000fe4000bf25310 */
[----:B------:R-:W-:-:S04]  /*0e50*/  UISETP.NE.AND.EX UP0, UPT, UR9, URZ, UPT, UP0 ;  /* 0x0000003f0900728c */ /* 0x000fc8000bf05300 */
[----:B------:R-:W-:Y:S02]  /*0e60*/  PLOP3.LUT P2, PT, PT, PT, UP1, 0x80, 0x0 ;  /* 0x000000000000781c */ /* 0x000fe40003f4f018 */
[----:B------:R-:W-:Y:S02]  /*0e70*/  PLOP3.LUT P0, PT, PT, PT, UP0, 0x80, 0x0 ;  /* 0x000000000000781c */ /* 0x000fe40003f0f008 */
[----:B--2---:R-:W-:-:S13]  /*0e80*/  R2UR UR40, R4 ;  /* 0x00000000042872ca */ /* 0x004fda00000e0000 */
[----:B------:R-:W-:Y:S02]  /*0e90*/  USHF.R.S32.HI UR41, URZ, 0x1f, UR40 ;  /* 0x0000001f3f297899 */ /* 0x000fe40008011428 */
[----:B------:R-:W-:-:S04]  /*0ea0*/  @UP0 ULEA UR8, UP2, UR40, UR8, 0x2 ;  /* 0x0000000828080291 */ /* 0x000fc8000f84103f */
[----:B------:R-:W-:Y:S02]  /*0eb0*/  @UP0 ULEA.HI.X UR9, UR40, UR9, UR41, 0x2, UP2 ;  /* 0x0000000928090291 */ /* 0x000fe400090f1429 */
[----:B------:R-:W-:Y:S01]  /*0ec0*/  @UP1 ULEA UR10, UP0, UR40, UR10, 0x2 ;  /* 0x0000000a280a1291 */ /* 0x000fe2000f80103f */
[----:B------:R-:W-:-:S03]  /*0ed0*/  IMAD.U32 R4, RZ, RZ, UR8 ;  /* 0x00000008ff047e24 */ /* 0x000fc6000f8e00ff */
[----:B------:R-:W-:Y:S01]  /*0ee0*/  @UP1 ULEA.HI.X UR11, UR40, UR11, UR41, 0x2, UP0 ;  /* 0x0000000b280b1291 */ /* 0x000fe200080f1429 */
[----:B------:R-:W-:Y:S01]  /*0ef0*/  IMAD.U32 R5, RZ, RZ, UR9 ;  /* 0x00000009ff057e24 */ /* 0x000fe2000f8e00ff */
[----:B------:R-:W-:Y:S01]  /*0f00*/  ULDC.64 UR8, c[0x0][0x418] ;  /* 0x0001060000087ab9 */ /* 0x000fe20000000a00 */
[----:B------:R-:W-:-:S03]  /*0f10*/  IMAD.U32 R6, RZ, RZ, UR10 ;  /* 0x0000000aff067e24 */ /* 0x000fc6000f8e00ff */
[----:B------:R-:W-:Y:S01]  /*0f20*/  IMAD.U32 R7, RZ, RZ, UR11 ;  /* 0x0000000bff077e24 */ /* 0x000fe2000f8e00ff */
[----:B------:R-:W2:Y:S04]  /*0f30*/  @P0 LDG.E R4, desc[UR48][R4.64] ;  /* 0x0000003004040981 */ /* 0x000ea8000c1e1900 */
[----:B---3--:R-:W3:Y:S01]  /*0f40*/  @P2 LDG.E R6, desc[UR48][R6.64] ;  /* 0x0000003006062981 */ /* 0x008ee2000c1e1900 */
[----:B------:R-:W-:Y:S01]  /*0f50*/  UISETP.NE.U32.AND UP0, UPT, UR8, URZ, UPT ;  /* 0x0000003f0800728c */ /* 0x000fe2000bf05070 */
[----:B------:R-:W-:Y:S01]  /*0f60*/  UMOV UR44, URZ ;  /* 0x0000003f002c7c82 */ /* 0x000fe20008000000 */
[----:B------:R-:W-:Y:S02]  /*0f70*/  UMOV UR43, UR6 ;  /* 0x00000006002b7c82 */ /* 0x000fe40008000000 */
[----:B------:R-:W-:-:S03]  /*0f80*/  UISETP.NE.AND.EX UP0, UPT, UR9, URZ, UPT, UP0 ;  /* 0x0000003f0900728c */ /* 0x000fc6000bf05300 */
[----:B------:R-:W-:Y:S01]  /*0f90*/  ULDC.64 UR8, c[0x0][0xa20] ;  /* 0x0002880000087ab9 */ /* 0x000fe20000000a00 */
[----:B------:R-:W-:Y:S01]  /*0fa0*/  USEL UR4, UR4, 0x1, UP0 ;  /* 0x0000000104047887 */ /* 0x000fe20008000000 */
[----:B------:R-:W-:-:S03]  /*0fb0*/  ISETP.NE.U32.AND P1, PT, RZ, UR8, PT ;  /* 0x00000008ff007c0c */ /* 0x000fc6000bf25070 */
[----:B------:R-:W-:Y:S01]  /*0fc0*/  UIMAD UR4, UR4, UR7, URZ ;  /* 0x00000007040472a4 */ /* 0x000fe2000f8e023f */
[----:B------:R-:W-:Y:S02]  /*0fd0*/  ISETP.NE.AND.EX P1, PT, RZ, UR9, PT, P1 ;  /* 0x00000009ff007c0c */ /* 0x000fe4000bf25310 */
[----:B--2---:R-:W-:Y:S02]  /*0fe0*/  @P0 R2UR UR44, R4 ;  /* 0x00000000042c02ca */ /* 0x004fe400000e0000 */
[----:B---3--:R-:W-:Y:S01]  /*0ff0*/  @P2 R2UR UR42, R6 ;  /* 0x00000000062a22ca */ /* 0x008fe200000e0000 */
[----:B----4-:R-:W-:-:S14]  /*1000*/  @P2 BRA `(.L_x_4897) ;  /* 0x0000000000382947 */ /* 0x010fdc0003800000 */
[----:B------:R-:W-:Y:S01]  /*1010*/  ULDC.64 UR6, c[0x0][0xa00] ;  /* 0x0002800000067ab9 */ /* 0x000fe20000000a00 */
[----:B------:R-:W-:Y:S01]  /*1020*/  ULDC UR42, c[0x0][0x288] ;  /* 0x0000a200002a7ab9 */ /* 0x000fe20000000800 */
[----:B------:R-:W-:-:S04]  /*1030*/  ISETP.NE.U32.AND P0, PT, RZ, UR6, PT ;  /* 0x00000006ff007c0c */ /* 0x000fc8000bf05070 */
[----:B------:R-:W-:-:S13]  /*1040*/  ISETP.NE.AND.EX P0, PT, RZ, UR7, PT, P0 ;  /* 0x00000007ff007c0c */ /* 0x000fda000bf05300 */
[----:B------:R-:W-:Y:S05]  /*1050*/  @!P0 BRA `(.L_x_4897) ;  /* 0x0000000000248947 */ /* 0x000fea0003800000 */
[----:B------:R-:W-:Y:S02]  /*1060*/  ULDC.64 UR6, c[0x0][0xa00] ;  /* 0x0002800000067ab9 */ /* 0x000fe40000000a00 */
[----:B------:R-:W-:-:S06]  /*1070*/  UIMAD.WIDE UR6, UR40, 0x4, UR6 ;  /* 0x00000004280678a5 */ /* 0x000fcc000f8e0206 */
[----:B------:R-:W-:Y:S01]  /*1080*/  MOV R4, UR6 ;  /* 0x0000000600047c02 */ /* 0x000fe20008000f00 */
[----:B------:R-:W-:-:S05]  /*1090*/  IMAD.U32 R5, RZ, RZ, UR7 ;  /* 0x00000007ff057e24 */ /* 0x000fca000f8e00ff */
[----:B------:R-:W2:Y:S04]  /*10a0*/  LDG.E R3, desc[UR48][R4.64] ;  /* 0x0000003004037981 */ /* 0x000ea8000c1e1900 */
[----:B------:R-:W3:Y:S01]  /*10b0*/  LDG.E R0, desc[UR48][R4.64+0x4] ;  /* 0x0000043004007981 */ /* 0x000ee2000c1e1900 */
[----:B--2---:R-:W-:Y:S02]  /*10c0*/  R2UR UR42, R3 ;  /* 0x00000000032a72ca */ /* 0x004fe400000e0000 */
[----:B---3--:R-:W-:-:S13]  /*10d0*/  R2UR UR6, R0 ;  /* 0x00000000000672ca */ /* 0x008fda00000e0000 */
[----:B------:R-:W-:-:S12]  /*10e0*/  UIADD3 UR42, -UR42, UR6, URZ ;  /* 0x000000062a2a7290 */ /* 0x000fd8000fffe13f */
.L_x_4897:
[----:B------:R-:W-:Y:S05]  /*10f0*/  @!P1 BRA `(.L_x_4898) ;  /* 0x00000000001c9947 */ /* 0x000fea0003800000 */
[----:B------:R-:W-:-:S04]  /*1100*/  ULEA UR4, UP0, UR40, UR8, 0x2 ;  /* 0x0000000828047291 */ /* 0x000fc8000f80103f */
[----:B------:R-:W-:Y:S02]  /*1110*/  ULEA.HI.X UR6, UR40, UR9, UR41, 0x2, UP0 ;  /* 0x0000000928067291 */ /* 0x000fe400080f1429 */
[----:B------:R-:W-:-:S04]  /*1120*/  IMAD.U32 R4, RZ, RZ, UR4 ;  /* 0x00000004ff047e24 */ /* 0x000fc8000f8e00ff */
[----:B------:R-:W-:-:S05]  /*1130*/  IMAD.U32 R5, RZ, RZ, UR6 ;  /* 0x00000006ff057e24 */ /* 0x000fca000f8e00ff */
[----:B------:R-:W2:Y:S02]  /*1140*/  LDG.E R4, desc[UR48][R4.64] ;  /* 0x0000003004047981 */ /* 0x000ea4000c1e1900 */
[----:B--2---:R-:W-:Y:S01]  /*1150*/  R2UR UR4, R4 ;  /* 0x00000000040472ca */ /* 0x004fe200000e0000 */
[----:B------:R-:W-:-:S14]  /*1160*/  BRA `(.L_x_4899) ;  /* 0x0000000000347947 */ /* 0x000fdc0003800000 */
.L_x_4898:
        /* <DEDUP_REMOVED lines=13> */
.L_x_4899:
[----:B------:R-:W-:Y:S01]  /*1240*/  UIADD3 UR44, -UR44, UR4, URZ ;  /* 0x000000042c2c7290 */ /* 0x000fe2000fffe13f */
[----:B------:R-:W-:Y:S01]  /*1250*/  PLOP3.LUT P0, PT, PT, PT, PT, 0x80, 0x0 ;  /* 0x000000000000781c */ /* 0x000fe20003f0f070 */
[----:B------:R-:W-:Y:S01]  /*1260*/  USHF.L.U32 UR45, UR5, 0x7, URZ ;  /* 0x00000007052d7899 */ /* 0x000fe2000800063f */
[----:B------:R-:W-:Y:S01]  /*1270*/  IMAD.MOV.U32 R3, RZ, RZ, RZ ;  /* 0x000000ffff037224 */ /* 0x000fe200078e00ff */
[----:B------:R-:W-:Y:S01]  /*1280*/  ULDC UR4, c[0x0][0x448] ;  /* 0x0001120000047ab9 */ /* 0x000fe20000000800 */
[----:B------:R-:W-:Y:S01]  /*1290*/  UIADD3 UR7, UR44, 0x60, -UR42 ;  /* 0x000000602c077890 */ /* 0x000fe2000fffe82a */
[----:B------:R-:W-:Y:S01]  /*12a0*/  CS2R R8, SRZ ;  /* 0x0000000000087805 */ /* 0x000fe2000001ff00 */
[----:B------:R-:W-:Y:S01]  /*12b0*/  UISETP.NE.AND UP0, UPT, UR4, 0x1, UPT ;  /* 0x000000010400788c */ /* 0x000fe2000bf05270 */
[----:B------:R-:W-:Y:S01]  /*12c0*/  MOV R0, RZ ;  /* 0x000000ff00007202 */ /* 0x000fe20000000f00 */
[----:B------:R-:W-:Y:S01]  /*12d0*/  UIADD3 UR6, UR45, 0x7f, URZ ;  /* 0x0000007f2d067890 */ /* 0x000fe2000fffe03f */
[----:B------:R-:W-:Y:S01]  /*12e0*/  IMAD.MOV.U32 R150, RZ, RZ, RZ ;  /* 0x000000ffff967224 */ /* 0x000fe200078e00ff */
[----:B------:R-:W-:Y:S01]  /*12f0*/  UP2UR UR47, UPR, URZ, 0x1 ;  /* 0x000000013f2f7883 */ /* 0x000fe20008000000 */
[----:B------:R-:W-:-:S02]  /*1300*/  CS2R R148, SRZ ;  /* 0x0000000000947805 */ /* 0x000fc4000001ff00 */
[----:B------:R-:W-:Y:S02]  /*1310*/  CS2R R146, SRZ ;  /* 0x0000000000927805 */ /* 0x000fe4000001ff00 */
[----:B------:R-:W-:Y:S02]  /*1320*/  CS2R R144, SRZ ;  /* 0x0000000000907805 */ /* 0x000fe4000001ff00 */
[----:B------:R-:W-:Y:S02]  /*1330*/  CS2R R142, SRZ ;  /* 0x00000000008e7805 */ /* 0x000fe4000001ff00 */
[----:B------:R-:W-:Y:S02]  /*1340*/  CS2R R140, SRZ ;  /* 0x00000000008c7805 */ /* 0x000fe4000001ff00 */
[----:B------:R-:W-:Y:S01]  /*1350*/  CS2R R138, SRZ ;  /* 0x00000000008a7805 */ /* 0x000fe2000001ff00 */
[----:B------:R-:W-:Y:S01]  /*1360*/  @UP0 ULDC UR4, c[0x0][0x44c] ;  /* 0x0001130000040ab9 */ /* 0x000fe20000000800 */
[----:B------:R-:W-:Y:S01]  /*1370*/  @UP0 ULDC UR8, c[0x0][0x450] ;  /* 0x0001140000080ab9 */ /* 0x000fe20000000800 */
[----:B------:R-:W-:Y:S01]  /*1380*/  UIMAD.WIDE.U32 UR4, UR6, UR4, URZ ;  /* 0x00000004060472a5 */ /* 0x000fe2000f8e003f */
[----:B------:R-:W-:Y:S01]  /*1390*/  CS2R R136, SRZ ;  /* 0x0000000000887805 */ /* 0x000fe2000001ff00 */
[----:B------:R-:W-:Y:S01]  /*13a0*/  UIADD3 UR4, UR44, 0x5f, URZ ;  /* 0x0000005f2c047890 */ /* 0x000fe2000fffe03f */
[----:B------:R-:W-:Y:S01]  /*13b0*/  CS2R R134, SRZ ;  /* 0x0000000000867805 */ /* 0x000fe2000001ff00 */
[----:B------:R-:W-:Y:S01]  /*13c0*/  @UP0 USHF.R.U32.HI UR6, URZ, UR8, UR5 ;  /* 0x000000083f060299 */ /* 0x000fe20008011605 */
[----:B------:R-:W-:Y:S01]  /*13d0*/  CS2R R132, SRZ ;  /* 0x0000000000847805 */ /* 0x000fe2000001ff00 */
[----:B------:R-:W-:Y:S01]  /*13e0*/  UIMAD.WIDE UR4, UR4, 0x2aaaaaab, URZ ;  /* 0x2aaaaaab040478a5 */ /* 0x000fe2000f8e023f */
[----:B------:R-:W-:Y:S01]  /*13f0*/  CS2R R130, SRZ ;  /* 0x0000000000827805 */ /* 0x000fe2000001ff00 */
[----:B------:R-:W-:Y:S01]  /*1400*/  UIADD3 UR6, UR7, UR6, URZ ;  /* 0x0000000607067290 */ /* 0x000fe2000fffe03f */
[----:B------:R-:W-:Y:S01]  /*1410*/  CS2R R128, SRZ ;  /* 0x0000000000807805 */ /* 0x000fe2000001ff00 */
[----:B------:R-:W-:Y:S01]  /*1420*/  USHF.R.U32.HI UR4, URZ, 0x1f, UR5 ;  /* 0x0000001f3f047899 */ /* 0x000fe20008011605 */
[----:B------:R-:W-:Y:S01]  /*1430*/  CS2R R126, SRZ ;  /* 0x00000000007e7805 */ /* 0x000fe2000001ff00 */
[----:B------:R-:W-:Y:S01]  /*1440*/  UIMAD.WIDE UR6, UR6, 0x2aaaaaab, URZ ;  /* 0x2aaaaaab060678a5 */ /* 0x000fe2000f8e023f */
[----:B------:R-:W-:Y:S01]  /*1450*/  CS2R R124, SRZ ;  /* 0x00000000007c7805 */ /* 0x000fe2000001ff00 */
[----:B------:R-:W-:Y:S01]  /*1460*/  ULEA.HI.SX32 UR4, UR5, UR4, 0x1c ;  /* 0x0000000405047291 */ /* 0x000fe2000f8fe23f */
[----:B------:R-:W-:Y:S01]  /*1470*/  CS2R R122, SRZ ;  /* 0x00000000007a7805 */ /* 0x000fe2000001ff00 */
[----:B------:R-:W-:Y:S01]  /*1480*/  USHF.R.U32.HI UR6, URZ, 0x1f, UR7 ;  /* 0x0000001f3f067899 */ /* 0x000fe20008011607 */
[----:B------:R-:W-:-:S02]  /*1490*/  CS2R R120, SRZ ;  /* 0x0000000000787805 */ /* 0x000fc4000001ff00 */
[----:B------:R-:W-:Y:S02]  /*14a0*/  CS2R R118, SRZ ;  /* 0x0000000000767805 */ /* 0x000fe4000001ff00 */
[----:B------:R-:W-:Y:S01]  /*14b0*/  CS2R R116, SRZ ;  /* 0x0000000000747805 */ /* 0x000fe2000001ff00 */
[----:B------:R-:W-:Y:S01]  /*14c0*/  ULEA.HI.SX32 UR6, UR7, UR6, 0x1c ;  /* 0x0000000607067291 */ /* 0x000fe2000f8fe23f */
[----:B------:R-:W-:Y:S02]  /*14d0*/  CS2R R114, SRZ ;  /* 0x0000000000727805 */ /* 0x000fe4000001ff00 */
[----:B------:R-:W-:Y:S02]  /*14e0*/  CS2R R112, SRZ ;  /* 0x0000000000707805 */ /* 0x000fe4000001ff00 */
[----:B------:R-:W-:Y:S01]  /*14f0*/  CS2R R110, SRZ ;  /* 0x00000000006e7805 */ /* 0x000fe2000001ff00 */
[----:B------:R-:W-:Y:S01]  /*1500*/  UISETP.LT.AND UP0, UPT, UR4, UR6, UPT ;  /* 0x000000060400728c */ /* 0x000fe2000bf01270 */
[----:B------:R-:W-:-:S02]  /*1510*/  CS2R R108, SRZ ;  /* 0x00000000006c7805 */ /* 0x000fc4000001ff00 */
[----:B------:R-:W-:Y:S02]  /*1520*/  CS2R R106, SRZ ;  /* 0x00000000006a7805 */ /* 0x000fe4000001ff00 */
[----:B------:R-:W-:Y:S01]  /*1530*/  CS2R R104, SRZ ;  /* 0x0000000000687805 */ /* 0x000fe2000001ff00 */
[----:B------:R-:W-:Y:S01]  /*1540*/  USEL UR50, UR4, UR6, UP0 ;  /* 0x0000000604327287 */ /* 0x000fe20008000000 */
[----:B------:R-:W-:Y:S01]  /*1550*/  IMAD.MOV.U32 R170, RZ, RZ, RZ ;  /* 0x000000ffffaa7224 */ /* 0x000fe200078e00ff */
[----:B------:R-:W-:Y:S02]  /*1560*/  CS2R R168, SRZ ;  /* 0x0000000000a87805 */ /* 0x000fe4000001ff00 */
[----:B------:R-:W-:Y:S01]  /*1570*/  CS2R R100, SRZ ;  /* 0x0000000000647805 */ /* 0x000fe2000001ff00 */
[----:B------:R-:W-:Y:S01]  /*1580*/  UISETP.GE.AND UP0, UPT, UR50, 0x1, UPT ;  /* 0x000000013200788c */ /* 0x000fe2000bf06270 */
[----:B------:R-:W-:Y:S02]  /*1590*/  CS2R R166, SRZ ;  /* 0x0000000000a67805 */ /* 0x000fe4000001ff00 */
[----:B------:R-:W-:-:S02]  /*15a0*/  CS2R R96, SRZ ;  /* 0x0000000000607805 */ /* 0x000fc4000001ff00 */
[----:B------:R-:W-:Y:S02]  /*15b0*/  CS2R R86, SRZ ;  /* 0x0000000000567805 */ /* 0x000fe4000001ff00 */
[----:B------:R-:W-:Y:S02]  /*15c0*/  CS2R R92, SRZ ;  /* 0x00000000005c7805 */ /* 0x000fe4000001ff00 */
[----:B------:R-:W-:Y:S02]  /*15d0*/  CS2R R90, SRZ ;  /* 0x00000000005a7805 */ /* 0x000fe4000001ff00 */
[----:B------:R-:W-:Y:S02]  /*15e0*/  PLOP3.LUT P1, PT, PT, PT, UP0, 0x80, 0x0 ;  /* 0x000000000000781c */ /* 0x000fe40003f2f008 */
        /* <DEDUP_REMOVED lines=64> */
.L_x_4901:
        /* <DEDUP_REMOVED lines=10> */
.L_x_5041:
[----:B0-----:R-:W-:Y:S01]  /*1a90*/  MOV R0, UR46 ;  /* 0x0000002e00007c02 */ /* 0x001fe20008000f00 */
[----:B------:R-:W-:Y:S05]  /*1aa0*/  WARPSYNC.ALL ;  /* 0x0000000000007948 */ /* 0x000fea0003800000 */
[----:B------:R0:W-:Y:S01]  /*1ab0*/  BAR.SYNC.DEFER_BLOCKING R7, 0x100 ;  /* 0x000400070000751d */ /* 0x0001e20000010000 */
[----:B------:R-:W-:-:S13]  /*1ac0*/  ISETP.NE.AND P0, PT, R0, 0x3, PT ;  /* 0x000000030000780c */ /* 0x000fda0003f05270 */
[----:B0-----:R-:W-:Y:S05]  /*1ad0*/  @!P0 BRA `(.L_x_4903) ;  /* 0x0000000000048947 */ /* 0x001fea0003800000 */
[----:B------:R-:W-:Y:S01]  /*1ae0*/  BPT.TRAP 0x1 ;  /* 0x000000040000795c */ /* 0x000fe20000300000 */
.L_x_4903:
[----:B------:R-:W-:Y:S01]  /*1af0*/  ULEA UR22, UR38, UR51, 0x3 ;  /* 0x0000003326167291 */ /* 0x000fe2000f8e183f */
[----:B------:R-:W-:-:S05]  /*1b00*/  IMAD.U32 R8, RZ, RZ, UR37 ;  /* 0x00000025ff087e24 */ /* 0x000fca000f8e00ff */
[----:B------:R-:W-:-:S04]  /*1b10*/  SHF.L.U32 R8, R8, 0x1f, RZ ;  /* 0x0000001f08087819 */ /* 0x000fc800000006ff */
[----:B------:R0:W1:Y:S01]  /*1b20*/  SYNCS.PHASECHK.TRANS64.TRYWAIT P1, [UR22+0x22830], R8 ;  /* 0x02283008ff0075a7 */ /* 0x0000620008020156 */
[----:B------:R-:W-:Y:S05]  /*1b30*/  @!P0 BRA `(.L_x_4904) ;  /* 0x0000000000048947 */ /* 0x000fea0003800000 */
[----:B------:R-:W-:Y:S01]  /*1b40*/  BPT.TRAP 0x1 ;  /* 0x000000040000795c */ /* 0x000fe20000300000 */
.L_x_4904:
[----:B-1----:R-:W-:Y:S05]  /*1b50*/  @P1 BRA `(.L_x_4905) ;  /* 0x0000000000081947 */ /* 0x002fea0003800000 */
[----:B------:R-:W1:Y:S02]  /*1b60*/  SYNCS.PHASECHK.TRANS64.TRYWAIT P1, [UR22+0x22830], R8 ;  /* 0x02283008ff0075a7 */ /* 0x000e640008020156 */
[----:B-1----:R-:W-:Y:S05]  /*1b70*/  @!P1 BRA `(.L_x_4906) ;  /* 0x0000010000309947 */ /* 0x002fea0003800000 */
.L_x_4905:
[----:B------:R-:W-:Y:S01]  /*1b80*/  UIADD3 UR4, UR51, 0x1c400, URZ ;  /* 0x0001c40033047890 */ /* 0x000fe2000fffe03f */
[----:B------:R-:W-:Y:S01]  /*1b90*/  WARPGROUP.ARRIVE ;  /* 0x00000000000079c5 */ /* 0x000fe20000000000 */
[----:B------:R-:W-:-:S05]  /*1ba0*/  ULOP3.LUT UR16, UR53, 0x10000, URZ, 0xfc, !UPT ;  /* 0x0001000035107892 */ /* 0x000fca000f8efc3f */
[----:B------:R-:W2:Y:S01]  /*1bb0*/  S2R R0, SR_TID.X ;  /* 0x0000000000007919 */ /* 0x000ea20000002100 */
[----:B------:R-:W-:Y:S01]  /*1bc0*/  USHF.R.U32.HI UR4, URZ, 0x4, UR4 ;  /* 0x000000043f047899 */ /* 0x000fe20008011604 */
[----:B------:R-:W-:Y:S01]  /*1bd0*/  UMOV UR17, 0x40000040 ;  /* 0x4000004000117882 */ /* 0x000fe20000000000 */
[----:B------:R-:W-:Y:S02]  /*1be0*/  UMOV UR19, 0x40000040 ;  /* 0x4000004000137882 */ /* 0x000fe40000000000 */
[----:B------:R-:W-:Y:S01]  /*1bf0*/  ULOP3.LUT UR4, UR4, 0x3fff, URZ, 0xc0, !UPT ;  /* 0x00003fff04047892 */ /* 0x000fe2000f8ec03f */
[----:B------:R-:W-:Y:S01]  /*1c00*/  UMOV UR5, 0x40000040 ;  /* 0x4000004000057882 */ /* 0x000fe20000000000 */
[----:B------:R-:W-:Y:S02]  /*1c10*/  UMOV UR7, 0x40000040 ;  /* 0x4000004000077882 */ /* 0x000fe40000000000 */
[----:B------:R-:W-:Y:S02]  /*1c20*/  ULOP3.LUT UR20, UR4, 0x10000, URZ, 0xfc, !UPT ;  /* 0x0001000004147892 */ /* 0x000fe4000f8efc3f */
[----:B------:R-:W-:-:S02]  /*1c30*/  UIADD3 UR4, UR16, 0x2, URZ ;  /* 0x0000000210047890 */ /* 0x000fc4000fffe03f */
[----:B------:R-:W-:Y:S02]  /*1c40*/  UIMAD UR18, UR38, 0x300, UR20 ;  /* 0x00000300261278a4 */ /* 0x000fe4000f8e0214 */
[----:B------:R-:W-:Y:S02]  /*1c50*/  UIADD3 UR8, UR16, 0x4, URZ ;  /* 0x0000000410087890 */ /* 0x000fe4000fffe03f */
[----:B------:R-:W-:Y:S02]  /*1c60*/  UIADD3 UR6, UR18, 0x2, URZ ;  /* 0x0000000212067890 */ /* 0x000fe4000fffe03f */
[----:B------:R-:W-:Y:S01]  /*1c70*/  UIADD3 UR10, UR18, 0x4, URZ ;  /* 0x00000004120a7890 */ /* 0x000fe2000fffe03f */
[----:B------:R-:W-:Y:S02]  /*1c80*/  UMOV UR9, 0x40000040 ;  /* 0x4000004000097882 */ /* 0x000fe40000000000 */
[----:B------:R-:W-:Y:S01]  /*1c90*/  HGMMA.64x96x16.F32.BF16 R24, gdesc[UR16], RZ, !UPT, gsb0 ;  /* 0x01600000101879f0 */ /* 0x000fe2000c0018ff */
[----:B------:R-:W-:Y:S01]  /*1ca0*/  UMOV UR11, 0x40000040 ;  /* 0x40000040000b7882 */ /* 0x000fe20000000000 */
[----:B------:R-:W-:-:S02]  /*1cb0*/  UIADD3 UR12, UR16, 0x6, URZ ;  /* 0x00000006100c7890 */ /* 0x000fc4000fffe03f */
        /* <DEDUP_REMOVED lines=18> */
.L_x_4907:
[----:B------:R-:W-:Y:S01]  /*1de0*/  UISETP.NE.AND UP0, UPT, UR47, URZ, UPT ;  /* 0x0000003f2f00728c */ /* 0x000fe2000bf05270 */
[----:B------:R-:W-:Y:S01]  /*1df0*/  VIADD R4, R16, UR45 ;  /* 0x0000002d10047c36 */ /* 0x000fe20008000000 */
[----:B------:R-:W-:Y:S01]  /*1e00*/  ULDC UR7, c[0x0][0x9d8] ;  /* 0x0002760000077ab9 */ /* 0x000fe20000000800 */
[----:B------:R-:W-:Y:S01]  /*1e10*/  ULDC UR10, c[0x0][0x988] ;  /* 0x00026200000a7ab9 */ /* 0x000fe20000000800 */
[----:B------:R-:W-:Y:S01]  /*1e20*/  FMUL.FTZ R27, R27, UR7 ;  /* 0x000000071b1b7c20 */ /* 0x000fe20008410000 */
[----:B------:R-:W-:Y:S01]  /*1e30*/  FMUL.FTZ R26, R26, UR7 ;  /* 0x000000071a1a7c20 */ /* 0x000fe20008410000 */
[----:B------:R-:W-:Y:S01]  /*1e40*/  PLOP3.LUT P1, PT, PT, PT, UP0, 0x80, 0x0 ;  /* 0x000000000000781c */ /* 0x000fe20003f2f008 */
[----:B------:R-:W-:Y:S01]  /*1e50*/  FMUL.FTZ R30, R30, UR7 ;  /* 0x000000071e1e7c20 */ /* 0x000fe20008410000 */
[----:B------:R-:W-:Y:S01]  /*1e60*/  PLOP3.LUT P2, PT, PT, PT, UP0, 0x80, 0x0 ;  /* 0x000000000000781c */ /* 0x000fe20003f4f008 */
[----:B------:R-:W3:Y:S01]  /*1e70*/  MUFU.TANH R20, R26 ;  /* 0x0000001a00147308 */ /* 0x000ee20000002400 */
[----:B------:R-:W-:Y:S01]  /*1e80*/  FMUL.FTZ R31, R31, UR7 ;  /* 0x000000071f1f7c20 */ /* 0x000fe20008410000 */
[----:B------:R-:W-:Y:S01]  /*1e90*/  @UP0 ULDC UR6, c[0x0][0x44c] ;  /* 0x0001130000060ab9 */ /* 0x000fe20000000800 */
[----:B------:R-:W-:Y:S01]  /*1ea0*/  FMUL.FTZ R34, R34, UR7 ;  /* 0x0000000722227c20 */ /* 0x000fe20008410000 */
[----:B------:R-:W-:Y:S01]  /*1eb0*/  FMUL.FTZ R35, R35, UR7 ;  /* 0x0000000723237c20 */ /* 0x000fe20008410000 */
[----:B------:R-:W-:Y:S01]  /*1ec0*/  FMUL.FTZ R25, R25, UR7 ;  /* 0x0000000719197c20 */ /* 0x000fe20008410000 */
[----:B------:R-:W-:Y:S01]  /*1ed0*/  FMUL.FTZ R38, R38, UR7 ;  /* 0x0000000726267c20 */ /* 0x000fe20008410000 */
[----:B------:R-:W-:Y:S01]  /*1ee0*/  FMUL.FTZ R39, R39, UR7 ;  /* 0x0000000727277c20 */ /* 0x000fe20008410000 */
[----:B------:R-:W4:Y:S01]  /*1ef0*/  MUFU.TANH R27, R27 ;  /* 0x0000001b001b7308 */ /* 0x000f220000002400 */
[----:B------:R-:W-:Y:S01]  /*1f00*/  FMUL.FTZ R28, R28, UR7 ;  /* 0x000000071c1c7c20 */ /* 0x000fe20008410000 */
[----:B-1----:R-:W-:Y:S01]  /*1f10*/  @P1 IMAD.HI.U32 R3, R4, UR6, RZ ;  /* 0x0000000604031c27 */ /* 0x002fe2000f8e00ff */
[----:B------:R-:W-:-:S03]  /*1f20*/  @UP0 ULDC UR6, c[0x0][0x450] ;  /* 0x0001140000060ab9 */ /* 0x000fc60000000800 */
[----:B------:R-:W-:Y:S01]  /*1f30*/  FMUL.FTZ R42, R42, UR7 ;  /* 0x000000072a2a7c20 */ /* 0x000fe20008410000 */
[----:B------:R-:W-:Y:S01]  /*1f40*/  FMUL.FTZ R43, R43, UR7 ;  /* 0x000000072b2b7c20 */ /* 0x000fe20008410000 */
[----:B------:R-:W-:Y:S01]  /*1f50*/  FMUL.FTZ R32, R32, UR7 ;  /* 0x0000000720207c20 */ /* 0x000fe20008410000 */
[----:B------:R-:W-:Y:S01]  /*1f60*/  @P2 SHF.R.U32.HI R4, RZ, UR6, R3 ;  /* 0x00000006ff042c19 */ /* 0x000fe20008011603 */
[----:B------:R-:W-:Y:S01]  /*1f70*/  UIMAD UR6, UR50, -0x60, UR44 ;  /* 0xffffffa0320678a4 */ /* 0x000fe2000f8e022c */
[----:B------:R-:W1:Y:S01]  /*1f80*/  MUFU.TANH R30, R30 ;  /* 0x0000001e001e7308 */ /* 0x000e620000002400 */
[----:B------:R-:W-:Y:S01]  /*1f90*/  FMUL.FTZ R40, R40, UR7 ;  /* 0x0000000728287c20 */ /* 0x000fe20008410000 */
[----:B------:R-:W-:Y:S01]  /*1fa0*/  FMUL.FTZ R46, R46, UR7 ;  /* 0x000000072e2e7c20 */ /* 0x000fe20008410000 */
[----:B------:R-:W5:Y:S01]  /*1fb0*/  SHFL.IDX PT, R3, R4, 0x1, 0x1c1f ;  /* 0x003c1f0004037f89 */ /* 0x000f6200000e0000 */
[----:B------:R-:W-:Y:S01]  /*1fc0*/  UIADD3 UR6, UR6, 0x60, URZ ;  /* 0x0000006006067890 */ /* 0x000fe2000fffe03f */
[----:B------:R-:W-:Y:S01]  /*1fd0*/  FMUL.FTZ R41, R41, UR7 ;  /* 0x0000000729297c20 */ /* 0x000fe20008410000 */
[----:B------:R-:W-:Y:S01]  /*1fe0*/  FMUL.FTZ R36, R36, UR7 ;  /* 0x0000000724247c20 */ /* 0x000fe20008410000 */
[----:B------:R-:W-:Y:S01]  /*1ff0*/  FMUL.FTZ R47, R47, UR7 ;  /* 0x000000072f2f7c20 */ /* 0x000fe20008410000 */
[----:B------:R-:W-:Y:S01]  /*2000*/  MUFU.TANH R31, R31 ;  /* 0x0000001f001f7308 */ /* 0x000fe20000002400 */
[----:B------:R-:W-:Y:S01]  /*2010*/  FMUL.FTZ R50, R50, UR7 ;  /* 0x0000000732327c20 */ /* 0x000fe20008410000 */
[----:B------:R-:W-:-:S02]  /*2020*/  IMAD.U32 R6, RZ, RZ, UR6 ;  /* 0x00000006ff067e24 */ /* 0x000fc4000f8e00ff */
[----:B------:R-:W-:Y:S01]  /*2030*/  FMUL.FTZ R51, R51, UR7 ;  /* 0x0000000733337c20 */ /* 0x000fe20008410000 */
[----:B------:R-:W-:Y:S01]  /*2040*/  FMUL.FTZ R54, R54, UR7 ;  /* 0x0000000736367c20 */ /* 0x000fe20008410000 */
[----:B------:R-:W-:Y:S01]  /*2050*/  FMUL.FTZ R55, R55, UR7 ;  /* 0x0000000737377c20 */ /* 0x000fe20008410000 */
[----:B------:R-:W-:Y:S02]  /*2060*/  IMAD R5, R17, -0x2, R6 ;  /* 0xfffffffe11057824 */ /* 0x000fe400078e0206 */
[----:B------:R-:W-:Y:S01]  /*2070*/  FMUL.FTZ R58, R58, UR7 ;  /* 0x000000073a3a7c20 */ /* 0x000fe20008410000 */
[----:B------:R-:W-:Y:S01]  /*2080*/  IMAD.U32 R6, RZ, RZ, UR42 ;  /* 0x0000002aff067e24 */ /* 0x000fe2000f8e00ff */
[----:B------:R-:W0:Y:S01]  /*2090*/  MUFU.TANH R34, R34 ;  /* 0x0000002200227308 */ /* 0x000e220000002400 */
[----:B------:R-:W-:Y:S01]  /*20a0*/  FMUL.FTZ R59, R59, UR7 ;  /* 0x000000073b3b7c20 */ /* 0x000fe20008410000 */
[----:B------:R-:W-:Y:S01]  /*20b0*/  FMUL.FTZ R62, R62, UR7 ;  /* 0x000000073e3e7c20 */ /* 0x000fe20008410000 */
[----:B------:R-:W-:Y:S01]  /*20c0*/  FMUL.FTZ R63, R63, UR7 ;  /* 0x000000073f3f7c20 */ /* 0x000fe20008410000 */
[--C-:B------:R-:W-:Y:S01]  /*20d0*/  IADD3 R6, -R6, 0x1, R5.reuse ;  /* 0x0000000106067810 */ /* 0x100fe20007ffe105 */
[----:B------:R-:W-:Y:S01]  /*20e0*/  FMUL.FTZ R66, R66, UR7 ;  /* 0x0000000742427c20 */ /* 0x000fe20008410000 */
[----:B------:R-:W-:Y:S01]  /*20f0*/  FMUL.FTZ R67, R67, UR7 ;  /* 0x0000000743437c20 */ /* 0x000fe20008410000 */
[----:B------:R-:W-:Y:S01]  /*2100*/  FMUL.FTZ R70, R70, UR7 ;  /* 0x0000000746467c20 */ /* 0x000fe20008410000 */
[----:B------:R4:W-:Y:S01]  /*2110*/  MUFU.TANH R11, R25 ;  /* 0x00000019000b7308 */ /* 0x0009e20000002400 */
[----:B------:R-:W-:Y:S01]  /*2120*/  FMUL.FTZ R71, R71, UR7 ;  /* 0x0000000747477c20 */ /* 0x000fe20008410000 */
[-CC-:B-----5:R-:W-:Y:S01]  /*2130*/  VIADDMNMX R3, R3, R6.reuse, R5.reuse, PT ;  /* 0x0000000603037246 */ /* 0x1a0fe20003800105 */
[----:B------:R-:W5:Y:S01]  /*2140*/  SHFL.IDX PT, R4, R4, RZ, 0x1c1f ;  /* 0x001c1fff04047589 */ /* 0x000f6200000e0000 */
[----:B------:R-:W-:Y:S01]  /*2150*/  FMUL.FTZ R24, R24, UR7 ;  /* 0x0000000718187c20 */ /* 0x000fe20008410000 */
[----:B------:R-:W-:Y:S01]  /*2160*/  FMUL.FTZ R29, R29, UR7 ;  /* 0x000000071d1d7c20 */ /* 0x000fe20008410000 */
[----:B------:R-:W-:Y:S01]  /*2170*/  ISETP.GT.AND P1, PT, R3, RZ, PT ;  /* 0x000000ff0300720c */ /* 0x000fe20003f24270 */
[----:B------:R-:W-:Y:S01]  /*2180*/  FMUL.FTZ R33, R33, UR7 ;  /* 0x0000000721217c20 */ /* 0x000fe20008410000 */
[C---:B------:R-:W-:Y:S01]  /*2190*/  ISETP.GT.AND P2, PT, R3.reuse, 0x1, PT ;  /* 0x000000010300780c */ /* 0x040fe20003f44270 */
[----:B------:R-:W-:Y:S01]  /*21a0*/  MUFU.TANH R35, R35 ;  /* 0x0000002300237308 */ /* 0x000fe20000002400 */
[----:B------:R-:W-:Y:S01]  /*21b0*/  ISETP.GT.AND P3, PT, R3, 0x8, PT ;  /* 0x000000080300780c */ /* 0x000fe20003f64270 */
[----:B------:R-:W-:Y:S01]  /*21c0*/  FMUL.FTZ R37, R37, UR7 ;  /* 0x0000000725257c20 */ /* 0x000fe20008410000 */
[----:B---3--:R-:W-:Y:S01]  /*21d0*/  FSEL R20, R20, -INF , P1 ;  /* 0xff80000014147808 */ /* 0x008fe20000800000 */
[----:B------:R-:W-:Y:S01]  /*21e0*/  FMUL.FTZ R49, R49, UR7 ;  /* 0x0000000731317c20 */ /* 0x000fe20008410000 */
[----:B----4-:R-:W-:Y:S01]  /*21f0*/  FSEL R25, R27, -INF , P2 ;  /* 0xff8000001b197808 */ /* 0x010fe20001000000 */
[----:B------:R-:W-:Y:S01]  /*2200*/  FMUL.FTZ R44, R44, UR7 ;  /* 0x000000072c2c7c20 */ /* 0x000fe20008410000 */
[----:B------:R-:W-:Y:S01]  /*2210*/  ISETP.GT.AND P1, PT, R3, 0x9, PT ;  /* 0x000000090300780c */ /* 0x000fe20003f24270 */
[----:B------:R-:W3:Y:S01]  /*2220*/  MUFU.TANH R38, R38 ;  /* 0x0000002600267308 */ /* 0x000ee20000002400 */
[----:B-1----:R-:W-:Y:S01]  /*2230*/  FSEL R26, R30, -INF , P3 ;  /* 0xff8000001e1a7808 */ /* 0x002fe20001800000 */
[----:B------:R-:W-:Y:S01]  /*2240*/  FMUL.FTZ R45, R45, UR7 ;  /* 0x000000072d2d7c20 */ /* 0x000fe20008410000 */
[----:B------:R-:W-:Y:S01]  /*2250*/  FMNMX.FTZ R9, R20, R25, !PT ;  /* 0x0000001914097209 */ /* 0x000fe20007810000 */
[----:B------:R-:W-:Y:S01]  /*2260*/  FMUL.FTZ R48, R48, UR7 ;  /* 0x0000000730307c20 */ /* 0x000fe20008410000 */
[----:B------:R-:W-:Y:S01]  /*2270*/  ISETP.GT.AND P2, PT, R3, 0x10, PT ;  /* 0x000000100300780c */ /* 0x000fe20003f44270 */
[----:B------:R-:W-:Y:S01]  /*2280*/  FMUL.FTZ R52, R52, UR7 ;  /* 0x0000000734347c20 */ /* 0x000fe20008410000 */
[----:B------:R-:W-:Y:S01]  /*2290*/  FMNMX.FTZ R9, R26, R9, !PT ;  /* 0x000000091a097209 */ /* 0x000fe20007810000 */
[----:B------:R1:W-:Y:S01]  /*22a0*/  MUFU.TANH R12, R28 ;  /* 0x0000001c000c7308 */ /* 0x0003e20000002400 */
[----:B0-----:R-:W-:Y:S01]  /*22b0*/  FSEL R30, R34, -INF , P2 ;  /* 0xff800000221e7808 */ /* 0x001fe20001000000 */
[----:B------:R-:W-:Y:S01]  /*22c0*/  FMUL.FTZ R53, R53, UR7 ;  /* 0x0000000735357c20 */ /* 0x000fe20008410000 */
[----:B------:R-:W-:Y:S01]  /*22d0*/  ISETP.GT.AND P2, PT, R3, 0x18, PT ;  /* 0x000000180300780c */ /* 0x000fe20003f44270 */
[----:B------:R-:W-:Y:S01]  /*22e0*/  FMUL.FTZ R56, R56, UR7 ;  /* 0x0000000738387c20 */ /* 0x000fe20008410000 */
[----:B-----5:R-:W-:Y:S01]  /*22f0*/  VIADDMNMX R6, R4, R6, R5, PT ;  /* 0x0000000604067246 */ /* 0x020fe20003800105 */
[----:B------:R-:W-:Y:S01]  /*2300*/  FMUL.FTZ R57, R57, UR7 ;  /* 0x0000000739397c20 */ /* 0x000fe20008410000 */
[----:B------:R-:W-:Y:S01]  /*2310*/  FMUL.FTZ R60, R60, UR7 ;  /* 0x000000073c3c7c20 */ /* 0x000fe20008410000 */
[----:B------:R-:W-:Y:S01]  /*2320*/  MUFU.TANH R39, R39 ;  /* 0x0000002700277308 */ /* 0x000fe20000002400 */
[----:B-1----:R-:W-:Y:S01]  /*2330*/  FSEL R28, R31, -INF , P1 ;  /* 0xff8000001f1c7808 */ /* 0x002fe20000800000 */
[----:B------:R-:W-:Y:S01]  /*2340*/  FMUL.FTZ R61, R61, UR7 ;  /* 0x000000073d3d7c20 */ /* 0x000fe20008410000 */
[----:B------:R-:W-:Y:S01]  /*2350*/  ISETP.GT.AND P1, PT, R3, 0x11, PT ;  /* 0x000000110300780c */ /* 0x000fe20003f24270 */
[----:B------:R-:W-:Y:S01]  /*2360*/  FMUL.FTZ R64, R64, UR7 ;  /* 0x0000000740407c20 */ /* 0x000fe20008410000 */
[----:B------:R-:W-:Y:S01]  /*2370*/  FMNMX.FTZ R9, R28, R9, !PT ;  /* 0x000000091c097209 */ /* 0x000fe20007810000 */
[----:B------:R-:W-:Y:S01]  /*2380*/  FMUL.FTZ R65, R65, UR7 ;  /* 0x0000000741417c20 */ /* 0x000fe20008410000 */
[----:B---3--:R-:W-:Y:S01]  /*2390*/  FSEL R34, R38, -INF , P2 ;  /* 0xff80000026227808 */ /* 0x008fe20001000000 */
[----:B------:R-:W0:Y:S01]  /*23a0*/  MUFU.TANH R42, R42 ;  /* 0x0000002a002a7308 */ /* 0x000e220000002400 */
[----:B------:R-:W-:Y:S01]  /*23b0*/  FMNMX.FTZ R9, R30, R9, !PT ;  /* 0x000000091e097209 */ /* 0x000fe20007810000 */
[----:B------:R-:W-:Y:S01]  /*23c0*/  FMUL.FTZ R68, R68, UR7 ;  /* 0x0000000744447c20 */ /* 0x000fe20008410000 */
[----:B------:R-:W-:Y:S01]  /*23d0*/  ISETP.GT.AND P2, PT, R3, 0x20, PT ;  /* 0x000000200300780c */ /* 0x000fe20003f44270 */
[----:B------:R-:W-:Y:S01]  /*23e0*/  FMUL.FTZ R69, R69, UR7 ;  /* 0x0000000745457c20 */ /* 0x000fe20008410000 */
[----:B------:R-:W-:Y:S01]  /*23f0*/  ISETP.GT.AND P3, PT, R6, 0x8, PT ;  /* 0x000000080600780c */ /* 0x000fe20003f64270 */
[----:B------:R-:W-:-:S02]  /*2400*/  UIADD3 UR6, UR22, 0x22840, URZ ;  /* 0x0002284016067890 */ /* 0x000fc4000fffe03f */
[----:B------:R1:W-:Y:S02]  /*2410*/  MUFU.TANH R15, R32 ;  /* 0x00000020000f7308 */ /* 0x0003e40000002400 */
[----:B------:R-:W-:-:S06]  /*2420*/  UPRMT UR6, UR52, 0x654, UR6 ;  /* 0x0000065434067896 */ /* 0x000fcc0008000006 */
        /* <DEDUP_REMOVED lines=342> */
.L_x_4908:
[----:B------:R0:W1:Y:S01]  /*3990*/  SYNCS.PHASECHK.TRANS64.TRYWAIT P1, [UR22+0x22850], R8 ;  /* 0x02285008ff0075a7 */ /* 0x0000620008020156 */
[----:B------:R-:W-:Y:S05]  /*39a0*/  @!P0 BRA `(.L_x_4909) ;  /* 0x0000000000048947 */ /* 0x000fea0003800000 */
[----:B------:R-:W-:Y:S01]  /*39b0*/  BPT.TRAP 0x1 ;  /* 0x000000040000795c */ /* 0x000fe20000300000 */
.L_x_4909:
[----:B-1----:R-:W-:Y:S05]  /*39c0*/  @P1 BRA `(.L_x_4910) ;  /* 0x0000000000081947 */ /* 0x002fea0003800000 */
[----:B------:R-:W1:Y:S02]  /*39d0*/  SYNCS.PHASECHK.TRANS64.TRYWAIT P1, [UR22+0x22850], R8 ;  /* 0x02285008ff0075a7 */ /* 0x000e640008020156 */
[----:B-1----:R-:W-:Y:S05]  /*39e0*/  @!P1 BRA `(.L_x_4911) ;  /* 0x000000e000ac9947 */ /* 0x002fea0003800000 */
.L_x_4910:
        /* <DEDUP_REMOVED lines=43> */
.L_x_4912:
[----:B------:R-:W-:Y:S01]  /*3ca0*/  UISETP.NE.AND UP0, UPT, UR47, URZ, UPT ;  /* 0x0000003f2f00728c */ /* 0x000fe2000bf05270 */
[----:B------:R-:W2:Y:S01]  /*3cb0*/  S2UR UR14, SR_CgaCtaId ;  /* 0x00000000000e79c3 */ /* 0x000ea20000008800 */
[----:B------:R-:W-:Y:S01]  /*3cc0*/  UMOV UR11, UR45 ;  /* 0x0000002d000b7c82 */ /* 0x000fe20008000000 */
[----:B------:R-:W-:Y:S02]  /*3cd0*/  UIADD3 UR22, UR22, 0x22860, URZ ;  /* 0x0002286016167890 */ /* 0x000fe4000fffe03f */
[----:B------:R-:W-:-:S06]  /*3ce0*/  UIADD3 UR23, UR50, -0x2, URZ ;  /* 0xfffffffe32177890 */ /* 0x000fcc000fffe03f */
[----:B------:R-:W-:Y:S01]  /*3cf0*/  @UP0 ULDC UR6, c[0x0][0x44c] ;  /* 0x0001130000060ab9 */ /* 0x000fe20000000800 */
[----:B------:R-:W-:Y:S01]  /*3d00*/  @UP0 ULDC UR15, c[0x0][0x450] ;  /* 0x00011400000f0ab9 */ /* 0x000fe20000000800 */
[----:B------:R-:W-:-:S04]  /*3d10*/  UIMAD.WIDE.U32 UR6, UR45, UR6, URZ ;  /* 0x000000062d0672a5 */ /* 0x000fc8000f8e003f */
[----:B------:R-:W-:-:S04]  /*3d20*/  @UP0 USHF.R.U32.HI UR11, URZ, UR15, UR7 ;  /* 0x0000000f3f0b0299 */ /* 0x000fc80008011607 */
[----:B------:R-:W-:-:S04]  /*3d30*/  UIADD3 UR6, UR11, UR44, -UR42 ;  /* 0x0000002c0b067290 */ /* 0x000fc8000fffe82a */
        /* <DEDUP_REMOVED lines=11> */
[----:B------:R-:W-:Y:S01]  /*3df0*/  ULDC UR26, c[0x0][0x9d8] ;  /* 0x00027600001a7ab9 */ /* 0x000fe20000000800 */
[----:B0-----:R-:W-:Y:S01]  /*3e00*/  IMAD.MOV.U32 R8, RZ, RZ, R6 ;  /* 0x000000ffff087224 */ /* 0x001fe200078e0006 */
[----:B------:R-:W-:-:S06]  /*3e10*/  ULDC UR27, c[0x0][0x988] ;  /* 0x00026200001b7ab9 */ /* 0x000fcc0000000800 */
.L_x_4924:
[----:B------:R-:W-:-:S04]  /*3e20*/  UIADD3 UR38, UR38, 0x1, URZ ;  /* 0x0000000126267890 */ /* 0x000fc8000fffe03f */
[----:B------:R-:W-:-:S04]  /*3e30*/  UISETP.NE.AND UP0, UPT, UR38, 0x2, UPT ;  /* 0x000000022600788c */ /* 0x000fc8000bf05270 */
[----:B------:R-:W-:Y:S02]  /*3e40*/  USEL UR6, URZ, 0x1, UP0 ;  /* 0x000000013f067887 */ /* 0x000fe40008000000 */
[----:B------:R-:W-:Y:S02]  /*3e50*/  USEL UR38, UR38, URZ, UP0 ;  /* 0x0000003f26267287 */ /* 0x000fe40008000000 */
[----:B------:R-:W-:Y:S01]  /*3e60*/  ULOP3.LUT UR37, UR37, UR6, URZ, 0x3c, !UPT ;  /* 0x0000000625257292 */ /* 0x000fe2000f8e3c3f */
[----:B01----:R-:W-:Y:S11]  /*3e70*/  @!P0 BRA `(.L_x_4914) ;  /* 0x0000000000048947 */ /* 0x003ff60003800000 */
[----:B------:R-:W-:Y:S01]  /*3e80*/  BPT.TRAP 0x1 ;  /* 0x000000040000795c */ /* 0x000fe20000300000 */
.L_x_4914:
[----:B------:R-:W0:Y:S01]  /*3e90*/  S2UR UR24, SR_CgaCtaId ;  /* 0x00000000001879c3 */ /* 0x000e220000008800 */
[----:B------:R-:W-:Y:S01]  /*3ea0*/  UMOV UR6, 0x400 ;  /* 0x0000040000067882 */ /* 0x000fe20000000000 */
[----:B------:R-:W-:-:S04]  /*3eb0*/  MOV R7, UR37 ;  /* 0x0000002500077c02 */ /* 0x000fc80008000f00 */
[----:B------:R-:W-:Y:S01]  /*3ec0*/  SHF.L.U32 R7, R7, 0x1f, RZ ;  /* 0x0000001f07077819 */ /* 0x000fe200000006ff */
[----:B0-----:R-:W-:-:S04]  /*3ed0*/  ULEA UR6, UR24, UR6, 0x18 ;  /* 0x0000000618067291 */ /* 0x001fc8000f8ec03f */
[----:B------:R-:W-:-:S09]  /*3ee0*/  ULEA UR25, UR38, UR6, 0x3 ;  /* 0x0000000626197291 */ /* 0x000fd2000f8e183f */
[----:B------:R0:W1:Y:S01]  /*3ef0*/  SYNCS.PHASECHK.TRANS64.TRYWAIT P1, [UR25+0x22830], R7 ;  /* 0x02283007ff0075a7 */ /* 0x0000620008020159 */
[----:B------:R-:W-:Y:S05]  /*3f00*/  @!P0 BRA `(.L_x_4915) ;  /* 0x0000000000048947 */ /* 0x000fea0003800000 */
[----:B------:R-:W-:Y:S01]  /*3f10*/  BPT.TRAP 0x1 ;  /* 0x000000040000795c */ /* 0x000fe20000300000 */
.L_x_4915:
[----:B-1----:R-:W-:Y:S05]  /*3f20*/  @P1 BRA `(.L_x_4916) ;  /* 0x0000000000081947 */ /* 0x002fea0003800000 */
[----:B------:R-:W1:Y:S02]  /*3f30*/  SYNCS.PHASECHK.TRANS64.TRYWAIT P1, [UR25+0x22830], R7 ;  /* 0x02283007ff0075a7 */ /* 0x000e640008020159 */
[----:B-1----:R-:W-:Y:S05]  /*3f40*/  @!P1 BRA `(.L_x_4917) ;  /* 0x000000dc006c9947 */ /* 0x002fea0003800000 */
.L_x_4916:
        /* <DEDUP_REMOVED lines=26> */
.L_x_4918:
[----:B------:R-:W-:Y:S01]  /*40f0*/  UISETP.NE.AND UP0, UPT, UR47, URZ, UPT ;  /* 0x0000003f2f00728c */ /* 0x000fe2000bf05270 */
[----:B------:R-:W-:Y:S02]  /*4100*/  VIADD R5, R16, UR45 ;  /* 0x0000002d10057c36 */ /* 0x000fe40008000000 */
[----:B------:R-:W-:Y:S01]  /*4110*/  FMUL.FTZ R14, R161, UR26 ;  /* 0x0000001aa10e7c20 */ /* 0x000fe20008410000 */
[----:B------:R-:W-:Y:S01]  /*4120*/  FMUL.FTZ R13, R160, UR26 ;  /* 0x0000001aa00d7c20 */ /* 0x000fe20008410000 */
[----:B------:R-:W-:Y:S01]  /*4130*/  FMUL.FTZ R160, R167, UR26 ;  /* 0x0000001aa7a07c20 */ /* 0x000fe20008410000 */
[----:B------:R-:W-:Y:S01]  /*4140*/  FMUL.FTZ R154, R154, UR26 ;  /* 0x0000001a9a9a7c20 */ /* 0x000fe20008410000 */
[----:B------:R-:W-:Y:S01]  /*4150*/  PLOP3.LUT P1, PT, PT, PT, UP0, 0x80, 0x0 ;  /* 0x000000000000781c */ /* 0x000fe20003f2f008 */
[----:B------:R-:W-:Y:S01]  /*4160*/  IMAD.MOV.U32 R210, RZ, RZ, -0x2 ;  /* 0xfffffffeffd27424 */ /* 0x000fe200078e00ff */
[----:B------:R-:W-:Y:S01]  /*4170*/  PLOP3.LUT P2, PT, PT, PT, UP0, 0x80, 0x0 ;  /* 0x000000000000781c */ /* 0x000fe20003f4f008 */
[----:B------:R-:W-:Y:S01]  /*4180*/  FMUL.FTZ R6, R152, UR26 ;  /* 0x0000001a98067c20 */ /* 0x000fe20008410000 */
[----:B------:R-:W-:Y:S01]  /*4190*/  FMUL.FTZ R10, R153, UR26 ;  /* 0x0000001a990a7c20 */ /* 0x000fe20008410000 */
[----:B------:R-:W-:Y:S01]  /*41a0*/  @UP0 ULDC UR6, c[0x0][0x44c] ;  /* 0x0001130000060ab9 */ /* 0x000fe20000000800 */
[----:B------:R-:W-:Y:S01]  /*41b0*/  FMUL.FTZ R152, R169, UR26 ;  /* 0x0000001aa9987c20 */ /* 0x000fe20008410000 */
[----:B------:R-:W-:Y:S01]  /*41c0*/  FMUL.FTZ R153, R155, UR26 ;  /* 0x0000001a9b997c20 */ /* 0x000fe20008410000 */
[----:B------:R-:W-:Y:S01]  /*41d0*/  IMAD.U32 R169, RZ, RZ, UR42 ;  /* 0x0000002affa97e24 */ /* 0x000fe2000f8e00ff */
[----:B------:R-:W2:Y:S01]  /*41e0*/  MUFU.TANH R154, R154 ;  /* 0x0000009a009a7308 */ /* 0x000ea20000002400 */
[----:B------:R-:W-:Y:S01]  /*41f0*/  FMUL.FTZ R155, R158, UR26 ;  /* 0x0000001a9e9b7c20 */ /* 0x000fe20008410000 */
[----:B------:R-:W-:Y:S01]  /*4200*/  FMUL.FTZ R11, R156, UR26 ;  /* 0x0000001a9c0b7c20 */ /* 0x000fe20008410000 */
[----:B------:R-:W-:Y:S01]  /*4210*/  FMUL.FTZ R156, R159, UR26 ;  /* 0x0000001a9f9c7c20 */ /* 0x000fe20008410000 */
[----:B------:R-:W-:Y:S01]  /*4220*/  @P1 IMAD.HI.U32 R161, R5, UR6, RZ ;  /* 0x0000000605a11c27 */ /* 0x000fe2000f8e00ff */
[----:B------:R-:W-:-:S03]  /*4230*/  @UP0 ULDC UR6, c[0x0][0x450] ;  /* 0x0001140000060ab9 */ /* 0x000fc60000000800 */
[----:B------:R-:W-:Y:S01]  /*4240*/  FMUL.FTZ R20, R165, UR26 ;  /* 0x0000001aa5147c20 */ /* 0x000fe20008410000 */
[----:B------:R-:W-:Y:S01]  /*4250*/  FMUL.FTZ R165, R178, UR26 ;  /* 0x0000001ab2a57c20 */ /* 0x000fe20008410000 */
[----:B------:R-:W3:Y:S01]  /*4260*/  MUFU.TANH R153, R153 ;  /* 0x0000009900997308 */ /* 0x000ee20000002400 */
[----:B------:R-:W-:Y:S01]  /*4270*/  @P2 SHF.R.U32.HI R5, RZ, UR6, R161 ;  /* 0x00000006ff052c19 */ /* 0x000fe200080116a1 */
[----:B------:R-:W-:Y:S01]  /*4280*/  UMOV UR6, 0x1 ;  /* 0x0000000100067882 */ /* 0x000fe20000000000 */
[----:B------:R-:W-:Y:S01]  /*4290*/  FMUL.FTZ R158, R162, UR26 ;  /* 0x0000001aa29e7c20 */ /* 0x000fe20008410000 */
[----:B------:R-:W-:Y:S01]  /*42a0*/  UIMAD UR6, UR23, -0x60, UR6 ;  /* 0xffffffa0170678a4 */ /* 0x000fe2000f8e0206 */
[----:B------:R-:W-:Y:S01]  /*42b0*/  FMUL.FTZ R12, R157, UR26 ;  /* 0x0000001a9d0c7c20 */ /* 0x000fe20008410000 */
[----:B------:R-:W4:Y:S01]  /*42c0*/  SHFL.IDX PT, R167, R5, 0x1, 0x1c1f ;  /* 0x003c1f0005a77f89 */ /* 0x000f2200000e0000 */
[----:B------:R-:W-:Y:S01]  /*42d0*/  FMUL.FTZ R157, R163, UR26 ;  /* 0x0000001aa39d7c20 */ /* 0x000fe20008410000 */
[----:B------:R-:W5:Y:S01]  /*42e0*/  MUFU.TANH R155, R155 ;  /* 0x0000009b009b7308 */ /* 0x000f620000002400 */
[----:B------:R-:W-:Y:S01]  /*42f0*/  FMUL.FTZ R159, R166, UR26 ;  /* 0x0000001aa69f7c20 */ /* 0x000fe20008410000 */
[----:B------:R-:W-:-:S02]  /*4300*/  IMAD R210, R17, R210, UR6 ;  /* 0x0000000611d27e24 */ /* 0x000fc4000f8e02d2 */
[----:B------:R-:W-:Y:S01]  /*4310*/  FMUL.FTZ R162, R170, UR26 ;  /* 0x0000001aaaa27c20 */ /* 0x000fe20008410000 */
[----:B------:R-:W-:Y:S01]  /*4320*/  FMUL.FTZ R161, R171, UR26 ;  /* 0x0000001aaba17c20 */ /* 0x000fe20008410000 */
[----:B------:R-:W-:Y:S01]  /*4330*/  FMUL.FTZ R163, R174, UR26 ;  /* 0x0000001aaea37c20 */ /* 0x000fe20008410000 */
[----:B------:R-:W-:Y:S01]  /*4340*/  FMUL.FTZ R15, R164, UR26 ;  /* 0x0000001aa40f7c20 */ /* 0x000fe20008410000 */
[----:B------:R-:W-:Y:S01]  /*4350*/  IADD3 R210, -R169, UR44, R210 ;  /* 0x0000002ca9d27c10 */ /* 0x000fe2000fffe1d2 */
        /* <DEDUP_REMOVED lines=12> */
[----:B------:R-:W1:Y:S01]  /*4420*/  SHFL.IDX PT, R5, R5, RZ, 0x1c1f ;  /* 0x001c1fff05057589 */ /* 0x000e6200000e0000 */
[----:B------:R-:W-:Y:S01]  /*4430*/  FMUL.FTZ R183, R180, UR26 ;  /* 0x0000001ab4b77c20 */ /* 0x000fe20008410000 */
[----:B----4-:R-:W-:-:S02]  /*4440*/  IMAD.IADD R178, R210, 0x1, R167 ;  /* 0x00000001d2b27824 */ /* 0x010fc400078e02a7 */
[----:B------:R-:W-:Y:S01]  /*4450*/  FMUL.FTZ R167, R182, UR26 ;  /* 0x0000001ab6a77c20 */ /* 0x000fe20008410000 */
[----:B------:R-:W4:Y:S01]  /*4460*/  MUFU.TANH R157, R157 ;  /* 0x0000009d009d7308 */ /* 0x000f220000002400 */
[----:B------:R-:W-:Y:S01]  /*4470*/  FMUL.FTZ R180, R188, UR26 ;  /* 0x0000001abcb47c20 */ /* 0x000fe20008410000 */
[----:B------:R-:W-:Y:S01]  /*4480*/  FMUL.FTZ R196, R196, UR26 ;  /* 0x0000001ac4c47c20 */ /* 0x000fe20008410000 */
[C---:B------:R-:W-:Y:S01]  /*4490*/  ISETP.GT.AND P1, PT, R178.reuse, RZ, PT ;  /* 0x000000ffb200720c */ /* 0x040fe20003f24270 */
[----:B------:R-:W-:Y:S01]  /*44a0*/  UMOV UR10, UR27 ;  /* 0x0000001b000a7c82 */ /* 0x000fe20008000000 */
[----:B------:R-:W-:Y:S01]  /*44b0*/  ISETP.GT.AND P2, PT, R178, 0x1, PT ;  /* 0x00000001b200780c */ /* 0x000fe20003f44270 */
[----:B------:R-:W-:Y:S01]  /*44c0*/  FMUL.FTZ R186, R192, UR26 ;  /* 0x0000001ac0ba7c20 */ /* 0x000fe20008410000 */
[----:B--2---:R-:W-:Y:S01]  /*44d0*/  FSEL R154, R154, -INF , P1 ;  /* 0xff8000009a9a7808 */ /* 0x004fe20000800000 */
[----:B------:R-:W2:Y:S01]  /*44e0*/  MUFU.TANH R159, R159 ;  /* 0x0000009f009f7308 */ /* 0x000ea20000002400 */
[----:B------:R-:W-:Y:S01]  /*44f0*/  ISETP.GT.AND P1, PT, R178, 0x8, PT ;  /* 0x00000008b200780c */ /* 0x000fe20003f24270 */
[----:B------:R-:W-:Y:S01]  /*4500*/  FMUL.FTZ R192, R197, UR26 ;  /* 0x0000001ac5c07c20 */ /* 0x000fe20008410000 */
[----:B---3--:R-:W-:Y:S01]  /*4510*/  FSEL R153, R153, -INF , P2 ;  /* 0xff80000099997808 */ /* 0x008fe20001000000 */
[----:B------:R-:W-:Y:S01]  /*4520*/  UIADD3 UR6, UR25, 0x22840, URZ ;  /* 0x0002284019067890 */ /* 0x000fe2000fffe03f */
[----:B------:R-:W-:-:S02]  /*4530*/  FMNMX.FTZ R170, R154, R9, !PT ;  /* 0x000000099aaa7209 */ /* 0x000fc40007810000 */
[C---:B------:R-:W-:Y:S01]  /*4540*/  ISETP.GT.AND P2, PT, R178.reuse, 0x9, PT ;  /* 0x00000009b200780c */ /* 0x040fe20003f44270 */
[----:B------:R-:W3:Y:S01]  /*4550*/  MUFU.TANH R160, R160 ;  /* 0x000000a000a07308 */ /* 0x000ee20000002400 */
[----:B-----5:R-:W-:Y:S01]  /*4560*/  FSEL R155, R155, -INF , P1 ;  /* 0xff8000009b9b7808 */ /* 0x020fe20000800000 */
[----:B------:R-:W-:Y:S01]  /*4570*/  UPRMT UR6, UR24, 0x654, UR6 ;  /* 0x0000065418067896 */ /* 0x000fe20008000006 */
[----:B------:R-:W-:Y:S02]  /*4580*/  FMNMX.FTZ R170, R153, R170, !PT ;  /* 0x000000aa99aa7209 */ /* 0x000fe40007810000 */
[----:B------:R-:W-:Y:S02]  /*4590*/  ISETP.GT.AND P1, PT, R178, 0x10, PT ;  /* 0x00000010b200780c */ /* 0x000fe40003f24270 */
[----:B0-----:R-:W-:Y:S01]  /*45a0*/  FSEL R156, R156, -INF , P2 ;  /* 0xff8000009c9c7808 */ /* 0x001fe20001000000 */
[----:B------:R-:W0:Y:S01]  /*45b0*/  MUFU.TANH R162, R162 ;  /* 0x000000a200a27308 */ /* 0x000e220000002400 */
[----:B------:R-:W-:Y:S01]  /*45c0*/  FMNMX.FTZ R171, R155, R170, !PT ;  /* 0x000000aa9bab7209 */ /* 0x000fe20007810000 */
[----:B------:R-:W-:Y:S01]  /*45d0*/  FMUL.FTZ R170, R187, UR26 ;  /* 0x0000001abbaa7c20 */ /* 0x000fe20008410000 */
[----:B------:R-:W-:Y:S01]  /*45e0*/  ISETP.GT.AND P2, PT, R178, 0x11, PT ;  /* 0x00000011b200780c */ /* 0x000fe20003f44270 */
[----:B------:R-:W-:Y:S01]  /*45f0*/  SYNCS.ARRIVE.TRANS64.RED.A1T0 RZ, [UR6], RZ ;  /* 0x000000ffffff79a7 */ /* 0x000fe20008100406 */
[----:B-1----:R-:W-:-:S02]  /*4600*/  FSEL R158, R158, -INF , P1 ;  /* 0xff8000009e9e7808 */ /* 0x002fc40000800000 */
[----:B------:R-:W-:Y:S01]  /*4610*/  FMNMX.FTZ R171, R156, R171, !PT ;  /* 0x000000ab9cab7209 */ /* 0x000fe20007810000 */
[----:B------:R-:W1:Y:S01]  /*4620*/  MUFU.TANH R161, R161 ;  /* 0x000000a100a17308 */ /* 0x000e620000002400 */
[----:B------:R-:W-:Y:S02]  /*4630*/  ISETP.GT.AND P1, PT, R178, 0x18, PT ;  /* 0x00000018b200780c */ /* 0x000fe40003f24270 */
[----:B----4-:R-:W-:Y:S02]  /*4640*/  FSEL R157, R157, -INF , P2 ;  /* 0xff8000009d9d7808 */ /* 0x010fe40001000000 */
[----:B------:R-:W-:Y:S02]  /*4650*/  FMNMX.FTZ R174, R158, R171, !PT ;  /* 0x000000ab9eae7209 */ /* 0x000fe40007810000 */
[----:B------:R-:W-:Y:S01]  /*4660*/  ISETP.GT.AND P2, PT, R178, 0x19, PT ;  /* 0x00000019b200780c */ /* 0x000fe20003f44270 */
[----:B------:R-:W4:Y:S01]  /*4670*/  MUFU.TANH R163, R163 ;  /* 0x000000a300a37308 */ /* 0x000f220000002400 */
[----:B--2---:R-:W-:-:S02]  /*4680*/  FSEL R159, R159, -INF , P1 ;  /* 0xff8000009f9f7808 */ /* 0x004fc40000800000 */
[----:B------:R-:W-:Y:S02]  /*4690*/  FMNMX.FTZ R174, R157, R174, !PT ;  /* 0x000000ae9dae7209 */ /* 0x000fe40007810000 */
[----:B------:R-:W-:Y:S02]  /*46a0*/  ISETP.GT.AND P1, PT, R178, 0x20, PT ;  /* 0x00000020b200780c */ /* 0x000fe40003f24270 */
[----:B---3--:R-:W-:Y:S01]  /*46b0*/  FSEL R160, R160, -INF , P2 ;  /* 0xff800000a0a07808 */ /* 0x008fe20001000000 */
[----:B------:R-:W2:Y:S01]  /*46c0*/  MUFU.TANH R164, R164 ;  /* 0x000000a400a47308 */ /* 0x000ea20000002400 */
[----:B------:R-:W-:Y:S01]  /*46d0*/  FMNMX.FTZ R171, R159, R174, !PT ;  /* 0x000000ae9fab7209 */ /* 0x000fe20007810000 */
[----:B------:R-:W-:Y:S01]  /*46e0*/  FMUL.FTZ R174, R190, UR26 ;  /* 0x0000001abeae7c20 */ /* 0x000fe20008410000 */
[----:B------:R-:W-:Y:S01]  /*46f0*/  ISETP.GT.AND P2, PT, R178, 0x21, PT ;  /* 0x00000021b200780c */ /* 0x000fe20003f44270 */
[----:B------:R-:W-:Y:S01]  /*4700*/  FMUL.FTZ R190, R173, UR26 ;  /* 0x0000001aadbe7c20 */ /* 0x000fe20008410000 */
[----:B0-----:R-:W-:-:S02]  /*4710*/  FSEL R162, R162, -INF , P1 ;  /* 0xff800000a2a27808 */ /* 0x001fc40000800000 */
[----:B------:R-:W-:Y:S01]  /*4720*/  FMNMX.FTZ R171, R160, R171, !PT ;  /* 0x000000aba0ab7209 */ /* 0x000fe20007810000 */
[----:B------:R-:W0:Y:S01]  /*4730*/  MUFU.TANH R165, R165 ;  /* 0x000000a500a57308 */ /* 0x000e220000002400 */
[----:B------:R-:W-:Y:S02]  /*4740*/  ISETP.GT.AND P1, PT, R178, 0x28, PT ;  /* 0x00000028b200780c */ /* 0x000fe40003f24270 */
[----:B-1----:R-:W-:Y:S02]  /*4750*/  FSEL R161, R161, -INF , P2 ;  /* 0xff800000a1a17808 */ /* 0x002fe40001000000 */
[----:B------:R-:W-:Y:S02]  /*4760*/  FMNMX.FTZ R182, R162, R171, !PT ;  /* 0x000000aba2b67209 */ /* 0x000fe40007810000 */
[----:B------:R-:W-:Y:S01]  /*4770*/  ISETP.GT.AND P2, PT, R178, 0x29, PT ;  /* 0x00000029b200780c */ /* 0x000fe20003f44270 */
[----:B------:R-:W1:Y:S01]  /*4780*/  MUFU.TANH R166, R166 ;  /* 0x000000a600a67308 */ /* 0x000e620000002400 */
[----:B----4-:R-:W-:-:S02]  /*4790*/  FSEL R163, R163, -INF , P1 ;  /* 0xff800000a3a37808 */ /* 0x010fc40000800000 */
[----:B------:R-:W-:Y:S02]  /*47a0*/  FMNMX.FTZ R182, R161, R182, !PT ;  /* 0x000000b6a1b67209 */ /* 0x000fe40007810000 */
[----:B------:R-:W-:Y:S02]  /*47b0*/  ISETP.GT.AND P1, PT, R178, 0x30, PT ;  /* 0x00000030b200780c */ /* 0x000fe40003f24270 */
[----:B--2---:R-:W-:Y:S01]  /*47c0*/  FSEL R164, R164, -INF , P2 ;  /* 0xff800000a4a47808 */ /* 0x004fe20001000000 */
[----:B------:R-:W2:Y:S01]  /*47d0*/  MUFU.TANH R167, R167 ;  /* 0x000000a700a77308 */ /* 0x000ea20000002400 */
[----:B------:R-:W-:Y:S02]  /*47e0*/  FMNMX.FTZ R171, R163, R182, !PT ;  /* 0x000000b6a3ab7209 */ /* 0x000fe40007810000 */
[----:B------:R-:W-:Y:S02]  /*47f0*/  ISETP.GT.AND P2, PT, R178, 0x31, PT ;  /* 0x00000031b200780c */ /* 0x000fe40003f44270 */
        /* <DEDUP_REMOVED lines=8> */
[----:B--2---:R-:W-:-:S02]  /*4880*/  FSEL R167, R167, -INF , P1 ;  /* 0xff800000a7a77808 */ /* 0x004fc40000800000 */
[----:B------:R-:W-:Y:S02]  /*4890*/  FMNMX.FTZ R182, R166, R171, !PT ;  /* 0x000000aba6b67209 */ /* 0x000fe40007810000 */
[----:B------:R-:W-:Y:S02]  /*48a0*/  ISETP.GT.AND P1, PT, R178, 0x40, PT ;  /* 0x00000040b200780c */ /* 0x000fe40003f24270 */
[----:B------:R-:W-:Y:S01]  /*48b0*/  FMNMX.FTZ R171, R167, R182, !PT ;  /* 0x000000b6a7ab7209 */ /* 0x000fe20007810000 */
        /* <DEDUP_REMOVED lines=8> */
[----:B------:R1:W3:Y:S01]  /*4940*/  MUFU.TANH R175, R191 ;  /* 0x000000bf00af7308 */ /* 0x0002e20000002400 */
[----:B--2---:R-:W-:Y:S02]  /*4950*/  FSEL R170, R170, -INF , P2 ;  /* 0xff800000aaaa7808 */ /* 0x004fe40001000000 */
[----:B------:R-:W-:Y:S02]  /*4960*/  ISETP.GT.AND P2, PT, R178, 0x49, PT ;  /* 0x00000049b200780c */ /* 0x000fe40003f44270 */
[----:B------:R-:W-:-:S03]  /*4970*/  FMNMX.FTZ R171, R170, R171, !PT ;  /* 0x000000abaaab7209 */ /* 0x000fc60007810000 */
[----:B------:R2:W4:Y:S01]  /*4980*/  MUFU.TANH R179, R194 ;  /* 0x000000c200b37308 */ /* 0x0005220000002400 */
[----:B0-----:R-:W-:Y:S01]  /*4990*/  FSEL R174, R174, -INF , P1 ;  /* 0xff800000aeae7808 */ /* 0x001fe20000800000 */
[----:B-1----:R-:W-:Y:S01]  /*49a0*/  FMUL.FTZ R191, R176, UR26 ;  /* 0x0000001ab0bf7c20 */ /* 0x002fe20008410000 */
[----:B------:R-:W-:Y:S02]  /*49b0*/  ISETP.GT.AND P1, PT, R178, 0x50, PT ;  /* 0x00000050b200780c */ /* 0x000fe40003f24270 */
[----:B------:R-:W-:-:S03]  /*49c0*/  FMNMX.FTZ R182, R174, R171, !PT ;  /* 0x000000abaeb67209 */ /* 0x000fc60007810000 */
[----:B------:R-:W0:Y:S01]  /*49d0*/  MUFU.TANH R195, R195 ;  /* 0x000000c300c37308 */ /* 0x000e220000002400 */
[----:B---3--:R-:W-:Y:S01]  /*49e0*/  FSEL R175, R175, -INF , P2 ;  /* 0xff800000afaf7808 */ /* 0x008fe20001000000 */
[----:B--2---:R-:W-:Y:S01]  /*49f0*/  FMUL.FTZ R194, R172, UR26 ;  /* 0x0000001aacc27c20 */ /* 0x004fe20008410000 */
[----:B------:R-:W-:Y:S02]  /*4a00*/  ISETP.GT.AND P2, PT, R178, 0x51, PT ;  /* 0x00000051b200780c */ /* 0x000fe40003f44270 */
[----:B------:R-:W-:-:S03]  /*4a10*/  FMNMX.FTZ R182, R175, R182, !PT ;  /* 0x000000b6afb67209 */ /* 0x000fc60007810000 */
[----:B------:R-:W1:Y:S01]  /*4a20*/  MUFU.TANH R198, R198 ;  /* 0x000000c600c67308 */ /* 0x000e620000002400 */
[----:B----4-:R-:W-:Y:S02]  /*4a30*/  FSEL R171, R179, -INF , P1 ;  /* 0xff800000b3ab7808 */ /* 0x010fe40000800000 */
[----:B------:R-:W-:Y:S02]  /*4a40*/  ISETP.GT.AND P1, PT, R178, 0x58, PT ;  /* 0x00000058b200780c */ /* 0x000fe40003f24270 */
[----:B------:R-:W-:-:S03]  /*4a50*/  FMNMX.FTZ R179, R171, R182, !PT ;  /* 0x000000b6abb37209 */ /* 0x000fc60007810000 */
[----:B------:R-:W2:Y:S01]  /*4a60*/  MUFU.TANH R199, R199 ;  /* 0x000000c700c77308 */ /* 0x000ea20000002400 */
[----:B0-----:R-:W-:Y:S02]  /*4a70*/  FSEL R172, R195, -INF , P2 ;  /* 0xff800000c3ac7808 */ /* 0x001fe40001000000 */
[----:B------:R-:W-:Y:S02]  /*4a80*/  ISETP.GT.AND P2, PT, R178, 0x59, PT ;  /* 0x00000059b200780c */ /* 0x000fe40003f44270 */
[----:B------:R-:W-:-:S03]  /*4a90*/  FMNMX.FTZ R182, R172, R179, !PT ;  /* 0x000000b3acb67209 */ /* 0x000fc60007810000 */
[----:B------:R-:W-:Y:S01]  /*4aa0*/  MUFU.TANH R6, R6 ;  /* 0x0000000600067308 */ /* 0x000fe20000002400 */
[----:B-1----:R-:W-:-:S04]  /*4ab0*/  FSEL R173, R198, -INF , P1 ;  /* 0xff800000c6ad7808 */ /* 0x002fc80000800000 */
        /* <DEDUP_REMOVED lines=8> */
[----:B------:R-:W-:Y:S01]  /*4b40*/  IMAD.IADD R184, R210, 0x1, R5 ;  /* 0x00000001d2b87824 */ /* 0x000fe200078e0205 */
[----:B------:R-:W-:Y:S02]  /*4b50*/  MUFU.TANH R11, R11 ;  /* 0x0000000b000b7308 */ /* 0x000fe40000002400 */
[----:B------:R-:W1:Y:S02]  /*4b60*/  SHFL.BFLY PT, R187, R176, 0x2, 0x1f ;  /* 0x0c401f00b0bb7f89 */ /* 0x000e6400000e0000 */
[C---:B------:R-:W-:Y:S02]  /*4b70*/  ISETP.GT.AND P1, PT, R184.reuse, RZ, PT ;  /* 0x000000ffb800720c */ /* 0x040fe40003f24270 */
[C---:B------:R-:W-:Y:S02]  /*4b80*/  ISETP.GT.AND P2, PT, R184.reuse, 0x1, PT ;  /* 0x00000001b800780c */ /* 0x040fe40003f44270 */
[----:B------:R-:W2:Y:S01]  /*4b90*/  MUFU.TANH R12, R12 ;  /* 0x0000000c000c7308 */ /* 0x000ea20000002400 */
[----:B------:R-:W-:-:S02]  /*4ba0*/  ISETP.GT.AND P3, PT, R184, 0x18, PT ;  /* 0x00000018b800780c */ /* 0x000fc40003f64270 */
[----:B0-----:R-:W-:Y:S02]  /*4bb0*/  FSEL R10, R10, -INF , P2 ;  /* 0xff8000000a0a7808 */ /* 0x001fe40001000000 */
[----:B------:R-:W-:-:S03]  /*4bc0*/  ISETP.GT.AND P2, PT, R184, 0x9, PT ;  /* 0x00000009b800780c */ /* 0x000fc60003f44270 */
        /* <DEDUP_REMOVED lines=408> */
.L_x_4919:
[----:B------:R0:W1:Y:S01]  /*6550*/  SYNCS.PHASECHK.TRANS64.TRYWAIT P1, [UR25+0x22850], R7 ;  /* 0x02285007ff0075a7 */ /* 0x0000620008020159 */
[----:B------:R-:W-:Y:S05]  /*6560*/  @!P0 BRA `(.L_x_4920) ;  /* 0x0000000000048947 */ /* 0x000fea0003800000 */
[----:B------:R-:W-:Y:S01]  /*6570*/  BPT.TRAP 0x1 ;  /* 0x000000040000795c */ /* 0x000fe20000300000 */
.L_x_4920:
[----:B------:R-:W-:Y:S01]  /*6580*/  VIADD R8, R211, 0x8 ;  /* 0x00000008d3087836 */ /* 0x000fe20000000000 */
[----:B-1----:R-:W-:Y:S06]  /*6590*/  @P1 BRA `(.L_x_4921) ;  /* 0x0000000000081947 */ /* 0x002fec0003800000 */
[----:B------:R-:W1:Y:S02]  /*65a0*/  SYNCS.PHASECHK.TRANS64.TRYWAIT P1, [UR25+0x22850], R7 ;  /* 0x02285007ff0075a7 */ /* 0x000e640008020159 */
[----:B-1----:R-:W-:Y:S05]  /*65b0*/  @!P1 BRA `(.L_x_4922) ;  /* 0x000000b400e89947 */ /* 0x002fea0003800000 */
.L_x_4921:
        /* <DEDUP_REMOVED lines=39> */
.L_x_4923:
        /* <DEDUP_REMOVED lines=9> */
.L_x_4913:
[----:B------:R-:W-:-:S13]  /*68c0*/  ISETP.LE.AND P1, PT, RZ, UR23, PT ;  /* 0x00000017ff007c0c */ /* 0x000fda000bf23270 */
[----:B------:R-:W-:Y:S05]  /*68d0*/  @!P1 BRA `(.L_x_4925) ;  /* 0x0000002000d49947 */ /* 0x000fea0003800000 */
[----:B01----:R-:W-:Y:S01]  /*68e0*/  IMAD.MOV.U32 R8, RZ, RZ, R5 ;  /* 0x000000ffff087224 */ /* 0x003fe200078e0005 */
[----:B------:R-:W-:Y:S01]  /*68f0*/  ULDC UR26, c[0x0][0x9d8] ;  /* 0x00027600001a7ab9 */ /* 0x000fe20000000800 */
[----:B------:R-:W-:Y:S01]  /*6900*/  IMAD.MOV.U32 R9, RZ, RZ, R6 ;  /* 0x000000ffff097224 */ /* 0x000fe200078e0006 */
[----:B------:R-:W-:-:S06]  /*6910*/  ULDC UR22, c[0x0][0x988] ;  /* 0x0002620000167ab9 */ /* 0x000fcc0000000800 */
.L_x_4936:
[----:B------:R-:W-:-:S04]  /*6920*/  UIADD3 UR38, UR38, 0x1, URZ ;  /* 0x0000000126267890 */ /* 0x000fc8000fffe03f */
[----:B------:R-:W-:-:S04]  /*6930*/  UISETP.NE.AND UP0, UPT, UR38, 0x2, UPT ;  /* 0x000000022600788c */ /* 0x000fc8000bf05270 */
[----:B------:R-:W-:Y:S02]  /*6940*/  USEL UR6, URZ, 0x1, UP0 ;  /* 0x000000013f067887 */ /* 0x000fe40008000000 */
[----:B------:R-:W-:Y:S02]  /*6950*/  USEL UR38, UR38, URZ, UP0 ;  /* 0x0000003f26267287 */ /* 0x000fe40008000000 */
[----:B------:R-:W-:Y:S01]  /*6960*/  ULOP3.LUT UR37, UR37, UR6, URZ, 0x3c, !UPT ;  /* 0x0000000625257292 */ /* 0x000fe2000f8e3c3f */
[----:B01----:R-:W-:Y:S11]  /*6970*/  @!P0 BRA `(.L_x_4926) ;  /* 0x0000000000048947 */ /* 0x003ff60003800000 */
[----:B------:R-:W-:Y:S01]  /*6980*/  BPT.TRAP 0x1 ;  /* 0x000000040000795c */ /* 0x000fe20000300000 */
.L_x_4926:
        /* <DEDUP_REMOVED lines=9> */
.L_x_4927:
[----:B-1----:R-:W-:Y:S05]  /*6a20*/  @P1 BRA `(.L_x_4928) ;  /* 0x0000000000081947 */ /* 0x002fea0003800000 */
[----:B------:R-:W1:Y:S02]  /*6a30*/  SYNCS.PHASECHK.TRANS64.TRYWAIT P1, [UR25+0x22830], R7 ;  /* 0x02283007ff0075a7 */ /* 0x000e640008020159 */
[----:B-1----:R-:W-:Y:S05]  /*6a40*/  @!P1 BRA `(.L_x_4929) ;  /* 0x000000b000dc9947 */ /* 0x002fea0003800000 */
.L_x_4928:
        /* <DEDUP_REMOVED lines=26> */
.L_x_4930:
        /* <DEDUP_REMOVED lines=462> */
.L_x_4931:
[----:B------:R0:W1:Y:S01]  /*88d0*/  SYNCS.PHASECHK.TRANS64.TRYWAIT P1, [UR25+0x22850], R7 ;  /* 0x02285007ff0075a7 */ /* 0x0000620008020159 */
[----:B------:R-:W-:Y:S05]  /*88e0*/  @!P0 BRA `(.L_x_4932) ;  /* 0x0000000000048947 */ /* 0x000fea0003800000 */
[----:B------:R-:W-:Y:S01]  /*88f0*/  BPT.TRAP 0x1 ;  /* 0x000000040000795c */ /* 0x000fe20000300000 */
.L_x_4932:
[----:B------:R-:W-:Y:S01]  /*8900*/  VIADD R8, R211, 0x8 ;  /* 0x00000008d3087836 */ /* 0x000fe20000000000 */
[----:B-1----:R-:W-:Y:S06]  /*8910*/  @P1 BRA `(.L_x_4933) ;  /* 0x0000000000081947 */ /* 0x002fec0003800000 */
[----:B------:R-:W1:Y:S02]  /*8920*/  SYNCS.PHASECHK.TRANS64.TRYWAIT P1, [UR25+0x22850], R7 ;  /* 0x02285007ff0075a7 */ /* 0x000e640008020159 */
[----:B-1----:R-:W-:Y:S05]  /*8930*/  @!P1 BRA `(.L_x_4934) ;  /* 0x0000009400389947 */ /* 0x002fea0003800000 */
.L_x_4933:
        /* <DEDUP_REMOVED lines=39> */
.L_x_4935:
[----:B------:R-:W-:Y:S01]  /*8bb0*/  UIADD3 UR25, UR25, 0x22860, URZ ;  /* 0x0002286019197890 */ /* 0x000fe2000fffe03f */
[----:B------:R-:W-:Y:S01]  /*8bc0*/  ISETP.LT.AND P1, PT, RZ, UR23, PT ;  /* 0x00000017ff007c0c */ /* 0x000fe2000bf21270 */
[----:B------:R-:W-:Y:S01]  /*8bd0*/  UIADD3 UR23, UR23, -0x1, URZ ;  /* 0xffffffff17177890 */ /* 0x000fe2000fffe03f */
[----:B------:R-:W-:Y:S01]  /*8be0*/  IMAD.MOV.U32 R8, RZ, RZ, R5 ;  /* 0x000000ffff087224 */ /* 0x000fe200078e0005 */
[----:B------:R-:W-:Y:S01]  /*8bf0*/  UPRMT UR25, UR24, 0x654, UR25 ;  /* 0x0000065418197896 */ /* 0x000fe20008000019 */
[----:B------:R-:W-:-:S08]  /*8c00*/  MOV R9, R6 ;  /* 0x0000000600097202 */ /* 0x000fd00000000f00 */
[----:B------:R-:W-:Y:S01]  /*8c10*/  SYNCS.ARRIVE.TRANS64.RED.A1T0 RZ, [UR25], RZ ;  /* 0x000000ffffff79a7 */ /* 0x000fe20008100419 */
[----:B------:R-:W-:Y:S05]  /*8c20*/  @P1 BRA `(.L_x_4936) ;  /* 0xffffffdc003c1947 */ /* 0x000fea000383ffff */
.L_x_4925:
        /* <DEDUP_REMOVED lines=16> */
[----:B-1----:R-:W-:-:S05]  /*8d30*/  FADD.FTZ R9, R9, R4 ;  /* 0x0000000409097221 */ /* 0x002fca0000010000 */
[----:B------:R-:W1:Y:S01]  /*8d40*/  SHFL.BFLY PT, R10, R9, 0x1, 0x1f ;  /* 0x0c201f00090a7f89 */ /* 0x000e6200000e0000 */
[----:B0-----:R-:W-:Y:S01]  /*8d50*/  FADD.FTZ R11, R8, R7 ;  /* 0x00000007080b7221 */ /* 0x001fe20000010000 */
[----:B------:R-:W-:Y:S02]  /*8d60*/  IMAD.MOV.U32 R7, RZ, RZ, RZ ;  /* 0x000000ffff077224 */ /* 0x000fe400078e00ff */
[----:B------:R-:W-:Y:S02]  /*8d70*/  IMAD.MOV.U32 R8, RZ, RZ, -0x800000 ;  /* 0xff800000ff087424 */ /* 0x000fe400078e00ff */
        /* <DEDUP_REMOVED lines=71> */
[----:B------:R-:W-:-:S02]  /*91f0*/  IMAD.U32 R7, RZ, RZ, UR10 ;  /* 0x0000000aff077e24 */ /* 0x000fc4000f8e00ff */
[----:B------:R-:W-:Y:S01]  /*9200*/  @P2 FMUL.FTZ R13, R13, 0.69314718246459960938 ;  /* 0x3f3172180d0d2820 */ /* 0x000fe20000410000 */
[----:B-1----:R-:W-:Y:S01]  /*9210*/  @P1 FMUL.FTZ R4, R4, 0.69314718246459960938 ;  /* 0x3f31721804041820 */ /* 0x002fe20000410000 */
[----:B0-----:R-:W-:Y:S01]  /*9220*/  @P2 FMUL.FTZ R10, R10, 0.69314718246459960938 ;  /* 0x3f3172180a0a2820 */ /* 0x001fe20000410000 */
        /* <DEDUP_REMOVED lines=67> */
.L_x_4900:
[----:B------:R-:W0:Y:S08]  /*9660*/  S2UR UR4, SR_CgaCtaId ;  /* 0x00000000000479c3 */ /* 0x000e300000008800 */
[----:B------:R-:W-:Y:S06]  /*9670*/  BAR.SYNC.DEFER_BLOCKING 0x5, 0x180 ;  /* 0x0146000000007b1d */ /* 0x000fec0000010000 */
[----:B------:R-:W-:Y:S01]  /*9680*/  UMOV UR10, 0x400 ;  /* 0x00000400000a7882 */ /* 0x000fe20000000000 */
[----:B------:R-:W-:Y:S01]  /*9690*/  BSSY B0, `(.L_x_4937) ;  /* 0x00002d6000007945 */ /* 0x000fe20003800000 */
[----:B0-----:R-:W-:-:S09]  /*96a0*/  ULEA UR10, UR4, UR10, 0x18 ;  /* 0x0000000a040a7291 */ /* 0x001fd2000f8ec03f */
[----:B------:R-:W0:Y:S02]  /*96b0*/  LDS.128 R4, [UR10+0x228d0] ;  /* 0x0228d00aff047984 */ /* 0x000e240008000c00 */
[----:B0-----:R-:W-:Y:S02]  /*96c0*/  R2UR UR5, R5 ;  /* 0x00000000050572ca */ /* 0x001fe400000e0000 */
[----:B------:R-:W-:Y:S02]  /*96d0*/  R2UR UR6, R6 ;  /* 0x00000000060672ca */ /* 0x000fe400000e0000 */
[----:B------:R-:W-:Y:S01]  /*96e0*/  R2UR UR7, R7 ;  /* 0x00000000070772ca */ /* 0x000fe200000e0000 */
[----:B------:R-:W-:Y:S06]  /*96f0*/  BAR.ARV 0x4, 0x180 ;  /* 0x0106000000007b1d */ /* 0x000fec0000002000 */
[----:B------:R-:W-:Y:S08]  /*9700*/  @P0 BRA `(.L_x_4938) ;  /* 0x0000001c00dc0947 */ /* 0x000ff00003800000 */
[----:B------:R-:W0:Y:S01]  /*9710*/  S2UR UR4, SR_SWINHI ;  /* 0x00000000000479c3 */ /* 0x000e220000002f00 */
[----:B------:R-:W-:-:S07]  /*9720*/  MOV R103, 0x2 ;  /* 0x0000000200677802 */ /* 0x000fce0000000f00 */
[----:B------:R-:W-:Y:S01]  /*9730*/  BAR.SYNC.DEFER_BLOCKING 0x1, 0x100 ;  /* 0x0044000000007b1d */ /* 0x000fe20000010000 */
[----:B------:R-:W-:Y:S01]  /*9740*/  F2FP.BF16.F32.PACK_AB R24, R25, R24 ;  /* 0x000000181918723e */ /* 0x000fe200000010ff */
[----:B------:R-:W-:Y:S01]  /*9750*/  USHF.L.U32 UR14, UR40, 0x2, URZ ;  /* 0x00000002280e7899 */ /* 0x000fe2000800063f */
[----:B------:R-:W-:Y:S01]  /*9760*/  F2FP.BF16.F32.PACK_AB R25, R165, R26 ;  /* 0x0000001aa519723e */ /* 0x000fe200000010ff */
[----:B------:R-:W-:Y:S01]  /*9770*/  USHF.L.U64.HI UR15, UR40, 0x2, UR41 ;  /* 0x00000002280f7899 */ /* 0x000fe20008010229 */
[----:B------:R-:W-:Y:S01]  /*9780*/  F2FP.BF16.F32.PACK_AB R26, R29, R28 ;  /* 0x0000001c1d1a723e */ /* 0x000fe200000010ff */
[----:B------:R-:W-:Y:S01]  /*9790*/  ULDC.64 UR12, c[0x0][0xc00] ;  /* 0x00030000000c7ab9 */ /* 0x000fe20000000a00 */
[----:B------:R-:W-:Y:S01]  /*97a0*/  F2FP.BF16.F32.PACK_AB R32, R33, R32 ;  /* 0x000000202120723e */ /* 0x000fe200000010ff */
[----:B------:R-:W-:Y:S01]  /*97b0*/  UISETP.NE.U32.AND UP0, UPT, UR12, URZ, UPT ;  /* 0x0000003f0c00728c */ /* 0x000fe2000bf05070 */
[----:B------:R-:W-:Y:S02]  /*97c0*/  F2FP.BF16.F32.PACK_AB R27, R164, R27 ;  /* 0x0000001ba41b723e */ /* 0x000fe400000010ff */
[----:B------:R-:W-:Y:S01]  /*97d0*/  F2FP.BF16.F32.PACK_AB R33, R163, R34 ;  /* 0x00000022a321723e */ /* 0x000fe200000010ff */
[----:B------:R-:W-:Y:S01]  /*97e0*/  UISETP.NE.AND.EX UP0, UPT, UR13, URZ, UPT, UP0 ;  /* 0x0000003f0d00728c */ /* 0x000fe2000bf05300 */
[----:B------:R-:W-:-:S02]  /*97f0*/  F2FP.BF16.F32.PACK_AB R40, R41, R40 ;  /* 0x000000282928723e */ /* 0x000fc400000010ff */
[----:B------:R-:W-:Y:S02]  /*9800*/  F2FP.BF16.F32.PACK_AB R34, R37, R36 ;  /* 0x000000242522723e */ /* 0x000fe400000010ff */
[----:B------:R-:W-:Y:S02]  /*9810*/  F2FP.BF16.F32.PACK_AB R35, R162, R35 ;  /* 0x00000023a223723e */ /* 0x000fe400000010ff */
[----:B------:R-:W-:Y:S02]  /*9820*/  F2FP.BF16.F32.PACK_AB R41, R161, R42 ;  /* 0x0000002aa129723e */ /* 0x000fe400000010ff */
[----:B------:R-:W-:Y:S01]  /*9830*/  F2FP.BF16.F32.PACK_AB R48, R49, R48 ;  /* 0x000000303130723e */ /* 0x000fe200000010ff */
[----:B------:R-:W-:Y:S01]  /*9840*/  UMOV UR8, UR10 ;  /* 0x0000000a00087c82 */ /* 0x000fe20008000000 */
[----:B0-----:R-:W-:Y:S01]  /*9850*/  UMOV UR9, UR4 ;  /* 0x0000000400097c82 */ /* 0x001fe20008000000 */
[----:B------:R-:W-:Y:S01]  /*9860*/  F2FP.BF16.F32.PACK_AB R42, R45, R44 ;  /* 0x0000002c2d2a723e */ /* 0x000fe200000010ff */
[----:B------:R-:W-:Y:S01]  /*9870*/  IMAD.WIDE R102, R204, R103, UR8 ;  /* 0x00000008cc667e25 */ /* 0x000fe2000f8e0267 */
[----:B------:R-:W-:Y:S01]  /*9880*/  F2FP.BF16.F32.PACK_AB R43, R160, R43 ;  /* 0x0000002ba02b723e */ /* 0x000fe200000010ff */
[----:B------:R-:W-:Y:S01]  /*9890*/  UIADD3 UR4, UP1, UR14, UR12, URZ ;  /* 0x0000000c0e047290 */ /* 0x000fe2000ff3e03f */
[----:B------:R-:W-:-:S02]  /*98a0*/  F2FP.BF16.F32.PACK_AB R49, R159, R50 ;  /* 0x000000329f31723e */ /* 0x000fc400000010ff */
[C---:B------:R-:W-:Y:S01]  /*98b0*/  IADD3 R171, P1, R102.reuse, 0x20, RZ ;  /* 0x0000002066ab7810 */ /* 0x040fe20007f3e0ff */
[----:B------:R-:W-:Y:S01]  /*98c0*/  UIADD3.X UR11, UR15, UR13, URZ, UP1, !UPT ;  /* 0x0000000d0f0b7290 */ /* 0x000fe20008ffe43f */
[C---:B------:R-:W-:Y:S02]  /*98d0*/  IADD3 R181, P5, R102.reuse, 0x4040, RZ ;  /* 0x0000404066b57810 */ /* 0x040fe40007fbe0ff */
[C---:B------:R-:W-:Y:S01]  /*98e0*/  LOP3.LUT R5, R102.reuse, 0x380, RZ, 0xc0, !PT ;  /* 0x0000038066057812 */ /* 0x040fe200078ec0ff */
[--C-:B------:R-:W-:Y:S01]  /*98f0*/  IMAD.X R7, RZ, RZ, R103.reuse, P1 ;  /* 0x000000ffff077224 */ /* 0x100fe200008e0667 */
[C---:B------:R-:W-:Y:S01]  /*9900*/  IADD3 R185, P1, R102.reuse, 0x8000, RZ ;  /* 0x0000800066b97810 */ /* 0x040fe20007f3e0ff */
[--C-:B------:R-:W-:Y:S01]  /*9910*/  IMAD.X R31, RZ, RZ, R103.reuse, P5 ;  /* 0x000000ffff1f7224 */ /* 0x100fe200028e0667 */
[C---:B------:R-:W-:Y:S01]  /*9920*/  IADD3 R173, P0, R102.reuse, 0x40, RZ ;  /* 0x0000004066ad7810 */ /* 0x040fe20007f1e0ff */
[----:B------:R-:W-:Y:S01]  /*9930*/  ULDC.64 UR12, c[0x0][0xc08] ;  /* 0x00030200000c7ab9 */ /* 0x000fe20000000a00 */
        /* <DEDUP_REMOVED lines=9> */
[----:B------:R-:W-:Y:S01]  /*99d0*/  IMAD.X R21, RZ, RZ, R103, P6 ;  /* 0x000000ffff157224 */ /* 0x000fe200030e0667 */
[----:B------:R-:W-:-:S02]  /*99e0*/  SHF.R.U64 R5, R5, 0x3, RZ ;  /* 0x0000000305057819 */ /* 0x000fc400000012ff */
[C---:B------:R-:W-:Y:S01]  /*99f0*/  IADD3 R151, P1, R102.reuse, 0xc060, RZ ;  /* 0x0000c06066977810 */ /* 0x040fe20007f3e0ff */
[--C-:B------:R-:W-:Y:S01]  /*9a00*/  IMAD.X R95, RZ, RZ, R103.reuse, P5 ;  /* 0x000000ffff5f7224 */ /* 0x100fe200028e0667 */
[----:B------:R-:W-:Y:S02]  /*9a10*/  IADD3.X R39, RZ, R103, RZ, P2, !PT ;  /* 0x00000067ff277210 */ /* 0x000fe400017fe4ff */
[----:B------:R-:W-:Y:S02]  /*9a20*/  LOP3.LUT R6, R171, 0x380, RZ, 0xc0, !PT ;  /* 0x00000380ab067812 */ /* 0x000fe400078ec0ff */
[C---:B------:R-:W-:Y:S02]  /*9a30*/  IADD3 R187, P0, R102.reuse, 0x8020, RZ ;  /* 0x0000802066bb7810 */ /* 0x040fe40007f1e0ff */
        /* <DEDUP_REMOVED lines=12> */
[----:B------:R-:W-:Y:S02]  /*9b00*/  LOP3.LUT R94, R4, 0x380, RZ, 0xc0, !PT ;  /* 0x00000380045e7812 */ /* 0x000fe400078ec0ff */
[----:B------:R-:W-:Y:S02]  /*9b10*/  LOP3.LUT R14, R177, 0x380, RZ, 0xc0, !PT ;  /* 0x00000380b10e7812 */ /* 0x000fe400078ec0ff */
[----:B------:R-:W-:Y:S02]  /*9b20*/  LOP3.LUT R165, R151, 0x380, RZ, 0xc0, !PT ;  /* 0x0000038097a57812 */ /* 0x000fe400078ec0ff */
[----:B------:R-:W-:Y:S02]  /*9b30*/  SHF.R.U64 R6, R6, 0x3, RZ ;  /* 0x0000000306067819 */ /* 0x000fe400000012ff */
[----:B------:R-:W-:Y:S02]  /*9b40*/  LOP3.LUT R20, R179, 0x380, RZ, 0xc0, !PT ;  /* 0x00000380b3147812 */ /* 0x000fe400078ec0ff */
[----:B------:R-:W-:-:S02]  /*9b50*/  SHF.R.U64 R10, R10, 0x3, RZ ;  /* 0x000000030a0a7819 */ /* 0x000fc400000012ff */
[----:B------:R-:W-:Y:S02]  /*9b60*/  LOP3.LUT R30, R181, 0x380, RZ, 0xc0, !PT ;  /* 0x00000380b51e7812 */ /* 0x000fe400078ec0ff */
[-C--:B------:R-:W-:Y:S02]  /*9b70*/  IADD3.X R99, RZ, R103.reuse, RZ, P2, !PT ;  /* 0x00000067ff637210 */ /* 0x080fe400017fe4ff */
[----:B------:R-:W-:Y:S02]  /*9b80*/  SHF.R.U64 R12, R12, 0x3, RZ ;  /* 0x000000030c0c7819 */ /* 0x000fe400000012ff */
[----:B------:R-:W-:Y:S02]  /*9b90*/  LOP3.LUT R38, R183, 0x380, RZ, 0xc0, !PT ;  /* 0x00000380b7267812 */ /* 0x000fe400078ec0ff */
[----:B------:R-:W-:Y:S02]  /*9ba0*/  MOV R102, R102 ;  /* 0x0000006600667202 */ /* 0x000fe40000000f00 */
[----:B------:R-:W-:-:S02]  /*9bb0*/  SHF.R.U64 R29, R94, 0x3, RZ ;  /* 0x000000035e1d7819 */ /* 0x000fc400000012ff */
[----:B------:R-:W-:Y:S01]  /*9bc0*/  SHF.R.U64 R14, R14, 0x3, RZ ;  /* 0x000000030e0e7819 */ /* 0x000fe200000012ff */
[----:B------:R-:W-:Y:S01]  /*9bd0*/  STSM.16.M88.4 [R102], R24 ;  /* 0x0000001866007844 */ /* 0x000fe20000000200 */
[----:B------:R-:W-:Y:S02]  /*9be0*/  LOP3.LUT R46, R185, 0x380, RZ, 0xc0, !PT ;  /* 0x00000380b92e7812 */ /* 0x000fe400078ec0ff */
[----:B------:R-:W-:Y:S02]  /*9bf0*/  LOP3.LUT R103, R98, 0x380, RZ, 0xc0, !PT ;  /* 0x0000038062677812 */ /* 0x000fe400078ec0ff */
[----:B------:R-:W-:Y:S02]  /*9c00*/  SHF.R.U64 R28, R165, 0x3, RZ ;  /* 0x00000003a51c7819 */ /* 0x000fe400000012ff */
        /* <DEDUP_REMOVED lines=10> */
[----:B------:R-:W-:Y:S02]  /*9cb0*/  LOP3.LUT R14, R14, R177, RZ, 0x3c, !PT ;  /* 0x000000b10e0e7212 */ /* 0x000fe400078e3cff */
[----:B------:R-:W-:Y:S02]  /*9cc0*/  SHF.R.U64 R46, R46, 0x3, RZ ;  /* 0x000000032e2e7819 */ /* 0x000fe400000012ff */
[----:B------:R-:W-:Y:S02]  /*9cd0*/  LOP3.LUT R78, R193, 0x380, RZ, 0xc0, !PT ;  /* 0x00000380c14e7812 */ /* 0x000fe400078ec0ff */
[----:B------:R-:W-:-:S02]  /*9ce0*/  SHF.R.U64 R103, R103, 0x3, RZ ;  /* 0x0000000367677819 */ /* 0x000fc400000012ff */
[----:B------:R-:W-:Y:S02]  /*9cf0*/  LOP3.LUT R4, R28, R151, RZ, 0x3c, !PT ;  /* 0x000000971c047212 */ /* 0x000fe400078e3cff */
[----:B------:R-:W-:Y:S02]  /*9d00*/  LOP3.LUT R20, R20, R179, RZ, 0x3c, !PT ;  /* 0x000000b314147212 */ /* 0x000fe400078e3cff */
[----:B------:R-:W-:Y:S02]  /*9d10*/  SHF.R.U64 R54, R54, 0x3, RZ ;  /* 0x0000000336367819 */ /* 0x000fe400000012ff */
[----:B------:R-:W-:Y:S02]  /*9d20*/  MOV R28, R6 ;  /* 0x00000006001c7202 */ /* 0x000fe40000000f00 */
[----:B------:R-:W-:Y:S02]  /*9d30*/  LOP3.LUT R30, R30, R181, RZ, 0x3c, !PT ;  /* 0x000000b51e1e7212 */ /* 0x000fe400078e3cff */
[----:B------:R-:W-:Y:S01]  /*9d40*/  SHF.R.U64 R62, R62, 0x3, RZ ;  /* 0x000000033e3e7819 */ /* 0x000fe200000012ff */
[----:B------:R-:W-:Y:S01]  /*9d50*/  STSM.16.M88.4 [R28], R32 ;  /* 0x000000201c007844 */ /* 0x000fe20000000200 */
[----:B------:R-:W-:-:S02]  /*9d60*/  MOV R10, R10 ;  /* 0x0000000a000a7202 */ /* 0x000fc40000000f00 */
[----:B------:R-:W-:Y:S02]  /*9d70*/  F2FP.BF16.F32.PACK_AB R56, R57, R56 ;  /* 0x000000383938723e */ /* 0x000fe400000010ff */
[----:B------:R-:W-:Y:S01]  /*9d80*/  LOP3.LUT R38, R38, R183, RZ, 0x3c, !PT ;  /* 0x000000b726267212 */ /* 0x000fe200078e3cff */
[----:B------:R0:W-:Y:S01]  /*9d90*/  STSM.16.M88.4 [R10], R40 ;  /* 0x000000280a007844 */ /* 0x0001e20000000200 */
[----:B------:R-:W-:Y:S02]  /*9da0*/  SHF.R.U64 R70, R70, 0x3, RZ ;  /* 0x0000000346467819 */ /* 0x000fe400000012ff */
[----:B------:R-:W-:Y:S02]  /*9db0*/  MOV R12, R12 ;  /* 0x0000000c000c7202 */ /* 0x000fe40000000f00 */
[----:B------:R-:W-:Y:S02]  /*9dc0*/  F2FP.BF16.F32.PACK_AB R50, R53, R52 ;  /* 0x000000343532723e */ /* 0x000fe400000010ff */
[----:B------:R-:W-:-:S02]  /*9dd0*/  F2FP.BF16.F32.PACK_AB R51, R158, R51 ;  /* 0x000000339e33723e */ /* 0x000fc400000010ff */
[----:B------:R-:W-:Y:S02]  /*9de0*/  F2FP.BF16.F32.PACK_AB R57, R157, R58 ;  /* 0x0000003a9d39723e */ /* 0x000fe400000010ff */
[----:B------:R-:W-:Y:S01]  /*9df0*/  F2FP.BF16.F32.PACK_AB R64, R65, R64 ;  /* 0x000000404140723e */ /* 0x000fe200000010ff */
[----:B------:R-:W-:Y:S01]  /*9e00*/  STSM.16.M88.4 [R12], R48 ;  /* 0x000000300c007844 */ /* 0x000fe20000000200 */
[----:B------:R-:W-:Y:S02]  /*9e10*/  LOP3.LUT R46, R46, R185, RZ, 0x3c, !PT ;  /* 0x000000b92e2e7212 */ /* 0x000fe400078e3cff */
[----:B------:R-:W-:Y:S02]  /*9e20*/  SHF.R.U64 R78, R78, 0x3, RZ ;  /* 0x000000034e4e7819 */ /* 0x000fe400000012ff */
[----:B------:R-:W-:Y:S02]  /*9e30*/  LOP3.LUT R98, R103, R98, RZ, 0x3c, !PT ;  /* 0x0000006267627212 */ /* 0x000fe400078e3cff */
        /* <DEDUP_REMOVED lines=29> */
[----:B------:R-:W-:Y:S01]  /*a010*/  LOP3.LUT R70, R70, R191, RZ, 0x3c, !PT ;  /* 0x000000bf46467212 */ /* 0x000fe200078e3cff */
[----:B------:R-:W1:Y:S01]  /*a020*/  LDC R77, c[0x0][0xbe8] ;  /* 0x0002fa00ff4d7b82 */ /* 0x000e620000000800 */
[----:B------:R-:W-:-:S02]  /*a030*/  MOV R38, R38 ;  /* 0x0000002600267202 */ /* 0x000fc40000000f00 */
[----:B------:R-:W-:Y:S02]  /*a040*/  F2FP.BF16.F32.PACK_AB R82, R85, R84 ;  /* 0x000000545552723e */ /* 0x000fe400000010ff */
[----:B------:R-:W-:Y:S02]  /*a050*/  LOP3.LUT R78, R78, R193, RZ, 0x3c, !PT ;  /* 0x000000c14e4e7212 */ /* 0x000fe400078e3cff */
[----:B------:R-:W-:Y:S01]  /*a060*/  MOV R46, R46 ;  /* 0x0000002e002e7202 */ /* 0x000fe20000000f00 */
[----:B------:R-:W-:Y:S01]  /*a070*/  STSM.16.M88.4 [R38], R80 ;  /* 0x0000005026007844 */ /* 0x000fe20000000200 */
[----:B------:R-:W-:Y:S02]  /*a080*/  MOV R7, R98 ;  /* 0x0000006200077202 */ /* 0x000fe40000000f00 */
[----:B------:R-:W-:Y:S02]  /*a090*/  F2FP.BF16.F32.PACK_AB R84, R89, R88 ;  /* 0x000000585954723e */ /* 0x000fe400000010ff */
[----:B------:R-:W-:-:S02]  /*a0a0*/  F2FP.BF16.F32.PACK_AB R85, R91, R90 ;  /* 0x0000005a5b55723e */ /* 0x000fc400000010ff */
[----:B------:R-:W-:Y:S02]  /*a0b0*/  F2FP.BF16.F32.PACK_AB R86, R93, R92 ;  /* 0x0000005c5d56723e */ /* 0x000fe400000010ff */
[----:B------:R-:W-:Y:S02]  /*a0c0*/  MOV R54, R54 ;  /* 0x0000003600367202 */ /* 0x000fe40000000f00 */
[----:B------:R-:W-:Y:S01]  /*a0d0*/  F2FP.BF16.F32.PACK_AB R97, R168, R167 ;  /* 0x000000a7a861723e */ /* 0x000fe200000010ff */
[----:B------:R-:W-:Y:S01]  /*a0e0*/  STSM.16.M88.4 [R46], R84 ;  /* 0x000000542e007844 */ /* 0x000fe20000000200 */
[----:B------:R-:W-:Y:S02]  /*a0f0*/  F2FP.BF16.F32.PACK_AB R98, R101, R100 ;  /* 0x000000646562723e */ /* 0x000fe400000010ff */
[----:B------:R-:W-:Y:S02]  /*a100*/  F2FP.BF16.F32.PACK_AB R99, R170, R169 ;  /* 0x000000a9aa63723e */ /* 0x000fe400000010ff */
[----:B------:R-:W-:-:S02]  /*a110*/  F2FP.BF16.F32.PACK_AB R105, R107, R106 ;  /* 0x0000006a6b69723e */ /* 0x000fc400000010ff */
        /* <DEDUP_REMOVED lines=33> */
[----:B------:R-:W3:Y:S01]  /*a330*/  @P0 LDG.E R0, desc[UR48][R4.64] ;  /* 0x0000003004000981 */ /* 0x000ee2000c1e1900 */
[----:B------:R-:W-:Y:S01]  /*a340*/  UISETP.NE.AND.EX UP1, UPT, UR13, URZ, UPT, UP1 ;  /* 0x0000003f0d00728c */ /* 0x000fe2000bf25310 */
[----:B-1----:R-:W-:Y:S01]  /*a350*/  ISETP.NE.AND P1, PT, R77, 0x1, PT ;  /* 0x000000014d00780c */ /* 0x002fe20003f25270 */
[----:B------:R-:W-:Y:S01]  /*a360*/  ULDC UR11, c[0x0][0xa88] ;  /* 0x0002a200000b7ab9 */ /* 0x000fe20000000800 */
[----:B------:R-:W-:Y:S01]  /*a370*/  UMOV UR4, URZ ;  /* 0x0000003f00047c82 */ /* 0x000fe20008000000 */
[----:B0-----:R-:W-:-:S02]  /*a380*/  IADD3 R10, R16, UR45, RZ ;  /* 0x0000002d100a7c10 */ /* 0x001fc4000fffe0ff */
[----:B------:R-:W-:-:S05]  /*a390*/  PLOP3.LUT P2, PT, PT, PT, UP1, 0x80, 0x0 ;  /* 0x000000000000781c */ /* 0x000fca0003f4f018 */
[----:B------:R-:W-:-:S03]  /*a3a0*/  @UP1 UIADD3 UR12, UP2, UR14, UR12, URZ ;  /* 0x0000000c0e0c1290 */ /* 0x000fc6000ff5e03f */
[----:B------:R-:W0:Y:S01]  /*a3b0*/  @P1 LDC R9, c[0x0][0xbec] ;  /* 0x0002fb00ff091b82 */ /* 0x000e220000000800 */
[----:B------:R-:W-:Y:S02]  /*a3c0*/  @UP1 UIADD3.X UR13, UR15, UR13, URZ, UP2, !UPT ;  /* 0x0000000d0f0d1290 */ /* 0x000fe400097fe43f */
[----:B--2---:R-:W-:-:S04]  /*a3d0*/  IMAD.U32 R6, RZ, RZ, UR12 ;  /* 0x0000000cff067e24 */ /* 0x004fc8000f8e00ff */
[----:B------:R-:W-:Y:S01]  /*a3e0*/  IMAD.U32 R7, RZ, RZ, UR13 ;  /* 0x0000000dff077e24 */ /* 0x000fe2000f8e00ff */
[----:B------:R-:W1:Y:S01]  /*a3f0*/  @P1 LDC R11, c[0x0][0xbf0] ;  /* 0x0002fc00ff0b1b82 */ /* 0x000e620000000800 */
[----:B---3--:R-:W-:Y:S01]  /*a400*/  @P0 R2UR UR4, R0 ;  /* 0x00000000000402ca */ /* 0x008fe200000e0000 */
[----:B------:R-:W-:-:S06]  /*a410*/  IMAD.U32 R0, RZ, RZ, UR11 ;  /* 0x0000000bff007e24 */ /* 0x000fcc000f8e00ff */
[----:B------:R2:W5:Y:S01]  /*a420*/  @P2 LDG.E R0, desc[UR48][R6.64] ;  /* 0x0000003006002981 */ /* 0x000562000c1e1900 */
[----:B01----:R-:W-:Y:S07]  /*a430*/  @P2 BRA `(.L_x_4939) ;  /* 0x0000000000102947 */ /* 0x003fee0003800000 */
[----:B------:R-:W-:Y:S05]  /*a440*/  @!P0 BRA `(.L_x_4939) ;  /* 0x00000000000c8947 */ /* 0x000fea0003800000 */
[----:B--2---:R-:W2:Y:S04]  /*a450*/  LDG.E R7, desc[UR48][R4.64] ;  /* 0x0000003004077981 */ /* 0x004ea8000c1e1900 */
[----:B-----5:R-:W2:Y:S02]  /*a460*/  LDG.E R0, desc[UR48][R4.64+0x4] ;  /* 0x0000043004007981 */ /* 0x020ea4000c1e1900 */
[----:B--2---:R-:W-:-:S07]  /*a470*/  IMAD.IADD R0, R0, 0x1, -R7 ;  /* 0x0000000100007824 */ /* 0x004fce00078e0a07 */
.L_x_4939:
[----:B------:R-:W-:Y:S01]  /*a480*/  USHF.R.S32.HI UR18, URZ, 0x1f, UR43 ;  /* 0x0000001f3f127899 */ /* 0x000fe2000801142b */
[----:B------:R-:W-:Y:S01]  /*a490*/  @P1 IMAD.HI.U32 R4, R10, R9, RZ ;  /* 0x000000090a041227 */ /* 0x000fe200078e00ff */
[----:B------:R-:W-:Y:S01]  /*a4a0*/  ULDC.64 UR16, c[0x0][0xb90] ;  /* 0x0002e40000107ab9 */ /* 0x000fe20000000a00 */
[----:B------:R-:W-:Y:S01]  /*a4b0*/  USHF.R.S32.HI UR13, URZ, 0x1f, UR4 ;  /* 0x0000001f3f0d7899 */ /* 0x000fe20008011404 */
[----:B------:R-:W0:Y:S01]  /*a4c0*/  @P1 LDC R79, c[0x0][0xbf0] ;  /* 0x0002fc00ff4f1b82 */ /* 0x000e220000000800 */
[----:B------:R-:W-:Y:S01]  /*a4d0*/  UIMAD UR11, UR18, UR16, URZ ;  /* 0x00000010120b72a4 */ /* 0x000fe2000f8e023f */
[----:B--2---:R-:W-:Y:S01]  /*a4e0*/  IMAD.MOV.U32 R6, RZ, RZ, R10 ;  /* 0x000000ffff067224 */ /* 0x004fe200078e000a */
[----:B------:R-:W-:Y:S01]  /*a4f0*/  UMOV UR12, UR4 ;  /* 0x00000004000c7c82 */ /* 0x000fe20008000000 */
[----:B------:R-:W-:Y:S01]  /*a500*/  @P1 SHF.R.U32.HI R6, RZ, R11, R4 ;  /* 0x0000000bff061219 */ /* 0x000fe20000011604 */
[----:B------:R-:W-:Y:S01]  /*a510*/  UIMAD.WIDE.U32 UR14, UR43, UR16, UR12 ;  /* 0x000000102b0e72a5 */ /* 0x000fe2000f8e000c */
[----:B------:R-:W-:Y:S01]  /*a520*/  IMAD.MOV.U32 R5, RZ, RZ, 0x2 ;  /* 0x00000002ff057424 */ /* 0x000fe200078e00ff */
[----:B------:R-:W-:Y:S01]  /*a530*/  UIMAD UR11, UR43, UR17, UR11 ;  /* 0x000000112b0b72a4 */ /* 0x000fe2000f8e020b */
[----:B------:R-:W-:Y:S01]  /*a540*/  VIADD R26, R203, UR45 ;  /* 0x0000002dcb1a7c36 */ /* 0x000fe20008000000 */
[----:B------:R-:W-:Y:S01]  /*a550*/  USEL UR41, UR41, URZ, !UP0 ;  /* 0x0000003f29297287 */ /* 0x000fe2000c000000 */
[----:B------:R-:W-:Y:S01]  /*a560*/  IMAD.MOV R4, RZ, RZ, -R6 ;  /* 0x000000ffff047224 */ /* 0x000fe200078e0a06 */
[----:B------:R-:W-:Y:S01]  /*a570*/  ULDC.64 UR16, c[0x0][0xb98] ;  /* 0x0002e60000107ab9 */ /* 0x000fe20000000a00 */
[----:B------:R-:W-:Y:S01]  /*a580*/  UIADD3 UR15, UR15, UR11, URZ ;  /* 0x0000000b0f0f7290 */ /* 0x000fe2000fffe03f */
[----:B-----5:R-:W-:Y:S01]  /*a590*/  IMAD R83, R0, R77, RZ ;  /* 0x0000004d00537224 */ /* 0x020fe200078e02ff */
[----:B------:R-:W-:Y:S01]  /*a5a0*/  USEL UR40, UR40, URZ, !UP0 ;  /* 0x0000003f28287287 */ /* 0x000fe2000c000000 */
[----:B------:R-:W-:Y:S01]  /*a5b0*/  IMAD R9, R77, R4, R10 ;  /* 0x000000044d097224 */ /* 0x000fe200078e020a */
[----:B------:R-:W-:Y:S01]  /*a5c0*/  UIMAD UR11, UR41, UR16, URZ ;  /* 0x00000010290b72a4 */ /* 0x000fe2000f8e023f */
[----:B------:R-:W-:Y:S01]  /*a5d0*/  IMAD R4, R200, 0x40, R2 ;  /* 0x00000040c8047824 */ /* 0x000fe200078e0202 */
[----:B------:R-:W-:Y:S01]  /*a5e0*/  UIMAD.WIDE.U32 UR14, UR40, UR16, UR14 ;  /* 0x00000010280e72a5 */ /* 0x000fe2000f8e000e */
[----:B------:R-:W-:Y:S01]  /*a5f0*/  SHF.R.S32.HI R10, RZ, 0x1f, R6 ;  /* 0x0000001fff0a7819 */ /* 0x000fe20000011406 */
[----:B------:R-:W-:Y:S01]  /*a600*/  UIMAD UR11, UR40, UR17, UR11 ;  /* 0x00000011280b72a4 */ /* 0x000fe2000f8e020b */
[----:B------:R-:W-:Y:S01]  /*a610*/  SHF.R.S32.HI R7, RZ, 0x1f, R9 ;  /* 0x0000001fff077819 */ /* 0x000fe20000011409 */
[----:B------:R-:W-:Y:S01]  /*a620*/  IMAD.WIDE R4, R4, R5, UR8 ;  /* 0x0000000804047e25 */ /* 0x000fe2000f8e0205 */
[----:B------:R-:W-:Y:S01]  /*a630*/  ULDC.64 UR8, c[0x0][0xb88] ;  /* 0x0002e20000087ab9 */ /* 0x000fe20000000a00 */
[----:B------:R-:W-:-:S02]  /*a640*/  IADD3 R6, P0, R6, UR14, RZ ;  /* 0x0000000e06067c10 */ /* 0x000fc4000ff1e0ff */
[----:B------:R-:W-:Y:S01]  /*a650*/  IMAD.U32 R11, RZ, RZ, UR11 ;  /* 0x0000000bff0b7e24 */ /* 0x000fe2000f8e00ff */
[C---:B------:R-:W-:Y:S01]  /*a660*/  IADD3 R33, P2, R4.reuse, 0x5000, RZ ;  /* 0x0000500004217810 */ /* 0x040fe20007f5e0ff */
[----:B------:R-:W-:Y:S01]  /*a670*/  IMAD R12, R7, UR8, RZ ;  /* 0x00000008070c7c24 */ /* 0x000fe2000f8e02ff */
[----:B------:R-:W-:Y:S02]  /*a680*/  IADD3 R53, P3, R4, 0x4000, RZ ;  /* 0x0000400004357810 */ /* 0x000fe40007f7e0ff */
[----:B------:R-:W-:Y:S01]  /*a690*/  IADD3.X R7, R10, UR15, R11, P0, !PT ;  /* 0x0000000f0a077c10 */ /* 0x000fe200087fe40b */
[----:B------:R-:W-:Y:S01]  /*a6a0*/  IMAD R11, R9, UR9, R12 ;  /* 0x00000009090b7c24 */ /* 0x000fe2000f8e020c */
[----:B------:R-:W-:Y:S01]  /*a6b0*/  LOP3.LUT R32, R33, 0x380, RZ, 0xc0, !PT ;  /* 0x0000038021207812 */ /* 0x000fe200078ec0ff */
[----:B------:R-:W-:Y:S01]  /*a6c0*/  ULDC.64 UR14, c[0x0][0xaa0] ;  /* 0x0002a800000e7ab9 */ /* 0x000fe20000000a00 */
[----:B------:R-:W-:Y:S01]  /*a6d0*/  LOP3.LUT R52, R53, 0x380, RZ, 0xc0, !PT ;  /* 0x0000038035347812 */ /* 0x000fe200078ec0ff */
[----:B------:R-:W-:Y:S01]  /*a6e0*/  IMAD.WIDE.U32 R6, R9, UR8, R6 ;  /* 0x0000000809067c25 */ /* 0x000fe2000f8e0006 */
[----:B------:R-:W-:Y:S01]  /*a6f0*/  ULDC.64 UR8, c[0x0][0xb50] ;  /* 0x0002d40000087ab9 */ /* 0x000fe20000000a00 */
[----:B------:R-:W-:-:S02]  /*a700*/  SHF.R.U64 R32, R32, 0x3, RZ ;  /* 0x0000000320207819 */ /* 0x000fc400000012ff */
[----:B------:R-:W-:Y:S02]  /*a710*/  SHF.R.U64 R52, R52, 0x3, RZ ;  /* 0x0000000334347819 */ /* 0x000fe400000012ff */
[----:B------:R-:W-:Y:S02]  /*a720*/  IADD3 R7, R7, R11, RZ ;  /* 0x0000000b07077210 */ /* 0x000fe40007ffe0ff */
[----:B------:R-:W-:Y:S02]  /*a730*/  LEA R14, P0, R6, UR8, 0x2 ;  /* 0x00000008060e7c11 */ /* 0x000fe4000f8010ff */
[----:B------:R-:W-:Y:S01]  /*a740*/  LOP3.LUT R32, R32, R33, RZ, 0x3c, !PT ;  /* 0x0000002120207212 */ /* 0x000fe200078e3cff */
[----:B------:R-:W-:Y:S01]  /*a750*/  IMAD.X R33, RZ, RZ, R5, P2 ;  /* 0x000000ffff217224 */ /* 0x000fe200010e0605 */
[----:B------:R-:W-:Y:S01]  /*a760*/  LEA.HI.X R15, R6, UR9, R7, 0x2, P0 ;  /* 0x00000009060f7c11 */ /* 0x000fe200080f1407 */
[----:B------:R-:W-:Y:S01]  /*a770*/  SHFL.IDX PT, R20, R14, RZ, 0x1c1f ;  /* 0x001c1fff0e147589 */ /* 0x000fe200000e0000 */
[----:B------:R-:W-:Y:S01]  /*a780*/  IADD3 R29, P0, R4, 0x3000, RZ ;  /* 0x00003000041d7810 */ /* 0x000fe20007f1e0ff */
[----:B------:R-:W-:Y:S01]  /*a790*/  VIADD R6, R26, 0x8 ;  /* 0x000000081a067836 */ /* 0x000fe20000000000 */
[----:B------:R-:W-:Y:S01]  /*a7a0*/  IADD3 R11, P2, R4, 0xb000, RZ ;  /* 0x0000b000040b7810 */ /* 0x000fe20007f5e0ff */
[----:B------:R-:W1:Y:S01]  /*a7b0*/  SHFL.IDX PT, R21, R15, RZ, 0x1c1f ;  /* 0x001c1fff0f157589 */ /* 0x000e6200000e0000 */
[----:B------:R-:W-:-:S02]  /*a7c0*/  LOP3.LUT R28, R29, 0x380, RZ, 0xc0, !PT ;  /* 0x000003801d1c7812 */ /* 0x000fc400078ec0ff */
[----:B------:R-:W-:Y:S01]  /*a7d0*/  LOP3.LUT R10, R11, 0x380, RZ, 0xc0, !PT ;  /* 0x000003800b0a7812 */ /* 0x000fe200078ec0ff */
[----:B------:R-:W-:Y:S01]  /*a7e0*/  SHFL.IDX PT, R46, R14, 0x1, 0x1c1f ;  /* 0x003c1f000e2e7f89 */ /* 0x000fe200000e0000 */
[----:B------:R-:W-:Y:S02]  /*a7f0*/  SHF.R.U64 R28, R28, 0x3, RZ ;  /* 0x000000031c1c7819 */ /* 0x000fe400000012ff */
[----:B------:R-:W-:Y:S01]  /*a800*/  SHF.R.U64 R10, R10, 0x3, RZ ;  /* 0x000000030a0a7819 */ /* 0x000fe200000012ff */
[----:B------:R-:W2:Y:S01]  /*a810*/  SHFL.IDX PT, R47, R15, 0x1, 0x1c1f ;  /* 0x003c1f000f2f7f89 */ /* 0x000ea200000e0000 */
[----:B------:R-:W-:Y:S01]  /*a820*/  LOP3.LUT R28, R28, R29, RZ, 0x3c, !PT ;  /* 0x0000001d1c1c7212 */ /* 0x000fe200078e3cff */
[--C-:B------:R-:W-:Y:S01]  /*a830*/  IMAD.X R29, RZ, RZ, R5.reuse, P0 ;  /* 0x000000ffff1d7224 */ /* 0x100fe200000e0605 */
[----:B------:R-:W-:Y:S02]  /*a840*/  IADD3 R57, P0, R4, 0x9000, RZ ;  /* 0x0000900004397810 */ /* 0x000fe40007f1e0ff */
[----:B------:R-:W-:Y:S01]  /*a850*/  LOP3.LUT R10, R10, R11, RZ, 0x3c, !PT ;  /* 0x0000000b0a0a7212 */ /* 0x000fe200078e3cff */
[----:B------:R-:W-:Y:S01]  /*a860*/  IMAD.X R11, RZ, RZ, R5, P2 ;  /* 0x000000ffff0b7224 */ /* 0x000fe200010e0605 */
[----:B------:R-:W-:-:S02]  /*a870*/  LOP3.LUT R56, R57, 0x380, RZ, 0xc0, !PT ;  /* 0x0000038039387812 */ /* 0x000fc400078ec0ff */
[----:B------:R-:W-:Y:S01]  /*a880*/  LOP3.LUT R52, R52, R53, RZ, 0x3c, !PT ;  /* 0x0000003534347212 */ /* 0x000fe200078e3cff */
[--C-:B------:R-:W-:Y:S01]  /*a890*/  IMAD.X R53, RZ, RZ, R5.reuse, P3 ;  /* 0x000000ffff357224 */ /* 0x100fe200018e0605 */
[----:B------:R-:W-:Y:S02]  /*a8a0*/  SHF.R.U64 R56, R56, 0x3, RZ ;  /* 0x0000000338387819 */ /* 0x000fe400000012ff */
[----:B------:R-:W-:Y:S02]  /*a8b0*/  IADD3 R45, P3, R4, 0xa000, RZ ;  /* 0x0000a000042d7810 */ /* 0x000fe40007f7e0ff */
[----:B------:R-:W-:Y:S01]  /*a8c0*/  LOP3.LUT R56, R56, R57, RZ, 0x3c, !PT ;  /* 0x0000003938387212 */ /* 0x000fe200078e3cff */
[----:B------:R-:W-:Y:S01]  /*a8d0*/  IMAD.X R57, RZ, RZ, R5, P0 ;  /* 0x000000ffff397224 */ /* 0x000fe200000e0605 */
[----:B------:R-:W-:Y:S02]  /*a8e0*/  LOP3.LUT P0, RZ, R201, 0x3, RZ, 0xc0, !PT ;  /* 0x00000003c9ff7812 */ /* 0x000fe4000780c0ff */
[----:B------:R-:W-:-:S02]  /*a8f0*/  LOP3.LUT R44, R45, 0x380, RZ, 0xc0, !PT ;  /* 0x000003802d2c7812 */ /* 0x000fc400078ec0ff */
[----:B------:R-:W-:Y:S02]  /*a900*/  ISETP.GE.OR P2, PT, R26, R83, P0 ;  /* 0x000000531a00720c */ /* 0x000fe40000746670 */
[C---:B------:R-:W-:Y:S02]  /*a910*/  IADD3 R13, P5, R4.reuse, 0x1000, RZ ;  /* 0x00001000040d7810 */ /* 0x040fe40007fbe0ff */
[----:B------:R-:W-:Y:S02]  /*a920*/  IADD3 R25, P4, R4, 0x2000, RZ ;  /* 0x0000200004197810 */ /* 0x000fe40007f9e0ff */
[----:B------:R-:W-:Y:S02]  /*a930*/  SHF.R.U64 R44, R44, 0x3, RZ ;  /* 0x000000032c2c7819 */ /* 0x000fe400000012ff */
[----:B------:R-:W-:Y:S02]  /*a940*/  LOP3.LUT R12, R13, 0x380, RZ, 0xc0, !PT ;  /* 0x000003800d0c7812 */ /* 0x000fe400078ec0ff */
[----:B------:R-:W-:-:S02]  /*a950*/  LOP3.LUT R24, R25, 0x380, RZ, 0xc0, !PT ;  /* 0x0000038019187812 */ /* 0x000fc400078ec0ff */
[----:B------:R-:W-:Y:S01]  /*a960*/  LOP3.LUT R44, R44, R45, RZ, 0x3c, !PT ;  /* 0x0000002d2c2c7212 */ /* 0x000fe200078e3cff */
[----:B-1----:R1:W-:Y:S01]  /*a970*/  @!P2 ST.E desc[UR48][R20.64], R8 ;  /* 0x000000081400a985 */ /* 0x0023e2000c101930 */
[----:B------:R-:W-:Y:S01]  /*a980*/  SHF.R.U64 R12, R12, 0x3, RZ ;  /* 0x000000030c0c7819 */ /* 0x000fe200000012ff */
[--C-:B------:R-:W-:Y:S01]  /*a990*/  IMAD.X R45, RZ, RZ, R5.reuse, P3 ;  /* 0x000000ffff2d7224 */ /* 0x100fe200018e0605 */
[----:B------:R-:W-:Y:S02]  /*a9a0*/  SHF.R.U64 R24, R24, 0x3, RZ ;  /* 0x0000000318187819 */ /* 0x000fe400000012ff */
[----:B------:R-:W-:Y:S02]  /*a9b0*/  IADD3 R7, P3, R4, 0xf000, RZ ;  /* 0x0000f00004077810 */ /* 0x000fe40007f7e0ff */
[----:B------:R-:W-:Y:S01]  /*a9c0*/  LOP3.LUT R12, R12, R13, RZ, 0x3c, !PT ;  /* 0x0000000d0c0c7212 */ /* 0x000fe200078e3cff */
[--C-:B------:R-:W-:Y:S01]  /*a9d0*/  IMAD.X R13, RZ, RZ, R5.reuse, P5 ;  /* 0x000000ffff0d7224 */ /* 0x100fe200028e0605 */
[----:B------:R-:W-:Y:S01]  /*a9e0*/  LOP3.LUT R24, R24, R25, RZ, 0x3c, !PT ;  /* 0x0000001918187212 */ /* 0x000fe200078e3cff */
[--C-:B------:R-:W-:Y:S01]  /*a9f0*/  IMAD.X R25, RZ, RZ, R5.reuse, P4 ;  /* 0x000000ffff197224 */ /* 0x100fe200020e0605 */
[----:B------:R-:W-:Y:S01]  /*aa00*/  LOP3.LUT R0, R7, 0x380, RZ, 0xc0, !PT ;  /* 0x0000038007007812 */ /* 0x000fe200078ec0ff */
[----:B-1----:R-:W1:Y:S01]  /*aa10*/  @P1 LDC R21, c[0x0][0xbec] ;  /* 0x0002fb00ff151b82 */ /* 0x002e620000000800 */
[C---:B------:R-:W-:Y:S01]  /*aa20*/  IADD3 R37, P6, R4.reuse, 0x6000, RZ ;  /* 0x0000600004257810 */ /* 0x040fe20007fde0ff */
[----:B------:R-:W-:Y:S01]  /*aa30*/  UIMAD UR11, UR13, UR14, URZ ;  /* 0x0000000e0d0b72a4 */ /* 0x000fe2000f8e023f */
[C---:B------:R-:W-:Y:S01]  /*aa40*/  IADD3 R41, P5, R4.reuse, 0x7000, RZ ;  /* 0x0000700004297810 */ /* 0x040fe20007fbe0ff */
[----:B------:R-:W-:Y:S01]  /*aa50*/  UIMAD.WIDE.U32 UR8, UR4, UR14, URZ ;  /* 0x0000000e040872a5 */ /* 0x000fe2000f8e003f */
[----:B------:R-:W-:Y:S01]  /*aa60*/  IADD3 R65, P4, R4, 0x8000, RZ ;  /* 0x0000800004417810 */ /* 0x000fe20007f9e0ff */
[----:B------:R-:W-:Y:S01]  /*aa70*/  IMAD.X R49, RZ, RZ, R5, P3 ;  /* 0x000000ffff317224 */ /* 0x000fe200018e0605 */
[----:B------:R-:W-:Y:S01]  /*aa80*/  SHF.R.U64 R0, R0, 0x3, RZ ;  /* 0x0000000300007819 */ /* 0x000fe200000012ff */
[----:B------:R-:W-:Y:S01]  /*aa90*/  UIMAD UR11, UR4, UR15, UR11 ;  /* 0x0000000f040b72a4 */ /* 0x000fe2000f8e020b */
[----:B------:R-:W-:Y:S01]  /*aaa0*/  LOP3.LUT R36, R37, 0x380, RZ, 0xc0, !PT ;  /* 0x0000038025247812 */ /* 0x000fe200078ec0ff */
[----:B------:R-:W-:Y:S01]  /*aab0*/  ULDC.64 UR12, c[0x0][0xae8] ;  /* 0x0002ba00000c7ab9 */ /* 0x000fe20000000a00 */
[----:B------:R-:W-:-:S02]  /*aac0*/  LOP3.LUT R40, R41, 0x380, RZ, 0xc0, !PT ;  /* 0x0000038029287812 */ /* 0x000fc400078ec0ff */
[----:B------:R-:W-:Y:S02]  /*aad0*/  LOP3.LUT R64, R65, 0x380, RZ, 0xc0, !PT ;  /* 0x0000038041407812 */ /* 0x000fe400078ec0ff */
[----:B------:R-:W-:Y:S02]  /*aae0*/  ISETP.GE.OR P0, PT, R6, R83, P0 ;  /* 0x000000530600720c */ /* 0x000fe40000706670 */
[----:B------:R-:W-:Y:S01]  /*aaf0*/  LOP3.LUT R48, R0, R7, RZ, 0x3c, !PT ;  /* 0x0000000700307212 */ /* 0x000fe200078e3cff */
[----:B------:R-:W-:Y:S01]  /*ab00*/  IMAD R0, R23, 0x20, R200 ;  /* 0x0000002017007824 */ /* 0x000fe200078e02c8 */
[----:B------:R-:W-:Y:S01]  /*ab10*/  SHF.R.U64 R36, R36, 0x3, RZ ;  /* 0x0000000324247819 */ /* 0x000fe200000012ff */
[----:B------:R-:W-:Y:S01]  /*ab20*/  UIADD3 UR9, UR9, UR11, URZ ;  /* 0x0000000b09097290 */ /* 0x000fe2000fffe03f */
[----:B------:R-:W-:Y:S01]  /*ab30*/  SHF.R.U64 R40, R40, 0x3, RZ ;  /* 0x0000000328287819 */ /* 0x000fe200000012ff */
[----:B------:R-:W-:Y:S01]  /*ab40*/  UIMAD UR4, UR18, UR12, URZ ;  /* 0x0000000c120472a4 */ /* 0x000fe2000f8e023f */
[----:B------:R-:W-:Y:S01]  /*ab50*/  SHF.R.U64 R64, R64, 0x3, RZ ;  /* 0x0000000340407819 */ /* 0x000fe200000012ff */
[----:B------:R-:W-:Y:S01]  /*ab60*/  VIADD R78, R0, UR45 ;  /* 0x0000002d004e7c36 */ /* 0x000fe20008000000 */
[----:B------:R-:W-:Y:S01]  /*ab70*/  LOP3.LUT R36, R36, R37, RZ, 0x3c, !PT ;  /* 0x0000002524247212 */ /* 0x000fe200078e3cff */
[--C-:B------:R-:W-:Y:S01]  /*ab80*/  IMAD.X R37, RZ, RZ, R5.reuse, P6 ;  /* 0x000000ffff257224 */ /* 0x100fe200030e0605 */
[----:B------:R-:W-:Y:S01]  /*ab90*/  LOP3.LUT R40, R40, R41, RZ, 0x3c, !PT ;  /* 0x0000002928287212 */ /* 0x000fe200078e3cff */
[----:B------:R-:W-:Y:S01]  /*aba0*/  UIMAD UR4, UR43, UR13, UR4 ;  /* 0x0000000d2b0472a4 */ /* 0x000fe2000f8e0204 */
[----:B------:R-:W-:Y:S01]  /*abb0*/  LOP3.LUT R64, R64, R65, RZ, 0x3c, !PT ;  /* 0x0000004140407212 */ /* 0x000fe200078e3cff */
[----:B------:R-:W-:Y:S01]  /*abc0*/  IMAD.X R65, RZ, RZ, R5, P4 ;  /* 0x000000ffff417224 */ /* 0x000fe200020e0605 */
[----:B------:R-:W-:Y:S01]  /*abd0*/  IADD3.X R41, RZ, R5, RZ, P5, !PT ;  /* 0x00000005ff297210 */ /* 0x000fe20002ffe4ff */
[----:B------:R-:W-:Y:S01]  /*abe0*/  UIMAD.WIDE.U32 UR8, UR43, UR12, UR8 ;  /* 0x0000000c2b0872a5 */ /* 0x000fe2000f8e0008 */
[C---:B------:R-:W-:Y:S01]  /*abf0*/  IADD3 R73, P6, R4.reuse, 0xc000, RZ ;  /* 0x0000c00004497810 */ /* 0x040fe20007fde0ff */
[----:B--2---:R2:W-:Y:S01]  /*ac00*/  @!P0 ST.E desc[UR48][R46.64], R3 ;  /* 0x000000032e008985 */ /* 0x0045e2000c101930 */
[C---:B------:R-:W-:Y:S01]  /*ac10*/  IADD3 R69, P5, R4.reuse, 0xd000, RZ ;  /* 0x0000d00004457810 */ /* 0x040fe20007fbe0ff */
[----:B------:R-:W-:Y:S01]  /*ac20*/  ULDC.64 UR12, c[0x0][0xaf0] ;  /* 0x0002bc00000c7ab9 */ /* 0x000fe20000000a00 */
[----:B------:R-:W-:Y:S01]  /*ac30*/  IADD3 R61, P4, R4, 0xe000, RZ ;  /* 0x0000e000043d7810 */ /* 0x000fe20007f9e0ff */
[----:B-1----:R-:W-:Y:S01]  /*ac40*/  @P1 IMAD.HI.U32 R0, R78, R21, RZ ;  /* 0x000000154e001227 */ /* 0x002fe200078e00ff */
[----:B------:R-:W-:Y:S01]  /*ac50*/  UIADD3 UR9, UR9, UR4, URZ ;  /* 0x0000000409097290 */ /* 0x000fe2000fffe03f */
[----:B------:R-:W-:Y:S01]  /*ac60*/  LOP3.LUT R72, R73, 0x380, RZ, 0xc0, !PT ;  /* 0x0000038049487812 */ /* 0x000fe200078ec0ff */
[----:B------:R-:W-:Y:S01]  /*ac70*/  UIMAD UR4, UR41, UR12, URZ ;  /* 0x0000000c290472a4 */ /* 0x000fe2000f8e023f */
[----:B------:R-:W-:Y:S01]  /*ac80*/  LOP3.LUT R68, R69, 0x380, RZ, 0xc0, !PT ;  /* 0x0000038045447812 */ /* 0x000fe200078ec0ff */
[----:B------:R-:W5:Y:S01]  /*ac90*/  LD.E.128 R12, desc[UR48][R12.64] ;  /* 0x000000300c0c7980 */ /* 0x000f62000c101d00 */
[----:B------:R-:W-:-:S02]  /*aca0*/  LOP3.LUT R60, R61, 0x380, RZ, 0xc0, !PT ;  /* 0x000003803d3c7812 */ /* 0x000fc400078ec0ff */
[----:B------:R-:W-:Y:S01]  /*acb0*/  LOP3.LUT R9, R4, 0x380, RZ, 0xc0, !PT ;  /* 0x0000038004097812 */ /* 0x000fe200078ec0ff */
[----:B--2---:R-:W-:Y:S01]  /*acc0*/  IMAD.MOV.U32 R3, RZ, RZ, R78 ;  /* 0x000000ffff037224 */ /* 0x004fe200078e004e */
[----:B0-----:R-:W-:Y:S01]  /*acd0*/  @P1 SHF.R.U32.HI R3, RZ, R79, R0 ;  /* 0x0000004fff031219 */ /* 0x001fe20000011600 */
[----:B------:R-:W-:Y:S01]  /*ace0*/  UIMAD UR4, UR40, UR13, UR4 ;  /* 0x0000000d280472a4 */ /* 0x000fe2000f8e0204 */
[----:B------:R-:W-:Y:S01]  /*acf0*/  SHF.R.U64 R72, R72, 0x3, RZ ;  /* 0x0000000348487819 */ /* 0x000fe200000012ff */
[----:B------:R-:W-:Y:S01]  /*ad00*/  UIMAD.WIDE.U32 UR8, UR40, UR12, UR8 ;  /* 0x0000000c280872a5 */ /* 0x000fe2000f8e0008 */
[----:B------:R-:W-:Y:S01]  /*ad10*/  SHF.R.U64 R68, R68, 0x3, RZ ;  /* 0x0000000344447819 */ /* 0x000fe200000012ff */
[----:B------:R-:W5:Y:S01]  /*ad20*/  LD.E.128 R24, desc[UR48][R24.64] ;  /* 0x0000003018187980 */ /* 0x000f62000c101d00 */
[----:B------:R-:W-:Y:S02]  /*ad30*/  SHF.R.U64 R60, R60, 0x3, RZ ;  /* 0x000000033c3c7819 */ /* 0x000fe400000012ff */
[----:B------:R-:W-:Y:S01]  /*ad40*/  SHF.R.U64 R9, R9, 0x3, RZ ;  /* 0x0000000309097819 */ /* 0x000fe200000012ff */
[----:B------:R-:W-:Y:S01]  /*ad50*/  UIADD3 UR4, UR9, UR4, URZ ;  /* 0x0000000409047290 */ /* 0x000fe2000fffe03f */
[----:B------:R-:W-:Y:S01]  /*ad60*/  IADD3 R76, -R3, RZ, RZ ;  /* 0x000000ff034c7210 */ /* 0x000fe20007ffe1ff */
[----:B------:R-:W-:Y:S01]  /*ad70*/  ULDC.64 UR12, c[0x0][0xae0] ;  /* 0x0002b800000c7ab9 */ /* 0x000fe20000000a00 */
[----:B------:R-:W-:Y:S01]  /*ad80*/  SHF.R.S32.HI R0, RZ, 0x1f, R3 ;  /* 0x0000001fff007819 */ /* 0x000fe20000011403 */
[----:B------:R-:W5:Y:S01]  /*ad90*/  LD.E.128 R28, desc[UR48][R28.64] ;  /* 0x000000301c1c7980 */ /* 0x000f62000c101d00 */
[----:B------:R-:W-:-:S02]  /*ada0*/  LOP3.LUT R72, R72, R73, RZ, 0x3c, !PT ;  /* 0x0000004948487212 */ /* 0x000fc400078e3cff */
[----:B------:R-:W-:Y:S01]  /*adb0*/  LOP3.LUT R68, R68, R69, RZ, 0x3c, !PT ;  /* 0x0000004544447212 */ /* 0x000fe200078e3cff */
[--C-:B------:R-:W-:Y:S01]  /*adc0*/  IMAD.X R69, RZ, RZ, R5.reuse, P5 ;  /* 0x000000ffff457224 */ /* 0x100fe200028e0605 */
[----:B------:R-:W-:Y:S01]  /*add0*/  LOP3.LUT R60, R60, R61, RZ, 0x3c, !PT ;  /* 0x0000003d3c3c7212 */ /* 0x000fe200078e3cff */
[----:B------:R-:W-:Y:S01]  /*ade0*/  IMAD.X R61, RZ, RZ, R5, P4 ;  /* 0x000000ffff3d7224 */ /* 0x000fe200020e0605 */
[----:B------:R-:W-:Y:S01]  /*adf0*/  IADD3.X R73, RZ, R5, RZ, P6, !PT ;  /* 0x00000005ff497210 */ /* 0x000fe200037fe4ff */
[----:B------:R-:W5:Y:S01]  /*ae00*/  LD.E.128 R52, desc[UR48][R52.64] ;  /* 0x0000003034347980 */ /* 0x000f62000c101d00 */
[----:B------:R-:W-:Y:S01]  /*ae10*/  LOP3.LUT R4, R9, R4, RZ, 0x3c, !PT ;  /* 0x0000000409047212 */ /* 0x000fe200078e3cff */
[----:B------:R-:W-:Y:S02]  /*ae20*/  IMAD R0, R0, UR12, RZ ;  /* 0x0000000c00007c24 */ /* 0x000fe4000f8e02ff */
[----:B------:R-:W-:Y:S01]  /*ae30*/  IMAD R77, R77, R76, R78 ;  /* 0x0000004c4d4d7224 */ /* 0x000fe200078e024e */
[----:B------:R-:W5:Y:S01]  /*ae40*/  LD.E.128 R32, desc[UR48][R32.64] ;  /* 0x0000003020207980 */ /* 0x000f62000c101d00 */
[----:B------:R-:W-:-:S02]  /*ae50*/  IMAD.U32 R21, RZ, RZ, UR9 ;  /* 0x00000009ff157e24 */ /* 0x000fc4000f8e00ff */
        /* <DEDUP_REMOVED lines=8> */
[----:B------:R-:W-:-:S03]  /*aee0*/  IMAD.WIDE.U32 R20, R3, UR12, R20 ;  /* 0x0000000c03147c25 */ /* 0x000fc6000f8e0014 */
        /* <DEDUP_REMOVED lines=16> */
[----:B------:R-:W-:Y:S01]  /*aff0*/  VIADD R84, R200, UR45 ;  /* 0x0000002dc8547c36 */ /* 0x000fe20008000000 */
[----:B------:R-:W-:Y:S01]  /*b000*/  UIADD3 UR10, UR10, 0x22820, URZ ;  /* 0x000228200a0a7890 */ /* 0x000fe2000fffe03f */
[C---:B------:R-:W-:Y:S02]  /*b010*/  IMAD R3, R77.reuse, UR9, R76 ;  /* 0x000000094d037c24 */ /* 0x040fe4000f8e024c */
[----:B------:R-:W-:Y:S01]  /*b020*/  IMAD.WIDE.U32 R20, R77, UR8, R20 ;  /* 0x000000084d147c25 */ /* 0x000fe2000f8e0014 */
[----:B------:R-:W-:Y:S01]  /*b030*/  ISETP.GE.AND P2, PT, R84, R83, PT ;  /* 0x000000535400720c */ /* 0x000fe20003f46270 */
[----:B------:R-:W-:Y:S01]  /*b040*/  ULDC.64 UR8, c[0x0][0xa80] ;  /* 0x0002a00000087ab9 */ /* 0x000fe20000000a00 */
[----:B------:R-:W-:Y:S01]  /*b050*/  UPRMT UR10, URZ, 0x654, UR10 ;  /* 0x000006543f0a7896 */ /* 0x000fe2000800000a */
[----:B------:R-:W-:Y:S01]  /*b060*/  IMAD.IADD R3, R21, 0x1, R3 ;  /* 0x0000000115037824 */ /* 0x000fe200078e0203 */
[----:B------:R-:W-:Y:S01]  /*b070*/  LEA R82, P3, R20, UR8, 0x1 ;  /* 0x0000000814527c11 */ /* 0x000fe2000f8608ff */
[----:B------:R-:W-:-:S03]  /*b080*/  VIADD R0, R84, 0x20 ;  /* 0x0000002054007836 */ /* 0x000fc60000000000 */
[----:B------:R-:W-:Y:S02]  /*b090*/  LEA.HI.X R3, R20, UR9, R3, 0x1, P3 ;  /* 0x0000000914037c11 */ /* 0x000fe400098f0c03 */
[-C--:B------:R-:W-:Y:S01]  /*b0a0*/  ISETP.GE.AND P1, PT, R0, R83.reuse, PT ;  /* 0x000000530000720c */ /* 0x080fe20003f26270 */
[----:B0-----:R0:W1:Y:S01]  /*b0b0*/  SHFL.IDX PT, R85, R82, RZ, 0x181f ;  /* 0x00181fff52557589 */ /* 0x00106200000e0000 */
[----:B------:R-:W-:Y:S01]  /*b0c0*/  IADD3 R0, R84, 0x40, RZ ;  /* 0x0000004054007810 */ /* 0x000fe20007ffe0ff */
[----:B------:R-:W-:Y:S01]  /*b0d0*/  BSSY B1, `(.L_x_4940) ;  /* 0x0000016000017945 */ /* 0x000fe20003800000 */
[----:B------:R-:W-:Y:S01]  /*b0e0*/  SYNCS.ARRIVE.TRANS64.RED.A1T0 RZ, [UR10], RZ ;  /* 0x000000ffffff79a7 */ /* 0x000fe2000810040a */
        /* <DEDUP_REMOVED lines=20> */
.L_x_4941:
[----:B------:R-:W-:Y:S05]  /*b230*/  BSYNC B1 ;  /* 0x0000000000017941 */ /* 0x000fea0003800000 */
.L_x_4940:
        /* <DEDUP_REMOVED lines=21> */
.L_x_4943:
[----:B------:R-:W-:Y:S05]  /*b390*/  BSYNC B1 ;  /* 0x0000000000017941 */ /* 0x000fea0003800000 */
.L_x_4942:
        /* <DEDUP_REMOVED lines=21> */
.L_x_4945:
[----:B------:R-:W-:Y:S05]  /*b4f0*/  BSYNC B1 ;  /* 0x0000000000017941 */ /* 0x000fea0003800000 */
.L_x_4944:
[----:B------:R-:W-:Y:S01]  /*b500*/  VIADD R0, R84, 0x60 ;  /* 0x0000006054007836 */ /* 0x000fe20000000000 */
[----:B0--3--:R-:W3:Y:S04]  /*b510*/  SHFL.IDX PT, R3, R3, 0x3, 0x181f ;  /* 0x00781f0003037f89 */ /* 0x009ee800000e0000 */
        /* <DEDUP_REMOVED lines=22> */
.L_x_4938:
        /* <DEDUP_REMOVED lines=18> */
[----:B------:R-:W-:Y:S01]  /*b7a0*/  IMAD.U32 R6, RZ, RZ, UR8 ;  /* 0x00000008ff067e24 */ /* 0x000fe2000f8e00ff */
[----:B------:R-:W-:-:S05]  /*b7b0*/  MOV R7, UR9 ;  /* 0x0000000900077c02 */ /* 0x000fca0008000f00 */
        /* <DEDUP_REMOVED lines=13> */
.L_x_4947:
[----:B------:R-:W-:Y:S01]  /*b890*/  USEL UR40, UR40, URZ, !UP0 ;  /* 0x0000003f28287287 */ /* 0x000fe2000c000000 */
[----:B------:R-:W-:Y:S01]  /*b8a0*/  BSSY B1, `(.L_x_4948) ;  /* 0x000002c000017945 */ /* 0x000fe20003800000 */
[----:B------:R-:W-:-:S03]  /*b8b0*/  USEL UR41, UR41, URZ, !UP0 ;  /* 0x0000003f29297287 */ /* 0x000fc6000c000000 */
[----:B------:R-:W-:Y:S09]  /*b8c0*/  @P1 BRA `(.L_x_4949) ;  /* 0x0000000000a41947 */ /* 0x000ff20003800000 */
        /* <DEDUP_REMOVED lines=38> */
[----:B------:R-:W-:Y:S02]  /*bb30*/  LEA.HI.X R7, R4, UR9, R3, 0x2, P1 ;  /* 0x0000000904077c11 */ /* 0x000fe400088f1403 */
[----:B------:R-:W-:-:S05]  /*bb40*/  MOV R3, 0xff800000 ;  /* 0xff80000000037802 */ /* 0x000fca0000000f00 */
[----:B------:R0:W-:Y:S02]  /*bb50*/  STG.E desc[UR48][R6.64], R3 ;  /* 0x0000000306007986 */ /* 0x0001e4000c101930 */
.L_x_4949:
[----:B------:R-:W-:Y:S05]  /*bb60*/  BSYNC B1 ;  /* 0x0000000000017941 */ /* 0x000fea0003800000 */
.L_x_4948:
[----:B------:R-:W-:Y:S01]  /*bb70*/  ULDC.64 UR14, c[0x0][0xaa0] ;  /* 0x0002a800000e7ab9 */ /* 0x000fe20000000a00 */
[----:B------:R-:W1:Y:S01]  /*bb80*/  @P0 LDC R5, c[0x0][0xbf0] ;  /* 0x0002fc00ff050b82 */ /* 0x000e620000000800 */
[----:B------:R-:W-:Y:S01]  /*bb90*/  UIMAD UR10, UR11, UR14, URZ ;  /* 0x0000000e0b0a72a4 */ /* 0x000fe2000f8e023f */
[----:B0-----:R-:W-:Y:S01]  /*bba0*/  IMAD R3, R23, 0x20, R200 ;  /* 0x0000002017037824 */ /* 0x001fe200078e02c8 */
[----:B------:R-:W-:Y:S01]  /*bbb0*/  UIMAD.WIDE.U32 UR8, UR4, UR14, URZ ;  /* 0x0000000e040872a5 */ /* 0x000fe2000f8e003f */
[----:B------:R-:W-:Y:S01]  /*bbc0*/  BSSY B1, `(.L_x_4950) ;  /* 0x0000040000017945 */ /* 0x000fe20003800000 */
[----:B------:R-:W-:Y:S01]  /*bbd0*/  UIMAD UR10, UR4, UR15, UR10 ;  /* 0x0000000f040a72a4 */ /* 0x000fe2000f8e020a */
[----:B------:R-:W-:Y:S02]  /*bbe0*/  VIADD R8, R3, UR45 ;  /* 0x0000002d03087c36 */ /* 0x000fe40008000000 */
[----:B------:R-:W-:Y:S01]  /*bbf0*/  ULDC.64 UR14, c[0x0][0xae8] ;  /* 0x0002ba00000e7ab9 */ /* 0x000fe20000000a00 */
[----:B------:R-:W-:Y:S01]  /*bc00*/  UIADD3 UR9, UR9, UR10, URZ ;  /* 0x0000000a09097290 */ /* 0x000fe2000fffe03f */
[----:B------:R-:W-:Y:S01]  /*bc10*/  @P0 IMAD.HI.U32 R4, R8, R9, RZ ;  /* 0x0000000908040227 */ /* 0x000fe200078e00ff */
[----:B------:R-:W-:-:S02]  /*bc20*/  UIMAD UR4, UR12, UR14, URZ ;  /* 0x0000000e0c0472a4 */ /* 0x000fc4000f8e023f */
[----:B------:R-:W-:Y:S01]  /*bc30*/  UIMAD.WIDE.U32 UR8, UR43, UR14, UR8 ;  /* 0x0000000e2b0872a5 */ /* 0x000fe2000f8e0008 */
[----:B------:R-:W-:Y:S01]  /*bc40*/  IMAD.MOV.U32 R3, RZ, RZ, R8 ;  /* 0x000000ffff037224 */ /* 0x000fe200078e0008 */
[----:B------:R-:W-:Y:S01]  /*bc50*/  UIMAD UR4, UR43, UR15, UR4 ;  /* 0x0000000f2b0472a4 */ /* 0x000fe2000f8e0204 */
[----:B------:R-:W-:-:S03]  /*bc60*/  ULDC.64 UR10, c[0x0][0xaf0] ;  /* 0x0002bc00000a7ab9 */ /* 0x000fc60000000a00 */
[----:B------:R-:W-:Y:S02]  /*bc70*/  UIADD3 UR9, UR9, UR4, URZ ;  /* 0x0000000409097290 */ /* 0x000fe4000fffe03f */
[----:B------:R-:W-:Y:S02]  /*bc80*/  UIMAD UR4, UR41, UR10, URZ ;  /* 0x0000000a290472a4 */ /* 0x000fe4000f8e023f */
[----:B------:R-:W-:Y:S01]  /*bc90*/  UIMAD.WIDE.U32 UR8, UR40, UR10, UR8 ;  /* 0x0000000a280872a5 */ /* 0x000fe2000f8e0008 */
[----:B-1----:R-:W-:Y:S01]  /*bca0*/  @P0 SHF.R.U32.HI R3, RZ, R5, R4 ;  /* 0x00000005ff030219 */ /* 0x002fe20000011604 */
[----:B------:R-:W-:-:S03]  /*bcb0*/  UIMAD UR4, UR40, UR11, UR4 ;  /* 0x0000000b280472a4 */ /* 0x000fc6000f8e0204 */
[--C-:B------:R-:W-:Y:S01]  /*bcc0*/  SHF.R.S32.HI R4, RZ, 0x1f, R3.reuse ;  /* 0x0000001fff047819 */ /* 0x100fe20000011403 */
[----:B------:R-:W-:Y:S01]  /*bcd0*/  UIADD3 UR4, UR9, UR4, URZ ;  /* 0x0000000409047290 */ /* 0x000fe2000fffe03f */
[----:B------:R-:W-:Y:S01]  /*bce0*/  IMAD.MOV R7, RZ, RZ, -R3 ;  /* 0x000000ffff077224 */ /* 0x000fe200078e0a03 */
[----:B------:R-:W-:Y:S01]  /*bcf0*/  ULDC.64 UR10, c[0x0][0xae0] ;  /* 0x0002b800000a7ab9 */ /* 0x000fe20000000a00 */
[----:B------:R-:W-:Y:S02]  /*bd00*/  IMAD.U32 R5, RZ, RZ, UR9 ;  /* 0x00000009ff057e24 */ /* 0x000fe4000f8e00ff */
[----:B------:R-:W-:Y:S01]  /*bd10*/  IMAD R6, R4, UR10, RZ ;  /* 0x0000000a04067c24 */ /* 0x000fe2000f8e02ff */
[----:B------:R-:W-:Y:S01]  /*bd20*/  MOV R5, UR4 ;  /* 0x0000000400057c02 */ /* 0x000fe20008000f00 */
[----:B------:R-:W-:Y:S01]  /*bd30*/  IMAD.U32 R4, RZ, RZ, UR8 ;  /* 0x00000008ff047e24 */ /* 0x000fe2000f8e00ff */
[----:B------:R-:W-:Y:S01]  /*bd40*/  ULDC.64 UR8, c[0x0][0xad8] ;  /* 0x0002b60000087ab9 */ /* 0x000fe20000000a00 */
[----:B------:R-:W-:-:S02]  /*bd50*/  IMAD R7, R11, R7, R8 ;  /* 0x000000070b077224 */ /* 0x000fc400078e0208 */
[C---:B------:R-:W-:Y:S02]  /*bd60*/  IMAD R9, R3.reuse, UR11, R6 ;  /* 0x0000000b03097c24 */ /* 0x040fe4000f8e0206 */
[----:B------:R-:W-:Y:S01]  /*bd70*/  IMAD.WIDE.U32 R4, R3, UR10, R4 ;  /* 0x0000000a03047c25 */ /* 0x000fe2000f8e0004 */
[----:B------:R-:W-:-:S03]  /*bd80*/  SHF.R.S32.HI R3, RZ, 0x1f, R7 ;  /* 0x0000001fff037819 */ /* 0x000fc60000011407 */
        /* <DEDUP_REMOVED lines=35> */
.L_x_4951:
[----:B------:R-:W-:Y:S05]  /*bfc0*/  BSYNC B1 ;  /* 0x0000000000017941 */ /* 0x000fea0003800000 */
.L_x_4950:
        /* <DEDUP_REMOVED lines=21> */
.L_x_4953:
[----:B------:R-:W-:Y:S05]  /*c120*/  BSYNC B1 ;  /* 0x0000000000017941 */ /* 0x000fea0003800000 */
.L_x_4952:
        /* <DEDUP_REMOVED lines=21> */
.L_x_4955:
[----:B------:R-:W-:Y:S05]  /*c280*/  BSYNC B1 ;  /* 0x0000000000017941 */ /* 0x000fea0003800000 */
.L_x_4954:
        /* <DEDUP_REMOVED lines=22> */
.L_x_4946:
[----:B------:R-:W-:Y:S05]  /*c3f0*/  BSYNC B0 ;  /* 0x0000000000007941 */ /* 0x000fea0003800000 */
.L_x_4937:
[----:B------:R-:W-:Y:S02]  /*c400*/  ULDC UR4, c[0x0][0xc3c] ;  /* 0x00030f0000047ab9 */ /* 0x000fe40000000800 */
[----:B------:R-:W-:-:S06]  /*c410*/  UISETP.GE.AND UP0, UPT, UR7, UR4, UPT ;  /* 0x000000040700728c */ /* 0x000fcc000bf06270 */
[----:B------:R-:W-:-:S13]  /*c420*/  PLOP3.LUT P0, PT, PT, PT, UP0, 0x80, 0x0 ;  /* 0x000000000000781c */ /* 0x000fda0003f0f008 */
[----:B------:R-:W-:Y:S05]  /*c430*/  @!P0 BRA `(.L_x_4956) ;  /* 0xffffff4800548947 */ /* 0x000fea000383ffff */
[----:B------:R-:W-:Y:S05]  /*c440*/  EXIT ;  /* 0x000000000000794d */ /* 0x000fea0003800000 */
.L_x_4895:
[----:B------:R-:W-:-:S08]  /*c450*/  NOP ;  /* 0x0000000000007918 */ /* 0x000fd00000000000 */
[----:B------:R-:W0:-:S00]  /*c460*/  USETMAXREG.DEALLOC.CTAPOOL 0x28 ;  /* 0x00000028000079c8 */ /* 0x000e0000080e0500 */
[----:B0-----:R-:W-:Y:S02]  /*c470*/  LOP3.LUT R0, R0, 0x3, RZ, 0xc0, !PT ;  /* 0x0000000300007812 */ /* 0x001fe400078ec0ff */
[----:B------:R-:W-:-:S04]  /*c480*/  LOP3.LUT R23, R23, 0xfffffbff, RZ, 0xc0, !PT ;  /* 0xfffffbff17177812 */ /* 0x000fc800078ec0ff */
[----:B------:R-:W0:Y:S02]  /*c490*/  SHFL.IDX PT, R0, R0, RZ, 0x1f ;  /* 0x00001fff00007589 */ /* 0x000e2400000e0000 */
[----:B0-----:R-:W-:Y:S02]  /*c4a0*/  ISETP.NE.AND P0, PT, R0, RZ, PT ;  /* 0x000000ff0000720c */ /* 0x001fe40003f05270 */
[----:B------:R-:W-:-:S11]  /*c4b0*/  MOV R0, RZ ;  /* 0x000000ff00007202 */ /* 0x000fd60000000f00 */
        /* <DEDUP_REMOVED lines=9> */
.L_x_4957:
        /* <DEDUP_REMOVED lines=33> */
[----:B0-----:R-:W-:-:S05]  /*c760*/  IMAD R4, R4, UR5, RZ ;  /* 0x0000000504047c24 */ /* 0x001fca000f8e02ff */
[----:B-1----:R-:W-:Y:S02]  /*c770*/  ISETP.GT.AND P6, PT, R4, UR6, PT ;  /* 0x0000000604007c0c */ /* 0x002fe4000bfc4270 */
[----:B------:R-:W-:-:S11]  /*c780*/  MOV R3, R4 ;  /* 0x0000000400037202 */ /* 0x000fd60000000f00 */
[----:B------:R-:W-:Y:S05]  /*c790*/  @P6 BRA `(.L_x_4959) ;  /* 0x0000000000906947 */ /* 0x000fea0003800000 */
[----:B------:R-:W-:Y:S01]  /*c7a0*/  IMAD.MOV.U32 R4, RZ, RZ, R3 ;  /* 0x000000ffff047224 */ /* 0x000fe200078e0003 */
[----:B------:R-:W-:Y:S01]  /*c7b0*/  UMOV UR4, URZ ;  /* 0x0000003f00047c82 */ /* 0x000fe20008000000 */
[----:B------:R-:W-:-:S05]  /*c7c0*/  ULDC UR5, c[0x0][0xc38] ;  /* 0x00030e0000057ab9 */ /* 0x000fca0000000800 */
.L_x_4963:
        /* <DEDUP_REMOVED lines=12> */
.L_x_4962:
[----:B------:R-:W-:Y:S05]  /*c890*/  BSYNC B0 ;  /* 0x0000000000007941 */ /* 0x000fea0003800000 */
.L_x_4961:
        /* <DEDUP_REMOVED lines=20> */
.L_x_4959:
        /* <DEDUP_REMOVED lines=20> */
.L_x_4964:
[----:B---3--:R-:W-:Y:S01]  /*cb20*/  IMAD R16, R16, UR5, R11 ;  /* 0x0000000510107c24 */ /* 0x008fe2000f8e020b */
[----:B------:R-:W-:Y:S02]  /*cb30*/  IABS R2, R4 ;  /* 0x0000000400027213 */ /* 0x000fe40000000000 */
[----:B-12---:R-:W-:Y:S02]  /*cb40*/  IADD3 R9, RZ, -R3, RZ ;  /* 0x80000003ff097210 */ /* 0x006fe40007ffe0ff */
        /* <DEDUP_REMOVED lines=17> */
[----:B------:R-:W-:-:S06]  /*cc60*/  @P0 IADD3 R2, R2, 0x1, RZ ;  /* 0x0000000102020810 */ /* 0x000fcc0007ffe0ff */
[----:B------:R-:W-:Y:S01]  /*cc70*/  @!P2 IMAD.MOV R2, RZ, RZ, -R2 ;  /* 0x000000ffff02a224 */ /* 0x000fe200078e0a02 */
[----:B------:R-:W-:-:S05]  /*cc80*/  @!P1 LOP3.LUT R2, RZ, R4, RZ, 0x33, !PT ;  /* 0x00000004ff029212 */ /* 0x000fca00078e33ff */
[----:B------:R-:W-:-:S04]  /*cc90*/  IMAD R13, R7, R2, RZ ;  /* 0x00000002070d7224 */ /* 0x000fc800078e02ff */
[----:B------:R-:W-:-:S05]  /*cca0*/  IMAD.MOV R6, RZ, RZ, -R13 ;  /* 0x000000ffff067224 */ /* 0x000fca00078e0a0d */
[----:B------:R-:W-:Y:S01]  /*ccb0*/  VIADDMNMX R15, R6, UR5, R7, PT ;  /* 0x00000005060f7c46 */ /* 0x000fe2000b800107 */
[----:B------:R-:W-:-:S03]  /*ccc0*/  IMAD.MOV R7, RZ, RZ, -R2 ;  /* 0x000000ffff077224 */ /* 0x000fc600078e0a02 */
[----:B------:R-:W-:Y:S01]  /*ccd0*/  IABS R8, R15 ;  /* 0x0000000f00087213 */ /* 0x000fe20000000000 */
[----:B------:R-:W-:Y:S01]  /*cce0*/  IMAD R4, R4, R7, R11 ;  /* 0x0000000704047224 */ /* 0x000fe200078e020b */
[----:B0-----:R-:W-:Y:S02]  /*ccf0*/  IABS R10, R15 ;  /* 0x0000000f000a7213 */ /* 0x001fe40000000000 */
[----:B------:R-:W0:Y:S01]  /*cd00*/  I2F.RP R6, R8 ;  /* 0x0000000800067306 */ /* 0x000e220000209400 */
[----:B------:R-:W-:Y:S02]  /*cd10*/  IADD3 R18, -R15, RZ, RZ ;  /* 0x000000ff0f127210 */ /* 0x000fe40007ffe1ff */
[----:B------:R-:W-:-:S05]  /*cd20*/  IABS R9, R4 ;  /* 0x0000000400097213 */ /* 0x000fca0000000000 */
[----:B0-----:R-:W0:Y:S02]  /*cd30*/  MUFU.RCP R6, R6 ;  /* 0x0000000600067308 */ /* 0x001e240000001000 */
[----:B0-----:R-:W-:-:S06]  /*cd40*/  VIADD R3, R6, 0xffffffe ;  /* 0x0ffffffe06037836 */ /* 0x001fcc0000000000 */
[----:B------:R-:W0:Y:S02]  /*cd50*/  F2I.FTZ.U32.TRUNC.NTZ R3, R3 ;  /* 0x0000000300037305 */ /* 0x000e24000021f000 */
[----:B0-----:R-:W-:-:S04]  /*cd60*/  IMAD.MOV R2, RZ, RZ, -R3 ;  /* 0x000000ffff027224 */ /* 0x001fc800078e0a03 */
[----:B------:R-:W-:Y:S01]  /*cd70*/  IMAD.MOV.U32 R7, RZ, RZ, R2 ;  /* 0x000000ffff077224 */ /* 0x000fe200078e0002 */
[----:B------:R-:W-:-:S03]  /*cd80*/  MOV R2, RZ ;  /* 0x000000ff00027202 */ /* 0x000fc60000000f00 */
        /* <DEDUP_REMOVED lines=20> */
.L_x_4960:
[----:B------:R-:W-:Y:S01]  /*ced0*/  ULDC UR4, c[0x0][0xc3c] ;  /* 0x00030f0000047ab9 */ /* 0x000fe20000000800 */
[----:B------:R-:W-:Y:S02]  /*cee0*/  IMAD.MOV.U32 R17, RZ, RZ, RZ ;  /* 0x000000ffff117224 */ /* 0x000fe400078e00ff */
[----:B------:R-:W-:Y:S02]  /*cef0*/  IMAD.U32 R16, RZ, RZ, UR6 ;  /* 0x00000006ff107e24 */ /* 0x000fe4000f8e00ff */
[----:B------:R-:W-:Y:S02]  /*cf00*/  IMAD.MOV.U32 R18, RZ, RZ, RZ ;  /* 0x000000ffff127224 */ /* 0x000fe400078e00ff */
[----:B------:R-:W-:-:S07]  /*cf10*/  IMAD.U32 R19, RZ, RZ, UR4 ;  /* 0x00000004ff137e24 */ /* 0x000fce000f8e00ff */
.L_x_4965:
[----:B------:R-:W-:-:S13]  /*cf20*/  ISETP.NE.AND P0, PT, R5, RZ, PT ;  /* 0x000000ff0500720c */ /* 0x000fda0003f05270 */
[----:B------:R-:W0:Y:S01]  /*cf30*/  @!P0 S2R R3, SR_CgaCtaId ;  /* 0x0000000000038919 */ /* 0x000e220000008800 */
[----:B------:R-:W-:-:S04]  /*cf40*/  @!P0 MOV R0, 0x400 ;  /* 0x0000040000008802 */ /* 0x000fc80000000f00 */
[----:B0-----:R-:W-:-:S05]  /*cf50*/  @!P0 LEA R0, R3, R0, 0x18 ;  /* 0x0000000003008211 */ /* 0x001fca00078ec0ff */
[----:B------:R1:W-:Y:S01]  /*cf60*/  @!P0 STS.128 [R0+0x228d0], R16 ;  /* 0x0228d01000008388 */ /* 0x0003e20000000c00 */
[----:B------:R-:W-:Y:S06]  /*cf70*/  BAR.ARV 0x5, 0x180 ;  /* 0x0146000000007b1d */ /* 0x000fec0000002000 */
.L_x_4958:
[----:B------:R2:W-:Y:S01]  /*cf80*/  STL [R1+0x24], RZ ;  /* 0x000024ff01007387 */ /* 0x0005e20000100800 */
[----:B------:R-:W-:Y:S01]  /*cf90*/  ULDC UR4, c[0x0][0xc3c] ;  /* 0x00030f0000047ab9 */ /* 0x000fe20000000800 */
[----:B------:R-:W-:Y:S01]  /*cfa0*/  IMAD.MOV.U32 R26, RZ, RZ, 0x1 ;  /* 0x00000001ff1a7424 */ /* 0x000fe200078e00ff */
[----:B0-----:R-:W-:Y:S02]  /*cfb0*/  ISETP.GE.AND P0, PT, R19, UR4, PT ;  /* 0x0000000413007c0c */ /* 0x001fe4000bf06270 */
[----:B------:R-:W-:-:S11]  /*cfc0*/  MOV R24, RZ ;  /* 0x000000ff00187202 */ /* 0x000fd60000000f00 */
[----:B--2---:R-:W-:Y:S05]  /*cfd0*/  @P0 BRA `(.L_x_4966) ;  /* 0x0000004800180947 */ /* 0x004fea0003800000 */
[----:B------:R-:W0:Y:S01]  /*cfe0*/  S2R R4, SR_TID.X ;  /* 0x0000000000047919 */ /* 0x000e220000002100 */
        /* <DEDUP_REMOVED lines=10> */
[C---:B0-----:R-:W-:Y:S01]  /*d090*/  LOP3.LUT R3, R4.reuse, 0x7f, RZ, 0xc0, !PT ;  /* 0x0000007f04037812 */ /* 0x041fe200078ec0ff */
[----:B-1----:R-:W-:-:S05]  /*d0a0*/  IMAD.SHL.U32 R0, R4, 0x8, RZ ;  /* 0x0000000804007824 */ /* 0x002fca00078e00ff */
[----:B------:R-:W-:-:S04]  /*d0b0*/  LOP3.LUT R2, R0, 0x1f8, RZ, 0xc0, !PT ;  /* 0x000001f800027812 */ /* 0x000fc800078ec0ff */
[----:B------:R-:W-:Y:S01]  /*d0c0*/  LOP3.LUT R29, R2, 0x38, R4, 0x78, !PT ;  /* 0x00000038021d7812 */ /* 0x000fe200078e7804 */
[----:B------:R-:W-:Y:S01]  /*d0d0*/  IMAD.SHL.U32 R2, R4, 0x10, RZ ;  /* 0x0000001004027824 */ /* 0x000fe200078e00ff */
        /* <DEDUP_REMOVED lines=8> */
.L_x_5027:
[----:B0-----:R-:W0:Y:S02]  /*d160*/  LDC.64 R2, c[0x0][0xc88] ;  /* 0x00032200ff027b82 */ /* 0x001e240000000a00 */
[----:B0-----:R-:W-:-:S05]  /*d170*/  IMAD.WIDE R2, R19, 0x4, R2 ;  /* 0x0000000413027825 */ /* 0x001fca00078e0202 */
[----:B------:R-:W2:Y:S01]  /*d180*/  LDG.E R25, desc[UR48][R2.64] ;  /* 0x0000003002197981 */ /* 0x000ea2000c1e1900 */
[----:B------:R-:W-:Y:S05]  /*d190*/  YIELD ;  /* 0x0000000000007946 */ /* 0x000fea0003800000 */
[----:B------:R-:W-:Y:S01]  /*d1a0*/  ULDC.64 UR4, c[0x0][0xa28] ;  /* 0x00028a0000047ab9 */ /* 0x000fe20000000a00 */
[----:B------:R-:W-:Y:S01]  /*d1b0*/  MOV R30, RZ ;  /* 0x000000ff001e7202 */ /* 0x000fe20000000f00 */
[----:B------:R-:W-:Y:S01]  /*d1c0*/  ULDC.64 UR6, c[0x0][0xa18] ;  /* 0x0002860000067ab9 */ /* 0x000fe20000000a00 */
[----:B------:R-:W-:-:S04]  /*d1d0*/  ISETP.NE.U32.AND P0, PT, RZ, UR4, PT ;  /* 0x00000004ff007c0c */ /* 0x000fc8000bf05070 */
[----:B------:R-:W-:Y:S01]  /*d1e0*/  ISETP.NE.AND.EX P0, PT, RZ, UR5, PT, P0 ;  /* 0x00000005ff007c0c */ /* 0x000fe2000bf05300 */
[----:B------:R-:W-:Y:S01]  /*d1f0*/  IMAD.MOV.U32 R37, RZ, RZ, RZ ;  /* 0x000000ffff257224 */ /* 0x000fe200078e00ff */
        /* <DEDUP_REMOVED lines=31> */
[----:B-1----:R-:W-:-:S05]  /*d3f0*/  IMAD.U32 R0, RZ, RZ, UR4 ;  /* 0x00000004ff007e24 */ /* 0x002fca000f8e00ff */
[----:B------:R0:W-:Y:S01]  /*d400*/  STL [R1+0x4], R0 ;  /* 0x0000040001007387 */ /* 0x0001e20000100800 */
[----:B------:R-:W-:Y:S05]  /*d410*/  @!P2 BRA `(.L_x_4967) ;  /* 0x000000000010a947 */ /* 0x000fea0003800000 */
[----:B------:R-:W2:Y:S04]  /*d420*/  LDG.E R5, desc[UR48][R2.64] ;  /* 0x0000003002057981 */ /* 0x000ea8000c1e1900 */
[----:B0-----:R-:W2:Y:S02]  /*d430*/  LDG.E R0, desc[UR48][R2.64+0x4] ;  /* 0x0000043002007981 */ /* 0x001ea4000c1e1900 */
[----:B--2---:R-:W-:-:S05]  /*d440*/  IMAD.IADD R0, R0, 0x1, -R5 ;  /* 0x0000000100007824 */ /* 0x004fca00078e0a05 */
[----:B------:R2:W-:Y:S02]  /*d450*/  STL [R1+0x4], R0 ;  /* 0x0000040001007387 */ /* 0x0005e40000100800 */
.L_x_4967:
        /* <DEDUP_REMOVED lines=9> */
.L_x_4968:
        /* <DEDUP_REMOVED lines=8> */
[----:B---3--:R-:W-:-:S07]  /*d570*/  IADD3 R7, -R7, R0, RZ ;  /* 0x0000000007077210 */ /* 0x008fce0007ffe1ff */
.L_x_4969:
[----:B------:R-:W3:Y:S01]  /*d580*/  LDL R4, [R1+0x4] ;  /* 0x0000040001047983 */ /* 0x000ee20000100800 */
[----:B012---:R-:W0:Y:S01]  /*d590*/  LDC R0, c[0x0][0x448] ;  /* 0x00011200ff007b82 */ /* 0x007e220000000800 */
[----:B-----5:R-:W-:Y:S01]  /*d5a0*/  IMAD.IADD R32, R7, 0x1, -R30 ;  /* 0x0000000107207824 */ /* 0x020fe200078e0a1e */
[----:B------:R-:W-:Y:S01]  /*d5b0*/  LOP3.LUT R23, R23, 0xfffffdff, RZ, 0xc0, !PT ;  /* 0xfffffdff17177812 */ /* 0x000fe200078ec0ff */
[----:B------:R-:W-:Y:S01]  /*d5c0*/  BSSY B7, `(.L_x_4970) ;  /* 0x0000365000077945 */ /* 0x000fe20003800000 */
[----:B0-----:R-:W-:Y:S01]  /*d5d0*/  ISETP.NE.AND P0, PT, R0, 0x1, PT ;  /* 0x000000010000780c */ /* 0x001fe20003f05270 */
[----:B------:R-:W-:-:S04]  /*d5e0*/  IMAD.SHL.U32 R0, R17, 0x80, RZ ;  /* 0x0000008011007824 */ /* 0x000fc800078e00ff */
[----:B------:R-:W-:-:S08]  /*d5f0*/  VIADD R0, R0, 0x7f ;  /* 0x0000007f00007836 */ /* 0x000fd00000000000 */
[----:B------:R-:W0:Y:S01]  /*d600*/  @P0 LDC R3, c[0x0][0x44c] ;  /* 0x00011300ff030b82 */ /* 0x000e220000000800 */
[----:B------:R-:W-:-:S07]  /*d610*/  @P0 LOP3.LUT R23, R23, 0x200, RZ, 0xfc, !PT ;  /* 0x0000020017170812 */ /* 0x000fce00078efcff */
[----:B------:R-:W1:Y:S01]  /*d620*/  @P0 LDC R5, c[0x0][0x450] ;  /* 0x00011400ff050b82 */ /* 0x000e620000000800 */
[----:B0-----:R-:W-:-:S05]  /*d630*/  @P0 IMAD.HI.U32 R2, R0, R3, RZ ;  /* 0x0000000300020227 */ /* 0x001fca00078e00ff */
[----:B-1----:R-:W-:Y:S01]  /*d640*/  @P0 SHF.R.U32.HI R0, RZ, R5, R2 ;  /* 0x00000005ff000219 */ /* 0x002fe20000011602 */
[----:B------:R-:W-:-:S04]  /*d650*/  VIADD R2, R32, 0x5f ;  /* 0x0000005f20027836 */ /* 0x000fc80000000000 */
[----:B------:R-:W-:Y:S01]  /*d660*/  IMAD.HI R2, R2, 0x2aaaaaab, RZ ;  /* 0x2aaaaaab02027827 */ /* 0x000fe200078e02ff */
[----:B---3--:R-:W-:-:S05]  /*d670*/  IADD3 R3, R32, 0x60, -R4 ;  /* 0x0000006020037810 */ /* 0x008fca0007ffe804 */
[----:B------:R-:W-:Y:S01]  /*d680*/  IMAD.IADD R0, R3, 0x1, R0 ;  /* 0x0000000103007824 */ /* 0x000fe200078e0200 */
[----:B------:R-:W-:-:S03]  /*d690*/  SHF.R.U32.HI R3, RZ, 0x1f, R2 ;  /* 0x0000001fff037819 */ /* 0x000fc60000011602 */
[----:B------:R-:W-:Y:S01]  /*d6a0*/  IMAD.HI R0, R0, 0x2aaaaaab, RZ ;  /* 0x2aaaaaab00007827 */ /* 0x000fe200078e02ff */
[----:B------:R-:W-:-:S04]  /*d6b0*/  LEA.HI.SX32 R3, R2, R3, 0x1c ;  /* 0x0000000302037211 */ /* 0x000fc800078fe2ff */
[----:B------:R-:W-:-:S04]  /*d6c0*/  SHF.R.U32.HI R5, RZ, 0x1f, R0 ;  /* 0x0000001fff057819 */ /* 0x000fc80000011600 */
[----:B------:R-:W-:-:S04]  /*d6d0*/  LEA.HI.SX32 R0, R0, R5, 0x1c ;  /* 0x0000000500007211 */ /* 0x000fc800078fe2ff */
[----:B------:R-:W-:-:S04]  /*d6e0*/  VIMNMX R34, R3, R0, PT ;  /* 0x0000000003227248 */ /* 0x000fc80003fe0100 */
[----:B------:R-:W-:Y:S01]  /*d6f0*/  ISETP.GT.AND P0, PT, R34, RZ, PT ;  /* 0x000000ff2200720c */ /* 0x000fe20003f04270 */
[----:B------:R0:W-:-:S12]  /*d700*/  STL [R1+0x8], R34 ;  /* 0x0000082201007387 */ /* 0x0001d80000100800 */
        /* <DEDUP_REMOVED lines=8> */
[----:B------:R-:W0:Y:S02]  /*d790*/  FLO.U32 R0, UR4 ;  /* 0x0000000400007d00 */ /* 0x000e2400080e0000 */
[----:B0-----:R-:W-:-:S06]  /*d7a0*/  ISETP.EQ.U32.AND P0, PT, R0, R5, PT ;  /* 0x000000050000720c */ /* 0x001fcc0003f02070 */
[----:B------:R-:W1:Y:S07]  /*d7b0*/  POPC R5, UR4 ;  /* 0x0000000400057d09 */ /* 0x000e6e0008000000 */
[----:B-1----:R-:W2:Y:S01]  /*d7c0*/  @P0 ATOMG.E.ADD.STRONG.GPU PT, R3, desc[UR48][R2.64], R5 ;  /* 0x00000005020309a8 */ /* 0x002ea200081ee1f0 */
[----:B------:R-:W0:Y:S02]  /*d7d0*/  S2R R4, SR_LTMASK ;  /* 0x0000000000047919 */ /* 0x000e240000003900 */
[----:B0-----:R-:W-:-:S04]  /*d7e0*/  LOP3.LUT R4, R4, UR4, RZ, 0xc0, !PT ;  /* 0x0000000404047c12 */ /* 0x001fc8000f8ec0ff */
[----:B------:R-:W0:Y:S01]  /*d7f0*/  POPC R7, R4 ;  /* 0x0000000400077309 */ /* 0x000e220000000000 */
[----:B--2---:R-:W0:Y:S02]  /*d800*/  SHFL.IDX PT, R0, R3, R0, 0x1f ;  /* 0x00001f0003007589 */ /* 0x004e2400000e0000 */
[----:B0-----:R-:W-:Y:S01]  /*d810*/  IADD3 R16, R0, UR37, R7 ;  /* 0x0000002500107c10 */ /* 0x001fe2000fffe007 */
[----:B------:R-:W-:Y:S06]  /*d820*/  BRA `(.L_x_4972) ;  /* 0x0000003000f87947 */ /* 0x000fec0003800000 */
.L_x_4971:
        /* <DEDUP_REMOVED lines=19> */
[----:B0-----:R-:W-:Y:S05]  /*d960*/  CALL.ABS.NOINC R2 ;  /* 0x0000000002007343 */ /* 0x001fea0003c00000 */
.L_x_4974:
[----:B------:R-:W-:Y:S05]  /*d970*/  BSYNC B6 ;  /* 0x0000000000067941 */ /* 0x000fea0003800000 */
.L_x_4973:
        /* <DEDUP_REMOVED lines=20> */
.L_x_4977:
        /* <DEDUP_REMOVED lines=15> */
.L_x_4976:
[----:B------:R-:W-:Y:S05]  /*dbb0*/  BSYNC B6 ;  /* 0x0000000000067941 */ /* 0x000fea0003800000 */
.L_x_4975:
[----:B------:R-:W0:Y:S01]  /*dbc0*/  S2R R20, SR_TID.X ;  /* 0x0000000000147919 */ /* 0x000e220000002100 */
[----:B------:R-:W-:Y:S01]  /*dbd0*/  ULDC.64 UR4, c[0x0][0x9f8] ;  /* 0x00027e0000047ab9 */ /* 0x000fe20000000a00 */
[----:B------:R-:W1:Y:S01]  /*dbe0*/  LDC R10, c[0x0][0x430] ;  /* 0x00010c00ff0a7b82 */ /* 0x000e620000000800 */
[----:B------:R-:W-:-:S04]  /*dbf0*/  ISETP.NE.U32.AND P0, PT, RZ, UR4, PT ;  /* 0x00000004ff007c0c */ /* 0x000fc8000bf05070 */
[----:B------:R-:W-:-:S13]  /*dc00*/  ISETP.NE.AND.EX P0, PT, RZ, UR5, PT, P0 ;  /* 0x00000005ff007c0c */ /* 0x000fda000bf05300 */
[----:B------:R-:W-:Y:S01]  /*dc10*/  @P0 IADD3 R2, P1, R27, UR4, RZ ;  /* 0x000000041b020c10 */ /* 0x000fe2000ff3e0ff */
[----:B------:R-:W-:Y:S01]  /*dc20*/  ULDC UR4, c[0x0][0x320] ;  /* 0x0000c80000047ab9 */ /* 0x000fe20000000800 */
[----:B------:R-:W-:Y:S02]  /*dc30*/  LOP3.LUT R23, R23, 0xfffffff7, RZ, 0xc0, !PT ;  /* 0xfffffff717177812 */ /* 0x000fe400078ec0ff */
[----:B------:R-:W-:-:S05]  /*dc40*/  @P0 IADD3.X R3, R31, UR5, RZ, P1, !PT ;  /* 0x000000051f030c10 */ /* 0x000fca0008ffe4ff */
[----:B------:R2:W5:Y:S01]  /*dc50*/  @P0 LDG.E R28, desc[UR48][R2.64] ;  /* 0x00000030021c0981 */ /* 0x000562000c1e1900 */
[----:B------:R-:W-:Y:S01]  /*dc60*/  UMOV UR5, 0xffffffff ;  /* 0xffffffff00057882 */ /* 0x000fe20000000000 */
[----:B------:R-:W-:Y:S01]  /*dc70*/  VIADD R0, R34, 0xffffffff ;  /* 0xffffffff22007836 */ /* 0x000fe20000000000 */
[----:B0-----:R-:W-:-:S04]  /*dc80*/  SHF.L.U32 R35, R20, 0x3, RZ ;  /* 0x0000000314237819 */ /* 0x001fc800000006ff */
        /* <DEDUP_REMOVED lines=16> */
.L_x_5044:
[----:B------:R-:W0:Y:S01]  /*dd90*/  S2R R2, SR_TID.X ;  /* 0x0000000000027919 */ /* 0x000e220000002100 */
[----:B------:R-:W-:Y:S02]  /*dda0*/  ISETP.NE.AND P1, PT, R10, 0x1, PT ;  /* 0x000000010a00780c */ /* 0x000fe40003f25270 */
[----:B-----5:R-:W-:Y:S01]  /*ddb0*/  SHF.R.S32.HI R31, RZ, 0x1f, R28 ;  /* 0x0000001fff1f7819 */ /* 0x020fe2000001141c */
[----:B------:R-:W1:Y:S01]  /*ddc0*/  S2R R3, SR_TID.X ;  /* 0x0000000000037919 */ /* 0x000e620000002100 */
[----:B------:R-:W-:Y:S02]  /*ddd0*/  LOP3.LUT R23, R23, 0xffffff7f, RZ, 0xc0, !PT ;  /* 0xffffff7f17177812 */ /* 0x000fe400078ec0ff */
[----:B------:R-:W-:-:S07]  /*dde0*/  MOV R34, RZ ;  /* 0x000000ff00227202 */ /* 0x000fce0000000f00 */
[----:B------:R-:W2:Y:S01]  /*ddf0*/  @P1 LDC R4, c[0x0][0x434] ;  /* 0x00010d00ff041b82 */ /* 0x000ea20000000800 */
[----:B------:R-:W-:Y:S02]  /*de00*/  @P1 LOP3.LUT R23, R23, 0x80, RZ, 0xfc, !PT ;  /* 0x0000008017171812 */ /* 0x000fe400078efcff */
[----:B0-----:R-:W-:Y:S01]  /*de10*/  LOP3.LUT R2, R2, 0x7f, RZ, 0xc0, !PT ;  /* 0x0000007f02027812 */ /* 0x001fe200078ec0ff */
[----:B-1----:R-:W-:-:S03]  /*de20*/  IMAD.SHL.U32 R9, R3, 0x10, RZ ;  /* 0x0000001003097824 */ /* 0x002fc600078e00ff */
[----:B------:R-:W-:-:S04]  /*de30*/  SHF.R.U32.HI R2, RZ, 0x3, R2 ;  /* 0x00000003ff027819 */ /* 0x000fc80000011602 */
[----:B------:R-:W-:Y:S02]  /*de40*/  LOP3.LUT R9, R2, 0x70, R9, 0xf8, !PT ;  /* 0x0000007002097812 */ /* 0x000fe400078ef809 */
[----:B------:R-:W0:Y:S03]  /*de50*/  @P1 LDC R2, c[0x0][0x438] ;  /* 0x00010e00ff021b82 */ /* 0x000e260000000800 */
[----:B------:R-:W-:-:S05]  /*de60*/  IMAD R35, R0, 0x60, R9 ;  /* 0x0000006000237824 */ /* 0x000fca00078e0209 */
[C---:B------:R-:W-:Y:S01]  /*de70*/  ISETP.GE.AND P0, PT, R35.reuse, R32, PT ;  /* 0x000000202300720c */ /* 0x040fe20003f06270 */
[----:B------:R-:W-:-:S03]  /*de80*/  IMAD.IADD R35, R35, 0x1, R30 ;  /* 0x0000000123237824 */ /* 0x000fc600078e021e */
[----:B------:R-:W-:Y:S01]  /*de90*/  ISETP.GT.U32.OR P0, PT, R9, 0x5f, P0 ;  /* 0x0000005f0900780c */ /* 0x000fe20000704470 */
[----:B--2---:R-:W-:-:S04]  /*dea0*/  @P1 IMAD.HI.U32 R3, R35, R4, RZ ;  /* 0x0000000423031227 */ /* 0x004fc800078e00ff */
[----:B------:R-:W-:Y:S01]  /*deb0*/  IMAD.MOV.U32 R8, RZ, RZ, R35 ;  /* 0x000000ffff087224 */ /* 0x000fe200078e0023 */
        /* <DEDUP_REMOVED lines=9> */
[----:B-1----:R-:W-:Y:S01]  /*df50*/  @!P0 LEA R4, P1, R2, R4, 0x2 ;  /* 0x0000000402048211 */ /* 0x002fe200078210ff */
[----:B------:R-:W-:-:S03]  /*df60*/  IMAD.U32 R3, RZ, RZ, UR36 ;  /* 0x00000024ff037e24 */ /* 0x000fc6000f8e00ff */
[----:B------:R-:W-:-:S05]  /*df70*/  @!P0 LEA.HI.X R5, R2, R5, R7, 0x2, P1 ;  /* 0x0000000502058211 */ /* 0x000fca00008f1407 */
[----:B------:R0:W5:Y:S01]  /*df80*/  @!P0 LDG.E R34, desc[UR48][R4.64] ;  /* 0x0000003004228981 */ /* 0x000162000c1e1900 */
[----:B------:R-:W-:Y:S01]  /*df90*/  ISETP.NE.AND P0, PT, R3, 0x3, PT ;  /* 0x000000030300780c */ /* 0x000fe20003f05270 */
[----:B------:R-:W-:Y:S01]  /*dfa0*/  IMAD.MOV R2, RZ, RZ, -R8 ;  /* 0x000000ffff027224 */ /* 0x000fe200078e0a08 */
[----:B------:R-:W-:Y:S02]  /*dfb0*/  ISETP.GT.U32.AND P1, PT, R9, 0x5f, PT ;  /* 0x0000005f0900780c */ /* 0x000fe40003f24070 */
[----:B------:R-:W-:Y:S01]  /*dfc0*/  LOP3.LUT R23, R23, 0xffffffbf, RZ, 0xc0, !PT ;  /* 0xffffffbf17177812 */ /* 0x000fe200078ec0ff */
[----:B------:R-:W-:Y:S01]  /*dfd0*/  IMAD R35, R10, R2, R35 ;  /* 0x000000020a237224 */ /* 0x000fe200078e0223 */
[----:B------:R-:W-:Y:S02]  /*dfe0*/  SHF.R.S32.HI R27, RZ, 0x1f, R18 ;  /* 0x0000001fff1b7819 */ /* 0x000fe40000011412 */
[----:B------:R-:W-:-:S05]  /*dff0*/  SEL R6, RZ, 0x1, P2 ;  /* 0x00000001ff067807 */ /* 0x000fca0001000000 */
[----:B------:R-:W-:-:S04]  /*e000*/  @P0 LOP3.LUT R23, R23, 0x40, RZ, 0xfc, !PT ;  /* 0x0000004017170812 */ /* 0x000fc800078efcff */
[----:B------:R-:W-:-:S04]  /*e010*/  LOP3.LUT R23, R23, 0xffffffdf, RZ, 0xc0, !PT ;  /* 0xffffffdf17177812 */ /* 0x000fc800078ec0ff */
[----:B------:R-:W-:Y:S01]  /*e020*/  @P1 LOP3.LUT R23, R23, 0x20, RZ, 0xfc, !PT ;  /* 0x0000002017171812 */ /* 0x000fe200078efcff */
[----:B0-----:R-:W-:Y:S06]  /*e030*/  @!P0 BRA `(.L_x_4979) ;  /* 0x0000000000048947 */ /* 0x001fec0003800000 */
[----:B------:R-:W-:Y:S01]  /*e040*/  BPT.TRAP 0x1 ;  /* 0x000000040000795c */ /* 0x000fe20000300000 */
.L_x_4979:
[----:B------:R-:W-:Y:S01]  /*e050*/  IMAD R32, R0, -0x60, R32 ;  /* 0xffffffa000207824 */ /* 0x000fe200078e0220 */
[----:B------:R-:W-:Y:S01]  /*e060*/  SHF.L.U32 R0, R26, 0x1f, RZ ;  /* 0x0000001f1a007819 */ /* 0x000fe200000006ff */
[----:B------:R-:W-:Y:S01]  /*e070*/  IMAD R33, R24, 0x8, R22 ;  /* 0x0000000818217824 */ /* 0x000fe200078e0216 */
[----:B------:R-:W-:Y:S03]  /*e080*/  BSSY B0, `(.L_x_4980) ;  /* 0x0000003000007945 */ /* 0x000fe60003800000 */
[----:B------:R-:W0:Y:S02]  /*e090*/  SYNCS.PHASECHK.TRANS64.TRYWAIT P0, [R33+URZ+0x22840], R0 ;  /* 0x02284000210075a7 */ /* 0x000e24000800017f */
[----:B0-----:R-:W-:Y:S05]  /*e0a0*/  @!P0 BRA `(.L_x_4981) ;  /* 0x0000003c00a88947 */ /* 0x001fea0003800000 */
.L_x_5045:
[----:B------:R-:W-:Y:S05]  /*e0b0*/  BSYNC B0 ;  /* 0x0000000000007941 */ /* 0x000fea0003800000 */
.L_x_4980:
        /* <DEDUP_REMOVED lines=59> */
[----:B------:R-:W-:Y:S01]  /*e470*/  @P0 LEA R7, R5, R22, 0x1 ;  /* 0x0000001605070211 */ /* 0x000fe200078e08ff */
        /* <DEDUP_REMOVED lines=29> */
.L_x_5059:
        /* <DEDUP_REMOVED lines=10> */
.L_x_4983:
[----:B------:R-:W-:Y:S02]  /*e6f0*/  PLOP3.LUT P1, PT, P1, P0, PT, 0xa2, 0x0 ;  /* 0x000000000000781c */ /* 0x000fe40000f21472 */
[----:B------:R-:W-:-:S08]  /*e700*/  @P0 R2UR P1, UR4, R33 ;  /* 0x00000000210402ca */ /* 0x000fd00000020000 */
[----:B------:R-:W-:-:S05]  /*e710*/  @P0 PLOP3.LUT P0, PT, P1, PT, PT, 0x80, 0x0 ;  /* 0x000000000000081c */ /* 0x000fca0000f0f070 */
[----:B------:R-:W-:Y:S01]  /*e720*/  @!P1 SYNCS.ARRIVE.TRANS64.RED.A0T1 RZ, [UR4+0x22830], RZ ;  /* 0x022830ffffff99a7 */ /* 0x000fe20008200404 */
[----:B------:R-:W-:Y:S07]  /*e730*/  @!P1 ARRIVES.LDGSTSBAR.64.TRANSCNT [UR4+0x22830] ;  /* 0x02283000ff0099b0 */ /* 0x000fee0008000a84 */
[----:B------:R-:W-:Y:S05]  /*e740*/  @P0 BRA.U.ANY `(.L_x_4983) ;  /* 0xfffffffd00e80947 */ /* 0x000fea000393ffff */
[----:B------:R-:W-:Y:S01]  /*e750*/  NOP ;  /* 0x0000000000007918 */ /* 0x000fe20000000000 */
[----:B------:R-:W-:-:S04]  /*e760*/  MOV R0, UR36 ;  /* 0x0000002400007c02 */ /* 0x000fc80008000f00 */
[----:B------:R-:W-:-:S13]  /*e770*/  ISETP.NE.AND P2, PT, R0, 0x3, PT ;  /* 0x000000030000780c */ /* 0x000fda0003f45270 */
[----:B------:R-:W-:Y:S05]  /*e780*/  @!P2 BRA `(.L_x_4984) ;  /* 0x000000000004a947 */ /* 0x000fea0003800000 */
[----:B------:R-:W-:Y:S01]  /*e790*/  BPT.TRAP 0x1 ;  /* 0x000000040000795c */ /* 0x000fe20000300000 */
.L_x_4984:
        /* <DEDUP_REMOVED lines=10> */
[----:B------:R-:W-:Y:S01]  /*e840*/  SEL R4, R25, RZ, !P1 ;  /* 0x000000ff19047207 */ /* 0x000fe20004800000 */
[----:B------:R-:W-:Y:S01]  /*e850*/  BSSY B6, `(.L_x_4985) ;  /* 0x0000021000067945 */ /* 0x000fe20003800000 */
[----:B------:R-:W-:-:S02]  /*e860*/  IADD3 R0, R2, R0, R6 ;  /* 0x0000000002007210 */ /* 0x000fc40007ffe006 */
[----:B------:R-:W-:Y:S01]  /*e870*/  LOP3.LUT P0, RZ, R23, 0x2, RZ, 0xc0, !PT ;  /* 0x0000000217ff7812 */ /* 0x000fe2000780c0ff */
[----:B------:R1:W-:Y:S03]  /*e880*/  STL [R1+0x18], R4 ;  /* 0x0000180401007387 */ /* 0x0003e60000100800 */
[----:B------:R-:W-:-:S05]  /*e890*/  SEL R25, RZ, 0x8, P0 ;  /* 0x00000008ff197807 */ /* 0x000fca0000000000 */
[----:B------:R-:W-:Y:S01]  /*e8a0*/  IMAD.IADD R25, R0, 0x1, R25 ;  /* 0x0000000100197824 */ /* 0x000fe200078e0219 */
[----:B------:R-:W-:Y:S01]  /*e8b0*/  SHF.R.S32.HI R0, RZ, 0x1f, R37 ;  /* 0x0000001fff007819 */ /* 0x000fe20000011425 */
[----:B-1----:R-:W-:-:S04]  /*e8c0*/  IMAD.WIDE.U32 R4, R37, UR4, RZ ;  /* 0x0000000425047c25 */ /* 0x002fc8000f8e00ff */
[----:B------:R-:W-:-:S04]  /*e8d0*/  IMAD R0, R0, UR4, RZ ;  /* 0x0000000400007c24 */ /* 0x000fc8000f8e02ff */
[----:B------:R-:W-:-:S04]  /*e8e0*/  IMAD R0, R37, UR5, R0 ;  /* 0x0000000525007c24 */ /* 0x000fc8000f8e0200 */
[----:B------:R-:W-:Y:S01]  /*e8f0*/  IMAD.IADD R37, R5, 0x1, R0 ;  /* 0x0000000105257824 */ /* 0x000fe200078e0200 */
[----:B-----5:R-:W-:-:S05]  /*e900*/  SEL R2, R3, RZ, !P1 ;  /* 0x000000ff03027207 */ /* 0x020fca0004800000 */
[----:B------:R1:W-:Y:S04]  /*e910*/  STL [R1+0xc], R2 ;  /* 0x00000c0201007387 */ /* 0x0003e80000100800 */
[----:B------:R2:W-:Y:S01]  /*e920*/  STL.64 [R1+0x10], R4 ;  /* 0x0000100401007387 */ /* 0x0005e20000100a00 */
[----:B-1----:R-:W-:-:S05]  /*e930*/  VIADD R2, R22, 0x18400 ;  /* 0x0001840016027836 */ /* 0x002fca0000000000 */
[----:B------:R-:W-:-:S13]  /*e940*/  LOP3.LUT P0, RZ, R2, 0x3ff, RZ, 0xc0, !PT ;  /* 0x000003ff02ff7812 */ /* 0x000fda000780c0ff */
[----:B--2---:R-:W-:Y:S05]  /*e950*/  @!P0 BRA `(.L_x_4986) ;  /* 0x0000000000408947 */ /* 0x004fea0003800000 */
        /* <DEDUP_REMOVED lines=16> */
.L_x_4986:
[----:B------:R-:W-:Y:S05]  /*ea60*/  BSYNC B6 ;  /* 0x0000000000067941 */ /* 0x000fea0003800000 */
.L_x_4985:
[----:B------:R-:W2:Y:S01]  /*ea70*/  LDL.LU.64 R20, [R1+0x10] ;  /* 0x0000100001147983 */ /* 0x000ea20000300a00 */
[----:B------:R-:W-:-:S03]  /*ea80*/  ULDC.64 UR4, c[0x0][0x2d8] ;  /* 0x0000b60000047ab9 */ /* 0x000fc60000000a00 */
[----:B------:R-:W3:Y:S04]  /*ea90*/  LDL.LU R5, [R1+0xc] ;  /* 0x00000c0001057983 */ /* 0x000ee80000300800 */
[----:B------:R-:W4:Y:S01]  /*eaa0*/  LDL.LU R4, [R1+0x18] ;  /* 0x0000180001047983 */ /* 0x000f220000300800 */
[----:B------:R-:W-:Y:S01]  /*eab0*/  MOV R3, R37 ;  /* 0x0000002500037202 */ /* 0x000fe20000000f00 */
[----:B------:R-:W-:Y:S02]  /*eac0*/  IMAD R0, R27, UR4, RZ ;  /* 0x000000041b007c24 */ /* 0x000fe4000f8e02ff */
[----:B------:R1:W5:Y:S02]  /*ead0*/  LDL R9, [R1+0x4] ;  /* 0x0000040001097983 */ /* 0x0003640000100800 */
[----:B------:R-:W-:Y:S01]  /*eae0*/  IMAD R0, R18, UR5, R0 ;  /* 0x0000000512007c24 */ /* 0x000fe2000f8e0200 */
[----:B------:R-:W0:Y:S02]  /*eaf0*/  S2R R8, SR_TID.X ;  /* 0x0000000000087919 */ /* 0x000e240000002100 */
[----:B0-----:R-:W-:-:S05]  /*eb00*/  IMAD.SHL.U32 R7, R8, 0x8, RZ ;  /* 0x0000000808077824 */ /* 0x001fca00078e00ff */
[----:B------:R-:W-:Y:S01]  /*eb10*/  LOP3.LUT R7, R7, 0x38, RZ, 0xc0, !PT ;  /* 0x0000003807077812 */ /* 0x000fe200078ec0ff */
[----:B--2---:R-:W-:Y:S01]  /*eb20*/  IMAD.MOV.U32 R2, RZ, RZ, R20 ;  /* 0x000000ffff027224 */ /* 0x004fe200078e0014 */
[----:B------:R-:W0:Y:S01]  /*eb30*/  S2R R21, SR_TID.X ;  /* 0x0000000000157919 */ /* 0x000e220000002100 */
[----:B------:R-:W2:Y:S02]  /*eb40*/  LDC R20, c[0x0][0x448] ;  /* 0x00011200ff147b82 */ /* 0x000ea40000000800 */
[----:B------:R-:W-:Y:S01]  /*eb50*/  IMAD.WIDE.U32 R2, R18, UR4, R2 ;  /* 0x0000000412027c25 */ /* 0x000fe2000f8e0002 */
[----:B------:R-:W-:-:S03]  /*eb60*/  ULDC.64 UR4, c[0x0][0x2e0] ;  /* 0x0000b80000047ab9 */ /* 0x000fc60000000a00 */
[----:B------:R-:W-:Y:S02]  /*eb70*/  IMAD.IADD R3, R3, 0x1, R0 ;  /* 0x0000000103037824 */ /* 0x000fe400078e0200 */
[----:B---3--:R-:W-:Y:S02]  /*eb80*/  IMAD R0, R5, UR4, RZ ;  /* 0x0000000405007c24 */ /* 0x008fe4000f8e02ff */
[----:B----4-:R-:W-:-:S04]  /*eb90*/  IMAD.WIDE.U32 R2, R4, UR4, R2 ;  /* 0x0000000404027c25 */ /* 0x010fc8000f8e0002 */
[----:B------:R-:W-:Y:S01]  /*eba0*/  IMAD R0, R4, UR5, R0 ;  /* 0x0000000504007c24 */ /* 0x000fe2000f8e0200 */
[----:B------:R-:W-:-:S03]  /*ebb0*/  ULDC.64 UR4, c[0x0][0x2d0] ;  /* 0x0000b40000047ab9 */ /* 0x000fc60000000a00 */
[----:B------:R-:W-:Y:S01]  /*ebc0*/  IMAD.IADD R3, R3, 0x1, R0 ;  /* 0x0000000103037824 */ /* 0x000fe200078e0200 */
[----:B--2---:R-:W-:Y:S02]  /*ebd0*/  ISETP.NE.AND P6, PT, R20, 0x1, PT ;  /* 0x000000011400780c */ /* 0x004fe40003fc5270 */
[----:B------:R-:W2:Y:S01]  /*ebe0*/  S2R R20, SR_TID.X ;  /* 0x0000000000147919 */ /* 0x000ea20000002100 */
[----:B0-----:R-:W-:-:S04]  /*ebf0*/  LOP3.LUT R21, R21, 0x7f, RZ, 0xc0, !PT ;  /* 0x0000007f15157812 */ /* 0x001fc800078ec0ff */
[----:B------:R-:W-:-:S06]  /*ec00*/  SHF.R.U32.HI R21, RZ, 0x3, R21 ;  /* 0x00000003ff157819 */ /* 0x000fcc0000011615 */
[----:B------:R-:W0:Y:S08]  /*ec10*/  @P6 LDC R6, c[0x0][0x44c] ;  /* 0x00011300ff066b82 */ /* 0x000e300000000800 */
[----:B------:R-:W3:Y:S01]  /*ec20*/  @P6 LDC R5, c[0x0][0x450] ;  /* 0x00011400ff056b82 */ /* 0x000ee20000000800 */
[----:B--2---:R-:W-:-:S05]  /*ec30*/  IMAD.SHL.U32 R20, R20, 0x10, RZ ;  /* 0x0000001014147824 */ /* 0x004fca00078e00ff */
[----:B------:R-:W-:-:S05]  /*ec40*/  LOP3.LUT R20, R21, 0x70, R20, 0xf8, !PT ;  /* 0x0000007015147812 */ /* 0x000fca00078ef814 */
[----:B------:R-:W-:-:S04]  /*ec50*/  IMAD R0, R17, 0x80, R20 ;  /* 0x0000008011007824 */ /* 0x000fc800078e0214 */
[----:B0-----:R-:W-:-:S04]  /*ec60*/  @P6 IMAD.HI.U32 R6, R0, R6, RZ ;  /* 0x0000000600066227 */ /* 0x001fc800078e00ff */
[----:B------:R-:W-:Y:S01]  /*ec70*/  IMAD.MOV.U32 R4, RZ, RZ, R0 ;  /* 0x000000ffff047224 */ /* 0x000fe200078e0000 */
[----:B---3--:R-:W-:Y:S02]  /*ec80*/  @P6 SHF.R.U32.HI R4, RZ, R5, R6 ;  /* 0x00000005ff046219 */ /* 0x008fe40000011606 */
[----:B------:R-:W0:Y:S03]  /*ec90*/  LDC R6, c[0x0][0x448] ;  /* 0x00011200ff067b82 */ /* 0x000e260000000800 */
[----:B------:R-:W-:Y:S02]  /*eca0*/  IMAD.MOV R5, RZ, RZ, -R4 ;  /* 0x000000ffff057224 */ /* 0x000fe400078e0a04 */
[----:B------:R-:W-:-:S04]  /*ecb0*/  IMAD.WIDE.U32 R2, R4, UR4, R2 ;  /* 0x0000000404027c25 */ /* 0x000fc8000f8e0002 */
[----:B0-----:R-:W-:Y:S01]  /*ecc0*/  IMAD R0, R6, R5, R0 ;  /* 0x0000000506007224 */ /* 0x001fe200078e0200 */
[----:B------:R-:W-:-:S05]  /*ecd0*/  SHF.R.S32.HI R5, RZ, 0x1f, R4 ;  /* 0x0000001fff057819 */ /* 0x000fca0000011404 */
[----:B------:R-:W-:-:S04]  /*ece0*/  IMAD R5, R5, UR4, RZ ;  /* 0x0000000405057c24 */ /* 0x000fc8000f8e02ff */
[----:B------:R-:W-:Y:S01]  /*ecf0*/  IMAD R5, R4, UR5, R5 ;  /* 0x0000000504057c24 */ /* 0x000fe2000f8e0205 */
[----:B------:R-:W-:Y:S01]  /*ed00*/  SHF.R.S32.HI R4, RZ, 0x1f, R0 ;  /* 0x0000001fff047819 */ /* 0x000fe20000011400 */
[----:B------:R-:W-:-:S03]  /*ed10*/  ULDC.64 UR4, c[0x0][0x2c8] ;  /* 0x0000b20000047ab9 */ /* 0x000fc60000000a00 */
[----:B------:R-:W-:Y:S01]  /*ed20*/  IADD3 R3, R3, R5, RZ ;  /* 0x0000000503037210 */ /* 0x000fe20007ffe0ff */
        /* <DEDUP_REMOVED lines=15> */
[----:B------:R-:W-:Y:S01]  /*ee20*/  IMAD R17, R17, 0x80, R8 ;  /* 0x0000008011117824 */ /* 0x000fe200078e0208 */
[----:B------:R-:W1:Y:S03]  /*ee30*/  SHFL.IDX PT, R2, R4, RZ, 0x181f ;  /* 0x00181fff04027589 */ /* 0x000e6600000e0000 */
[C---:B------:R-:W-:Y:S01]  /*ee40*/  VIADD R6, R17.reuse, 0x10 ;  /* 0x0000001011067836 */ /* 0x040fe20000000000 */
[----:B------:R-:W-:Y:S01]  /*ee50*/  ISETP.GE.AND P0, PT, R17, R5, PT ;  /* 0x000000051100720c */ /* 0x000fe20003f06270 */
[----:B------:R-:W-:-:S12]  /*ee60*/  SHFL.IDX PT, R14, R0, 0x7, 0x181f ;  /* 0x00f81f00000e7f89 */ /* 0x000fd800000e0000 */
[----:B0-----:R-:W-:-:S05]  /*ee70*/  @!P0 LEA R3, P2, R7, R3, 0x1 ;  /* 0x0000000307038211 */ /* 0x001fca00078408ff */
[----:B-1----:R-:W-:-:S05]  /*ee80*/  @!P0 IMAD.X R2, RZ, RZ, R2, P2 ;  /* 0x000000ffff028224 */ /* 0x002fca00010e0602 */
[----:B------:R-:W-:-:S04]  /*ee90*/  @!P0 LOP3.LUT R3, R3, R2, RZ, 0x3c, !PT ;  /* 0x0000000203038212 */ /* 0x000fc800078e3cff */
[----:B------:R-:W-:-:S04]  /*eea0*/  @!P0 LOP3.LUT R2, R3, R2, RZ, 0x3c, !PT ;  /* 0x0000000203028212 */ /* 0x000fc800078e3cff */
[----:B------:R-:W-:-:S05]  /*eeb0*/  @!P0 LOP3.LUT R3, R3, R2, RZ, 0x3c, !PT ;  /* 0x0000000203038212 */ /* 0x000fca00078e3cff */
[----:B------:R0:W-:Y:S01]  /*eec0*/  @!P0 LDGSTS.E.BYPASS.LTC128B.128 [R36+0x18400], desc[UR48][R2.64], !P1 ;  /* 0x1840000002248fae */ /* 0x0001e2000c901d70 */
[----:B------:R-:W-:Y:S02]  /*eed0*/  ISETP.GE.AND P0, PT, R6, R5, PT ;  /* 0x000000050600720c */ /* 0x000fe40003f06270 */
[----:B------:R-:W-:Y:S01]  /*eee0*/  IADD3 R6, R17, 0x20, RZ ;  /* 0x0000002011067810 */ /* 0x000fe20007ffe0ff */
        /* <DEDUP_REMOVED lines=42> */
[----:B0-----:R-:W-:-:S04]  /*f190*/  @!P0 LEA R3, P2, R7, R3, 0x1 ;  /* 0x0000000307038211 */ /* 0x001fc800078408ff */
[----:B-1----:R-:W-:-:S04]  /*f1a0*/  @!P0 IADD3.X R2, RZ, R2, RZ, P2, !PT ;  /* 0x00000002ff028210 */ /* 0x002fc800017fe4ff */
        /* <DEDUP_REMOVED lines=13> */
[----:B--2---:R0:W-:Y:S02]  /*f280*/  @!P0 LDGSTS.E.BYPASS.LTC128B.128 [R36+0x1b400], desc[UR48][R2.64], !P1 ;  /* 0x1b40000002248fae */ /* 0x0041e4000c901d70 */
.L_x_5076:
[----:B------:R-:W-:-:S05]  /*f290*/  VIADD R0, R17, 0x70 ;  /* 0x0000007011007836 */ /* 0x000fca0000000000 */
[----:B------:R-:W-:-:S13]  /*f2a0*/  ISETP.GE.AND P0, PT, R0, R5, PT ;  /* 0x000000050000720c */ /* 0x000fda0003f06270 */
[----:B0-----:R-:W-:-:S05]  /*f2b0*/  @!P0 LEA R2, P2, R7, R14, 0x1 ;  /* 0x0000000e07028211 */ /* 0x001fca00078408ff */
[----:B------:R-:W-:-:S05]  /*f2c0*/  @!P0 IMAD.X R3, RZ, RZ, R4, P2 ;  /* 0x000000ffff038224 */ /* 0x000fca00010e0604 */
[----:B------:R-:W-:Y:S01]  /*f2d0*/  @!PT LDS RZ, [RZ] ;  /* 0x00000000fffff984 */ /* 0x000fe20000000800 */
[----:B------:R-:W-:Y:S01]  /*f2e0*/  @!PT LDS RZ, [RZ] ;  /* 0x00000000fffff984 */ /* 0x000fe20000000800 */
[----:B------:R-:W-:Y:S01]  /*f2f0*/  @!PT LDS RZ, [RZ] ;  /* 0x00000000fffff984 */ /* 0x000fe20000000800 */
[----:B------:R0:W-:Y:S01]  /*f300*/  @!P0 LDGSTS.E.BYPASS.LTC128B.128 [R36+0x1bc00], desc[UR48][R2.64], !P1 ;  /* 0x1bc0000002248fae */ /* 0x0001e2000c901d70 */
[----:B------:R-:W-:Y:S01]  /*f310*/  PLOP3.LUT P0, PT, PT, PT, PT, 0x80, 0x0 ;  /* 0x000000000000781c */ /* 0x000fe20003f0f070 */
[----:B------:R-:W-:-:S12]  /*f320*/  NOP ;  /* 0x0000000000007918 */ /* 0x000fd80000000000 */
.L_x_4988:
        /* <DEDUP_REMOVED lines=18> */
.L_x_5077:
[----:B------:R-:W-:Y:S05]  /*f450*/  BSYNC B0 ;  /* 0x0000000000007941 */ /* 0x000fea0003800000 */
.L_x_4989:
[----:B------:R-:W-:-:S04]  /*f460*/  MOV R0, UR36 ;  /* 0x0000002400007c02 */ /* 0x000fc80008000f00 */
[----:B------:R-:W-:-:S13]  /*f470*/  ISETP.NE.AND P0, PT, R0, 0x3, PT ;  /* 0x000000030000780c */ /* 0x000fda0003f05270 */
[----:B------:R-:W-:Y:S05]  /*f480*/  @!P0 BRA `(.L_x_4991) ;  /* 0x0000000000048947 */ /* 0x000fea0003800000 */
[----:B------:R-:W-:Y:S01]  /*f490*/  BPT.TRAP 0x1 ;  /* 0x000000040000795c */ /* 0x000fe20000300000 */
.L_x_4991:
[----:B------:R-:W-:Y:S01]  /*f4a0*/  SHF.L.U32 R0, R26, 0x1f, RZ ;  /* 0x0000001f1a007819 */ /* 0x000fe200000006ff */
[----:B------:R-:W-:Y:S03]  /*f4b0*/  BSSY B0, `(.L_x_4992) ;  /* 0x0000003000007945 */ /* 0x000fe60003800000 */
[----:B------:R-:W1:Y:S02]  /*f4c0*/  SYNCS.PHASECHK.TRANS64.TRYWAIT P0, [R33+URZ+0x22860], R0 ;  /* 0x02286000210075a7 */ /* 0x000e64000800017f */
[----:B-1----:R-:W-:Y:S05]  /*f4d0*/  @!P0 BRA `(.L_x_4993) ;  /* 0x0000003c00648947 */ /* 0x002fea0003800000 */
.L_x_5078:
[----:B------:R-:W-:Y:S05]  /*f4e0*/  BSYNC B0 ;  /* 0x0000000000007941 */ /* 0x000fea0003800000 */
.L_x_4992:
[----:B------:R-:W1:Y:S01]  /*f4f0*/  LDL.LU R2, [R1+0x1c] ;  /* 0x00001c0001027983 */ /* 0x000e620000300800 */
[----:B------:R-:W-:-:S03]  /*f500*/  ULDC.64 UR4, c[0x0][0x328] ;  /* 0x0000ca0000047ab9 */ /* 0x000fc60000000a00 */
[----:B------:R-:W2:Y:S01]  /*f510*/  LDL.LU R4, [R1+0x20] ;  /* 0x0000200001047983 */ /* 0x000ea20000300800 */
[----:B-1----:R-:W-:Y:S02]  /*f520*/  IMAD R0, R2, UR4, RZ ;  /* 0x0000000402007c24 */ /* 0x002fe4000f8e02ff */
[----:B0-----:R-:W-:-:S04]  /*f530*/  IMAD.WIDE.U32 R2, R35, UR4, RZ ;  /* 0x0000000423027c25 */ /* 0x001fc8000f8e00ff */
[----:B------:R-:W-:Y:S01]  /*f540*/  IMAD R5, R35, UR5, R0 ;  /* 0x0000000523057c24 */ /* 0x000fe2000f8e0200 */
[----:B------:R-:W-:-:S03]  /*f550*/  ULDC.64 UR4, c[0x0][0x338] ;  /* 0x0000ce0000047ab9 */ /* 0x000fc60000000a00 */
[----:B------:R-:W-:Y:S02]  /*f560*/  IMAD.IADD R3, R3, 0x1, R5 ;  /* 0x0000000103037824 */ /* 0x000fe400078e0205 */
[----:B--2---:R-:W-:Y:S02]  /*f570*/  IMAD R5, R4, UR4, RZ ;  /* 0x0000000404057c24 */ /* 0x004fe4000f8e02ff */
        /* <DEDUP_REMOVED lines=17> */
[----:B------:R-:W1:Y:S01]  /*f690*/  SHFL.IDX PT, R14, R5, RZ, 0x181f ;  /* 0x00181fff050e7589 */ /* 0x000e6200000e0000 */
[----:B------:R-:W-:Y:S02]  /*f6a0*/  ISETP.NE.U32.AND P3, PT, R7, 0x1, PT ;  /* 0x000000010700780c */ /* 0x000fe40003f65070 */
[C---:B------:R-:W-:Y:S01]  /*f6b0*/  LOP3.LUT P2, RZ, R25.reuse, 0x2, RZ, 0xc0, !PT ;  /* 0x0000000219ff7812 */ /* 0x040fe2000784c0ff */
[----:B------:R-:W2:Y:S01]  /*f6c0*/  SHFL.IDX PT, R3, R6, RZ, 0x181f ;  /* 0x00181fff06037589 */ /* 0x000ea200000e0000 */
[----:B------:R-:W-:Y:S01]  /*f6d0*/  LOP3.LUT P1, RZ, R25, 0x4, RZ, 0xc0, !PT ;  /* 0x0000000419ff7812 */ /* 0x000fe2000782c0ff */
        /* <DEDUP_REMOVED lines=15> */
[----:B-1----:R-:W1:Y:S01]  /*f7d0*/  SHFL.IDX PT, R3, R6, 0x1, 0x181f ;  /* 0x00381f0006037f89 */ /* 0x002e6200000e0000 */
[----:B0-----:R-:W-:-:S03]  /*f7e0*/  IADD3 R2, P4, R14, R0, RZ ;  /* 0x000000000e027210 */ /* 0x001fc60007f9e0ff */
[----:B------:R-:W0:Y:S02]  /*f7f0*/  SHFL.IDX PT, R14, R5, 0x2, 0x181f ;  /* 0x00581f00050e7f89 */ /* 0x000e2400000e0000 */
[----:B-1----:R-:W-:Y:S01]  /*f800*/  IMAD.X R3, RZ, RZ, R3, P4 ;  /* 0x000000ffff037224 */ /* 0x002fe200020e0603 */
        /* <DEDUP_REMOVED lines=33> */
[----:B-1----:R-:W-:-:S03]  /*fa20*/  IADD3 R2, P4, R14, R0, RZ ;  /* 0x000000000e027210 */ /* 0x002fc60007f9e0ff */
[----:B------:R-:W1:Y:S04]  /*fa30*/  SHFL.IDX PT, R6, R6, 0x5, 0x181f ;  /* 0x00b81f0006067f89 */ /* 0x000e6800000e0000 */
[----:B------:R2:W3:Y:S01]  /*fa40*/  SHFL.IDX PT, R14, R5, 0x5, 0x181f ;  /* 0x00b81f00050e7f89 */ /* 0x0004e200000e0000 */
        /* <DEDUP_REMOVED lines=9> */
.L_x_5092:
[C---:B------:R-:W-:Y:S02]  /*fae0*/  ISETP.LT.OR P3, PT, R32.reuse, 0x51, P3 ;  /* 0x000000512000780c */ /* 0x040fe40001f61670 */
[C---:B------:R-:W-:Y:S02]  /*faf0*/  ISETP.LT.OR P2, PT, R32.reuse, 0x51, !P2 ;  /* 0x000000512000780c */ /* 0x040fe40005741670 */
[----:B------:R-:W-:Y:S02]  /*fb00*/  ISETP.LT.OR P1, PT, R32, 0x51, !P1 ;  /* 0x000000512000780c */ /* 0x000fe40004f21670 */
        /* <DEDUP_REMOVED lines=12> */
.L_x_4995:
        /* <DEDUP_REMOVED lines=11> */
.L_x_4996:
[----:B------:R-:W2:Y:S01]  /*fc80*/  LDL R2, [R1+0x8] ;  /* 0x0000080001027983 */ /* 0x000ea20000100800 */
[----:B------:R0:W-:Y:S01]  /*fc90*/  SYNCS.ARRIVE.TRANS64.A1T0 RZ, [R33+URZ+0x22850], RZ ;  /* 0x022850ff21ff79a7 */ /* 0x0001e2000810003f */
[----:B------:R-:W-:Y:S01]  /*fca0*/  BSSY B0, `(.L_x_4997) ;  /* 0x00000df000007945 */ /* 0x000fe20003800000 */
[----:B--2---:R-:W-:-:S13]  /*fcb0*/  ISETP.GE.AND P0, PT, R2, 0x2, PT ;  /* 0x000000020200780c */ /* 0x004fda0003f06270 */
[----:B0-----:R-:W-:Y:S05]  /*fcc0*/  @!P0 BRA `(.L_x_4998) ;  /* 0x0000000c00708947 */ /* 0x001fea0003800000 */
[----:B------:R-:W-:-:S07]  /*fcd0*/  IADD3 R21, R2, -0x2, RZ ;  /* 0xfffffffe02157810 */ /* 0x000fce0007ffe0ff */
.L_x_5011:
        /* <DEDUP_REMOVED lines=14> */
[----:B------:R-:W2:Y:S01]  /*fdc0*/  @P0 LDC R7, c[0x0][0x438] ;  /* 0x00010e00ff070b82 */ /* 0x000ea20000000800 */
        /* <DEDUP_REMOVED lines=8> */
[----:B------:R-:W-:-:S03]  /*fe50*/  MOV R4, RZ ;  /* 0x000000ff00047202 */ /* 0x000fc60000000f00 */
[----:B------:R-:W-:Y:S02]  /*fe60*/  @!P1 IMAD.IADD R3, R5, 0x1, R3 ;  /* 0x0000000105039824 */ /* 0x000fe400078e0203 */
        /* <DEDUP_REMOVED lines=18> */
.L_x_4999:
[----:B------:R-:W-:Y:S01]  /*ff90*/  IMAD R10, R24, 0x8, R22 ;  /* 0x00000008180a7824 */ /* 0x000fe200078e0216 */
[----:B------:R-:W-:Y:S01]  /*ffa0*/  SHF.L.U32 R20, R26, 0x1f, RZ ;  /* 0x0000001f1a147819 */ /* 0x000fe200000006ff */
[----:B------:R-:W-:Y:S01]  /*ffb0*/  BSSY B1, `(.L_x_5000) ;  /* 0x0000004000017945 */ /* 0x000fe20003800000 */
[----:B------:R-:W-:Y:S02]  /*ffc0*/  SHF.R.S32.HI R9, RZ, 0x1f, R5 ;  /* 0x0000001fff097819 */ /* 0x000fe40000011405 */
[----:B------:R-:W0:Y:S02]  /*ffd0*/  SYNCS.PHASECHK.TRANS64.TRYWAIT P0, [R10+URZ+0x22840], R20 ;  /* 0x022840140a0075a7 */ /* 0x000e24000800017f */
[----:B0-----:R-:W-:Y:S05]  /*ffe0*/  @!P0 BRA `(.L_x_5001) ;  /* 0x0000003800fc8947 */ /* 0x001fea0003800000 */
.L_x_5093:
[----:B------:R-:W-:Y:S05]  /*fff0*/  BSYNC B1 ;  /* 0x0000000000017941 */ /* 0x000fea0003800000 */
.L_x_5000:
        /* <DEDUP_REMOVED lines=48> */
[----:B-1----:R-:W-:-:S04]  /*10300*/  IADD3 R2, P0, R2, R0, RZ ;  /* 0x0000000002027210 */ /* 0x002fc80007f1e0ff */
[----:B--2---:R-:W-:-:S05]  /*10310*/  IADD3.X R3, RZ, R3, RZ, P0, !PT ;  /* 0x00000003ff037210 */ /* 0x004fca00007fe4ff */
[----:B---3--:R1:W-:Y:S04]  /*10320*/  LDGSTS.E.BYPASS.LTC128B.128 [R7+0x1e400], desc[UR48][R2.64], !P1 ;  /* 0x1e40000002077fae */ /* 0x0083e8000c901d70 */
.L_x_5107:
[----:B-1----:R-:W-:-:S05]  /*10330*/  IADD3 R2, P0, R14, R0, RZ ;  /* 0x000000000e027210 */ /* 0x002fca0007f1e0ff */
[----:B------:R-:W-:Y:S01]  /*10340*/  IMAD.X R3, RZ, RZ, R8, P0 ;  /* 0x000000ffff037224 */ /* 0x000fe200000e0608 */
[----:B------:R-:W-:-:S04]  /*10350*/  PLOP3.LUT P0, PT, PT, PT, PT, 0x80, 0x0 ;  /* 0x000000000000781c */ /* 0x000fc80003f0f070 */
[----:B------:R-:W-:Y:S01]  /*10360*/  @!PT LDS RZ, [RZ] ;  /* 0x00000000fffff984 */ /* 0x000fe20000000800 */
[----:B------:R-:W-:Y:S01]  /*10370*/  @!PT LDS RZ, [RZ] ;  /* 0x00000000fffff984 */ /* 0x000fe20000000800 */
[----:B------:R-:W-:Y:S01]  /*10380*/  @!PT LDS RZ, [RZ] ;  /* 0x00000000fffff984 */ /* 0x000fe20000000800 */
[----:B------:R1:W-:Y:S01]  /*10390*/  LDGSTS.E.BYPASS.LTC128B.128 [R7+0x1ec00], desc[UR48][R2.64], !P1 ;  /* 0x1ec0000002077fae */ /* 0x0003e2000c901d70 */
[----:B------:R-:W-:-:S08]  /*103a0*/  NOP ;  /* 0x0000000000007918 */ /* 0x000fd00000000000 */
.L_x_5003:
        /* <DEDUP_REMOVED lines=11> */
.L_x_5004:
[----:B------:R1:W-:Y:S01]  /*10460*/  SYNCS.ARRIVE.TRANS64.A1T0 RZ, [R10+URZ+0x22830], RZ ;  /* 0x022830ff0aff79a7 */ /* 0x0003e2000810003f */
[----:B------:R-:W-:Y:S05]  /*10470*/  @!P3 BRA `(.L_x_5005) ;  /* 0x000000000004b947 */ /* 0x000fea0003800000 */
[----:B------:R-:W-:Y:S01]  /*10480*/  BPT.TRAP 0x1 ;  /* 0x000000040000795c */ /* 0x000fe20000300000 */
.L_x_5005:
[----:B------:R-:W2:Y:S01]  /*10490*/  SYNCS.PHASECHK.TRANS64.TRYWAIT P0, [R10+URZ+0x22860], R20 ;  /* 0x022860140a0075a7 */ /* 0x000ea2000800017f */
[----:B------:R-:W-:Y:S04]  /*104a0*/  BSSY B1, `(.L_x_5006) ;  /* 0x0000002000017945 */ /* 0x000fe80003800000 */
[----:B--2---:R-:W-:Y:S05]  /*104b0*/  @!P0 BRA `(.L_x_5007) ;  /* 0x0000003c007c8947 */ /* 0x004fea0003800000 */
.L_x_5108:
[----:B------:R-:W-:Y:S05]  /*104c0*/  BSYNC B1 ;  /* 0x0000000000017941 */ /* 0x000fea0003800000 */
.L_x_5006:
[----:B------:R-:W-:Y:S01]  /*104d0*/  ULDC.64 UR4, c[0x0][0x328] ;  /* 0x0000ca0000047ab9 */ /* 0x000fe20000000a00 */
[----:B------:R-:W-:Y:S01]  /*104e0*/  LOP3.LUT P5, RZ, R23, 0x10, RZ, 0xc0, !PT ;  /* 0x0000001017ff7812 */ /* 0x000fe200078ac0ff */
[----:B------:R-:W-:Y:S01]  /*104f0*/  IMAD R2, R9, UR4, RZ ;  /* 0x0000000409027c24 */ /* 0x000fe2000f8e02ff */
[C---:B------:R-:W-:Y:S01]  /*10500*/  LOP3.LUT P4, RZ, R23.reuse, 0x8, RZ, 0xc0, !PT ;  /* 0x0000000817ff7812 */ /* 0x040fe2000788c0ff */
[----:B0-2---:R-:W-:Y:S01]  /*10510*/  IMAD R20, R24, 0x6000, R29 ;  /* 0x0000600018147824 */ /* 0x005fe200078e021d */
        /* <DEDUP_REMOVED lines=22> */
[----:B------:R-:W2:Y:S04]  /*10680*/  SHFL.IDX PT, R3, R25, RZ, 0x181f ;  /* 0x00181fff19037589 */ /* 0x000ea800000e0000 */
[----:B------:R-:W-:Y:S04]  /*10690*/  SHFL.IDX PT, R4, R25, 0x1, 0x181f ;  /* 0x00381f0019047f89 */ /* 0x000fe800000e0000 */
[----:B------:R-:W-:Y:S04]  /*106a0*/  SHFL.IDX PT, R8, R17, 0x2, 0x181f ;  /* 0x00581f0011087f89 */ /* 0x000fe800000e0000 */
[----:B------:R-:W-:Y:S01]  /*106b0*/  SHFL.IDX PT, R5, R25, 0x3, 0x181f ;  /* 0x00781f0019057f89 */ /* 0x000fe200000e0000 */
[----:B0-----:R-:W-:-:S03]  /*106c0*/  IADD3 R2, P0, R14, R0, RZ ;  /* 0x000000000e027210 */ /* 0x001fc60007f1e0ff */
[----:B------:R-:W0:Y:S02]  /*106d0*/  SHFL.IDX PT, R14, R17, 0x1, 0x181f ;  /* 0x00381f00110e7f89 */ /* 0x000e2400000e0000 */
[----:B--2---:R-:W-:-:S05]  /*106e0*/  IMAD.X R3, RZ, RZ, R3, P0 ;  /* 0x000000ffff037224 */ /* 0x004fca00000e0603 */
[----:B------:R-:W-:Y:S04]  /*106f0*/  LDGSTS.E.BYPASS.LTC128B.128 [R20+0x400], desc[UR48][R2.64], !P5 ;  /* 0x0040000002147fae */ /* 0x000fe8000e901d70 */
[----:B------:R-:W-:Y:S04]  /*10700*/  LDGSTS.E.BYPASS.LTC128B.128 [R20+0x3400], desc[UR48][R2.64+0x80], !P4 ;  /* 0x0340008002147fae */ /* 0x000fe8000e101d70 */
[----:B------:R-:W-:Y:S04]  /*10710*/  LDGSTS.E.BYPASS.LTC128B.128 [R20+0x6400], desc[UR48][R2.64+0x100], !P3 ;  /* 0x0640010002147fae */ /* 0x000fe8000d901d70 */
[----:B------:R2:W-:Y:S01]  /*10720*/  LDGSTS.E.BYPASS.LTC128B.128 [R20+0x9400], desc[UR48][R2.64+0x180], !P1 ;  /* 0x0940018002147fae */ /* 0x0005e2000c901d70 */
[----:B0-----:R-:W-:-:S03]  /*10730*/  IADD3 R6, P0, R14, R0, RZ ;  /* 0x000000000e067210 */ /* 0x001fc60007f1e0ff */
[----:B------:R-:W-:Y:S01]  /*10740*/  SHFL.IDX PT, R14, R17, 0x3, 0x181f ;  /* 0x00781f00110e7f89 */ /* 0x000fe200000e0000 */
[----:B------:R-:W-:-:S03]  /*10750*/  IADD3.X R7, RZ, R4, RZ, P0, !PT ;  /* 0x00000004ff077210 */ /* 0x000fc600007fe4ff */
[----:B------:R-:W0:Y:S01]  /*10760*/  SHFL.IDX PT, R4, R25, 0x2, 0x181f ;  /* 0x00581f0019047f89 */ /* 0x000e2200000e0000 */
[----:B------:R-:W-:-:S03]  /*10770*/  IADD3 R8, P0, R8, R0, RZ ;  /* 0x0000000008087210 */ /* 0x000fc60007f1e0ff */
[----:B--2---:R-:W-:Y:S04]  /*10780*/  SHFL.IDX PT, R3, R25, 0x4, 0x181f ;  /* 0x00981f0019037f89 */ /* 0x004fe800000e0000 */
        /* <DEDUP_REMOVED lines=24> */
.L_x_5122:
        /* <DEDUP_REMOVED lines=11> */
.L_x_5009:
        /* <DEDUP_REMOVED lines=11> */
.L_x_5010:
[----:B------:R0:W-:Y:S01]  /*10a70*/  SYNCS.ARRIVE.TRANS64.A1T0 RZ, [R10+URZ+0x22850], RZ ;  /* 0x022850ff0aff79a7 */ /* 0x0001e2000810003f */
[----:B------:R-:W-:Y:S05]  /*10a80*/  @P2 BRA `(.L_x_5011) ;  /* 0xfffffff000942947 */ /* 0x000fea000383ffff */
.L_x_4998:
[----:B------:R-:W-:Y:S05]  /*10a90*/  BSYNC B0 ;  /* 0x0000000000007941 */ /* 0x000fea0003800000 */
.L_x_4997:
[----:B------:R-:W2:Y:S01]  /*10aa0*/  S2R R2, SR_TID.X ;  /* 0x0000000000027919 */ /* 0x000ea20000002100 */
[----:B------:R-:W-:Y:S01]  /*10ab0*/  IADD3 R24, R24, 0x1, RZ ;  /* 0x0000000118187810 */ /* 0x000fe20007ffe0ff */
[----:B------:R-:W-:Y:S03]  /*10ac0*/  BSSY B0, `(.L_x_5012) ;  /* 0x0000012000007945 */ /* 0x000fe60003800000 */
[----:B------:R-:W-:-:S04]  /*10ad0*/  ISETP.NE.AND P0, PT, R24, 0x2, PT ;  /* 0x000000021800780c */ /* 0x000fc80003f05270 */
[----:B------:R-:W-:Y:S02]  /*10ae0*/  SEL R5, RZ, 0x1, P0 ;  /* 0x00000001ff057807 */ /* 0x000fe40000000000 */
[----:B--2---:R-:W-:-:S04]  /*10af0*/  LOP3.LUT R2, R2, 0x7f, RZ, 0xc0, !PT ;  /* 0x0000007f02027812 */ /* 0x004fc800078ec0ff */
[----:B------:R-:W-:-:S13]  /*10b00*/  ISETP.NE.AND P1, PT, R2, RZ, PT ;  /* 0x000000ff0200720c */ /* 0x000fda0003f25270 */
[----:B------:R-:W-:Y:S05]  /*10b10*/  @P1 BRA `(.L_x_5013) ;  /* 0x0000000000301947 */ /* 0x000fea0003800000 */
[----:B------:R-:W2:Y:S01]  /*10b20*/  S2R R7, SR_LANEID ;  /* 0x0000000000077919 */ /* 0x000ea20000000000 */
[----:B------:R-:W-:Y:S01]  /*10b30*/  VOTEU.ANY UR4, UPT, PT ;  /* 0x0000000000047886 */ /* 0x000fe200038e0100 */
[----:B------:R-:W3:Y:S01]  /*10b40*/  LDC.64 R2, c[0x0][0xc60] ;  /* 0x00031800ff027b82 */ /* 0x000ee20000000a00 */
[----:B------:R-:W2:Y:S02]  /*10b50*/  FLO.U32 R0, UR4 ;  /* 0x0000000400007d00 */ /* 0x000ea400080e0000 */
[----:B--2---:R-:W-:-:S06]  /*10b60*/  ISETP.EQ.U32.AND P1, PT, R0, R7, PT ;  /* 0x000000070000720c */ /* 0x004fcc0003f22070 */
[----:B------:R-:W3:Y:S07]  /*10b70*/  POPC R7, UR4 ;  /* 0x0000000400077d09 */ /* 0x000eee0008000000 */
[----:B---3--:R-:W2:Y:S01]  /*10b80*/  @P1 ATOMG.E.ADD.STRONG.GPU PT, R3, desc[UR48][R2.64], R7 ;  /* 0x00000007020319a8 */ /* 0x008ea200081ee1f0 */
[----:B------:R-:W3:Y:S02]  /*10b90*/  S2R R4, SR_LTMASK ;  /* 0x0000000000047919 */ /* 0x000ee40000003900 */
[----:B---3--:R-:W-:-:S04]  /*10ba0*/  LOP3.LUT R4, R4, UR4, RZ, 0xc0, !PT ;  /* 0x0000000404047c12 */ /* 0x008fc8000f8ec0ff */
[----:B------:R-:W3:Y:S01]  /*10bb0*/  POPC R9, R4 ;  /* 0x0000000400097309 */ /* 0x000ee20000000000 */
[----:B--2---:R-:W3:Y:S02]  /*10bc0*/  SHFL.IDX PT, R0, R3, R0, 0x1f ;  /* 0x00001f0003007589 */ /* 0x004ee400000e0000 */
[----:B---3--:R-:W-:-:S07]  /*10bd0*/  IADD3 R16, R0, UR37, R9 ;  /* 0x0000002500107c10 */ /* 0x008fce000fffe009 */
.L_x_5013:
[----:B------:R-:W-:Y:S05]  /*10be0*/  BSYNC B0 ;  /* 0x0000000000007941 */ /* 0x000fea0003800000 */
.L_x_5012:
[----:B------:R-:W-:Y:S02]  /*10bf0*/  SEL R24, R24, RZ, P0 ;  /* 0x000000ff18187207 */ /* 0x000fe40000000000 */
[----:B------:R-:W-:-:S07]  /*10c00*/  LOP3.LUT R26, R26, R5, RZ, 0x3c, !PT ;  /* 0x000000051a1a7212 */ /* 0x000fce00078e3cff */
.L_x_4972:
[----:B------:R-:W-:Y:S05]  /*10c10*/  BSYNC B7 ;  /* 0x0000000000077941 */ /* 0x000fea0003800000 */
.L_x_4970:
        /* <DEDUP_REMOVED lines=8> */
[----:B------:R4:W2:Y:S01]  /*10ca0*/  LDS.128 R16, [R22+0x228d0] ;  /* 0x0228d00016107984 */ /* 0x0008a20000000c00 */
[----:B------:R-:W-:Y:S06]  /*10cb0*/  BAR.ARV 0x4, 0x180 ;  /* 0x0106000000007b1d */ /* 0x000fec0000002000 */
[----:B------:R-:W-:Y:S05]  /*10cc0*/  BRA `(.L_x_5015) ;  /* 0x0000000800cc7947 */ /* 0x000fea0003800000 */
.L_x_5014:
[----:B------:R-:W2:Y:S01]  /*10cd0*/  S2R R0, SR_TID.X ;  /* 0x0000000000007919 */ /* 0x000ea20000002100 */
[----:B------:R-:W-:Y:S01]  /*10ce0*/  UMOV UR4, 0xffffffff ;  /* 0xffffffff00047882 */ /* 0x000fe20000000000 */
[----:B--2---:R-:W-:-:S04]  /*10cf0*/  LOP3.LUT R8, R0, 0x1f, RZ, 0xc0, !PT ;  /* 0x0000001f00087812 */ /* 0x004fc800078ec0ff */
[----:B------:R-:W-:Y:S01]  /*10d00*/  ISETP.NE.AND P0, PT, R8, 0x1f, PT ;  /* 0x0000001f0800780c */ /* 0x000fe20003f05270 */
[----:B------:R-:W-:-:S12]  /*10d10*/  BRA.DIV UR4, `(.L_x_5016) ;  /* 0x0000003e04447947 */ /* 0x000fd8000b800000 */
[----:B------:R-:W-:Y:S01]  /*10d20*/  IMAD.IADD R5, R19, 0x1, R8 ;  /* 0x0000000113057824 */ /* 0x000fe200078e0208 */
[----:B------:R-:W-:-:S04]  /*10d30*/  ULDC UR4, c[0x0][0xc3c] ;  /* 0x00030f0000047ab9 */ /* 0x000fc80000000800 */
[----:B------:R-:W-:-:S13]  /*10d40*/  ISETP.GE.OR P1, PT, R5, UR4, !P0 ;  /* 0x0000000405007c0c */ /* 0x000fda000c726670 */
[----:B------:R-:W2:Y:S02]  /*10d50*/  @!P1 LDC.64 R2, c[0x0][0xc80] ;  /* 0x00032000ff029b82 */ /* 0x000ea40000000a00 */
[----:B--2---:R-:W-:-:S06]  /*10d60*/  @!P1 IMAD.WIDE R2, R5, 0x4, R2 ;  /* 0x0000000405029825 */ /* 0x004fcc00078e0202 */
[----:B------:R-:W2:Y:S01]  /*10d70*/  @!P1 LDG.E R2, desc[UR48][R2.64] ;  /* 0x0000003002029981 */ /* 0x000ea2000c1e1900 */
[----:B------:R-:W-:Y:S01]  /*10d80*/  IMAD.MOV.U32 R5, RZ, RZ, RZ ;  /* 0x000000ffff057224 */ /* 0x000fe200078e00ff */
[C---:B------:R-:W-:Y:S02]  /*10d90*/  ISETP.GE.U32.AND P2, PT, R8.reuse, 0x2, PT ;  /* 0x000000020800780c */ /* 0x040fe40003f46070 */
[C---:B------:R-:W-:Y:S01]  /*10da0*/  ISETP.GE.U32.AND P3, PT, R8.reuse, 0x4, PT ;  /* 0x000000040800780c */ /* 0x040fe20003f66070 */
[----:B------:R-:W-:Y:S01]  /*10db0*/  SHFL.IDX PT, R0, R16, RZ, 0x1f ;  /* 0x00001fff10007589 */ /* 0x000fe200000e0000 */
[C---:B------:R-:W-:Y:S02]  /*10dc0*/  ISETP.GE.U32.AND P4, PT, R8.reuse, 0x8, PT ;  /* 0x000000080800780c */ /* 0x040fe40003f86070 */
[C---:B------:R-:W-:Y:S01]  /*10dd0*/  ISETP.GE.U32.AND P5, PT, R8.reuse, 0x10, PT ;  /* 0x000000100800780c */ /* 0x040fe20003fa6070 */
[----:B------:R-:W-:Y:S01]  /*10de0*/  SHFL.IDX PT, R4, R16, 0x1, 0x1f ;  /* 0x00201f0010047f89 */ /* 0x000fe200000e0000 */
[----:B--2---:R-:W-:Y:S01]  /*10df0*/  @!P1 IMAD.MOV.U32 R5, RZ, RZ, R2 ;  /* 0x000000ffff059224 */ /* 0x004fe200078e0002 */
[----:B------:R-:W-:-:S04]  /*10e00*/  ISETP.NE.AND P1, PT, R8, RZ, PT ;  /* 0x000000ff0800720c */ /* 0x000fc80003f25270 */
[----:B------:R-:W2:Y:S02]  /*10e10*/  SHFL.UP PT, R14, R5, 0x1, RZ ;  /* 0x04200000050e7989 */ /* 0x000ea400000e00ff */
[----:B--2---:R-:W-:-:S05]  /*10e20*/  SEL R6, R14, RZ, P1 ;  /* 0x000000ff0e067207 */ /* 0x004fca0000800000 */
[----:B------:R-:W-:-:S05]  /*10e30*/  IMAD.IADD R6, R5, 0x1, R6 ;  /* 0x0000000105067824 */ /* 0x000fca00078e0206 */
[----:B------:R-:W2:Y:S02]  /*10e40*/  SHFL.UP PT, R14, R6, 0x2, RZ ;  /* 0x04400000060e7989 */ /* 0x000ea400000e00ff */
[----:B--2---:R-:W-:-:S05]  /*10e50*/  SEL R7, R14, RZ, P2 ;  /* 0x000000ff0e077207 */ /* 0x004fca0001000000 */
[----:B------:R-:W-:-:S05]  /*10e60*/  IMAD.IADD R7, R6, 0x1, R7 ;  /* 0x0000000106077824 */ /* 0x000fca00078e0207 */
[----:B------:R-:W2:Y:S02]  /*10e70*/  SHFL.UP PT, R14, R7, 0x4, RZ ;  /* 0x04800000070e7989 */ /* 0x000ea400000e00ff */
[----:B--2---:R-:W-:-:S04]  /*10e80*/  SEL R2, R14, RZ, P3 ;  /* 0x000000ff0e027207 */ /* 0x004fc80001800000 */
[----:B------:R-:W-:-:S05]  /*10e90*/  IADD3 R2, R7, R2, RZ ;  /* 0x0000000207027210 */ /* 0x000fca0007ffe0ff */
[----:B------:R-:W2:Y:S02]  /*10ea0*/  SHFL.UP PT, R14, R2, 0x8, RZ ;  /* 0x05000000020e7989 */ /* 0x000ea400000e00ff */
[----:B--2---:R-:W-:-:S05]  /*10eb0*/  SEL R3, R14, RZ, P4 ;  /* 0x000000ff0e037207 */ /* 0x004fca0002000000 */
[----:B------:R-:W-:-:S05]  /*10ec0*/  IMAD.IADD R3, R2, 0x1, R3 ;  /* 0x0000000102037824 */ /* 0x000fca00078e0203 */
[----:B------:R-:W2:Y:S02]  /*10ed0*/  SHFL.UP PT, R14, R3, 0x10, RZ ;  /* 0x06000000030e7989 */ /* 0x000ea400000e00ff */
[----:B--2---:R-:W-:-:S05]  /*10ee0*/  SEL R6, R14, RZ, P5 ;  /* 0x000000ff0e067207 */ /* 0x004fca0002800000 */
[----:B------:R-:W-:-:S05]  /*10ef0*/  IMAD.IADD R6, R3, 0x1, R6 ;  /* 0x0000000103067824 */ /* 0x000fca00078e0206 */
[----:B------:R2:W3:Y:S02]  /*10f00*/  SHFL.IDX PT, R14, R6, 0x1f, 0x1f ;  /* 0x03e01f00060e7f89 */ /* 0x0004e400000e0000 */
.L_x_5132:
[----:B------:R-:W-:Y:S02]  /*10f10*/  ULDC UR4, c[0x0][0xc38] ;  /* 0x00030e0000047ab9 */ /* 0x000fe40000000800 */
[----:B------:R-:W-:-:S04]  /*10f20*/  IMAD.U32 R7, RZ, RZ, UR4 ;  /* 0x00000004ff077e24 */ /* 0x000fc8000f8e00ff */
[----:B---3--:R-:W-:-:S04]  /*10f30*/  IMAD R14, R14, R7, RZ ;  /* 0x000000070e0e7224 */ /* 0x008fc800078e02ff */
[----:B------:R-:W-:-:S05]  /*10f40*/  IMAD.IADD R9, R4, 0x1, R14 ;  /* 0x0000000104097824 */ /* 0x000fca00078e020e */
[----:B------:R-:W-:-:S13]  /*10f50*/  ISETP.GT.AND P6, PT, R9, R0, PT ;  /* 0x000000000900720c */ /* 0x000fda0003fc4270 */
[----:B------:R-:W-:Y:S05]  /*10f60*/  @P6 BRA `(.L_x_5017) ;  /* 0x00000000009c6947 */ /* 0x000fea0003800000 */
.L_x_5022:
[----:B------:R-:W3:Y:S01]  /*10f70*/  LDC R2, c[0x0][0xc3c] ;  /* 0x00030f00ff027b82 */ /* 0x000ee20000000800 */
[----:B------:R-:W-:-:S05]  /*10f80*/  VIADD R19, R19, 0x1f ;  /* 0x0000001f13137836 */ /* 0x000fca0000000000 */
[----:B---3--:R-:W-:-:S13]  /*10f90*/  ISETP.GE.AND P6, PT, R19, R2, PT ;  /* 0x000000021300720c */ /* 0x008fda0003fc6270 */
[----:B------:R-:W-:Y:S05]  /*10fa0*/  @P6 BRA `(.L_x_5018) ;  /* 0x0000000400d06947 */ /* 0x000fea0003800000 */
[----:B------:R-:W3:Y:S01]  /*10fb0*/  S2R R3, SR_TID.X ;  /* 0x0000000000037919 */ /* 0x000ee20000002100 */
[----:B------:R-:W-:Y:S01]  /*10fc0*/  BSSY B0, `(.L_x_5019) ;  /* 0x0000009000007945 */ /* 0x000fe20003800000 */
[----:B------:R-:W-:Y:S02]  /*10fd0*/  MOV R5, RZ ;  /* 0x000000ff00057202 */ /* 0x000fe40000000f00 */
[----:B---3--:R-:W-:-:S05]  /*10fe0*/  LOP3.LUT R3, R3, 0x1f, RZ, 0xc0, !PT ;  /* 0x0000001f03037812 */ /* 0x008fca00078ec0ff */
[----:B------:R-:W-:-:S05]  /*10ff0*/  IMAD.IADD R7, R19, 0x1, R3 ;  /* 0x0000000113077824 */ /* 0x000fca00078e0203 */
[----:B------:R-:W-:-:S13]  /*11000*/  ISETP.GE.OR P6, PT, R7, R2, !P0 ;  /* 0x000000020700720c */ /* 0x000fda00047c6670 */
[----:B------:R-:W-:Y:S05]  /*11010*/  @P6 BRA `(.L_x_5020) ;  /* 0x00000000000c6947 */ /* 0x000fea0003800000 */
[----:B------:R-:W3:Y:S02]  /*11020*/  LDC.64 R2, c[0x0][0xc80] ;  /* 0x00032000ff027b82 */ /* 0x000ee40000000a00 */
[----:B---3--:R-:W-:-:S05]  /*11030*/  IMAD.WIDE R2, R7, 0x4, R2 ;  /* 0x0000000407027825 */ /* 0x008fca00078e0202 */
[----:B------:R3:W5:Y:S02]  /*11040*/  LDG.E R5, desc[UR48][R2.64] ;  /* 0x0000003002057981 */ /* 0x000764000c1e1900 */
.L_x_5020:
[----:B------:R-:W-:Y:S05]  /*11050*/  BSYNC B0 ;  /* 0x0000000000007941 */ /* 0x000fea0003800000 */
.L_x_5019:
        /* <DEDUP_REMOVED lines=18> */
.L_x_5140:
[----:B------:R-:W-:Y:S02]  /*11180*/  ULDC UR4, c[0x0][0xc38] ;  /* 0x00030e0000047ab9 */ /* 0x000fe40000000800 */
[----:B------:R-:W-:-:S04]  /*11190*/  IMAD.U32 R7, RZ, RZ, UR4 ;  /* 0x00000004ff077e24 */ /* 0x000fc8000f8e00ff */
[----:B---3--:R-:W-:-:S05]  /*111a0*/  IMAD R14, R14, R7, RZ ;  /* 0x000000070e0e7224 */ /* 0x008fca00078e02ff */
[----:B------:R-:W-:-:S04]  /*111b0*/  IADD3 R9, R14, R9, RZ ;  /* 0x000000090e097210 */ /* 0x000fc80007ffe0ff */
[----:B------:R-:W-:-:S13]  /*111c0*/  ISETP.GT.AND P6, PT, R9, R0, PT ;  /* 0x000000000900720c */ /* 0x000fda0003fc4270 */
[----:B------:R-:W-:Y:S05]  /*111d0*/  @!P6 BRA `(.L_x_5022) ;  /* 0xfffffffc0064e947 */ /* 0x000fea000383ffff */
.L_x_5017:
        /* <DEDUP_REMOVED lines=8> */
.L_x_5144:
[----:B------:R-:W-:Y:S01]  /*11260*/  ISETP.NE.AND P0, PT, R2, RZ, PT ;  /* 0x000000ff0200720c */ /* 0x000fe20003f05270 */
[----:B------:R-:W-:-:S12]  /*11270*/  IMAD.MOV.U32 R14, RZ, RZ, RZ ;  /* 0x000000ffff0e7224 */ /* 0x000fd800078e00ff */
[----:B------:R-:W-:Y:S05]  /*11280*/  @!P0 BRA `(.L_x_5024) ;  /* 0x0000000000108947 */ /* 0x000fea0003800000 */
[----:B------:R-:W-:Y:S01]  /*11290*/  UMOV UR4, 0xffffffff ;  /* 0xffffffff00047882 */ /* 0x000fe20000000000 */
[----:B------:R-:W-:Y:S02]  /*112a0*/  VIADD R12, R4, 0xffffffff ;  /* 0xffffffff040c7836 */ /* 0x000fe40000000000 */
[----:B------:R-:W-:Y:S05]  /*112b0*/  BRA.DIV UR4, `(.L_x_5025) ;  /* 0x0000004204047947 */ /* 0x000fea000b800000 */
[----:B------:R0:W0:Y:S02]  /*112c0*/  SHFL.IDX PT, R14, R6, R12, 0x1f ;  /* 0x00001f0c060e7589 */ /* 0x00002400000e0000 */
.L_x_5024:
[----:B------:R-:W5:Y:S01]  /*112d0*/  LDC.64 R2, c[0x0][0xc90] ;  /* 0x00032400ff027b82 */ /* 0x000f620000000a00 */
[----:B------:R-:W-:-:S04]  /*112e0*/  IMAD.IADD R19, R4, 0x1, R19 ;  /* 0x0000000104137824 */ /* 0x000fc800078e0213 */
[----:B-----5:R-:W-:-:S05]  /*112f0*/  IMAD.WIDE R2, R19, 0x4, R2 ;  /* 0x0000000413027825 */ /* 0x020fca00078e0202 */
[----:B0-2---:R0:W3:Y:S01]  /*11300*/  LDG.E R6, desc[UR48][R2.64] ;  /* 0x0000003002067981 */ /* 0x0050e2000c1e1900 */
[----:B------:R-:W-:Y:S01]  /*11310*/  IMAD R16, R14, R7, R16 ;  /* 0x000000070e107224 */ /* 0x000fe200078e0210 */
[----:B0-----:R-:W-:Y:S01]  /*11320*/  MOV R2, RZ ;  /* 0x000000ff00027202 */ /* 0x001fe20000000f00 */
[----:B---34-:R-:W-:-:S05]  /*11330*/  IMAD R4, R5, R6, RZ ;  /* 0x0000000605047224 */ /* 0x018fca00078e02ff */
[----:B------:R-:W-:-:S04]  /*11340*/  IABS R8, R4 ;  /* 0x0000000400087213 */ /* 0x000fc80000000000 */
[----:B-1----:R-:W0:Y:S08]  /*11350*/  I2F.RP R10, R8 ;  /* 0x00000008000a7306 */ /* 0x002e300000209400 */
        /* <DEDUP_REMOVED lines=23> */
[----:B------:R-:W-:-:S03]  /*114d0*/  IMAD.MOV R2, RZ, RZ, -R2 ;  /* 0x000000ffff027224 */ /* 0x000fc600078e0a02 */
[----:B------:R-:W-:Y:S01]  /*114e0*/  IADD3 R3, -R0, RZ, RZ ;  /* 0x000000ff00037210 */ /* 0x000fe20007ffe1ff */
        /* <DEDUP_REMOVED lines=20> */
[----:B------:R-:W-:Y:S01]  /*11630*/  @!P1 IMAD.IADD R4, R4, 0x1, -R7 ;  /* 0x0000000104049824 */ /* 0x000fe200078e0a07 */
[----:B------:R-:W-:Y:S02]  /*11640*/  @!P1 IADD3 R2, R2, 0x1, RZ ;  /* 0x0000000102029810 */ /* 0x000fe40007ffe0ff */
        /* <DEDUP_REMOVED lines=10> */
.L_x_5018:
[----:B------:R-:W-:Y:S01]  /*116f0*/  UMOV UR4, URZ ;  /* 0x0000003f00047c82 */ /* 0x000fe20008000000 */
[----:B------:R-:W-:Y:S01]  /*11700*/  UMOV UR5, URZ ;  /* 0x0000003f00057c82 */ /* 0x000fe20008000000 */
[----:B------:R-:W-:Y:S01]  /*11710*/  ULDC UR6, c[0x0][0xc3c] ;  /* 0x00030f0000067ab9 */ /* 0x000fe20000000800 */
[----:B------:R-:W-:Y:S01]  /*11720*/  IMAD.MOV.U32 R16, RZ, RZ, R0 ;  /* 0x000000ffff107224 */ /* 0x000fe200078e0000 */
[----:B------:R-:W-:Y:S01]  /*11730*/  MOV R17, UR4 ;  /* 0x0000000400117c02 */ /* 0x000fe20008000f00 */
[----:B------:R-:W-:Y:S02]  /*11740*/  IMAD.U32 R18, RZ, RZ, UR5 ;  /* 0x00000005ff127e24 */ /* 0x000fe4000f8e00ff */
[----:B------:R-:W-:-:S07]  /*11750*/  IMAD.U32 R19, RZ, RZ, UR6 ;  /* 0x00000006ff137e24 */ /* 0x000fce000f8e00ff */
.L_x_5026:
[----:B------:R-:W3:Y:S01]  /*11760*/  S2R R0, SR_TID.X ;  /* 0x0000000000007919 */ /* 0x000ee20000002100 */
        /* <DEDUP_REMOVED lines=9> */
.L_x_5015:
[----:B------:R-:W-:Y:S02]  /*11800*/  ULDC UR4, c[0x0][0xc3c] ;  /* 0x00030f0000047ab9 */ /* 0x000fe40000000800 */
[----:B--2---:R-:W-:-:S13]  /*11810*/  ISETP.GE.AND P0, PT, R19, UR4, PT ;  /* 0x0000000413007c0c */ /* 0x004fda000bf06270 */
[----:B------:R-:W-:Y:S05]  /*11820*/  @!P0 BRA `(.L_x_5027) ;  /* 0xffffffb8004c8947 */ /* 0x000fea000383ffff */
[----:B------:R-:W-:Y:S05]  /*11830*/  BSYNC B8 ;  /* 0x0000000000087941 */ /* 0x000fea0003800000 */
.L_x_4966:
[----:B-1----:R-:W2:Y:S01]  /*11840*/  LDL.LU R0, [R1+0x24] ;  /* 0x0000240001007983 */ /* 0x002ea20000300800 */
[----:B------:R-:W-:Y:S01]  /*11850*/  BSSY B0, `(.L_x_5028) ;  /* 0x000000b000007945 */ /* 0x000fe20003800000 */
[----:B------:R-:W1:Y:S01]  /*11860*/  S2R R5, SR_CgaCtaId ;  /* 0x0000000000057919 */ /* 0x000e620000008800 */
[----:B--2---:R-:W-:-:S05]  /*11870*/  VIADD R0, R0, 0x1 ;  /* 0x0000000100007836 */ /* 0x004fca0000000000 */
        /* <DEDUP_REMOVED lines=8> */
.L_x_5147:
[----:B------:R-:W-:Y:S05]  /*11900*/  BSYNC B0 ;  /* 0x0000000000007941 */ /* 0x000fea0003800000 */
.L_x_5028:
[----:B------:R-:W-:-:S03]  /*11910*/  UMOV UR4, 0xffffffff ;  /* 0xffffffff00047882 */ /* 0x000fc60000000000 */
[----:B------:R-:W-:Y:S05]  /*11920*/  BRA.DIV UR4, `(.L_x_5030) ;  /* 0x0000003a04a07947 */ /* 0x000fea000b800000 */
[----:B-1----:R-:W1:Y:S02]  /*11930*/  S2R R0, SR_TID.X ;  /* 0x0000000000007919 */ /* 0x002e640000002100 */
[----:B-1----:R-:W-:-:S04]  /*11940*/  SHF.R.U32.HI R0, RZ, 0x5, R0 ;  /* 0x00000005ff007819 */ /* 0x002fc80000011600 */
[----:B------:R-:W-:-:S05]  /*11950*/  LOP3.LUT R0, R0, 0x3, RZ, 0xc0, !PT ;  /* 0x0000000300007812 */ /* 0x000fca00078ec0ff */
[----:B------:R1:W2:Y:S02]  /*11960*/  SHFL.IDX PT, R14, R0, RZ, 0x1f ;  /* 0x00001fff000e7589 */ /* 0x0002a400000e0000 */
.L_x_5150:
[----:B--2---:R-:W-:Y:S01]  /*11970*/  ISETP.NE.AND P0, PT, R14, RZ, PT ;  /* 0x000000ff0e00720c */ /* 0x004fe20003f05270 */
[----:B------:R-:W-:-:S12]  /*11980*/  BSSY B0, `(.L_x_5031) ;  /* 0x0000024000007945 */ /* 0x000fd80003800000 */
[----:B------:R-:W-:Y:S05]  /*11990*/  @P0 BRA `(.L_x_5032) ;  /* 0x0000000000880947 */ /* 0x000fea0003800000 */
[----:B------:R-:W-:-:S03]  /*119a0*/  UMOV UR4, 0xffffffff ;  /* 0xffffffff00047882 */ /* 0x000fc60000000000 */
[----:B------:R-:W-:Y:S05]  /*119b0*/  BRA.DIV UR4, `(.L_x_5033) ;  /* 0x0000003a04b07947 */ /* 0x000fea000b800000 */
[----:B------:R-:W-:-:S13]  /*119c0*/  ELECT P6, URZ, PT ;  /* 0x00000000003f782f */ /* 0x000fda00038c0000 */
.L_x_5153:
[----:B------:R-:W-:Y:S05]  /*119d0*/  @!P6 BRA `(.L_x_5032) ;  /* 0x000000000078e947 */ /* 0x000fea0003800000 */
[----:B------:R-:W-:-:S06]  /*119e0*/  ULOP3.LUT UR4, UR39, 0x2, URZ, 0xfc, !UPT ;  /* 0x0000000227047892 */ /* 0x000fcc000f8efc3f */
[----:B-1----:R-:W-:-:S05]  /*119f0*/  IMAD.U32 R0, RZ, RZ, UR4 ;  /* 0x00000004ff007e24 */ /* 0x002fca000f8e00ff */
[----:B------:R-:W-:-:S13]  /*11a00*/  ISETP.NE.AND P0, PT, R0, 0x3, PT ;  /* 0x000000030000780c */ /* 0x000fda0003f05270 */
[----:B------:R-:W-:Y:S05]  /*11a10*/  @!P0 BRA `(.L_x_5034) ;  /* 0x0000000000048947 */ /* 0x000fea0003800000 */
[----:B------:R-:W-:Y:S01]  /*11a20*/  BPT.TRAP 0x1 ;  /* 0x000000040000795c */ /* 0x000fe20000300000 */
.L_x_5034:
[----:B------:R-:W-:Y:S01]  /*11a30*/  IMAD R5, R24, 0x8, R7 ;  /* 0x0000000818057824 */ /* 0x000fe200078e0207 */
[----:B------:R-:W-:Y:S02]  /*11a40*/  SHF.L.U32 R0, R26, 0x1f, RZ ;  /* 0x0000001f1a007819 */ /* 0x000fe400000006ff */
[----:B------:R-:W-:Y:S02]  /*11a50*/  IADD3 R24, R24, 0x1, RZ ;  /* 0x0000000118187810 */ /* 0x000fe40007ffe0ff */
[----:B------:R-:W1:Y:S02]  /*11a60*/  SYNCS.PHASECHK.TRANS64.TRYWAIT P1, [R5+URZ+0x22840], R0 ;  /* 0x02284000050075a7 */ /* 0x000e64000802017f */
[----:B------:R-:W-:-:S04]  /*11a70*/  ISETP.NE.AND P2, PT, R24, 0x2, PT ;  /* 0x000000021800780c */ /* 0x000fc80003f45270 */
[----:B------:R-:W-:Y:S01]  /*11a80*/  SEL R3, RZ, 0x1, P2 ;  /* 0x00000001ff037807 */ /* 0x000fe20001000000 */
[----:B-1----:R-:W-:Y:S08]  /*11a90*/  @!P1 BRA `(.L_x_5035) ;  /* 0x0000003800989947 */ /* 0x002ff00003800000 */
.L_x_5154:
[----:B------:R-:W-:Y:S02]  /*11aa0*/  SEL R24, R24, RZ, P2 ;  /* 0x000000ff18187207 */ /* 0x000fe40001000000 */
[----:B------:R-:W-:Y:S01]  /*11ab0*/  LOP3.LUT R2, R26, R3, RZ, 0x3c, !PT ;  /* 0x000000031a027212 */ /* 0x000fe200078e3cff */
[----:B------:R-:W-:Y:S06]  /*11ac0*/  @!P0 BRA `(.L_x_5036) ;  /* 0x0000000000048947 */ /* 0x000fec0003800000 */
[----:B------:R-:W-:Y:S01]  /*11ad0*/  BPT.TRAP 0x1 ;  /* 0x000000040000795c */ /* 0x000fe20000300000 */
.L_x_5036:
[----:B------:R-:W-:Y:S01]  /*11ae0*/  IMAD R3, R24, 0x8, R7 ;  /* 0x0000000818037824 */ /* 0x000fe200078e0207 */
[----:B------:R-:W-:-:S04]  /*11af0*/  SHF.L.U32 R2, R2, 0x1f, RZ ;  /* 0x0000001f02027819 */ /* 0x000fc800000006ff */
[----:B------:R-:W2:Y:S02]  /*11b00*/  SYNCS.PHASECHK.TRANS64.TRYWAIT P1, [R3+URZ+0x22840], R2 ;  /* 0x02284002030075a7 */ /* 0x000ea4000802017f */
[----:B--2---:R-:W-:Y:S05]  /*11b10*/  @!P1 BRA `(.L_x_5037) ;  /* 0x00000038008c9947 */ /* 0x004fea0003800000 */
.L_x_5155:
[----:B------:R-:W-:Y:S05]  /*11b20*/  @!P0 BRA `(.L_x_5038) ;  /* 0x0000000000048947 */ /* 0x000fea0003800000 */
[----:B------:R-:W-:Y:S01]  /*11b30*/  BPT.TRAP 0x1 ;  /* 0x000000040000795c */ /* 0x000fe20000300000 */
.L_x_5038:
[----:B------:R-:W5:Y:S02]  /*11b40*/  SYNCS.PHASECHK.TRANS64.TRYWAIT P1, [R5+URZ+0x22860], R0 ;  /* 0x02286000050075a7 */ /* 0x000f64000802017f */
[----:B-----5:R-:W-:Y:S05]  /*11b50*/  @!P1 BRA `(.L_x_5039) ;  /* 0x0000003800909947 */ /* 0x020fea0003800000 */
.L_x_5156:
[----:B------:R-:W-:Y:S05]  /*11b60*/  @!P0 BRA `(.L_x_5040) ;  /* 0x0000000000048947 */ /* 0x000fea0003800000 */
[----:B------:R-:W-:Y:S01]  /*11b70*/  BPT.TRAP 0x1 ;  /* 0x000000040000795c */ /* 0x000fe20000300000 */
.L_x_5040:
[----:B------:R0:W0:Y:S02]  /*11b80*/  SYNCS.PHASECHK.TRANS64.TRYWAIT P0, [R3+URZ+0x22860], R2 ;  /* 0x02286002030075a7 */ /* 0x000024000800017f */
[----:B0-----:R-:W-:Y:S05]  /*11b90*/  @!P0 NANOSLEEP.SYNCS 0x989680 ;  /* 0x009896800000895d */ /* 0x001fea0003900000 */
[----:B------:R-:W0:Y:S02]  /*11ba0*/  @!P0 SYNCS.PHASECHK.TRANS64 P0, [R3+URZ+0x22860], R2 ;  /* 0x02286002030085a7 */ /* 0x000e24000800007f */
[----:B0-----:R-:W-:Y:S05]  /*11bb0*/  @!P0 BRA `(.L_x_5040) ;  /* 0xfffffffc00f08947 */ /* 0x001fea000383ffff */
.L_x_5032:
[----:B------:R-:W-:Y:S05]  /*11bc0*/  BSYNC B0 ;  /* 0x0000000000007941 */ /* 0x000fea0003800000 */
.L_x_5031:
[----:B------:R-:W-:Y:S05]  /*11bd0*/  EXIT ;  /* 0x000000000000794d */ /* 0x000fea0003800000 */
.L_x_4902:
[----:B0-----:R-:W-:-:S04]  /*11be0*/  IMAD.U32 R3, RZ, RZ, UR51 ;  /* 0x00000033ff037e24 */ /* 0x001fc8000f8e00ff */
[----:B------:R0:W1:Y:S03]  /*11bf0*/  SYNCS.PHASECHK.TRANS64.TRYWAIT P0, [R3+URZ+0x22800], R0 ;  /* 0x02280000030075a7 */ /* 0x000066000800017f */
[----:B-1----:R-:W-:Y:S05]  /*11c00*/  @!P0 NANOSLEEP.SYNCS 0x989680 ;  /* 0x009896800000895d */ /* 0x002fea0003900000 */
[----:B------:R-:W1:Y:S02]  /*11c10*/  @!P0 SYNCS.PHASECHK.TRANS64 P0, [R3+URZ+0x22800], R0 ;  /* 0x02280000030085a7 */ /* 0x000e64000800007f */
[----:B-1----:R-:W-:Y:S05]  /*11c20*/  @!P0 BRA `(.L_x_4902) ;  /* 0xfffffffc00ec8947 */ /* 0x002fea000383ffff */
[----:B------:R-:W-:Y:S05]  /*11c30*/  BRA `(.L_x_5041) ;  /* 0xfffffefc00947947 */ /* 0x000fea000383ffff */
.L_x_4906:
[----:B-1----:R-:W-:-:S04]  /*11c40*/  IMAD.U32 R3, RZ, RZ, UR22 ;  /* 0x00000016ff037e24 */ /* 0x002fc8000f8e00ff */
[----:B------:R1:W2:Y:S03]  /*11c50*/  SYNCS.PHASECHK.TRANS64.TRYWAIT P1, [R3+URZ+0x22830], R8 ;  /* 0x02283008030075a7 */ /* 0x0002a6000802017f */
[----:B--2---:R-:W-:Y:S05]  /*11c60*/  @!P1 NANOSLEEP.SYNCS 0x989680 ;  /* 0x009896800000995d */ /* 0x004fea0003900000 */
[----:B------:R-:W2:Y:S02]  /*11c70*/  @!P1 SYNCS.PHASECHK.TRANS64 P1, [R3+URZ+0x22830], R8 ;  /* 0x02283008030095a7 */ /* 0x000ea4000802007f */
[----:B--2---:R-:W-:Y:S05]  /*11c80*/  @!P1 BRA `(.L_x_4906) ;  /* 0xfffffffc00ec9947 */ /* 0x004fea000383ffff */
[----:B------:R-:W-:Y:S05]  /*11c90*/  BRA `(.L_x_4905) ;  /* 0xfffffefc00b87947 */ /* 0x000fea000383ffff */
.L_x_4911:
[----:B-1----:R-:W-:-:S04]  /*11ca0*/  IMAD.U32 R9, RZ, RZ, UR22 ;  /* 0x00000016ff097e24 */ /* 0x002fc8000f8e00ff */
[----:B------:R1:W2:Y:S03]  /*11cb0*/  SYNCS.PHASECHK.TRANS64.TRYWAIT P1, [R9+URZ+0x22850], R8 ;  /* 0x02285008090075a7 */ /* 0x0002a6000802017f */
[----:B--2---:R-:W-:Y:S05]  /*11cc0*/  @!P1 NANOSLEEP.SYNCS 0x989680 ;  /* 0x009896800000995d */ /* 0x004fea0003900000 */
[----:B------:R-:W2:Y:S02]  /*11cd0*/  @!P1 SYNCS.PHASECHK.TRANS64 P1, [R9+URZ+0x22850], R8 ;  /* 0x02285008090095a7 */ /* 0x000ea4000802007f */
[----:B--2---:R-:W-:Y:S05]  /*11ce0*/  @!P1 BRA `(.L_x_4911) ;  /* 0xfffffffc00ec9947 */ /* 0x004fea000383ffff */
[----:B------:R-:W-:Y:S05]  /*11cf0*/  BRA `(.L_x_4910) ;  /* 0xffffff1c003c7947 */ /* 0x000fea000383ffff */
.L_x_4917:
[----:B-1----:R-:W-:-:S04]  /*11d00*/  IMAD.U32 R0, RZ, RZ, UR25 ;  /* 0x00000019ff007e24 */ /* 0x002fc8000f8e00ff */
[----:B------:R1:W2:Y:S03]  /*11d10*/  SYNCS.PHASECHK.TRANS64.TRYWAIT P1, [R0+URZ+0x22830], R7 ;  /* 0x02283007000075a7 */ /* 0x0002a6000802017f */
[----:B--2---:R-:W-:Y:S05]  /*11d20*/  @!P1 NANOSLEEP.SYNCS 0x989680 ;  /* 0x009896800000995d */ /* 0x004fea0003900000 */
[----:B------:R-:W2:Y:S02]  /*11d30*/  @!P1 SYNCS.PHASECHK.TRANS64 P1, [R0+URZ+0x22830], R7 ;  /* 0x02283007000095a7 */ /* 0x000ea4000802007f */
[----:B--2---:R-:W-:Y:S05]  /*11d40*/  @!P1 BRA `(.L_x_4917) ;  /* 0xfffffffc00ec9947 */ /* 0x004fea000383ffff */
[----:B------:R-:W-:Y:S05]  /*11d50*/  BRA `(.L_x_4916) ;  /* 0xffffff20007c7947 */ /* 0x000fea000383ffff */
.L_x_4922:
[----:B-1----:R-:W-:-:S04]  /*11d60*/  IMAD.U32 R10, RZ, RZ, UR25 ;  /* 0x00000019ff0a7e24 */ /* 0x002fc8000f8e00ff */
[----:B------:R1:W2:Y:S03]  /*11d70*/  SYNCS.PHASECHK.TRANS64.TRYWAIT P1, [R10+URZ+0x22850], R7 ;  /* 0x022850070a0075a7 */ /* 0x0002a6000802017f */
[----:B--2---:R-:W-:Y:S05]  /*11d80*/  @!P1 NANOSLEEP.SYNCS 0x989680 ;  /* 0x009896800000995d */ /* 0x004fea0003900000 */
[----:B------:R-:W2:Y:S02]  /*11d90*/  @!P1 SYNCS.PHASECHK.TRANS64 P1, [R10+URZ+0x22850], R7 ;  /* 0x022850070a0095a7 */ /* 0x000ea4000802007f */
[----:B--2---:R-:W-:Y:S05]  /*11da0*/  @!P1 BRA `(.L_x_4922) ;  /* 0xfffffffc00ec9947 */ /* 0x004fea000383ffff */
[----:B------:R-:W-:Y:S05]  /*11db0*/  BRA `(.L_x_4921) ;  /* 0xffffff4800007947 */ /* 0x000fea000383ffff */
.L_x_4929:
[----:B-1----:R-:W-:-:S04]  /*11dc0*/  MOV R0, UR25 ;  /* 0x0000001900007c02 */ /* 0x002fc80008000f00 */
[----:B------:R1:W2:Y:S03]  /*11dd0*/  SYNCS.PHASECHK.TRANS64.TRYWAIT P1, [R0+URZ+0x22830], R7 ;  /* 0x02283007000075a7 */ /* 0x0002a6000802017f */
[----:B--2---:R-:W-:Y:S05]  /*11de0*/  @!P1 NANOSLEEP.SYNCS 0x989680 ;  /* 0x009896800000995d */ /* 0x004fea0003900000 */
[----:B------:R-:W2:Y:S02]  /*11df0*/  @!P1 SYNCS.PHASECHK.TRANS64 P1, [R0+URZ+0x22830], R7 ;  /* 0x02283007000095a7 */ /* 0x000ea4000802007f */
[----:B--2---:R-:W-:Y:S05]  /*11e00*/  @!P1 BRA `(.L_x_4929) ;  /* 0xfffffffc00ec9947 */ /* 0x004fea000383ffff */
[----:B------:R-:W-:Y:S05]  /*11e10*/  BRA `(.L_x_4928) ;  /* 0xffffff4c000c7947 */ /* 0x000fea000383ffff */
.L_x_4934:
[----:B-1----:R-:W-:-:S04]  /*11e20*/  IMAD.U32 R10, RZ, RZ, UR25 ;  /* 0x00000019ff0a7e24 */ /* 0x002fc8000f8e00ff */
[----:B------:R1:W2:Y:S03]  /*11e30*/  SYNCS.PHASECHK.TRANS64.TRYWAIT P1, [R10+URZ+0x22850], R7 ;  /* 0x022850070a0075a7 */ /* 0x0002a6000802017f */
[----:B--2---:R-:W-:Y:S05]  /*11e40*/  @!P1 NANOSLEEP.SYNCS 0x989680 ;  /* 0x009896800000995d */ /* 0x004fea0003900000 */
[----:B------:R-:W2:Y:S02]  /*11e50*/  @!P1 SYNCS.PHASECHK.TRANS64 P1, [R10+URZ+0x22850], R7 ;  /* 0x022850070a0095a7 */ /* 0x000ea4000802007f */
[----:B--2---:R-:W-:Y:S05]  /*11e60*/  @!P1 BRA `(.L_x_4934) ;  /* 0xfffffffc00ec9947 */ /* 0x004fea000383ffff */
[----:B------:R-:W-:Y:S05]  /*11e70*/  BRA `(.L_x_4933) ;  /* 0xffffff6800b07947 */ /* 0x000fea000383ffff */
.L_x_4978:
        /* <DEDUP_REMOVED lines=11> */
.L_x_5043:
[----:B------:R-:W-:Y:S05]  /*11f30*/  BSYNC B0 ;  /* 0x0000000000007941 */ /* 0x000fea0003800000 */
.L_x_5042:
[----:B------:R-:W-:Y:S05]  /*11f40*/  BRA `(.L_x_5044) ;  /* 0xffffffbc00907947 */ /* 0x000fea000383ffff */
.L_x_4981:
[----:B0-----:R0:W1:Y:S02]  /*11f50*/  SYNCS.PHASECHK.TRANS64.TRYWAIT P0, [R33+URZ+0x22840], R0 ;  /* 0x02284000210075a7 */ /* 0x001064000800017f */
[----:B-1----:R-:W-:Y:S05]  /*11f60*/  @!P0 NANOSLEEP.SYNCS 0x989680 ;  /* 0x009896800000895d */ /* 0x002fea0003900000 */
[----:B------:R-:W1:Y:S02]  /*11f70*/  @!P0 SYNCS.PHASECHK.TRANS64 P0, [R33+URZ+0x22840], R0 ;  /* 0x02284000210085a7 */ /* 0x000e64000800007f */
[----:B-1----:R-:W-:Y:S05]  /*11f80*/  @!P0 BRA `(.L_x_4981) ;  /* 0xfffffffc00f08947 */ /* 0x002fea000383ffff */
[----:B------:R-:W-:Y:S05]  /*11f90*/  BRA `(.L_x_5045) ;  /* 0xffffffc000447947 */ /* 0x000fea000383ffff */
.L_x_4982:
        /* <DEDUP_REMOVED lines=8> */
.L_x_5047:
[----:B------:R-:W-:Y:S05]  /*12020*/  BSYNC B0 ;  /* 0x0000000000007941 */ /* 0x000fea0003800000 */
.L_x_5046:
[----:B------:R-:W-:Y:S01]  /*12030*/  IMAD.MOV.U32 R13, RZ, RZ, R0 ;  /* 0x000000ffff0d7224 */ /* 0x000fe200078e0000 */
[----:B------:R-:W-:Y:S01]  /*12040*/  MOV R15, 0xffffffff ;  /* 0xffffffff000f7802 */ /* 0x000fe20000000f00 */
[----:B------:R-:W-:Y:S02]  /*12050*/  IMAD.MOV.U32 R12, RZ, RZ, RZ ;  /* 0x000000ffff0c7224 */ /* 0x000fe400078e00ff */
[----:B------:R-:W-:Y:S02]  /*12060*/  IMAD.MOV.U32 R11, RZ, RZ, 0x181f ;  /* 0x0000181fff0b7424 */ /* 0x000fe400078e00ff */
[----:B------:R-:W-:Y:S02]  /*12070*/  IMAD.MOV.U32 R2, RZ, RZ, R14 ;  /* 0x000000ffff027224 */ /* 0x000fe400078e000e */
[----:B------:R-:W-:-:S07]  /*12080*/  @P0 IMAD R7, R5, 0x2, R22 ;  /* 0x0000000205070824 */ /* 0x000fce00078e0216 */
[----:B------:R-:W-:Y:S05]  /*12090*/  WARPSYNC.COLLECTIVE R15, `(.L_x_5048) ;  /* 0x000000000f087348 */ /* 0x000fea0003c00000 */
[----:B------:R0:W1:Y:S02]  /*120a0*/  SHFL.IDX P6, R14, R13, R12, R11 ;  /* 0x0000000c0d0e7389 */ /* 0x00006400000c000b */
[----:B01----:R-:W-:Y:S01]  /*120b0*/  ENDCOLLECTIVE ;  /* 0x000000000000791b */ /* 0x003fe20003800000 */
.L_x_5048:
[----:B------:R-:W-:Y:S02]  /*120c0*/  IMAD.MOV.U32 R13, RZ, RZ, R4 ;  /* 0x000000ffff0d7224 */ /* 0x000fe400078e0004 */
[----:B------:R-:W-:Y:S02]  /*120d0*/  IMAD.MOV.U32 R12, RZ, RZ, 0x1 ;  /* 0x00000001ff0c7424 */ /* 0x000fe400078e00ff */
[----:B------:R-:W-:-:S07]  /*120e0*/  IMAD.MOV.U32 R3, RZ, RZ, R14 ;  /* 0x000000ffff037224 */ /* 0x000fce00078e000e */
[----:B------:R-:W-:Y:S05]  /*120f0*/  WARPSYNC.COLLECTIVE R15, `(.L_x_5049) ;  /* 0x000000000f087348 */ /* 0x000fea0003c00000 */
[----:B------:R0:W1:Y:S02]  /*12100*/  SHFL.IDX P6, R14, R13, R12, R11 ;  /* 0x0000000c0d0e7389 */ /* 0x00006400000c000b */
[----:B01----:R-:W-:Y:S01]  /*12110*/  ENDCOLLECTIVE ;  /* 0x000000000000791b */ /* 0x003fe20003800000 */
.L_x_5049:
        /* <DEDUP_REMOVED lines=15> */
.L_x_5050:
[----:B------:R-:W-:Y:S02]  /*12210*/  @P0 IMAD R7, R5, 0x2, R22 ;  /* 0x0000000205070824 */ /* 0x000fe400078e0216 */
[----:B------:R-:W-:Y:S02]  /*12220*/  IMAD.MOV.U32 R13, RZ, RZ, R4 ;  /* 0x000000ffff0d7224 */ /* 0x000fe400078e0004 */
[----:B------:R-:W-:Y:S02]  /*12230*/  IMAD.MOV.U32 R12, RZ, RZ, 0x2 ;  /* 0x00000002ff0c7424 */ /* 0x000fe400078e00ff */
[----:B------:R-:W-:-:S07]  /*12240*/  IMAD.MOV.U32 R3, RZ, RZ, R14 ;  /* 0x000000ffff037224 */ /* 0x000fce00078e000e */
[----:B------:R-:W-:Y:S05]  /*12250*/  WARPSYNC.COLLECTIVE R15, `(.L_x_5051) ;  /* 0x000000000f087348 */ /* 0x000fea0003c00000 */
[----:B------:R0:W1:Y:S02]  /*12260*/  SHFL.IDX P6, R14, R13, R12, R11 ;  /* 0x0000000c0d0e7389 */ /* 0x00006400000c000b */
[----:B01----:R-:W-:Y:S01]  /*12270*/  ENDCOLLECTIVE ;  /* 0x000000000000791b */ /* 0x003fe20003800000 */
.L_x_5051:
        /* <DEDUP_REMOVED lines=15> */
.L_x_5052:
[----:B------:R-:W-:Y:S02]  /*12370*/  @P0 IMAD R7, R5, 0x2, R22 ;  /* 0x0000000205070824 */ /* 0x000fe400078e0216 */
[----:B------:R-:W-:Y:S02]  /*12380*/  IMAD.MOV.U32 R13, RZ, RZ, R4 ;  /* 0x000000ffff0d7224 */ /* 0x000fe400078e0004 */
[----:B------:R-:W-:Y:S02]  /*12390*/  IMAD.MOV.U32 R12, RZ, RZ, 0x3 ;  /* 0x00000003ff0c7424 */ /* 0x000fe400078e00ff */
[----:B------:R-:W-:-:S07]  /*123a0*/  IMAD.MOV.U32 R3, RZ, RZ, R14 ;  /* 0x000000ffff037224 */ /* 0x000fce00078e000e */
[----:B------:R-:W-:Y:S05]  /*123b0*/  WARPSYNC.COLLECTIVE R15, `(.L_x_5053) ;  /* 0x000000000f087348 */ /* 0x000fea0003c00000 */
[----:B------:R0:W1:Y:S02]  /*123c0*/  SHFL.IDX P6, R14, R13, R12, R11 ;  /* 0x0000000c0d0e7389 */ /* 0x00006400000c000b */
[----:B01----:R-:W-:Y:S01]  /*123d0*/  ENDCOLLECTIVE ;  /* 0x000000000000791b */ /* 0x003fe20003800000 */
.L_x_5053:
        /* <DEDUP_REMOVED lines=15> */
.L_x_5054:
[----:B------:R-:W-:Y:S02]  /*124d0*/  @P0 IMAD R7, R5, 0x2, R22 ;  /* 0x0000000205070824 */ /* 0x000fe400078e0216 */
[----:B------:R-:W-:Y:S02]  /*124e0*/  IMAD.MOV.U32 R13, RZ, RZ, R4 ;  /* 0x000000ffff0d7224 */ /* 0x000fe400078e0004 */
[----:B------:R-:W-:Y:S02]  /*124f0*/  IMAD.MOV.U32 R12, RZ, RZ, 0x4 ;  /* 0x00000004ff0c7424 */ /* 0x000fe400078e00ff */
[----:B------:R-:W-:-:S07]  /*12500*/  IMAD.MOV.U32 R3, RZ, RZ, R14 ;  /* 0x000000ffff037224 */ /* 0x000fce00078e000e */
[----:B------:R-:W-:Y:S05]  /*12510*/  WARPSYNC.COLLECTIVE R15, `(.L_x_5055) ;  /* 0x000000000f087348 */ /* 0x000fea0003c00000 */
[----:B------:R0:W1:Y:S02]  /*12520*/  SHFL.IDX P6, R14, R13, R12, R11 ;  /* 0x0000000c0d0e7389 */ /* 0x00006400000c000b */
[----:B01----:R-:W-:Y:S01]  /*12530*/  ENDCOLLECTIVE ;  /* 0x000000000000791b */ /* 0x003fe20003800000 */
.L_x_5055:
        /* <DEDUP_REMOVED lines=15> */
.L_x_5056:
[----:B------:R-:W-:Y:S02]  /*12630*/  @P0 IMAD R7, R5, 0x2, R22 ;  /* 0x0000000205070824 */ /* 0x000fe400078e0216 */
[----:B------:R-:W-:Y:S02]  /*12640*/  IMAD.MOV.U32 R13, RZ, RZ, R4 ;  /* 0x000000ffff0d7224 */ /* 0x000fe400078e0004 */
[----:B------:R-:W-:Y:S02]  /*12650*/  IMAD.MOV.U32 R12, RZ, RZ, 0x5 ;  /* 0x00000005ff0c7424 */ /* 0x000fe400078e00ff */
[----:B------:R-:W-:-:S07]  /*12660*/  IMAD.MOV.U32 R3, RZ, RZ, R14 ;  /* 0x000000ffff037224 */ /* 0x000fce00078e000e */
[----:B------:R-:W-:Y:S05]  /*12670*/  WARPSYNC.COLLECTIVE R15, `(.L_x_5057) ;  /* 0x000000000f087348 */ /* 0x000fea0003c00000 */
[----:B------:R0:W1:Y:S02]  /*12680*/  SHFL.IDX P6, R14, R13, R12, R11 ;  /* 0x0000000c0d0e7389 */ /* 0x00006400000c000b */
[----:B01----:R-:W-:Y:S01]  /*12690*/  ENDCOLLECTIVE ;  /* 0x000000000000791b */ /* 0x003fe20003800000 */
.L_x_5057:
[----:B------:R-:W-:-:S05]  /*126a0*/  @P0 LEA R3, P1, R8, R3, 0x1 ;  /* 0x0000000308030211 */ /* 0x000fca00078208ff */
[----:B------:R-:W-:-:S05]  /*126b0*/  @P0 IMAD.X R2, RZ, RZ, R2, P1 ;  /* 0x000000ffff020224 */ /* 0x000fca00008e0602 */
[----:B------:R-:W-:Y:S02]  /*126c0*/  @P0 LOP3.LUT R3, R3, R2, RZ, 0x3c, !PT ;  /* 0x0000000203030212 */ /* 0x000fe400078e3cff */
[----:B------:R-:W-:Y:S02]  /*126d0*/  MOV R13, R0 ;  /* 0x00000000000d7202 */ /* 0x000fe40000000f00 */
[----:B------:R-:W-:-:S04]  /*126e0*/  @P0 LOP3.LUT R2, R3, R2, RZ, 0x3c, !PT ;  /* 0x0000000203020212 */ /* 0x000fc800078e3cff */
[----:B------:R-:W-:Y:S01]  /*126f0*/  @P0 LOP3.LUT R3, R3, R2, RZ, 0x3c, !PT ;  /* 0x0000000203030212 */ /* 0x000fe200078e3cff */
[----:B------:R-:W-:-:S07]  /*12700*/  IMAD.MOV.U32 R4, RZ, RZ, R14 ;  /* 0x000000ffff047224 */ /* 0x000fce00078e000e */
[----:B------:R-:W-:Y:S05]  /*12710*/  WARPSYNC.COLLECTIVE R15, `(.L_x_5058) ;  /* 0x000000000f087348 */ /* 0x000fea0003c00000 */
[----:B------:R0:W1:Y:S02]  /*12720*/  SHFL.IDX P6, R14, R13, R12, R11 ;  /* 0x0000000c0d0e7389 */ /* 0x00006400000c000b */
[----:B01----:R-:W-:Y:S01]  /*12730*/  ENDCOLLECTIVE ;  /* 0x000000000000791b */ /* 0x003fe20003800000 */
.L_x_5058:
[----:B------:R-:W-:Y:S01]  /*12740*/  @!PT LDS RZ, [RZ] ;  /* 0x00000000fffff984 */ /* 0x000fe20000000800 */
[----:B------:R-:W-:Y:S01]  /*12750*/  @!PT LDS RZ, [RZ] ;  /* 0x00000000fffff984 */ /* 0x000fe20000000800 */
[----:B------:R-:W-:Y:S01]  /*12760*/  @!PT LDS RZ, [RZ] ;  /* 0x00000000fffff984 */ /* 0x000fe20000000800 */
[----:B------:R0:W-:Y:S01]  /*12770*/  @P0 LDGSTS.E.BYPASS.LTC128B.128 [R7+0x1e400], desc[UR48][R2.64], !P2 ;  /* 0x1e40000002070fae */ /* 0x0001e2000d101d70 */
[----:B------:R-:W-:Y:S01]  /*12780*/  IMAD.MOV.U32 R0, RZ, RZ, R14 ;  /* 0x000000ffff007224 */ /* 0x000fe200078e000e */
[----:B------:R-:W-:Y:S06]  /*12790*/  BRA `(.L_x_5059) ;  /* 0xffffffbc00ac7947 */ /* 0x000fec000383ffff */
.L_x_4987:
[----:B------:R-:W-:Y:S02]  /*127a0*/  IMAD.MOV.U32 R13, RZ, RZ, R4 ;  /* 0x000000ffff0d7224 */ /* 0x000fe400078e0004 */
[----:B------:R-:W-:Y:S02]  /*127b0*/  IMAD.MOV.U32 R12, RZ, RZ, RZ ;  /* 0x000000ffff0c7224 */ /* 0x000fe400078e00ff */
[----:B------:R-:W-:Y:S02]  /*127c0*/  IMAD.MOV.U32 R11, RZ, RZ, 0x181f ;  /* 0x0000181fff0b7424 */ /* 0x000fe400078e00ff */
[----:B------:R-:W-:Y:S02]  /*127d0*/  IMAD.MOV.U32 R15, RZ, RZ, -0x1 ;  /* 0xffffffffff0f7424 */ /* 0x000fe400078e00ff */
[----:B-----5:R-:W-:Y:S02]  /*127e0*/  IMAD R5, R9, R6, RZ ;  /* 0x0000000609057224 */ /* 0x020fe400078e02ff */
[----:B------:R-:W-:-:S07]  /*127f0*/  IMAD R17, R17, 0x80, R8 ;  /* 0x0000008011117824 */ /* 0x000fce00078e0208 */
[----:B------:R-:W-:Y:S05]  /*12800*/  WARPSYNC.COLLECTIVE R15, `(.L_x_5060) ;  /* 0x000000000f087348 */ /* 0x000fea0003c00000 */
[----:B------:R0:W1:Y:S02]  /*12810*/  SHFL.IDX P6, R14, R13, R12, R11 ;  /* 0x0000000c0d0e7389 */ /* 0x00006400000c000b */
[----:B01----:R-:W-:Y:S01]  /*12820*/  ENDCOLLECTIVE ;  /* 0x000000000000791b */ /* 0x003fe20003800000 */
.L_x_5060:
[C---:B------:R-:W-:Y:S01]  /*12830*/  VIADD R6, R17.reuse, 0x10 ;  /* 0x0000001011067836 */ /* 0x040fe20000000000 */
[----:B------:R-:W-:Y:S02]  /*12840*/  ISETP.GE.AND P0, PT, R17, R5, PT ;  /* 0x000000051100720c */ /* 0x000fe40003f06270 */
[----:B------:R-:W-:Y:S01]  /*12850*/  MOV R13, R0 ;  /* 0x00000000000d7202 */ /* 0x000fe20000000f00 */
[----:B------:R-:W-:-:S10]  /*12860*/  IMAD.MOV.U32 R2, RZ, RZ, R14 ;  /* 0x000000ffff027224 */ /* 0x000fd400078e000e */
[----:B------:R-:W-:Y:S05]  /*12870*/  WARPSYNC.COLLECTIVE R15, `(.L_x_5061) ;  /* 0x000000000f087348 */ /* 0x000fea0003c00000 */
[----:B------:R0:W1:Y:S02]  /*12880*/  SHFL.IDX P6, R14, R13, R12, R11 ;  /* 0x0000000c0d0e7389 */ /* 0x00006400000c000b */
[----:B01----:R-:W-:Y:S01]  /*12890*/  ENDCOLLECTIVE ;  /* 0x000000000000791b */ /* 0x003fe20003800000 */
.L_x_5061:
[----:B------:R-:W-:Y:S02]  /*128a0*/  IMAD.MOV.U32 R13, RZ, RZ, R4 ;  /* 0x000000ffff0d7224 */ /* 0x000fe400078e0004 */
[----:B------:R-:W-:Y:S02]  /*128b0*/  IMAD.MOV.U32 R12, RZ, RZ, 0x1 ;  /* 0x00000001ff0c7424 */ /* 0x000fe400078e00ff */
[----:B------:R-:W-:-:S07]  /*128c0*/  IMAD.MOV.U32 R3, RZ, RZ, R14 ;  /* 0x000000ffff037224 */ /* 0x000fce00078e000e */
[----:B------:R-:W-:Y:S05]  /*128d0*/  WARPSYNC.COLLECTIVE R15, `(.L_x_5062) ;  /* 0x000000000f087348 */ /* 0x000fea0003c00000 */
[----:B------:R0:W1:Y:S02]  /*128e0*/  SHFL.IDX P6, R14, R13, R12, R11 ;  /* 0x0000000c0d0e7389 */ /* 0x00006400000c000b */
[----:B01----:R-:W-:Y:S01]  /*128f0*/  ENDCOLLECTIVE ;  /* 0x000000000000791b */ /* 0x003fe20003800000 */
.L_x_5062:
        /* <DEDUP_REMOVED lines=10> */
[----:B------:R-:W-:Y:S02]  /*129a0*/  ISETP.GE.AND P0, PT, R6, R5, PT ;  /* 0x000000050600720c */ /* 0x000fe40003f06270 */
[----:B0-----:R-:W-:-:S11]  /*129b0*/  MOV R2, R14 ;  /* 0x0000000e00027202 */ /* 0x001fd60000000f00 */
[----:B------:R-:W-:Y:S05]  /*129c0*/  WARPSYNC.COLLECTIVE R15, `(.L_x_5063) ;  /* 0x000000000f087348 */ /* 0x000fea0003c00000 */
[----:B------:R0:W1:Y:S02]  /*129d0*/  SHFL.IDX P6, R14, R13, R12, R11 ;  /* 0x0000000c0d0e7389 */ /* 0x00006400000c000b */
[----:B01----:R-:W-:Y:S01]  /*129e0*/  ENDCOLLECTIVE ;  /* 0x000000000000791b */ /* 0x003fe20003800000 */
.L_x_5063:
[----:B------:R-:W-:Y:S02]  /*129f0*/  IMAD.MOV.U32 R13, RZ, RZ, R4 ;  /* 0x000000ffff0d7224 */ /* 0x000fe400078e0004 */
[----:B------:R-:W-:Y:S02]  /*12a00*/  IMAD.MOV.U32 R12, RZ, RZ, 0x2 ;  /* 0x00000002ff0c7424 */ /* 0x000fe400078e00ff */
[----:B------:R-:W-:-:S07]  /*12a10*/  IMAD.MOV.U32 R3, RZ, RZ, R14 ;  /* 0x000000ffff037224 */ /* 0x000fce00078e000e */
[----:B------:R-:W-:Y:S05]  /*12a20*/  WARPSYNC.COLLECTIVE R15, `(.L_x_5064) ;  /* 0x000000000f087348 */ /* 0x000fea0003c00000 */
[----:B------:R0:W1:Y:S02]  /*12a30*/  SHFL.IDX P6, R14, R13, R12, R11 ;  /* 0x0000000c0d0e7389 */ /* 0x00006400000c000b */
[----:B01----:R-:W-:Y:S01]  /*12a40*/  ENDCOLLECTIVE ;  /* 0x000000000000791b */ /* 0x003fe20003800000 */
.L_x_5064:
        /* <DEDUP_REMOVED lines=16> */
.L_x_5065:
[----:B------:R-:W-:Y:S02]  /*12b50*/  IMAD.MOV.U32 R13, RZ, RZ, R4 ;  /* 0x000000ffff0d7224 */ /* 0x000fe400078e0004 */
[----:B------:R-:W-:Y:S02]  /*12b60*/  IMAD.MOV.U32 R12, RZ, RZ, 0x3 ;  /* 0x00000003ff0c7424 */ /* 0x000fe400078e00ff */
[----:B------:R-:W-:-:S07]  /*12b70*/  IMAD.MOV.U32 R3, RZ, RZ, R14 ;  /* 0x000000ffff037224 */ /* 0x000fce00078e000e */
[----:B------:R-:W-:Y:S05]  /*12b80*/  WARPSYNC.COLLECTIVE R15, `(.L_x_5066) ;  /* 0x000000000f087348 */ /* 0x000fea0003c00000 */
[----:B------:R0:W1:Y:S02]  /*12b90*/  SHFL.IDX P6, R14, R13, R12, R11 ;  /* 0x0000000c0d0e7389 */ /* 0x00006400000c000b */
[----:B01----:R-:W-:Y:S01]  /*12ba0*/  ENDCOLLECTIVE ;  /* 0x000000000000791b */ /* 0x003fe20003800000 */
.L_x_5066:
        /* <DEDUP_REMOVED lines=16> */
.L_x_5067:
[----:B------:R-:W-:Y:S02]  /*12cb0*/  IMAD.MOV.U32 R13, RZ, RZ, R4 ;  /* 0x000000ffff0d7224 */ /* 0x000fe400078e0004 */
[----:B------:R-:W-:Y:S02]  /*12cc0*/  IMAD.MOV.U32 R12, RZ, RZ, 0x4 ;  /* 0x00000004ff0c7424 */ /* 0x000fe400078e00ff */
[----:B------:R-:W-:-:S07]  /*12cd0*/  IMAD.MOV.U32 R3, RZ, RZ, R14 ;  /* 0x000000ffff037224 */ /* 0x000fce00078e000e */
[----:B------:R-:W-:Y:S05]  /*12ce0*/  WARPSYNC.COLLECTIVE R15, `(.L_x_5068) ;  /* 0x000000000f087348 */ /* 0x000fea0003c00000 */
[----:B------:R0:W1:Y:S02]  /*12cf0*/  SHFL.IDX P6, R14, R13, R12, R11 ;  /* 0x0000000c0d0e7389 */ /* 0x00006400000c000b */
[----:B01----:R-:W-:Y:S01]  /*12d00*/  ENDCOLLECTIVE ;  /* 0x000000000000791b */ /* 0x003fe20003800000 */
.L_x_5068:
        /* <DEDUP_REMOVED lines=16> */
.L_x_5069:
[----:B------:R-:W-:Y:S02]  /*12e10*/  IMAD.MOV.U32 R13, RZ, RZ, R4 ;  /* 0x000000ffff0d7224 */ /* 0x000fe400078e0004 */
[----:B------:R-:W-:Y:S02]  /*12e20*/  IMAD.MOV.U32 R12, RZ, RZ, 0x5 ;  /* 0x00000005ff0c7424 */ /* 0x000fe400078e00ff */
[----:B------:R-:W-:-:S07]  /*12e30*/  IMAD.MOV.U32 R3, RZ, RZ, R14 ;  /* 0x000000ffff037224 */ /* 0x000fce00078e000e */
[----:B------:R-:W-:Y:S05]  /*12e40*/  WARPSYNC.COLLECTIVE R15, `(.L_x_5070) ;  /* 0x000000000f087348 */ /* 0x000fea0003c00000 */
[----:B------:R0:W1:Y:S02]  /*12e50*/  SHFL.IDX P6, R14, R13, R12, R11 ;  /* 0x0000000c0d0e7389 */ /* 0x00006400000c000b */
[----:B01----:R-:W-:Y:S01]  /*12e60*/  ENDCOLLECTIVE ;  /* 0x000000000000791b */ /* 0x003fe20003800000 */
.L_x_5070:
        /* <DEDUP_REMOVED lines=16> */
.L_x_5071:
[----:B------:R-:W-:Y:S02]  /*12f70*/  IMAD.MOV.U32 R13, RZ, RZ, R4 ;  /* 0x000000ffff0d7224 */ /* 0x000fe400078e0004 */
[----:B------:R-:W-:Y:S02]  /*12f80*/  IMAD.MOV.U32 R12, RZ, RZ, 0x6 ;  /* 0x00000006ff0c7424 */ /* 0x000fe400078e00ff */
[----:B------:R-:W-:-:S07]  /*12f90*/  IMAD.MOV.U32 R3, RZ, RZ, R14 ;  /* 0x000000ffff037224 */ /* 0x000fce00078e000e */
[----:B------:R-:W-:Y:S05]  /*12fa0*/  WARPSYNC.COLLECTIVE R15, `(.L_x_5072) ;  /* 0x000000000f087348 */ /* 0x000fea0003c00000 */
[----:B------:R0:W1:Y:S02]  /*12fb0*/  SHFL.IDX P6, R14, R13, R12, R11 ;  /* 0x0000000c0d0e7389 */ /* 0x00006400000c000b */
[----:B01----:R-:W-:Y:S01]  /*12fc0*/  ENDCOLLECTIVE ;  /* 0x000000000000791b */ /* 0x003fe20003800000 */
.L_x_5072:
        /* <DEDUP_REMOVED lines=16> */
.L_x_5073:
[----:B------:R-:W-:Y:S02]  /*130d0*/  IMAD.MOV.U32 R13, RZ, RZ, R4 ;  /* 0x000000ffff0d7224 */ /* 0x000fe400078e0004 */
[----:B------:R-:W-:Y:S02]  /*130e0*/  IMAD.MOV.U32 R12, RZ, RZ, 0x7 ;  /* 0x00000007ff0c7424 */ /* 0x000fe400078e00ff */
[----:B------:R-:W-:-:S07]  /*130f0*/  IMAD.MOV.U32 R3, RZ, RZ, R14 ;  /* 0x000000ffff037224 */ /* 0x000fce00078e000e */
[----:B------:R-:W-:Y:S05]  /*13100*/  WARPSYNC.COLLECTIVE R15, `(.L_x_5074) ;  /* 0x000000000f087348 */ /* 0x000fea0003c00000 */
[----:B------:R0:W1:Y:S02]  /*13110*/  SHFL.IDX P6, R14, R13, R12, R11 ;  /* 0x0000000c0d0e7389 */ /* 0x00006400000c000b */
[----:B01----:R-:W-:Y:S01]  /*13120*/  ENDCOLLECTIVE ;  /* 0x000000000000791b */ /* 0x003fe20003800000 */
.L_x_5074:
[----:B------:R-:W-:-:S05]  /*13130*/  @!P0 LEA R3, P2, R7, R3, 0x1 ;  /* 0x0000000307038211 */ /* 0x000fca00078408ff */
[----:B------:R-:W-:-:S05]  /*13140*/  @!P0 IMAD.X R2, RZ, RZ, R2, P2 ;  /* 0x000000ffff028224 */ /* 0x000fca00010e0602 */
[----:B------:R-:W-:Y:S02]  /*13150*/  @!P0 LOP3.LUT R3, R3, R2, RZ, 0x3c, !PT ;  /* 0x0000000203038212 */ /* 0x000fe400078e3cff */
[----:B------:R-:W-:Y:S02]  /*13160*/  MOV R13, R0 ;  /* 0x00000000000d7202 */ /* 0x000fe40000000f00 */
        /* <DEDUP_REMOVED lines=10> */
.L_x_5075:
[----:B------:R-:W-:Y:S05]  /*13210*/  BRA `(.L_x_5076) ;  /* 0xffffffc0001c7947 */ /* 0x000fea000383ffff */
.L_x_4990:
[----:B0-----:R0:W1:Y:S02]  /*13220*/  SYNCS.PHASECHK.TRANS64.TRYWAIT P0, [R22+URZ+0x22820], R3 ;  /* 0x02282003160075a7 */ /* 0x001064000800017f */
[----:B-1----:R-:W-:Y:S05]  /*13230*/  @!P0 NANOSLEEP.SYNCS 0x989680 ;  /* 0x009896800000895d */ /* 0x002fea0003900000 */
[----:B------:R-:W1:Y:S02]  /*13240*/  @!P0 SYNCS.PHASECHK.TRANS64 P0, [R22+URZ+0x22820], R3 ;  /* 0x02282003160085a7 */ /* 0x000e64000800007f */
[----:B-1----:R-:W-:Y:S05]  /*13250*/  @!P0 BRA `(.L_x_4990) ;  /* 0xfffffffc00f08947 */ /* 0x002fea000383ffff */
[----:B------:R-:W-:Y:S05]  /*13260*/  BRA `(.L_x_5077) ;  /* 0xffffffc000787947 */ /* 0x000fea000383ffff */
.L_x_4993:
[----:B-1----:R1:W2:Y:S02]  /*13270*/  SYNCS.PHASECHK.TRANS64.TRYWAIT P0, [R33+URZ+0x22860], R0 ;  /* 0x02286000210075a7 */ /* 0x0022a4000800017f */
[----:B--2---:R-:W-:Y:S05]  /*13280*/  @!P0 NANOSLEEP.SYNCS 0x989680 ;  /* 0x009896800000895d */ /* 0x004fea0003900000 */
[----:B------:R-:W2:Y:S02]  /*13290*/  @!P0 SYNCS.PHASECHK.TRANS64 P0, [R33+URZ+0x22860], R0 ;  /* 0x02286000210085a7 */ /* 0x000ea4000800007f */
[----:B--2---:R-:W-:Y:S05]  /*132a0*/  @!P0 BRA `(.L_x_4993) ;  /* 0xfffffffc00f08947 */ /* 0x004fea000383ffff */
[----:B------:R-:W-:Y:S05]  /*132b0*/  BRA `(.L_x_5078) ;  /* 0xffffffc000887947 */ /* 0x000fea000383ffff */
.L_x_4994:
        /* <DEDUP_REMOVED lines=8> */
.L_x_5080:
[----:B------:R-:W-:Y:S05]  /*13340*/  BSYNC B0 ;  /* 0x0000000000007941 */ /* 0x000fea0003800000 */
.L_x_5079:
[----:B------:R-:W0:Y:S01]  /*13350*/  S2R R7, SR_TID.X ;  /* 0x0000000000077919 */ /* 0x000e220000002100 */
[----:B------:R-:W-:Y:S01]  /*13360*/  IMAD.MOV.U32 R13, RZ, RZ, R5 ;  /* 0x000000ffff0d7224 */ /* 0x000fe200078e0005 */
[----:B------:R-:W-:Y:S01]  /*13370*/  MOV R12, RZ ;  /* 0x000000ff000c7202 */ /* 0x000fe20000000f00 */
[----:B------:R-:W-:Y:S01]  /*13380*/  IMAD.MOV.U32 R11, RZ, RZ, 0x181f ;  /* 0x0000181fff0b7424 */ /* 0x000fe200078e00ff */
[C---:B------:R-:W-:Y:S01]  /*13390*/  LOP3.LUT P2, RZ, R25.reuse, 0x2, RZ, 0xc0, !PT ;  /* 0x0000000219ff7812 */ /* 0x040fe2000784c0ff */
[----:B------:R-:W-:Y:S01]  /*133a0*/  IMAD.MOV.U32 R15, RZ, RZ, -0x1 ;  /* 0xffffffffff0f7424 */ /* 0x000fe200078e00ff */
[----:B------:R-:W-:Y:S01]  /*133b0*/  LOP3.LUT P1, RZ, R25, 0x4, RZ, 0xc0, !PT ;  /* 0x0000000419ff7812 */ /* 0x000fe2000782c0ff */
[----:B------:R-:W-:Y:S02]  /*133c0*/  IMAD.MOV.U32 R3, RZ, RZ, R14 ;  /* 0x000000ffff037224 */ /* 0x000fe400078e000e */
[----:B------:R-:W-:-:S10]  /*133d0*/  IMAD R4, R4, 0x2, R22 ;  /* 0x0000000204047824 */ /* 0x000fd400078e0216 */
[----:B0-----:R-:W-:Y:S05]  /*133e0*/  WARPSYNC.COLLECTIVE R15, `(.L_x_5081) ;  /* 0x000000000f087348 */ /* 0x001fea0003c00000 */
[----:B------:R1:W2:Y:S02]  /*133f0*/  SHFL.IDX P6, R14, R13, R12, R11 ;  /* 0x0000000c0d0e7389 */ /* 0x0002a400000c000b */
[----:B012---:R-:W-:Y:S01]  /*13400*/  ENDCOLLECTIVE ;  /* 0x000000000000791b */ /* 0x007fe20003800000 */
.L_x_5081:
[----:B------:R-:W-:Y:S02]  /*13410*/  ISETP.LT.OR P4, PT, R32, 0x1, !P1 ;  /* 0x000000012000780c */ /* 0x000fe40004f81670 */
[----:B------:R-:W-:Y:S01]  /*13420*/  MOV R13, R6 ;  /* 0x00000006000d7202 */ /* 0x000fe20000000f00 */
        /* <DEDUP_REMOVED lines=10> */
.L_x_5082:
        /* <DEDUP_REMOVED lines=17> */
.L_x_5083:
[----:B------:R-:W-:Y:S02]  /*135e0*/  IMAD.MOV.U32 R13, RZ, RZ, R6 ;  /* 0x000000ffff0d7224 */ /* 0x000fe400078e0006 */
[----:B------:R-:W-:Y:S01]  /*135f0*/  IMAD.MOV.U32 R12, RZ, RZ, 0x2 ;  /* 0x00000002ff0c7424 */ /* 0x000fe200078e00ff */
[----:B------:R-:W-:-:S13]  /*13600*/  IADD3 R2, P4, R14, R0, RZ ;  /* 0x000000000e027210 */ /* 0x000fda0007f9e0ff */
[----:B------:R-:W-:Y:S05]  /*13610*/  WARPSYNC.COLLECTIVE R15, `(.L_x_5084) ;  /* 0x000000000f087348 */ /* 0x000fea0003c00000 */
[----:B------:R0:W1:Y:S02]  /*13620*/  SHFL.IDX P6, R14, R13, R12, R11 ;  /* 0x0000000c0d0e7389 */ /* 0x00006400000c000b */
[----:B01----:R-:W-:Y:S01]  /*13630*/  ENDCOLLECTIVE ;  /* 0x000000000000791b */ /* 0x003fe20003800000 */
.L_x_5084:
        /* <DEDUP_REMOVED lines=17> */
.L_x_5085:
[----:B------:R-:W-:Y:S02]  /*13750*/  IMAD.MOV.U32 R13, RZ, RZ, R6 ;  /* 0x000000ffff0d7224 */ /* 0x000fe400078e0006 */
[----:B------:R-:W-:Y:S01]  /*13760*/  IMAD.MOV.U32 R12, RZ, RZ, 0x3 ;  /* 0x00000003ff0c7424 */ /* 0x000fe200078e00ff */
[----:B------:R-:W-:-:S13]  /*13770*/  IADD3 R2, P4, R14, R0, RZ ;  /* 0x000000000e027210 */ /* 0x000fda0007f9e0ff */
[----:B------:R-:W-:Y:S05]  /*13780*/  WARPSYNC.COLLECTIVE R15, `(.L_x_5086) ;  /* 0x000000000f087348 */ /* 0x000fea0003c00000 */
[----:B------:R0:W1:Y:S02]  /*13790*/  SHFL.IDX P6, R14, R13, R12, R11 ;  /* 0x0000000c0d0e7389 */ /* 0x00006400000c000b */
[----:B01----:R-:W-:Y:S01]  /*137a0*/  ENDCOLLECTIVE ;  /* 0x000000000000791b */ /* 0x003fe20003800000 */
.L_x_5086:
        /* <DEDUP_REMOVED lines=17> */
.L_x_5087:
[----:B------:R-:W-:Y:S02]  /*138c0*/  IMAD.MOV.U32 R13, RZ, RZ, R6 ;  /* 0x000000ffff0d7224 */ /* 0x000fe400078e0006 */
[----:B------:R-:W-:Y:S01]  /*138d0*/  IMAD.MOV.U32 R12, RZ, RZ, 0x4 ;  /* 0x00000004ff0c7424 */ /* 0x000fe200078e00ff */
[----:B------:R-:W-:-:S13]  /*138e0*/  IADD3 R2, P4, R14, R0, RZ ;  /* 0x000000000e027210 */ /* 0x000fda0007f9e0ff */
[----:B------:R-:W-:Y:S05]  /*138f0*/  WARPSYNC.COLLECTIVE R15, `(.L_x_5088) ;  /* 0x000000000f087348 */ /* 0x000fea0003c00000 */
[----:B------:R0:W1:Y:S02]  /*13900*/  SHFL.IDX P6, R14, R13, R12, R11 ;  /* 0x0000000c0d0e7389 */ /* 0x00006400000c000b */
[----:B01----:R-:W-:Y:S01]  /*13910*/  ENDCOLLECTIVE ;  /* 0x000000000000791b */ /* 0x003fe20003800000 */
.L_x_5088:
        /* <DEDUP_REMOVED lines=17> */
.L_x_5089:
[----:B------:R-:W-:Y:S01]  /*13a30*/  IMAD.MOV.U32 R13, RZ, RZ, R6 ;  /* 0x000000ffff0d7224 */ /* 0x000fe200078e0006 */
[----:B------:R-:W-:Y:S02]  /*13a40*/  MOV R12, 0x5 ;  /* 0x00000005000c7802 */ /* 0x000fe40000000f00 */
[----:B------:R-:W-:-:S13]  /*13a50*/  IADD3 R2, P4, R14, R0, RZ ;  /* 0x000000000e027210 */ /* 0x000fda0007f9e0ff */
[----:B------:R-:W-:Y:S05]  /*13a60*/  WARPSYNC.COLLECTIVE R15, `(.L_x_5090) ;  /* 0x000000000f087348 */ /* 0x000fea0003c00000 */
[----:B------:R0:W1:Y:S02]  /*13a70*/  SHFL.IDX P6, R14, R13, R12, R11 ;  /* 0x0000000c0d0e7389 */ /* 0x00006400000c000b */
[----:B01----:R-:W-:Y:S01]  /*13a80*/  ENDCOLLECTIVE ;  /* 0x000000000000791b */ /* 0x003fe20003800000 */
.L_x_5090:
        /* <DEDUP_REMOVED lines=12> */
.L_x_5091:
        /* <DEDUP_REMOVED lines=9> */
.L_x_5001:
[----:B0-----:R0:W1:Y:S02]  /*13be0*/  SYNCS.PHASECHK.TRANS64.TRYWAIT P0, [R10+URZ+0x22840], R20 ;  /* 0x022840140a0075a7 */ /* 0x001064000800017f */
[----:B-1----:R-:W-:Y:S05]  /*13bf0*/  @!P0 NANOSLEEP.SYNCS 0x989680 ;  /* 0x009896800000895d */ /* 0x002fea0003900000 */
[----:B------:R-:W1:Y:S02]  /*13c00*/  @!P0 SYNCS.PHASECHK.TRANS64 P0, [R10+URZ+0x22840], R20 ;  /* 0x022840140a0085a7 */ /* 0x000e64000800007f */
[----:B-1----:R-:W-:Y:S05]  /*13c10*/  @!P0 BRA `(.L_x_5001) ;  /* 0xfffffffc00f08947 */ /* 0x002fea000383ffff */
[----:B------:R-:W-:Y:S05]  /*13c20*/  BRA `(.L_x_5093) ;  /* 0xffffffc000f07947 */ /* 0x000fea000383ffff */
.L_x_5002:
        /* <DEDUP_REMOVED lines=8> */
.L_x_5095:
[----:B------:R-:W-:Y:S05]  /*13cb0*/  BSYNC B1 ;  /* 0x0000000000017941 */ /* 0x000fea0003800000 */
.L_x_5094:
[----:B------:R-:W-:Y:S01]  /*13cc0*/  IMAD.MOV.U32 R13, RZ, RZ, R6 ;  /* 0x000000ffff0d7224 */ /* 0x000fe200078e0006 */
[----:B------:R-:W-:Y:S01]  /*13cd0*/  MOV R3, R14 ;  /* 0x0000000e00037202 */ /* 0x000fe20000000f00 */
[----:B------:R-:W-:Y:S01]  /*13ce0*/  IMAD.MOV.U32 R12, RZ, RZ, RZ ;  /* 0x000000ffff0c7224 */ /* 0x000fe200078e00ff */
[----:B------:R-:W-:Y:S01]  /*13cf0*/  LEA R7, R7, R22, 0x1 ;  /* 0x0000001607077211 */ /* 0x000fe200078e08ff */
[----:B------:R-:W-:Y:S02]  /*13d00*/  IMAD.MOV.U32 R11, RZ, RZ, 0x181f ;  /* 0x0000181fff0b7424 */ /* 0x000fe400078e00ff */
[----:B------:R-:W-:-:S07]  /*13d10*/  IMAD.MOV.U32 R15, RZ, RZ, -0x1 ;  /* 0xffffffffff0f7424 */ /* 0x000fce00078e00ff */
[----:B------:R-:W-:Y:S05]  /*13d20*/  WARPSYNC.COLLECTIVE R15, `(.L_x_5096) ;  /* 0x000000000f087348 */ /* 0x000fea0003c00000 */
[----:B------:R0:W1:Y:S02]  /*13d30*/  SHFL.IDX P6, R14, R13, R12, R11 ;  /* 0x0000000c0d0e7389 */ /* 0x00006400000c000b */
[----:B01----:R-:W-:Y:S01]  /*13d40*/  ENDCOLLECTIVE ;  /* 0x000000000000791b */ /* 0x003fe20003800000 */
.L_x_5096:
[----:B------:R-:W-:Y:S02]  /*13d50*/  IMAD.MOV.U32 R13, RZ, RZ, R8 ;  /* 0x000000ffff0d7224 */ /* 0x000fe400078e0008 */
[----:B------:R-:W-:Y:S02]  /*13d60*/  IMAD.MOV.U32 R12, RZ, RZ, 0x1 ;  /* 0x00000001ff0c7424 */ /* 0x000fe400078e00ff */
[----:B------:R-:W-:-:S07]  /*13d70*/  IMAD.MOV.U32 R2, RZ, RZ, R14 ;  /* 0x000000ffff027224 */ /* 0x000fce00078e000e */
[----:B------:R-:W-:Y:S05]  /*13d80*/  WARPSYNC.COLLECTIVE R15, `(.L_x_5097) ;  /* 0x000000000f087348 */ /* 0x000fea0003c00000 */
[----:B------:R0:W1:Y:S02]  /*13d90*/  SHFL.IDX P6, R14, R13, R12, R11 ;  /* 0x0000000c0d0e7389 */ /* 0x00006400000c000b */
[----:B01----:R-:W-:Y:S01]  /*13da0*/  ENDCOLLECTIVE ;  /* 0x000000000000791b */ /* 0x003fe20003800000 */
.L_x_5097:
        /* <DEDUP_REMOVED lines=11> */
.L_x_5098:
[----:B------:R-:W-:Y:S01]  /*13e60*/  MOV R13, R8 ;  /* 0x00000008000d7202 */ /* 0x000fe20000000f00 */
[----:B------:R-:W-:Y:S02]  /*13e70*/  IMAD.MOV.U32 R12, RZ, RZ, 0x2 ;  /* 0x00000002ff0c7424 */ /* 0x000fe400078e00ff */
[----:B------:R-:W-:-:S07]  /*13e80*/  IMAD.MOV.U32 R2, RZ, RZ, R14 ;  /* 0x000000ffff027224 */ /* 0x000fce00078e000e */
[----:B------:R-:W-:Y:S05]  /*13e90*/  WARPSYNC.COLLECTIVE R15, `(.L_x_5099) ;  /* 0x000000000f087348 */ /* 0x000fea0003c00000 */
[----:B------:R0:W1:Y:S02]  /*13ea0*/  SHFL.IDX P6, R14, R13, R12, R11 ;  /* 0x0000000c0d0e7389 */ /* 0x00006400000c000b */
[----:B01----:R-:W-:Y:S01]  /*13eb0*/  ENDCOLLECTIVE ;  /* 0x000000000000791b */ /* 0x003fe20003800000 */
.L_x_5099:
        /* <DEDUP_REMOVED lines=11> */
.L_x_5100:
[----:B------:R-:W-:Y:S01]  /*13f70*/  MOV R13, R8 ;  /* 0x00000008000d7202 */ /* 0x000fe20000000f00 */
[----:B------:R-:W-:Y:S02]  /*13f80*/  IMAD.MOV.U32 R12, RZ, RZ, 0x3 ;  /* 0x00000003ff0c7424 */ /* 0x000fe400078e00ff */
[----:B------:R-:W-:-:S07]  /*13f90*/  IMAD.MOV.U32 R2, RZ, RZ, R14 ;  /* 0x000000ffff027224 */ /* 0x000fce00078e000e */
[----:B------:R-:W-:Y:S05]  /*13fa0*/  WARPSYNC.COLLECTIVE R15, `(.L_x_5101) ;  /* 0x000000000f087348 */ /* 0x000fea0003c00000 */
[----:B------:R0:W1:Y:S02]  /*13fb0*/  SHFL.IDX P6, R14, R13, R12, R11 ;  /* 0x0000000c0d0e7389 */ /* 0x00006400000c000b */
[----:B01----:R-:W-:Y:S01]  /*13fc0*/  ENDCOLLECTIVE ;  /* 0x000000000000791b */ /* 0x003fe20003800000 */
.L_x_5101:
        /* <DEDUP_REMOVED lines=11> */
.L_x_5102:
[----:B------:R-:W-:Y:S01]  /*14080*/  MOV R13, R8 ;  /* 0x00000008000d7202 */ /* 0x000fe20000000f00 */
[----:B------:R-:W-:Y:S02]  /*14090*/  IMAD.MOV.U32 R12, RZ, RZ, 0x4 ;  /* 0x00000004ff0c7424 */ /* 0x000fe400078e00ff */
[----:B------:R-:W-:-:S07]  /*140a0*/  IMAD.MOV.U32 R2, RZ, RZ, R14 ;  /* 0x000000ffff027224 */ /* 0x000fce00078e000e */
[----:B------:R-:W-:Y:S05]  /*140b0*/  WARPSYNC.COLLECTIVE R15, `(.L_x_5103) ;  /* 0x000000000f087348 */ /* 0x000fea0003c00000 */
[----:B------:R0:W1:Y:S02]  /*140c0*/  SHFL.IDX P6, R14, R13, R12, R11 ;  /* 0x0000000c0d0e7389 */ /* 0x00006400000c000b */
[----:B01----:R-:W-:Y:S01]  /*140d0*/  ENDCOLLECTIVE ;  /* 0x000000000000791b */ /* 0x003fe20003800000 */
.L_x_5103:
        /* <DEDUP_REMOVED lines=11> */
.L_x_5104:
[----:B------:R-:W-:Y:S01]  /*14190*/  MOV R13, R8 ;  /* 0x00000008000d7202 */ /* 0x000fe20000000f00 */
[----:B------:R-:W-:Y:S02]  /*141a0*/  IMAD.MOV.U32 R12, RZ, RZ, 0x5 ;  /* 0x00000005ff0c7424 */ /* 0x000fe400078e00ff */
[----:B------:R-:W-:-:S07]  /*141b0*/  IMAD.MOV.U32 R2, RZ, RZ, R14 ;  /* 0x000000ffff027224 */ /* 0x000fce00078e000e */
[----:B------:R-:W-:Y:S05]  /*141c0*/  WARPSYNC.COLLECTIVE R15, `(.L_x_5105) ;  /* 0x000000000f087348 */ /* 0x000fea0003c00000 */
[----:B------:R0:W1:Y:S02]  /*141d0*/  SHFL.IDX P6, R14, R13, R12, R11 ;  /* 0x0000000c0d0e7389 */ /* 0x00006400000c000b */
[----:B01----:R-:W-:Y:S01]  /*141e0*/  ENDCOLLECTIVE ;  /* 0x000000000000791b */ /* 0x003fe20003800000 */
.L_x_5105:
        /* <DEDUP_REMOVED lines=11> */
.L_x_5106:
[----:B------:R-:W-:Y:S05]  /*142a0*/  BRA `(.L_x_5107) ;  /* 0xffffffc000207947 */ /* 0x000fea000383ffff */
.L_x_5007:
[----:B--2---:R2:W3:Y:S02]  /*142b0*/  SYNCS.PHASECHK.TRANS64.TRYWAIT P0, [R10+URZ+0x22860], R20 ;  /* 0x022860140a0075a7 */ /* 0x0044e4000800017f */
[----:B---3--:R-:W-:Y:S05]  /*142c0*/  @!P0 NANOSLEEP.SYNCS 0x989680 ;  /* 0x009896800000895d */ /* 0x008fea0003900000 */
[----:B------:R-:W3:Y:S02]  /*142d0*/  @!P0 SYNCS.PHASECHK.TRANS64 P0, [R10+URZ+0x22860], R20 ;  /* 0x022860140a0085a7 */ /* 0x000ee4000800007f */
[----:B---3--:R-:W-:Y:S05]  /*142e0*/  @!P0 BRA `(.L_x_5007) ;  /* 0xfffffffc00f08947 */ /* 0x008fea000383ffff */
[----:B------:R-:W-:Y:S05]  /*142f0*/  BRA `(.L_x_5108) ;  /* 0xffffffc000707947 */ /* 0x000fea000383ffff */
.L_x_5008:
[----:B------:R-:W-:Y:S01]  /*14300*/  BSSY B1, `(.L_x_5109) ;  /* 0x0000008000017945 */ /* 0x000fe20003800000 */
[----:B------:R-:W-:Y:S01]  /*14310*/  IMAD.MOV.U32 R13, RZ, RZ, R25 ;  /* 0x000000ffff0d7224 */ /* 0x000fe200078e0019 */
[----:B------:R-:W-:Y:S01]  /*14320*/  MOV R11, 0x181f ;  /* 0x0000181f000b7802 */ /* 0x000fe20000000f00 */
[----:B------:R-:W-:Y:S02]  /*14330*/  IMAD.MOV.U32 R12, RZ, RZ, RZ ;  /* 0x000000ffff0c7224 */ /* 0x000fe400078e00ff */
[----:B------:R-:W-:-:S07]  /*14340*/  IMAD.MOV.U32 R15, RZ, RZ, -0x1 ;  /* 0xffffffffff0f7424 */ /* 0x000fce00078e00ff */
[----:B-1----:R-:W-:Y:S05]  /*14350*/  WARPSYNC.COLLECTIVE R15, `(.L_x_5110) ;  /* 0x000000000f087348 */ /* 0x002fea0003c00000 */
[----:B------:R0:W2:Y:S02]  /*14360*/  SHFL.IDX P6, R14, R13, R12, R11 ;  /* 0x0000000c0d0e7389 */ /* 0x0000a400000c000b */
[----:B012---:R-:W-:Y:S01]  /*14370*/  ENDCOLLECTIVE ;  /* 0x000000000000791b */ /* 0x007fe20003800000 */
.L_x_5110:
[----:B------:R-:W-:Y:S05]  /*14380*/  BSYNC B1 ;  /* 0x0000000000017941 */ /* 0x000fea0003800000 */
.L_x_5109:
        /* <DEDUP_REMOVED lines=9> */
.L_x_5111:
[----:B------:R-:W-:Y:S02]  /*14420*/  IMAD.MOV.U32 R13, RZ, RZ, R25 ;  /* 0x000000ffff0d7224 */ /* 0x000fe400078e0019 */
[----:B------:R-:W-:Y:S01]  /*14430*/  IMAD.MOV.U32 R12, RZ, RZ, 0x1 ;  /* 0x00000001ff0c7424 */ /* 0x000fe200078e00ff */
[----:B------:R-:W-:-:S13]  /*14440*/  IADD3 R2, P0, R14, R0, RZ ;  /* 0x000000000e027210 */ /* 0x000fda0007f1e0ff */
[----:B------:R-:W-:Y:S05]  /*14450*/  WARPSYNC.COLLECTIVE R15, `(.L_x_5112) ;  /* 0x000000000f087348 */ /* 0x000fea0003c00000 */
[----:B------:R0:W1:Y:S02]  /*14460*/  SHFL.IDX P6, R14, R13, R12, R11 ;  /* 0x0000000c0d0e7389 */ /* 0x00006400000c000b */
[----:B01----:R-:W-:Y:S01]  /*14470*/  ENDCOLLECTIVE ;  /* 0x000000000000791b */ /* 0x003fe20003800000 */
.L_x_5112:
        /* <DEDUP_REMOVED lines=13> */
.L_x_5113:
[----:B------:R-:W-:Y:S02]  /*14550*/  IMAD.MOV.U32 R13, RZ, RZ, R25 ;  /* 0x000000ffff0d7224 */ /* 0x000fe400078e0019 */
[----:B------:R-:W-:Y:S01]  /*14560*/  IMAD.MOV.U32 R12, RZ, RZ, 0x2 ;  /* 0x00000002ff0c7424 */ /* 0x000fe200078e00ff */
[----:B------:R-:W-:-:S13]  /*14570*/  IADD3 R2, P0, R14, R0, RZ ;  /* 0x000000000e027210 */ /* 0x000fda0007f1e0ff */
[----:B------:R-:W-:Y:S05]  /*14580*/  WARPSYNC.COLLECTIVE R15, `(.L_x_5114) ;  /* 0x000000000f087348 */ /* 0x000fea0003c00000 */
[----:B------:R0:W1:Y:S02]  /*14590*/  SHFL.IDX P6, R14, R13, R12, R11 ;  /* 0x0000000c0d0e7389 */ /* 0x00006400000c000b */
[----:B01----:R-:W-:Y:S01]  /*145a0*/  ENDCOLLECTIVE ;  /* 0x000000000000791b */ /* 0x003fe20003800000 */
.L_x_5114:
        /* <DEDUP_REMOVED lines=13> */
.L_x_5115:
[----:B------:R-:W-:Y:S02]  /*14680*/  IMAD.MOV.U32 R13, RZ, RZ, R25 ;  /* 0x000000ffff0d7224 */ /* 0x000fe400078e0019 */
[----:B------:R-:W-:Y:S01]  /*14690*/  IMAD.MOV.U32 R12, RZ, RZ, 0x3 ;  /* 0x00000003ff0c7424 */ /* 0x000fe200078e00ff */
[----:B------:R-:W-:-:S07]  /*146a0*/  MOV R8, R14 ;  /* 0x0000000e00087202 */ /* 0x000fce0000000f00 */
[----:B------:R-:W-:Y:S05]  /*146b0*/  WARPSYNC.COLLECTIVE R15, `(.L_x_5116) ;  /* 0x000000000f087348 */ /* 0x000fea0003c00000 */
[----:B------:R0:W1:Y:S02]  /*146c0*/  SHFL.IDX P6, R14, R13, R12, R11 ;  /* 0x0000000c0d0e7389 */ /* 0x00006400000c000b */
[----:B01----:R-:W-:Y:S01]  /*146d0*/  ENDCOLLECTIVE ;  /* 0x000000000000791b */ /* 0x003fe20003800000 */
.L_x_5116:
        /* <DEDUP_REMOVED lines=14> */
.L_x_5117:
[----:B------:R-:W-:Y:S02]  /*147c0*/  IMAD.MOV.U32 R13, RZ, RZ, R25 ;  /* 0x000000ffff0d7224 */ /* 0x000fe400078e0019 */
[----:B------:R-:W-:Y:S01]  /*147d0*/  IMAD.MOV.U32 R12, RZ, RZ, 0x4 ;  /* 0x00000004ff0c7424 */ /* 0x000fe200078e00ff */
[----:B------:R-:W-:-:S13]  /*147e0*/  IADD3 R2, P0, R14, R0, RZ ;  /* 0x000000000e027210 */ /* 0x000fda0007f1e0ff */
[----:B------:R-:W-:Y:S05]  /*147f0*/  WARPSYNC.COLLECTIVE R15, `(.L_x_5118) ;  /* 0x000000000f087348 */ /* 0x000fea0003c00000 */
[----:B------:R0:W1:Y:S02]  /*14800*/  SHFL.IDX P6, R14, R13, R12, R11 ;  /* 0x0000000c0d0e7389 */ /* 0x00006400000c000b */
[----:B01----:R-:W-:Y:S01]  /*14810*/  ENDCOLLECTIVE ;  /* 0x000000000000791b */ /* 0x003fe20003800000 */
.L_x_5118:
[----:B------:R-:W-:-:S05]  /*14820*/  IADD3.X R3, RZ, R5, RZ, P0, !PT ;  /* 0x00000005ff037210 */ /* 0x000fca00007fe4ff */
        /* <DEDUP_REMOVED lines=12> */
.L_x_5119:
[----:B------:R-:W-:Y:S01]  /*148f0*/  MOV R13, R25 ;  /* 0x00000019000d7202 */ /* 0x000fe20000000f00 */
[----:B------:R-:W-:Y:S01]  /*14900*/  IMAD.MOV.U32 R12, RZ, RZ, 0x5 ;  /* 0x00000005ff0c7424 */ /* 0x000fe200078e00ff */
[----:B------:R-:W-:-:S13]  /*14910*/  IADD3 R2, P0, R14, R0, RZ ;  /* 0x000000000e027210 */ /* 0x000fda0007f1e0ff */
[----:B------:R-:W-:Y:S05]  /*14920*/  WARPSYNC.COLLECTIVE R15, `(.L_x_5120) ;  /* 0x000000000f087348 */ /* 0x000fea0003c00000 */
[----:B------:R0:W1:Y:S02]  /*14930*/  SHFL.IDX P6, R14, R13, R12, R11 ;  /* 0x0000000c0d0e7389 */ /* 0x00006400000c000b */
[----:B01----:R-:W-:Y:S01]  /*14940*/  ENDCOLLECTIVE ;  /* 0x000000000000791b */ /* 0x003fe20003800000 */
.L_x_5120:
        /* <DEDUP_REMOVED lines=13> */
.L_x_5121:
[----:B------:R-:W-:Y:S05]  /*14a20*/  BRA `(.L_x_5122) ;  /* 0xffffffbc00b87947 */ /* 0x000fea000383ffff */
.L_x_5016:
[----:B------:R-:W-:Y:S01]  /*14a30*/  BSSY B0, `(.L_x_5123) ;  /* 0x0000008000007945 */ /* 0x000fe20003800000 */
[----:B------:R-:W-:Y:S01]  /*14a40*/  IMAD.MOV.U32 R13, RZ, RZ, R16 ;  /* 0x000000ffff0d7224 */ /* 0x000fe200078e0010 */
[----:B------:R-:W-:Y:S01]  /*14a50*/  MOV R11, 0x1f ;  /* 0x0000001f000b7802 */ /* 0x000fe20000000f00 */
[----:B------:R-:W-:Y:S02]  /*14a60*/  IMAD.MOV.U32 R12, RZ, RZ, RZ ;  /* 0x000000ffff0c7224 */ /* 0x000fe400078e00ff */
[----:B------:R-:W-:-:S07]  /*14a70*/  IMAD.MOV.U32 R15, RZ, RZ, -0x1 ;  /* 0xffffffffff0f7424 */ /* 0x000fce00078e00ff */
[----:B01----:R-:W-:Y:S05]  /*14a80*/  WARPSYNC.COLLECTIVE R15, `(.L_x_5124) ;  /* 0x000000000f087348 */ /* 0x003fea0003c00000 */
[----:B------:R2:W3:Y:S02]  /*14a90*/  SHFL.IDX P6, R14, R13, R12, R11 ;  /* 0x0000000c0d0e7389 */ /* 0x0004e400000c000b */
[----:B0123--:R-:W-:Y:S01]  /*14aa0*/  ENDCOLLECTIVE ;  /* 0x000000000000791b */ /* 0x00ffe20003800000 */
.L_x_5124:
[----:B------:R-:W-:Y:S05]  /*14ab0*/  BSYNC B0 ;  /* 0x0000000000007941 */ /* 0x000fea0003800000 */
.L_x_5123:
        /* <DEDUP_REMOVED lines=9> */
.L_x_5125:
[----:B------:R-:W-:Y:S02]  /*14b50*/  ULDC UR4, c[0x0][0xc3c] ;  /* 0x00030f0000047ab9 */ /* 0x000fe40000000800 */
[----:B------:R-:W-:-:S13]  /*14b60*/  ISETP.GE.OR P1, PT, R5, UR4, !P0 ;  /* 0x0000000405007c0c */ /* 0x000fda000c726670 */
[----:B------:R-:W0:Y:S01]  /*14b70*/  @!P1 LDC.64 R2, c[0x0][0xc80] ;  /* 0x00032000ff029b82 */ /* 0x000e220000000a00 */
[----:B------:R-:W-:Y:S01]  /*14b80*/  MOV R11, RZ ;  /* 0x000000ff000b7202 */ /* 0x000fe20000000f00 */
        /* <DEDUP_REMOVED lines=14> */
.L_x_5126:
[----:B------:R-:W-:Y:S01]  /*14c70*/  IMAD.MOV.U32 R12, RZ, RZ, 0x2 ;  /* 0x00000002ff0c7424 */ /* 0x000fe200078e00ff */
[----:B------:R-:W-:-:S05]  /*14c80*/  SEL R6, R14, RZ, P1 ;  /* 0x000000ff0e067207 */ /* 0x000fca0000800000 */
[----:B------:R-:W-:-:S04]  /*14c90*/  IMAD.IADD R6, R5, 0x1, R6 ;  /* 0x0000000105067824 */ /* 0x000fc800078e0206 */
[----:B------:R-:W-:-:S07]  /*14ca0*/  IMAD.MOV.U32 R13, RZ, RZ, R6 ;  /* 0x000000ffff0d7224 */ /* 0x000fce00078e0006 */
[----:B------:R-:W-:Y:S05]  /*14cb0*/  WARPSYNC.COLLECTIVE R15, `(.L_x_5127) ;  /* 0x000000000f087348 */ /* 0x000fea0003c00000 */
[----:B------:R0:W1:Y:S02]  /*14cc0*/  SHFL.UP P6, R14, R13, R12, R11 ;  /* 0x0400000c0d0e7389 */ /* 0x00006400000c000b */
[----:B01----:R-:W-:Y:S01]  /*14cd0*/  ENDCOLLECTIVE ;  /* 0x000000000000791b */ /* 0x003fe20003800000 */
.L_x_5127:
[----:B------:R-:W-:Y:S02]  /*14ce0*/  MOV R12, 0x4 ;  /* 0x00000004000c7802 */ /* 0x000fe40000000f00 */
[----:B------:R-:W-:-:S05]  /*14cf0*/  SEL R7, R14, RZ, P2 ;  /* 0x000000ff0e077207 */ /* 0x000fca0001000000 */
[----:B------:R-:W-:-:S04]  /*14d00*/  IMAD.IADD R7, R6, 0x1, R7 ;  /* 0x0000000106077824 */ /* 0x000fc800078e0207 */
[----:B------:R-:W-:-:S07]  /*14d10*/  IMAD.MOV.U32 R13, RZ, RZ, R7 ;  /* 0x000000ffff0d7224 */ /* 0x000fce00078e0007 */
[----:B------:R-:W-:Y:S05]  /*14d20*/  WARPSYNC.COLLECTIVE R15, `(.L_x_5128) ;  /* 0x000000000f087348 */ /* 0x000fea0003c00000 */
[----:B------:R0:W1:Y:S02]  /*14d30*/  SHFL.UP P6, R14, R13, R12, R11 ;  /* 0x0400000c0d0e7389 */ /* 0x00006400000c000b */
[----:B01----:R-:W-:Y:S01]  /*14d40*/  ENDCOLLECTIVE ;  /* 0x000000000000791b */ /* 0x003fe20003800000 */
.L_x_5128:
[----:B------:R-:W-:Y:S01]  /*14d50*/  IMAD.MOV.U32 R12, RZ, RZ, 0x8 ;  /* 0x00000008ff0c7424 */ /* 0x000fe200078e00ff */
[----:B------:R-:W-:-:S05]  /*14d60*/  SEL R2, R14, RZ, P3 ;  /* 0x000000ff0e027207 */ /* 0x000fca0001800000 */
[----:B------:R-:W-:-:S04]  /*14d70*/  IMAD.IADD R2, R7, 0x1, R2 ;  /* 0x0000000107027824 */ /* 0x000fc800078e0202 */
[----:B------:R-:W-:-:S07]  /*14d80*/  IMAD.MOV.U32 R13, RZ, RZ, R2 ;  /* 0x000000ffff0d7224 */ /* 0x000fce00078e0002 */
[----:B------:R-:W-:Y:S05]  /*14d90*/  WARPSYNC.COLLECTIVE R15, `(.L_x_5129) ;  /* 0x000000000f087348 */ /* 0x000fea0003c00000 */
[----:B------:R0:W1:Y:S02]  /*14da0*/  SHFL.UP P6, R14, R13, R12, R11 ;  /* 0x0400000c0d0e7389 */ /* 0x00006400000c000b */
[----:B01----:R-:W-:Y:S01]  /*14db0*/  ENDCOLLECTIVE ;  /* 0x000000000000791b */ /* 0x003fe20003800000 */
.L_x_5129:
[----:B------:R-:W-:Y:S02]  /*14dc0*/  MOV R12, 0x10 ;  /* 0x00000010000c7802 */ /* 0x000fe40000000f00 */
[----:B------:R-:W-:-:S05]  /*14dd0*/  SEL R3, R14, RZ, P4 ;  /* 0x000000ff0e037207 */ /* 0x000fca0002000000 */
[----:B------:R-:W-:-:S04]  /*14de0*/  IMAD.IADD R3, R2, 0x1, R3 ;  /* 0x0000000102037824 */ /* 0x000fc800078e0203 */
[----:B------:R-:W-:-:S07]  /*14df0*/  IMAD.MOV.U32 R13, RZ, RZ, R3 ;  /* 0x000000ffff0d7224 */ /* 0x000fce00078e0003 */
[----:B------:R-:W-:Y:S05]  /*14e00*/  WARPSYNC.COLLECTIVE R15, `(.L_x_5130) ;  /* 0x000000000f087348 */ /* 0x000fea0003c00000 */
[----:B------:R0:W1:Y:S02]  /*14e10*/  SHFL.UP P6, R14, R13, R12, R11 ;  /* 0x0400000c0d0e7389 */ /* 0x00006400000c000b */
[----:B01----:R-:W-:Y:S01]  /*14e20*/  ENDCOLLECTIVE ;  /* 0x000000000000791b */ /* 0x003fe20003800000 */
.L_x_5130:
        /* <DEDUP_REMOVED lines=8> */
.L_x_5131:
[----:B------:R-:W-:Y:S05]  /*14eb0*/  BRA `(.L_x_5132) ;  /* 0xffffffc000147947 */ /* 0x000fea000383ffff */
.L_x_5021:
[----:B------:R-:W-:Y:S01]  /*14ec0*/  BSSY B0, `(.L_x_5133) ;  /* 0x0000008000007945 */ /* 0x000fe20003800000 */
[----:B-----5:R-:W-:Y:S01]  /*14ed0*/  IMAD.MOV.U32 R13, RZ, RZ, R5 ;  /* 0x000000ffff0d7224 */ /* 0x020fe200078e0005 */
[----:B------:R-:W-:Y:S01]  /*14ee0*/  MOV R12, 0x1 ;  /* 0x00000001000c7802 */ /* 0x000fe20000000f00 */
[----:B------:R-:W-:Y:S02]  /*14ef0*/  IMAD.MOV.U32 R11, RZ, RZ, RZ ;  /* 0x000000ffff0b7224 */ /* 0x000fe400078e00ff */
[----:B------:R-:W-:-:S07]  /*14f00*/  IMAD.MOV.U32 R15, RZ, RZ, -0x1 ;  /* 0xffffffffff0f7424 */ /* 0x000fce00078e00ff */
[----:B0123--:R-:W-:Y:S05]  /*14f10*/  WARPSYNC.COLLECTIVE R15, `(.L_x_5134) ;  /* 0x000000000f087348 */ /* 0x00ffea0003c00000 */
[----:B------:R4:W0:Y:S02]  /*14f20*/  SHFL.UP P6, R14, R13, R12, R11 ;  /* 0x0400000c0d0e7389 */ /* 0x00082400000c000b */
[----:B01234-:R-:W-:Y:S01]  /*14f30*/  ENDCOLLECTIVE ;  /* 0x000000000000791b */ /* 0x01ffe20003800000 */
.L_x_5134:
[----:B------:R-:W-:Y:S05]  /*14f40*/  BSYNC B0 ;  /* 0x0000000000007941 */ /* 0x000fea0003800000 */
.L_x_5133:
        /* <DEDUP_REMOVED lines=8> */
.L_x_5135:
[----:B------:R-:W-:Y:S01]  /*14fd0*/  IMAD.MOV.U32 R12, RZ, RZ, 0x4 ;  /* 0x00000004ff0c7424 */ /* 0x000fe200078e00ff */
[----:B------:R-:W-:-:S05]  /*14fe0*/  SEL R2, R14, RZ, P2 ;  /* 0x000000ff0e027207 */ /* 0x000fca0001000000 */
[----:B------:R-:W-:-:S04]  /*14ff0*/  IMAD.IADD R2, R13, 0x1, R2 ;  /* 0x000000010d027824 */ /* 0x000fc800078e0202 */
[----:B------:R-:W-:-:S07]  /*15000*/  IMAD.MOV.U32 R13, RZ, RZ, R2 ;  /* 0x000000ffff0d7224 */ /* 0x000fce00078e0002 */
[----:B------:R-:W-:Y:S05]  /*15010*/  WARPSYNC.COLLECTIVE R15, `(.L_x_5136) ;  /* 0x000000000f087348 */ /* 0x000fea0003c00000 */
[----:B------:R0:W1:Y:S02]  /*15020*/  SHFL.UP P6, R14, R13, R12, R11 ;  /* 0x0400000c0d0e7389 */ /* 0x00006400000c000b */
[----:B01----:R-:W-:Y:S01]  /*15030*/  ENDCOLLECTIVE ;  /* 0x000000000000791b */ /* 0x003fe20003800000 */
.L_x_5136:
[----:B------:R-:W-:Y:S02]  /*15040*/  MOV R12, 0x8 ;  /* 0x00000008000c7802 */ /* 0x000fe40000000f00 */
[----:B------:R-:W-:-:S05]  /*15050*/  SEL R3, R14, RZ, P3 ;  /* 0x000000ff0e037207 */ /* 0x000fca0001800000 */
[----:B------:R-:W-:-:S04]  /*15060*/  IMAD.IADD R3, R2, 0x1, R3 ;  /* 0x0000000102037824 */ /* 0x000fc800078e0203 */
[----:B------:R-:W-:-:S07]  /*15070*/  IMAD.MOV.U32 R13, RZ, RZ, R3 ;  /* 0x000000ffff0d7224 */ /* 0x000fce00078e0003 */
[----:B------:R-:W-:Y:S05]  /*15080*/  WARPSYNC.COLLECTIVE R15, `(.L_x_5137) ;  /* 0x000000000f087348 */ /* 0x000fea0003c00000 */
[----:B------:R0:W1:Y:S02]  /*15090*/  SHFL.UP P6, R14, R13, R12, R11 ;  /* 0x0400000c0d0e7389 */ /* 0x00006400000c000b */
[----:B01----:R-:W-:Y:S01]  /*150a0*/  ENDCOLLECTIVE ;  /* 0x000000000000791b */ /* 0x003fe20003800000 */
.L_x_5137:
[----:B------:R-:W-:Y:S01]  /*150b0*/  IMAD.MOV.U32 R12, RZ, RZ, 0x10 ;  /* 0x00000010ff0c7424 */ /* 0x000fe200078e00ff */
[----:B------:R-:W-:-:S05]  /*150c0*/  SEL R4, R14, RZ, P4 ;  /* 0x000000ff0e047207 */ /* 0x000fca0002000000 */
[----:B------:R-:W-:-:S04]  /*150d0*/  IMAD.IADD R4, R3, 0x1, R4 ;  /* 0x0000000103047824 */ /* 0x000fc800078e0204 */
[----:B------:R-:W-:-:S07]  /*150e0*/  IMAD.MOV.U32 R13, RZ, RZ, R4 ;  /* 0x000000ffff0d7224 */ /* 0x000fce00078e0004 */
[----:B------:R-:W-:Y:S05]  /*150f0*/  WARPSYNC.COLLECTIVE R15, `(.L_x_5138) ;  /* 0x000000000f087348 */ /* 0x000fea0003c00000 */
[----:B------:R0:W1:Y:S02]  /*15100*/  SHFL.UP P6, R14, R13, R12, R11 ;  /* 0x0400000c0d0e7389 */ /* 0x00006400000c000b */
[----:B01----:R-:W-:Y:S01]  /*15110*/  ENDCOLLECTIVE ;  /* 0x000000000000791b */ /* 0x003fe20003800000 */
.L_x_5138:
[----:B------:R-:W-:Y:S01]  /*15120*/  MOV R12, 0x1f ;  /* 0x0000001f000c7802 */ /* 0x000fe20000000f00 */
[----:B------:R-:W-:Y:S01]  /*15130*/  IMAD.MOV.U32 R11, RZ, RZ, 0x1f ;  /* 0x0000001fff0b7424 */ /* 0x000fe200078e00ff */
[----:B------:R-:W-:-:S05]  /*15140*/  SEL R3, R14, RZ, P5 ;  /* 0x000000ff0e037207 */ /* 0x000fca0002800000 */
[----:B------:R-:W-:-:S04]  /*15150*/  IMAD.IADD R6, R4, 0x1, R3 ;  /* 0x0000000104067824 */ /* 0x000fc800078e0203 */
[----:B------:R-:W-:-:S07]  /*15160*/  IMAD.MOV.U32 R13, RZ, RZ, R6 ;  /* 0x000000ffff0d7224 */ /* 0x000fce00078e0006 */
[----:B------:R-:W-:Y:S05]  /*15170*/  WARPSYNC.COLLECTIVE R15, `(.L_x_5139) ;  /* 0x000000000f087348 */ /* 0x000fea0003c00000 */
[----:B------:R0:W1:Y:S02]  /*15180*/  SHFL.IDX P6, R14, R13, R12, R11 ;  /* 0x0000000c0d0e7389 */ /* 0x00006400000c000b */
[----:B01----:R-:W-:Y:S01]  /*15190*/  ENDCOLLECTIVE ;  /* 0x000000000000791b */ /* 0x003fe20003800000 */
.L_x_5139:
[----:B------:R-:W-:Y:S05]  /*151a0*/  BRA `(.L_x_5140) ;  /* 0xffffffbc00f47947 */ /* 0x000fea000383ffff */
.L_x_5023:
[----:B------:R-:W-:Y:S01]  /*151b0*/  BSSY B0, `(.L_x_5141) ;  /* 0x0000006000007945 */ /* 0x000fe20003800000 */
[----:B------:R-:W-:Y:S01]  /*151c0*/  PLOP3.LUT P6, PT, P6, PT, PT, 0x8, 0x0 ;  /* 0x000000000000781c */ /* 0x000fe200037ce170 */
[----:B------:R-:W-:-:S12]  /*151d0*/  IMAD.MOV.U32 R15, RZ, RZ, -0x1 ;  /* 0xffffffffff0f7424 */ /* 0x000fd800078e00ff */
[----:B012---:R-:W-:Y:S05]  /*151e0*/  WARPSYNC.COLLECTIVE R15, `(.L_x_5142) ;  /* 0x000000000f087348 */ /* 0x007fea0003c00000 */
[----:B------:R-:W-:Y:S01]  /*151f0*/  VOTE.ANY R14, PT, P6 ;  /* 0x00000000000e7806 */ /* 0x000fe200030e0100 */
[----:B012---:R-:W-:Y:S06]  /*15200*/  ENDCOLLECTIVE ;  /* 0x000000000000791b */ /* 0x007fec0003800000 */
.L_x_5142:
[----:B------:R-:W-:Y:S05]  /*15210*/  BSYNC B0 ;  /* 0x0000000000007941 */ /* 0x000fea0003800000 */
.L_x_5141:
[----:B------:R-:W-:Y:S01]  /*15220*/  IMAD.MOV.U32 R2, RZ, RZ, R14 ;  /* 0x000000ffff027224 */ /* 0x000fe200078e000e */
[----:B------:R-:W-:Y:S01]  /*15230*/  MOV R11, 0x1f ;  /* 0x0000001f000b7802 */ /* 0x000fe20000000f00 */
[----:B------:R-:W-:Y:S02]  /*15240*/  IMAD.MOV.U32 R13, RZ, RZ, R5 ;  /* 0x000000ffff0d7224 */ /* 0x000fe400078e0005 */
[----:B------:R-:W0:Y:S01]  /*15250*/  POPC R4, R2 ;  /* 0x0000000200047309 */ /* 0x000e220000000000 */
[----:B------:R-:W-:Y:S02]  /*15260*/  IMAD.MOV.U32 R15, RZ, RZ, -0x1 ;  /* 0xffffffffff0f7424 */ /* 0x000fe400078e00ff */
[----:B0-----:R-:W-:-:S07]  /*15270*/  IMAD.MOV.U32 R12, RZ, RZ, R4 ;  /* 0x000000ffff0c7224 */ /* 0x001fce00078e0004 */
[----:B------:R-:W-:Y:S05]  /*15280*/  WARPSYNC.COLLECTIVE R15, `(.L_x_5143) ;  /* 0x000000000f087348 */ /* 0x000fea0003c00000 */
[----:B------:R0:W1:Y:S02]  /*15290*/  SHFL.IDX P6, R14, R13, R12, R11 ;  /* 0x0000000c0d0e7389 */ /* 0x00006400000c000b */
[----:B01----:R-:W-:Y:S01]  /*152a0*/  ENDCOLLECTIVE ;  /* 0x000000000000791b */ /* 0x003fe20003800000 */
.L_x_5143:
[----:B------:R-:W-:Y:S01]  /*152b0*/  IMAD.MOV.U32 R5, RZ, RZ, R14 ;  /* 0x000000ffff057224 */ /* 0x000fe200078e000e */
[----:B------:R-:W-:Y:S06]  /*152c0*/  BRA `(.L_x_5144) ;  /* 0xffffffbc00e47947 */ /* 0x000fec000383ffff */
.L_x_5025:
[----:B------:R-:W-:Y:S01]  /*152d0*/  BSSY B0, `(.L_x_5145) ;  /* 0x0000007000007945 */ /* 0x000fe20003800000 */
[----:B------:R-:W-:Y:S02]  /*152e0*/  IMAD.MOV.U32 R13, RZ, RZ, R6 ;  /* 0x000000ffff0d7224 */ /* 0x000fe400078e0006 */
[----:B------:R-:W-:Y:S02]  /*152f0*/  IMAD.MOV.U32 R11, RZ, RZ, 0x1f ;  /* 0x0000001fff0b7424 */ /* 0x000fe400078e00ff */
[----:B------:R-:W-:-:S07]  /*15300*/  IMAD.MOV.U32 R15, RZ, RZ, -0x1 ;  /* 0xffffffffff0f7424 */ /* 0x000fce00078e00ff */
[----:B01234-:R-:W-:Y:S05]  /*15310*/  WARPSYNC.COLLECTIVE R15, `(.L_x_5146) ;  /* 0x000000000f087348 */ /* 0x01ffea0003c00000 */
[----:B------:R0:W0:Y:S02]  /*15320*/  SHFL.IDX P6, R14, R13, R12, R11 ;  /* 0x0000000c0d0e7389 */ /* 0x00002400000c000b */
[----:B01234-:R-:W-:Y:S01]  /*15330*/  ENDCOLLECTIVE ;  /* 0x000000000000791b */ /* 0x01ffe20003800000 */
.L_x_5146:
[----:B------:R-:W-:Y:S05]  /*15340*/  BSYNC B0 ;  /* 0x0000000000007941 */ /* 0x000fea0003800000 */
.L_x_5145:
[----:B------:R-:W-:Y:S05]  /*15350*/  BRA `(.L_x_5024) ;  /* 0xffffffbc00dc7947 */ /* 0x000fea000383ffff */
.L_x_5029:
[----:B-1----:R1:W2:Y:S02]  /*15360*/  SYNCS.PHASECHK.TRANS64.TRYWAIT P0, [R7+URZ+0x22820], R0 ;  /* 0x02282000070075a7 */ /* 0x0022a4000800017f */
[----:B--2---:R-:W-:Y:S05]  /*15370*/  @!P0 NANOSLEEP.SYNCS 0x989680 ;  /* 0x009896800000895d */ /* 0x004fea0003900000 */
[----:B------:R-:W2:Y:S02]  /*15380*/  @!P0 SYNCS.PHASECHK.TRANS64 P0, [R7+URZ+0x22820], R0 ;  /* 0x02282000070085a7 */ /* 0x000ea4000800007f */
[----:B--2---:R-:W-:Y:S05]  /*15390*/  @!P0 BRA `(.L_x_5029) ;  /* 0xfffffffc00f08947 */ /* 0x004fea000383ffff */
[----:B------:R-:W-:Y:S05]  /*153a0*/  BRA `(.L_x_5147) ;  /* 0xffffffc400547947 */ /* 0x000fea000383ffff */
.L_x_5030:
[----:B------:R-:W2:Y:S01]  /*153b0*/  S2R R2, SR_TID.X ;  /* 0x0000000000027919 */ /* 0x000ea20000002100 */
[----:B------:R-:W-:Y:S01]  /*153c0*/  BSSY B0, `(.L_x_5148) ;  /* 0x000000a000007945 */ /* 0x000fe20003800000 */
[----:B------:R-:W-:Y:S02]  /*153d0*/  IMAD.MOV.U32 R12, RZ, RZ, RZ ;  /* 0x000000ffff0c7224 */ /* 0x000fe400078e00ff */
[----:B------:R-:W-:Y:S02]  /*153e0*/  IMAD.MOV.U32 R11, RZ, RZ, 0x1f ;  /* 0x0000001fff0b7424 */ /* 0x000fe400078e00ff */
[----:B------:R-:W-:Y:S01]  /*153f0*/  IMAD.MOV.U32 R15, RZ, RZ, -0x1 ;  /* 0xffffffffff0f7424 */ /* 0x000fe200078e00ff */
[----:B--2---:R-:W-:-:S04]  /*15400*/  SHF.R.U32.HI R2, RZ, 0x5, R2 ;  /* 0x00000005ff027819 */ /* 0x004fc80000011602 */
[----:B------:R-:W-:-:S04]  /*15410*/  LOP3.LUT R2, R2, 0x3, RZ, 0xc0, !PT ;  /* 0x0000000302027812 */ /* 0x000fc800078ec0ff */
[----:B------:R-:W-:-:S07]  /*15420*/  MOV R13, R2 ;  /* 0x00000002000d7202 */ /* 0x000fce0000000f00 */
[----:B01-34-:R-:W-:Y:S05]  /*15430*/  WARPSYNC.COLLECTIVE R15, `(.L_x_5149) ;  /* 0x000000000f087348 */ /* 0x01bfea0003c00000 */
[----:B------:R2:W0:Y:S02]  /*15440*/  SHFL.IDX P6, R14, R13, R12, R11 ;  /* 0x0000000c0d0e7389 */ /* 0x00042400000c000b */
[----:B01234-:R-:W-:Y:S01]  /*15450*/  ENDCOLLECTIVE ;  /* 0x000000000000791b */ /* 0x01ffe20003800000 */
.L_x_5149:
[----:B------:R-:W-:Y:S05]  /*15460*/  BSYNC B0 ;  /* 0x0000000000007941 */ /* 0x000fea0003800000 */
.L_x_5148:
[----:B------:R-:W-:Y:S05]  /*15470*/  BRA `(.L_x_5150) ;  /* 0xffffffc4003c7947 */ /* 0x000fea000383ffff */
.L_x_5033:
[----:B------:R-:W-:Y:S01]  /*15480*/  BSSY B1, `(.L_x_5151) ;  /* 0x0000006000017945 */ /* 0x000fe20003800000 */
[----:B------:R-:W-:-:S07]  /*15490*/  IMAD.MOV.U32 R15, RZ, RZ, -0x1 ;  /* 0xffffffffff0f7424 */ /* 0x000fce00078e00ff */
[----:B01-34-:R-:W-:Y:S05]  /*154a0*/  WARPSYNC.COLLECTIVE R15, `(.L_x_5152) ;  /* 0x000000000f0c7348 */ /* 0x01bfea0003c00000 */
[----:B------:R-:W-:Y:S02]  /*154b0*/  ELECT P6, UR62, PT ;  /* 0x00000000003e782f */ /* 0x000fe400038c0000 */
[----:B------:R-:W-:Y:S01]  /*154c0*/  MOV R14, UR62 ;  /* 0x0000003e000e7c02 */ /* 0x000fe20008000f00 */
[----:B01-34-:R-:W-:Y:S10]  /*154d0*/  ENDCOLLECTIVE ;  /* 0x000000000000791b */ /* 0x01bff40003800000 */
.L_x_5152:
[----:B------:R-:W-:Y:S05]  /*154e0*/  BSYNC B1 ;  /* 0x0000000000017941 */ /* 0x000fea0003800000 */
.L_x_5151:
[----:B------:R-:W-:Y:S05]  /*154f0*/  BRA `(.L_x_5153) ;  /* 0xffffffc400347947 */ /* 0x000fea000383ffff */
.L_x_5035:
[----:B-1----:R1:W2:Y:S02]  /*15500*/  SYNCS.PHASECHK.TRANS64.TRYWAIT P1, [R5+URZ+0x22840], R0 ;  /* 0x02284000050075a7 */ /* 0x0022a4000802017f */
[----:B--2---:R-:W-:Y:S05]  /*15510*/  @!P1 NANOSLEEP.SYNCS 0x989680 ;  /* 0x009896800000995d */ /* 0x004fea0003900000 */
[----:B------:R-:W2:Y:S02]  /*15520*/  @!P1 SYNCS.PHASECHK.TRANS64 P1, [R5+URZ+0x22840], R0 ;  /* 0x02284000050095a7 */ /* 0x000ea4000802007f */
[----:B--2---:R-:W-:Y:S05]  /*15530*/  @!P1 BRA `(.L_x_5035) ;  /* 0xfffffffc00f09947 */ /* 0x004fea000383ffff */
[----:B------:R-:W-:Y:S05]  /*15540*/  BRA `(.L_x_5154) ;  /* 0xffffffc400547947 */ /* 0x000fea000383ffff */
.L_x_5037:
[----:B--2---:R2:W0:Y:S02]  /*15550*/  SYNCS.PHASECHK.TRANS64.TRYWAIT P1, [R3+URZ+0x22840], R2 ;  /* 0x02284002030075a7 */ /* 0x004424000802017f */
[----:B0-----:R-:W-:Y:S05]  /*15560*/  @!P1 NANOSLEEP.SYNCS 0x989680 ;  /* 0x009896800000995d */ /* 0x001fea0003900000 */
[----:B------:R-:W0:Y:S02]  /*15570*/  @!P1 SYNCS.PHASECHK.TRANS64 P1, [R3+URZ+0x22840], R2 ;  /* 0x02284002030095a7 */ /* 0x000e24000802007f */
[----:B0-----:R-:W-:Y:S05]  /*15580*/  @!P1 BRA `(.L_x_5037) ;  /* 0xfffffffc00f09947 */ /* 0x001fea000383ffff */
[----:B------:R-:W-:Y:S05]  /*15590*/  BRA `(.L_x_5155) ;  /* 0xffffffc400607947 */ /* 0x000fea000383ffff */
.L_x_5039:
[----:B------:R0:W0:Y:S02]  /*155a0*/  SYNCS.PHASECHK.TRANS64.TRYWAIT P1, [R5+URZ+0x22860], R0 ;  /* 0x02286000050075a7 */ /* 0x000024000802017f */
[----:B0-----:R-:W-:Y:S05]  /*155b0*/  @!P1 NANOSLEEP.SYNCS 0x989680 ;  /* 0x009896800000995d */ /* 0x001fea0003900000 */
[----:B------:R-:W0:Y:S02]  /*155c0*/  @!P1 SYNCS.PHASECHK.TRANS64 P1, [R5+URZ+0x22860], R0 ;  /* 0x02286000050095a7 */ /* 0x000e24000802007f */
[----:B0-----:R-:W-:Y:S05]  /*155d0*/  @!P1 BRA `(.L_x_5039) ;  /* 0xfffffffc00f09947 */ /* 0x001fea000383ffff */
[----:B------:R-:W-:Y:S05]  /*155e0*/  BRA `(.L_x_5156) ;  /* 0xffffffc4005c7947 */ /* 0x000fea000383ffff */
.L_x_5157:
        /* <DEDUP_REMOVED lines=9> */
.L_x_6465:


//--------------------- .text._ZN7cutlass13device_kernelIN5flash11enable_sm90INS1_16FlashAttnFwdSm90INS1_25CollectiveMainloopFwdSm90ILi2EN4cute5tupleIJNS5_1CILi1EEES8_S8_EEENS6_IJNS7_ILi128EEENS7_ILi96EEENS7_ILi64EEEEEELi256ENS_10bfloat16_tEfNS_4arch4Sm90ELb1ELb0ELb1ELb1ELb1ELb1ELb0ELb1ELb0ELb1ELb0ELb0EEENS1_21CollectiveEpilogueFwdINS6_IJSA_NS7_ILi256EEESB_EEES9_SE_SG_Li256ELb1ELb1ELb0ELb0EEENS1_36VarlenDynamicPersistentTileSchedulerILi128ELi96ELi256ELi128ELb0ELb1ELb1ELb1ELb1ELb1EEEEEEEEEvNT_6ParamsE --------------------------
	.section	.text._ZN7cutlass13device_kernelIN5flash11enable_sm90INS1_16FlashAttnFwdSm90INS1_25CollectiveMainloopFwdSm90ILi2EN4cute5tupleIJNS5_1CILi1EEES8_S8_EEENS6_IJNS7_ILi128EEENS7_ILi96EEENS7_ILi64EEEEEELi256ENS_10bfloat16_tEfNS_4arch4Sm90ELb1ELb0ELb1ELb1ELb1ELb1ELb0ELb1ELb0ELb1ELb0ELb0EEENS1_21CollectiveEpilogueFwdINS6_IJSA_NS7_ILi256EEESB_EEES9_SE_SG_Li256ELb1ELb1ELb0ELb0EEENS1_36VarlenDynamicPersistentTileSchedulerILi128ELi96ELi256ELi128ELb0ELb1ELb1ELb1ELb1ELb1EEEEEEEEEvNT_6ParamsE,"ax",@progbits
	.align	128
.text._ZN7cutlass13device_kernelIN5flash11enable_sm90INS1_16FlashAttnFwdSm90INS1_25CollectiveMainloopFwdSm90ILi2EN4cute5tupleIJNS5_1CILi1EEES8_S8_EEENS6_IJNS7_ILi128EEENS7_ILi96EEENS7_ILi64EEEEEELi256ENS_10bfloat16_tEfNS_4arch4Sm90ELb1ELb0ELb1ELb1ELb1ELb1ELb0ELb1ELb0ELb1ELb0ELb0EEENS1_21CollectiveEpilogueFwdINS6_IJSA_NS7_ILi256EEESB_EEES9_SE_SG_Li256ELb1ELb1ELb0ELb0EEENS1_36VarlenDynamicPersistentTileSchedulerILi128ELi96ELi256ELi128ELb0ELb1ELb1ELb1ELb1ELb1EEEEEEEEEvNT_6ParamsE:
        .type           _ZN7cutlass13device_kernelIN5flash11enable_sm90INS1_16FlashAttnFwdSm90INS1_25CollectiveMainloopFwdSm90ILi2EN4cute5tupleIJNS5_1CILi1EEES8_S8_EEENS6_IJNS7_ILi128EEENS7_ILi96EEENS7_ILi64EEEEEELi256ENS_10bfloat16_tEfNS_4arch4Sm90ELb1ELb0ELb1ELb1ELb1ELb1ELb0ELb1ELb0ELb1ELb0ELb0EEENS1_21CollectiveEpilogueFwdINS6_IJSA_NS7_ILi256EEESB_EEES9_SE_SG_Li256ELb1ELb1ELb0ELb0EEENS1_36VarlenDynamicPersistentTileSchedulerILi128ELi96ELi256ELi128ELb0ELb1ELb1ELb1ELb1ELb1EEEEEEEEEvNT_6ParamsE,@function
        .size           _ZN7cutlass13device_kernelIN5flash11enable_sm90INS1_16FlashAttnFwdSm90INS1_25CollectiveMainloopFwdSm90ILi2EN4cute5tupleIJNS5_1CILi1EEES8_S8_EEENS6_IJNS7_ILi128EEENS7_ILi96EEENS7_ILi64EEEEEELi256ENS_10bfloat16_tEfNS_4arch4Sm90ELb1ELb0ELb1ELb1ELb1ELb1ELb0ELb1ELb0ELb1ELb0ELb0EEENS1_21CollectiveEpilogueFwdINS6_IJSA_NS7_ILi256EEESB_EEES9_SE_SG_Li256ELb1ELb1ELb0ELb0EEENS1_36VarlenDynamicPersistentTileSchedulerILi128ELi96ELi256ELi128ELb0ELb1ELb1ELb1ELb1ELb1EEEEEEEEEvNT_6ParamsE,(.L_x_6466 - _ZN7cutlass13device_kernelIN5flash11enable_sm90INS1_16FlashAttnFwdSm90INS1_25CollectiveMainloopFwdSm90ILi2EN4cute5tupleIJNS5_1CILi1EEES8_S8_EEENS6_IJNS7_ILi128EEENS7_ILi96EEENS7_ILi64EEEEEELi256ENS_10bfloat16_tEfNS_4arch4Sm90ELb1ELb0ELb1ELb1ELb1ELb1ELb0ELb1ELb0ELb1ELb0ELb0EEENS1_21CollectiveEpilogueFwdINS6_IJSA_NS7_ILi256EEESB_EEES9_SE_SG_Li256ELb1ELb1ELb0ELb0EEENS1_36VarlenDynamicPersistentTileSchedulerILi128ELi96ELi256ELi128ELb0ELb1ELb1ELb1ELb1ELb1EEEEEEEEEvNT_6ParamsE)
        .other          _ZN7cutlass13device_kernelIN5flash11enable_sm90INS1_16FlashAttnFwdSm90INS1_25CollectiveMainloopFwdSm90ILi2EN4cute5tupleIJNS5_1CILi1EEES8_S8_EEENS6_IJNS7_ILi128EEENS7_ILi96EEENS7_ILi64EEEEEELi256ENS_10bfloat16_tEfNS_4arch4Sm90ELb1ELb0ELb1ELb1ELb1ELb1ELb0ELb1ELb0ELb1ELb0ELb0EEENS1_21CollectiveEpilogueFwdINS6_IJSA_NS7_ILi256EEESB_EEES9_SE_SG_Li256ELb1ELb1ELb0ELb0EEENS1_36VarlenDynamicPersistentTileSchedulerILi128ELi96ELi256ELi128ELb0ELb1ELb1ELb1ELb1ELb1EEEEEEEEEvNT_6ParamsE,@"STO_CUDA_ENTRY STV_DEFAULT"
_ZN7cutlass13device_kernelIN5flash11enable_sm90INS1_16FlashAttnFwdSm90INS1_25CollectiveMainloopFwdSm90ILi2EN4cute5tupleIJNS5_1CILi1EEES8_S8_EEENS6_IJNS7_ILi128EEENS7_ILi96EEENS7_ILi64EEEEEELi256ENS_10bfloat16_tEfNS_4arch4Sm90ELb1ELb0ELb1ELb1ELb1ELb1ELb0ELb1ELb0ELb1ELb0ELb0EEENS1_21CollectiveEpilogueFwdINS6_IJSA_NS7_ILi256EEESB_EEES9_SE_SG_Li256ELb1ELb1ELb0ELb0EEENS1_36VarlenDynamicPersistentTileSchedulerILi128ELi96ELi256ELi128ELb0ELb1ELb1ELb1ELb1ELb1EEEEEEEEEvNT_6ParamsE:
        /* <DEDUP_REMOVED lines=17> */
.L_x_5159:
[----:B------:R-:W-:Y:S05]  /*0110*/  BSYNC B0 ;  /* 0x0000000000007941 */ /* 0x000fea0003800000 */
.L_x_5158:
        /* <DEDUP_REMOVED lines=40> */
.L_x_5160:
        /* <DEDUP_REMOVED lines=22> */
.L_x_5161:
        /* <DEDUP_REMOVED lines=18> */
.L_x_5162:
        /* <DEDUP_REMOVED lines=22> */
.L_x_5163:
        /* <DEDUP_REMOVED lines=22> */
.L_x_5164:
[----:B--2---:R-:W-:Y:S01]  /*08e0*/  ISETP.NE.AND P0, PT, R3, RZ, PT ;  /* 0x000000ff0300720c */ /* 0x004fe20003f05270 */
[----:B------:R-:W-:Y:S01]  /*08f0*/  IMAD.MOV.U32 R37, RZ, RZ, 0x1 ;  /* 0x00000001ff257424 */ /* 0x000fe200078e00ff */
[----:B------:R-:W-:Y:S01]  /*0900*/  NOP ;  /* 0x0000000000007918 */ /* 0x000fe20000000000 */
[----:B------:R-:W-:Y:S01]  /*0910*/  ULDC.64 UR40, c[0x0][0x208] ;  /* 0x0000820000287ab9 */ /* 0x000fe20000000a00 */
[----:B------:R-:W-:Y:S02]  /*0920*/  BSSY B9, `(.L_x_5165) ;  /* 0x0001b1f000097945 */ /* 0x000fe40003800000 */
[----:B------:R-:W-:Y:S01]  /*0930*/  SEL R37, R37, 0x2, !P0 ;  /* 0x0000000225257807 */ /* 0x000fe20004000000 */
[----:B01-34-:R-:W-:Y:S06]  /*0940*/  BAR.SYNC.DEFER_BLOCKING 0x0 ;  /* 0x0000000000007b1d */ /* 0x01bfec0000010000 */
[----:B------:R-:W-:Y:S05]  /*0950*/  @!P0 BRA `(.L_x_5166) ;  /* 0x0000014400248947 */ /* 0x000fea0003800000 */
.L_x_5167:
[----:B------:R-:W-:-:S08]  /*0960*/  NOP ;  /* 0x0000000000007918 */ /* 0x000fd00000000000 */
[----:B------:R-:W0:Y:S02]  /*0970*/  USETMAXREG.TRY_ALLOC.CTAPOOL UP0, 0xe8 ;  /* 0x000000e8000079c8 */ /* 0x000e240008000600 */
[----:B0-----:R-:W-:-:S13]  /*0980*/  PLOP3.LUT P0, PT, PT, PT, UP0, 0x80, 0x0 ;  /* 0x000000000000781c */ /* 0x001fda0003f0f008 */
[----:B------:R-:W-:Y:S05]  /*0990*/  @!P0 BRA `(.L_x_5167) ;  /* 0xfffffffc00f08947 */ /* 0x000fea000383ffff */
[----:B------:R-:W2:Y:S01]  /*09a0*/  LDL.LU R2, [R1] ;  /* 0x0000000001027983 */ /* 0x000ea20000300800 */
[----:B------:R-:W-:Y:S01]  /*09b0*/  SHF.R.U32.HI R4, RZ, 0x7, R0 ;  /* 0x00000007ff047819 */ /* 0x000fe20000011600 */
[----:B------:R-:W-:Y:S01]  /*09c0*/  ULDC UR4, c[0x0][0xc3c] ;  /* 0x00030f0000047ab9 */ /* 0x000fe20000000800 */
[----:B------:R-:W0:Y:S01]  /*09d0*/  S2R R3, SR_CgaCtaId ;  /* 0x0000000000037919 */ /* 0x000e220000008800 */
[----:B------:R-:W-:Y:S06]  /*09e0*/  BAR.ARV 0x8, 0x180 ;  /* 0x0206000000007b1d */ /* 0x000fec0000002000 */
[----:B------:R-:W-:-:S13]  /*09f0*/  ISETP.NE.AND P0, PT, R4, 0x1, PT ;  /* 0x000000010400780c */ /* 0x000fda0003f05270 */
[----:B------:R-:W-:Y:S08]  /*0a00*/  @!P0 BAR.ARV 0x9, 0x100 ;  /* 0x0244000000008b1d */ /* 0x000ff00000002000 */
[----:B------:R-:W-:Y:S01]  /*0a10*/  BAR.SYNC.DEFER_BLOCKING 0x5, 0x180 ;  /* 0x0146000000007b1d */ /* 0x000fe20000010000 */
[----:B------:R-:W-:-:S04]  /*0a20*/  MOV R19, 0x400 ;  /* 0x0000040000137802 */ /* 0x000fc80000000f00 */
[----:B0-----:R-:W-:-:S05]  /*0a30*/  LEA R19, R3, R19, 0x18 ;  /* 0x0000001303137211 */ /* 0x001fca00078ec0ff */
[----:B------:R-:W0:Y:S01]  /*0a40*/  LDS.128 R32, [R19+0x228d0] ;  /* 0x0228d00013207984 */ /* 0x000e220000000c00 */
[----:B------:R-:W-:Y:S06]  /*0a50*/  BAR.ARV 0x4, 0x180 ;  /* 0x0106000000007b1d */ /* 0x000fec0000002000 */
[----:B--2---:R-:W-:-:S04]  /*0a60*/  LOP3.LUT R2, R2, 0xfffffffb, RZ, 0xc0, !PT ;  /* 0xfffffffb02027812 */ /* 0x004fc800078ec0ff */
[----:B------:R-:W-:-:S05]  /*0a70*/  @P0 LOP3.LUT R2, R2, 0x4, RZ, 0xfc, !PT ;  /* 0x0000000402020812 */ /* 0x000fca00078efcff */
[----:B------:R1:W-:Y:S01]  /*0a80*/  STL [R1], R2 ;  /* 0x0000000201007387 */ /* 0x0003e20000100800 */
[----:B0-----:R-:W-:-:S13]  /*0a90*/  ISETP.GE.AND P0, PT, R35, UR4, PT ;  /* 0x0000000423007c0c */ /* 0x001fda000bf06270 */
[----:B-1----:R-:W-:Y:S05]  /*0aa0*/  @P0 BRA `(.L_x_5168) ;  /* 0x000001b000180947 */ /* 0x002fea0003800000 */
[----:B------:R-:W-:Y:S01]  /*0ab0*/  VIADD R12, R0, 0xffffff80 ;  /* 0xffffff80000c7836 */ /* 0x000fe20000000000 */
[----:B------:R-:W-:Y:S01]  /*0ac0*/  LOP3.LUT R204, R37, 0x1, RZ, 0xfc, !PT ;  /* 0x0000000125cc7812 */ /* 0x000fe200078efcff */
[----:B------:R-:W-:Y:S02]  /*0ad0*/  IMAD.MOV.U32 R18, RZ, RZ, RZ ;  /* 0x000000ffff127224 */ /* 0x000fe400078e00ff */
[----:B------:R-:W-:Y:S01]  /*0ae0*/  IMAD.MOV.U32 R205, RZ, RZ, RZ ;  /* 0x000000ffffcd7224 */ /* 0x000fe200078e00ff */
[----:B------:R-:W-:Y:S01]  /*0af0*/  SHF.R.S32.HI R0, RZ, 0x1f, R12 ;  /* 0x0000001fff007819 */ /* 0x000fe2000001140c */
[----:B------:R-:W-:Y:S02]  /*0b00*/  IMAD.MOV.U32 R202, RZ, RZ, RZ ;  /* 0x000000ffffca7224 */ /* 0x000fe400078e00ff */
[----:B------:R-:W-:Y:S01]  /*0b10*/  IMAD.MOV.U32 R22, RZ, RZ, RZ ;  /* 0x000000ffff167224 */ /* 0x000fe200078e00ff */
        /* <DEDUP_REMOVED lines=34> */
[----:B------:R-:W-:Y:S01]  /*0d40*/  SHF.R.S32.HI R4, RZ, 0x1f, R2 ;  /* 0x0000001fff047819 */ /* 0x000fe20000011402 */
[----:B------:R-:W-:Y:S01]  /*0d50*/  IMAD.SHL.U32 R5, R5, 0x8, RZ ;  /* 0x0000000805057824 */ /* 0x000fe200078e00ff */
[----:B------:R-:W-:Y:S01]  /*0d60*/  LOP3.LUT R2, R2, 0xfffffffc, RZ, 0xc0, !PT ;  /* 0xfffffffc02027812 */ /* 0x000fe200078ec0ff */
[----:B------:R-:W-:Y:S01]  /*0d70*/  STL [R1+0x44], RZ ;  /* 0x000044ff01007387 */ /* 0x000fe20000100800 */
[----:B------:R-:W-:Y:S02]  /*0d80*/  LEA.HI R4, R4, R23, RZ, 0x3 ;  /* 0x0000001704047211 */ /* 0x000fe400078f18ff */
[----:B------:R-:W-:Y:S01]  /*0d90*/  IADD3 R7, R23, 0x40, RZ ;  /* 0x0000004017077810 */ /* 0x000fe20007ffe0ff */
[----:B------:R-:W-:Y:S01]  /*0da0*/  IMAD.IADD R9, R12, 0x1, -R2 ;  /* 0x000000010c097824 */ /* 0x000fe200078e0a02 */
[----:B------:R-:W-:-:S02]  /*0db0*/  LOP3.LUT R4, R4, 0xfffffff8, RZ, 0xc0, !PT ;  /* 0xfffffff804047812 */ /* 0x000fc400078ec0ff */
[----:B------:R-:W-:Y:S01]  /*0dc0*/  SHF.R.S32.HI R3, RZ, 0x3, R0 ;  /* 0x00000003ff037819 */ /* 0x000fe20000011400 */
[----:B------:R-:W-:Y:S01]  /*0dd0*/  IMAD.SHL.U32 R16, R9, 0x8, RZ ;  /* 0x0000000809107824 */ /* 0x000fe200078e00ff */
[----:B------:R-:W-:Y:S01]  /*0de0*/  LOP3.LUT R0, R0, 0xfffffff8, RZ, 0xc0, !PT ;  /* 0xfffffff800007812 */ /* 0x000fe200078ec0ff */
[----:B------:R-:W-:Y:S01]  /*0df0*/  IMAD.IADD R4, R23, 0x1, -R4 ;  /* 0x0000000117047824 */ /* 0x000fe200078e0a04 */
[----:B------:R-:W-:Y:S01]  /*0e00*/  SHF.R.S32.HI R3, RZ, 0x1f, R7 ;  /* 0x0000001fff037819 */ /* 0x000fe20000011407 */
[C---:B------:R-:W-:Y:S01]  /*0e10*/  VIADD R210, R16.reuse, 0x40 ;  /* 0x0000004010d27836 */ /* 0x040fe20000000000 */
[----:B------:R-:W-:Y:S01]  /*0e20*/  SHF.R.S32.HI R17, RZ, 0x1f, R16 ;  /* 0x0000001fff117819 */ /* 0x000fe20000011410 */
[C---:B------:R-:W-:Y:S01]  /*0e30*/  VIADD R209, R16.reuse, 0x60 ;  /* 0x0000006010d17836 */ /* 0x040fe20000000000 */
[----:B------:R0:W-:Y:S01]  /*0e40*/  STL [R1+0x48], R4 ;  /* 0x0000480401007387 */ /* 0x0001e20000100800 */
[C---:B------:R-:W-:Y:S01]  /*0e50*/  VIADD R208, R16.reuse, 0x80 ;  /* 0x0000008010d07836 */ /* 0x040fe20000000000 */
[----:B------:R-:W-:Y:S01]  /*0e60*/  SHF.R.S32.HI R14, RZ, 0x1f, R210 ;  /* 0x0000001fff0e7819 */ /* 0x000fe200000114d2 */
[C---:B------:R-:W-:Y:S01]  /*0e70*/  VIADD R207, R16.reuse, 0xa0 ;  /* 0x000000a010cf7836 */ /* 0x040fe20000000000 */
[----:B------:R-:W-:Y:S01]  /*0e80*/  SHF.R.S32.HI R13, RZ, 0x1f, R209 ;  /* 0x0000001fff0d7819 */ /* 0x000fe200000114d1 */
[----:B------:R-:W-:Y:S01]  /*0e90*/  VIADD R212, R16, 0xc0 ;  /* 0x000000c010d47836 */ /* 0x000fe20000000000 */
[----:B------:R-:W-:Y:S01]  /*0ea0*/  LEA.HI R3, R3, R7, RZ, 0x3 ;  /* 0x0000000703037211 */ /* 0x000fe200078f18ff */
[----:B------:R-:W-:Y:S01]  /*0eb0*/  IMAD.IADD R10, R12, 0x1, -R0 ;  /* 0x000000010c0a7824 */ /* 0x000fe200078e0a00 */
[----:B------:R1:W-:Y:S01]  /*0ec0*/  STL [R1+0x18], R14 ;  /* 0x0000180e01007387 */ /* 0x0003e20000100800 */
[C---:B------:R-:W-:Y:S01]  /*0ed0*/  IMAD.SHL.U32 R200, R9.reuse, 0x4, RZ ;  /* 0x0000000409c87824 */ /* 0x040fe200078e00ff */
[----:B------:R-:W-:Y:S01]  /*0ee0*/  LEA.HI R0, R9, R9, RZ, 0x1 ;  /* 0x0000000909007211 */ /* 0x000fe200078f08ff */
[----:B------:R-:W-:Y:S01]  /*0ef0*/  IMAD.SHL.U32 R2, R7, 0x40, RZ ;  /* 0x0000004007027824 */ /* 0x000fe200078e00ff */
[----:B------:R-:W-:Y:S01]  /*0f00*/  SHF.R.S32.HI R15, RZ, 0x1f, R207 ;  /* 0x0000001fff0f7819 */ /* 0x000fe200000114cf */
[----:B------:R2:W-:Y:S01]  /*0f10*/  STL [R1+0x14], R13 ;  /* 0x0000140d01007387 */ /* 0x0005e20000100800 */
[----:B------:R-:W-:Y:S01]  /*0f20*/  VIADD R211, R16, 0xe0 ;  /* 0x000000e010d37836 */ /* 0x000fe20000000000 */
[----:B------:R-:W-:Y:S01]  /*0f30*/  LOP3.LUT R0, R0, 0x1ffffffe, RZ, 0xc0, !PT ;  /* 0x1ffffffe00007812 */ /* 0x000fe200078ec0ff */
[----:B------:R-:W-:Y:S01]  /*0f40*/  VIADD R206, R200, 0x10 ;  /* 0x00000010c8ce7836 */ /* 0x000fe20000000000 */
[----:B0-----:R-:W-:Y:S01]  /*0f50*/  LOP3.LUT R4, R2, 0x1c0, RZ, 0xc0, !PT ;  /* 0x000001c002047812 */ /* 0x001fe200078ec0ff */
[----:B------:R-:W-:Y:S01]  /*0f60*/  IMAD.SHL.U32 R213, R10, 0x8, RZ ;  /* 0x000000080ad57824 */ /* 0x000fe200078e00ff */
[----:B-1----:R-:W-:Y:S01]  /*0f70*/  SHF.R.S32.HI R14, RZ, 0x1f, R208 ;  /* 0x0000001fff0e7819 */ /* 0x002fe200000114d0 */
[----:B------:R-:W-:Y:S01]  /*0f80*/  IMAD.SHL.U32 R3, R3, 0x40, RZ ;  /* 0x0000004003037824 */ /* 0x000fe200078e00ff */
[----:B------:R-:W-:Y:S01]  /*0f90*/  IADD3 R0, R9, -R0, RZ ;  /* 0x8000000009007210 */ /* 0x000fe20007ffe0ff */
[----:B------:R-:W-:Y:S01]  /*0fa0*/  VIADD R2, R16, 0x20 ;  /* 0x0000002010027836 */ /* 0x000fe20000000000 */
[----:B--2---:R-:W-:Y:S01]  /*0fb0*/  SHF.R.S32.HI R13, RZ, 0x1f, R212 ;  /* 0x0000001fff0d7819 */ /* 0x004fe200000114d4 */
[----:B------:R0:W-:Y:S01]  /*0fc0*/  STL [R1+0x10], R14 ;  /* 0x0000100e01007387 */ /* 0x0001e20000100800 */
[----:B------:R-:W-:Y:S01]  /*0fd0*/  SHF.R.S32.HI R7, RZ, 0x1f, R213 ;  /* 0x0000001fff077819 */ /* 0x000fe200000114d5 */
[----:B------:R-:W-:Y:S01]  /*0fe0*/  VIADD R7, R213, 0xc0 ;  /* 0x000000c0d5077836 */ /* 0x000fe20000000000 */
[----:B------:R-:W-:Y:S01]  /*0ff0*/  SHF.R.U32.HI R9, RZ, 0x3, R4 ;  /* 0x00000003ff097819 */ /* 0x000fe20000011604 */
[----:B------:R-:W-:Y:S01]  /*1000*/  STL [R1+0xc], R15 ;  /* 0x00000c0f01007387 */ /* 0x000fe20000100800 */
[----:B------:R-:W-:Y:S01]  /*1010*/  LOP3.LUT R3, R3, 0xfffffe00, RZ, 0xc0, !PT ;  /* 0xfffffe0003037812 */ /* 0x000fe200078ec0ff */
[----:B------:R-:W-:Y:S01]  /*1020*/  IMAD R0, R0, 0x8, R6 ;  /* 0x0000000800007824 */ /* 0x000fe200078e0206 */
[----:B------:R-:W-:Y:S01]  /*1030*/  LOP3.LUT R4, R4, 0x38, R16, 0xf8, !PT ;  /* 0x0000003804047812 */ /* 0x000fe200078ef810 */
[----:B------:R1:W-:Y:S01]  /*1040*/  STL [R1+0x8], R13 ;  /* 0x0000080d01007387 */ /* 0x0003e20000100800 */
[C---:B------:R-:W-:Y:S01]  /*1050*/  VIADD R12, R213.reuse, 0x40 ;  /* 0x00000040d50c7836 */ /* 0x040fe20000000000 */
[----:B0-----:R-:W-:Y:S01]  /*1060*/  SHF.R.S32.HI R14, RZ, 0x1f, R211 ;  /* 0x0000001fff0e7819 */ /* 0x001fe200000114d3 */
[----:B------:R-:W-:Y:S01]  /*1070*/  VIADD R10, R213, 0x80 ;  /* 0x00000080d50a7836 */ /* 0x000fe20000000000 */
[----:B------:R-:W-:-:S02]  /*1080*/  LOP3.LUT R4, R3, R4, R9, 0xf6, !PT ;  /* 0x0000000403047212 */ /* 0x000fc400078ef609 */
[----:B------:R-:W-:Y:S01]  /*1090*/  SHF.R.S32.HI R203, RZ, 0x1f, R2 ;  /* 0x0000001fffcb7819 */ /* 0x000fe20000011402 */
[----:B------:R-:W-:Y:S01]  /*10a0*/  STL [R1+0x4], R14 ;  /* 0x0000040e01007387 */ /* 0x000fe20000100800 */
[----:B------:R-:W-:Y:S02]  /*10b0*/  SHF.R.S32.HI R12, RZ, 0x1f, R12 ;  /* 0x0000001fff0c7819 */ /* 0x000fe4000001140c */
[----:B-1----:R-:W-:Y:S02]  /*10c0*/  SHF.R.S32.HI R13, RZ, 0x1f, R206 ;  /* 0x0000001fff0d7819 */ /* 0x002fe400000114ce */
[----:B------:R-:W-:-:S03]  /*10d0*/  SHF.R.S32.HI R10, RZ, 0x1f, R10 ;  /* 0x0000001fff0a7819 */ /* 0x000fc6000001140a */
[----:B------:R-:W-:Y:S04]  /*10e0*/  STL [R1+0x50], R13 ;  /* 0x0000500d01007387 */ /* 0x000fe80000100800 */
[----:B------:R0:W-:Y:S02]  /*10f0*/  STL [R1+0x24], R3 ;  /* 0x0000240301007387 */ /* 0x0001e40000100800 */
[----:B0-----:R-:W-:Y:S01]  /*1100*/  SHF.R.S32.HI R3, RZ, 0x1f, R7 ;  /* 0x0000001fff037819 */ /* 0x001fe20000011407 */
[----:B------:R-:W-:Y:S02]  /*1110*/  IMAD.IADD R7, R11, 0x1, -R8 ;  /* 0x000000010b077824 */ /* 0x000fe400078e0a08 */
[----:B------:R-:W-:-:S03]  /*1120*/  IMAD R3, R4, 0x2, R19 ;  /* 0x0000000204037824 */ /* 0x000fc600078e0213 */
[----:B------:R0:W-:Y:S04]  /*1130*/  STL [R1+0x2c], R7 ;  /* 0x00002c0701007387 */ /* 0x0001e80000100800 */
[----:B------:R0:W-:Y:S04]  /*1140*/  STL [R1+0x5c], R5 ;  /* 0x00005c0501007387 */ /* 0x0001e80000100800 */
[----:B------:R0:W-:Y:S04]  /*1150*/  STL [R1+0x28], R0 ;  /* 0x0000280001007387 */ /* 0x0001e80000100800 */
[----:B------:R0:W-:Y:S02]  /*1160*/  STL [R1+0x54], R3 ;  /* 0x0000540301007387 */ /* 0x0001e40000100800 */
.L_x_5327:
[----:B0-2---:R-:W0:Y:S02]  /*1170*/  LDC.64 R4, c[0x0][0xc88] ;  /* 0x00032200ff047b82 */ /* 0x005e240000000a00 */
        /* <DEDUP_REMOVED lines=21> */
[----:B-1----:R1:W-:Y:S01]  /*12d0*/  STL [R1+0x38], R37 ;  /* 0x0000382501007387 */ /* 0x0023e20000100800 */
        /* <DEDUP_REMOVED lines=12> */
[----:B------:R-:W-:Y:S02]  /*13a0*/  IMAD.MOV.U32 R25, RZ, RZ, R3 ;  /* 0x000000ffff197224 */ /* 0x000fe400078e0003 */
        /* <DEDUP_REMOVED lines=8> */
[----:B-1-34-:R-:W-:Y:S06]  /*1430*/  @P2 BRA `(.L_x_5169) ;  /* 0x0000000000242947 */ /* 0x01afec0003800000 */
        /* <DEDUP_REMOVED lines=9> */
.L_x_5169:
[----:B------:R-:W-:Y:S01]  /*14d0*/  ULDC.64 UR4, c[0x0][0xa20] ;  /* 0x0002880000047ab9 */ /* 0x000fe20000000a00 */
[----:B------:R0:W-:Y:S01]  /*14e0*/  STL [R1+0x34], R34 ;  /* 0x0000342201007387 */ /* 0x0001e20000100800 */
[----:B------:R-:W-:-:S04]  /*14f0*/  ISETP.NE.U32.AND P1, PT, RZ, UR4, PT ;  /* 0x00000004ff007c0c */ /* 0x000fc8000bf25070 */
[----:B------:R-:W-:-:S13]  /*1500*/  ISETP.NE.AND.EX P1, PT, RZ, UR5, PT, P1 ;  /* 0x00000005ff007c0c */ /* 0x000fda000bf25310 */
[----:B0-----:R-:W-:Y:S05]  /*1510*/  @!P1 BRA `(.L_x_5170) ;  /* 0x0000000000109947 */ /* 0x001fea0003800000 */
[----:B------:R-:W-:-:S04]  /*1520*/  IADD3 R4, P0, R37, UR4, RZ ;  /* 0x0000000425047c10 */ /* 0x000fc8000ff1e0ff */
[----:B------:R-:W-:-:S05]  /*1530*/  IADD3.X R5, R32, UR5, RZ, P0, !PT ;  /* 0x0000000520057c10 */ /* 0x000fca00087fe4ff */
[----:B------:R0:W5:Y:S01]  /*1540*/  LDG.E R35, desc[UR40][R4.64] ;  /* 0x0000002804237981 */ /* 0x000162000c1e1900 */
[----:B------:R-:W-:Y:S05]  /*1550*/  BRA `(.L_x_5171) ;  /* 0x0000000000107947 */ /* 0x000fea0003800000 */
.L_x_5170:
[----:B------:R-:W-:Y:S05]  /*1560*/  @!P0 BRA `(.L_x_5171) ;  /* 0x00000000000c8947 */ /* 0x000fea0003800000 */
[----:B------:R-:W2:Y:S04]  /*1570*/  LDG.E R4, desc[UR40][R8.64] ;  /* 0x0000002808047981 */ /* 0x000ea8000c1e1900 */
[----:B------:R-:W2:Y:S02]  /*1580*/  LDG.E R35, desc[UR40][R8.64+0x4] ;  /* 0x0000042808237981 */ /* 0x000ea4000c1e1900 */
[----:B--2---:R-:W-:-:S07]  /*1590*/  IMAD.IADD R35, R35, 0x1, -R4 ;  /* 0x0000000123237824 */ /* 0x004fce00078e0a04 */
.L_x_5171:
[----:B------:R-:W-:Y:S01]  /*15a0*/  ULDC.64 UR4, c[0x0][0xa10] ;  /* 0x0002840000047ab9 */ /* 0x000fe20000000a00 */
[----:B------:R-:W1:Y:S01]  /*15b0*/  LDC R9, c[0x0][0x448] ;  /* 0x00011200ff097b82 */ /* 0x000e620000000800 */
[----:B------:R-:W-:-:S04]  /*15c0*/  ISETP.NE.U32.AND P0, PT, RZ, UR4, PT ;  /* 0x00000004ff007c0c */ /* 0x000fc8000bf05070 */
[----:B------:R-:W-:Y:S01]  /*15d0*/  ISETP.NE.AND.EX P0, PT, RZ, UR5, PT, P0 ;  /* 0x00000005ff007c0c */ /* 0x000fe2000bf05300 */
[----:B------:R-:W-:-:S12]  /*15e0*/  ULDC.64 UR4, c[0x0][0xa30] ;  /* 0x00028c0000047ab9 */ /* 0x000fd80000000a00 */
[----:B0-----:R-:W0:Y:S02]  /*15f0*/  @P0 LDC.64 R4, c[0x0][0xa10] ;  /* 0x00028400ff040b82 */ /* 0x001e240000000a00 */
[----:B0-----:R-:W-:-:S05]  /*1600*/  @P0 IMAD.WIDE R4, R25, 0x4, R4 ;  /* 0x0000000419040825 */ /* 0x001fca00078e0204 */
[----:B------:R-:W2:Y:S04]  /*1610*/  @P0 LDG.E R3, desc[UR40][R4.64] ;  /* 0x0000002804030981 */ /* 0x000ea8000c1e1900 */
[----:B------:R0:W2:Y:S01]  /*1620*/  @P0 LDG.E R8, desc[UR40][R4.64+0x4] ;  /* 0x0000042804080981 */ /* 0x0000a2000c1e1900 */
[----:B------:R-:W-:Y:S01]  /*1630*/  ISETP.NE.U32.AND P1, PT, RZ, UR4, PT ;  /* 0x00000004ff007c0c */ /* 0x000fe2000bf25070 */
[----:B-----5:R-:W-:-:S03]  /*1640*/  IMAD.MOV.U32 R24, RZ, RZ, R35 ;  /* 0x000000ffff187224 */ /* 0x020fc600078e0023 */
[----:B------:R-:W-:-:S13]  /*1650*/  ISETP.NE.AND.EX P1, PT, RZ, UR5, PT, P1 ;  /* 0x00000005ff007c0c */ /* 0x000fda000bf25310 */
[----:B------:R-:W-:-:S04]  /*1660*/  @P1 IADD3 R6, P2, R37, UR4, RZ ;  /* 0x0000000425061c10 */ /* 0x000fc8000ff5e0ff */
[----:B------:R-:W-:-:S05]  /*1670*/  @P1 IADD3.X R7, R32, UR5, RZ, P2, !PT ;  /* 0x0000000520071c10 */ /* 0x000fca00097fe4ff */
[----:B------:R3:W5:Y:S01]  /*1680*/  @P1 LDG.E R24, desc[UR40][R6.64] ;  /* 0x0000002806181981 */ /* 0x000762000c1e1900 */
[----:B-1----:R-:W-:Y:S01]  /*1690*/  ISETP.NE.AND P1, PT, R9, 0x1, PT ;  /* 0x000000010900780c */ /* 0x002fe20003f25270 */
[----:B------:R-:W-:Y:S02]  /*16a0*/  IMAD.SHL.U32 R229, R33, 0x80, RZ ;  /* 0x0000008021e57824 */ /* 0x000fe400078e00ff */
[----:B------:R-:W-:Y:S02]  /*16b0*/  IMAD.IADD R11, R35, 0x1, -R0 ;  /* 0x00000001230b7824 */ /* 0x000fe400078e0a00 */
[----:B0-----:R-:W-:-:S08]  /*16c0*/  VIADD R4, R229, 0x7f ;  /* 0x0000007fe5047836 */ /* 0x001fd00000000000 */
[----:B------:R-:W0:Y:S08]  /*16d0*/  @P1 LDC R9, c[0x0][0x44c] ;  /* 0x00011300ff091b82 */ /* 0x000e300000000800 */
[----:B------:R-:W1:Y:S01]  /*16e0*/  @P1 LDC R5, c[0x0][0x450] ;  /* 0x00011400ff051b82 */ /* 0x000e620000000800 */
[----:B0-----:R-:W-:-:S05]  /*16f0*/  @P1 IMAD.HI.U32 R0, R4, R9, RZ ;  /* 0x0000000904001227 */ /* 0x001fca00078e00ff */
[----:B-1----:R-:W-:Y:S02]  /*1700*/  @P1 SHF.R.U32.HI R4, RZ, R5, R0 ;  /* 0x00000005ff041219 */ /* 0x002fe40000011600 */
[----:B--2---:R-:W-:-:S05]  /*1710*/  @P0 IADD3 R26, -R3, R8, RZ ;  /* 0x00000008031a0210 */ /* 0x004fca0007ffe1ff */
[----:B------:R-:W-:-:S04]  /*1720*/  IMAD.IADD R222, R11, 0x1, R26 ;  /* 0x000000010bde7824 */ /* 0x000fc800078e021a */
[C---:B------:R-:W-:Y:S01]  /*1730*/  VIADD R0, R222.reuse, 0x5f ;  /* 0x0000005fde007836 */ /* 0x040fe20000000000 */
[----:B------:R-:W-:-:S03]  /*1740*/  IADD3 R31, R222, 0x60, -R220 ;  /* 0x00000060de1f7810 */ /* 0x000fc60007ffe8dc */
[----:B------:R-:W-:-:S04]  /*1750*/  IMAD.HI R0, R0, 0x2aaaaaab, RZ ;  /* 0x2aaaaaab00007827 */ /* 0x000fc800078e02ff */
[----:B------:R-:W-:Y:S01]  /*1760*/  IMAD.IADD R4, R31, 0x1, R4 ;  /* 0x000000011f047824 */ /* 0x000fe200078e0204 */
[----:B------:R-:W-:-:S03]  /*1770*/  SHF.R.U32.HI R177, RZ, 0x1f, R0 ;  /* 0x0000001fffb17819 */ /* 0x000fc60000011600 */
[----:B------:R-:W-:Y:S01]  /*1780*/  IMAD.HI R4, R4, 0x2aaaaaab, RZ ;  /* 0x2aaaaaab04047827 */ /* 0x000fe200078e02ff */
[----:B------:R-:W-:-:S03]  /*1790*/  LEA.HI.SX32 R177, R0, R177, 0x1c ;  /* 0x000000b100b17211 */ /* 0x000fc600078fe2ff */
[----:B------:R-:W-:Y:S01]  /*17a0*/  IMAD.MOV R0, RZ, RZ, -R11 ;  /* 0x000000ffff007224 */ /* 0x000fe200078e0a0b */
[----:B------:R-:W-:-:S04]  /*17b0*/  SHF.R.U32.HI R3, RZ, 0x1f, R4 ;  /* 0x0000001fff037819 */ /* 0x000fc80000011604 */
[----:B------:R-:W-:-:S04]  /*17c0*/  LEA.HI.SX32 R4, R4, R3, 0x1c ;  /* 0x0000000304047211 */ /* 0x000fc800078fe2ff */
[----:B------:R-:W-:-:S05]  /*17d0*/  VIMNMX R4, R177, R4, PT ;  /* 0x00000004b1047248 */ /* 0x000fca0003fe0100 */
[----:B------:R-:W-:Y:S01]  /*17e0*/  IMAD R3, R4, 0x60, -R11 ;  /* 0x0000006004037824 */ /* 0x000fe200078e0a0b */
[----:B------:R-:W-:-:S04]  /*17f0*/  VIMNMX R4, RZ, R0, !PT ;  /* 0x00000000ff047248 */ /* 0x000fc80007fe0100 */
        /* <DEDUP_REMOVED lines=11> */
[----:B---3--:R-:W-:Y:S05]  /*18b0*/  @!P1 BRA `(.L_x_5172) ;  /* 0x0000004800349947 */ /* 0x008fea0003800000 */
        /* <DEDUP_REMOVED lines=20> */
.L_x_5174:
[----:B------:R-:W-:Y:S05]  /*1a00*/  BSYNC B6 ;  /* 0x0000000000067941 */ /* 0x000fea0003800000 */
.L_x_5173:
[----:B------:R-:W-:Y:S01]  /*1a10*/  IADD3 R27, R19, 0x400, RZ ;  /* 0x00000400131b7810 */ /* 0x000fe20007ffe0ff */
[----:B------:R-:W-:Y:S03]  /*1a20*/  BSSY B6, `(.L_x_5175) ;  /* 0x0000013000067945 */ /* 0x000fe60003800000 */
        /* <DEDUP_REMOVED lines=18> */
.L_x_5176:
[----:B------:R-:W-:Y:S05]  /*1b50*/  BSYNC B6 ;  /* 0x0000000000067941 */ /* 0x000fea0003800000 */
.L_x_5175:
[----:B------:R-:W2:Y:S01]  /*1b60*/  LDL R14, [R1+0x48] ;  /* 0x00004800010e7983 */ /* 0x000ea20000100800 */
[----:B------:R-:W-:Y:S01]  /*1b70*/  ULDC.64 UR4, c[0x0][0x9f8] ;  /* 0x00027e0000047ab9 */ /* 0x000fe20000000a00 */
[----:B------:R-:W0:Y:S01]  /*1b80*/  LDC.64 R56, c[0x0][0x408] ;  /* 0x00010200ff387b82 */ /* 0x000e220000000a00 */
[----:B------:R-:W-:-:S04]  /*1b90*/  ISETP.NE.U32.AND P0, PT, RZ, UR4, PT ;  /* 0x00000004ff007c0c */ /* 0x000fc8000bf05070 */
[----:B------:R-:W-:-:S03]  /*1ba0*/  ISETP.NE.AND.EX P0, PT, RZ, UR5, PT, P0 ;  /* 0x00000005ff007c0c */ /* 0x000fc6000bf05300 */
[----:B------:R-:W1:Y:S10]  /*1bb0*/  LDC R65, c[0x0][0x3f4] ;  /* 0x0000fd00ff417b82 */ /* 0x000e740000000800 */
[----:B------:R-:W-:Y:S01]  /*1bc0*/  @P0 IADD3 R4, P1, R37, UR4, RZ ;  /* 0x0000000425040c10 */ /* 0x000fe2000ff3e0ff */
[----:B------:R-:W-:-:S03]  /*1bd0*/  ULDC UR4, c[0x0][0x320] ;  /* 0x0000c80000047ab9 */ /* 0x000fc60000000800 */
[----:B------:R-:W-:Y:S02]  /*1be0*/  @P0 IADD3.X R5, R32, UR5, RZ, P1, !PT ;  /* 0x0000000520050c10 */ /* 0x000fe40008ffe4ff */
[----:B------:R-:W-:Y:S01]  /*1bf0*/  ISETP.GE.AND P1, PT, R2, UR4, PT ;  /* 0x0000000402007c0c */ /* 0x000fe2000bf26270 */
[----:B------:R-:W3:Y:S02]  /*1c00*/  LDC.64 R32, c[0x0][0x3f8] ;  /* 0x0000fe00ff207b82 */ /* 0x000ee40000000a00 */
        /* <DEDUP_REMOVED lines=15> */
[----:B------:R-:W-:-:S02]  /*1d00*/  ISETP.GE.AND P0, PT, R212, UR4, PT ;  /* 0x00000004d4007c0c */ /* 0x000fc4000bf06270 */
[----:B------:R-:W-:Y:S02]  /*1d10*/  ISETP.GE.AND P1, PT, R211, UR4, PT ;  /* 0x00000004d3007c0c */ /* 0x000fe4000bf26270 */
[----:B------:R-:W-:Y:S02]  /*1d20*/  SHF.R.S32.HI R9, RZ, 0x1f, R23 ;  /* 0x0000001fff097819 */ /* 0x000fe40000011417 */
[----:B------:R-:W-:Y:S02]  /*1d30*/  LOP3.LUT R3, R4, R0, R3, 0xfe, !PT ;  /* 0x0000000004037212 */ /* 0x000fe400078efe03 */
[----:B------:R-:W-:Y:S02]  /*1d40*/  SEL R6, RZ, 0x40, P0 ;  /* 0x00000040ff067807 */ /* 0x000fe40000000000 */
[----:B------:R-:W-:Y:S02]  /*1d50*/  SEL R7, RZ, 0x7fff80, P1 ;  /* 0x007fff80ff077807 */ /* 0x000fe40000800000 */
[----:B------:R-:W-:-:S02]  /*1d60*/  SHF.R.S32.HI R201, RZ, 0x1f, R200 ;  /* 0x0000001fffc97819 */ /* 0x000fc400000114c8 */
[----:B------:R-:W-:Y:S01]  /*1d70*/  LOP3.LUT R3, R7, R3, R6, 0xfe, !PT ;  /* 0x0000000307037212 */ /* 0x000fe200078efe06 */
[C---:B0-----:R-:W-:Y:S02]  /*1d80*/  IMAD R6, R9.reuse, R56, RZ ;  /* 0x0000003809067224 */ /* 0x041fe400078e02ff */
[----:B---3--:R-:W-:Y:S02]  /*1d90*/  IMAD R0, R9, R32, RZ ;  /* 0x0000002009007224 */ /* 0x008fe400078e02ff */
[----:B------:R-:W-:-:S04]  /*1da0*/  IMAD.WIDE.U32 R8, R23, R56, R200 ;  /* 0x0000003817087225 */ /* 0x000fc800078e00c8 */
[----:B------:R-:W-:-:S04]  /*1db0*/  IMAD R55, R23, R57, R6 ;  /* 0x0000003917377224 */ /* 0x000fc800078e0206 */
[----:B------:R-:W-:Y:S02]  /*1dc0*/  IMAD.IADD R9, R9, 0x1, R55 ;  /* 0x0000000109097824 */ /* 0x000fe400078e0237 */
[----:B-----5:R-:W-:-:S04]  /*1dd0*/  IMAD.WIDE.U32 R52, R24, R56, R8 ;  /* 0x0000003818347225 */ /* 0x020fc800078e0008 */
[----:B------:R-:W3:Y:S01]  /*1de0*/  LDL R9, [R1+0x24] ;  /* 0x0000240001097983 */ /* 0x000ee20000100800 */
[----:B------:R-:W0:Y:S01]  /*1df0*/  S2R R38, SR_TID.X ;  /* 0x0000000000267919 */ /* 0x000e220000002100 */
[----:B------:R-:W4:Y:S01]  /*1e00*/  S2R R37, SR_TID.X ;  /* 0x0000000000257919 */ /* 0x000f220000002100 */
[----:B0-----:R-:W-:Y:S01]  /*1e10*/  VIADD R38, R38, 0xffffff80 ;  /* 0xffffff8026267836 */ /* 0x001fe20000000000 */
[----:B----4-:R-:W-:Y:S01]  /*1e20*/  SHF.R.U32.HI R37, RZ, 0x7, R37 ;  /* 0x00000007ff257819 */ /* 0x010fe20000011625 */
[----:B------:R-:W-:Y:S01]  /*1e30*/  IMAD R15, R23, R33, R0 ;  /* 0x00000021170f7224 */ /* 0x000fe200078e0200 */
[----:B-1----:R-:W-:Y:S02]  /*1e40*/  ISETP.GE.AND P0, PT, R16, R65, PT ;  /* 0x000000411000720c */ /* 0x002fe40003f06270 */
[----:B------:R-:W-:Y:S01]  /*1e50*/  ISETP.NE.AND P6, PT, R37, 0x1, PT ;  /* 0x000000012500780c */ /* 0x000fe20003fc5270 */
[----:B------:R-:W-:Y:S01]  /*1e60*/  IMAD.WIDE.U32 R10, R23, R32, R16 ;  /* 0x00000020170a7225 */ /* 0x000fe200078e0010 */
[----:B------:R-:W-:-:S03]  /*1e70*/  SEL R13, R65, RZ, P0 ;  /* 0x000000ff410d7207 */ /* 0x000fc60000000000 */
[----:B------:R-:W-:Y:S02]  /*1e80*/  IMAD.IADD R11, R15, 0x1, R11 ;  /* 0x000000010f0b7824 */ /* 0x000fe400078e020b */
[----:B------:R-:W-:Y:S02]  /*1e90*/  IMAD.IADD R13, R16, 0x1, R13 ;  /* 0x00000001100d7824 */ /* 0x000fe400078e020d */
[----:B------:R-:W-:-:S04]  /*1ea0*/  IMAD.WIDE.U32 R20, R24, R32, R10 ;  /* 0x0000002018147225 */ /* 0x000fc800078e000a */
[----:B------:R-:W-:Y:S01]  /*1eb0*/  VIADD R62, R37, 0x8 ;  /* 0x00000008253e7836 */ /* 0x000fe20000000000 */
[----:B------:R-:W-:Y:S05]  /*1ec0*/  @!P6 WARPSYNC.ALL ;  /* 0x000000000000e948 */ /* 0x000fea0003800000 */
[C---:B------:R-:W-:Y:S02]  /*1ed0*/  VIADD R37, R23.reuse, 0x40 ;  /* 0x0000004017257836 */ /* 0x040fe40000000000 */
[----:B------:R-:W-:Y:S01]  /*1ee0*/  IMAD.WIDE.U32 R4, R23, R32, R200 ;  /* 0x0000002017047225 */ /* 0x000fe200078e00c8 */
[----:B------:R-:W-:Y:S01]  /*1ef0*/  SHF.R.S32.HI R12, RZ, 0x1f, R13 ;  /* 0x0000001fff0c7819 */ /* 0x000fe2000001140d */
[----:B------:R-:W-:-:S02]  /*1f00*/  ULDC UR4, c[0x0][0x2f4] ;  /* 0x0000bd0000047ab9 */ /* 0x000fc40000000800 */
[----:B------:R-:W-:Y:S02]  /*1f10*/  VIADD R10, R23, 0x40 ;  /* 0x00000040170a7836 */ /* 0x000fe40000000000 */
[----:B------:R-:W-:Y:S02]  /*1f20*/  IMAD.SHL.U32 R37, R37, 0x40, RZ ;  /* 0x0000004025257824 */ /* 0x000fe400078e00ff */
[----:B------:R-:W-:Y:S02]  /*1f30*/  IMAD.SHL.U32 R10, R10, 0x40, RZ ;  /* 0x000000400a0a7824 */ /* 0x000fe400078e00ff */
[----:B------:R-:W-:Y:S01]  /*1f40*/  IMAD.IADD R7, R5, 0x1, R15 ;  /* 0x0000000105077824 */ /* 0x000fe200078e020f */
[----:B------:R-:W-:Y:S01]  /*1f50*/  SHF.R.S32.HI R15, RZ, 0x1f, R24 ;  /* 0x0000001fff0f7819 */ /* 0x000fe20000011418 */
[----:B------:R-:W-:Y:S01]  /*1f60*/  IMAD.MOV.U32 R6, RZ, RZ, R4 ;  /* 0x000000ffff067224 */ /* 0x000fe200078e0004 */
[----:B------:R-:W-:Y:S01]  /*1f70*/  LEA.HI R12, R12, R13, RZ, 0x3 ;  /* 0x0000000d0c0c7211 */ /* 0x000fe200078f18ff */
[----:B------:R-:W-:Y:S01]  /*1f80*/  IMAD.WIDE.U32 R4, R23, R56, R16 ;  /* 0x0000003817047225 */ /* 0x000fe200078e0010 */
[----:B------:R-:W-:-:S02]  /*1f90*/  LOP3.LUT R37, R37, 0x1c0, RZ, 0xc0, !PT ;  /* 0x000001c025257812 */ /* 0x000fc400078ec0ff */
[----:B------:R-:W-:Y:S01]  /*1fa0*/  LOP3.LUT R10, R10, 0x1c0, RZ, 0xc0, !PT ;  /* 0x000001c00a0a7812 */ /* 0x000fe200078ec0ff */
[----:B------:R-:W-:Y:S01]  /*1fb0*/  IMAD.IADD R55, R55, 0x1, R5 ;  /* 0x0000000137377824 */ /* 0x000fe200078e0205 */
[----:B------:R-:W-:Y:S01]  /*1fc0*/  MOV R54, R4 ;  /* 0x0000000400367202 */ /* 0x000fe20000000f00 */
[C---:B------:R-:W-:Y:S01]  /*1fd0*/  IMAD R5, R15.reuse, R32, RZ ;  /* 0x000000200f057224 */ /* 0x040fe200078e02ff */
[----:B------:R-:W-:Y:S01]  /*1fe0*/  SHF.R.S32.HI R74, RZ, 0x3, R12 ;  /* 0x00000003ff4a7819 */ /* 0x000fe2000001140c */
[----:B------:R-:W-:Y:S01]  /*1ff0*/  IMAD.MOV.U32 R64, RZ, RZ, 0x20 ;  /* 0x00000020ff407424 */ /* 0x000fe200078e00ff */
[----:B------:R-:W-:Y:S01]  /*2000*/  LOP3.LUT R75, R12, 0xfffffff8, RZ, 0xc0, !PT ;  /* 0xfffffff80c4b7812 */ /* 0x000fe200078ec0ff */
[----:B------:R-:W-:Y:S01]  /*2010*/  IMAD R15, R15, R56, RZ ;  /* 0x000000380f0f7224 */ /* 0x000fe200078e02ff */
[----:B------:R-:W-:Y:S02]  /*2020*/  PRMT R86, R3, 0x8880, RZ ;  /* 0x0000888003567816 */ /* 0x000fe400000000ff */
[----:B------:R-:W-:Y:S01]  /*2030*/  SHF.R.U32.HI R10, RZ, 0x3, R10 ;  /* 0x00000003ff0a7819 */ /* 0x000fe2000001160a */
[----:B------:R-:W-:Y:S01]  /*2040*/  IMAD.IADD R0, R36, 0x1, R35 ;  /* 0x0000000124007824 */ /* 0x000fe200078e0223 */
[----:B------:R-:W-:Y:S01]  /*2050*/  SHF.L.U64.HI R4, R32, 0x6, R33 ;  /* 0x0000000620047819 */ /* 0x000fe20000010221 */
[----:B------:R-:W-:Y:S01]  /*2060*/  IMAD R71, R24, R33, R5 ;  /* 0x0000002118477224 */ /* 0x000fe200078e0205 */
[----:B------:R-:W-:Y:S01]  /*2070*/  SHF.L.U64.HI R35, R56, 0x6, R57 ;  /* 0x0000000638237819 */ /* 0x000fe20000010239 */
[----:B------:R-:W-:Y:S01]  /*2080*/  IMAD R13, R33, 0x60, RZ ;  /* 0x00000060210d7824 */ /* 0x000fe200078e02ff */
[----:B------:R-:W-:Y:S01]  /*2090*/  PRMT R86, R86, 0x7710, RZ ;  /* 0x0000771056567816 */ /* 0x000fe200000000ff */
[----:B------:R-:W-:Y:S01]  /*20a0*/  IMAD.SHL.U32 R5, R32, 0x40, RZ ;  /* 0x0000004020057824 */ /* 0x000fe200078e00ff */
[----:B------:R-:W-:Y:S01]  /*20b0*/  ISETP.GE.AND P2, PT, R2, UR4, PT ;  /* 0x0000000402007c0c */ /* 0x000fe2000bf46270 */
[----:B------:R-:W-:-:S04]  /*20c0*/  IMAD.WIDE.U32 R6, R24, R32, R6 ;  /* 0x0000002018067225 */ /* 0x000fc800078e0006 */
[----:B------:R-:W-:Y:S02]  /*20d0*/  IMAD R67, R57, 0x60, RZ ;  /* 0x0000006039437824 */ /* 0x000fe400078e02ff */
[----:B------:R-:W-:Y:S02]  /*20e0*/  IMAD R15, R24, R57, R15 ;  /* 0x00000039180f7224 */ /* 0x000fe400078e020f */
[----:B------:R-:W-:Y:S02]  /*20f0*/  IMAD.SHL.U32 R58, R56, 0x40, RZ ;  /* 0x00000040383a7824 */ /* 0x000fe400078e00ff */
        /* <DEDUP_REMOVED lines=9> */
[----:B------:R-:W-:Y:S01]  /*2190*/  IMAD.SHL.U32 R65, R65, 0x2, RZ ;  /* 0x0000000241417824 */ /* 0x000fe200078e00ff */
[----:B------:R-:W-:Y:S01]  /*21a0*/  LOP3.LUT R85, R86, 0x20, RZ, 0xc0, !PT ;  /* 0x0000002056557812 */ /* 0x000fe200078ec0ff */
[----:B------:R-:W-:Y:S01]  /*21b0*/  IMAD.IADD R66, R33, 0x1, R13 ;  /* 0x0000000121427824 */ /* 0x000fe200078e020d */
[----:B------:R-:W-:Y:S01]  /*21c0*/  SHF.R.S32.HI R60, RZ, 0x1f, R34 ;  /* 0x0000001fff3c7819 */ /* 0x000fe20000011422 */
[----:B------:R-:W-:Y:S01]  /*21d0*/  IMAD.IADD R67, R57, 0x1, R67 ;  /* 0x0000000139437824 */ /* 0x000fe200078e0243 */
[----:B------:R-:W-:Y:S01]  /*21e0*/  IADD3 R73, R15, R55, RZ ;  /* 0x000000370f497210 */ /* 0x000fe20007ffe0ff */
[----:B------:R-:W-:Y:S01]  /*21f0*/  IMAD.IADD R71, R71, 0x1, R21 ;  /* 0x0000000147477824 */ /* 0x000fe200078e0215 */
[----:B------:R-:W-:Y:S01]  /*2200*/  P2R R88, PR, RZ, 0x4 ;  /* 0x00000004ff587803 */ /* 0x000fe20000000000 */
[----:B------:R-:W-:-:S02]  /*2210*/  IMAD.IADD R72, R53, 0x1, R15 ;  /* 0x0000000135487824 */ /* 0x000fc400078e020f */
[C---:B--2---:R-:W-:Y:S01]  /*2220*/  IMAD.SHL.U32 R59, R14.reuse, 0x40, RZ ;  /* 0x000000400e3b7824 */ /* 0x044fe200078e00ff */
[----:B------:R-:W-:Y:S01]  /*2230*/  @!P6 BAR.SYNC.DEFER_BLOCKING 0x9, 0x100 ;  /* 0x024400000000eb1d */ /* 0x000fe20000010000 */
[----:B------:R-:W-:Y:S02]  /*2240*/  LOP3.LUT P1, RZ, R14, 0x4, RZ, 0xc0, !PT ;  /* 0x000000040eff7812 */ /* 0x000fe4000782c0ff */
[----:B------:R-:W-:-:S04]  /*2250*/  SHF.R.S32.HI R14, RZ, 0x1f, R38 ;  /* 0x0000001fff0e7819 */ /* 0x000fc80000011426 */
[----:B------:R-:W-:-:S04]  /*2260*/  LEA.HI R14, R14, R38, RZ, 0x2 ;  /* 0x000000260e0e7211 */ /* 0x000fc800078f10ff */
[----:B------:R-:W-:-:S05]  /*2270*/  LOP3.LUT R14, R14, 0xfffffffc, RZ, 0xc0, !PT ;  /* 0xfffffffc0e0e7812 */ /* 0x000fca00078ec0ff */
[----:B------:R-:W-:Y:S02]  /*2280*/  IMAD.IADD R14, R38, 0x1, -R14 ;  /* 0x00000001260e7824 */ /* 0x000fe400078e0a0e */
[----:B------:R-:W0:Y:S01]  /*2290*/  S2R R38, SR_TID.X ;  /* 0x0000000000267919 */ /* 0x000e220000002100 */
[----:B------:R-:W-:Y:S01]  /*22a0*/  LOP3.LUT R59, R59, 0x1c0, RZ, 0xc0, !PT ;  /* 0x000001c03b3b7812 */ /* 0x000fe200078ec0ff */
[----:B------:R-:W-:-:S03]  /*22b0*/  IMAD R63, R14, 0x40, R23 ;  /* 0x000000400e3f7824 */ /* 0x000fc600078e0217 */
[----:B------:R-:W-:Y:S02]  /*22c0*/  SHF.R.U32.HI R61, RZ, 0x3, R59 ;  /* 0x00000003ff3d7819 */ /* 0x000fe4000001163b */
[----:B------:R-:W-:-:S04]  /*22d0*/  LOP3.LUT R8, R59, 0x18, R16, 0xf8, !PT ;  /* 0x000000183b087812 */ /* 0x000fc800078ef810 */
[----:B------:R-:W-:Y:S01]  /*22e0*/  LOP3.LUT R8, R8, R61, RZ, 0x3c, !PT ;  /* 0x0000003d08087212 */ /* 0x000fe200078e3cff */
[----:B0-----:R-:W-:-:S05]  /*22f0*/  VIADD R38, R38, 0xffffff80 ;  /* 0xffffff8026267836 */ /* 0x001fca0000000000 */
[----:B------:R-:W-:-:S04]  /*2300*/  SHF.R.S32.HI R14, RZ, 0x1f, R38 ;  /* 0x0000001fff0e7819 */ /* 0x000fc80000011426 */
[----:B------:R-:W-:-:S04]  /*2310*/  LEA.HI R14, R14, R38, RZ, 0x5 ;  /* 0x000000260e0e7211 */ /* 0x000fc800078f28ff */
[----:B------:R-:W-:-:S05]  /*2320*/  SHF.R.S32.HI R14, RZ, 0x5, R14 ;  /* 0x00000005ff0e7819 */ /* 0x000fca000001140e */
        /* <DEDUP_REMOVED lines=9> */
[----:B------:R-:W-:-:S02]  /*23c0*/  SHF.R.S32.HI R76, RZ, 0x1f, R25 ;  /* 0x0000001fff4c7819 */ /* 0x000fc40000011419 */
[----:B------:R-:W-:Y:S02]  /*23d0*/  SHF.R.S32.HI R77, RZ, 0x1f, R75 ;  /* 0x0000001fff4d7819 */ /* 0x000fe4000001144b */
[----:B------:R-:W-:Y:S01]  /*23e0*/  LOP3.LUT R86, R86, 0x40, RZ, 0xc0, !PT ;  /* 0x0000004056567812 */ /* 0x000fe200078ec0ff */
[----:B---3--:R-:W-:-:S07]  /*23f0*/  IMAD.IADD R79, R9, 0x1, R12 ;  /* 0x00000001094f7824 */ /* 0x008fce00078e020c */
.L_x_5230:
[----:B------:R-:W0:Y:S01]  /*2400*/  LDC R95, c[0x0][0x430] ;  /* 0x00010c00ff5f7b82 */ /* 0x000e220000000800 */
[----:B------:R-:W-:Y:S02]  /*2410*/  VIADD R29, R29, 0xffffffff ;  /* 0xffffffff1d1d7836 */ /* 0x000fe40000000000 */
[----:B------:R-:W-:Y:S02]  /*2420*/  IMAD.MOV.U32 R94, RZ, RZ, RZ ;  /* 0x000000ffff5e7224 */ /* 0x000fe400078e00ff */
[----:B------:R-:W-:-:S03]  /*2430*/  IMAD R9, R29, 0x60, R63 ;  /* 0x000000601d097824 */ /* 0x000fc600078e023f */
[----:B-1----:R-:W1:Y:S01]  /*2440*/  LDC R90, c[0x0][0x3f4] ;  /* 0x0000fd00ff5a7b82 */ /* 0x002e620000000800 */
[----:B--2---:R-:W-:Y:S01]  /*2450*/  IMAD.IADD R36, R0, 0x1, R9 ;  /* 0x0000000100247824 */ /* 0x004fe200078e0209 */
[----:B------:R-:W-:-:S03]  /*2460*/  ISETP.GE.AND P2, PT, R9, R26, PT ;  /* 0x0000001a0900720c */ /* 0x000fc60003f46270 */
[----:B------:R-:W-:Y:S01]  /*2470*/  IMAD.MOV.U32 R12, RZ, RZ, R36 ;  /* 0x000000ffff0c7224 */ /* 0x000fe200078e0024 */
[----:B------:R-:W-:Y:S02]  /*2480*/  ISETP.GT.OR P2, PT, R63, 0x5f, P2 ;  /* 0x0000005f3f00780c */ /* 0x000fe40001744670 */
[----:B0-----:R-:W-:-:S11]  /*2490*/  ISETP.NE.AND P3, PT, R95, 0x1, PT ;  /* 0x000000015f00780c */ /* 0x001fd60003f65270 */
[----:B------:R-:W0:Y:S08]  /*24a0*/  @!P2 LDC.64 R10, c[0x0][0x428] ;  /* 0x00010a00ff0aab82 */ /* 0x000e300000000a00 */
[----:B------:R-:W2:Y:S08]  /*24b0*/  @!P2 LDC.64 R8, c[0x0][0x418] ;  /* 0x00010600ff08ab82 */ /* 0x000eb00000000a00 */
[----:B------:R-:W3:Y:S08]  /*24c0*/  @P3 LDC R13, c[0x0][0x434] ;  /* 0x00010d00ff0d3b82 */ /* 0x000ef00000000800 */
[----:B------:R-:W4:Y:S01]  /*24d0*/  @P3 LDC R14, c[0x0][0x438] ;  /* 0x00010e00ff0e3b82 */ /* 0x000f220000000800 */
        /* <DEDUP_REMOVED lines=9> */
[----:B-----5:R0:W5:Y:S01]  /*2570*/  @!P2 LDG.E R94, desc[UR40][R8.64] ;  /* 0x00000028085ea981 */ /* 0x020162000c1e1900 */
        /* <DEDUP_REMOVED lines=31> */
[----:B------:R-:W-:Y:S02]  /*2770*/  IMAD R37, R11, R56, R12 ;  /* 0x000000380b257224 */ /* 0x000fe400078e020c */
[C---:B------:R-:W-:Y:S02]  /*2780*/  IMAD R101, R34.reuse, UR5, R13 ;  /* 0x0000000522657c24 */ /* 0x040fe4000f8e020d */
[----:B------:R-:W-:Y:S01]  /*2790*/  IMAD.WIDE.U32 R12, R34, UR4, R8 ;  /* 0x00000004220c7c25 */ /* 0x000fe2000f8e0008 */
[----:B------:R-:W-:-:S03]  /*27a0*/  ULDC.64 UR4, c[0x0][0x2e8] ;  /* 0x0000ba0000047ab9 */ /* 0x000fc60000000a00 */
[----:B------:R-:W-:Y:S01]  /*27b0*/  IMAD.IADD R101, R13, 0x1, R101 ;  /* 0x000000010d657824 */ /* 0x000fe200078e0265 */
[C---:B------:R-:W-:Y:S01]  /*27c0*/  LEA R100, P3, R12.reuse, UR4, 0x1 ;  /* 0x000000040c647c11 */ /* 0x040fe2000f8608ff */
[----:B------:R-:W-:Y:S02]  /*27d0*/  IMAD R15, R11, R32, R10 ;  /* 0x000000200b0f7224 */ /* 0x000fe400078e020a */
[----:B------:R-:W-:Y:S01]  /*27e0*/  IMAD R98, R29, -0x60, R26 ;  /* 0xffffffa01d627824 */ /* 0x000fe200078e021a */
[----:B------:R-:W-:Y:S01]  /*27f0*/  LEA.HI.X R101, R12, UR5, R101, 0x1, P3 ;  /* 0x000000050c657c11 */ /* 0x000fe200098f0c65 */
[----:B------:R-:W-:-:S03]  /*2800*/  IMAD.WIDE.U32 R10, R32, R29, RZ ;  /* 0x0000001d200a7225 */ /* 0x000fc600078e00ff */
[----:B------:R-:W-:Y:S01]  /*2810*/  VIMNMX R98, R98, 0x60, PT ;  /* 0x0000006062627848 */ /* 0x000fe20003fe0100 */
[----:B------:R-:W-:Y:S01]  /*2820*/  IMAD.WIDE.U32 R8, R56, R29, RZ ;  /* 0x0000001d38087225 */ /* 0x000fe200078e00ff */
[----:B------:R-:W-:-:S03]  /*2830*/  IADD3 R87, R11, R15, RZ ;  /* 0x0000000f0b577210 */ /* 0x000fc60007ffe0ff */
        /* <DEDUP_REMOVED lines=30> */
.L_x_5181:
[----:B------:R-:W-:Y:S05]  /*2a20*/  BSYNC B1 ;  /* 0x0000000000017941 */ /* 0x000fea0003800000 */
.L_x_5180:
[----:B0-----:R-:W-:Y:S01]  /*2a30*/  VIADD R12, R23, 0x40 ;  /* 0x00000040170c7836 */ /* 0x001fe20000000000 */
[----:B------:R-:W-:Y:S01]  /*2a40*/  BSSY B1, `(.L_x_5182) ;  /* 0x000001c000017945 */ /* 0x000fe20003800000 */
[----:B------:R-:W-:Y:S02]  /*2a50*/  CS2R R40, SRZ ;  /* 0x0000000000287805 */ /* 0x000fe4000001ff00 */
        /* <DEDUP_REMOVED lines=26> */
.L_x_5183:
[----:B------:R-:W-:Y:S05]  /*2c00*/  BSYNC B1 ;  /* 0x0000000000017941 */ /* 0x000fea0003800000 */
.L_x_5182:
[----:B0-----:R-:W-:Y:S01]  /*2c10*/  IMAD.MOV.U32 R8, RZ, RZ, R48 ;  /* 0x000000ffff087224 */ /* 0x001fe200078e0030 */
[----:B------:R-:W-:Y:S01]  /*2c20*/  ISETP.NE.AND P3, PT, R204, 0x3, PT ;  /* 0x00000003cc00780c */ /* 0x000fe20003f65270 */
        /* <DEDUP_REMOVED lines=23> */
[----:B------:R-:W-:-:S02]  /*2da0*/  MOV R9, R39 ;  /* 0x0000002700097202 */ /* 0x000fc40000000f00 */
[----:B------:R-:W-:Y:S02]  /*2db0*/  PRMT R119, R13, 0x7610, R119 ;  /* 0x000076100d777816 */ /* 0x000fe40000000077 */
[----:B------:R-:W-:Y:S02]  /*2dc0*/  PRMT R104, R8, 0x7610, R104 ;  /* 0x0000761008687816 */ /* 0x000fe40000000068 */
[----:B------:R-:W-:Y:S02]  /*2dd0*/  PRMT R105, R9, 0x7610, R105 ;  /* 0x0000761009697816 */ /* 0x000fe40000000069 */
[----:B------:R-:W-:Y:S02]  /*2de0*/  PRMT R108, R10, 0x7610, R108 ;  /* 0x000076100a6c7816 */ /* 0x000fe4000000006c */
[----:B------:R-:W-:Y:S01]  /*2df0*/  PRMT R109, R11, 0x7610, R109 ;  /* 0x000076100b6d7816 */ /* 0x000fe2000000006d */
[----:B------:R-:W-:Y:S06]  /*2e00*/  @!P3 BRA `(.L_x_5184) ;  /* 0x000000000004b947 */ /* 0x000fec0003800000 */
[----:B------:R-:W-:Y:S01]  /*2e10*/  BPT.TRAP 0x1 ;  /* 0x000000040000795c */ /* 0x000fe20000300000 */
.L_x_5184:
[----:B------:R-:W-:Y:S01]  /*2e20*/  IMAD R87, R18, 0x8, R19 ;  /* 0x0000000812577824 */ /* 0x000fe200078e0213 */
[----:B------:R-:W-:Y:S01]  /*2e30*/  SHF.L.U32 R99, R205, 0x1f, RZ ;  /* 0x0000001fcd637819 */ /* 0x000fe200000006ff */
[----:B------:R-:W-:Y:S03]  /*2e40*/  BSSY B1, `(.L_x_5185) ;  /* 0x0000003000017945 */ /* 0x000fe60003800000 */
[----:B------:R-:W0:Y:S02]  /*2e50*/  SYNCS.PHASECHK.TRANS64.TRYWAIT P5, [R87+URZ+0x22890], R99 ;  /* 0x02289063570075a7 */ /* 0x000e2400080a017f */
[----:B0-----:R-:W-:Y:S05]  /*2e60*/  @!P5 BRA `(.L_x_5186) ;  /* 0x0000018c0030d947 */ /* 0x001fea0003800000 */
.L_x_5448:
[----:B------:R-:W-:Y:S05]  /*2e70*/  BSYNC B1 ;  /* 0x0000000000017941 */ /* 0x000fea0003800000 */
.L_x_5185:
[----:B------:R-:W-:-:S03]  /*2e80*/  UMOV UR4, 0xffffffff ;  /* 0xffffffff00047882 */ /* 0x000fc60000000000 */
[----:B------:R-:W-:Y:S05]  /*2e90*/  BRA.DIV UR4, `(.L_x_5187) ;  /* 0x0000018e04387947 */ /* 0x000fea000b800000 */
[----:B------:R1:W2:Y:S04]  /*2ea0*/  SHFL.IDX PT, R91, R101, RZ, 0x1c1f ;  /* 0x001c1fff655b7589 */ /* 0x0002a800000e0000 */
[----:B------:R1:W3:Y:S02]  /*2eb0*/  SHFL.IDX PT, R14, R100, RZ, 0x1c1f ;  /* 0x001c1fff640e7589 */ /* 0x0002e400000e0000 */
.L_x_5452:
        /* <DEDUP_REMOVED lines=14> */
[----:B------:R-:W-:Y:S01]  /*2fa0*/  SHF.R.U32.HI R111, RZ, 0x10, R49 ;  /* 0x00000010ff6f7819 */ /* 0x000fe20000011631 */
[----:B------:R-:W-:Y:S01]  /*2fb0*/  IMAD.U32 R49, R11, 0x10000, RZ ;  /* 0x000100000b317824 */ /* 0x000fe200078e00ff */
        /* <DEDUP_REMOVED lines=13> */
[----:B------:R-:W-:-:S02]  /*3090*/  IMAD.U32 R9, R8, 0x10000, RZ ;  /* 0x0001000008097824 */ /* 0x000fc400078e00ff */
[C---:B------:R-:W-:Y:S01]  /*30a0*/  FMUL.FTZ R117, R11.reuse, R114 ;  /* 0x000000720b757220 */ /* 0x040fe20000410000 */
[----:B------:R-:W-:Y:S01]  /*30b0*/  LOP3.LUT R8, R8, 0xffff0000, RZ, 0xc0, !PT ;  /* 0xffff000008087812 */ /* 0x000fe200078ec0ff */
[C---:B------:R-:W-:Y:S01]  /*30c0*/  FMUL.FTZ R118, R48.reuse, R116 ;  /* 0x0000007430767220 */ /* 0x040fe20000410000 */
[----:B------:R-:W-:Y:S01]  /*30d0*/  FMUL.FTZ R11, R11, R110 ;  /* 0x0000006e0b0b7220 */ /* 0x000fe20000410000 */
        /* <DEDUP_REMOVED lines=22> */
.L_x_5193:
[----:B------:R-:W-:Y:S05]  /*3240*/  BSYNC B3 ;  /* 0x0000000000037941 */ /* 0x000fea0003800000 */
.L_x_5192:
[----:B0-----:R4:W-:Y:S02]  /*3250*/  ST.E.128 desc[UR40][R12.64], R8 ;  /* 0x000000080c007985 */ /* 0x0019e4000c101d28 */
.L_x_5191:
[----:B------:R-:W-:Y:S05]  /*3260*/  BSYNC B2 ;  /* 0x0000000000027941 */ /* 0x000fea0003800000 */
.L_x_5190:
        /* <DEDUP_REMOVED lines=18> */
[----:B------:R-:W-:Y:S02]  /*3390*/  LOP3.LUT R45, R11, 0xffff0000, RZ, 0xc0, !PT ;  /* 0xffff00000b2d7812 */ /* 0x000fe400078ec0ff */
        /* <DEDUP_REMOVED lines=8> */
[----:B------:R-:W-:Y:S01]  /*3420*/  SHF.L.U32 R110, R91, 0x10, RZ ;  /* 0x000000105b6e7819 */ /* 0x000fe200000006ff */
[----:B------:R-:W-:Y:S01]  /*3430*/  FMUL.FTZ R112, R11, R47 ;  /* 0x0000002f0b707220 */ /* 0x000fe20000410000 */
[----:B------:R-:W-:Y:S01]  /*3440*/  LOP3.LUT R91, R91, 0xffff0000, RZ, 0xc0, !PT ;  /* 0xffff00005b5b7812 */ /* 0x000fe200078ec0ff */
[----:B------:R-:W-:Y:S01]  /*3450*/  IMAD.U32 R10, R9, 0x10000, RZ ;  /* 0x00010000090a7824 */ /* 0x000fe200078e00ff */
[----:B------:R-:W-:Y:S01]  /*3460*/  LOP3.LUT R48, R48, 0xffff0000, RZ, 0xc0, !PT ;  /* 0xffff000030307812 */ /* 0x000fe200078ec0ff */
[CC--:B------:R-:W-:Y:S01]  /*3470*/  FMUL.FTZ R11, R15.reuse, R110.reuse ;  /* 0x0000006e0f0b7220 */ /* 0x0c0fe20000410000 */
[-C--:B------:R-:W-:Y:S01]  /*3480*/  FMUL.FTZ R15, R15, R49.reuse ;  /* 0x000000310f0f7220 */ /* 0x080fe20000410000 */
[C---:B------:R-:W-:Y:S01]  /*3490*/  IMAD.U32 R9, R8.reuse, 0x10000, RZ ;  /* 0x0001000008097824 */ /* 0x040fe200078e00ff */
[----:B------:R-:W-:Y:S01]  /*34a0*/  LOP3.LUT R8, R8, 0xffff0000, RZ, 0xc0, !PT ;  /* 0xffff000008087812 */ /* 0x000fe200078ec0ff */
[C---:B------:R-:W-:Y:S01]  /*34b0*/  FFMA.FTZ R49, R14.reuse, R49, -R11 ;  /* 0x000000310e317223 */ /* 0x040fe2000001080b */
        /* <DEDUP_REMOVED lines=17> */
.L_x_5195:
[----:B------:R-:W-:Y:S05]  /*35d0*/  BSYNC B2 ;  /* 0x0000000000027941 */ /* 0x000fea0003800000 */
.L_x_5194:
[----:B0-----:R0:W-:Y:S02]  /*35e0*/  ST.E.128 desc[UR40][R12.64], R8 ;  /* 0x000000080c007985 */ /* 0x0011e4000c101d28 */
.L_x_5189:
[----:B------:R-:W-:Y:S05]  /*35f0*/  BSYNC B1 ;  /* 0x0000000000017941 */ /* 0x000fea0003800000 */
.L_x_5188:
[----:B------:R-:W-:-:S03]  /*3600*/  UMOV UR4, 0xffffffff ;  /* 0xffffffff00047882 */ /* 0x000fc60000000000 */
[----:B------:R-:W-:Y:S05]  /*3610*/  BRA.DIV UR4, `(.L_x_5196) ;  /* 0x0000018604a07947 */ /* 0x000fea000b800000 */
[----:B-1----:R-:W1:Y:S04]  /*3620*/  SHFL.IDX PT, R101, R101, 0x1, 0x1c1f ;  /* 0x003c1f0065657f89 */ /* 0x002e6800000e0000 */
[----:B---3--:R3:W0:Y:S02]  /*3630*/  SHFL.IDX PT, R14, R100, 0x1, 0x1c1f ;  /* 0x003c1f00640e7f89 */ /* 0x00862400000e0000 */
.L_x_5456:
        /* <DEDUP_REMOVED lines=9> */
[----:B------:R-:W-:Y:S01]  /*36d0*/  SHF.R.U32.HI R44, RZ, 0x10, R43 ;  /* 0x00000010ff2c7819 */ /* 0x000fe2000001162b */
[----:B----4-:R-:W-:Y:S01]  /*36e0*/  IMAD.U32 R15, R10, 0x10000, RZ ;  /* 0x000100000a0f7824 */ /* 0x010fe200078e00ff */
[--C-:B------:R-:W-:Y:S02]  /*36f0*/  SHF.R.U32.HI R46, RZ, 0x10, R41.reuse ;  /* 0x00000010ff2e7819 */ /* 0x100fe40000011629 */
[----:B------:R-:W-:Y:S02]  /*3700*/  PRMT R109, R109, 0x5410, R44 ;  /* 0x000054106d6d7816 */ /* 0x000fe4000000002c */
[----:B------:R-:W-:Y:S02]  /*3710*/  PRMT R107, R107, 0x5410, R46 ;  /* 0x000054106b6b7816 */ /* 0x000fe4000000002e */
[----:B------:R-:W-:Y:S01]  /*3720*/  SHF.R.U64 R47, R40, 0x10, R41 ;  /* 0x00000010282f7819 */ /* 0x000fe20000001229 */
[----:B------:R-:W-:Y:S01]  /*3730*/  IMAD.U32 R46, R109, 0x10000, RZ ;  /* 0x000100006d2e7824 */ /* 0x000fe200078e00ff */
[----:B------:R-:W-:Y:S01]  /*3740*/  SHF.R.U64 R45, R42, 0x10, R43 ;  /* 0x000000102a2d7819 */ /* 0x000fe2000000122b */
[----:B------:R-:W-:Y:S01]  /*3750*/  IMAD.U32 R44, R107, 0x10000, RZ ;  /* 0x000100006b2c7824 */ /* 0x000fe200078e00ff */
[----:B------:R-:W-:Y:S01]  /*3760*/  LOP3.LUT R40, R10, 0xffff0000, RZ, 0xc0, !PT ;  /* 0xffff00000a287812 */ /* 0x000fe200078ec0ff */
[----:B------:R-:W-:Y:S01]  /*3770*/  IMAD.U32 R41, R11, 0x10000, RZ ;  /* 0x000100000b297824 */ /* 0x000fe200078e00ff */
[----:B------:R-:W-:Y:S01]  /*3780*/  PRMT R106, R106, 0x5410, R47 ;  /* 0x000054106a6a7816 */ /* 0x000fe2000000002f */
[----:B------:R-:W-:Y:S01]  /*3790*/  IMAD.U32 R10, R9, 0x10000, RZ ;  /* 0x00010000090a7824 */ /* 0x000fe200078e00ff */
[----:B------:R-:W-:Y:S01]  /*37a0*/  PRMT R108, R108, 0x5410, R45 ;  /* 0x000054106c6c7816 */ /* 0x000fe2000000002d */
[C---:B------:R-:W-:Y:S01]  /*37b0*/  FMUL.FTZ R50, R40.reuse, R46 ;  /* 0x0000002e28327220 */ /* 0x040fe20000410000 */
[----:B------:R-:W-:Y:S01]  /*37c0*/  LOP3.LUT R42, R11, 0xffff0000, RZ, 0xc0, !PT ;  /* 0xffff00000b2a7812 */ /* 0x000fe200078ec0ff */
[-C--:B------:R-:W-:Y:S01]  /*37d0*/  FMUL.FTZ R40, R40, R44.reuse ;  /* 0x0000002c28287220 */ /* 0x080fe20000410000 */
[----:B------:R-:W-:Y:S01]  /*37e0*/  LOP3.LUT R11, R9, 0xffff0000, RZ, 0xc0, !PT ;  /* 0xffff0000090b7812 */ /* 0x000fe200078ec0ff */
[C---:B------:R-:W-:Y:S01]  /*37f0*/  FFMA.FTZ R50, R15.reuse, R44, -R50 ;  /* 0x0000002c0f327223 */ /* 0x040fe20000010832 */
[----:B------:R-:W-:Y:S01]  /*3800*/  LOP3.LUT R45, R108, 0xffff0000, RZ, 0xc0, !PT ;  /* 0xffff00006c2d7812 */ /* 0x000fe200078ec0ff */
[----:B------:R-:W-:Y:S01]  /*3810*/  IMAD.U32 R9, R8, 0x10000, RZ ;  /* 0x0001000008097824 */ /* 0x000fe200078e00ff */
[----:B------:R-:W-:Y:S01]  /*3820*/  LOP3.LUT R43, R106, 0xffff0000, RZ, 0xc0, !PT ;  /* 0xffff00006a2b7812 */ /* 0x000fe200078ec0ff */
[----:B------:R-:W-:Y:S01]  /*3830*/  FFMA.FTZ R15, R15, R46, R40 ;  /* 0x0000002e0f0f7223 */ /* 0x000fe20000010028 */
[----:B------:R-:W-:Y:S01]  /*3840*/  LOP3.LUT R109, R109, 0xffff0000, RZ, 0xc0, !PT ;  /* 0xffff00006d6d7812 */ /* 0x000fe200078ec0ff */
[----:B------:R-:W-:Y:S01]  /*3850*/  FMUL.FTZ R47, R11, R45 ;  /* 0x0000002d0b2f7220 */ /* 0x000fe20000410000 */
[----:B------:R-:W-:Y:S01]  /*3860*/  LOP3.LUT R107, R107, 0xffff0000, RZ, 0xc0, !PT ;  /* 0xffff00006b6b7812 */ /* 0x000fe200078ec0ff */
[----:B------:R-:W-:Y:S01]  /*3870*/  FMUL.FTZ R48, R11, R43 ;  /* 0x0000002b0b307220 */ /* 0x000fe20000410000 */
[----:B------:R-:W-:Y:S01]  /*3880*/  LOP3.LUT R8, R8, 0xffff0000, RZ, 0xc0, !PT ;  /* 0xffff000008087812 */ /* 0x000fe200078ec0ff */
[----:B------:R-:W-:Y:S01]  /*3890*/  FMUL.FTZ R40, R42, R109 ;  /* 0x0000006d2a287220 */ /* 0x000fe20000410000 */
[----:B------:R-:W-:-:S02]  /*38a0*/  IMAD.U32 R108, R108, 0x10000, RZ ;  /* 0x000100006c6c7824 */ /* 0x000fc400078e00ff */
[----:B------:R-:W-:Y:S01]  /*38b0*/  FMUL.FTZ R42, R42, R107 ;  /* 0x0000006b2a2a7220 */ /* 0x000fe20000410000 */
[----:B------:R-:W-:Y:S02]  /*38c0*/  IMAD.U32 R106, R106, 0x10000, RZ ;  /* 0x000100006a6a7824 */ /* 0x000fe400078e00ff */
        /* <DEDUP_REMOVED lines=14> */
.L_x_5201:
[----:B------:R-:W-:Y:S05]  /*39b0*/  BSYNC B2 ;  /* 0x0000000000027941 */ /* 0x000fea0003800000 */
.L_x_5200:
[----:B----4-:R0:W-:Y:S02]  /*39c0*/  ST.E.128 desc[UR40][R12.64], R8 ;  /* 0x000000080c007985 */ /* 0x0101e4000c101d28 */
.L_x_5199:
[----:B------:R-:W-:Y:S05]  /*39d0*/  BSYNC B1 ;  /* 0x0000000000017941 */ /* 0x000fea0003800000 */
.L_x_5198:
        /* <DEDUP_REMOVED lines=8> */
[--C-:B------:R-:W-:Y:S01]  /*3a60*/  SHF.R.U64 R41, R38, 0x10, R39.reuse ;  /* 0x0000001026297819 */ /* 0x100fe20000001227 */
[----:B----4-:R-:W-:Y:S01]  /*3a70*/  IMAD.U32 R14, R10, 0x10000, RZ ;  /* 0x000100000a0e7824 */ /* 0x010fe200078e00ff */
[----:B------:R-:W-:Y:S02]  /*3a80*/  SHF.R.U32.HI R38, RZ, 0x10, R39 ;  /* 0x00000010ff267819 */ /* 0x000fe40000011627 */
[--C-:B------:R-:W-:Y:S02]  /*3a90*/  SHF.R.U32.HI R40, RZ, 0x10, R37.reuse ;  /* 0x00000010ff287819 */ /* 0x100fe40000011625 */
[----:B------:R-:W-:Y:S02]  /*3aa0*/  PRMT R105, R105, 0x5410, R38 ;  /* 0x0000541069697816 */ /* 0x000fe40000000026 */
[----:B------:R-:W-:Y:S01]  /*3ab0*/  SHF.R.U64 R43, R36, 0x10, R37 ;  /* 0x00000010242b7819 */ /* 0x000fe20000001225 */
[----:B------:R-:W-:Y:S01]  /*3ac0*/  IMAD.U32 R36, R11, 0x10000, RZ ;  /* 0x000100000b247824 */ /* 0x000fe200078e00ff */
[----:B------:R-:W-:-:S02]  /*3ad0*/  PRMT R103, R103, 0x5410, R40 ;  /* 0x0000541067677816 */ /* 0x000fc40000000028 */
[----:B------:R-:W-:Y:S01]  /*3ae0*/  PRMT R104, R104, 0x5410, R41 ;  /* 0x0000541068687816 */ /* 0x000fe20000000029 */
[----:B------:R-:W-:Y:S01]  /*3af0*/  IMAD.U32 R41, R105, 0x10000, RZ ;  /* 0x0001000069297824 */ /* 0x000fe200078e00ff */
[----:B------:R-:W-:Y:S01]  /*3b00*/  LOP3.LUT R15, R10, 0xffff0000, RZ, 0xc0, !PT ;  /* 0xffff00000a0f7812 */ /* 0x000fe200078ec0ff */
[----:B------:R-:W-:Y:S01]  /*3b10*/  IMAD.U32 R39, R103, 0x10000, RZ ;  /* 0x0001000067277824 */ /* 0x000fe200078e00ff */
[----:B------:R-:W-:Y:S02]  /*3b20*/  LOP3.LUT R37, R11, 0xffff0000, RZ, 0xc0, !PT ;  /* 0xffff00000b257812 */ /* 0x000fe400078ec0ff */
[----:B------:R-:W-:Y:S01]  /*3b30*/  PRMT R102, R102, 0x5410, R43 ;  /* 0x0000541066667816 */ /* 0x000fe2000000002b */
[----:B------:R-:W-:Y:S01]  /*3b40*/  FMUL.FTZ R45, R15, R41 ;  /* 0x000000290f2d7220 */ /* 0x000fe20000410000 */
[----:B------:R-:W-:Y:S01]  /*3b50*/  LOP3.LUT R11, R9, 0xffff0000, RZ, 0xc0, !PT ;  /* 0xffff0000090b7812 */ /* 0x000fe200078ec0ff */
[-C--:B------:R-:W-:Y:S01]  /*3b60*/  FMUL.FTZ R15, R15, R39.reuse ;  /* 0x000000270f0f7220 */ /* 0x080fe20000410000 */
[----:B------:R-:W-:Y:S01]  /*3b70*/  LOP3.LUT R40, R104, 0xffff0000, RZ, 0xc0, !PT ;  /* 0xffff000068287812 */ /* 0x000fe200078ec0ff */
[----:B------:R-:W-:Y:S01]  /*3b80*/  FFMA.FTZ R45, R14, R39, -R45 ;  /* 0x000000270e2d7223 */ /* 0x000fe2000001082d */
[----:B------:R-:W-:Y:S01]  /*3b90*/  SHF.L.U32 R10, R9, 0x10, RZ ;  /* 0x00000010090a7819 */ /* 0x000fe200000006ff */
[----:B------:R-:W-:Y:S01]  /*3ba0*/  IMAD.U32 R9, R8, 0x10000, RZ ;  /* 0x0001000008097824 */ /* 0x000fe200078e00ff */
[----:B------:R-:W-:Y:S01]  /*3bb0*/  LOP3.LUT R38, R102, 0xffff0000, RZ, 0xc0, !PT ;  /* 0xffff000066267812 */ /* 0x000fe200078ec0ff */
[----:B------:R-:W-:Y:S01]  /*3bc0*/  FMUL.FTZ R43, R11, R40 ;  /* 0x000000280b2b7220 */ /* 0x000fe20000410000 */
[----:B------:R-:W-:Y:S01]  /*3bd0*/  LOP3.LUT R105, R105, 0xffff0000, RZ, 0xc0, !PT ;  /* 0xffff000069697812 */ /* 0x000fe200078ec0ff */
[----:B------:R-:W-:Y:S01]  /*3be0*/  FFMA.FTZ R14, R14, R41, R15 ;  /* 0x000000290e0e7223 */ /* 0x000fe2000001000f */
[----:B------:R-:W-:Y:S01]  /*3bf0*/  LOP3.LUT R103, R103, 0xffff0000, RZ, 0xc0, !PT ;  /* 0xffff000067677812 */ /* 0x000fe200078ec0ff */
[-C--:B------:R-:W-:Y:S01]  /*3c00*/  FMUL.FTZ R11, R11, R38.reuse ;  /* 0x000000260b0b7220 */ /* 0x080fe20000410000 */
[----:B------:R-:W-:Y:S01]  /*3c10*/  LOP3.LUT R8, R8, 0xffff0000, RZ, 0xc0, !PT ;  /* 0xffff000008087812 */ /* 0x000fe200078ec0ff */
[----:B------:R-:W-:Y:S01]  /*3c20*/  FFMA.FTZ R43, R10, R38, -R43 ;  /* 0x000000260a2b7223 */ /* 0x000fe2000001082b */
[----:B------:R-:W-:-:S02]  /*3c30*/  IMAD.U32 R104, R104, 0x10000, RZ ;  /* 0x0001000068687824 */ /* 0x000fc400078e00ff */
[C---:B------:R-:W-:Y:S01]  /*3c40*/  FMUL.FTZ R15, R37.reuse, R105 ;  /* 0x00000069250f7220 */ /* 0x040fe20000410000 */
[----:B------:R-:W-:Y:S02]  /*3c50*/  IMAD.U32 R102, R102, 0x10000, RZ ;  /* 0x0001000066667824 */ /* 0x000fe400078e00ff */
[-C--:B------:R-:W-:Y:S01]  /*3c60*/  FMUL.FTZ R38, R37, R103.reuse ;  /* 0x0000006725267220 */ /* 0x080fe20000410000 */
[----:B------:R-:W-:Y:S01]  /*3c70*/  FFMA.FTZ R40, R10, R40, R11 ;  /* 0x000000280a287223 */ /* 0x000fe2000001000b */
        /* <DEDUP_REMOVED lines=12> */
.L_x_5203:
[----:B------:R-:W-:Y:S05]  /*3d40*/  BSYNC B1 ;  /* 0x0000000000017941 */ /* 0x000fea0003800000 */
.L_x_5202:
[----:B----4-:R0:W-:Y:S01]  /*3d50*/  ST.E.128 desc[UR40][R12.64], R8 ;  /* 0x000000080c007985 */ /* 0x0101e2000c101d28 */
[----:B------:R-:W-:Y:S05]  /*3d60*/  BRA `(.L_x_5197) ;  /* 0x0000001800687947 */ /* 0x000fea0003800000 */
.L_x_5179:
        /* <DEDUP_REMOVED lines=13> */
[----:B------:R-:W-:Y:S01]  /*3e40*/  @!P3 IADD3 R9, P4, R20, R10, RZ ;  /* 0x0000000a1409b210 */ /* 0x000fe20007f9e0ff */
[----:B------:R-:W0:Y:S04]  /*3e50*/  @!P3 LDC.64 R14, c[0x0][0x400] ;  /* 0x00010000ff0ebb82 */ /* 0x000e280000000a00 */
[----:B------:R-:W-:-:S04]  /*3e60*/  @!P3 IMAD.X R12, R87, 0x1, R71, P4 ;  /* 0x00000001570cb824 */ /* 0x000fc800020e0647 */
[----:B------:R-:W1:Y:S02]  /*3e70*/  @!P3 LDC.64 R10, c[0x0][0x3e8] ;  /* 0x0000fa00ff0abb82 */ /* 0x000e640000000a00 */
[----:B-1----:R-:W-:-:S04]  /*3e80*/  @!P3 LEA R10, P4, R9, R10, 0x1 ;  /* 0x0000000a090ab211 */ /* 0x002fc800078808ff */
[----:B------:R-:W-:Y:S02]  /*3e90*/  @!P3 LEA.HI.X R11, R9, R11, R12, 0x1, P4 ;  /* 0x0000000b090bb211 */ /* 0x000fe400020f0c0c */
[----:B------:R-:W-:Y:S01]  /*3ea0*/  @!P3 IADD3 R8, P4, R54, R8, RZ ;  /* 0x000000083608b210 */ /* 0x000fe20007f9e0ff */
[----:B------:R-:W1:Y:S02]  /*3eb0*/  @!P2 LDC.64 R12, c[0x0][0x3e8] ;  /* 0x0000fa00ff0cab82 */ /* 0x000e640000000a00 */
[----:B------:R1:W2:Y:S02]  /*3ec0*/  @!P3 LDG.E.128 R36, desc[UR40][R10.64] ;  /* 0x000000280a24b981 */ /* 0x0002a4000c1e1d00 */
[----:B------:R-:W-:Y:S01]  /*3ed0*/  @!P3 IMAD.X R9, R102, 0x1, R73, P4 ;  /* 0x000000016609b824 */ /* 0x000fe200020e0649 */
[----:B0-----:R-:W-:-:S04]  /*3ee0*/  @!P3 LEA R14, P4, R8, R14, 0x1 ;  /* 0x0000000e080eb211 */ /* 0x001fc800078808ff */
[----:B------:R-:W-:Y:S02]  /*3ef0*/  @!P3 LEA.HI.X R15, R8, R15, R9, 0x1, P4 ;  /* 0x0000000f080fb211 */ /* 0x000fe400020f0c09 */
[----:B------:R-:W0:Y:S03]  /*3f00*/  @!P2 LDC.64 R8, c[0x0][0x400] ;  /* 0x00010000ff08ab82 */ /* 0x000e260000000a00 */
[----:B------:R2:W3:Y:S01]  /*3f10*/  @!P3 LDG.E.128 R40, desc[UR40][R14.64] ;  /* 0x000000280e28b981 */ /* 0x0004e2000c1e1d00 */
[----:B------:R-:W-:Y:S02]  /*3f20*/  CS2R R46, SRZ ;  /* 0x00000000002e7805 */ /* 0x000fe4000001ff00 */
[----:B-1----:R-:W-:-:S04]  /*3f30*/  @!P2 LEA R10, P3, R44, R12, 0x1 ;  /* 0x0000000c2c0aa211 */ /* 0x002fc800078608ff */
[----:B------:R-:W-:Y:S02]  /*3f40*/  @!P2 LEA.HI.X R11, R44, R13, R45, 0x1, P3 ;  /* 0x0000000d2c0ba211 */ /* 0x000fe400018f0c2d */
[----:B------:R-:W-:Y:S02]  /*3f50*/  CS2R R44, SRZ ;  /* 0x00000000002c7805 */ /* 0x000fe4000001ff00 */
[----:B------:R-:W-:Y:S02]  /*3f60*/  CS2R R50, SRZ ;  /* 0x0000000000327805 */ /* 0x000fe4000001ff00 */
[C---:B0-----:R-:W-:Y:S02]  /*3f70*/  @!P2 LEA R8, P3, R48.reuse, R8, 0x1 ;  /* 0x000000083008a211 */ /* 0x041fe400078608ff */
[----:B------:R3:W4:Y:S02]  /*3f80*/  @!P2 LDG.E.128 R44, desc[UR40][R10.64] ;  /* 0x000000280a2ca981 */ /* 0x000724000c1e1d00 */
[----:B------:R-:W-:-:S02]  /*3f90*/  @!P2 LEA.HI.X R9, R48, R9, R49, 0x1, P3 ;  /* 0x000000093009a211 */ /* 0x000fc400018f0c31 */
[----:B------:R-:W-:-:S06]  /*3fa0*/  CS2R R48, SRZ ;  /* 0x0000000000307805 */ /* 0x000fcc000001ff00 */
[----:B------:R0:W5:Y:S01]  /*3fb0*/  @!P2 LDG.E.128 R48, desc[UR40][R8.64] ;  /* 0x000000280830a981 */ /* 0x000162000c1e1d00 */
[----:B------:R-:W-:Y:S02]  /*3fc0*/  ISETP.NE.AND P3, PT, R204, 0x3, PT ;  /* 0x00000003cc00780c */ /* 0x000fe40003f65270 */
[----:B------:R-:W-:Y:S01]  /*3fd0*/  ISETP.GE.AND P2, PT, R16, R90, PT ;  /* 0x0000005a1000720c */ /* 0x000fe20003f46270 */
[----:B--2---:R-:W-:-:S05]  /*3fe0*/  IMAD.MOV.U32 R15, RZ, RZ, R37 ;  /* 0x000000ffff0f7224 */ /* 0x004fca00078e0025 */
[----:B------:R-:W-:Y:S01]  /*3ff0*/  PRMT R105, R105, 0x5410, R15 ;  /* 0x0000541069697816 */ /* 0x000fe2000000000f */
[----:B---3--:R-:W-:Y:S01]  /*4000*/  IMAD.MOV.U32 R10, RZ, RZ, R42 ;  /* 0x000000ffff0a7224 */ /* 0x008fe200078e002a */
[----:B------:R-:W-:Y:S01]  /*4010*/  MOV R11, R41 ;  /* 0x00000029000b7202 */ /* 0x000fe20000000f00 */
[----:B0-----:R-:W-:Y:S02]  /*4020*/  IMAD.MOV.U32 R8, RZ, RZ, R43 ;  /* 0x000000ffff087224 */ /* 0x001fe400078e002b */
[----:B------:R-:W-:Y:S01]  /*4030*/  IMAD.MOV.U32 R9, RZ, RZ, R40 ;  /* 0x000000ffff097224 */ /* 0x000fe200078e0028 */
[----:B------:R-:W-:Y:S02]  /*4040*/  PRMT R124, R10, 0x7610, R124 ;  /* 0x000076100a7c7816 */ /* 0x000fe4000000007c */
[----:B------:R-:W-:Y:S02]  /*4050*/  PRMT R106, R106, 0x5410, R8 ;  /* 0x000054106a6a7816 */ /* 0x000fe40000000008 */
[----:B------:R-:W-:-:S02]  /*4060*/  PRMT R107, R107, 0x5410, R9 ;  /* 0x000054106b6b7816 */ /* 0x000fc40000000009 */
[----:B------:R-:W-:Y:S01]  /*4070*/  PRMT R125, R11, 0x7610, R125 ;  /* 0x000076100b7d7816 */ /* 0x000fe2000000007d */
[----:B------:R-:W-:Y:S02]  /*4080*/  IMAD.MOV.U32 R12, RZ, RZ, R38 ;  /* 0x000000ffff0c7224 */ /* 0x000fe400078e0026 */
[----:B------:R-:W-:Y:S02]  /*4090*/  IMAD.MOV.U32 R13, RZ, RZ, R39 ;  /* 0x000000ffff0d7224 */ /* 0x000fe400078e0027 */
[----:B------:R-:W-:Y:S02]  /*40a0*/  IMAD.MOV.U32 R14, RZ, RZ, R36 ;  /* 0x000000ffff0e7224 */ /* 0x000fe400078e0024 */
[----:B----4-:R-:W-:Y:S02]  /*40b0*/  IMAD.MOV.U32 R8, RZ, RZ, R46 ;  /* 0x000000ffff087224 */ /* 0x010fe400078e002e */
[----:B------:R-:W-:Y:S02]  /*40c0*/  IMAD.MOV.U32 R9, RZ, RZ, R47 ;  /* 0x000000ffff097224 */ /* 0x000fe400078e002f */
[----:B------:R-:W-:-:S02]  /*40d0*/  IMAD.MOV.U32 R10, RZ, RZ, R44 ;  /* 0x000000ffff0a7224 */ /* 0x000fc400078e002c */
[----:B------:R-:W-:Y:S01]  /*40e0*/  IMAD.MOV.U32 R11, RZ, RZ, R45 ;  /* 0x000000ffff0b7224 */ /* 0x000fe200078e002d */
[----:B------:R-:W-:Y:S02]  /*40f0*/  PRMT R105, R8, 0x7610, R105 ;  /* 0x0000761008697816 */ /* 0x000fe40000000069 */
[----:B------:R-:W-:Y:S01]  /*4100*/  PRMT R106, R9, 0x7610, R106 ;  /* 0x00007610096a7816 */ /* 0x000fe2000000006a */
[----:B-----5:R-:W-:Y:S01]  /*4110*/  IMAD.MOV.U32 R8, RZ, RZ, R50 ;  /* 0x000000ffff087224 */ /* 0x020fe200078e0032 */
[----:B------:R-:W-:Y:S01]  /*4120*/  PRMT R107, R10, 0x7610, R107 ;  /* 0x000076100a6b7816 */ /* 0x000fe2000000006b */
[----:B------:R-:W-:Y:S01]  /*4130*/  IMAD.MOV.U32 R9, RZ, RZ, R51 ;  /* 0x000000ffff097224 */ /* 0x000fe200078e0033 */
[----:B------:R-:W-:Y:S01]  /*4140*/  PRMT R108, R11, 0x7610, R108 ;  /* 0x000076100b6c7816 */ /* 0x000fe2000000006c */
[----:B------:R-:W-:Y:S02]  /*4150*/  IMAD.MOV.U32 R10, RZ, RZ, R48 ;  /* 0x000000ffff0a7224 */ /* 0x000fe400078e0030 */
[----:B------:R-:W-:Y:S01]  /*4160*/  IMAD.MOV.U32 R11, RZ, RZ, R49 ;  /* 0x000000ffff0b7224 */ /* 0x000fe200078e0031 */
[----:B------:R-:W-:-:S02]  /*4170*/  PRMT R116, R12, 0x7610, R116 ;  /* 0x000076100c747816 */ /* 0x000fc40000000074 */
[----:B------:R-:W-:Y:S02]  /*4180*/  PRMT R123, R13, 0x7610, R123 ;  /* 0x000076100d7b7816 */ /* 0x000fe4000000007b */
[----:B------:R-:W-:Y:S02]  /*4190*/  PRMT R120, R14, 0x7610, R120 ;  /* 0x000076100e787816 */ /* 0x000fe40000000078 */
[----:B------:R-:W-:Y:S02]  /*41a0*/  PRMT R109, R8, 0x7610, R109 ;  /* 0x00007610086d7816 */ /* 0x000fe4000000006d */
[----:B------:R-:W-:Y:S02]  /*41b0*/  PRMT R110, R9, 0x7610, R110 ;  /* 0x00007610096e7816 */ /* 0x000fe4000000006e */
[----:B------:R-:W-:Y:S02]  /*41c0*/  PRMT R111, R10, 0x7610, R111 ;  /* 0x000076100a6f7816 */ /* 0x000fe4000000006f */
[----:B------:R-:W-:Y:S01]  /*41d0*/  PRMT R112, R11, 0x7610, R112 ;  /* 0x000076100b707816 */ /* 0x000fe20000000070 */
[----:B------:R-:W-:Y:S06]  /*41e0*/  @!P3 BRA `(.L_x_5204) ;  /* 0x000000000004b947 */ /* 0x000fec0003800000 */
[----:B------:R-:W-:Y:S01]  /*41f0*/  BPT.TRAP 0x1 ;  /* 0x000000040000795c */ /* 0x000fe20000300000 */
.L_x_5204:
[----:B------:R-:W-:Y:S01]  /*4200*/  IMAD R87, R18, 0x8, R19 ;  /* 0x0000000812577824 */ /* 0x000fe200078e0213 */
[----:B------:R-:W-:Y:S01]  /*4210*/  SHF.L.U32 R99, R205, 0x1f, RZ ;  /* 0x0000001fcd637819 */ /* 0x000fe200000006ff */
[----:B------:R-:W0:Y:S01]  /*4220*/  LDC R102, c[0x0][0x2f4] ;  /* 0x0000bd00ff667b82 */ /* 0x000e220000000800 */
[----:B------:R-:W-:Y:S02]  /*4230*/  BSSY B1, `(.L_x_5205) ;  /* 0x0000003000017945 */ /* 0x000fe40003800000 */
[----:B------:R-:W1:Y:S02]  /*4240*/  SYNCS.PHASECHK.TRANS64.TRYWAIT P4, [R87+URZ+0x22890], R99 ;  /* 0x02289063570075a7 */ /* 0x000e64000808017f */
[----:B-1----:R-:W-:Y:S05]  /*4250*/  @!P4 BRA `(.L_x_5206) ;  /* 0x0000017800d8c947 */ /* 0x002fea0003800000 */
.L_x_5457:
[----:B------:R-:W-:Y:S05]  /*4260*/  BSYNC B1 ;  /* 0x0000000000017941 */ /* 0x000fea0003800000 */
.L_x_5205:
[----:B------:R-:W-:Y:S01]  /*4270*/  UMOV UR4, 0xffffffff ;  /* 0xffffffff00047882 */ /* 0x000fe20000000000 */
[----:B0-----:R-:W-:Y:S02]  /*4280*/  IMAD.IADD R104, R102, 0x1, -R65 ;  /* 0x0000000166687824 */ /* 0x001fe400078e0a41 */
[----:B------:R-:W-:Y:S05]  /*4290*/  BRA.DIV UR4, `(.L_x_5207) ;  /* 0x0000017a04dc7947 */ /* 0x000fea000b800000 */
[----:B------:R0:W2:Y:S04]  /*42a0*/  SHFL.IDX PT, R93, R101, RZ, 0x1c1f ;  /* 0x001c1fff655d7589 */ /* 0x0000a800000e0000 */
[----:B------:R0:W3:Y:S02]  /*42b0*/  SHFL.IDX PT, R92, R100, RZ, 0x1c1f ;  /* 0x001c1fff645c7589 */ /* 0x0000e400000e0000 */
.L_x_5461:
        /* <DEDUP_REMOVED lines=27> */
[--C-:B------:R-:W-:Y:S02]  /*4470*/  SHF.R.U32.HI R114, RZ, 0x10, R37.reuse ;  /* 0x00000010ff727819 */ /* 0x100fe40000011625 */
[----:B------:R-:W-:Y:S01]  /*4480*/  SHF.R.U64 R113, R36, 0x10, R37 ;  /* 0x0000001024717819 */ /* 0x000fe20000001225 */
[----:B--2---:R-:W-:Y:S01]  /*4490*/  IMAD.U32 R37, R9, 0x10000, RZ ;  /* 0x0001000009257824 */ /* 0x004fe200078e00ff */
[----:B------:R-:W-:Y:S01]  /*44a0*/  PRMT R119, R125, 0x5410, R119 ;  /* 0x000054107d777816 */ /* 0x000fe20000000077 */
[----:B------:R-:W-:Y:S01]  /*44b0*/  IMAD.U32 R36, R8, 0x10000, RZ ;  /* 0x0001000008247824 */ /* 0x000fe200078e00ff */
[----:B------:R-:W-:Y:S02]  /*44c0*/  SHF.R.U64 R115, R38, 0x10, R39 ;  /* 0x0000001026737819 */ /* 0x000fe40000001227 */
[----:B------:R-:W-:-:S02]  /*44d0*/  PRMT R114, R105, 0x5432, R114 ;  /* 0x0000543269727816 */ /* 0x000fc40000000072 */
[----:B------:R-:W-:Y:S01]  /*44e0*/  SHF.R.U64 R118, R40, 0x10, R41 ;  /* 0x0000001028767819 */ /* 0x000fe20000001229 */
[----:B---3--:R-:W-:Y:S01]  /*44f0*/  IMAD.U32 R40, R12, 0x10000, RZ ;  /* 0x000100000c287824 */ /* 0x008fe200078e00ff */
[----:B------:R-:W-:Y:S02]  /*4500*/  SHF.R.U64 R121, R42, 0x10, R43 ;  /* 0x000000102a797819 */ /* 0x000fe4000000122b */
[----:B------:R-:W-:Y:S02]  /*4510*/  SHF.L.U32 R41, R13, 0x10, RZ ;  /* 0x000000100d297819 */ /* 0x000fe400000006ff */
[----:B------:R-:W-:Y:S01]  /*4520*/  PRMT R113, R120, 0x5410, R113 ;  /* 0x0000541078717816 */ /* 0x000fe20000000071 */
[----:B------:R-:W-:Y:S01]  /*4530*/  IMAD.U32 R120, R119, 0x10000, RZ ;  /* 0x0001000077787824 */ /* 0x000fe200078e00ff */
[----:B------:R-:W-:Y:S01]  /*4540*/  SHF.R.U32.HI R122, RZ, 0x10, R43 ;  /* 0x00000010ff7a7819 */ /* 0x000fe2000001162b */
[----:B------:R-:W-:Y:S01]  /*4550*/  IMAD.U32 R43, R15, 0x10000, RZ ;  /* 0x000100000f2b7824 */ /* 0x000fe200078e00ff */
[----:B------:R-:W-:Y:S01]  /*4560*/  PRMT R115, R116, 0x5410, R115 ;  /* 0x0000541074737816 */ /* 0x000fe20000000073 */
[----:B------:R-:W-:Y:S01]  /*4570*/  IMAD.U32 R116, R114, 0x10000, RZ ;  /* 0x0001000072747824 */ /* 0x000fe200078e00ff */
[----:B------:R-:W-:-:S02]  /*4580*/  SHF.R.U32.HI R117, RZ, 0x10, R39 ;  /* 0x00000010ff757819 */ /* 0x000fc40000011627 */
        /* <DEDUP_REMOVED lines=9> */
[----:B------:R-:W-:Y:S01]  /*4620*/  FFMA.FTZ R126, R37, R120, R126 ;  /* 0x00000078257e7223 */ /* 0x000fe2000001007e */
[----:B------:R-:W-:Y:S01]  /*4630*/  LOP3.LUT R41, R114, 0xffff0000, RZ, 0xc0, !PT ;  /* 0xffff000072297812 */ /* 0x000fe200078ec0ff */
[----:B------:R-:W-:Y:S01]  /*4640*/  IMAD.U32 R114, R117, 0x10000, RZ ;  /* 0x0001000075727824 */ /* 0x000fe200078e00ff */
[----:B------:R-:W-:Y:S01]  /*4650*/  LOP3.LUT R38, R9, 0xffff0000, RZ, 0xc0, !PT ;  /* 0xffff000009267812 */ /* 0x000fe200078ec0ff */
[C---:B------:R-:W-:Y:S01]  /*4660*/  FMUL.FTZ R123, R42.reuse, R119 ;  /* 0x000000772a7b7220 */ /* 0x040fe20000410000 */
[----:B------:R-:W-:Y:S01]  /*4670*/  PRMT R118, R107, 0x5432, R118 ;  /* 0x000054326b767816 */ /* 0x000fe20000000076 */
[----:B------:R-:W-:Y:S01]  /*4680*/  FMUL.FTZ R37, R42, R41 ;  /* 0x000000292a257220 */ /* 0x000fe20000410000 */
[----:B------:R-:W-:Y:S01]  /*4690*/  FMUL.FTZ R42, R43, R116 ;  /* 0x000000742b2a7220 */ /* 0x000fe20000410000 */
[----:B------:R-:W-:-:S02]  /*46a0*/  IMAD.U32 R13, R11, 0x10000, RZ ;  /* 0x000100000b0d7824 */ /* 0x000fc400078e00ff */
[-C--:B------:R-:W-:Y:S01]  /*46b0*/  FMUL.FTZ R43, R43, R114.reuse ;  /* 0x000000722b2b7220 */ /* 0x080fe20000410000 */
[C---:B------:R-:W-:Y:S01]  /*46c0*/  FFMA.FTZ R123, R38.reuse, R41, -R123 ;  /* 0x00000029267b7223 */ /* 0x040fe2000001087b */
[----:B------:R-:W-:Y:S01]  /*46d0*/  FFMA.FTZ R119, R38, R119, R37 ;  /* 0x0000007726777223 */ /* 0x000fe20000010025 */
[----:B------:R-:W-:Y:S01]  /*46e0*/  LOP3.LUT R15, R15, 0xffff0000, RZ, 0xc0, !PT ;  /* 0xffff00000f0f7812 */ /* 0x000fe200078ec0ff */
[C---:B------:R-:W-:Y:S01]  /*46f0*/  FFMA.FTZ R42, R13.reuse, R114, -R42 ;  /* 0x000000720d2a7223 */ /* 0x040fe2000001082a */
[----:B------:R-:W-:Y:S01]  /*4700*/  LOP3.LUT R122, R122, 0xffff0000, RZ, 0xc0, !PT ;  /* 0xffff00007a7a7812 */ /* 0x000fe200078ec0ff */
[----:B------:R-:W-:Y:S01]  /*4710*/  FFMA.FTZ R43, R13, R116, R43 ;  /* 0x000000740d2b7223 */ /* 0x000fe2000001002b */
[----:B------:R-:W-:Y:S01]  /*4720*/  LOP3.LUT R38, R117, 0xffff0000, RZ, 0xc0, !PT ;  /* 0xffff000075267812 */ /* 0x000fe200078ec0ff */
[----:B------:R-:W-:Y:S01]  /*4730*/  IMAD.U32 R37, R118, 0x10000, RZ ;  /* 0x0001000076257824 */ /* 0x000fe200078e00ff */
[----:B------:R-:W-:Y:S01]  /*4740*/  LOP3.LUT R39, R11, 0xffff0000, RZ, 0xc0, !PT ;  /* 0xffff00000b277812 */ /* 0x000fe200078ec0ff */
[----:B------:R-:W-:-:S02]  /*4750*/  IMAD.U32 R13, R113, 0x10000, RZ ;  /* 0x00010000710d7824 */ /* 0x000fc400078e00ff */
[C---:B------:R-:W-:Y:S01]  /*4760*/  FMUL.FTZ R114, R15.reuse, R122 ;  /* 0x0000007a0f727220 */ /* 0x040fe20000410000 */
[-C--:B------:R-:W-:Y:S01]  /*4770*/  FMUL.FTZ R116, R15, R38.reuse ;  /* 0x000000260f747220 */ /* 0x080fe20000410000 */
[----:B------:R-:W-:Y:S01]  /*4780*/  LOP3.LUT R12, R12, 0xffff0000, RZ, 0xc0, !PT ;  /* 0xffff00000c0c7812 */ /* 0x000fe200078ec0ff */
[----:B------:R-:W-:Y:S01]  /*4790*/  FMUL.FTZ R15, R40, R37 ;  /* 0x00000025280f7220 */ /* 0x000fe20000410000 */
[----:B------:R-:W-:Y:S01]  /*47a0*/  LOP3.LUT R118, R118, 0xffff0000, RZ, 0xc0, !PT ;  /* 0xffff000076767812 */ /* 0x000fe200078ec0ff */
[-C--:B------:R-:W-:Y:S01]  /*47b0*/  FMUL.FTZ R40, R40, R13.reuse ;  /* 0x0000000d28287220 */ /* 0x080fe20000410000 */
[----:B------:R-:W-:Y:S01]  /*47c0*/  LOP3.LUT R113, R113, 0xffff0000, RZ, 0xc0, !PT ;  /* 0xffff000071717812 */ /* 0x000fe200078ec0ff */
[----:B------:R-:W-:Y:S01]  /*47d0*/  FFMA.FTZ R41, R39, R38, -R114 ;  /* 0x0000002627297223 */ /* 0x000fe20000010872 */
[----:B------:R-:W-:Y:S01]  /*47e0*/  LOP3.LUT R9, R8, 0xffff0000, RZ, 0xc0, !PT ;  /* 0xffff000008097812 */ /* 0x000fe200078ec0ff */
[----:B------:R-:W-:Y:S01]  /*47f0*/  FMUL.FTZ R38, R12, R118 ;  /* 0x000000760c267220 */ /* 0x000fe20000410000 */
[C---:B------:R-:W-:Y:S01]  /*4800*/  FFMA.FTZ R15, R36.reuse, R13, -R15 ;  /* 0x0000000d240f7223 */ /* 0x040fe2000001080f */
[----:B------:R-:W-:Y:S01]  /*4810*/  FFMA.FTZ R40, R36, R37, R40 ;  /* 0x0000002524287223 */ /* 0x000fe20000010028 */
[----:B------:R-:W-:-:S02]  /*4820*/  IMAD.U32 R11, R14, 0x10000, RZ ;  /* 0x000100000e0b7824 */ /* 0x000fc400078e00ff */
[-C--:B------:R-:W-:Y:S01]  /*4830*/  FMUL.FTZ R36, R12, R113.reuse ;  /* 0x000000710c247220 */ /* 0x080fe20000410000 */
[----:B------:R-:W-:Y:S01]  /*4840*/  IMAD.U32 R13, R121, 0x10000, RZ ;  /* 0x00010000790d7824 */ /* 0x000fe200078e00ff */
[----:B------:R-:W-:Y:S01]  /*4850*/  LOP3.LUT R14, R14, 0xffff0000, RZ, 0xc0, !PT ;  /* 0xffff00000e0e7812 */ /* 0x000fe200078ec0ff */
[----:B------:R-:W-:Y:S01]  /*4860*/  IMAD.U32 R12, R115, 0x10000, RZ ;  /* 0x00010000730c7824 */ /* 0x000fe200078e00ff */
[----:B------:R-:W-:Y:S01]  /*4870*/  LOP3.LUT R121, R121, 0xffff0000, RZ, 0xc0, !PT ;  /* 0xffff000079797812 */ /* 0x000fe200078ec0ff */
[----:B------:R-:W-:Y:S01]  /*4880*/  FFMA.FTZ R38, R9, R113, -R38 ;  /* 0x0000007109267223 */ /* 0x000fe20000010826 */
[----:B------:R-:W-:Y:S01]  /*4890*/  LOP3.LUT R115, R115, 0xffff0000, RZ, 0xc0, !PT ;  /* 0xffff000073737812 */ /* 0x000fe200078ec0ff */
[C---:B------:R-:W-:Y:S02]  /*48a0*/  IMAD.U32 R8, R10.reuse, 0x10000, RZ ;  /* 0x000100000a087824 */ /* 0x040fe400078e00ff */
[----:B------:R-:W-:Y:S01]  /*48b0*/  FFMA.FTZ R9, R9, R118, R36 ;  /* 0x0000007609097223 */ /* 0x000fe20000010024 */
[----:B------:R-:W-:Y:S01]  /*48c0*/  LOP3.LUT R10, R10, 0xffff0000, RZ, 0xc0, !PT ;  /* 0xffff00000a0a7812 */ /* 0x000fe200078ec0ff */
        /* <DEDUP_REMOVED lines=18> */
[----:B------:R-:W-:-:S02]  /*49f0*/  F2FP.BF16.F32.PACK_AB R13, R119, R126 ;  /* 0x0000007e770d723e */ /* 0x000fc400000010ff */
[----:B------:R-:W-:-:S07]  /*4a00*/  F2FP.BF16.F32.PACK_AB R14, R121, R36 ;  /* 0x00000024790e723e */ /* 0x000fce00000010ff */
.L_x_5211:
[----:B------:R-:W-:Y:S05]  /*4a10*/  BSYNC B2 ;  /* 0x0000000000027941 */ /* 0x000fea0003800000 */
.L_x_5210:
[----:B------:R-:W-:Y:S01]  /*4a20*/  ISETP.GE.AND P4, PT, R103, R102, PT ;  /* 0x000000666700720c */ /* 0x000fe20003f86270 */
[----:B--2---:R4:W-:-:S12]  /*4a30*/  ST.E.128 desc[UR40][R90.64], R8 ;  /* 0x000000085a007985 */ /* 0x0049d8000c101d28 */
[----:B------:R-:W-:-:S05]  /*4a40*/  @!P4 IMAD.WIDE R92, R103, 0x2, R92 ;  /* 0x00000002675cc825 */ /* 0x000fca00078e025c */
[----:B---3--:R4:W-:Y:S02]  /*4a50*/  @!P4 ST.E.128 desc[UR40][R92.64], R12 ;  /* 0x0000000c5c00c985 */ /* 0x0089e4000c101d28 */
.L_x_5209:
[----:B------:R-:W-:Y:S05]  /*4a60*/  BSYNC B1 ;  /* 0x0000000000017941 */ /* 0x000fea0003800000 */
.L_x_5208:
[----:B------:R-:W-:-:S03]  /*4a70*/  UMOV UR4, 0xffffffff ;  /* 0xffffffff00047882 */ /* 0x000fc60000000000 */
[----:B------:R-:W-:Y:S05]  /*4a80*/  BRA.DIV UR4, `(.L_x_5212) ;  /* 0x00000176042c7947 */ /* 0x000fea000b800000 */
[----:B------:R1:W1:Y:S04]  /*4a90*/  SHFL.IDX PT, R38, R101, 0x1, 0x1c1f ;  /* 0x003c1f0065267f89 */ /* 0x00026800000e0000 */
[----:B0-----:R-:W0:Y:S02]  /*4aa0*/  SHFL.IDX PT, R100, R100, 0x1, 0x1c1f ;  /* 0x003c1f0064647f89 */ /* 0x001e2400000e0000 */
.L_x_5465:
[----:B----4-:R-:W-:-:S05]  /*4ab0*/  VIADD R8, R23, 0x40 ;  /* 0x0000004017087836 */ /* 0x010fca0000000000 */
[----:B------:R-:W-:-:S13]  /*4ac0*/  ISETP.GE.OR P4, PT, R8, R98, P1 ;  /* 0x000000620800720c */ /* 0x000fda0000f86670 */
[----:B------:R-:W-:Y:S05]  /*4ad0*/  @P4 BRA `(.L_x_5197) ;  /* 0x0000000c000c4947 */ /* 0x000fea0003800000 */
[----:B------:R-:W4:Y:S01]  /*4ae0*/  LDL R10, [R1+0x24] ;  /* 0x00002400010a7983 */ /* 0x000f220000100800 */
[----:B------:R-:W-:Y:S01]  /*4af0*/  SEL R104, R65, R104, !P0 ;  /* 0x0000006841687207 */ /* 0x000fe20004000000 */
[C---:B------:R-:W-:Y:S01]  /*4b00*/  VIADD R8, R23.reuse, 0x40 ;  /* 0x0000004017087836 */ /* 0x040fe20000000000 */
[----:B------:R-:W-:Y:S01]  /*4b10*/  IADD3 R11, R23, 0x40, RZ ;  /* 0x00000040170b7810 */ /* 0x000fe20007ffe0ff */
[----:B------:R-:W-:Y:S01]  /*4b20*/  BSSY B1, `(.L_x_5213) ;  /* 0x0000072000017945 */ /* 0x000fe20003800000 */
[----:B------:R-:W-:Y:S01]  /*4b30*/  SHF.R.S32.HI R9, RZ, 0x1f, R104 ;  /* 0x0000001fff097819 */ /* 0x000fe20000011468 */
[----:B------:R-:W-:Y:S01]  /*4b40*/  IMAD.SHL.U32 R8, R8, 0x40, RZ ;  /* 0x0000004008087824 */ /* 0x000fe200078e00ff */
[----:B0-----:R-:W-:Y:S01]  /*4b50*/  LEA R36, P4, R75, R100, 0x1 ;  /* 0x000000644b247211 */ /* 0x001fe200078808ff */
[----:B------:R-:W-:Y:S01]  /*4b60*/  IMAD.SHL.U32 R11, R11, 0x40, RZ ;  /* 0x000000400b0b7824 */ /* 0x000fe200078e00ff */
[----:B------:R-:W-:Y:S02]  /*4b70*/  LEA.HI R9, R9, R104, RZ, 0x4 ;  /* 0x0000006809097211 */ /* 0x000fe400078f20ff */
[----:B------:R-:W-:-:S02]  /*4b80*/  LOP3.LUT R8, R8, 0x1c0, RZ, 0xc0, !PT ;  /* 0x000001c008087812 */ /* 0x000fc400078ec0ff */
[----:B------:R-:W-:Y:S02]  /*4b90*/  LEA.HI.SX32 R9, R9, R74, 0x1c ;  /* 0x0000004a09097211 */ /* 0x000fe400078fe2ff */
[----:B------:R-:W-:Y:S02]  /*4ba0*/  LOP3.LUT R11, R11, 0x1c0, RZ, 0xc0, !PT ;  /* 0x000001c00b0b7812 */ /* 0x000fe400078ec0ff */
[----:B-1----:R-:W-:Y:S01]  /*4bb0*/  LEA.HI.X R37, R75, R38, R77, 0x1, P4 ;  /* 0x000000264b257211 */ /* 0x002fe200020f0c4d */
[----:B------:R-:W-:Y:S01]  /*4bc0*/  IMAD.SHL.U32 R39, R9, 0x8, RZ ;  /* 0x0000000809277824 */ /* 0x000fe200078e00ff */
[----:B------:R-:W-:-:S04]  /*4bd0*/  SHF.R.U32.HI R11, RZ, 0x3, R11 ;  /* 0x00000003ff0b7819 */ /* 0x000fc8000001160b */
        /* <DEDUP_REMOVED lines=10> */
[--C-:B------:R-:W-:Y:S01]  /*4c80*/  SHF.R.U64 R90, R48, 0x10, R49.reuse ;  /* 0x00000010305a7819 */ /* 0x100fe20000001231 */
[----:B0-----:R-:W-:Y:S01]  /*4c90*/  IMAD.U32 R40, R9, 0x10000, RZ ;  /* 0x0001000009287824 */ /* 0x001fe200078e00ff */
[----:B------:R-:W-:Y:S01]  /*4ca0*/  SHF.R.U32.HI R49, RZ, 0x10, R49 ;  /* 0x00000010ff317819 */ /* 0x000fe20000011631 */
[----:B-1----:R-:W-:Y:S01]  /*4cb0*/  IMAD.U32 R42, R12, 0x10000, RZ ;  /* 0x000100000c2a7824 */ /* 0x002fe200078e00ff */
[----:B------:R-:W-:Y:S02]  /*4cc0*/  SHF.R.U32.HI R101, RZ, 0x10, R45 ;  /* 0x00000010ff657819 */ /* 0x000fe4000001162d */
[----:B------:R-:W-:Y:S02]  /*4cd0*/  PRMT R112, R112, 0x5410, R49 ;  /* 0x0000541070707816 */ /* 0x000fe40000000031 */
[----:B------:R-:W-:Y:S01]  /*4ce0*/  SHF.R.U64 R104, R44, 0x10, R45 ;  /* 0x000000102c687819 */ /* 0x000fe2000000122d */
[----:B------:R-:W-:Y:S01]  /*4cf0*/  IMAD.U32 R44, R13, 0x10000, RZ ;  /* 0x000100000d2c7824 */ /* 0x000fe200078e00ff */
[----:B------:R-:W-:-:S02]  /*4d00*/  SHF.R.U32.HI R91, RZ, 0x10, R47 ;  /* 0x00000010ff5b7819 */ /* 0x000fc4000001162f */
[--C-:B------:R-:W-:Y:S02]  /*4d10*/  SHF.R.U64 R48, R50, 0x10, R51.reuse ;  /* 0x0000001032307819 */ /* 0x100fe40000001233 */
[----:B--2---:R-:W-:Y:S01]  /*4d20*/  SHF.R.U32.HI R93, RZ, 0x10, R51 ;  /* 0x00000010ff5d7819 */ /* 0x004fe20000011633 */
[----:B------:R-:W-:Y:S01]  /*4d30*/  IMAD.U32 R51, R112, 0x10000, RZ ;  /* 0x0001000070337824 */ /* 0x000fe200078e00ff */
[----:B------:R-:W-:Y:S02]  /*4d40*/  PRMT R108, R108, 0x5410, R101 ;  /* 0x000054106c6c7816 */ /* 0x000fe40000000065 */
[----:B------:R-:W-:Y:S01]  /*4d50*/  PRMT R106, R106, 0x5410, R91 ;  /* 0x000054106a6a7816 */ /* 0x000fe2000000005b */
[----:B------:R-:W-:Y:S01]  /*4d60*/  FMUL.FTZ R91, R44, R51 ;  /* 0x000000332c5b7220 */ /* 0x000fe20000410000 */
[----:B------:R-:W-:Y:S01]  /*4d70*/  PRMT R110, R110, 0x5410, R93 ;  /* 0x000054106e6e7816 */ /* 0x000fe2000000005d */
[----:B------:R-:W-:Y:S01]  /*4d80*/  IMAD.U32 R49, R108, 0x10000, RZ ;  /* 0x000100006c317824 */ /* 0x000fe200078e00ff */
[----:B------:R-:W-:-:S02]  /*4d90*/  PRMT R109, R109, 0x5410, R48 ;  /* 0x000054106d6d7816 */ /* 0x000fc40000000030 */
[----:B---3--:R-:W-:Y:S01]  /*4da0*/  SHF.R.U64 R92, R46, 0x10, R47 ;  /* 0x000000102e5c7819 */ /* 0x008fe2000000122f */
[-C--:B------:R-:W-:Y:S01]  /*4db0*/  FFMA.FTZ R48, R40, R49.reuse, -R91 ;  /* 0x0000003128307223 */ /* 0x080fe2000001085b */
[----:B------:R-:W-:Y:S01]  /*4dc0*/  FMUL.FTZ R93, R44, R49 ;  /* 0x000000312c5d7220 */ /* 0x000fe20000410000 */
[----:B------:R-:W-:Y:S01]  /*4dd0*/  SHF.L.U32 R91, R110, 0x10, RZ ;  /* 0x000000106e5b7819 */ /* 0x000fe200000006ff */
[----:B------:R-:W-:Y:S01]  /*4de0*/  IMAD.U32 R46, R15, 0x10000, RZ ;  /* 0x000100000f2e7824 */ /* 0x000fe200078e00ff */
        /* <DEDUP_REMOVED lines=9> */
[----:B------:R-:W-:Y:S01]  /*4e80*/  IMAD.U32 R12, R11, 0x10000, RZ ;  /* 0x000100000b0c7824 */ /* 0x000fe200078e00ff */
[----:B------:R-:W-:Y:S01]  /*4e90*/  LOP3.LUT R47, R15, 0xffff0000, RZ, 0xc0, !PT ;  /* 0xffff00000f2f7812 */ /* 0x000fe200078ec0ff */
[-C--:B------:R-:W-:Y:S01]  /*4ea0*/  FMUL.FTZ R46, R46, R49.reuse ;  /* 0x000000312e2e7220 */ /* 0x080fe20000410000 */
[----:B------:R-:W-:Y:S01]  /*4eb0*/  PRMT R107, R107, 0x5410, R104 ;  /* 0x000054106b6b7816 */ /* 0x000fe20000000068 */
[-C--:B------:R-:W-:Y:S01]  /*4ec0*/  FMUL.FTZ R40, R45, R108.reuse ;  /* 0x0000006c2d287220 */ /* 0x080fe20000410000 */
[----:B------:R-:W-:Y:S01]  /*4ed0*/  LOP3.LUT R110, R110, 0xffff0000, RZ, 0xc0, !PT ;  /* 0xffff00006e6e7812 */ /* 0x000fe200078ec0ff */
[----:B------:R-:W-:Y:S01]  /*4ee0*/  FFMA.FTZ R45, R41, R108, -R44 ;  /* 0x0000006c292d7223 */ /* 0x000fe2000001082c */
[----:B------:R-:W-:Y:S01]  /*4ef0*/  PRMT R111, R111, 0x5410, R90 ;  /* 0x000054106f6f7816 */ /* 0x000fe2000000005a */
[----:B------:R-:W-:Y:S01]  /*4f00*/  FFMA.FTZ R51, R12, R49, -R51 ;  /* 0x000000310c337223 */ /* 0x000fe20000010833 */
[----:B------:R-:W-:Y:S01]  /*4f10*/  LOP3.LUT R106, R106, 0xffff0000, RZ, 0xc0, !PT ;  /* 0xffff00006a6a7812 */ /* 0x000fe200078ec0ff */
[----:B------:R-:W-:Y:S01]  /*4f20*/  FFMA.FTZ R46, R12, R91, R46 ;  /* 0x0000005b0c2e7223 */ /* 0x000fe2000001002e */
[----:B------:R-:W-:Y:S01]  /*4f30*/  LOP3.LUT R13, R11, 0xffff0000, RZ, 0xc0, !PT ;  /* 0xffff00000b0d7812 */ /* 0x000fe200078ec0ff */
[----:B------:R-:W-:Y:S01]  /*4f40*/  FFMA.FTZ R112, R41, R112, R40 ;  /* 0x0000007029707223 */ /* 0x000fe20000010028 */
[----:B------:R-:W-:Y:S01]  /*4f50*/  FMUL.FTZ R44, R47, R110 ;  /* 0x0000006e2f2c7220 */ /* 0x000fe20000410000 */
[----:B------:R-:W-:-:S02]  /*4f60*/  IMAD.U32 R12, R107, 0x10000, RZ ;  /* 0x000100006b0c7824 */ /* 0x000fc400078e00ff */
[-C--:B------:R-:W-:Y:S01]  /*4f70*/  FMUL.FTZ R50, R47, R106.reuse ;  /* 0x0000006a2f327220 */ /* 0x080fe20000410000 */
[----:B------:R-:W-:Y:S02]  /*4f80*/  IMAD.U32 R40, R111, 0x10000, RZ ;  /* 0x000100006f287824 */ /* 0x000fe400078e00ff */
[----:B------:R-:W-:Y:S01]  /*4f90*/  FFMA.FTZ R106, R13, R106, -R44 ;  /* 0x0000006a0d6a7223 */ /* 0x000fe2000001082c */
[----:B------:R-:W-:Y:S02]  /*4fa0*/  IMAD.U32 R9, R8, 0x10000, RZ ;  /* 0x0001000008097824 */ /* 0x000fe400078e00ff */
[C---:B------:R-:W-:Y:S01]  /*4fb0*/  FMUL.FTZ R41, R42.reuse, R12 ;  /* 0x0000000c2a297220 */ /* 0x040fe20000410000 */
[----:B------:R-:W-:Y:S01]  /*4fc0*/  PRMT R105, R105, 0x5410, R92 ;  /* 0x0000541069697816 */ /* 0x000fe2000000005c */
[-C--:B------:R-:W-:Y:S01]  /*4fd0*/  FMUL.FTZ R44, R42, R40.reuse ;  /* 0x000000282a2c7220 */ /* 0x080fe20000410000 */
[----:B------:R-:W-:Y:S01]  /*4fe0*/  LOP3.LUT R111, R111, 0xffff0000, RZ, 0xc0, !PT ;  /* 0xffff00006f6f7812 */ /* 0x000fe200078ec0ff */
[----:B------:R-:W-:Y:S01]  /*4ff0*/  FFMA.FTZ R41, R9, R40, R41 ;  /* 0x0000002809297223 */ /* 0x000fe20000010029 */
[----:B------:R-:W-:-:S02]  /*5000*/  IMAD.U32 R15, R14, 0x10000, RZ ;  /* 0x000100000e0f7824 */ /* 0x000fc400078e00ff */
[----:B------:R-:W-:Y:S01]  /*5010*/  FFMA.FTZ R44, R9, R12, -R44 ;  /* 0x0000000c092c7223 */ /* 0x000fe2000001082c */
        /* <DEDUP_REMOVED lines=8> */
[C---:B------:R-:W-:Y:S01]  /*50a0*/  IMAD.U32 R11, R10.reuse, 0x10000, RZ ;  /* 0x000100000a0b7824 */ /* 0x040fe200078e00ff */
[----:B------:R-:W-:Y:S01]  /*50b0*/  LOP3.LUT R105, R105, 0xffff0000, RZ, 0xc0, !PT ;  /* 0xffff000069697812 */ /* 0x000fe200078ec0ff */
[----:B------:R-:W-:Y:S01]  /*50c0*/  FMUL.FTZ R42, R15, R40 ;  /* 0x000000280f2a7220 */ /* 0x000fe20000410000 */
[----:B------:R-:W-:Y:S01]  /*50d0*/  LOP3.LUT R10, R10, 0xffff0000, RZ, 0xc0, !PT ;  /* 0xffff00000a0a7812 */ /* 0x000fe200078ec0ff */
[----:B------:R-:W-:Y:S01]  /*50e0*/  FMUL.FTZ R9, R14, R109 ;  /* 0x0000006d0e097220 */ /* 0x000fe20000410000 */
[-C--:B------:R-:W-:Y:S01]  /*50f0*/  FMUL.FTZ R43, R43, R107.reuse ;  /* 0x0000006b2b2b7220 */ /* 0x080fe20000410000 */
[----:B------:R-:W-:Y:S01]  /*5100*/  FFMA.FTZ R13, R8, R107, -R13 ;  /* 0x0000006b080d7223 */ /* 0x000fe2000001080d */
        /* <DEDUP_REMOVED lines=17> */
[----:B------:R-:W-:Y:S01]  /*5220*/  F2FP.BF16.F32.PACK_AB R11, R106, R51 ;  /* 0x000000336a0b723e */ /* 0x000fe200000010ff */
[----:B------:R-:W-:-:S07]  /*5230*/  IMAD.MOV.U32 R15, RZ, RZ, R46 ;  /* 0x000000ffff0f7224 */ /* 0x000fce00078e002e */
.L_x_5214:
[----:B------:R-:W-:Y:S05]  /*5240*/  BSYNC B1 ;  /* 0x0000000000017941 */ /* 0x000fea0003800000 */
.L_x_5213:
        /* <DEDUP_REMOVED lines=8> */
.L_x_5178:
[----:B------:R-:W-:-:S13]  /*52d0*/  ISETP.NE.AND P3, PT, R204, 0x3, PT ;  /* 0x00000003cc00780c */ /* 0x000fda0003f65270 */
[----:B------:R-:W-:Y:S05]  /*52e0*/  @!P3 BRA `(.L_x_5215) ;  /* 0x000000000004b947 */ /* 0x000fea0003800000 */
[----:B------:R-:W-:Y:S01]  /*52f0*/  BPT.TRAP 0x1 ;  /* 0x000000040000795c */ /* 0x000fe20000300000 */
.L_x_5215:
[----:B------:R-:W-:Y:S01]  /*5300*/  IMAD R87, R18, 0x8, R19 ;  /* 0x0000000812577824 */ /* 0x000fe200078e0213 */
[----:B------:R-:W-:Y:S01]  /*5310*/  SHF.L.U32 R99, R205, 0x1f, RZ ;  /* 0x0000001fcd637819 */ /* 0x000fe200000006ff */
[----:B------:R-:W-:Y:S01]  /*5320*/  BSSY B1, `(.L_x_5216) ;  /* 0x0000004000017945 */ /* 0x000fe20003800000 */
[----:B------:R-:W-:Y:S02]  /*5330*/  SHF.R.S32.HI R96, RZ, 0x1f, R95 ;  /* 0x0000001fff607819 */ /* 0x000fe4000001145f */
[----:B------:R-:W0:Y:S02]  /*5340*/  SYNCS.PHASECHK.TRANS64.TRYWAIT P2, [R87+URZ+0x22890], R99 ;  /* 0x02289063570075a7 */ /* 0x000e24000804017f */
[----:B0-----:R-:W-:Y:S05]  /*5350*/  @!P2 BRA `(.L_x_5217) ;  /* 0x0000016c0044a947 */ /* 0x001fea0003800000 */
.L_x_5466:
[----:B------:R-:W-:Y:S05]  /*5360*/  BSYNC B1 ;  /* 0x0000000000017941 */ /* 0x000fea0003800000 */
.L_x_5216:
        /* <DEDUP_REMOVED lines=27> */
.L_x_5470:
[----:B------:R-:W-:Y:S04]  /*5520*/  BSSY B1, `(.L_x_5219) ;  /* 0x000000d000017945 */ /* 0x000fe80003800000 */
[----:B------:R-:W-:Y:S05]  /*5530*/  @!P2 BRA `(.L_x_5220) ;  /* 0x00000000002ca947 */ /* 0x000fea0003800000 */
[----:B------:R-:W-:Y:S02]  /*5540*/  ULDC UR4, c[0x0][0x2f4] ;  /* 0x0000bd0000047ab9 */ /* 0x000fe40000000800 */
[----:B------:R-:W-:-:S13]  /*5550*/  ISETP.GE.AND P2, PT, R16, UR4, PT ;  /* 0x0000000410007c0c */ /* 0x000fda000bf46270 */
[----:B---3--:R-:W-:-:S04]  /*5560*/  @!P2 LEA R14, P4, R16, R37, 0x1 ;  /* 0x00000025100ea211 */ /* 0x008fc800078808ff */
[----:B--2---:R-:W-:Y:S02]  /*5570*/  @!P2 LEA.HI.X R15, R16, R9, R17, 0x1, P4 ;  /* 0x00000009100fa211 */ /* 0x004fe400020f0c11 */
[----:B------:R-:W-:-:S13]  /*5580*/  ISETP.GE.AND P4, PT, R2, UR4, PT ;  /* 0x0000000402007c0c */ /* 0x000fda000bf86270 */
[----:B------:R-:W-:-:S04]  /*5590*/  @!P4 LEA R12, P5, R2, R37, 0x1 ;  /* 0x00000025020cc211 */ /* 0x000fc800078a08ff */
[----:B------:R-:W-:Y:S02]  /*55a0*/  @!P4 LEA.HI.X R13, R2, R9, R203, 0x1, P5 ;  /* 0x00000009020dc211 */ /* 0x000fe400028f0ccb */
[----:B------:R-:W2:Y:S04]  /*55b0*/  @!P2 LDS.128 R8, [R93] ;  /* 0x000000005d08a984 */ /* 0x000ea80000000c00 */
[----:B--2---:R-:W-:Y:S04]  /*55c0*/  @!P2 ST.E.128 desc[UR40][R14.64], R8 ;  /* 0x000000080e00a985 */ /* 0x004fe8000c101d28 */
[----:B------:R-:W2:Y:S04]  /*55d0*/  @!P4 LDS.128 R8, [R92] ;  /* 0x000000005c08c984 */ /* 0x000ea80000000c00 */
[----:B--2---:R4:W-:Y:S02]  /*55e0*/  @!P4 ST.E.128 desc[UR40][R12.64], R8 ;  /* 0x000000080c00c985 */ /* 0x0049e4000c101d28 */
.L_x_5220:
[----:B------:R-:W-:Y:S05]  /*55f0*/  BSYNC B1 ;  /* 0x0000000000017941 */ /* 0x000fea0003800000 */
.L_x_5219:
[----:B------:R-:W-:-:S03]  /*5600*/  UMOV UR4, 0xffffffff ;  /* 0xffffffff00047882 */ /* 0x000fc60000000000 */
[----:B------:R-:W-:Y:S05]  /*5610*/  BRA.DIV UR4, `(.L_x_5221) ;  /* 0x0000016a04f47947 */ /* 0x000fea000b800000 */
[----:B--2-4-:R2:W4:Y:S04]  /*5620*/  SHFL.IDX PT, R9, R38, 0x1, 0x1c1f ;  /* 0x003c1f0026097f89 */ /* 0x01452800000e0000 */
[----:B---3--:R2:W3:Y:S02]  /*5630*/  SHFL.IDX PT, R37, R36, 0x1, 0x1c1f ;  /* 0x003c1f0024257f89 */ /* 0x0084e400000e0000 */
.L_x_5474:
[----:B------:R-:W-:-:S13]  /*5640*/  ISETP.GE.AND P2, PT, R39, 0x41, PT ;  /* 0x000000412700780c */ /* 0x000fda0003f46270 */
[----:B------:R-:W-:Y:S05]  /*5650*/  @!P2 BRA `(.L_x_5197) ;  /* 0x00000000002ca947 */ /* 0x000fea0003800000 */
[----:B------:R-:W-:Y:S02]  /*5660*/  ULDC UR4, c[0x0][0x2f4] ;  /* 0x0000bd0000047ab9 */ /* 0x000fe40000000800 */
[----:B------:R-:W-:-:S13]  /*5670*/  ISETP.GE.AND P2, PT, R16, UR4, PT ;  /* 0x0000000410007c0c */ /* 0x000fda000bf46270 */
[----:B---3--:R-:W-:-:S04]  /*5680*/  @!P2 LEA R14, P4, R16, R37, 0x1 ;  /* 0x00000025100ea211 */ /* 0x008fc800078808ff */
[----:B----4-:R-:W-:Y:S02]  /*5690*/  @!P2 LEA.HI.X R15, R16, R9, R17, 0x1, P4 ;  /* 0x00000009100fa211 */ /* 0x010fe400020f0c11 */
[----:B------:R-:W-:-:S13]  /*56a0*/  ISETP.GE.AND P4, PT, R2, UR4, PT ;  /* 0x0000000402007c0c */ /* 0x000fda000bf86270 */
[----:B------:R-:W-:-:S04]  /*56b0*/  @!P4 LEA R12, P5, R2, R37, 0x1 ;  /* 0x00000025020cc211 */ /* 0x000fc800078a08ff */
[----:B------:R-:W-:Y:S02]  /*56c0*/  @!P4 LEA.HI.X R13, R2, R9, R203, 0x1, P5 ;  /* 0x00000009020dc211 */ /* 0x000fe400028f0ccb */
[----:B------:R-:W3:Y:S04]  /*56d0*/  @!P2 LDS.128 R8, [R93+0x2000] ;  /* 0x002000005d08a984 */ /* 0x000ee80000000c00 */
[----:B---3--:R-:W-:Y:S04]  /*56e0*/  @!P2 ST.E.128 desc[UR40][R14.64], R8 ;  /* 0x000000080e00a985 */ /* 0x008fe8000c101d28 */
[----:B------:R-:W3:Y:S04]  /*56f0*/  @!P4 LDS.128 R8, [R92+0x2000] ;  /* 0x002000005c08c984 */ /* 0x000ee80000000c00 */
[----:B---3--:R3:W-:Y:S02]  /*5700*/  @!P4 ST.E.128 desc[UR40][R12.64], R8 ;  /* 0x000000080c00c985 */ /* 0x0087e4000c101d28 */
.L_x_5197:
[----:B------:R-:W-:Y:S05]  /*5710*/  BSYNC B0 ;  /* 0x0000000000007941 */ /* 0x000fea0003800000 */
.L_x_5177:
[----:B0--34-:R-:W0:Y:S01]  /*5720*/  S2R R8, SR_TID.X ;  /* 0x0000000000087919 */ /* 0x019e220000002100 */
[----:B------:R-:W-:Y:S01]  /*5730*/  @!PT LDS RZ, [RZ] ;  /* 0x00000000fffff984 */ /* 0x000fe20000000800 */
[----:B------:R-:W-:Y:S01]  /*5740*/  @!PT LDS RZ, [RZ] ;  /* 0x00000000fffff984 */ /* 0x000fe20000000800 */
[----:B------:R-:W-:Y:S01]  /*5750*/  @!PT LDS RZ, [RZ] ;  /* 0x00000000fffff984 */ /* 0x000fe20000000800 */
[----:B------:R-:W-:Y:S01]  /*5760*/  @!PT LDS RZ, [RZ] ;  /* 0x00000000fffff984 */ /* 0x000fe20000000800 */
[----:B------:R3:W-:Y:S06]  /*5770*/  MEMBAR.ALL.CTA ;  /* 0x0000000000007992 */ /* 0x0007ec0000008000 */
[----:B---3--:R-:W3:Y:S01]  /*5780*/  FENCE.VIEW.ASYNC.S ;  /* 0x00000000000073c6 */ /* 0x008ee20000000000 */
[----:B------:R-:W-:Y:S05]  /*5790*/  WARPSYNC.ALL ;  /* 0x0000000000007948 */ /* 0x000fea0003800000 */
[----:B------:R-:W-:Y:S01]  /*57a0*/  BSSY B0, `(.L_x_5222) ;  /* 0x0000009000007945 */ /* 0x000fe20003800000 */
[----:B0-----:R-:W-:Y:S01]  /*57b0*/  LOP3.LUT R8, R8, 0x7f, RZ, 0xc0, !PT ;  /* 0x0000007f08087812 */ /* 0x001fe200078ec0ff */
[----:B---3--:R0:W-:Y:S03]  /*57c0*/  BAR.SYNC.DEFER_BLOCKING R62, 0x80 ;  /* 0x0002003e0000751d */ /* 0x0081e60000010000 */
[----:B------:R-:W-:-:S13]  /*57d0*/  ISETP.NE.AND P2, PT, R8, RZ, PT ;  /* 0x000000ff0800720c */ /* 0x000fda0003f45270 */
[----:B------:R-:W-:-:S05]  /*57e0*/  @!P2 VIADD R8, R87, 0x228a0 ;  /* 0x000228a05708a836 */ /* 0x000fca0000000000 */
[----:B------:R-:W-:-:S04]  /*57f0*/  @!P2 PRMT R8, RZ, 0x654, R8 ;  /* 0x00000654ff08a816 */ /* 0x000fc80000000008 */
[----:B------:R0:W-:Y:S01]  /*5800*/  @!P2 SYNCS.ARRIVE.TRANS64.RED.A1T0 RZ, [R8+URZ], RZ ;  /* 0x000000ff08ffa9a7 */ /* 0x0001e2000810043f */
[----:B------:R-:W-:Y:S05]  /*5810*/  @!P3 BRA `(.L_x_5223) ;  /* 0x000000000004b947 */ /* 0x000fea0003800000 */
[----:B------:R-:W-:Y:S01]  /*5820*/  BPT.TRAP 0x1 ;  /* 0x000000040000795c */ /* 0x000fe20000300000 */
.L_x_5223:
[----:B------:R-:W-:Y:S05]  /*5830*/  BSYNC B0 ;  /* 0x0000000000007941 */ /* 0x000fea0003800000 */
.L_x_5222:
[----:B------:R-:W3:Y:S01]  /*5840*/  SYNCS.PHASECHK.TRANS64.TRYWAIT P3, [R87+URZ+0x228b0], R99 ;  /* 0x0228b063570075a7 */ /* 0x000ee2000806017f */
[----:B------:R-:W-:Y:S04]  /*5850*/  BSSY B0, `(.L_x_5224) ;  /* 0x0000002000007945 */ /* 0x000fe80003800000 */
[----:B---3--:R-:W-:Y:S05]  /*5860*/  @!P3 BRA `(.L_x_5225) ;  /* 0x0000016800acb947 */ /* 0x008fea0003800000 */
.L_x_5475:
[----:B------:R-:W-:Y:S05]  /*5870*/  BSYNC B0 ;  /* 0x0000000000007941 */ /* 0x000fea0003800000 */
.L_x_5224:
[----:B------:R4:W5:Y:S01]  /*5880*/  LDL R50, [R1+0x18] ;  /* 0x0000180001327983 */ /* 0x0009620000100800 */
[----:B------:R-:W-:-:S03]  /*5890*/  ULDC.64 UR4, c[0x0][0x328] ;  /* 0x0000ca0000047ab9 */ /* 0x000fc60000000a00 */
[----:B------:R4:W5:Y:S04]  /*58a0*/  LDL R49, [R1+0x14] ;  /* 0x0000140001317983 */ /* 0x0009680000100800 */
[----:B------:R4:W5:Y:S04]  /*58b0*/  LDL R48, [R1+0x10] ;  /* 0x0000100001307983 */ /* 0x0009680000100800 */
[----:B------:R4:W5:Y:S04]  /*58c0*/  LDL R47, [R1+0xc] ;  /* 0x00000c00012f7983 */ /* 0x0009680000100800 */
[----:B------:R4:W5:Y:S04]  /*58d0*/  LDL R46, [R1+0x8] ;  /* 0x00000800012e7983 */ /* 0x0009680000100800 */
[----:B------:R4:W5:Y:S01]  /*58e0*/  LDL R45, [R1+0x4] ;  /* 0x00000400012d7983 */ /* 0x0009620000100800 */
[----:B------:R-:W-:Y:S01]  /*58f0*/  IMAD R96, R96, UR4, RZ ;  /* 0x0000000460607c24 */ /* 0x000fe2000f8e02ff */
[----:B------:R-:W-:Y:S01]  /*5900*/  BSSY B0, `(.L_x_5226) ;  /* 0x0000043000007945 */ /* 0x000fe20003800000 */
[----:B0-----:R-:W-:-:S04]  /*5910*/  IMAD.WIDE.U32 R8, R95, UR4, RZ ;  /* 0x000000045f087c25 */ /* 0x001fc8000f8e00ff */
[----:B------:R-:W-:Y:S01]  /*5920*/  IMAD R95, R95, UR5, R96 ;  /* 0x000000055f5f7c24 */ /* 0x000fe2000f8e0260 */
[----:B------:R-:W-:Y:S01]  /*5930*/  ULDC.64 UR4, c[0x0][0x338] ;  /* 0x0000ce0000047ab9 */ /* 0x000fe20000000a00 */
[----:B------:R-:W-:Y:S02]  /*5940*/  IMAD.IADD R98, R98, 0x1, -R23 ;  /* 0x0000000162627824 */ /* 0x000fe400078e0a17 */
[----:B------:R-:W-:Y:S01]  /*5950*/  IMAD R97, R97, UR4, RZ ;  /* 0x0000000461617c24 */ /* 0x000fe2000f8e02ff */
[----:B------:R-:W-:-:S03]  /*5960*/  IADD3 R9, R9, R95, RZ ;  /* 0x0000005f09097210 */ /* 0x000fc60007ffe0ff */
        /* <DEDUP_REMOVED lines=14> */
[----:B------:R4:W0:Y:S01]  /*5a50*/  SHFL.IDX PT, R43, R39, RZ, 0x1c1f ;  /* 0x001c1fff272b7589 */ /* 0x00082200000e0000 */
[--C-:B------:R-:W-:Y:S02]  /*5a60*/  IMAD R42, R9, 0x2, R27.reuse ;  /* 0x00000002092a7824 */ /* 0x100fe400078e021b */
[----:B------:R-:W-:Y:S01]  /*5a70*/  IMAD R44, R8, 0x2, R27 ;  /* 0x00000002082c7824 */ /* 0x000fe200078e021b */
[----:B------:R4:W0:Y:S08]  /*5a80*/  SHFL.IDX PT, R41, R40, RZ, 0x1c1f ;  /* 0x001c1fff28297589 */ /* 0x00083000000e0000 */
[----:B----4-:R-:W-:Y:S05]  /*5a90*/  @!P3 BRA `(.L_x_5227) ;  /* 0x0000000000a4b947 */ /* 0x010fea0003800000 */
[----:B------:R-:W-:Y:S02]  /*5aa0*/  ISETP.NE.AND P5, PT, R80, RZ, PT ;  /* 0x000000ff5000720c */ /* 0x000fe40003fa5270 */
[----:B------:R-:W-:Y:S02]  /*5ab0*/  ISETP.NE.AND P4, PT, R81, RZ, PT ;  /* 0x000000ff5100720c */ /* 0x000fe40003f85270 */
[----:B-12---:R-:W-:-:S09]  /*5ac0*/  PRMT R38, R3, 0x8880, RZ ;  /* 0x0000888003267816 */ /* 0x006fd200000000ff */
[----:B------:R-:W1:Y:S01]  /*5ad0*/  @P5 LDS.128 R8, [R42] ;  /* 0x000000002a085984 */ /* 0x000e620000000c00 */
[----:B0-----:R-:W-:-:S04]  /*5ae0*/  @P5 LEA R36, P3, R16, R43, 0x1 ;  /* 0x0000002b10245211 */ /* 0x001fc800078608ff */
[----:B------:R-:W-:Y:S02]  /*5af0*/  @P5 LEA.HI.X R37, R16, R41, R17, 0x1, P3 ;  /* 0x0000002910255211 */ /* 0x000fe400018f0c11 */
[----:B------:R-:W-:-:S04]  /*5b00*/  @P4 LEA R14, P3, R2, R43, 0x1 ;  /* 0x0000002b020e4211 */ /* 0x000fc800078608ff */
[----:B------:R-:W-:Y:S02]  /*5b10*/  @P4 LEA.HI.X R15, R2, R41, R203, 0x1, P3 ;  /* 0x00000029020f4211 */ /* 0x000fe400018f0ccb */
[----:B------:R-:W-:-:S13]  /*5b20*/  ISETP.NE.AND P3, PT, R82, RZ, PT ;  /* 0x000000ff5200720c */ /* 0x000fda0003f65270 */
[----:B------:R-:W-:-:S04]  /*5b30*/  @P3 LEA R12, P6, R210, R43, 0x1 ;  /* 0x0000002bd20c3211 */ /* 0x000fc800078c08ff */
[----:B-----5:R-:W-:Y:S01]  /*5b40*/  @P3 LEA.HI.X R13, R210, R41, R50, 0x1, P6 ;  /* 0x00000029d20d3211 */ /* 0x020fe200030f0c32 */
[----:B-1----:R0:W-:Y:S01]  /*5b50*/  @P5 ST.E.128 desc[UR40][R36.64], R8 ;  /* 0x0000000824005985 */ /* 0x0021e2000c101d28 */
        /* <DEDUP_REMOVED lines=29> */
.L_x_5227:
[----:B------:R-:W-:Y:S05]  /*5d30*/  BSYNC B0 ;  /* 0x0000000000007941 */ /* 0x000fea0003800000 */
.L_x_5226:
[----:B------:R-:W-:Y:S01]  /*5d40*/  ISETP.GE.AND P3, PT, R98, 0x41, PT ;  /* 0x000000416200780c */ /* 0x000fe20003f66270 */
[----:B0-----:R0:W0:Y:S01]  /*5d50*/  SHFL.IDX PT, R41, R40, 0x1, 0x1c1f ;  /* 0x003c1f0028297f89 */ /* 0x00102200000e0000 */
[----:B------:R-:W-:Y:S03]  /*5d60*/  BSSY B0, `(.L_x_5228) ;  /* 0x000002c000007945 */ /* 0x000fe60003800000 */
[----:B------:R-:W0:Y:S08]  /*5d70*/  SHFL.IDX PT, R39, R39, 0x1, 0x1c1f ;  /* 0x003c1f0027277f89 */ /* 0x000e3000000e0000 */
[----:B------:R-:W-:Y:S05]  /*5d80*/  @!P3 BRA `(.L_x_5229) ;  /* 0x0000000000a4b947 */ /* 0x000fea0003800000 */
[----:B------:R-:W-:Y:S02]  /*5d90*/  ISETP.NE.AND P5, PT, R80, RZ, PT ;  /* 0x000000ff5000720c */ /* 0x000fe40003fa5270 */
[----:B------:R-:W-:Y:S02]  /*5da0*/  ISETP.NE.AND P4, PT, R81, RZ, PT ;  /* 0x000000ff5100720c */ /* 0x000fe40003f85270 */
[----:B-12---:R-:W-:-:S09]  /*5db0*/  PRMT R38, R3, 0x8880, RZ ;  /* 0x0000888003267816 */ /* 0x006fd200000000ff */
[----:B----4-:R-:W1:Y:S01]  /*5dc0*/  @P5 LDS.128 R8, [R42+0x2000] ;  /* 0x002000002a085984 */ /* 0x010e620000000c00 */
        /* <DEDUP_REMOVED lines=37> */
.L_x_5229:
[----:B------:R-:W-:Y:S05]  /*6020*/  BSYNC B0 ;  /* 0x0000000000007941 */ /* 0x000fea0003800000 */
.L_x_5228:
[----:B------:R-:W-:Y:S01]  /*6030*/  @!PT LDS RZ, [RZ] ;  /* 0x00000000fffff984 */ /* 0x000fe20000000800 */
[----:B------:R-:W-:Y:S01]  /*6040*/  @!PT LDS RZ, [RZ] ;  /* 0x00000000fffff984 */ /* 0x000fe20000000800 */
[----:B------:R-:W-:Y:S01]  /*6050*/  @!PT LDS RZ, [RZ] ;  /* 0x00000000fffff984 */ /* 0x000fe20000000800 */
[----:B------:R-:W-:Y:S01]  /*6060*/  @!PT LDS RZ, [RZ] ;  /* 0x00000000fffff984 */ /* 0x000fe20000000800 */
[----:B------:R1:W-:Y:S06]  /*6070*/  MEMBAR.ALL.CTA ;  /* 0x0000000000007992 */ /* 0x0003ec0000008000 */
[----:B-1----:R-:W1:Y:S01]  /*6080*/  FENCE.VIEW.ASYNC.S ;  /* 0x00000000000073c6 */ /* 0x002e620000000000 */
[----:B---3--:R-:W-:Y:S01]  /*6090*/  @!P2 VIADD R87, R87, 0x228c0 ;  /* 0x000228c05757a836 */ /* 0x008fe20000000000 */
[----:B-1----:R1:W-:Y:S01]  /*60a0*/  BAR.SYNC.DEFER_BLOCKING R62, 0x80 ;  /* 0x0002003e0000751d */ /* 0x0023e20000010000 */
        /* <DEDUP_REMOVED lines=8> */
[----:B------:R-:W-:Y:S06]  /*6130*/  @P3 BRA `(.L_x_5230) ;  /* 0xffffffc000b03947 */ /* 0x000fec000383ffff */
[----:B------:R-:W0:Y:S01]  /*6140*/  S2R R9, SR_TID.X ;  /* 0x0000000000097919 */ /* 0x000e220000002100 */
[----:B------:R-:W-:Y:S02]  /*6150*/  PLOP3.LUT P0, PT, PT, PT, PT, 0x8, 0x0 ;  /* 0x000000000000781c */ /* 0x000fe40003f0e170 */
[----:B0-----:R-:W-:-:S04]  /*6160*/  SHF.R.U32.HI R9, RZ, 0x7, R9 ;  /* 0x00000007ff097819 */ /* 0x001fc80000011609 */
[----:B------:R-:W-:-:S13]  /*6170*/  ISETP.NE.AND P3, PT, R9, 0x1, PT ;  /* 0x000000010900780c */ /* 0x000fda0003f65270 */
[----:B------:R-:W-:Y:S06]  /*6180*/  @!P3 BAR.ARV 0x9, 0x100 ;  /* 0x024400000000bb1d */ /* 0x000fec0000002000 */
.L_x_5172:
[----:B------:R-:W0:Y:S01]  /*6190*/  LDC R0, c[0x0][0x448] ;  /* 0x00011200ff007b82 */ /* 0x000e220000000800 */
        /* <DEDUP_REMOVED lines=19> */
[----:B-1----:R-:W-:Y:S02]  /*62d0*/  CS2R R62, SRZ ;  /* 0x00000000003e7805 */ /* 0x002fe4000001ff00 */
[----:B------:R-:W-:Y:S02]  /*62e0*/  CS2R R84, SRZ ;  /* 0x0000000000547805 */ /* 0x000fe4000001ff00 */
[----:B------:R-:W-:Y:S02]  /*62f0*/  CS2R R168, SRZ ;  /* 0x0000000000a87805 */ /* 0x000fe4000001ff00 */
[----:B------:R-:W-:Y:S02]  /*6300*/  CS2R R60, SRZ ;  /* 0x00000000003c7805 */ /* 0x000fe4000001ff00 */
[----:B0-----:R-:W-:Y:S01]  /*6310*/  ISETP.NE.AND P1, PT, R0, 0x1, PT ;  /* 0x000000010000780c */ /* 0x001fe20003f25270 */
[----:B------:R-:W-:Y:S01]  /*6320*/  VIADD R0, R229, 0x7f ;  /* 0x0000007fe5007836 */ /* 0x000fe20000000000 */
[----:B------:R-:W-:-:S02]  /*6330*/  CS2R R54, SRZ ;  /* 0x0000000000367805 */ /* 0x000fc4000001ff00 */
[----:B------:R-:W-:Y:S02]  /*6340*/  CS2R R80, SRZ ;  /* 0x0000000000507805 */ /* 0x000fe4000001ff00 */
[----:B------:R-:W-:Y:S02]  /*6350*/  CS2R R52, SRZ ;  /* 0x0000000000347805 */ /* 0x000fe4000001ff00 */
[----:B-----5:R-:W-:Y:S02]  /*6360*/  CS2R R48, SRZ ;  /* 0x0000000000307805 */ /* 0x020fe4000001ff00 */
[----:B------:R-:W-:Y:S02]  /*6370*/  CS2R R76, SRZ ;  /* 0x00000000004c7805 */ /* 0x000fe4000001ff00 */
[----:B------:R-:W-:Y:S02]  /*6380*/  CS2R R166, SRZ ;  /* 0x0000000000a67805 */ /* 0x000fe4000001ff00 */
[----:B------:R-:W-:-:S02]  /*6390*/  CS2R R42, SRZ ;  /* 0x00000000002a7805 */ /* 0x000fc4000001ff00 */
[----:B------:R-:W-:Y:S02]  /*63a0*/  CS2R R40, SRZ ;  /* 0x0000000000287805 */ /* 0x000fe4000001ff00 */
[----:B------:R-:W-:Y:S02]  /*63b0*/  CS2R R72, SRZ ;  /* 0x0000000000487805 */ /* 0x000fe4000001ff00 */
[----:B------:R-:W-:Y:S02]  /*63c0*/  CS2R R102, SRZ ;  /* 0x0000000000667805 */ /* 0x000fe4000001ff00 */
[----:B------:R-:W-:Y:S01]  /*63d0*/  CS2R R68, SRZ ;  /* 0x0000000000447805 */ /* 0x000fe2000001ff00 */
[----:B------:R-:W0:Y:S01]  /*63e0*/  @P1 LDC R3, c[0x0][0x44c] ;  /* 0x00011300ff031b82 */ /* 0x000e220000000800 */
[----:B------:R-:W-:Y:S02]  /*63f0*/  CS2R R164, SRZ ;  /* 0x0000000000a47805 */ /* 0x000fe4000001ff00 */
[----:B------:R-:W-:-:S02]  /*6400*/  CS2R R98, SRZ ;  /* 0x0000000000627805 */ /* 0x000fc4000001ff00 */
[----:B------:R-:W-:Y:S02]  /*6410*/  CS2R R56, SRZ ;  /* 0x0000000000387805 */ /* 0x000fe4000001ff00 */
[----:B------:R-:W-:Y:S02]  /*6420*/  CS2R R94, SRZ ;  /* 0x00000000005e7805 */ /* 0x000fe4000001ff00 */
[----:B--2---:R-:W-:Y:S02]  /*6430*/  CS2R R92, SRZ ;  /* 0x00000000005c7805 */ /* 0x004fe4000001ff00 */
[----:B------:R-:W-:Y:S02]  /*6440*/  CS2R R90, SRZ ;  /* 0x00000000005a7805 */ /* 0x000fe4000001ff00 */
[----:B------:R-:W-:Y:S01]  /*6450*/  CS2R R162, SRZ ;  /* 0x0000000000a27805 */ /* 0x000fe2000001ff00 */
[----:B------:R-:W1:Y:S01]  /*6460*/  @P1 LDC R4, c[0x0][0x450] ;  /* 0x00011400ff041b82 */ /* 0x000e620000000800 */
        /* <DEDUP_REMOVED lines=14> */
[----:B------:R-:W-:Y:S01]  /*6550*/  IMAD.MOV.U32 R47, RZ, RZ, RZ ;  /* 0x000000ffff2f7224 */ /* 0x000fe200078e00ff */
[----:B------:R-:W-:Y:S01]  /*6560*/  CS2R R14, SRZ ;  /* 0x00000000000e7805 */ /* 0x000fe2000001ff00 */
[----:B0-----:R-:W-:Y:S01]  /*6570*/  @P1 IMAD.HI.U32 R3, R0, R3, RZ ;  /* 0x0000000300031227 */ /* 0x001fe200078e00ff */
[----:B------:R-:W-:Y:S02]  /*6580*/  CS2R R44, SRZ ;  /* 0x00000000002c7805 */ /* 0x000fe4000001ff00 */
[----:B------:R-:W-:Y:S02]  /*6590*/  CS2R R12, SRZ ;  /* 0x00000000000c7805 */ /* 0x000fe4000001ff00 */
[----:B------:R-:W-:Y:S02]  /*65a0*/  CS2R R38, SRZ ;  /* 0x0000000000267805 */ /* 0x000fe4000001ff00 */
[----:B------:R-:W-:-:S02]  /*65b0*/  CS2R R36, SRZ ;  /* 0x0000000000247805 */ /* 0x000fc4000001ff00 */
[----:B------:R-:W-:Y:S02]  /*65c0*/  CS2R R10, SRZ ;  /* 0x00000000000a7805 */ /* 0x000fe4000001ff00 */
[----:B------:R-:W-:Y:S02]  /*65d0*/  CS2R R6, SRZ ;  /* 0x0000000000067805 */ /* 0x000fe4000001ff00 */
[----:B-1----:R-:W-:Y:S02]  /*65e0*/  @P1 SHF.R.U32.HI R0, RZ, R4, R3 ;  /* 0x00000004ff001219 */ /* 0x002fe40000011603 */
[----:B------:R-:W-:Y:S02]  /*65f0*/  CS2R R28, SRZ ;  /* 0x00000000001c7805 */ /* 0x000fe4000001ff00 */
[----:B------:R-:W-:Y:S01]  /*6600*/  PLOP3.LUT P1, PT, PT, PT, PT, 0x80, 0x0 ;  /* 0x000000000000781c */ /* 0x000fe20003f2f070 */
[----:B------:R-:W-:Y:S02]  /*6610*/  IMAD.IADD R0, R31, 0x1, R0 ;  /* 0x000000011f007824 */ /* 0x000fe400078e0200 */
[----:B------:R-:W-:-:S02]  /*6620*/  IMAD.MOV.U32 R31, RZ, RZ, RZ ;  /* 0x000000ffff1f7224 */ /* 0x000fc400078e00ff */
[----:B------:R-:W-:-:S05]  /*6630*/  IMAD.HI R0, R0, 0x2aaaaaab, RZ ;  /* 0x2aaaaaab00007827 */ /* 0x000fca00078e02ff */
[----:B------:R-:W-:-:S04]  /*6640*/  SHF.R.U32.HI R3, RZ, 0x1f, R0 ;  /* 0x0000001fff037819 */ /* 0x000fc80000011600 */
[----:B------:R-:W-:Y:S01]  /*6650*/  LEA.HI.SX32 R0, R0, R3, 0x1c ;  /* 0x0000000300007211 */ /* 0x000fe200078fe2ff */
[----:B------:R-:W-:-:S03]  /*6660*/  IMAD.MOV.U32 R3, RZ, RZ, RZ ;  /* 0x000000ffff037224 */ /* 0x000fc600078e00ff */
[----:B------:R-:W-:-:S04]  /*6670*/  VIMNMX R177, R177, R0, PT ;  /* 0x00000000b1b17248 */ /* 0x000fc80003fe0100 */
[----:B------:R-:W-:Y:S01]  /*6680*/  ISETP.GE.AND P2, PT, R177, 0x1, PT ;  /* 0x00000001b100780c */ /* 0x000fe20003f46270 */
[----:B------:R-:W-:-:S12]  /*6690*/  @P0 BRA `(.L_x_5231) ;  /* 0x00000000000c0947 */ /* 0x000fd80003800000 */
[----:B------:R-:W0:Y:S01]  /*66a0*/  FENCE.VIEW.ASYNC.G ;  /* 0x00000000000073c6 */ /* 0x000e220000000100 */
[----:B------:R-:W-:Y:S05]  /*66b0*/  WARPSYNC.ALL ;  /* 0x0000000000007948 */ /* 0x000fea0003800000 */
[----:B0-----:R-:W-:Y:S06]  /*66c0*/  BAR.ARV 0xc, 0x180 ;  /* 0x0306000000007b1d */ /* 0x001fec0000002000 */
.L_x_5231:
        /* <DEDUP_REMOVED lines=11> */
.L_x_5478:
[----:B01----:R-:W-:Y:S01]  /*6780*/  LEA.HI R0, R14, R14, RZ, 0x1 ;  /* 0x0000000e0e007211 */ /* 0x003fe200078f08ff */
[----:B------:R-:W-:Y:S01]  /*6790*/  BSSY B6, `(.L_x_5234) ;  /* 0x0000019000067945 */ /* 0x000fe20003800000 */
[----:B------:R-:W-:Y:S02]  /*67a0*/  IADD3 R26, R19, 0x18400, RZ ;  /* 0x00018400131a7810 */ /* 0x000fe40007ffe0ff */
        /* <DEDUP_REMOVED lines=23> */
.L_x_5235:
[----:B------:R-:W-:Y:S05]  /*6920*/  BSYNC B6 ;  /* 0x0000000000067941 */ /* 0x000fea0003800000 */
.L_x_5234:
        /* <DEDUP_REMOVED lines=13> */
.L_x_5239:
[----:B-1----:R1:W2:Y:S02]  /*6a00*/  SYNCS.PHASECHK.TRANS64.TRYWAIT P0, [R19+URZ+0x22800], R0 ;  /* 0x02280000130075a7 */ /* 0x0022a4000800017f */
[----:B--2---:R-:W-:Y:S05]  /*6a10*/  @!P0 NANOSLEEP.SYNCS 0x989680 ;  /* 0x009896800000895d */ /* 0x004fea0003900000 */
[----:B------:R-:W2:Y:S02]  /*6a20*/  @!P0 SYNCS.PHASECHK.TRANS64 P0, [R19+URZ+0x22800], R0 ;  /* 0x02280000130085a7 */ /* 0x000ea4000800007f */
[----:B--2---:R-:W-:Y:S05]  /*6a30*/  @!P0 BRA `(.L_x_5239) ;  /* 0xfffffffc00f08947 */ /* 0x004fea000383ffff */
.L_x_5238:
[----:B------:R-:W-:Y:S05]  /*6a40*/  BSYNC B0 ;  /* 0x0000000000007941 */ /* 0x000fea0003800000 */
.L_x_5237:
[----:B------:R-:W-:Y:S05]  /*6a50*/  BRA `(.L_x_5240) ;  /* 0x0000003000007947 */ /* 0x000fea0003800000 */
.L_x_5236:
[----:B------:R-:W-:Y:S01]  /*6a60*/  LOP3.LUT P0, RZ, R26, 0x3ff, RZ, 0xc0, !PT ;  /* 0x000003ff1aff7812 */ /* 0x000fe2000780c0ff */
[----:B------:R-:W-:Y:S01]  /*6a70*/  ULDC.64 UR4, c[0x0][0x3f8] ;  /* 0x0000fe0000047ab9 */ /* 0x000fe20000000a00 */
[----:B------:R-:W-:Y:S01]  /*6a80*/  SHF.R.S32.HI R0, RZ, 0x1f, R24 ;  /* 0x0000001fff007819 */ /* 0x000fe20000011418 */
        /* <DEDUP_REMOVED lines=27> */
.L_x_5242:
[----:B------:R-:W-:Y:S05]  /*6c40*/  BSYNC B6 ;  /* 0x0000000000067941 */ /* 0x000fea0003800000 */
.L_x_5241:
[----:B------:R-:W-:Y:S01]  /*6c50*/  ULDC.U8 UR4, c[0x0][0x410] ;  /* 0x0001040000047ab9 */ /* 0x000fe20000000000 */
[----:B------:R-:W-:Y:S01]  /*6c60*/  BSSY B0, `(.L_x_5243) ;  /* 0x00002d7000007945 */ /* 0x000fe20003800000 */
[----:B------:R-:W-:Y:S01]  /*6c70*/  ISETP.NE.AND P0, PT, RZ, UR4, PT ;  /* 0x00000004ff007c0c */ /* 0x000fe2000bf05270 */
[----:B------:R-:W-:-:S12]  /*6c80*/  IMAD.IADD R41, R23, 0x1, R229 ;  /* 0x0000000117297824 */ /* 0x000fd800078e02e5 */
[----:B------:R-:W-:Y:S05]  /*6c90*/  @!P0 BRA `(.L_x_5244) ;  /* 0x0000001400d08947 */ /* 0x000fea0003800000 */
[----:B------:R-:W0:Y:S01]  /*6ca0*/  LDC R21, c[0x0][0x448] ;  /* 0x00011200ff157b82 */ /* 0x000e220000000800 */
[----:B------:R-:W1:Y:S01]  /*6cb0*/  S2R R28, SR_TID.X ;  /* 0x00000000001c7919 */ /* 0x000e620000002100 */
[----:B------:R-:W-:Y:S01]  /*6cc0*/  ULDC.64 UR4, c[0x0][0x3f8] ;  /* 0x0000fe0000047ab9 */ /* 0x000fe20000000a00 */
[----:B------:R-:W-:Y:S01]  /*6cd0*/  ULDC.64 UR6, c[0x0][0x408] ;  /* 0x0001020000067ab9 */ /* 0x000fe20000000a00 */
[----:B------:R-:W-:Y:S02]  /*6ce0*/  IMAD.MOV.U32 R8, RZ, RZ, R26 ;  /* 0x000000ffff087224 */ /* 0x000fe400078e001a */
[----:B------:R-:W-:Y:S02]  /*6cf0*/  IMAD.MOV.U32 R9, RZ, RZ, R29 ;  /* 0x000000ffff097224 */ /* 0x000fe400078e001d */
[----:B------:R-:W-:Y:S02]  /*6d00*/  IMAD.MOV.U32 R10, RZ, RZ, R24 ;  /* 0x000000ffff0a7224 */ /* 0x000fe400078e0018 */
[----:B------:R-:W-:Y:S01]  /*6d10*/  IMAD.MOV.U32 R11, RZ, RZ, R31 ;  /* 0x000000ffff0b7224 */ /* 0x000fe200078e001f */
[----:B0-----:R-:W-:Y:S01]  /*6d20*/  ISETP.NE.AND P0, PT, R21, 0x1, PT ;  /* 0x000000011500780c */ /* 0x001fe20003f05270 */
[----:B-1----:R-:W-:-:S12]  /*6d30*/  VIADD R28, R28, 0xffffff80 ;  /* 0xffffff801c1c7836 */ /* 0x002fd80000000000 */
[----:B------:R-:W0:Y:S01]  /*6d40*/  @P0 LDC R0, c[0x0][0x44c] ;  /* 0x00011300ff000b82 */ /* 0x000e220000000800 */
[----:B------:R-:W-:-:S04]  /*6d50*/  SHF.R.S32.HI R20, RZ, 0x1f, R28 ;  /* 0x0000001fff147819 */ /* 0x000fc8000001141c */
[----:B------:R-:W-:-:S03]  /*6d60*/  LEA.HI R20, R20, R28, RZ, 0x2 ;  /* 0x0000001c14147211 */ /* 0x000fc600078f10ff */
[----:B------:R-:W1:Y:S01]  /*6d70*/  @P0 LDC R5, c[0x0][0x450] ;  /* 0x00011400ff050b82 */ /* 0x000e620000000800 */
[----:B------:R-:W-:-:S05]  /*6d80*/  LOP3.LUT R20, R20, 0xfffffffc, RZ, 0xc0, !PT ;  /* 0xfffffffc14147812 */ /* 0x000fca00078ec0ff */
[----:B------:R-:W-:-:S04]  /*6d90*/  IMAD.IADD R20, R28, 0x1, -R20 ;  /* 0x000000011c147824 */ /* 0x000fc800078e0a14 */
[----:B------:R-:W-:-:S04]  /*6da0*/  IMAD R3, R20, 0x40, R41 ;  /* 0x0000004014037824 */ /* 0x000fc800078e0229 */
[----:B0-----:R-:W-:-:S05]  /*6db0*/  @P0 IMAD.HI.U32 R0, R3, R0, RZ ;  /* 0x0000000003000227 */ /* 0x001fca00078e00ff */
[----:B-1----:R-:W-:-:S04]  /*6dc0*/  @P0 SHF.R.U32.HI R3, RZ, R5, R0 ;  /* 0x00000005ff030219 */ /* 0x002fc80000011600 */
        /* <DEDUP_REMOVED lines=17> */
[----:B------:R0:W1:Y:S04]  /*6ee0*/  SHFL.IDX PT, R3, R6, RZ, 0x1c1f ;  /* 0x001c1fff06037589 */ /* 0x00006800000e0000 */
[----:B------:R0:W2:Y:S04]  /*6ef0*/  SHFL.IDX PT, R0, R4, RZ, 0x1c1f ;  /* 0x001c1fff04007589 */ /* 0x0000a800000e0000 */
[----:B------:R0:W3:Y:S04]  /*6f00*/  SHFL.IDX PT, R5, R8, RZ, 0x1c1f ;  /* 0x001c1fff08057589 */ /* 0x0000e800000e0000 */
[----:B------:R0:W4:Y:S02]  /*6f10*/  SHFL.IDX PT, R14, R7, RZ, 0x1c1f ;  /* 0x001c1fff070e7589 */ /* 0x00012400000e0000 */
.L_x_5484:
        /* <DEDUP_REMOVED lines=10> */
[----:B--2---:R-:W-:Y:S01]  /*6fc0*/  IMAD.MOV.U32 R10, RZ, RZ, R0 ;  /* 0x000000ffff0a7224 */ /* 0x004fe200078e0000 */
[----:B------:R-:W-:Y:S01]  /*6fd0*/  ISETP.GE.AND P3, PT, R206, UR4, PT ;  /* 0x00000004ce007c0c */ /* 0x000fe2000bf66270 */
[----:B-1----:R-:W-:Y:S01]  /*6fe0*/  IMAD.MOV.U32 R11, RZ, RZ, R3 ;  /* 0x000000ffff0b7224 */ /* 0x002fe200078e0003 */
[----:B------:R-:W-:Y:S01]  /*6ff0*/  ISETP.GE.AND P2, PT, R200, UR4, PT ;  /* 0x00000004c8007c0c */ /* 0x000fe2000bf46270 */
[----:B---3--:R-:W-:Y:S01]  /*7000*/  IMAD.MOV.U32 R15, RZ, RZ, R5 ;  /* 0x000000ffff0f7224 */ /* 0x008fe200078e0005 */
[----:B------:R-:W-:-:S09]  /*7010*/  CS2R R28, SRZ ;  /* 0x00000000001c7805 */ /* 0x000fd2000001ff00 */
[----:B------:R-:W-:Y:S02]  /*7020*/  @!P3 SHF.L.U32 R35, R206, 0x1, RZ ;  /* 0x00000001ce23b819 */ /* 0x000fe400000006ff */
[----:B------:R-:W-:Y:S02]  /*7030*/  CS2R R30, SRZ ;  /* 0x00000000001e7805 */ /* 0x000fe4000001ff00 */
[----:B------:R-:W-:Y:S01]  /*7040*/  CS2R R20, SRZ ;  /* 0x0000000000147805 */ /* 0x000fe2000001ff00 */
[----:B------:R-:W-:Y:S01]  /*7050*/  @!P2 IMAD.WIDE R10, R200, 0x2, R10 ;  /* 0x00000002c80aa825 */ /* 0x000fe200078e020a */
[-C--:B------:R-:W-:Y:S02]  /*7060*/  @!P3 IADD3 R26, P0, R0, R35.reuse, RZ ;  /* 0x00000023001ab210 */ /* 0x080fe40007f1e0ff */
[----:B----4-:R-:W-:Y:S01]  /*7070*/  @!P3 IADD3 R34, P1, R14, R35, RZ ;  /* 0x000000230e22b210 */ /* 0x010fe20007f3e0ff */
        /* <DEDUP_REMOVED lines=9> */
.L_x_5247:
[----:B------:R-:W-:Y:S05]  /*7110*/  BSYNC B1 ;  /* 0x0000000000017941 */ /* 0x000fea0003800000 */
.L_x_5246:
[----:B--2--5:R-:W-:Y:S01]  /*7120*/  IMAD.MOV.U32 R0, RZ, RZ, R20 ;  /* 0x000000ffff007224 */ /* 0x024fe200078e0014 */
[----:B------:R-:W-:Y:S01]  /*7130*/  UMOV UR4, 0xffffffff ;  /* 0xffffffff00047882 */ /* 0x000fe20000000000 */
[----:B-1----:R-:W-:Y:S01]  /*7140*/  IMAD.MOV.U32 R3, RZ, RZ, R21 ;  /* 0x000000ffff037224 */ /* 0x002fe200078e0015 */
[----:B------:R-:W-:Y:S01]  /*7150*/  CS2R R26, SRZ ;  /* 0x00000000001a7805 */ /* 0x000fe2000001ff00 */
[----:B---3--:R-:W-:Y:S02]  /*7160*/  IMAD.MOV.U32 R5, RZ, RZ, R28 ;  /* 0x000000ffff057224 */ /* 0x008fe400078e001c */
[----:B------:R-:W-:Y:S01]  /*7170*/  IMAD.MOV.U32 R9, RZ, RZ, R29 ;  /* 0x000000ffff097224 */ /* 0x000fe200078e001d */
[----:B------:R-:W-:Y:S01]  /*7180*/  PRMT R42, R3, 0x5410, R0 ;  /* 0x00005410032a7816 */ /* 0x000fe20000000000 */
[----:B------:R-:W-:Y:S01]  /*7190*/  IMAD.MOV.U32 R0, RZ, RZ, R24 ;  /* 0x000000ffff007224 */ /* 0x000fe200078e0018 */
[----:B------:R-:W-:Y:S01]  /*71a0*/  PRMT R38, R38, 0x5410, R5 ;  /* 0x0000541026267816 */ /* 0x000fe20000000005 */
[----:B------:R-:W-:Y:S01]  /*71b0*/  IMAD.MOV.U32 R3, RZ, RZ, R25 ;  /* 0x000000ffff037224 */ /* 0x000fe200078e0019 */
[----:B------:R-:W-:Y:S01]  /*71c0*/  PRMT R39, R39, 0x5410, R9 ;  /* 0x0000541027277816 */ /* 0x000fe20000000009 */
[----:B------:R-:W-:-:S02]  /*71d0*/  IMAD.MOV.U32 R5, RZ, RZ, R30 ;  /* 0x000000ffff057224 */ /* 0x000fc400078e001e */
[----:B------:R-:W-:Y:S01]  /*71e0*/  IMAD.MOV.U32 R9, RZ, RZ, R31 ;  /* 0x000000ffff097224 */ /* 0x000fe200078e001f */
[----:B------:R-:W-:Y:S02]  /*71f0*/  PRMT R43, R0, 0x5410, R3 ;  /* 0x00005410002b7816 */ /* 0x000fe40000000003 */
[----:B------:R-:W-:Y:S02]  /*7200*/  PRMT R44, R44, 0x5410, R5 ;  /* 0x000054102c2c7816 */ /* 0x000fe40000000005 */
[----:B------:R-:W-:Y:S01]  /*7210*/  PRMT R38, R9, 0x7610, R38 ;  /* 0x0000761009267816 */ /* 0x000fe20000000026 */
[----:B------:R-:W-:Y:S06]  /*7220*/  BRA.DIV UR4, `(.L_x_5248) ;  /* 0x0000015204fc7947 */ /* 0x000fec000b800000 */
[----:B------:R1:W2:Y:S04]  /*7230*/  SHFL.IDX PT, R3, R6, 0x1, 0x1c1f ;  /* 0x003c1f0006037f89 */ /* 0x0002a800000e0000 */
[----:B------:R1:W3:Y:S04]  /*7240*/  SHFL.IDX PT, R0, R4, 0x1, 0x1c1f ;  /* 0x003c1f0004007f89 */ /* 0x0002e800000e0000 */
[----:B------:R1:W0:Y:S04]  /*7250*/  SHFL.IDX PT, R5, R8, 0x1, 0x1c1f ;  /* 0x003c1f0008057f89 */ /* 0x00022800000e0000 */
[----:B----4-:R1:W4:Y:S02]  /*7260*/  SHFL.IDX PT, R14, R7, 0x1, 0x1c1f ;  /* 0x003c1f00070e7f89 */ /* 0x01032400000e0000 */
.L_x_5490:
        /* <DEDUP_REMOVED lines=14> */
[----:B------:R-:W2:Y:S01]  /*7350*/  LDL R15, [R1+0x50] ;  /* 0x00005000010f7983 */ /* 0x000ea20000100800 */
[----:B------:R-:W-:Y:S01]  /*7360*/  ULDC UR4, c[0x0][0x3f4] ;  /* 0x0000fd0000047ab9 */ /* 0x000fe20000000800 */
[----:B---3--:R-:W-:Y:S01]  /*7370*/  IMAD.MOV.U32 R6, RZ, RZ, R0 ;  /* 0x000000ffff067224 */ /* 0x008fe200078e0000 */
[----:B------:R-:W-:Y:S01]  /*7380*/  ISETP.GE.AND P3, PT, R206, UR4, PT ;  /* 0x00000004ce007c0c */ /* 0x000fe2000bf66270 */
[----:B------:R-:W-:Y:S01]  /*7390*/  IMAD.MOV.U32 R7, RZ, RZ, R3 ;  /* 0x000000ffff077224 */ /* 0x000fe200078e0003 */
[----:B------:R-:W-:Y:S02]  /*73a0*/  ISETP.GE.AND P2, PT, R200, UR4, PT ;  /* 0x00000004c8007c0c */ /* 0x000fe4000bf46270 */
[----:B------:R-:W-:-:S09]  /*73b0*/  CS2R R10, SRZ ;  /* 0x00000000000a7805 */ /* 0x000fd2000001ff00 */
[----:B------:R-:W-:Y:S01]  /*73c0*/  @!P3 IMAD.SHL.U32 R9, R206, 0x2, RZ ;  /* 0x00000002ce09b824 */ /* 0x000fe200078e00ff */
[----:B------:R-:W-:Y:S01]  /*73d0*/  CS2R R12, SRZ ;  /* 0x00000000000c7805 */ /* 0x000fe2000001ff00 */
[----:B------:R-:W-:-:S03]  /*73e0*/  @!P2 IMAD.WIDE R6, R200, 0x2, R6 ;  /* 0x00000002c806a825 */ /* 0x000fc600078e0206 */
[-C--:B------:R-:W-:Y:S02]  /*73f0*/  @!P3 IADD3 R34, P0, R0, R9.reuse, RZ ;  /* 0x000000090022b210 */ /* 0x080fe40007f1e0ff */
[----:B----4-:R-:W-:Y:S02]  /*7400*/  @!P3 IADD3 R4, P1, R14, R9, RZ ;  /* 0x000000090e04b210 */ /* 0x010fe40007f3e0ff */
[----:B------:R-:W-:Y:S01]  /*7410*/  CS2R R8, SRZ ;  /* 0x0000000000087805 */ /* 0x000fe2000001ff00 */
[----:B------:R0:W5:Y:S01]  /*7420*/  @!P2 LD.E.64 R10, desc[UR40][R6.64] ;  /* 0x00000028060aa980 */ /* 0x000162000c101b00 */
[----:B--2---:R-:W-:Y:S02]  /*7430*/  @!P3 SHF.L.U64.HI R26, R206, 0x1, R15 ;  /* 0x00000001ce1ab819 */ /* 0x004fe4000001020f */
[----:B------:R-:W-:-:S03]  /*7440*/  MOV R15, R5 ;  /* 0x00000005000f7202 */ /* 0x000fc60000000f00 */
[--C-:B------:R-:W-:Y:S02]  /*7450*/  @!P3 IMAD.X R35, R3, 0x1, R26.reuse, P0 ;  /* 0x000000010323b824 */ /* 0x100fe400000e061a */
[----:B------:R-:W-:Y:S01]  /*7460*/  @!P3 IMAD.X R5, R5, 0x1, R26, P1 ;  /* 0x000000010505b824 */ /* 0x000fe200008e061a */
[----:B------:R-:W-:Y:S01]  /*7470*/  CS2R R26, SRZ ;  /* 0x00000000001a7805 */ /* 0x000fe2000001ff00 */
[----:B------:R-:W-:Y:S01]  /*7480*/  @!P2 IMAD.WIDE R14, R200, 0x2, R14 ;  /* 0x00000002c80ea825 */ /* 0x000fe200078e020e */
[----:B------:R0:W5:Y:S04]  /*7490*/  @!P3 LD.E.64 R8, desc[UR40][R34.64] ;  /* 0x000000282208b980 */ /* 0x000168000c101b00 */
[----:B------:R0:W5:Y:S04]  /*74a0*/  @!P2 LD.E.64 R12, desc[UR40][R14.64] ;  /* 0x000000280e0ca980 */ /* 0x000168000c101b00 */
[----:B------:R0:W5:Y:S02]  /*74b0*/  @!P3 LD.E.64 R26, desc[UR40][R4.64] ;  /* 0x00000028041ab980 */ /* 0x000164000c101b00 */
.L_x_5250:
[----:B------:R-:W-:Y:S05]  /*74c0*/  BSYNC B1 ;  /* 0x0000000000017941 */ /* 0x000fea0003800000 */
.L_x_5249:
[----:B0-----:R-:W0:Y:S01]  /*74d0*/  S2R R34, SR_TID.X ;  /* 0x0000000000227919 */ /* 0x001e220000002100 */
[----:B------:R-:W1:Y:S01]  /*74e0*/  SYNCS.PHASECHK.TRANS64.TRYWAIT P0, [R19+URZ+0x22800], R32 ;  /* 0x02280020130075a7 */ /* 0x000e62000800017f */
[----:B------:R-:W-:Y:S01]  /*74f0*/  LOP3.LUT R37, R37, 0x1c0, RZ, 0xc0, !PT ;  /* 0x000001c025257812 */ /* 0x000fe200078ec0ff */
[----:B-----5:R-:W-:Y:S01]  /*7500*/  IMAD.MOV.U32 R3, RZ, RZ, R26 ;  /* 0x000000ffff037224 */ /* 0x020fe200078e001a */
[----:B------:R-:W-:Y:S01]  /*7510*/  VIADDMNMX R40, R36, -R229, 0x80, PT ;  /* 0x0000008024287446 */ /* 0x000fe200038009e5 */
[----:B------:R-:W-:Y:S01]  /*7520*/  IMAD.MOV.U32 R4, RZ, RZ, R12 ;  /* 0x000000ffff047224 */ /* 0x000fe200078e000c */
[----:B---3--:R-:W-:Y:S01]  /*7530*/  LOP3.LUT R0, R37, 0x18, R16, 0xf8, !PT ;  /* 0x0000001825007812 */ /* 0x008fe200078ef810 */
[----:B------:R-:W-:Y:S01]  /*7540*/  IMAD.MOV.U32 R5, RZ, RZ, R13 ;  /* 0x000000ffff057224 */ /* 0x000fe200078e000d */
        /* <DEDUP_REMOVED lines=8> */
[----:B----4-:R-:W-:Y:S01]  /*75d0*/  PRMT R14, R3, 0x5410, R5 ;  /* 0x00005410030e7816 */ /* 0x010fe20000000005 */
[----:B------:R-:W-:Y:S01]  /*75e0*/  IMAD.MOV.U32 R5, RZ, RZ, R8 ;  /* 0x000000ffff057224 */ /* 0x000fe200078e0008 */
[----:B------:R-:W-:-:S02]  /*75f0*/  PRMT R15, R15, 0x5410, R6 ;  /* 0x000054100f0f7816 */ /* 0x000fc40000000006 */
[----:B------:R-:W-:Y:S02]  /*7600*/  PRMT R45, R4, 0x7610, R45 ;  /* 0x00007610042d7816 */ /* 0x000fe4000000002d */
[----:B------:R-:W-:Y:S01]  /*7610*/  PRMT R46, R5, 0x7610, R46 ;  /* 0x00007610052e7816 */ /* 0x000fe2000000002e */
[----:B------:R-:W-:Y:S01]  /*7620*/  IMAD.MOV.U32 R5, RZ, RZ, R9 ;  /* 0x000000ffff057224 */ /* 0x000fe200078e0009 */
        /* <DEDUP_REMOVED lines=11> */
.L_x_5491:
[----:B------:R-:W-:Y:S05]  /*76e0*/  BSYNC B1 ;  /* 0x0000000000017941 */ /* 0x000fea0003800000 */
.L_x_5251:
        /* <DEDUP_REMOVED lines=11> */
[--C-:B------:R-:W-:Y:S02]  /*77a0*/  SHF.R.U32.HI R34, RZ, 0x10, R29.reuse ;  /* 0x00000010ff227819 */ /* 0x100fe4000001161d */
[----:B0-----:R-:W-:Y:S02]  /*77b0*/  SHF.R.U64 R32, R28, 0x10, R29 ;  /* 0x000000101c207819 */ /* 0x001fe4000000121d */
[C---:B------:R-:W-:Y:S02]  /*77c0*/  PRMT R37, R38.reuse, 0x5410, R37 ;  /* 0x0000541026257816 */ /* 0x040fe40000000025 */
[----:B------:R-:W-:Y:S02]  /*77d0*/  PRMT R34, R39, 0x5432, R34 ;  /* 0x0000543227227816 */ /* 0x000fe40000000022 */
[----:B------:R-:W-:Y:S01]  /*77e0*/  PRMT R32, R38, 0x5432, R32 ;  /* 0x0000543226207816 */ /* 0x000fe20000000020 */
[C---:B------:R-:W-:Y:S01]  /*77f0*/  IMAD.U32 R38, R37.reuse, 0x10000, RZ ;  /* 0x0001000025267824 */ /* 0x040fe200078e00ff */
[----:B------:R-:W-:Y:S01]  /*7800*/  SHF.R.U64 R36, R30, 0x10, R31 ;  /* 0x000000101e247819 */ /* 0x000fe2000000121f */
[----:B------:R-:W-:Y:S01]  /*7810*/  IMAD.U32 R35, R34, 0x10000, RZ ;  /* 0x0001000022237824 */ /* 0x000fe200078e00ff */
[----:B------:R-:W-:-:S02]  /*7820*/  LOP3.LUT R37, R37, 0xffff0000, RZ, 0xc0, !PT ;  /* 0xffff000025257812 */ /* 0x000fc400078ec0ff */
[----:B------:R-:W-:Y:S02]  /*7830*/  LOP3.LUT R34, R34, 0xffff0000, RZ, 0xc0, !PT ;  /* 0xffff000022227812 */ /* 0x000fe400078ec0ff */
[----:B------:R-:W-:Y:S02]  /*7840*/  PRMT R36, R44, 0x5432, R36 ;  /* 0x000054322c247816 */ /* 0x000fe40000000024 */
[C---:B-1----:R-:W-:Y:S01]  /*7850*/  LOP3.LUT R29, R6.reuse, 0xffff0000, RZ, 0xc0, !PT ;  /* 0xffff0000061d7812 */ /* 0x042fe200078ec0ff */
[----:B------:R-:W-:Y:S01]  /*7860*/  IMAD.U32 R28, R6, 0x10000, RZ ;  /* 0x00010000061c7824 */ /* 0x000fe200078e00ff */
[C---:B------:R-:W-:Y:S01]  /*7870*/  LOP3.LUT R31, R7.reuse, 0xffff0000, RZ, 0xc0, !PT ;  /* 0xffff0000071f7812 */ /* 0x040fe200078ec0ff */
[----:B------:R-:W-:Y:S01]  /*7880*/  IMAD.U32 R6, R4, 0x10000, RZ ;  /* 0x0001000004067824 */ /* 0x000fe200078e00ff */
[----:B------:R-:W-:Y:S01]  /*7890*/  SHF.L.U32 R30, R7, 0x10, RZ ;  /* 0x00000010071e7819 */ /* 0x000fe200000006ff */
[C---:B------:R-:W-:Y:S01]  /*78a0*/  FMUL.FTZ R39, R29.reuse, R38 ;  /* 0x000000261d277220 */ /* 0x040fe20000410000 */
[----:B------:R-:W-:Y:S01]  /*78b0*/  FMUL.FTZ R29, R29, R35 ;  /* 0x000000231d1d7220 */ /* 0x000fe20000410000 */
[----:B------:R-:W-:Y:S01]  /*78c0*/  FMUL.FTZ R41, R31, R37 ;  /* 0x000000251f297220 */ /* 0x000fe20000410000 */
[----:B------:R-:W-:-:S02]  /*78d0*/  IMAD.U32 R7, R5, 0x10000, RZ ;  /* 0x0001000005077824 */ /* 0x000fc400078e00ff */
[C---:B------:R-:W-:Y:S01]  /*78e0*/  FFMA.FTZ R39, R28.reuse, R35, -R39 ;  /* 0x000000231c277223 */ /* 0x040fe20000010827 */
[----:B------:R-:W-:Y:S01]  /*78f0*/  FFMA.FTZ R38, R28, R38, R29 ;  /* 0x000000261c267223 */ /* 0x000fe2000001001d */
[-C--:B------:R-:W-:Y:S01]  /*7900*/  FMUL.FTZ R35, R31, R34.reuse ;  /* 0x000000221f237220 */ /* 0x080fe20000410000 */
[----:B------:R-:W-:Y:S01]  /*7910*/  IMAD.U32 R31, R36, 0x10000, RZ ;  /* 0x00010000241f7824 */ /* 0x000fe200078e00ff */
[----:B------:R-:W-:Y:S01]  /*7920*/  LOP3.LUT R4, R4, 0xffff0000, RZ, 0xc0, !PT ;  /* 0xffff000004047812 */ /* 0x000fe200078ec0ff */
[----:B------:R-:W-:Y:S01]  /*7930*/  IMAD.U32 R29, R32, 0x10000, RZ ;  /* 0x00010000201d7824 */ /* 0x000fe200078e00ff */
[----:B------:R-:W-:Y:S01]  /*7940*/  LOP3.LUT R5, R5, 0xffff0000, RZ, 0xc0, !PT ;  /* 0xffff000005057812 */ /* 0x000fe200078ec0ff */
[----:B------:R-:W-:Y:S01]  /*7950*/  FFMA.FTZ R41, R30, R34, -R41 ;  /* 0x000000221e297223 */ /* 0x000fe20000010829 */
[----:B------:R-:W-:Y:S01]  /*7960*/  LOP3.LUT R36, R36, 0xffff0000, RZ, 0xc0, !PT ;  /* 0xffff000024247812 */ /* 0x000fe200078ec0ff */
[----:B------:R-:W-:Y:S01]  /*7970*/  FFMA.FTZ R34, R30, R37, R35 ;  /* 0x000000251e227223 */ /* 0x000fe20000010023 */
[----:B------:R-:W-:Y:S01]  /*7980*/  LOP3.LUT R32, R32, 0xffff0000, RZ, 0xc0, !PT ;  /* 0xffff000020207812 */ /* 0x000fe200078ec0ff */
[C---:B------:R-:W-:Y:S01]  /*7990*/  FMUL.FTZ R35, R4.reuse, R31 ;  /* 0x0000001f04237220 */ /* 0x040fe20000410000 */
[----:B------:R-:W-:Y:S01]  /*79a0*/  FMUL.FTZ R28, R4, R29 ;  /* 0x0000001d041c7220 */ /* 0x000fe20000410000 */
[----:B------:R-:W-:-:S02]  /*79b0*/  FMUL.FTZ R30, R5, R36 ;  /* 0x00000024051e7220 */ /* 0x000fc40000410000 */
[-C--:B------:R-:W-:Y:S01]  /*79c0*/  FMUL.FTZ R37, R5, R32.reuse ;  /* 0x0000002005257220 */ /* 0x080fe20000410000 */
[C---:B------:R-:W-:Y:S01]  /*79d0*/  FFMA.FTZ R4, R6.reuse, R29, -R35 ;  /* 0x0000001d06047223 */ /* 0x040fe20000010823 */
[----:B------:R-:W-:Y:S01]  /*79e0*/  FFMA.FTZ R31, R6, R31, R28 ;  /* 0x0000001f061f7223 */ /* 0x000fe2000001001c */
[C---:B------:R-:W-:Y:S01]  /*79f0*/  FFMA.FTZ R5, R7.reuse, R32, -R30 ;  /* 0x0000002007057223 */ /* 0x040fe2000001081e */
[----:B------:R-:W-:Y:S01]  /*7a00*/  FFMA.FTZ R36, R7, R36, R37 ;  /* 0x0000002407247223 */ /* 0x000fe20000010025 */
[----:B------:R-:W-:Y:S02]  /*7a10*/  F2FP.BF16.F32.PACK_AB R6, R38, R39 ;  /* 0x000000272606723e */ /* 0x000fe400000010ff */
[----:B------:R-:W-:Y:S02]  /*7a20*/  F2FP.BF16.F32.PACK_AB R7, R34, R41 ;  /* 0x000000292207723e */ /* 0x000fe400000010ff */
[----:B------:R-:W-:Y:S02]  /*7a30*/  F2FP.BF16.F32.PACK_AB R4, R31, R4 ;  /* 0x000000041f04723e */ /* 0x000fe400000010ff */
[----:B------:R-:W-:-:S05]  /*7a40*/  F2FP.BF16.F32.PACK_AB R5, R36, R5 ;  /* 0x000000052405723e */ /* 0x000fca00000010ff */
[----:B------:R1:W-:Y:S02]  /*7a50*/  STS.128 [R3+0x18400], R4 ;  /* 0x0184000403007388 */ /* 0x0003e40000000c00 */
.L_x_5256:
[----:B------:R-:W-:Y:S05]  /*7a60*/  BSYNC B2 ;  /* 0x0000000000027941 */ /* 0x000fea0003800000 */
.L_x_5255:
[----:B------:R-:W-:Y:S05]  /*7a70*/  @P1 BRA `(.L_x_5254) ;  /* 0x0000000000b81947 */ /* 0x000fea0003800000 */
[----:B-1----:R-:W1:Y:S01]  /*7a80*/  LDS.128 R4, [R0] ;  /* 0x0000000000047984 */ /* 0x002e620000000c00 */
[----:B0-----:R-:W-:Y:S02]  /*7a90*/  SHF.R.U32.HI R32, RZ, 0x10, R25 ;  /* 0x00000010ff207819 */ /* 0x001fe40000011619 */
        /* <DEDUP_REMOVED lines=24> */
[CC--:B------:R-:W-:Y:S01]  /*7c20*/  FMUL.FTZ R37, R25.reuse, R32.reuse ;  /* 0x0000002019257220 */ /* 0x0c0fe20000410000 */
        /* <DEDUP_REMOVED lines=19> */
.L_x_5254:
[----:B------:R-:W-:Y:S05]  /*7d60*/  BSYNC B1 ;  /* 0x0000000000017941 */ /* 0x000fea0003800000 */
.L_x_5253:
        /* <DEDUP_REMOVED lines=32> */
[-C--:B------:R-:W-:Y:S01]  /*7f70*/  FFMA.FTZ R29, R12, R21.reuse, -R11 ;  /* 0x000000150c1d7223 */ /* 0x080fe2000001080b */
[----:B------:R-:W-:Y:S01]  /*7f80*/  IMAD.U32 R11, R20, 0x10000, RZ ;  /* 0x00010000140b7824 */ /* 0x000fe200078e00ff */
[----:B------:R-:W-:Y:S01]  /*7f90*/  LOP3.LUT R4, R4, 0xffff0000, RZ, 0xc0, !PT ;  /* 0xffff000004047812 */ /* 0x000fe200078ec0ff */
[----:B------:R-:W-:Y:S01]  /*7fa0*/  FMUL.FTZ R35, R13, R21 ;  /* 0x000000150d237220 */ /* 0x000fe20000410000 */
[----:B------:R-:W-:Y:S01]  /*7fb0*/  LOP3.LUT R5, R5, 0xffff0000, RZ, 0xc0, !PT ;  /* 0xffff000005057812 */ /* 0x000fe200078ec0ff */
[C---:B------:R-:W-:Y:S01]  /*7fc0*/  IMAD.U32 R13, R25.reuse, 0x10000, RZ ;  /* 0x00010000190d7824 */ /* 0x040fe200078e00ff */
        /* <DEDUP_REMOVED lines=16> */
.L_x_5259:
[----:B------:R-:W-:Y:S05]  /*80d0*/  BSYNC B1 ;  /* 0x0000000000017941 */ /* 0x000fea0003800000 */
.L_x_5258:
[----:B------:R-:W-:Y:S05]  /*80e0*/  @P1 BRA `(.L_x_5257) ;  /* 0x0000001800381947 */ /* 0x000fea0003800000 */
[----:B-1----:R-:W1:Y:S01]  /*80f0*/  LDS.128 R4, [R0+0x2000] ;  /* 0x0020000000047984 */ /* 0x002e620000000c00 */
[----:B------:R-:W-:Y:S02]  /*8100*/  SHF.R.U64 R11, R8, 0x10, R9 ;  /* 0x00000010080b7819 */ /* 0x000fe40000001209 */
[--C-:B------:R-:W-:Y:S02]  /*8110*/  SHF.R.U64 R8, R26, 0x10, R27.reuse ;  /* 0x000000101a087819 */ /* 0x100fe4000000121b */
[----:B------:R-:W-:Y:S02]  /*8120*/  SHF.R.U32.HI R27, RZ, 0x10, R27 ;  /* 0x00000010ff1b7819 */ /* 0x000fe4000001161b */
[----:B------:R-:W-:Y:S02]  /*8130*/  SHF.R.U32.HI R12, RZ, 0x10, R9 ;  /* 0x00000010ff0c7819 */ /* 0x000fe40000011609 */
        /* <DEDUP_REMOVED lines=9> */
[C---:B------:R-:W-:Y:S01]  /*81d0*/  IMAD.U32 R10, R7.reuse, 0x10000, RZ ;  /* 0x00010000070a7824 */ /* 0x040fe200078e00ff */
[----:B------:R-:W-:Y:S01]  /*81e0*/  LOP3.LUT R7, R7, 0xffff0000, RZ, 0xc0, !PT ;  /* 0xffff000007077812 */ /* 0x000fe200078ec0ff */
[----:B------:R-:W-:-:S02]  /*81f0*/  IMAD.U32 R8, R6, 0x10000, RZ ;  /* 0x0001000006087824 */ /* 0x000fc400078e00ff */
[C---:B------:R-:W-:Y:S01]  /*8200*/  FMUL.FTZ R21, R9.reuse, R20 ;  /* 0x0000001409157220 */ /* 0x040fe20000410000 */
[-C--:B------:R-:W-:Y:S01]  /*8210*/  FMUL.FTZ R9, R9, R13.reuse ;  /* 0x0000000d09097220 */ /* 0x080fe20000410000 */
[C---:B------:R-:W-:Y:S01]  /*8220*/  FMUL.FTZ R25, R7.reuse, R14 ;  /* 0x0000000e07197220 */ /* 0x040fe20000410000 */
[----:B------:R-:W-:Y:S02]  /*8230*/  IMAD.U32 R3, R4, 0x10000, RZ ;  /* 0x0001000004037824 */ /* 0x000fe400078e00ff */
[C---:B------:R-:W-:Y:S01]  /*8240*/  FFMA.FTZ R21, R8.reuse, R13, -R21 ;  /* 0x0000000d08157223 */ /* 0x040fe20000010815 */
[----:B------:R-:W-:Y:S01]  /*8250*/  FFMA.FTZ R20, R8, R20, R9 ;  /* 0x0000001408147223 */ /* 0x000fe20000010009 */
[-C--:B------:R-:W-:Y:S01]  /*8260*/  FMUL.FTZ R9, R7, R12.reuse ;  /* 0x0000000c07097220 */ /* 0x080fe20000410000 */
[----:B------:R-:W-:Y:S01]  /*8270*/  IMAD.U32 R6, R5, 0x10000, RZ ;  /* 0x0001000005067824 */ /* 0x000fe200078e00ff */
[----:B------:R-:W-:Y:S01]  /*8280*/  LOP3.LUT R4, R4, 0xffff0000, RZ, 0xc0, !PT ;  /* 0xffff000004047812 */ /* 0x000fe200078ec0ff */
[----:B------:R-:W-:Y:S01]  /*8290*/  IMAD.U32 R8, R15, 0x10000, RZ ;  /* 0x000100000f087824 */ /* 0x000fe200078e00ff */
[----:B------:R-:W-:Y:S01]  /*82a0*/  LOP3.LUT R5, R5, 0xffff0000, RZ, 0xc0, !PT ;  /* 0xffff000005057812 */ /* 0x000fe200078ec0ff */
[----:B------:R-:W-:Y:S01]  /*82b0*/  IMAD.U32 R7, R11, 0x10000, RZ ;  /* 0x000100000b077824 */ /* 0x000fe200078e00ff */
[----:B------:R-:W-:Y:S01]  /*82c0*/  LOP3.LUT R15, R15, 0xffff0000, RZ, 0xc0, !PT ;  /* 0xffff00000f0f7812 */ /* 0x000fe200078ec0ff */
[C---:B------:R-:W-:Y:S01]  /*82d0*/  FFMA.FTZ R25, R10.reuse, R12, -R25 ;  /* 0x0000000c0a197223 */ /* 0x040fe20000010819 */
[----:B------:R-:W-:Y:S01]  /*82e0*/  LOP3.LUT R11, R11, 0xffff0000, RZ, 0xc0, !PT ;  /* 0xffff00000b0b7812 */ /* 0x000fe200078ec0ff */
[----:B------:R-:W-:Y:S01]  /*82f0*/  FFMA.FTZ R14, R10, R14, R9 ;  /* 0x0000000e0a0e7223 */ /* 0x000fe20000010009 */
[CC--:B------:R-:W-:Y:S01]  /*8300*/  FMUL.FTZ R10, R4.reuse, R8.reuse ;  /* 0x00000008040a7220 */ /* 0x0c0fe20000410000 */
        /* <DEDUP_REMOVED lines=13> */
.L_x_5244:
[----:B------:R-:W0:Y:S01]  /*83e0*/  S2R R0, SR_TID.X ;  /* 0x0000000000007919 */ /* 0x000e220000002100 */
[----:B------:R-:W1:Y:S01]  /*83f0*/  LDC R21, c[0x0][0x448] ;  /* 0x00011200ff157b82 */ /* 0x000e620000000800 */
[----:B------:R-:W-:Y:S01]  /*8400*/  ULDC.64 UR4, c[0x0][0x3f8] ;  /* 0x0000fe0000047ab9 */ /* 0x000fe20000000a00 */
[----:B------:R-:W-:Y:S01]  /*8410*/  ULDC.64 UR6, c[0x0][0x408] ;  /* 0x0001020000067ab9 */ /* 0x000fe20000000a00 */
[----:B------:R-:W-:Y:S02]  /*8420*/  IMAD.MOV.U32 R4, RZ, RZ, R26 ;  /* 0x000000ffff047224 */ /* 0x000fe400078e001a */
[----:B------:R-:W-:Y:S02]  /*8430*/  IMAD.MOV.U32 R6, RZ, RZ, R24 ;  /* 0x000000ffff067224 */ /* 0x000fe400078e0018 */
[----:B------:R-:W-:Y:S01]  /*8440*/  IMAD.MOV.U32 R7, RZ, RZ, R31 ;  /* 0x000000ffff077224 */ /* 0x000fe200078e001f */
[----:B-1----:R-:W-:Y:S01]  /*8450*/  ISETP.NE.AND P0, PT, R21, 0x1, PT ;  /* 0x000000011500780c */ /* 0x002fe20003f05270 */
[----:B0-----:R-:W-:-:S05]  /*8460*/  VIADD R0, R0, 0xffffff80 ;  /* 0xffffff8000007836 */ /* 0x001fca0000000000 */
[----:B------:R-:W-:-:S07]  /*8470*/  SHF.R.S32.HI R3, RZ, 0x1f, R0 ;  /* 0x0000001fff037819 */ /* 0x000fce0000011400 */
[----:B------:R-:W0:Y:S01]  /*8480*/  @P0 LDC R5, c[0x0][0x450] ;  /* 0x00011400ff050b82 */ /* 0x000e220000000800 */
[----:B------:R-:W-:-:S04]  /*8490*/  LEA.HI R3, R3, R0, RZ, 0x2 ;  /* 0x0000000003037211 */ /* 0x000fc800078f10ff */
[----:B------:R-:W-:-:S05]  /*84a0*/  LOP3.LUT R3, R3, 0xfffffffc, RZ, 0xc0, !PT ;  /* 0xfffffffc03037812 */ /* 0x000fca00078ec0ff */
[----:B------:R-:W-:Y:S02]  /*84b0*/  IMAD.IADD R3, R0, 0x1, -R3 ;  /* 0x0000000100037824 */ /* 0x000fe400078e0a03 */
[----:B------:R-:W1:Y:S02]  /*84c0*/  @P0 LDC R0, c[0x0][0x44c] ;  /* 0x00011300ff000b82 */ /* 0x000e640000000800 */
[----:B------:R-:W-:-:S04]  /*84d0*/  IMAD R3, R3, 0x40, R41 ;  /* 0x0000004003037824 */ /* 0x000fc800078e0229 */
[----:B-1----:R-:W-:-:S05]  /*84e0*/  @P0 IMAD.HI.U32 R0, R3, R0, RZ ;  /* 0x0000000003000227 */ /* 0x002fca00078e00ff */
[----:B0-----:R-:W-:Y:S02]  /*84f0*/  @P0 SHF.R.U32.HI R3, RZ, R5, R0 ;  /* 0x00000005ff030219 */ /* 0x001fe40000011600 */
[----:B------:R-:W-:Y:S02]  /*8500*/  MOV R5, R29 ;  /* 0x0000001d00057202 */ /* 0x000fe40000000f00 */
        /* <DEDUP_REMOVED lines=28> */
[----:B--2---:R-:W-:-:S05]  /*86d0*/  @!P1 IMAD.X R7, R0, 0x1, R21, P2 ;  /* 0x0000000100079824 */ /* 0x004fca00010e0615 */
[----:B------:R-:W2:Y:S01]  /*86e0*/  @!P1 LD.E.128 R8, desc[UR40][R6.64] ;  /* 0x0000002806089980 */ /* 0x000ea2000c101d00 */
[----:B---3--:R-:W-:-:S05]  /*86f0*/  @!P1 IADD3 R14, P2, R14, R5, RZ ;  /* 0x000000050e0e9210 */ /* 0x008fca0007f5e0ff */
[----:B----4-:R-:W-:-:S04]  /*8700*/  @!P1 IMAD.X R3, R4, 0x1, R21, P2 ;  /* 0x0000000104039824 */ /* 0x010fc800010e0615 */
[----:B------:R-:W-:-:S05]  /*8710*/  @!P1 IMAD.MOV.U32 R15, RZ, RZ, R3 ;  /* 0x000000ffff0f9224 */ /* 0x000fca00078e0003 */
[----:B------:R0:W3:Y:S01]  /*8720*/  @!P1 LD.E.128 R4, desc[UR40][R14.64] ;  /* 0x000000280e049980 */ /* 0x0000e2000c101d00 */
[----:B------:R-:W-:Y:S02]  /*8730*/  CS2R R38, SRZ ;  /* 0x0000000000267805 */ /* 0x000fe4000001ff00 */
[----:B------:R-:W-:Y:S02]  /*8740*/  CS2R R36, SRZ ;  /* 0x0000000000247805 */ /* 0x000fe4000001ff00 */
[----:B------:R-:W-:Y:S01]  /*8750*/  CS2R R28, SRZ ;  /* 0x00000000001c7805 */ /* 0x000fe2000001ff00 */
[----:B------:R-:W1:Y:S01]  /*8760*/  SHFL.IDX PT, R24, R24, 0x1, 0x1c1f ;  /* 0x003c1f0018187f89 */ /* 0x000e6200000e0000 */
[----:B------:R-:W-:-:S03]  /*8770*/  CS2R R20, SRZ ;  /* 0x0000000000147805 */ /* 0x000fc6000001ff00 */
[----:B0-----:R0:W4:Y:S01]  /*8780*/  SHFL.IDX PT, R14, R27, 0x1, 0x1c1f ;  /* 0x003c1f001b0e7f89 */ /* 0x00112200000e0000 */
[----:B--2---:R-:W-:Y:S02]  /*8790*/  @!P1 IMAD.MOV.U32 R38, RZ, RZ, R8 ;  /* 0x000000ffff269224 */ /* 0x004fe400078e0008 */
[----:B------:R-:W-:Y:S02]  /*87a0*/  @!P1 IMAD.MOV.U32 R39, RZ, RZ, R9 ;  /* 0x000000ffff279224 */ /* 0x000fe400078e0009 */
[----:B------:R-:W-:Y:S02]  /*87b0*/  IMAD.MOV.U32 R0, RZ, RZ, R38 ;  /* 0x000000ffff007224 */ /* 0x000fe400078e0026 */
[----:B------:R-:W-:Y:S02]  /*87c0*/  IMAD.MOV.U32 R3, RZ, RZ, R39 ;  /* 0x000000ffff037224 */ /* 0x000fe400078e0027 */
[----:B------:R-:W-:Y:S01]  /*87d0*/  @!P1 IMAD.MOV.U32 R36, RZ, RZ, R10 ;  /* 0x000000ffff249224 */ /* 0x000fe200078e000a */
[----:B------:R-:W-:Y:S01]  /*87e0*/  PRMT R32, R32, 0x5410, R0 ;  /* 0x0000541020207816 */ /* 0x000fe20000000000 */
[----:B------:R-:W-:Y:S01]  /*87f0*/  @!P1 IMAD.MOV.U32 R37, RZ, RZ, R11 ;  /* 0x000000ffff259224 */ /* 0x000fe200078e000b */
[----:B------:R-:W-:Y:S01]  /*8800*/  PRMT R45, R45, 0x5410, R3 ;  /* 0x000054102d2d7816 */ /* 0x000fe20000000003 */
[----:B------:R0:W2:Y:S01]  /*8810*/  SHFL.IDX PT, R0, R26, 0x1, 0x1c1f ;  /* 0x003c1f001a007f89 */ /* 0x0000a200000e0000 */
[----:B------:R-:W-:Y:S01]  /*8820*/  IMAD.MOV.U32 R8, RZ, RZ, R36 ;  /* 0x000000ffff087224 */ /* 0x000fe200078e0024 */
[----:B---3--:R-:W-:-:S02]  /*8830*/  @!P1 MOV R29, R5 ;  /* 0x00000005001d9202 */ /* 0x008fc40000000f00 */
[----:B------:R0:W3:Y:S01]  /*8840*/  SHFL.IDX PT, R3, R25, 0x1, 0x1c1f ;  /* 0x003c1f0019037f89 */ /* 0x0000e200000e0000 */
[----:B------:R-:W-:Y:S01]  /*8850*/  @!P1 IMAD.MOV.U32 R28, RZ, RZ, R4 ;  /* 0x000000ffff1c9224 */ /* 0x000fe200078e0004 */
[----:B------:R-:W-:Y:S01]  /*8860*/  PRMT R31, R8, 0x7610, R31 ;  /* 0x00007610081f7816 */ /* 0x000fe2000000001f */
[----:B------:R-:W-:Y:S02]  /*8870*/  @!P1 IMAD.MOV.U32 R20, RZ, RZ, R6 ;  /* 0x000000ffff149224 */ /* 0x000fe400078e0006 */
[----:B------:R-:W-:Y:S02]  /*8880*/  @!P1 IMAD.MOV.U32 R21, RZ, RZ, R7 ;  /* 0x000000ffff159224 */ /* 0x000fe400078e0007 */
[----:B------:R-:W-:Y:S02]  /*8890*/  IMAD.MOV.U32 R4, RZ, RZ, R28 ;  /* 0x000000ffff047224 */ /* 0x000fe400078e001c */
[----:B------:R-:W-:Y:S02]  /*88a0*/  IMAD.MOV.U32 R5, RZ, RZ, R29 ;  /* 0x000000ffff057224 */ /* 0x000fe400078e001d */
[----:B------:R-:W-:-:S02]  /*88b0*/  IMAD.MOV.U32 R6, RZ, RZ, R20 ;  /* 0x000000ffff067224 */ /* 0x000fc400078e0014 */
[----:B------:R-:W-:Y:S01]  /*88c0*/  IMAD.MOV.U32 R9, RZ, RZ, R37 ;  /* 0x000000ffff097224 */ /* 0x000fe200078e0025 */
[----:B------:R-:W-:Y:S01]  /*88d0*/  PRMT R31, R31, 0x5410, R5 ;  /* 0x000054101f1f7816 */ /* 0x000fe20000000005 */
[----:B------:R-:W-:Y:S01]  /*88e0*/  IMAD.MOV.U32 R7, RZ, RZ, R21 ;  /* 0x000000ffff077224 */ /* 0x000fe200078e0015 */
[----:B------:R-:W-:Y:S02]  /*88f0*/  PRMT R44, R4, 0x5410, R6 ;  /* 0x00005410042c7816 */ /* 0x000fe40000000006 */
[----:B------:R-:W-:Y:S02]  /*8900*/  CS2R R4, SRZ ;  /* 0x0000000000047805 */ /* 0x000fe4000001ff00 */
[----:B------:R-:W-:Y:S02]  /*8910*/  PRMT R32, R9, 0x7610, R32 ;  /* 0x0000761009207816 */ /* 0x000fe40000000020 */
[----:B012-4-:R-:W-:-:S07]  /*8920*/  PRMT R45, R7, 0x7610, R45 ;  /* 0x00007610072d7816 */ /* 0x017fce000000002d */
.L_x_5501:
        /* <DEDUP_REMOVED lines=18> */
[-C--:B---3--:R-:W-:Y:S02]  /*8a50*/  IADD3 R8, P1, R3, R4.reuse, RZ ;  /* 0x0000000403087210 */ /* 0x088fe40007f3e0ff */
[----:B------:R-:W-:-:S03]  /*8a60*/  IADD3 R4, P2, R14, R4, RZ ;  /* 0x000000040e047210 */ /* 0x000fc60007f5e0ff */
[--C-:B------:R-:W-:Y:S02]  /*8a70*/  IMAD.X R9, R0, 0x1, R5.reuse, P1 ;  /* 0x0000000100097824 */ /* 0x100fe400008e0605 */
[----:B------:R-:W-:-:S04]  /*8a80*/  IMAD.X R5, R24, 0x1, R5, P2 ;  /* 0x0000000118057824 */ /* 0x000fc800010e0605 */
[----:B------:R-:W5:Y:S04]  /*8a90*/  LD.E.128 R8, desc[UR40][R8.64] ;  /* 0x0000002808087980 */ /* 0x000f68000c101d00 */
[----:B------:R-:W5:Y:S02]  /*8aa0*/  LD.E.128 R4, desc[UR40][R4.64] ;  /* 0x0000002804047980 */ /* 0x000f64000c101d00 */
.L_x_5262:
[----:B------:R-:W-:Y:S05]  /*8ab0*/  BSYNC B1 ;  /* 0x0000000000017941 */ /* 0x000fea0003800000 */
.L_x_5261:
[----:B------:R-:W0:Y:S01]  /*8ac0*/  SYNCS.PHASECHK.TRANS64.TRYWAIT P1, [R19+URZ+0x22800], R12 ;  /* 0x0228000c130075a7 */ /* 0x000e22000802017f */
[----:B------:R-:W-:Y:S01]  /*8ad0*/  VIADDMNMX R30, R30, -R229, 0x80, PT ;  /* 0x000000801e1e7446 */ /* 0x000fe200038009e5 */
[C---:B------:R-:W-:Y:S01]  /*8ae0*/  VIADD R13, R23.reuse, 0x40 ;  /* 0x00000040170d7836 */ /* 0x040fe20000000000 */
[----:B-----5:R-:W-:Y:S01]  /*8af0*/  MOV R14, R9 ;  /* 0x00000009000e7202 */ /* 0x020fe20000000f00 */
[----:B------:R-:W-:Y:S01]  /*8b00*/  IMAD.MOV.U32 R0, RZ, RZ, R4 ;  /* 0x000000ffff007224 */ /* 0x000fe200078e0004 */
[-C--:B------:R-:W-:Y:S01]  /*8b10*/  ISETP.GE.OR P2, PT, R23, R30.reuse, P0 ;  /* 0x0000001e1700720c */ /* 0x080fe20000746670 */
[----:B---3--:R-:W-:Y:S01]  /*8b20*/  IMAD.MOV.U32 R3, RZ, RZ, R5 ;  /* 0x000000ffff037224 */ /* 0x008fe200078e0005 */
[----:B------:R-:W-:Y:S01]  /*8b30*/  ISETP.GE.OR P0, PT, R13, R30, P0 ;  /* 0x0000001e0d00720c */ /* 0x000fe20000706670 */
[----:B------:R-:W-:Y:S01]  /*8b40*/  IMAD.MOV.U32 R13, RZ, RZ, R8 ;  /* 0x000000ffff0d7224 */ /* 0x000fe200078e0008 */
[----:B------:R-:W-:Y:S01]  /*8b50*/  BSSY B1, `(.L_x_5263) ;  /* 0x000000a000017945 */ /* 0x000fe20003800000 */
[----:B------:R-:W-:Y:S01]  /*8b60*/  PRMT R52, R14, 0x7610, R52 ;  /* 0x000076100e347816 */ /* 0x000fe20000000034 */
[----:B------:R-:W-:Y:S01]  /*8b70*/  IMAD.MOV.U32 R53, RZ, RZ, R10 ;  /* 0x000000ffff357224 */ /* 0x000fe200078e000a */
[----:B------:R-:W-:Y:S01]  /*8b80*/  PRMT R49, R3, 0x5410, R0 ;  /* 0x0000541003317816 */ /* 0x000fe20000000000 */
[----:B------:R-:W-:Y:S01]  /*8b90*/  IMAD.MOV.U32 R0, RZ, RZ, R6 ;  /* 0x000000ffff007224 */ /* 0x000fe200078e0006 */
[----:B------:R-:W-:Y:S01]  /*8ba0*/  PRMT R51, R13, 0x7610, R51 ;  /* 0x000076100d337816 */ /* 0x000fe20000000033 */
[----:B------:R-:W-:-:S02]  /*8bb0*/  IMAD.MOV.U32 R3, RZ, RZ, R7 ;  /* 0x000000ffff037224 */ /* 0x000fc400078e0007 */
[----:B------:R-:W-:-:S03]  /*8bc0*/  IMAD.MOV.U32 R54, RZ, RZ, R11 ;  /* 0x000000ffff367224 */ /* 0x000fc600078e000b */
[----:B------:R-:W-:Y:S01]  /*8bd0*/  PRMT R50, R0, 0x5410, R3 ;  /* 0x0000541000327816 */ /* 0x000fe20000000003 */
[----:B0-----:R-:W-:Y:S06]  /*8be0*/  @!P1 BRA `(.L_x_5264) ;  /* 0x00000140007c9947 */ /* 0x001fec0003800000 */
.L_x_5502:
[----:B------:R-:W-:Y:S05]  /*8bf0*/  BSYNC B1 ;  /* 0x0000000000017941 */ /* 0x000fea0003800000 */
.L_x_5263:
[----:B------:R-:W-:Y:S04]  /*8c00*/  BSSY B1, `(.L_x_5265) ;  /* 0x0000070000017945 */ /* 0x000fe80003800000 */
[----:B------:R-:W-:Y:S05]  /*8c10*/  @P2 BRA `(.L_x_5266) ;  /* 0x0000000400b82947 */ /* 0x000fea0003800000 */
[----:B------:R-:W2:Y:S01]  /*8c20*/  LDL R0, [R1+0x48] ;  /* 0x0000480001007983 */ /* 0x000ea20000100800 */
[----:B------:R-:W-:Y:S02]  /*8c30*/  SHF.R.U64 R34, R38, 0x10, R39 ;  /* 0x0000001026227819 */ /* 0x000fe40000001227 */
[--C-:B------:R-:W-:Y:S01]  /*8c40*/  SHF.R.U64 R38, R36, 0x10, R37.reuse ;  /* 0x0000001024267819 */ /* 0x100fe20000001225 */
[----:B------:R-:W1:Y:S01]  /*8c50*/  S2R R3, SR_TID.X ;  /* 0x0000000000037919 */ /* 0x000e620000002100 */
[----:B------:R-:W-:Y:S02]  /*8c60*/  SHF.R.U32.HI R37, RZ, 0x10, R37 ;  /* 0x00000010ff257819 */ /* 0x000fe40000011625 */
[----:B------:R-:W-:Y:S02]  /*8c70*/  PRMT R34, R32, 0x5432, R34 ;  /* 0x0000543220227816 */ /* 0x000fe40000000022 */
[----:B------:R-:W-:Y:S02]  /*8c80*/  SHF.R.U32.HI R40, RZ, 0x10, R29 ;  /* 0x00000010ff287819 */ /* 0x000fe4000001161d */
[----:B------:R-:W-:-:S02]  /*8c90*/  SHF.R.U32.HI R43, RZ, 0x10, R21 ;  /* 0x00000010ff2b7819 */ /* 0x000fc40000011615 */
[----:B------:R-:W-:Y:S01]  /*8ca0*/  PRMT R32, R32, 0x5410, R37 ;  /* 0x0000541020207816 */ /* 0x000fe20000000025 */
[----:B------:R-:W-:Y:S01]  /*8cb0*/  IMAD.U32 R37, R34, 0x10000, RZ ;  /* 0x0001000022257824 */ /* 0x000fe200078e00ff */
[----:B------:R-:W-:Y:S02]  /*8cc0*/  PRMT R40, R31, 0x5432, R40 ;  /* 0x000054321f287816 */ /* 0x000fe40000000028 */
[----:B------:R-:W-:Y:S02]  /*8cd0*/  PRMT R43, R45, 0x5410, R43 ;  /* 0x000054102d2b7816 */ /* 0x000fe4000000002b */
[----:B------:R-:W-:Y:S02]  /*8ce0*/  SHF.R.U64 R42, R20, 0x10, R21 ;  /* 0x00000010142a7819 */ /* 0x000fe40000001215 */
[----:B------:R-:W-:Y:S02]  /*8cf0*/  LOP3.LUT R34, R34, 0xffff0000, RZ, 0xc0, !PT ;  /* 0xffff000022227812 */ /* 0x000fe400078ec0ff */
[----:B------:R-:W-:-:S02]  /*8d00*/  PRMT R42, R44, 0x5432, R42 ;  /* 0x000054322c2a7816 */ /* 0x000fc4000000002a */
[----:B------:R-:W-:Y:S01]  /*8d10*/  PRMT R38, R31, 0x5410, R38 ;  /* 0x000054101f267816 */ /* 0x000fe20000000026 */
[----:B-1----:R-:W-:-:S05]  /*8d20*/  VIADD R3, R3, 0xffffff80 ;  /* 0xffffff8003037836 */ /* 0x002fca0000000000 */
[----:B------:R-:W-:-:S04]  /*8d30*/  SHF.R.S32.HI R14, RZ, 0x1f, R3 ;  /* 0x0000001fff0e7819 */ /* 0x000fc80000011403 */
[----:B------:R-:W-:Y:S01]  /*8d40*/  LEA.HI R14, R14, R3, RZ, 0x5 ;  /* 0x000000030e0e7211 */ /* 0x000fe200078f28ff */
[----:B------:R-:W-:-:S03]  /*8d50*/  IMAD.IADD R3, R16, 0x1, R35 ;  /* 0x0000000110037824 */ /* 0x000fc600078e0223 */
[----:B------:R-:W-:Y:S01]  /*8d60*/  SHF.R.S32.HI R14, RZ, 0x5, R14 ;  /* 0x00000005ff0e7819 */ /* 0x000fe2000001140e */
[----:B--2---:R-:W-:-:S05]  /*8d70*/  IMAD.SHL.U32 R0, R0, 0x40, RZ ;  /* 0x0000004000007824 */ /* 0x004fca00078e00ff */
[----:B0-----:R-:W-:-:S04]  /*8d80*/  LOP3.LUT R12, R0, 0x1c0, RZ, 0xc0, !PT ;  /* 0x000001c0000c7812 */ /* 0x001fc800078ec0ff */
        /* <DEDUP_REMOVED lines=8> */
[----:B------:R-:W0:Y:S01]  /*8e10*/  LDS.128 R12, [R46+0x18400] ;  /* 0x018400002e0c7984 */ /* 0x000e220000000c00 */
[----:B------:R-:W-:Y:S01]  /*8e20*/  IMAD R48, R0, 0x2, R19 ;  /* 0x0000000200307824 */ /* 0x000fe200078e0213 */
[----:B------:R-:W-:Y:S02]  /*8e30*/  SHF.R.U32.HI R0, RZ, 0x10, R39 ;  /* 0x00000010ff007819 */ /* 0x000fe40000011627 */
[----:B------:R-:W-:Y:S02]  /*8e40*/  SHF.R.U64 R39, R28, 0x10, R29 ;  /* 0x000000101c277819 */ /* 0x000fe4000000121d */
[----:B------:R-:W1:Y:S01]  /*8e50*/  LDS.128 R24, [R48+0x18400] ;  /* 0x0184000030187984 */ /* 0x000e620000000c00 */
[----:B------:R-:W-:Y:S02]  /*8e60*/  PRMT R36, R45, 0x5432, R0 ;  /* 0x000054322d247816 */ /* 0x000fe40000000000 */
[----:B------:R-:W-:-:S05]  /*8e70*/  PRMT R39, R44, 0x5410, R39 ;  /* 0x000054102c277816 */ /* 0x000fca0000000027 */
        /* <DEDUP_REMOVED lines=16> */
[C---:B------:R-:W-:Y:S01]  /*8f80*/  FFMA.FTZ R45, R0.reuse, R37, -R45 ;  /* 0x00000025002d7223 */ /* 0x040fe2000001082d */
[----:B------:R-:W-:Y:S01]  /*8f90*/  FFMA.FTZ R47, R0, R41, R47 ;  /* 0x00000029002f7223 */ /* 0x000fe2000001002f */
[----:B------:R-:W-:Y:S02]  /*8fa0*/  IMAD.U32 R0, R36, 0x10000, RZ ;  /* 0x0001000024007824 */ /* 0x000fe400078e00ff */
[C---:B------:R-:W-:Y:S01]  /*8fb0*/  FMUL.FTZ R37, R29.reuse, R28 ;  /* 0x0000001c1d257220 */ /* 0x040fe20000410000 */
[----:B------:R-:W-:Y:S01]  /*8fc0*/  FMUL.FTZ R24, R24, R34 ;  /* 0x0000002218187220 */ /* 0x000fe20000410000 */
[----:B------:R-:W-:Y:S01]  /*8fd0*/  LOP3.LUT R40, R40, 0xffff0000, RZ, 0xc0, !PT ;  /* 0xffff000028287812 */ /* 0x000fe200078ec0ff */
[----:B------:R-:W-:Y:S01]  /*8fe0*/  FMUL.FTZ R29, R29, R0 ;  /* 0x000000001d1d7220 */ /* 0x000fe20000410000 */
[----:B------:R-:W-:Y:S01]  /*8ff0*/  LOP3.LUT R36, R36, 0xffff0000, RZ, 0xc0, !PT ;  /* 0xffff000024247812 */ /* 0x000fe200078ec0ff */
[C---:B------:R-:W-:Y:S01]  /*9000*/  FFMA.FTZ R44, R3.reuse, R34, -R44 ;  /* 0x00000022032c7223 */ /* 0x040fe2000001082c */
[----:B------:R-:W-:Y:S01]  /*9010*/  SHF.L.U32 R30, R26, 0x10, RZ ;  /* 0x000000101a1e7819 */ /* 0x000fe200000006ff */
[C---:B------:R-:W-:Y:S01]  /*9020*/  FFMA.FTZ R28, R12.reuse, R28, R29 ;  /* 0x0000001c0c1c7223 */ /* 0x040fe2000001001d */
[----:B------:R-:W-:Y:S01]  /*9030*/  FFMA.FTZ R24, R3, R39, R24 ;  /* 0x0000002703187223 */ /* 0x000fe20000010018 */
[----:B------:R-:W-:Y:S01]  /*9040*/  FFMA.FTZ R37, R12, R0, -R37 ;  /* 0x000000000c257223 */ /* 0x000fe20000010825 */
[----:B------:R-:W-:-:S02]  /*9050*/  IMAD.U32 R29, R42, 0x10000, RZ ;  /* 0x000100002a1d7824 */ /* 0x000fc400078e00ff */
[C---:B------:R-:W-:Y:S01]  /*9060*/  FMUL.FTZ R0, R25.reuse, R40 ;  /* 0x0000002819007220 */ /* 0x040fe20000410000 */
[----:B------:R-:W-:Y:S02]  /*9070*/  IMAD.U32 R3, R38, 0x10000, RZ ;  /* 0x0001000026037824 */ /* 0x000fe400078e00ff */
[-C--:B------:R-:W-:Y:S01]  /*9080*/  FMUL.FTZ R34, R25, R36.reuse ;  /* 0x0000002419227220 */ /* 0x080fe20000410000 */
[----:B------:R-:W-:Y:S02]  /*9090*/  IMAD.U32 R31, R27, 0x10000, RZ ;  /* 0x000100001b1f7824 */ /* 0x000fe400078e00ff */
[C---:B------:R-:W-:Y:S01]  /*90a0*/  FMUL.FTZ R39, R30.reuse, R29 ;  /* 0x0000001d1e277220 */ /* 0x040fe20000410000 */
[----:B------:R-:W-:Y:S02]  /*90b0*/  IMAD.U32 R12, R43, 0x10000, RZ ;  /* 0x000100002b0c7824 */ /* 0x000fe400078e00ff */
[C---:B------:R-:W-:Y:S01]  /*90c0*/  FFMA.FTZ R36, R13.reuse, R36, -R0 ;  /* 0x000000240d247223 */ /* 0x040fe20000010800 */
[----:B------:R-:W-:Y:S01]  /*90d0*/  FMUL.FTZ R30, R30, R3 ;  /* 0x000000031e1e7220 */ /* 0x000fe20000410000 */
[----:B------:R-:W-:Y:S01]  /*90e0*/  FFMA.FTZ R25, R13, R40, R34 ;  /* 0x000000280d197223 */ /* 0x000fe20000010022 */
[----:B------:R-:W-:-:S02]  /*90f0*/  IMAD.U32 R21, R15, 0x10000, RZ ;  /* 0x000100000f157824 */ /* 0x000fc400078e00ff */
[C---:B------:R-:W-:Y:S01]  /*9100*/  FMUL.FTZ R34, R31.reuse, R12 ;  /* 0x0000000c1f227220 */ /* 0x040fe20000410000 */
[----:B------:R-:W-:Y:S02]  /*9110*/  IMAD.U32 R0, R32, 0x10000, RZ ;  /* 0x0001000020007824 */ /* 0x000fe400078e00ff */
[C---:B------:R-:W-:Y:S01]  /*9120*/  FFMA.FTZ R39, R20.reuse, R3, -R39 ;  /* 0x0000000314277223 */ /* 0x040fe20000010827 */
[----:B------:R-:W-:Y:S01]  /*9130*/  FFMA.FTZ R30, R20, R29, R30 ;  /* 0x0000001d141e7223 */ /* 0x000fe2000001001e */
[----:B------:R-:W-:Y:S01]  /*9140*/  LOP3.LUT R26, R26, 0xffff0000, RZ, 0xc0, !PT ;  /* 0xffff00001a1a7812 */ /* 0x000fe200078ec0ff */
[-C--:B------:R-:W-:Y:S01]  /*9150*/  FMUL.FTZ R20, R31, R0.reuse ;  /* 0x000000001f147220 */ /* 0x080fe20000410000 */
[----:B------:R-:W-:Y:S01]  /*9160*/  FFMA.FTZ R34, R21, R0, -R34 ;  /* 0x0000000015227223 */ /* 0x000fe20000010822 */
[----:B------:R-:W-:Y:S02]  /*9170*/  LOP3.LUT R13, R42, 0xffff0000, RZ, 0xc0, !PT ;  /* 0xffff00002a0d7812 */ /* 0x000fe400078ec0ff */
[----:B------:R-:W-:Y:S01]  /*9180*/  LOP3.LUT R27, R27, 0xffff0000, RZ, 0xc0, !PT ;  /* 0xffff00001b1b7812 */ /* 0x000fe200078ec0ff */
[----:B------:R-:W-:Y:S01]  /*9190*/  FFMA.FTZ R29, R21, R12, R20 ;  /* 0x0000000c151d7223 */ /* 0x000fe20000010014 */
[----:B------:R-:W-:Y:S01]  /*91a0*/  LOP3.LUT R0, R43, 0xffff0000, RZ, 0xc0, !PT ;  /* 0xffff00002b007812 */ /* 0x000fe200078ec0ff */
[----:B------:R-:W-:Y:S01]  /*91b0*/  FMUL.FTZ R21, R26, R13 ;  /* 0x0000000d1a157220 */ /* 0x000fe20000410000 */
[----:B------:R-:W-:-:S02]  /*91c0*/  LOP3.LUT R3, R38, 0xffff0000, RZ, 0xc0, !PT ;  /* 0xffff000026037812 */ /* 0x000fc400078ec0ff */
[----:B------:R-:W-:Y:S01]  /*91d0*/  LOP3.LUT R32, R32, 0xffff0000, RZ, 0xc0, !PT ;  /* 0xffff000020207812 */ /* 0x000fe200078ec0ff */
[----:B------:R-:W-:Y:S01]  /*91e0*/  FMUL.FTZ R12, R27, R0 ;  /* 0x000000001b0c7220 */ /* 0x000fe20000410000 */
[----:B------:R-:W-:Y:S01]  /*91f0*/  LOP3.LUT R15, R15, 0xffff0000, RZ, 0xc0, !PT ;  /* 0xffff00000f0f7812 */ /* 0x000fe200078ec0ff */
[-C--:B------:R-:W-:Y:S01]  /*9200*/  FMUL.FTZ R26, R26, R3.reuse ;  /* 0x000000031a1a7220 */ /* 0x080fe20000410000 */
[----:B------:R-:W-:Y:S01]  /*9210*/  FFMA.FTZ R20, R14, R3, -R21 ;  /* 0x000000030e147223 */ /* 0x000fe20000010815 */
[-C--:B------:R-:W-:Y:S01]  /*9220*/  FMUL.FTZ R27, R27, R32.reuse ;  /* 0x000000201b1b7220 */ /* 0x080fe20000410000 */
        /* <DEDUP_REMOVED lines=13> */
.L_x_5266:
[----:B------:R-:W-:Y:S05]  /*9300*/  BSYNC B1 ;  /* 0x0000000000017941 */ /* 0x000fea0003800000 */
.L_x_5265:
[----:B------:R-:W-:Y:S01]  /*9310*/  PRMT R3, R54, 0x5410, R53 ;  /* 0x0000541036037816 */ /* 0x000fe20000000035 */
[----:B------:R-:W-:Y:S06]  /*9320*/  @P0 BRA `(.L_x_5257) ;  /* 0x0000000400a80947 */ /* 0x000fec0003800000 */
[----:B01----:R-:W2:Y:S01]  /*9330*/  LDL R12, [R1+0x24] ;  /* 0x00002400010c7983 */ /* 0x003ea20000100800 */
[C---:B------:R-:W-:Y:S02]  /*9340*/  VIADD R13, R23.reuse, 0x40 ;  /* 0x00000040170d7836 */ /* 0x040fe40000000000 */
[----:B------:R-:W-:Y:S01]  /*9350*/  VIADD R14, R23, 0x40 ;  /* 0x00000040170e7836 */ /* 0x000fe20000000000 */
[----:B------:R-:W3:Y:S01]  /*9360*/  LDL R39, [R1+0x54] ;  /* 0x0000540001277983 */ /* 0x000ee20000100800 */
        /* <DEDUP_REMOVED lines=8> */
[----:B------:R-:W-:Y:S02]  /*93f0*/  SHF.R.U64 R32, R4, 0x10, R5 ;  /* 0x0000001004207819 */ /* 0x000fe40000001205 */
[--C-:B------:R-:W-:Y:S02]  /*9400*/  SHF.R.U64 R21, R8, 0x10, R9.reuse ;  /* 0x0000001008157819 */ /* 0x100fe40000001209 */
[----:B------:R-:W-:Y:S02]  /*9410*/  PRMT R32, R49, 0x5432, R32 ;  /* 0x0000543231207816 */ /* 0x000fe40000000020 */
[----:B------:R-:W-:Y:S02]  /*9420*/  SHF.R.U32.HI R29, RZ, 0x10, R9 ;  /* 0x00000010ff1d7819 */ /* 0x000fe40000011609 */
[--C-:B------:R-:W-:Y:S01]  /*9430*/  SHF.R.U64 R30, R10, 0x10, R11.reuse ;  /* 0x000000100a1e7819 */ /* 0x100fe2000000120b */
[----:B------:R-:W-:Y:S01]  /*9440*/  IMAD.U32 R34, R32, 0x10000, RZ ;  /* 0x0001000020227824 */ /* 0x000fe200078e00ff */
[----:B------:R-:W-:-:S02]  /*9450*/  SHF.R.U32.HI R31, RZ, 0x10, R11 ;  /* 0x00000010ff1f7819 */ /* 0x000fc4000001160b */
[----:B------:R-:W-:Y:S02]  /*9460*/  SHF.R.U32.HI R35, RZ, 0x10, R5 ;  /* 0x00000010ff237819 */ /* 0x000fe40000011605 */
[----:B------:R-:W-:Y:S02]  /*9470*/  PRMT R21, R51, 0x5410, R21 ;  /* 0x0000541033157816 */ /* 0x000fe40000000015 */
[----:B------:R-:W-:Y:S02]  /*9480*/  SHF.R.U32.HI R38, RZ, 0x10, R7 ;  /* 0x00000010ff267819 */ /* 0x000fe40000011607 */
[----:B------:R-:W-:Y:S01]  /*9490*/  PRMT R30, R3, 0x5432, R30 ;  /* 0x00005432031e7816 */ /* 0x000fe2000000001e */
[----:B------:R-:W-:Y:S01]  /*94a0*/  IMAD.U32 R28, R21, 0x10000, RZ ;  /* 0x00010000151c7824 */ /* 0x000fe200078e00ff */
[----:B------:R-:W-:Y:S02]  /*94b0*/  PRMT R31, R3, 0x5410, R31 ;  /* 0x00005410031f7816 */ /* 0x000fe4000000001f */
[----:B------:R-:W-:-:S02]  /*94c0*/  PRMT R35, R49, 0x5410, R35 ;  /* 0x0000541031237816 */ /* 0x000fc40000000023 */
[----:B------:R-:W-:Y:S02]  /*94d0*/  PRMT R29, R52, 0x5410, R29 ;  /* 0x00005410341d7816 */ /* 0x000fe4000000001d */
[----:B------:R-:W-:Y:S01]  /*94e0*/  PRMT R38, R50, 0x5432, R38 ;  /* 0x0000543232267816 */ /* 0x000fe20000000026 */
[----:B------:R-:W-:Y:S01]  /*94f0*/  IMAD.U32 R36, R35, 0x10000, RZ ;  /* 0x0001000023247824 */ /* 0x000fe200078e00ff */
[----:B------:R-:W-:Y:S02]  /*9500*/  SHF.R.U64 R37, R6, 0x10, R7 ;  /* 0x0000001006257819 */ /* 0x000fe40000001207 */
[----:B------:R-:W-:Y:S02]  /*9510*/  LOP3.LUT R21, R21, 0xffff0000, RZ, 0xc0, !PT ;  /* 0xffff000015157812 */ /* 0x000fe400078ec0ff */
[----:B------:R-:W-:Y:S02]  /*9520*/  PRMT R37, R50, 0x5410, R37 ;  /* 0x0000541032257816 */ /* 0x000fe40000000025 */
[----:B------:R-:W-:Y:S01]  /*9530*/  LOP3.LUT R35, R35, 0xffff0000, RZ, 0xc0, !PT ;  /* 0xffff000023237812 */ /* 0x000fe200078ec0ff */
[----:B--2---:R-:W-:-:S04]  /*9540*/  IMAD.IADD R0, R12, 0x1, R0 ;  /* 0x000000010c007824 */ /* 0x004fc800078e0200 */
[----:B------:R-:W-:Y:S01]  /*9550*/  IMAD R0, R0, 0x2, R19 ;  /* 0x0000000200007824 */ /* 0x000fe200078e0213 */
[----:B---3--:R-:W0:Y:S04]  /*9560*/  LDS.128 R12, [R39+0x18400] ;  /* 0x01840000270c7984 */ /* 0x008e280000000c00 */
[----:B------:R-:W1:Y:S01]  /*9570*/  LDS.128 R24, [R0+0x18400] ;  /* 0x0184000000187984 */ /* 0x000e620000000c00 */
[----:B0-----:R-:W-:Y:S02]  /*9580*/  IMAD.U32 R3, R12, 0x10000, RZ ;  /* 0x000100000c037824 */ /* 0x001fe400078e00ff */
[----:B-1----:R-:W-:-:S04]  /*9590*/  IMAD.U32 R9, R24, 0x10000, RZ ;  /* 0x0001000018097824 */ /* 0x002fc800078e00ff */
[----:B------:R-:W-:Y:S01]  /*95a0*/  FMUL.FTZ R40, R9, R34 ;  /* 0x0000002209287220 */ /* 0x000fe20000410000 */
[----:B------:R-:W-:Y:S01]  /*95b0*/  IMAD.U32 R11, R25, 0x10000, RZ ;  /* 0x00010000190b7824 */ /* 0x000fe200078e00ff */
[----:B------:R-:W-:Y:S01]  /*95c0*/  LOP3.LUT R10, R24, 0xffff0000, RZ, 0xc0, !PT ;  /* 0xffff0000180a7812 */ /* 0x000fe200078ec0ff */
[-C--:B------:R-:W-:Y:S01]  /*95d0*/  FMUL.FTZ R42, R9, R28.reuse ;  /* 0x0000001c092a7220 */ /* 0x080fe20000410000 */
[----:B------:R-:W-:Y:S01]  /*95e0*/  FFMA.FTZ R40, R3, R28, -R40 ;  /* 0x0000001c03287223 */ /* 0x000fe20000010828 */
[----:B------:R-:W-:Y:S01]  /*95f0*/  LOP3.LUT R24, R25, 0xffff0000, RZ, 0xc0, !PT ;  /* 0xffff000019187812 */ /* 0x000fe200078ec0ff */
[----:B------:R-:W-:Y:S02]  /*9600*/  IMAD.U32 R28, R29, 0x10000, RZ ;  /* 0x000100001d1c7824 */ /* 0x000fe400078e00ff */
[----:B------:R-:W-:Y:S02]  /*9610*/  IMAD.U32 R20, R27, 0x10000, RZ ;  /* 0x000100001b147824 */ /* 0x000fe400078e00ff */
[----:B------:R-:W-:-:S02]  /*9620*/  IMAD.U32 R25, R38, 0x10000, RZ ;  /* 0x0001000026197824 */ /* 0x000fc400078e00ff */
[----:B------:R-:W-:Y:S01]  /*9630*/  FMUL.FTZ R44, R11, R36 ;  /* 0x000000240b2c7220 */ /* 0x000fe20000410000 */
[----:B------:R-:W-:Y:S02]  /*9640*/  IMAD.U32 R5, R13, 0x10000, RZ ;  /* 0x000100000d057824 */ /* 0x000fe400078e00ff */
[----:B------:R-:W-:Y:S01]  /*9650*/  FFMA.FTZ R42, R3, R34, R42 ;  /* 0x00000022032a7223 */ /* 0x000fe2000001002a */
[----:B------:R-:W-:Y:S02]  /*9660*/  IMAD.U32 R3, R31, 0x10000, RZ ;  /* 0x000100001f037824 */ /* 0x000fe400078e00ff */
[-C--:B------:R-:W-:Y:S01]  /*9670*/  FMUL.FTZ R34, R11, R28.reuse ;  /* 0x0000001c0b227220 */ /* 0x080fe20000410000 */
[----:B------:R-:W-:Y:S02]  /*9680*/  IMAD.U32 R8, R15, 0x10000, RZ ;  /* 0x000100000f087824 */ /* 0x000fe400078e00ff */
[----:B------:R-:W-:Y:S01]  /*9690*/  FMUL.FTZ R11, R20, R25 ;  /* 0x00000019140b7220 */ /* 0x000fe20000410000 */
[----:B------:R-:W-:Y:S01]  /*96a0*/  LOP3.LUT R9, R32, 0xffff0000, RZ, 0xc0, !PT ;  /* 0xffff000020097812 */ /* 0x000fe200078ec0ff */
[----:B------:R-:W-:Y:S01]  /*96b0*/  FFMA.FTZ R44, R5, R28, -R44 ;  /* 0x0000001c052c7223 */ /* 0x000fe2000001082c */
[-C--:B------:R-:W-:Y:S01]  /*96c0*/  FMUL.FTZ R28, R20, R3.reuse ;  /* 0x00000003141c7220 */ /* 0x080fe20000410000 */
[----:B------:R-:W-:Y:S01]  /*96d0*/  LOP3.LUT R4, R12, 0xffff0000, RZ, 0xc0, !PT ;  /* 0xffff00000c047812 */ /* 0x000fe200078ec0ff */
[----:B------:R-:W-:Y:S01]  /*96e0*/  FFMA.FTZ R20, R8, R3, -R11 ;  /* 0x0000000308147223 */ /* 0x000fe2000001080b */
[----:B------:R-:W-:Y:S01]  /*96f0*/  FMUL.FTZ R3, R10, R9 ;  /* 0x000000090a037220 */ /* 0x000fe20000410000 */
[----:B------:R-:W-:Y:S01]  /*9700*/  LOP3.LUT R12, R13, 0xffff0000, RZ, 0xc0, !PT ;  /* 0xffff00000d0c7812 */ /* 0x000fe200078ec0ff */
[----:B------:R-:W-:Y:S01]  /*9710*/  FFMA.FTZ R34, R5, R36, R34 ;  /* 0x0000002405227223 */ /* 0x000fe20000010022 */
[----:B------:R-:W-:Y:S01]  /*9720*/  SHF.L.U32 R6, R14, 0x10, RZ ;  /* 0x000000100e067819 */ /* 0x000fe200000006ff */
[----:B------:R-:W-:Y:S01]  /*9730*/  IMAD.U32 R13, R26, 0x10000, RZ ;  /* 0x000100001a0d7824 */ /* 0x000fe200078e00ff */
[----:B------:R-:W-:Y:S01]  /*9740*/  LOP3.LUT R7, R14, 0xffff0000, RZ, 0xc0, !PT ;  /* 0xffff00000e077812 */ /* 0x000fe200078ec0ff */
[----:B------:R-:W-:Y:S01]  /*9750*/  IMAD.U32 R5, R37, 0x10000, RZ ;  /* 0x0001000025057824 */ /* 0x000fe200078e00ff */
[----:B------:R-:W-:Y:S01]  /*9760*/  LOP3.LUT R14, R15, 0xffff0000, RZ, 0xc0, !PT ;  /* 0xffff00000f0e7812 */ /* 0x000fe200078ec0ff */
[-C--:B------:R-:W-:Y:S01]  /*9770*/  FMUL.FTZ R11, R10, R21.reuse ;  /* 0x000000150a0b7220 */ /* 0x080fe20000410000 */
[----:B------:R-:W-:Y:S01]  /*9780*/  LOP3.LUT R15, R26, 0xffff0000, RZ, 0xc0, !PT ;  /* 0xffff00001a0f7812 */ /* 0x000fe200078ec0ff */
[----:B------:R-:W-:Y:S01]  /*9790*/  FFMA.FTZ R21, R4, R21, -R3 ;  /* 0x0000001504157223 */ /* 0x000fe20000010803 */
[----:B------:R-:W-:Y:S01]  /*97a0*/  LOP3.LUT R26, R27, 0xffff0000, RZ, 0xc0, !PT ;  /* 0xffff00001b1a7812 */ /* 0x000fe200078ec0ff */
[----:B------:R-:W-:-:S02]  /*97b0*/  IMAD.U32 R3, R30, 0x10000, RZ ;  /* 0x000100001e037824 */ /* 0x000fc400078e00ff */
[----:B------:R-:W-:Y:S01]  /*97c0*/  FMUL.FTZ R27, R13, R5 ;  /* 0x000000050d1b7220 */ /* 0x000fe20000410000 */
[----:B------:R-:W-:Y:S01]  /*97d0*/  FFMA.FTZ R11, R4, R9, R11 ;  /* 0x00000009040b7223 */ /* 0x000fe2000001000b */
[----:B------:R-:W-:Y:S01]  /*97e0*/  LOP3.LUT R4, R37, 0xffff0000, RZ, 0xc0, !PT ;  /* 0xffff000025047812 */ /* 0x000fe200078ec0ff */
[-C--:B------:R-:W-:Y:S01]  /*97f0*/  FMUL.FTZ R13, R13, R3.reuse ;  /* 0x000000030d0d7220 */ /* 0x080fe20000410000 */
[----:B------:R-:W-:Y:S01]  /*9800*/  FFMA.FTZ R27, R6, R3, -R27 ;  /* 0x00000003061b7223 */ /* 0x000fe2000001081b */
[----:B------:R-:W-:Y:S02]  /*9810*/  LOP3.LUT R30, R30, 0xffff0000, RZ, 0xc0, !PT ;  /* 0xffff00001e1e7812 */ /* 0x000fe400078ec0ff */
[----:B------:R-:W-:Y:S01]  /*9820*/  LOP3.LUT R3, R38, 0xffff0000, RZ, 0xc0, !PT ;  /* 0xffff000026037812 */ /* 0x000fe200078ec0ff */
[----:B------:R-:W-:Y:S01]  /*9830*/  FFMA.FTZ R10, R6, R5, R13 ;  /* 0x00000005060a7223 */ /* 0x000fe2000001000d */
[----:B------:R-:W-:Y:S02]  /*9840*/  LOP3.LUT R29, R29, 0xffff0000, RZ, 0xc0, !PT ;  /* 0xffff00001d1d7812 */ /* 0x000fe400078ec0ff */
[----:B------:R-:W-:Y:S01]  /*9850*/  LOP3.LUT R31, R31, 0xffff0000, RZ, 0xc0, !PT ;  /* 0xffff00001f1f7812 */ /* 0x000fe200078ec0ff */
[C---:B------:R-:W-:Y:S01]  /*9860*/  FMUL.FTZ R6, R15.reuse, R4 ;  /* 0x000000040f067220 */ /* 0x040fe20000410000 */
[----:B------:R-:W-:Y:S01]  /*9870*/  FFMA.FTZ R28, R8, R25, R28 ;  /* 0x00000019081c7223 */ /* 0x000fe2000001001c */
[-C--:B------:R-:W-:Y:S01]  /*9880*/  FMUL.FTZ R15, R15, R30.reuse ;  /* 0x0000001e0f0f7220 */ /* 0x080fe20000410000 */
[----:B------:R-:W-:Y:S01]  /*9890*/  FMUL.FTZ R25, R24, R35 ;  /* 0x0000002318197220 */ /* 0x000fe20000410000 */
[----:B------:R-:W-:Y:S01]  /*98a0*/  FMUL.FTZ R5, R26, R3 ;  /* 0x000000031a057220 */ /* 0x000fe20000410000 */
[----:B------:R-:W-:Y:S01]  /*98b0*/  FMUL.FTZ R24, R24, R29 ;  /* 0x0000001d18187220 */ /* 0x000fe20000410000 */
[----:B------:R-:W-:Y:S01]  /*98c0*/  FMUL.FTZ R26, R26, R31 ;  /* 0x0000001f1a1a7220 */ /* 0x000fe20000410000 */
[C---:B------:R-:W-:Y:S01]  /*98d0*/  FFMA.FTZ R6, R7.reuse, R30, -R6 ;  /* 0x0000001e07067223 */ /* 0x040fe20000010806 */
[----:B------:R-:W-:Y:S01]  /*98e0*/  FFMA.FTZ R15, R7, R4, R15 ;  /* 0x00000004070f7223 */ /* 0x000fe2000001000f */
        /* <DEDUP_REMOVED lines=14> */
.L_x_5257:
[----:B------:R-:W-:Y:S05]  /*99d0*/  BSYNC B0 ;  /* 0x0000000000007941 */ /* 0x000fea0003800000 */
.L_x_5243:
        /* <DEDUP_REMOVED lines=8> */
.L_x_5240:
[----:B0123--:R-:W0:Y:S01]  /*9a60*/  S2R R0, SR_TID.X ;  /* 0x0000000000007919 */ /* 0x00fe220000002100 */
[----:B------:R-:W-:Y:S01]  /*9a70*/  ISETP.NE.AND P0, PT, R204, 0x3, PT ;  /* 0x00000003cc00780c */ /* 0x000fe20003f05270 */
[----:B------:R-:W-:Y:S05]  /*9a80*/  WARPSYNC.ALL ;  /* 0x0000000000007948 */ /* 0x000fea0003800000 */
[----:B0-----:R-:W-:-:S05]  /*9a90*/  SHF.R.U32.HI R0, RZ, 0x7, R0 ;  /* 0x00000007ff007819 */ /* 0x001fca0000011600 */
[----:B------:R-:W-:-:S05]  /*9aa0*/  VIADD R14, R0, 0x8 ;  /* 0x00000008000e7836 */ /* 0x000fca0000000000 */
[----:B------:R0:W-:Y:S06]  /*9ab0*/  BAR.SYNC.DEFER_BLOCKING R14, 0x100 ;  /* 0x0004000e0000751d */ /* 0x0001ec0000010000 */
[----:B------:R-:W-:Y:S05]  /*9ac0*/  @!P0 BRA `(.L_x_5267) ;  /* 0x0000000000048947 */ /* 0x000fea0003800000 */
[----:B------:R-:W-:Y:S01]  /*9ad0*/  BPT.TRAP 0x1 ;  /* 0x000000040000795c */ /* 0x000fe20000300000 */
.L_x_5267:
[----:B------:R-:W-:Y:S01]  /*9ae0*/  IMAD R13, R22, 0x8, R19 ;  /* 0x00000008160d7824 */ /* 0x000fe200078e0213 */
[----:B------:R-:W-:-:S04]  /*9af0*/  SHF.L.U32 R72, R202, 0x1f, RZ ;  /* 0x0000001fca487819 */ /* 0x000fc800000006ff */
[----:B------:R1:W2:Y:S01]  /*9b00*/  SYNCS.PHASECHK.TRANS64.TRYWAIT P1, [R13+URZ+0x22830], R72 ;  /* 0x022830480d0075a7 */ /* 0x0002a2000802017f */
[----:B------:R-:W-:Y:S05]  /*9b10*/  @!P0 BRA `(.L_x_5268) ;  /* 0x0000000000048947 */ /* 0x000fea0003800000 */
[----:B------:R-:W-:Y:S01]  /*9b20*/  BPT.TRAP 0x1 ;  /* 0x000000040000795c */ /* 0x000fe20000300000 */
.L_x_5268:
        /* <DEDUP_REMOVED lines=9> */
.L_x_5269:
[----:B------:R-:W-:Y:S01]  /*9bc0*/  IMAD R20, R22, 0x300, R228 ;  /* 0x0000030016147824 */ /* 0x000fe200078e02e4 */
[----:B------:R-:W-:Y:S05]  /*9bd0*/  WARPSYNC.ALL ;  /* 0x0000000000007948 */ /* 0x000fea0003800000 */
[----:B------:R-:W-:Y:S01]  /*9be0*/  IMAD.MOV.U32 R21, RZ, RZ, 0x40000040 ;  /* 0x40000040ff157424 */ /* 0x000fe200078e00ff */
[----:B------:R-:W-:Y:S01]  /*9bf0*/  R2UR UR4, R4 ;  /* 0x00000000040472ca */ /* 0x000fe200000e0000 */
[----:B------:R-:W-:Y:S01]  /*9c00*/  WARPGROUP.ARRIVE ;  /* 0x00000000000079c5 */ /* 0x000fe20000000000 */
[----:B------:R-:W-:Y:S01]  /*9c10*/  R2UR UR5, R5 ;  /* 0x00000000050572ca */ /* 0x000fe200000e0000 */
[C---:B------:R-:W-:Y:S01]  /*9c20*/  VIADD R6, R20.reuse, 0x2 ;  /* 0x0000000214067836 */ /* 0x040fe20000000000 */
[----:B------:R-:W-:Y:S01]  /*9c30*/  R2UR UR6, R20 ;  /* 0x00000000140672ca */ /* 0x000fe200000e0000 */
[----:B------:R-:W-:Y:S01]  /*9c40*/  IMAD.MOV.U32 R11, RZ, RZ, 0x40000040 ;  /* 0x40000040ff0b7424 */ /* 0x000fe200078e00ff */
[----:B------:R-:W-:Y:S01]  /*9c50*/  R2UR UR7, R21 ;  /* 0x00000000150772ca */ /* 0x000fe200000e0000 */
[----:B------:R-:W-:Y:S01]  /*9c60*/  IMAD.MOV.U32 R7, RZ, RZ, 0x40000040 ;  /* 0x40000040ff077424 */ /* 0x000fe200078e00ff */
[C---:B------:R-:W-:Y:S01]  /*9c70*/  IADD3 R10, R4.reuse, 0x2, RZ ;  /* 0x00000002040a7810 */ /* 0x040fe20007ffe0ff */
[----:B------:R-:W-:Y:S01]  /*9c80*/  VIADD R8, R4, 0x4 ;  /* 0x0000000404087836 */ /* 0x000fe20000000000 */
[----:B------:R-:W3:Y:S01]  /*9c90*/  S2R R0, SR_TID.X ;  /* 0x0000000000007919 */ /* 0x000ee20000002100 */
[----:B------:R-:W-:-:S02]  /*9ca0*/  IMAD.MOV.U32 R9, RZ, RZ, 0x40000040 ;  /* 0x40000040ff097424 */ /* 0x000fc400078e00ff */
[----:B------:R-:W-:-:S06]  /*9cb0*/  IMAD.MOV.U32 R21, RZ, RZ, 0x40000040 ;  /* 0x40000040ff157424 */ /* 0x000fcc00078e00ff */
        /* <DEDUP_REMOVED lines=33> */
.L_x_5271:
[----:B------:R-:W4:Y:S01]  /*9ed0*/  LDL.LU R73, [R1] ;  /* 0x0000000001497983 */ /* 0x000f220000300800 */
[----:B------:R-:W5:Y:S01]  /*9ee0*/  LDC R223, c[0x0][0x448] ;  /* 0x00011200ffdf7b82 */ /* 0x000f620000000800 */
[----:B------:R-:W-:Y:S02]  /*9ef0*/  ULDC UR4, c[0x0][0x9d8] ;  /* 0x0002760000047ab9 */ /* 0x000fe40000000800 */
[----:B------:R-:W2:Y:S04]  /*9f00*/  LDL R12, [R1+0x28] ;  /* 0x00002800010c7983 */ /* 0x000ea80000100800 */
[----:B------:R-:W3:Y:S01]  /*9f10*/  LDL R74, [R1+0x2c] ;  /* 0x00002c00014a7983 */ /* 0x000ee20000100800 */
        /* <DEDUP_REMOVED lines=16> */
[----:B-----5:R-:W-:Y:S01]  /*a020*/  ISETP.NE.AND P1, PT, R223, 0x1, PT ;  /* 0x00000001df00780c */ /* 0x020fe20003f25270 */
[----:B------:R-:W-:Y:S01]  /*a030*/  FMUL.FTZ R47, R47, UR4 ;  /* 0x000000042f2f7c20 */ /* 0x000fe20008410000 */
[----:B------:R-:W-:Y:S01]  /*a040*/  FMUL.FTZ R3, R25, UR4 ;  /* 0x0000000419037c20 */ /* 0x000fe20008410000 */
[----:B------:R-:W-:Y:S01]  /*a050*/  FMUL.FTZ R50, R50, UR4 ;  /* 0x0000000432327c20 */ /* 0x000fe20008410000 */
[----:B------:R5:W1:Y:S01]  /*a060*/  MUFU.TANH R85, R26 ;  /* 0x0000001a00557308 */ /* 0x000a620000002400 */
[----:B------:R-:W-:Y:S01]  /*a070*/  FMUL.FTZ R25, R33, UR4 ;  /* 0x0000000421197c20 */ /* 0x000fe20008410000 */
[----:B------:R-:W-:Y:S01]  /*a080*/  FMUL.FTZ R51, R51, UR4 ;  /* 0x0000000433337c20 */ /* 0x000fe20008410000 */
[----:B------:R-:W-:Y:S01]  /*a090*/  FMUL.FTZ R54, R54, UR4 ;  /* 0x0000000436367c20 */ /* 0x000fe20008410000 */
[----:B------:R-:W-:Y:S01]  /*a0a0*/  FMUL.FTZ R55, R55, UR4 ;  /* 0x0000000437377c20 */ /* 0x000fe20008410000 */
[----:B------:R-:W-:Y:S01]  /*a0b0*/  FMUL.FTZ R58, R58, UR4 ;  /* 0x000000043a3a7c20 */ /* 0x000fe20008410000 */
[----:B------:R-:W-:Y:S01]  /*a0c0*/  FMUL.FTZ R59, R59, UR4 ;  /* 0x000000043b3b7c20 */ /* 0x000fe20008410000 */
[----:B------:R-:W-:Y:S01]  /*a0d0*/  FMUL.FTZ R62, R62, UR4 ;  /* 0x000000043e3e7c20 */ /* 0x000fe20008410000 */
[----:B------:R1:W3:Y:S01]  /*a0e0*/  MUFU.TANH R81, R30 ;  /* 0x0000001e00517308 */ /* 0x0002e20000002400 */
[----:B0-----:R-:W0:Y:S01]  /*a0f0*/  @P1 LDC R27, c[0x0][0x44c] ;  /* 0x00011300ff1b1b82 */ /* 0x001e220000000800 */
[----:B-----5:R-:W-:Y:S01]  /*a100*/  FMUL.FTZ R26, R36, UR4 ;  /* 0x00000004241a7c20 */ /* 0x020fe20008410000 */
[----:B------:R-:W-:Y:S01]  /*a110*/  FMUL.FTZ R63, R63, UR4 ;  /* 0x000000043f3f7c20 */ /* 0x000fe20008410000 */
[----:B------:R-:W-:Y:S01]  /*a120*/  FMUL.FTZ R66, R66, UR4 ;  /* 0x0000000442427c20 */ /* 0x000fe20008410000 */
[----:B------:R-:W-:Y:S01]  /*a130*/  FMUL.FTZ R67, R67, UR4 ;  /* 0x0000000443437c20 */ /* 0x000fe20008410000 */
[----:B------:R-:W-:Y:S01]  /*a140*/  FMUL.FTZ R70, R70, UR4 ;  /* 0x0000000446467c20 */ /* 0x000fe20008410000 */
[----:B------:R-:W-:Y:S01]  /*a150*/  FMUL.FTZ R71, R71, UR4 ;  /* 0x0000000447477c20 */ /* 0x000fe20008410000 */
[----:B------:R-:W5:Y:S01]  /*a160*/  MUFU.TANH R31, R31 ;  /* 0x0000001f001f7308 */ /* 0x000f620000002400 */
[----:B------:R-:W5:Y:S01]  /*a170*/  @P1 LDC R34, c[0x0][0x450] ;  /* 0x00011400ff221b82 */ /* 0x000f620000000800 */
[----:B-1----:R-:W-:Y:S01]  /*a180*/  FMUL.FTZ R30, R41, UR4 ;  /* 0x00000004291e7c20 */ /* 0x002fe20008410000 */
        /* <DEDUP_REMOVED lines=16> */
[----:B------:R-:W-:-:S05]  /*a290*/  FMUL.FTZ R68, R68, UR4 ;  /* 0x0000000444447c20 */ /* 0x000fca0008410000 */
[----:B------:R-:W-:Y:S08]  /*a2a0*/  MUFU.TANH R42, R42 ;  /* 0x0000002a002a7308 */ /* 0x000ff00000002400 */
        /* <DEDUP_REMOVED lines=27> */
[----:B------:R-:W-:Y:S01]  /*a460*/  MUFU.TANH R49, R49 ;  /* 0x0000003100317308 */ /* 0x000fe20000002400 */
[----:B----4-:R-:W-:-:S07]  /*a470*/  LOP3.LUT R73, R73, 0xfffffffe, RZ, 0xc0, !PT ;  /* 0xfffffffe49497812 */ /* 0x010fce00078ec0ff */
[----:B------:R-:W-:Y:S01]  /*a480*/  MUFU.TANH R52, R52 ;  /* 0x0000003400347308 */ /* 0x000fe20000002400 */
[----:B--2---:R-:W-:Y:S01]  /*a490*/  IMAD.IADD R12, R12, 0x1, R229 ;  /* 0x000000010c0c7824 */ /* 0x004fe200078e02e5 */
[----:B------:R-:W-:-:S03]  /*a4a0*/  @P1 LOP3.LUT R73, R73, 0x1, RZ, 0xfc, !PT ;  /* 0x0000000149491812 */ /* 0x000fc600078efcff */
[----:B0-----:R-:W-:-:S03]  /*a4b0*/  @P1 IMAD.HI.U32 R27, R12, R27, RZ ;  /* 0x0000001b0c1b1227 */ /* 0x001fc600078e00ff */
[----:B------:R-:W-:Y:S01]  /*a4c0*/  MUFU.TANH R53, R53 ;  /* 0x0000003500357308 */ /* 0x000fe20000002400 */
[----:B------:R0:W-:Y:S01]  /*a4d0*/  STL [R1], R73 ;  /* 0x0000004901007387 */ /* 0x0001e20000100800 */
[----:B-----5:R-:W-:Y:S01]  /*a4e0*/  @P1 SHF.R.U32.HI R12, RZ, R34, R27 ;  /* 0x00000022ff0c1219 */ /* 0x020fe2000001161b */
[----:B------:R-:W-:-:S05]  /*a4f0*/  IMAD R27, R177, -0x60, R222 ;  /* 0xffffffa0b11b7824 */ /* 0x000fca00078e02de */
[----:B------:R-:W-:Y:S01]  /*a500*/  MUFU.TANH R56, R56 ;  /* 0x0000003800387308 */ /* 0x000fe20000002400 */
[----:B------:R-:W2:Y:S01]  /*a510*/  SHFL.IDX PT, R29, R12, 0x1, 0x1c1f ;  /* 0x003c1f000c1d7f89 */ /* 0x000ea200000e0000 */
[----:B------:R-:W-:-:S03]  /*a520*/  VIADD R27, R27, 0x60 ;  /* 0x000000601b1b7836 */ /* 0x000fc60000000000 */
[----:B------:R-:W4:Y:S01]  /*a530*/  SHFL.IDX PT, R12, R12, RZ, 0x1c1f ;  /* 0x001c1fff0c0c7589 */ /* 0x000f2200000e0000 */
[----:B---3--:R-:W-:Y:S02]  /*a540*/  IMAD R87, R74, -0x2, R27 ;  /* 0xfffffffe4a577824 */ /* 0x008fe400078e021b */
[----:B0-----:R0:W3:Y:S01]  /*a550*/  MUFU.TANH R73, R38 ;  /* 0x0000002600497308 */ /* 0x0010e20000002400 */
[----:B------:R-:W5:Y:S02]  /*a560*/  S2R R74, SR_CgaCtaId ;  /* 0x00000000004a7919 */ /* 0x000f640000008800 */
[----:B------:R-:W-:-:S05]  /*a570*/  IADD3 R36, -R220, 0x1, R87 ;  /* 0x00000001dc247810 */ /* 0x000fca0007ffe157 */
[----:B------:R-:W-:Y:S08]  /*a580*/  MUFU.TANH R60, R60 ;  /* 0x0000003c003c7308 */ /* 0x000ff00000002400 */
[----:B------:R-:W-:Y:S01]  /*a590*/  MUFU.TANH R64, R64 ;  /* 0x0000004000407308 */ /* 0x000fe20000002400 */
[----:B--2---:R-:W-:-:S04]  /*a5a0*/  VIADDMNMX R34, R29, R36, R87, PT ;  /* 0x000000241d227246 */ /* 0x004fc80003800157 */
[C---:B------:R-:W-:Y:S02]  /*a5b0*/  ISETP.GT.AND P1, PT, R34.reuse, RZ, PT ;  /* 0x000000ff2200720c */ /* 0x040fe40003f24270 */
[C---:B------:R-:W-:Y:S01]  /*a5c0*/  ISETP.GT.AND P2, PT, R34.reuse, 0x1, PT ;  /* 0x000000012200780c */ /* 0x040fe20003f44270 */
[----:B------:R-:W-:Y:S01]  /*a5d0*/  MUFU.TANH R68, R68 ;  /* 0x0000004400447308 */ /* 0x000fe20000002400 */
[C---:B------:R-:W-:Y:S02]  /*a5e0*/  ISETP.GT.AND P3, PT, R34.reuse, 0x8, PT ;  /* 0x000000082200780c */ /* 0x040fe40003f64270 */
[----:B------:R-:W-:Y:S02]  /*a5f0*/  FSEL R85, R85, -INF , P1 ;  /* 0xff80000055557808 */ /* 0x000fe40000800000 */
[----:B------:R-:W-:Y:S02]  /*a600*/  FSEL R83, R83, -INF , P2 ;  /* 0xff80000053537808 */ /* 0x000fe40001000000 */
[----:B------:R-:W-:-:S02]  /*a610*/  ISETP.GT.AND P1, PT, R34, 0x9, PT ;  /* 0x000000092200780c */ /* 0x000fc40003f24270 */
[----:B------:R-:W-:Y:S02]  /*a620*/  FSEL R81, R81, -INF , P3 ;  /* 0xff80000051517808 */ /* 0x000fe40001800000 */
[----:B0-----:R-:W-:Y:S02]  /*a630*/  FMNMX.FTZ R38, R85, R83, !PT ;  /* 0x0000005355267209 */ /* 0x001fe40007810000 */
[C---:B------:R-:W-:Y:S02]  /*a640*/  ISETP.GT.AND P2, PT, R34.reuse, 0x10, PT ;  /* 0x000000102200780c */ /* 0x040fe40003f44270 */
[----:B------:R-:W-:Y:S02]  /*a650*/  FSEL R79, R31, -INF , P1 ;  /* 0xff8000001f4f7808 */ /* 0x000fe40000800000 */
[----:B------:R-:W-:Y:S02]  /*a660*/  FMNMX.FTZ R38, R81, R38, !PT ;  /* 0x0000002651267209 */ /* 0x000fe40007810000 */
[----:B------:R-:W-:-:S02]  /*a670*/  ISETP.GT.AND P1, PT, R34, 0x11, PT ;  /* 0x000000112200780c */ /* 0x000fc40003f24270 */
[----:B------:R-:W-:Y:S02]  /*a680*/  FSEL R77, R77, -INF , P2 ;  /* 0xff8000004d4d7808 */ /* 0x000fe40001000000 */
[----:B------:R-:W-:Y:S02]  /*a690*/  FMNMX.FTZ R38, R79, R38, !PT ;  /* 0x000000264f267209 */ /* 0x000fe40007810000 */
[C---:B------:R-:W-:Y:S02]  /*a6a0*/  ISETP.GT.AND P2, PT, R34.reuse, 0x18, PT ;  /* 0x000000182200780c */ /* 0x040fe40003f44270 */
[----:B-1----:R-:W-:Y:S02]  /*a6b0*/  FSEL R75, R35, -INF , P1 ;  /* 0xff800000234b7808 */ /* 0x002fe40000800000 */
[----:B------:R-:W-:Y:S02]  /*a6c0*/  FMNMX.FTZ R38, R77, R38, !PT ;  /* 0x000000264d267209 */ /* 0x000fe40007810000 */
[----:B------:R-:W-:-:S02]  /*a6d0*/  ISETP.GT.AND P1, PT, R34, 0x19, PT ;  /* 0x000000192200780c */ /* 0x000fc40003f24270 */
[----:B---3--:R-:W-:Y:S02]  /*a6e0*/  FSEL R73, R73, -INF , P2 ;  /* 0xff80000049497808 */ /* 0x008fe40001000000 */
[----:B------:R-:W-:Y:S02]  /*a6f0*/  FMNMX.FTZ R38, R75, R38, !PT ;  /* 0x000000264b267209 */ /* 0x000fe40007810000 */
[C---:B------:R-:W-:Y:S02]  /*a700*/  ISETP.GT.AND P2, PT, R34.reuse, 0x20, PT ;  /* 0x000000202200780c */ /* 0x040fe40003f44270 */
[----:B------:R-:W-:Y:S02]  /*a710*/  FSEL R37, R37, -INF , P1 ;  /* 0xff80000025257808 */ /* 0x000fe40000800000 */
[----:B------:R-:W-:Y:S02]  /*a720*/  FMNMX.FTZ R38, R73, R38, !PT ;  /* 0x0000002649267209 */ /* 0x000fe40007810000 */
[----:B------:R-:W-:-:S02]  /*a730*/  ISETP.GT.AND P1, PT, R34, 0x21, PT ;  /* 0x000000212200780c */ /* 0x000fc40003f24270 */
[----:B------:R-:W-:Y:S02]  /*a740*/  FSEL R27, R42, -INF , P2 ;  /* 0xff8000002a1b7808 */ /* 0x000fe40001000000 */
[----:B------:R-:W-:Y:S01]  /*a750*/  FMNMX.FTZ R38, R37, R38, !PT ;  /* 0x0000002625267209 */ /* 0x000fe20007810000 */
[----:B------:R-:W-:Y:S01]  /*a760*/  MUFU.TANH R42, R65 ;  /* 0x00000041002a7308 */ /* 0x000fe20000002400 */
[C---:B------:R-:W-:Y:S02]  /*a770*/  ISETP.GT.AND P2, PT, R34.reuse, 0x28, PT ;  /* 0x000000282200780c */ /* 0x040fe40003f44270 */
[----:B------:R-:W-:Y:S02]  /*a780*/  FSEL R29, R43, -INF , P1 ;  /* 0xff8000002b1d7808 */ /* 0x000fe40000800000 */
[----:B------:R-:W-:Y:S02]  /*a790*/  FMNMX.FTZ R38, R27, R38, !PT ;  /* 0x000000261b267209 */ /* 0x000fe40007810000 */
[----:B------:R-:W-:-:S02]  /*a7a0*/  ISETP.GT.AND P1, PT, R34, 0x29, PT ;  /* 0x000000292200780c */ /* 0x000fc40003f24270 */
[----:B------:R-:W-:Y:S02]  /*a7b0*/  FSEL R31, R46, -INF , P2 ;  /* 0xff8000002e1f7808 */ /* 0x000fe40001000000 */
[----:B------:R-:W-:Y:S02]  /*a7c0*/  FMNMX.FTZ R38, R29, R38, !PT ;  /* 0x000000261d267209 */ /* 0x000fe40007810000 */
        /* <DEDUP_REMOVED lines=33> */
[----:B------:R-:W-:Y:S01]  /*a9e0*/  ISETP.GT.AND P1, PT, R34, 0x59, PT ;  /* 0x000000592200780c */ /* 0x000fe20003f24270 */
[----:B------:R-:W-:Y:S01]  /*a9f0*/  FMUL.FTZ R34, R45, UR4 ;  /* 0x000000042d227c20 */ /* 0x000fe20008410000 */
[----:B------:R-:W-:-:S02]  /*aa00*/  FSEL R71, R70, -INF , P2 ;  /* 0xff80000046477808 */ /* 0x000fc40001000000 */
[----:B------:R-:W-:Y:S01]  /*aa10*/  FMNMX.FTZ R38, R67, R38, !PT ;  /* 0x0000002643267209 */ /* 0x000fe20007810000 */
[----:B------:R0:W1:Y:S01]  /*aa20*/  MUFU.TANH R95, R34 ;  /* 0x00000022005f7308 */ /* 0x0000620000002400 */
[----:B------:R-:W-:Y:S02]  /*aa30*/  FSEL R45, R40, -INF , P1 ;  /* 0xff800000282d7808 */ /* 0x000fe40000800000 */
[----:B------:R-:W-:Y:S02]  /*aa40*/  FMNMX.FTZ R38, R71, R38, !PT ;  /* 0x0000002647267209 */ /* 0x000fe40007810000 */
[----:B----4-:R-:W-:Y:S02]  /*aa50*/  VIADDMNMX R36, R12, R36, R87, PT ;  /* 0x000000240c247246 */ /* 0x010fe40003800157 */
[----:B------:R-:W-:Y:S01]  /*aa60*/  FMNMX.FTZ R38, R45, R38, !PT ;  /* 0x000000262d267209 */ /* 0x000fe20007810000 */
[----:B------:R2:W-:Y:S01]  /*aa70*/  MUFU.TANH R40, R61 ;  /* 0x0000003d00287308 */ /* 0x0005e20000002400 */
[C---:B------:R-:W-:Y:S01]  /*aa80*/  ISETP.GT.AND P1, PT, R36.reuse, RZ, PT ;  /* 0x000000ff2400720c */ /* 0x040fe20003f24270 */
[----:B0-----:R-:W-:Y:S01]  /*aa90*/  FMUL.FTZ R34, R69, UR4 ;  /* 0x0000000445227c20 */ /* 0x001fe20008410000 */
[C---:B------:R-:W-:Y:S01]  /*aaa0*/  ISETP.GT.AND P2, PT, R36.reuse, 0x1, PT ;  /* 0x000000012400780c */ /* 0x040fe20003f44270 */
[----:B------:R-:W0:Y:S01]  /*aab0*/  SHFL.BFLY PT, R89, R38, 0x2, 0x1f ;  /* 0x0c401f0026597f89 */ /* 0x000e2200000e0000 */
[----:B------:R-:W-:Y:S01]  /*aac0*/  ISETP.GT.AND P3, PT, R36, 0x8, PT ;  /* 0x000000082400780c */ /* 0x000fe20003f64270 */
[----:B------:R-:W-:Y:S01]  /*aad0*/  ULDC UR4, c[0x0][0x988] ;  /* 0x0002620000047ab9 */ /* 0x000fe20000000800 */
[----:B------:R-:W-:Y:S01]  /*aae0*/  FSEL R46, R0, -INF , P1 ;  /* 0xff800000002e7808 */ /* 0x000fe20000800000 */
[----:B------:R-:W-:Y:S01]  /*aaf0*/  IMAD.U32 R12, RZ, RZ, UR4 ;  /* 0x00000004ff0c7e24 */ /* 0x000fe2000f8e00ff */
[----:B------:R-:W-:Y:S01]  /*ab00*/  FSEL R87, R3, -INF , P2 ;  /* 0xff80000003577808 */ /* 0x000fe20001000000 */
[----:B------:R-:W-:Y:S01]  /*ab10*/  MUFU.TANH R34, R34 ;  /* 0x0000002200227308 */ /* 0x000fe20000002400 */
[----:B------:R-:W-:-:S02]  /*ab20*/  ISETP.GT.AND P1, PT, R36, 0x9, PT ;  /* 0x000000092400780c */ /* 0x000fc40003f24270 */
[----:B------:R-:W-:Y:S02]  /*ab30*/  FMNMX.FTZ R0, R46, R87, !PT ;  /* 0x000000572e007209 */ /* 0x000fe40007810000 */
[----:B------:R-:W-:Y:S02]  /*ab40*/  ISETP.GT.AND P2, PT, R36, 0x10, PT ;  /* 0x000000102400780c */ /* 0x000fe40003f44270 */
[----:B--2---:R-:W-:Y:S02]  /*ab50*/  FSEL R61, R20, -INF , P1 ;  /* 0xff800000143d7808 */ /* 0x004fe40000800000 */
[----:B------:R-:W-:Y:S02]  /*ab60*/  FSEL R65, R24, -INF , P2 ;  /* 0xff80000018417808 */ /* 0x000fe40001000000 */
[C---:B------:R-:W-:Y:S02]  /*ab70*/  ISETP.GT.AND P1, PT, R36.reuse, 0x18, PT ;  /* 0x000000182400780c */ /* 0x040fe40003f24270 */
[----:B------:R-:W-:-:S04]  /*ab80*/  ISETP.GT.AND P2, PT, R36, 0x19, PT ;  /* 0x000000192400780c */ /* 0x000fc80003f44270 */
[----:B------:R-:W-:Y:S02]  /*ab90*/  FSEL R91, R28, -INF , P2 ;  /* 0xff8000001c5b7808 */ /* 0x000fe40001000000 */
[----:B0-----:R-:W-:Y:S02]  /*aba0*/  FMNMX.FTZ R89, R38, R89, !PT ;  /* 0x0000005926597209 */ /* 0x001fe40007810000 */
[----:B------:R0:W-:Y:S01]  /*abb0*/  MUFU.TANH R38, R57 ;  /* 0x0000003900267308 */ /* 0x0001e20000002400 */
[----:B------:R-:W-:Y:S02]  /*abc0*/  ISETP.GT.AND P2, PT, R36, 0x21, PT ;  /* 0x000000212400780c */ /* 0x000fe40003f44270 */
[----:B------:R-:W2:Y:S02]  /*abd0*/  SHFL.BFLY PT, R176, R89, 0x1, 0x1f ;  /* 0x0c201f0059b07f89 */ /* 0x000ea400000e0000 */
[----:B------:R-:W-:Y:S02]  /*abe0*/  FSEL R93, R30, -INF , P2 ;  /* 0xff8000001e5d7808 */ /* 0x000fe40001000000 */
[----:B------:R-:W-:-:S02]  /*abf0*/  ISETP.GT.AND P2, PT, R36, 0x29, PT ;  /* 0x000000292400780c */ /* 0x000fc40003f44270 */
[----:B0-----:R-:W-:Y:S02]  /*ac00*/  FSEL R57, R15, -INF , P3 ;  /* 0xff8000000f397808 */ /* 0x001fe40001800000 */
[----:B------:R-:W-:Y:S02]  /*ac10*/  ISETP.GT.AND P3, PT, R36, 0x11, PT ;  /* 0x000000112400780c */ /* 0x000fe40003f64270 */
[----:B------:R-:W-:Y:S02]  /*ac20*/  FMNMX.FTZ R0, R57, R0, !PT ;  /* 0x0000000039007209 */ /* 0x000fe40007810000 */
[----:B------:R-:W-:Y:S02]  /*ac30*/  FSEL R69, R25, -INF , P3 ;  /* 0xff80000019457808 */ /* 0x000fe40001800000 */
[----:B------:R-:W-:Y:S02]  /*ac40*/  FMNMX.FTZ R0, R61, R0, !PT ;  /* 0x000000003d007209 */ /* 0x000fe40007810000 */
[----:B-1----:R-:W-:-:S02]  /*ac50*/  FSEL R95, R95, -INF , P2 ;  /* 0xff8000005f5f7808 */ /* 0x002fc40001000000 */
[----:B------:R-:W-:Y:S02]  /*ac60*/  FMNMX.FTZ R20, R65, R0, !PT ;  /* 0x0000000041147209 */ /* 0x000fe40007810000 */
[----:B------:R-:W-:Y:S02]  /*ac70*/  ISETP.GT.AND P2, PT, R36, 0x31, PT ;  /* 0x000000312400780c */ /* 0x000fe40003f44270 */
[----:B------:R-:W-:Y:S02]  /*ac80*/  FMNMX.FTZ R20, R69, R20, !PT ;  /* 0x0000001445147209 */ /* 0x000fe40007810000 */
[----:B--2---:R-:W-:Y:S02]  /*ac90*/  FMNMX.FTZ R176, R89, R176, !PT ;  /* 0x000000b059b07209 */ /* 0x004fe40007810000 */
[----:B------:R-:W-:Y:S02]  /*aca0*/  FSEL R89, R26, -INF , P1 ;  /* 0xff8000001a597808 */ /* 0x000fe40000800000 */
[C---:B------:R-:W-:Y:S01]  /*acb0*/  FSETP.NEU.FTZ.AND P4, PT, R176.reuse, -INF , PT ;  /* 0xff800000b000780b */ /* 0x040fe20003f9d000 */
[----:B------:R-:W-:Y:S01]  /*acc0*/  FMUL.FTZ R3, R176, R12 ;  /* 0x0000000cb0037220 */ /* 0x000fe20000410000 */
[----:B------:R-:W-:-:S02]  /*acd0*/  ISETP.GT.AND P1, PT, R36, 0x20, PT ;  /* 0x000000202400780c */ /* 0x000fc40003f24270 */
[----:B------:R-:W-:Y:S02]  /*ace0*/  FMNMX.FTZ R20, R89, R20, !PT ;  /* 0x0000001459147209 */ /* 0x000fe40007810000 */
[----:B------:R-:W-:Y:S02]  /*acf0*/  FSEL R0, R3, RZ, P4 ;  /* 0x000000ff03007208 */ /* 0x000fe40002000000 */
[----:B------:R-:W-:Y:S02]  /*ad00*/  FMNMX.FTZ R20, R91, R20, !PT ;  /* 0x000000145b147209 */ /* 0x000fe40007810000 */
[----:B------:R-:W-:Y:S01]  /*ad10*/  FSEL R97, R49, -INF , P2 ;  /* 0xff80000031617808 */ /* 0x000fe20001000000 */
[-CC-:B------:R-:W-:Y:S01]  /*ad20*/  FFMA.FTZ R153, R85, R12.reuse, -R0.reuse ;  /* 0x0000000c55997223 */ /* 0x180fe20000010800 */
[----:B------:R-:W-:Y:S01]  /*ad30*/  FSEL R85, R32, -INF , P1 ;  /* 0xff80000020557808 */ /* 0x000fe20000800000 */
[-CC-:B------:R-:W-:Y:S01]  /*ad40*/  FFMA.FTZ R24, R83, R12.reuse, -R0.reuse ;  /* 0x0000000c53187223 */ /* 0x180fe20000010800 */
[----:B------:R-:W-:Y:S01]  /*ad50*/  ISETP.GT.AND P1, PT, R36, 0x28, PT ;  /* 0x000000282400780c */ /* 0x000fe20003f24270 */
[--C-:B------:R-:W-:Y:S01]  /*ad60*/  FFMA.FTZ R155, R81, R12, -R0.reuse ;  /* 0x0000000c519b7223 */ /* 0x100fe20000010800 */
[----:B------:R-:W-:Y:S01]  /*ad70*/  FMNMX.FTZ R20, R85, R20, !PT ;  /* 0x0000001455147209 */ /* 0x000fe20007810000 */
[-CC-:B------:R-:W-:Y:S01]  /*ad80*/  FFMA.FTZ R26, R79, R12.reuse, -R0.reuse ;  /* 0x0000000c4f1a7223 */ /* 0x180fe20000010800 */
[----:B------:R-:W-:Y:S01]  /*ad90*/  FSEL R83, R44, -INF , P1 ;  /* 0xff8000002c537808 */ /* 0x000fe20000800000 */
[--C-:B------:R-:W-:Y:S01]  /*ada0*/  FFMA.FTZ R169, R77, R12, -R0.reuse ;  /* 0x0000000c4da97223 */ /* 0x100fe20000010800 */
[----:B------:R-:W-:Y:S01]  /*adb0*/  FMNMX.FTZ R20, R93, R20, !PT ;  /* 0x000000145d147209 */ /* 0x000fe20007810000 */
[-CC-:B------:R-:W-:Y:S01]  /*adc0*/  FFMA.FTZ R30, R37, R12.reuse, -R0.reuse ;  /* 0x0000000c251e7223 */ /* 0x180fe20000010800 */
[----:B------:R-:W-:Y:S01]  /*add0*/  ISETP.GT.AND P1, PT, R36, 0x30, PT ;  /* 0x000000302400780c */ /* 0x000fe20003f24270 */
[--C-:B------:R-:W-:Y:S01]  /*ade0*/  FFMA.FTZ R165, R27, R12, -R0.reuse ;  /* 0x0000000c1ba57223 */ /* 0x100fe20000010800 */
[----:B------:R-:W-:Y:S01]  /*adf0*/  FMNMX.FTZ R20, R83, R20, !PT ;  /* 0x0000001453147209 */ /* 0x000fe20007810000 */
[----:B------:R-:W-:Y:S01]  /*ae00*/  MUFU.EX2 R153, R153 ;  /* 0x0000009900997308 */ /* 0x000fe20000000800 */
[----:B------:R-:W-:Y:S01]  /*ae10*/  FSEL R81, R48, -INF , P1 ;  /* 0xff80000030517808 */ /* 0x000fe20000800000 */
[--C-:B------:R-:W-:Y:S01]  /*ae20*/  FFMA.FTZ R28, R75, R12, -R0.reuse ;  /* 0x0000000c4b1c7223 */ /* 0x100fe20000010800 */
[----:B------:R-:W-:Y:S01]  /*ae30*/  FMNMX.FTZ R20, R95, R20, !PT ;  /* 0x000000145f147209 */ /* 0x000fe20007810000 */
[-CC-:B------:R-:W-:Y:S01]  /*ae40*/  FFMA.FTZ R171, R73, R12.reuse, -R0.reuse ;  /* 0x0000000c49ab7223 */ /* 0x180fe20000010800 */
[C---:B------:R-:W-:Y:S01]  /*ae50*/  ISETP.GT.AND P1, PT, R36.reuse, 0x38, PT ;  /* 0x000000382400780c */ /* 0x040fe20003f24270 */
[--C-:B------:R-:W-:Y:S01]  /*ae60*/  FFMA.FTZ R32, R29, R12, -R0.reuse ;  /* 0x0000000c1d207223 */ /* 0x100fe20000010800 */
[----:B------:R-:W-:Y:S01]  /*ae70*/  FMNMX.FTZ R20, R81, R20, !PT ;  /* 0x0000001451147209 */ /* 0x000fe20007810000 */
[----:B------:R-:W0:Y:S01]  /*ae80*/  MUFU.EX2 R24, R24 ;  /* 0x0000001800187308 */ /* 0x000e220000000800 */
[----:B------:R-:W-:Y:S01]  /*ae90*/  ISETP.GT.AND P2, PT, R36, 0x39, PT ;  /* 0x000000392400780c */ /* 0x000fe20003f44270 */
[-CC-:B------:R-:W-:Y:S01]  /*aea0*/  FFMA.FTZ R167, R31, R12.reuse, -R0.reuse ;  /* 0x0000000c1fa77223 */ /* 0x180fe20000010800 */
[----:B------:R-:W-:Y:S01]  /*aeb0*/  FSEL R79, R52, -INF , P1 ;  /* 0xff800000344f7808 */ /* 0x000fe20000800000 */
[--C-:B------:R-:W-:Y:S01]  /*aec0*/  FFMA.FTZ R161, R35, R12, -R0.reuse ;  /* 0x0000000c23a17223 */ /* 0x100fe20000010800 */
[----:B------:R-:W-:Y:S01]  /*aed0*/  FMNMX.FTZ R20, R97, R20, !PT ;  /* 0x0000001461147209 */ /* 0x000fe20007810000 */
[-CC-:B------:R-:W-:Y:S01]  /*aee0*/  FFMA.FTZ R163, R41, R12.reuse, -R0.reuse ;  /* 0x0000000c29a37223 */ /* 0x180fe20000010800 */
[C---:B------:R-:W-:Y:S01]  /*aef0*/  ISETP.GT.AND P1, PT, R36.reuse, 0x40, PT ;  /* 0x000000402400780c */ /* 0x040fe20003f24270 */
[----:B------:R-:W1:Y:S01]  /*af00*/  MUFU.EX2 R155, R155 ;  /* 0x0000009b009b7308 */ /* 0x000e620000000800 */
[----:B------:R-:W-:Y:S01]  /*af10*/  FSEL R99, R53, -INF , P2 ;  /* 0xff80000035637808 */ /* 0x000fe20001000000 */
[--C-:B------:R-:W-:Y:S01]  /*af20*/  FFMA.FTZ R44, R43, R12, -R0.reuse ;  /* 0x0000000c2b2c7223 */ /* 0x100fe20000010800 */
[----:B------:R-:W-:Y:S01]  /*af30*/  FMNMX.FTZ R20, R79, R20, !PT ;  /* 0x000000144f147209 */ /* 0x000fe20007810000 */
[-CC-:B------:R-:W-:Y:S01]  /*af40*/  FFMA.FTZ R157, R47, R12.reuse, -R0.reuse ;  /* 0x0000000c2f9d7223 */ /* 0x180fe20000010800 */
[----:B------:R-:W-:Y:S01]  /*af50*/  ISETP.GT.AND P2, PT, R36, 0x41, PT ;  /* 0x000000412400780c */ /* 0x000fe20003f44270 */
[----:B------:R-:W-:Y:S01]  /*af60*/  FFMA.FTZ R159, R55, R12, -R0 ;  /* 0x0000000c379f7223 */ /* 0x000fe20000010800 */
[----:B------:R-:W-:Y:S01]  /*af70*/  FSEL R101, R56, -INF , P1 ;  /* 0xff80000038657808 */ /* 0x000fe20000800000 */
[----:B------:R-:W2:Y:S01]  /*af80*/  MUFU.EX2 R26, R26 ;  /* 0x0000001a001a7308 */ /* 0x000ea20000000800 */
[----:B------:R-:W-:Y:S01]  /*af90*/  FMNMX.FTZ R20, R99, R20, !PT ;  /* 0x0000001463147209 */ /* 0x000fe20007810000 */
[----:B0-----:R-:W-:Y:S01]  /*afa0*/  FADD.FTZ R52, R153, R24 ;  /* 0x0000001899347221 */ /* 0x001fe20000010000 */
[----:B------:R-:W-:Y:S01]  /*afb0*/  ISETP.GT.AND P1, PT, R36, 0x48, PT ;  /* 0x000000482400780c */ /* 0x000fe20003f24270 */
[-CC-:B------:R-:W-:Y:S01]  /*afc0*/  FFMA.FTZ R173, R59, R12.reuse, -R0.reuse ;  /* 0x0000000c3bad7223 */ /* 0x180fe20000010800 */
[----:B------:R-:W-:Y:S01]  /*afd0*/  FSEL R77, R38, -INF , P2 ;  /* 0xff800000264d7808 */ /* 0x000fe20001000000 */
[--C-:B------:R-:W-:Y:S01]  /*afe0*/  FFMA.FTZ R38, R63, R12, -R0.reuse ;  /* 0x0000000c3f267223 */ /* 0x100fe20000010800 */
[----:B------:R-:W-:Y:S01]  /*aff0*/  FMNMX.FTZ R20, R101, R20, !PT ;  /* 0x0000001465147209 */ /* 0x000fe20007810000 */
[----:B------:R-:W0:Y:S01]  /*b000*/  MUFU.EX2 R169, R169 ;  /* 0x000000a900a97308 */ /* 0x000e220000000800 */
[----:B------:R-:W-:Y:S01]  /*b010*/  ISETP.GT.AND P2, PT, R36, 0x49, PT ;  /* 0x000000492400780c */ /* 0x000fe20003f44270 */
[----:B------:R-:W-:Y:S01]  /*b020*/  FFMA.FTZ R175, R71, R12, -R0 ;  /* 0x0000000c47af7223 */ /* 0x000fe20000010800 */
[----:B------:R-:W-:-:S02]  /*b030*/  FSEL R3, R60, -INF , P1 ;  /* 0xff8000003c037808 */ /* 0x000fc40000800000 */
[----:B------:R-:W-:Y:S02]  /*b040*/  FMNMX.FTZ R20, R77, R20, !PT ;  /* 0x000000144d147209 */ /* 0x000fe40007810000 */
[----:B------:R-:W-:Y:S01]  /*b050*/  ISETP.GT.AND P1, PT, R36, 0x50, PT ;  /* 0x000000502400780c */ /* 0x000fe20003f24270 */
[----:B------:R-:W3:Y:S01]  /*b060*/  MUFU.EX2 R28, R28 ;  /* 0x0000001c001c7308 */ /* 0x000ee20000000800 */
[----:B------:R-:W-:Y:S01]  /*b070*/  FSEL R25, R40, -INF , P2 ;  /* 0xff80000028197808 */ /* 0x000fe20001000000 */
[----:B------:R-:W-:Y:S01]  /*b080*/  FFMA.FTZ R40, R39, R12, -R0 ;  /* 0x0000000c27287223 */ /* 0x000fe20000010800 */
[----:B------:R-:W-:Y:S02]  /*b090*/  FMNMX.FTZ R20, R3, R20, !PT ;  /* 0x0000001403147209 */ /* 0x000fe40007810000 */
[----:B------:R-:W-:Y:S02]  /*b0a0*/  ISETP.GT.AND P2, PT, R36, 0x51, PT ;  /* 0x000000512400780c */ /* 0x000fe40003f44270 */
[----:B------:R-:W-:Y:S01]  /*b0b0*/  FSEL R15, R64, -INF , P1 ;  /* 0xff800000400f7808 */ /* 0x000fe20000800000 */
[----:B------:R-:W-:Y:S01]  /*b0c0*/  MUFU.EX2 R171, R171 ;  /* 0x000000ab00ab7308 */ /* 0x000fe20000000800 */
[----:B------:R-:W-:-:S02]  /*b0d0*/  FMNMX.FTZ R20, R25, R20, !PT ;  /* 0x0000001419147209 */ /* 0x000fc40007810000 */
[----:B------:R-:W-:Y:S02]  /*b0e0*/  ISETP.GT.AND P1, PT, R36, 0x58, PT ;  /* 0x000000582400780c */ /* 0x000fe40003f24270 */
[----:B------:R-:W-:Y:S01]  /*b0f0*/  FSEL R49, R42, -INF , P2 ;  /* 0xff8000002a317808 */ /* 0x000fe20001000000 */
[--C-:B------:R-:W-:Y:S01]  /*b100*/  FFMA.FTZ R42, R67, R12, -R0.reuse ;  /* 0x0000000c432a7223 */ /* 0x100fe20000010800 */
[----:B------:R-:W-:Y:S01]  /*b110*/  FMNMX.FTZ R20, R15, R20, !PT ;  /* 0x000000140f147209 */ /* 0x000fe20007810000 */
[----:B------:R-:W-:Y:S01]  /*b120*/  MUFU.EX2 R30, R30 ;  /* 0x0000001e001e7308 */ /* 0x000fe20000000800 */
[----:B------:R-:W-:Y:S01]  /*b130*/  ISETP.GT.AND P2, PT, R36, 0x59, PT ;  /* 0x000000592400780c */ /* 0x000fe20003f44270 */
[----:B------:R-:W-:Y:S01]  /*b140*/  FFMA.FTZ R36, R33, R12, -R0 ;  /* 0x0000000c21247223 */ /* 0x000fe20000010800 */
[----:B------:R-:W-:Y:S02]  /*b150*/  FSEL R37, R68, -INF , P1 ;  /* 0xff80000044257808 */ /* 0x000fe40000800000 */
[----:B------:R-:W-:-:S02]  /*b160*/  FMNMX.FTZ R20, R49, R20, !PT ;  /* 0x0000001431147209 */ /* 0x000fc40007810000 */
[----:B------:R-:W-:Y:S01]  /*b170*/  FSEL R53, R34, -INF , P2 ;  /* 0xff80000022357808 */ /* 0x000fe20001000000 */
[----:B------:R-:W-:Y:S01]  /*b180*/  MUFU.EX2 R165, R165 ;  /* 0x000000a500a57308 */ /* 0x000fe20000000800 */
[----:B------:R-:W-:Y:S01]  /*b190*/  FMNMX.FTZ R20, R37, R20, !PT ;  /* 0x0000001425147209 */ /* 0x000fe20007810000 */
[-CC-:B------:R-:W-:Y:S01]  /*b1a0*/  FFMA.FTZ R34, R51, R12.reuse, -R0.reuse ;  /* 0x0000000c33227223 */ /* 0x180fe20000010800 */
[----:B------:R-:W-:Y:S01]  /*b1b0*/  F2FP.BF16.F32.PACK_AB R153, R24, R153 ;  /* 0x000000991899723e */ /* 0x000fe200000010ff */
[----:B------:R-:W-:Y:S01]  /*b1c0*/  FFMA.FTZ R0, R45, R12, -R0 ;  /* 0x0000000c2d007223 */ /* 0x000fe20000010800 */
[----:B------:R-:W-:-:S03]  /*b1d0*/  FMNMX.FTZ R20, R53, R20, !PT ;  /* 0x0000001435147209 */ /* 0x000fc60007810000 */
[----:B------:R-:W-:Y:S02]  /*b1e0*/  MUFU.EX2 R32, R32 ;  /* 0x0000002000207308 */ /* 0x000fe40000000800 */
[----:B------:R-:W4:Y:S06]  /*b1f0*/  SHFL.BFLY PT, R27, R20, 0x2, 0x1f ;  /* 0x0c401f00141b7f89 */ /* 0x000f2c00000e0000 */
        /* <DEDUP_REMOVED lines=13> */
[----:B------:R-:W-:Y:S01]  /*b2d0*/  FSEL R48, R27, RZ, P1 ;  /* 0x000000ff1b307208 */ /* 0x000fe20000800000 */
[----:B-1----:R-:W-:Y:S01]  /*b2e0*/  FADD.FTZ R27, R155, R52 ;  /* 0x000000349b1b7221 */ /* 0x002fe20000010000 */
[----:B--2---:R-:W-:-:S03]  /*b2f0*/  F2FP.BF16.F32.PACK_AB R155, R26, R155 ;  /* 0x0000009b1a9b723e */ /* 0x004fc600000010ff */
        /* <DEDUP_REMOVED lines=9> */
[----:B------:R-:W-:Y:S01]  /*b390*/  FFMA.FTZ R85, R85, R12, -R48 ;  /* 0x0000000c55557223 */ /* 0x000fe20000010830 */
[----:B------:R-:W-:Y:S01]  /*b3a0*/  FADD.FTZ R52, R26, R27 ;  /* 0x0000001b1a347221 */ /* 0x000fe20000010000 */
[----:B------:R-:W-:-:S02]  /*b3b0*/  VIADD R27, R13, 0x22840 ;  /* 0x000228400d1b7836 */ /* 0x000fc40000000000 */
[-CC-:B------:R-:W-:Y:S01]  /*b3c0*/  FFMA.FTZ R93, R93, R12.reuse, -R48.reuse ;  /* 0x0000000c5d5d7223 */ /* 0x180fe20000010830 */
[-C--:B------:R-:W-:Y:S01]  /*b3d0*/  FFMA.FTZ R83, R83, R12.reuse, -R48 ;  /* 0x0000000c53537223 */ /* 0x080fe20000010830 */
[----:B------:R-:W1:Y:S01]  /*b3e0*/  MUFU.EX2 R87, R87 ;  /* 0x0000005700577308 */ /* 0x000e620000000800 */
[----:B0-----:R-:W-:Y:S01]  /*b3f0*/  FADD.FTZ R31, R169, R52 ;  /* 0x00000034a91f7221 */ /* 0x001fe20000010000 */
[----:B-----5:R-:W-:Y:S01]  /*b400*/  PRMT R27, R74, 0x654, R27 ;  /* 0x000006544a1b7816 */ /* 0x020fe2000000001b */
[-CC-:B------:R-:W-:Y:S01]  /*b410*/  FFMA.FTZ R95, R95, R12.reuse, -R48.reuse ;  /* 0x0000000c5f5f7223 */ /* 0x180fe20000010830 */
[-CC-:B------:R-:W-:Y:S01]  /*b420*/  FFMA.FTZ R81, R81, R12.reuse, -R48.reuse ;  /* 0x0000000c51517223 */ /* 0x180fe20000010830 */
[----:B---3--:R-:W-:Y:S01]  /*b430*/  FADD.FTZ R52, R28, R31 ;  /* 0x0000001f1c347221 */ /* 0x008fe20000010000 */
[----:B------:R0:W-:Y:S01]  /*b440*/  SYNCS.ARRIVE.TRANS64.RED.A1T0 RZ, [R27+URZ], RZ ;  /* 0x000000ff1bff79a7 */ /* 0x0001e2000810043f */
        /* <DEDUP_REMOVED lines=10> */
[----:B-1----:R-:W-:Y:S01]  /*b4f0*/  FADD.FTZ R50, R46, R87 ;  /* 0x000000572e327221 */ /* 0x002fe20000010000 */
[-CC-:B------:R-:W-:Y:S01]  /*b500*/  FFMA.FTZ R49, R49, R12.reuse, -R48.reuse ;  /* 0x0000000c31317223 */ /* 0x180fe20000010830 */
[-CC-:B------:R-:W-:Y:S01]  /*b510*/  FFMA.FTZ R37, R37, R12.reuse, -R48.reuse ;  /* 0x0000000c25257223 */ /* 0x180fe20000010830 */
[----:B------:R-:W-:Y:S01]  /*b520*/  FFMA.FTZ R48, R53, R12, -R48 ;  /* 0x0000000c35307223 */ /* 0x000fe20000010830 */
[----:B------:R-:W-:-:S02]  /*b530*/  F2FP.BF16.F32.PACK_AB R169, R28, R169 ;  /* 0x000000a91ca9723e */ /* 0x000fc400000010ff */
[----:B------:R-:W-:Y:S01]  /*b540*/  F2FP.BF16.F32.PACK_AB R152, R87, R46 ;  /* 0x0000002e5798723e */ /* 0x000fe200000010ff */
[----:B------:R-:W1:Y:S01]  /*b550*/  MUFU.EX2 R65, R65 ;  /* 0x0000004100417308 */ /* 0x000e620000000800 */
[----:B--2---:R-:W-:-:S07]  /*b560*/  FADD.FTZ R29, R57, R50 ;  /* 0x00000032391d7221 */ /* 0x004fce0000010000 */
[----:B------:R-:W2:Y:S01]  /*b570*/  MUFU.EX2 R168, R69 ;  /* 0x0000004500a87308 */ /* 0x000ea20000000800 */
[C---:B---3--:R-:W-:Y:S01]  /*b580*/  FADD.FTZ R50, R154.reuse, R29 ;  /* 0x0000001d9a327221 */ /* 0x048fe20000010000 */
[----:B------:R-:W-:-:S06]  /*b590*/  F2FP.BF16.F32.PACK_AB R154, R154, R57 ;  /* 0x000000399a9a723e */ /* 0x000fcc00000010ff */
[----:B------:R-:W0:Y:S01]  /*b5a0*/  MUFU.EX2 R89, R89 ;  /* 0x0000005900597308 */ /* 0x000e220000000800 */
[----:B-1----:R-:W-:-:S07]  /*b5b0*/  FADD.FTZ R29, R65, R50 ;  /* 0x00000032411d7221 */ /* 0x002fce0000010000 */
[----:B------:R-:W1:Y:S01]  /*b5c0*/  MUFU.EX2 R170, R91 ;  /* 0x0000005b00aa7308 */ /* 0x000e620000000800 */
[----:B--2---:R-:W-:Y:S01]  /*b5d0*/  FADD.FTZ R50, R168, R29 ;  /* 0x0000001da8327221 */ /* 0x004fe20000010000 */
[----:B------:R-:W-:Y:S01]  /*b5e0*/  FADD.FTZ R29, R171, R52 ;  /* 0x00000034ab1d7221 */ /* 0x000fe20000010000 */
[----:B------:R-:W-:Y:S02]  /*b5f0*/  F2FP.BF16.F32.PACK_AB R171, R30, R171 ;  /* 0x000000ab1eab723e */ /* 0x000fe400000010ff */
[----:B------:R-:W-:Y:S01]  /*b600*/  F2FP.BF16.F32.PACK_AB R168, R168, R65 ;  /* 0x00000041a8a8723e */ /* 0x000fe200000010ff */
[----:B------:R-:W-:Y:S02]  /*b610*/  FADD.FTZ R52, R30, R29 ;  /* 0x0000001d1e347221 */ /* 0x000fe40000010000 */
[----:B------:R-:W2:Y:S01]  /*b620*/  MUFU.EX2 R85, R85 ;  /* 0x0000005500557308 */ /* 0x000ea20000000800 */
[----:B0-----:R-:W-:Y:S01]  /*b630*/  FADD.FTZ R27, R89, R50 ;  /* 0x00000032591b7221 */ /* 0x001fe20000010000 */
[----:B------:R-:W-:Y:S01]  /*b640*/  FADD.FTZ R29, R165, R52 ;  /* 0x00000034a51d7221 */ /* 0x000fe20000010000 */
[----:B------:R-:W-:-:S03]  /*b650*/  F2FP.BF16.F32.PACK_AB R165, R32, R165 ;  /* 0x000000a520a5723e */ /* 0x000fc600000010ff */
[----:B------:R-:W-:Y:S02]  /*b660*/  FADD.FTZ R52, R32, R29 ;  /* 0x0000001d20347221 */ /* 0x000fe40000010000 */
[----:B------:R-:W0:Y:S01]  /*b670*/  MUFU.EX2 R164, R93 ;  /* 0x0000005d00a47308 */ /* 0x000e220000000800 */
[----:B-1----:R-:W-:Y:S01]  /*b680*/  FADD.FTZ R50, R170, R27 ;  /* 0x0000001baa327221 */ /* 0x002fe20000010000 */
[----:B------:R-:W-:Y:S01]  /*b690*/  FADD.FTZ R29, R167, R52 ;  /* 0x00000034a71d7221 */ /* 0x000fe20000010000 */
[----:B------:R-:W-:Y:S02]  /*b6a0*/  F2FP.BF16.F32.PACK_AB R167, R36, R167 ;  /* 0x000000a724a7723e */ /* 0x000fe400000010ff */
[----:B------:R-:W-:-:S03]  /*b6b0*/  F2FP.BF16.F32.PACK_AB R170, R170, R89 ;  /* 0x00000059aaaa723e */ /* 0x000fc600000010ff */
[----:B------:R-:W1:Y:S01]  /*b6c0*/  MUFU.EX2 R83, R83 ;  /* 0x0000005300537308 */ /* 0x000e620000000800 */
[----:B--2---:R-:W-:-:S07]  /*b6d0*/  FADD.FTZ R27, R85, R50 ;  /* 0x00000032551b7221 */ /* 0x004fce0000010000 */
[----:B------:R-:W2:Y:S01]  /*b6e0*/  MUFU.EX2 R166, R95 ;  /* 0x0000005f00a67308 */ /* 0x000ea20000000800 */
[C---:B0-----:R-:W-:Y:S01]  /*b6f0*/  FADD.FTZ R50, R164.reuse, R27 ;  /* 0x0000001ba4327221 */ /* 0x041fe20000010000 */
[----:B------:R-:W-:-:S06]  /*b700*/  F2FP.BF16.F32.PACK_AB R164, R164, R85 ;  /* 0x00000055a4a4723e */ /* 0x000fcc00000010ff */
[----:B------:R-:W0:Y:S01]  /*b710*/  MUFU.EX2 R81, R81 ;  /* 0x0000005100517308 */ /* 0x000e220000000800 */
[----:B-1----:R-:W-:Y:S01]  /*b720*/  FADD.FTZ R27, R83, R50 ;  /* 0x00000032531b7221 */ /* 0x002fe20000010000 */
[----:B------:R-:W-:-:S06]  /*b730*/  FADD.FTZ R50, R36, R29 ;  /* 0x0000001d24327221 */ /* 0x000fcc0000010000 */
[----:B------:R-:W1:Y:S01]  /*b740*/  MUFU.EX2 R160, R97 ;  /* 0x0000006100a07308 */ /* 0x000e620000000800 */
[----:B--2---:R-:W-:Y:S01]  /*b750*/  FADD.FTZ R24, R166, R27 ;  /* 0x0000001ba6187221 */ /* 0x004fe20000010000 */
[----:B------:R-:W-:Y:S01]  /*b760*/  FADD.FTZ R27, R161, R50 ;  /* 0x00000032a11b7221 */ /* 0x000fe20000010000 */
[----:B------:R-:W-:Y:S02]  /*b770*/  F2FP.BF16.F32.PACK_AB R161, R40, R161 ;  /* 0x000000a128a1723e */ /* 0x000fe400000010ff */
[----:B------:R-:W-:Y:S01]  /*b780*/  F2FP.BF16.F32.PACK_AB R166, R166, R83 ;  /* 0x00000053a6a6723e */ /* 0x000fe200000010ff */
[----:B------:R-:W-:Y:S02]  /*b790*/  FADD.FTZ R26, R40, R27 ;  /* 0x0000001b281a7221 */ /* 0x000fe40000010000 */
[----:B------:R-:W2:Y:S02]  /*b7a0*/  MUFU.EX2 R79, R79 ;  /* 0x0000004f004f7308 */ /* 0x000ea40000000800 */
[----:B------:R-:W-:Y:S01]  /*b7b0*/  FADD.FTZ R27, R163, R26 ;  /* 0x0000001aa31b7221 */ /* 0x000fe20000010000 */
[----:B------:R-:W-:-:S03]  /*b7c0*/  F2FP.BF16.F32.PACK_AB R163, R44, R163 ;  /* 0x000000a32ca3723e */ /* 0x000fc600000010ff */
[----:B------:R-:W-:Y:S02]  /*b7d0*/  FADD.FTZ R26, R44, R27 ;  /* 0x0000001b2c1a7221 */ /* 0x000fe40000010000 */
[----:B------:R-:W3:Y:S02]  /*b7e0*/  MUFU.EX2 R162, R99 ;  /* 0x0000006300a27308 */ /* 0x000ee40000000800 */
[----:B------:R-:W-:Y:S01]  /*b7f0*/  FADD.FTZ R27, R157, R26 ;  /* 0x0000001a9d1b7221 */ /* 0x000fe20000010000 */
[----:B------:R-:W-:-:S03]  /*b800*/  F2FP.BF16.F32.PACK_AB R157, R34, R157 ;  /* 0x0000009d229d723e */ /* 0x000fc600000010ff */
[----:B------:R-:W-:Y:S02]  /*b810*/  FADD.FTZ R26, R34, R27 ;  /* 0x0000001b221a7221 */ /* 0x000fe40000010000 */
[----:B------:R-:W4:Y:S08]  /*b820*/  MUFU.EX2 R101, R101 ;  /* 0x0000006500657308 */ /* 0x000f300000000800 */
[----:B------:R0:W-:Y:S08]  /*b830*/  MUFU.EX2 R158, R25 ;  /* 0x00000019009e7308 */ /* 0x0001f00000000800 */
[----:B------:R-:W5:Y:S01]  /*b840*/  MUFU.EX2 R156, R77 ;  /* 0x0000004d009c7308 */ /* 0x000f620000000800 */
[----:B0-----:R-:W-:-:S04]  /*b850*/  FADD.FTZ R25, R81, R24 ;  /* 0x0000001851197221 */ /* 0x001fc80000010000 */
[C---:B-1----:R-:W-:Y:S01]  /*b860*/  FADD.FTZ R24, R160.reuse, R25 ;  /* 0x00000019a0187221 */ /* 0x042fe20000010000 */
[----:B------:R-:W-:Y:S02]  /*b870*/  F2FP.BF16.F32.PACK_AB R160, R160, R81 ;  /* 0x00000051a0a0723e */ /* 0x000fe400000010ff */
[----:B------:R-:W0:Y:S01]  /*b880*/  MUFU.EX2 R159, R159 ;  /* 0x0000009f009f7308 */ /* 0x000e220000000800 */
[----:B--2---:R-:W-:-:S04]  /*b890*/  FADD.FTZ R25, R79, R24 ;  /* 0x000000184f197221 */ /* 0x004fc80000010000 */
[C---:B---3--:R-:W-:Y:S01]  /*b8a0*/  FADD.FTZ R24, R162.reuse, R25 ;  /* 0x00000019a2187221 */ /* 0x048fe20000010000 */
[----:B------:R-:W-:Y:S02]  /*b8b0*/  F2FP.BF16.F32.PACK_AB R162, R162, R79 ;  /* 0x0000004fa2a2723e */ /* 0x000fe400000010ff */
[----:B------:R-:W1:Y:S01]  /*b8c0*/  MUFU.EX2 R3, R3 ;  /* 0x0000000300037308 */ /* 0x000e620000000800 */
[----:B----4-:R-:W-:-:S04]  /*b8d0*/  FADD.FTZ R25, R101, R24 ;  /* 0x0000001865197221 */ /* 0x010fc80000010000 */
[C---:B-----5:R-:W-:Y:S01]  /*b8e0*/  FADD.FTZ R24, R156.reuse, R25 ;  /* 0x000000199c187221 */ /* 0x060fe20000010000 */
[----:B------:R-:W-:Y:S02]  /*b8f0*/  F2FP.BF16.F32.PACK_AB R156, R156, R101 ;  /* 0x000000659c9c723e */ /* 0x000fe400000010ff */
[----:B------:R-:W2:Y:S01]  /*b900*/  MUFU.EX2 R38, R38 ;  /* 0x0000002600267308 */ /* 0x000ea20000000800 */
[----:B0-----:R-:W-:-:S07]  /*b910*/  FADD.FTZ R27, R159, R26 ;  /* 0x0000001a9f1b7221 */ /* 0x001fce0000010000 */
[----:B------:R-:W0:Y:S01]  /*b920*/  MUFU.EX2 R173, R173 ;  /* 0x000000ad00ad7308 */ /* 0x000e220000000800 */
[----:B-1----:R-:W-:-:S04]  /*b930*/  FADD.FTZ R25, R3, R24 ;  /* 0x0000001803197221 */ /* 0x002fc80000010000 */
[C---:B------:R-:W-:Y:S01]  /*b940*/  FADD.FTZ R26, R158.reuse, R25 ;  /* 0x000000199e1a7221 */ /* 0x040fe20000010000 */
[----:B------:R-:W-:Y:S02]  /*b950*/  F2FP.BF16.F32.PACK_AB R158, R158, R3 ;  /* 0x000000039e9e723e */ /* 0x000fe400000010ff */
        /* <DEDUP_REMOVED lines=16> */
[----:B--2---:R-:W-:-:S04]  /*ba60*/  FADD.FTZ R3, R37, R26 ;  /* 0x0000001a25037221 */ /* 0x004fc80000010000 */
[C---:B0-----:R-:W-:Y:S01]  /*ba70*/  FADD.FTZ R3, R48.reuse, R3 ;  /* 0x0000000330037221 */ /* 0x041fe20000010000 */
[----:B------:R-:W-:Y:S01]  /*ba80*/  F2FP.BF16.F32.PACK_AB R174, R48, R37 ;  /* 0x0000002530ae723e */ /* 0x000fe200000010ff */
[C---:B-1----:R-:W-:Y:S01]  /*ba90*/  FADD.FTZ R0, R24.reuse, R15 ;  /* 0x0000000f18007221 */ /* 0x042fe20000010000 */
[----:B------:R-:W-:Y:S01]  /*baa0*/  F2FP.BF16.F32.PACK_AB R175, R24, R175 ;  /* 0x000000af18af723e */ /* 0x000fe200000010ff */
[----:B------:R-:W-:Y:S06]  /*bab0*/  @!P0 BRA `(.L_x_5272) ;  /* 0x0000000000048947 */ /* 0x000fec0003800000 */
[----:B------:R-:W-:Y:S01]  /*bac0*/  BPT.TRAP 0x1 ;  /* 0x000000040000795c */ /* 0x000fe20000300000 */
.L_x_5272:
[----:B------:R0:W1:Y:S01]  /*bad0*/  SYNCS.PHASECHK.TRANS64.TRYWAIT P1, [R13+URZ+0x22850], R72 ;  /* 0x022850480d0075a7 */ /* 0x000062000802017f */
[----:B------:R-:W-:Y:S05]  /*bae0*/  @!P0 BRA `(.L_x_5273) ;  /* 0x0000000000048947 */ /* 0x000fea0003800000 */
[----:B------:R-:W-:Y:S01]  /*baf0*/  BPT.TRAP 0x1 ;  /* 0x000000040000795c */ /* 0x000fe20000300000 */
.L_x_5273:
[----:B------:R-:W-:Y:S04]  /*bb00*/  BSSY B0, `(.L_x_5274) ;  /* 0x0000004000007945 */ /* 0x000fe80003800000 */
[----:B-1----:R-:W-:Y:S05]  /*bb10*/  @P1 BRA `(.L_x_5275) ;  /* 0x0000000000081947 */ /* 0x002fea0003800000 */
[----:B------:R-:W1:Y:S02]  /*bb20*/  SYNCS.PHASECHK.TRANS64.TRYWAIT P1, [R13+URZ+0x22850], R72 ;  /* 0x022850480d0075a7 */ /* 0x000e64000802017f */
[----:B-1----:R-:W-:Y:S05]  /*bb30*/  @!P1 BRA `(.L_x_5276) ;  /* 0x0000011000d09947 */ /* 0x002fea0003800000 */
.L_x_5275:
[----:B------:R-:W-:Y:S05]  /*bb40*/  BSYNC B0 ;  /* 0x0000000000007941 */ /* 0x000fea0003800000 */
.L_x_5274:
        /* <DEDUP_REMOVED lines=14> */
[----:B------:R-:W-:Y:S01]  /*bc30*/  IMAD R24, R22, 0xc00, R227 ;  /* 0x00000c0016187824 */ /* 0x000fe200078e02e3 */
[----:B------:R-:W-:Y:S02]  /*bc40*/  R2UR UR23, R31 ;  /* 0x000000001f1772ca */ /* 0x000fe400000e0000 */
[----:B------:R-:W-:Y:S01]  /*bc50*/  R2UR UR27, R25 ;  /* 0x00000000191b72ca */ /* 0x000fe200000e0000 */
[C---:B------:R-:W-:Y:S01]  /*bc60*/  VIADD R26, R24.reuse, 0x80 ;  /* 0x00000080181a7836 */ /* 0x040fe20000000000 */
[C---:B------:R-:W-:Y:S01]  /*bc70*/  R2UR UR6, R24.reuse ;  /* 0x00000000180672ca */ /* 0x040fe200000e0000 */
[----:B------:R-:W-:-:S02]  /*bc80*/  VIADD R28, R24, 0x100 ;  /* 0x00000100181c7836 */ /* 0x000fc40000000000 */
[----:B------:R-:W-:Y:S01]  /*bc90*/  VIADD R30, R24, 0x200 ;  /* 0x00000200181e7836 */ /* 0x000fe20000000000 */
[----:B------:R-:W-:Y:S01]  /*bca0*/  R2UR UR10, R26 ;  /* 0x000000001a0a72ca */ /* 0x000fe200000e0000 */
[----:B------:R-:W-:Y:S01]  /*bcb0*/  VIADD R26, R24, 0x180 ;  /* 0x00000180181a7836 */ /* 0x000fe20000000000 */
[----:B------:R-:W-:Y:S01]  /*bcc0*/  R2UR UR14, R28 ;  /* 0x000000001c0e72ca */ /* 0x000fe200000e0000 */
[----:B------:R-:W-:Y:S01]  /*bcd0*/  VIADD R24, R24, 0x280 ;  /* 0x0000028018187836 */ /* 0x000fe20000000000 */
[----:B------:R-:W-:Y:S02]  /*bce0*/  R2UR UR22, R30 ;  /* 0x000000001e1672ca */ /* 0x000fe400000e0000 */
[----:B------:R-:W-:Y:S02]  /*bcf0*/  R2UR UR18, R26 ;  /* 0x000000001a1272ca */ /* 0x000fe400000e0000 */
        /* <DEDUP_REMOVED lines=26> */
.L_x_5277:
[----:B------:R-:W-:Y:S01]  /*bea0*/  ISETP.NE.AND P1, PT, R223, 0x1, PT ;  /* 0x00000001df00780c */ /* 0x000fe20003f25270 */
[----:B------:R-:W0:Y:S01]  /*beb0*/  S2R R152, SR_CgaCtaId ;  /* 0x0000000000987919 */ /* 0x000e220000008800 */
[----:B------:R-:W-:Y:S01]  /*bec0*/  IMAD.MOV.U32 R15, RZ, RZ, R229 ;  /* 0x000000ffff0f7224 */ /* 0x000fe200078e00e5 */
[----:B------:R-:W-:Y:S01]  /*bed0*/  ULDC UR36, c[0x0][0x9d8] ;  /* 0x0002760000247ab9 */ /* 0x000fe20000000800 */
[----:B------:R-:W-:Y:S01]  /*bee0*/  VIADD R13, R13, 0x22860 ;  /* 0x000228600d0d7836 */ /* 0x000fe20000000000 */
[----:B------:R-:W-:-:S08]  /*bef0*/  ULDC UR37, c[0x0][0x9d8] ;  /* 0x0002760000257ab9 */ /* 0x000fd00000000800 */
[----:B------:R-:W1:Y:S08]  /*bf00*/  @P1 LDC R14, c[0x0][0x44c] ;  /* 0x00011300ff0e1b82 */ /* 0x000e700000000800 */
[----:B------:R-:W2:Y:S01]  /*bf10*/  @P1 LDC R153, c[0x0][0x450] ;  /* 0x00011400ff991b82 */ /* 0x000ea20000000800 */
[----:B0-----:R-:W-:Y:S01]  /*bf20*/  PRMT R13, R152, 0x654, R13 ;  /* 0x00000654980d7816 */ /* 0x001fe2000000000d */
[----:B-1----:R-:W-:-:S03]  /*bf30*/  @P1 IMAD.HI.U32 R14, R229, R14, RZ ;  /* 0x0000000ee50e1227 */ /* 0x002fc600078e00ff */
[----:B------:R0:W-:Y:S02]  /*bf40*/  SYNCS.ARRIVE.TRANS64.RED.A1T0 RZ, [R13+URZ], RZ ;  /* 0x000000ff0dff79a7 */ /* 0x0001e4000810043f */
[----:B--2---:R-:W-:Y:S01]  /*bf50*/  @P1 SHF.R.U32.HI R15, RZ, R153, R14 ;  /* 0x00000099ff0f1219 */ /* 0x004fe2000001160e */
[----:B0-----:R-:W-:-:S03]  /*bf60*/  VIADD R13, R177, 0xfffffffe ;  /* 0xfffffffeb10d7836 */ /* 0x001fc60000000000 */
[----:B------:R-:W-:-:S05]  /*bf70*/  IADD3 R14, R15, R222, -R220 ;  /* 0x000000de0f0e7210 */ /* 0x000fca0007ffe8dc */
[----:B------:R-:W-:-:S05]  /*bf80*/  IMAD.HI R14, R14, 0x2aaaaaab, RZ ;  /* 0x2aaaaaab0e0e7827 */ /* 0x000fca00078e02ff */
[----:B------:R-:W-:-:S04]  /*bf90*/  SHF.R.U32.HI R15, RZ, 0x1f, R14 ;  /* 0x0000001fff0f7819 */ /* 0x000fc8000001160e */
[----:B------:R-:W-:-:S04]  /*bfa0*/  LEA.HI.SX32 R15, R14, R15, 0x1c ;  /* 0x0000000f0e0f7211 */ /* 0x000fc800078fe2ff */
[----:B------:R-:W-:-:S04]  /*bfb0*/  VIMNMX R221, RZ, R15, !PT ;  /* 0x0000000fffdd7248 */ /* 0x000fc80007fe0100 */
[----:B------:R-:W-:-:S13]  /*bfc0*/  ISETP.GE.AND P1, PT, R13, R221, PT ;  /* 0x000000dd0d00720c */ /* 0x000fda0003f26270 */
[----:B------:R-:W-:Y:S05]  /*bfd0*/  @!P1 BRA `(.L_x_5278) ;  /* 0x0000002c00209947 */ /* 0x000fea0003800000 */
[----:B------:R-:W-:Y:S02]  /*bfe0*/  IMAD.MOV.U32 R215, RZ, RZ, R176 ;  /* 0x000000ffffd77224 */ /* 0x000fe400078e00b0 */
[----:B------:R-:W-:-:S07]  /*bff0*/  IMAD.MOV.U32 R214, RZ, RZ, R20 ;  /* 0x000000ffffd67224 */ /* 0x000fce00078e0014 */
.L_x_5290:
[----:B------:R-:W-:Y:S01]  /*c000*/  VIADD R22, R22, 0x1 ;  /* 0x0000000116167836 */ /* 0x000fe20000000000 */
[----:B------:R-:W-:Y:S05]  /*c010*/  YIELD ;  /* 0x0000000000007946 */ /* 0x000fea0003800000 */
[----:B------:R-:W-:-:S04]  /*c020*/  ISETP.NE.AND P1, PT, R22, 0x2, PT ;  /* 0x000000021600780c */ /* 0x000fc80003f25270 */
[----:B------:R-:W-:Y:S02]  /*c030*/  SEL R15, RZ, 0x1, P1 ;  /* 0x00000001ff0f7807 */ /* 0x000fe40000800000 */
[----:B------:R-:W-:Y:S02]  /*c040*/  SEL R22, R22, RZ, P1 ;  /* 0x000000ff16167207 */ /* 0x000fe40000800000 */
[----:B------:R-:W-:Y:S01]  /*c050*/  LOP3.LUT R202, R202, R15, RZ, 0x3c, !PT ;  /* 0x0000000fcaca7212 */ /* 0x000fe200078e3cff */
[----:B0-----:R-:W-:Y:S06]  /*c060*/  @!P0 BRA `(.L_x_5279) ;  /* 0x0000000000048947 */ /* 0x001fec0003800000 */
[----:B------:R-:W-:Y:S01]  /*c070*/  BPT.TRAP 0x1 ;  /* 0x000000040000795c */ /* 0x000fe20000300000 */
.L_x_5279:
[----:B------:R-:W-:Y:S01]  /*c080*/  IMAD R14, R22, 0x8, R19 ;  /* 0x00000008160e7824 */ /* 0x000fe200078e0213 */
[----:B------:R-:W-:-:S04]  /*c090*/  SHF.L.U32 R15, R202, 0x1f, RZ ;  /* 0x0000001fca0f7819 */ /* 0x000fc800000006ff */
[----:B------:R0:W1:Y:S01]  /*c0a0*/  SYNCS.PHASECHK.TRANS64.TRYWAIT P1, [R14+URZ+0x22830], R15 ;  /* 0x0228300f0e0075a7 */ /* 0x000062000802017f */
[----:B------:R-:W-:Y:S05]  /*c0b0*/  @!P0 BRA `(.L_x_5280) ;  /* 0x0000000000048947 */ /* 0x000fea0003800000 */
[----:B------:R-:W-:Y:S01]  /*c0c0*/  BPT.TRAP 0x1 ;  /* 0x000000040000795c */ /* 0x000fe20000300000 */
.L_x_5280:
[----:B------:R-:W-:Y:S02]  /*c0d0*/  IMAD R154, R22, 0x300, R228 ;  /* 0x00000300169a7824 */ /* 0x000fe400078e02e4 */
[----:B------:R-:W-:Y:S01]  /*c0e0*/  IMAD.MOV.U32 R155, RZ, RZ, 0x40000040 ;  /* 0x40000040ff9b7424 */ /* 0x000fe200078e00ff */
[----:B-1----:R-:W-:Y:S06]  /*c0f0*/  @P1 BRA `(.L_x_5281) ;  /* 0x0000000000081947 */ /* 0x002fec0003800000 */
[----:B------:R-:W1:Y:S02]  /*c100*/  SYNCS.PHASECHK.TRANS64.TRYWAIT P1, [R14+URZ+0x22830], R15 ;  /* 0x0228300f0e0075a7 */ /* 0x000e64000802017f */
[----:B-1----:R-:W-:Y:S05]  /*c110*/  @!P1 BRA `(.L_x_5282) ;  /* 0x0000010c006c9947 */ /* 0x002fea0003800000 */
.L_x_5281:
[----:B------:R-:W-:Y:S05]  /*c120*/  WARPSYNC.ALL ;  /* 0x0000000000007948 */ /* 0x000fea0003800000 */
[C---:B------:R-:W-:Y:S01]  /*c130*/  R2UR UR6, R154.reuse ;  /* 0x000000009a0672ca */ /* 0x040fe200000e0000 */
[C---:B------:R-:W-:Y:S01]  /*c140*/  VIADD R152, R154.reuse, 0x2 ;  /* 0x000000029a987836 */ /* 0x040fe20000000000 */
[----:B------:R-:W-:Y:S01]  /*c150*/  R2UR UR7, R155 ;  /* 0x000000009b0772ca */ /* 0x000fe200000e0000 */
[----:B------:R-:W-:Y:S01]  /*c160*/  VIADD R20, R154, 0x4 ;  /* 0x000000049a147836 */ /* 0x000fe20000000000 */
[----:B------:R-:W-:Y:S01]  /*c170*/  R2UR UR4, R4 ;  /* 0x00000000040472ca */ /* 0x000fe200000e0000 */
[----:B------:R-:W-:Y:S01]  /*c180*/  IMAD.MOV.U32 R153, RZ, RZ, 0x40000040 ;  /* 0x40000040ff997424 */ /* 0x000fe200078e00ff */
[----:B------:R-:W-:Y:S01]  /*c190*/  R2UR UR5, R5 ;  /* 0x00000000050572ca */ /* 0x000fe200000e0000 */
[----:B------:R-:W-:Y:S01]  /*c1a0*/  IMAD.MOV.U32 R155, RZ, RZ, 0x40000040 ;  /* 0x40000040ff9b7424 */ /* 0x000fe200078e00ff */
[----:B------:R-:W-:Y:S01]  /*c1b0*/  IADD3 R154, R154, 0x6, RZ ;  /* 0x000000069a9a7810 */ /* 0x000fe20007ffe0ff */
[----:B------:R-:W-:Y:S01]  /*c1c0*/  IMAD.MOV.U32 R21, RZ, RZ, 0x40000040 ;  /* 0x40000040ff157424 */ /* 0x000fe200078e00ff */
[----:B------:R-:W-:Y:S01]  /*c1d0*/  R2UR UR10, R152 ;  /* 0x00000000980a72ca */ /* 0x000fe200000e0000 */
[----:B------:R-:W2:Y:S01]  /*c1e0*/  S2R R12, SR_TID.X ;  /* 0x00000000000c7919 */ /* 0x000ea20000002100 */
[----:B------:R-:W-:-:S02]  /*c1f0*/  R2UR UR11, R153 ;  /* 0x00000000990b72ca */ /* 0x000fc400000e0000 */
[----:B------:R-:W-:Y:S02]  /*c200*/  R2UR UR18, R154 ;  /* 0x000000009a1272ca */ /* 0x000fe400000e0000 */
[----:B------:R-:W-:Y:S02]  /*c210*/  R2UR UR19, R155 ;  /* 0x000000009b1372ca */ /* 0x000fe400000e0000 */
[----:B------:R-:W-:Y:S01]  /*c220*/  WARPGROUP.ARRIVE ;  /* 0x00000000000079c5 */ /* 0x000fe20000000000 */
[----:B------:R-:W-:Y:S02]  /*c230*/  R2UR UR8, R10 ;  /* 0x000000000a0872ca */ /* 0x000fe400000e0000 */
[----:B------:R-:W-:Y:S02]  /*c240*/  R2UR UR9, R11 ;  /* 0x000000000b0972ca */ /* 0x000fe400000e0000 */
[----:B------:R-:W-:Y:S01]  /*c250*/  R2UR UR14, R20 ;  /* 0x00000000140e72ca */ /* 0x000fe200000e0000 */
[----:B------:R-:W-:Y:S01]  /*c260*/  HGMMA.64x96x16.F32.BF16 R152, gdesc[UR4], RZ, !UPT, gsb0 ;  /* 0x01600000049879f0 */ /* 0x000fe2000c0018ff */
[----:B------:R-:W-:-:S02]  /*c270*/  R2UR UR15, R21 ;  /* 0x00000000150f72ca */ /* 0x000fc400000e0000 */
[----:B------:R-:W-:Y:S02]  /*c280*/  R2UR UR12, R8 ;  /* 0x00000000080c72ca */ /* 0x000fe400000e0000 */
[----:B------:R-:W-:Y:S02]  /*c290*/  R2UR UR13, R9 ;  /* 0x00000000090d72ca */ /* 0x000fe400000e0000 */
        /* <DEDUP_REMOVED lines=17> */
.L_x_5283:
[----:B------:R-:W3:Y:S01]  /*c3b0*/  LDL R12, [R1+0x28] ;  /* 0x00002800010c7983 */ /* 0x000ee20000100800 */
[----:B------:R-:W-:-:S03]  /*c3c0*/  ISETP.NE.AND P1, PT, R223, 0x1, PT ;  /* 0x00000001df00780c */ /* 0x000fc60003f25270 */
[----:B------:R-:W4:Y:S10]  /*c3d0*/  LDL R218, [R1+0x2c] ;  /* 0x00002c0001da7983 */ /* 0x000f340000100800 */
[----:B------:R-:W5:Y:S08]  /*c3e0*/  @P1 LDC R216, c[0x0][0x44c] ;  /* 0x00011300ffd81b82 */ /* 0x000f700000000800 */
[----:B------:R-:W0:Y:S01]  /*c3f0*/  @P1 LDC R20, c[0x0][0x450] ;  /* 0x00011400ff141b82 */ /* 0x000e220000000800 */
        /* <DEDUP_REMOVED lines=18> */
[----:B------:R-:W-:-:S03]  /*c520*/  FMUL.FTZ R186, R186, UR37 ;  /* 0x00000025baba7c20 */ /* 0x000fc60008410000 */
[----:B------:R-:W-:Y:S01]  /*c530*/  MUFU.TANH R180, R180 ;  /* 0x000000b400b47308 */ /* 0x000fe20000002400 */
[----:B------:R-:W-:Y:S01]  /*c540*/  FMUL.FTZ R187, R187, UR37 ;  /* 0x00000025bbbb7c20 */ /* 0x000fe20008410000 */
[----:B------:R-:W-:-:S06]  /*c550*/  FMUL.FTZ R190, R190, UR37 ;  /* 0x00000025bebe7c20 */ /* 0x000fcc0008410000 */
[----:B------:R-:W-:Y:S01]  /*c560*/  MUFU.TANH R181, R181 ;  /* 0x000000b500b57308 */ /* 0x000fe20000002400 */
[----:B------:R-:W-:Y:S01]  /*c570*/  FMUL.FTZ R191, R191, UR37 ;  /* 0x00000025bfbf7c20 */ /* 0x000fe20008410000 */
[----:B------:R-:W-:Y:S01]  /*c580*/  FMUL.FTZ R194, R194, UR37 ;  /* 0x00000025c2c27c20 */ /* 0x000fe20008410000 */
[----:B------:R-:W-:Y:S01]  /*c590*/  FMUL.FTZ R195, R195, UR37 ;  /* 0x00000025c3c37c20 */ /* 0x000fe20008410000 */
[----:B------:R-:W-:Y:S01]  /*c5a0*/  FMUL.FTZ R198, R198, UR37 ;  /* 0x00000025c6c67c20 */ /* 0x000fe20008410000 */
[----:B------:R-:W-:Y:S01]  /*c5b0*/  FMUL.FTZ R199, R199, UR37 ;  /* 0x00000025c7c77c20 */ /* 0x000fe20008410000 */
[----:B---3--:R-:W-:-:S04]  /*c5c0*/  IMAD.IADD R12, R12, 0x1, R229 ;  /* 0x000000010c0c7824 */ /* 0x008fc800078e02e5 */
[----:B-----5:R-:W-:-:S05]  /*c5d0*/  @P1 IMAD.HI.U32 R216, R12, R216, RZ ;  /* 0x000000d80cd81227 */ /* 0x020fca00078e00ff */
[----:B0-----:R-:W-:Y:S01]  /*c5e0*/  @P1 SHF.R.U32.HI R12, RZ, R20, R216 ;  /* 0x00000014ff0c1219 */ /* 0x001fe200000116d8 */
        /* <DEDUP_REMOVED lines=14> */
[----:B------:R-:W-:-:S02]  /*c6d0*/  FMUL.FTZ R176, R177, UR37 ;  /* 0x00000025b1b07c20 */ /* 0x000fc40008410000 */
[----:B------:R-:W0:Y:S04]  /*c6e0*/  SHFL.IDX PT, R177, R12, RZ, 0x1c1f ;  /* 0x001c1fff0cb17589 */ /* 0x000e2800000e0000 */
[----:B------:R3:W5:Y:S02]  /*c6f0*/  SHFL.IDX PT, R217, R12, 0x1, 0x1c1f ;  /* 0x003c1f000cd97f89 */ /* 0x00076400000e0000 */
[----:B---3--:R-:W-:Y:S01]  /*c700*/  FMUL.FTZ R12, R184, UR37 ;  /* 0x00000025b80c7c20 */ /* 0x008fe20008410000 */
[----:B------:R-:W-:-:S04]  /*c710*/  IMAD.MOV.U32 R184, RZ, RZ, -0x60 ;  /* 0xffffffa0ffb87424 */ /* 0x000fc800078e00ff */
[----:B------:R-:W-:Y:S01]  /*c720*/  IMAD R184, R13, R184, 0x1 ;  /* 0x000000010db87424 */ /* 0x000fe200078e02b8 */
[----:B------:R-:W3:Y:S03]  /*c730*/  MUFU.TANH R20, R20 ;  /* 0x0000001400147308 */ /* 0x000ee60000002400 */
[----:B----4-:R-:W-:-:S05]  /*c740*/  IMAD R216, R218, -0x2, R184 ;  /* 0xfffffffedad87824 */ /* 0x010fca00078e02b8 */
[----:B------:R4:W-:Y:S02]  /*c750*/  MUFU.TANH R184, R185 ;  /* 0x000000b900b87308 */ /* 0x0009e40000002400 */
[----:B----4-:R-:W-:Y:S01]  /*c760*/  IADD3 R185, -R220, R216, R222 ;  /* 0x000000d8dcb97210 */ /* 0x010fe20007ffe1de */
[----:B------:R-:W-:-:S05]  /*c770*/  FMUL.FTZ R216, R188, UR37 ;  /* 0x00000025bcd87c20 */ /* 0x000fca0008410000 */
[----:B------:R-:W4:Y:S01]  /*c780*/  MUFU.TANH R157, R157 ;  /* 0x0000009d009d7308 */ /* 0x000f220000002400 */
[----:B0-----:R-:W-:-:S07]  /*c790*/  IMAD.IADD R188, R185, 0x1, R177 ;  /* 0x00000001b9bc7824 */ /* 0x001fce00078e02b1 */
[----:B------:R-:W0:Y:S01]  /*c7a0*/  MUFU.TANH R153, R153 ;  /* 0x0000009900997308 */ /* 0x000e220000002400 */
[----:B------:R-:W-:-:S04]  /*c7b0*/  ISETP.GT.AND P3, PT, R188, RZ, PT ;  /* 0x000000ffbc00720c */ /* 0x000fc80003f64270 */
[----:B---3--:R-:W-:-:S03]  /*c7c0*/  FSEL R177, R20, -INF , P3 ;  /* 0xff80000014b17808 */ /* 0x008fc60001800000 */
[----:B------:R-:W3:Y:S01]  /*c7d0*/  MUFU.TANH R20, R155 ;  /* 0x0000009b00147308 */ /* 0x000ee20000002400 */
[----:B-----5:R-:W-:Y:S01]  /*c7e0*/  IMAD.IADD R217, R185, 0x1, R217 ;  /* 0x00000001b9d97824 */ /* 0x020fe200078e02d9 */
[----:B------:R-:W-:-:S06]  /*c7f0*/  ISETP.GT.AND P3, PT, R188, 0x10, PT ;  /* 0x00000010bc00780c */ /* 0x000fcc0003f64270 */
[----:B------:R-:W5:Y:S01]  /*c800*/  MUFU.TANH R155, R158 ;  /* 0x0000009e009b7308 */ /* 0x000f620000002400 */
[----:B------:R-:W-:Y:S02]  /*c810*/  ISETP.GT.AND P6, PT, R217, RZ, PT ;  /* 0x000000ffd900720c */ /* 0x000fe40003fc4270 */
[----:B----4-:R-:W-:Y:S02]  /*c820*/  FSEL R185, R157, -INF , P3 ;  /* 0xff8000009db97808 */ /* 0x010fe40001800000 */
[----:B0-----:R-:W-:-:S03]  /*c830*/  FSEL R153, R153, -INF , P6 ;  /* 0xff80000099997808 */ /* 0x001fc60003000000 */
[----:B------:R-:W0:Y:S01]  /*c840*/  MUFU.TANH R157, R159 ;  /* 0x0000009f009d7308 */ /* 0x000e220000002400 */
[----:B------:R-:W-:-:S07]  /*c850*/  ISETP.GT.AND P6, PT, R217, 0x1, PT ;  /* 0x00000001d900780c */ /* 0x000fce0003fc4270 */
[----:B------:R-:W4:Y:S01]  /*c860*/  MUFU.TANH R165, R165 ;  /* 0x000000a500a57308 */ /* 0x000f220000002400 */
[----:B---3--:R-:W-:Y:S02]  /*c870*/  FSEL R20, R20, -INF , P6 ;  /* 0xff80000014147808 */ /* 0x008fe40003000000 */
[----:B------:R-:W-:-:S05]  /*c880*/  ISETP.GT.AND P6, PT, R217, 0x8, PT ;  /* 0x00000008d900780c */ /* 0x000fca0003fc4270 */
[----:B------:R-:W3:Y:S01]  /*c890*/  MUFU.TANH R158, R162 ;  /* 0x000000a2009e7308 */ /* 0x000ee20000002400 */
[----:B-----5:R-:W-:-:S07]  /*c8a0*/  FSEL R155, R155, -INF , P6 ;  /* 0xff8000009b9b7808 */ /* 0x020fce0003000000 */
[----:B------:R-:W5:Y:S01]  /*c8b0*/  MUFU.TANH R173, R173 ;  /* 0x000000ad00ad7308 */ /* 0x000f620000002400 */
[----:B------:R-:W-:Y:S02]  /*c8c0*/  ISETP.GT.AND P6, PT, R217, 0x9, PT ;  /* 0x00000009d900780c */ /* 0x000fe40003fc4270 */
[----:B------:R-:W-:-:S05]  /*c8d0*/  ISETP.GT.AND P3, PT, R188, 0x20, PT ;  /* 0x00000020bc00780c */ /* 0x000fca0003f64270 */
[----:B------:R-:W1:Y:S01]  /*c8e0*/  MUFU.TANH R159, R163 ;  /* 0x000000a3009f7308 */ /* 0x000e620000002400 */
[----:B0-----:R-:W-:-:S07]  /*c8f0*/  FSEL R157, R157, -INF , P6 ;  /* 0xff8000009d9d7808 */ /* 0x001fce0003000000 */
[----:B------:R-:W0:Y:S01]  /*c900*/  MUFU.TANH R12, R12 ;  /* 0x0000000c000c7308 */ /* 0x000e220000002400 */
[----:B----4-:R-:W-:Y:S02]  /*c910*/  FSEL R165, R165, -INF , P3 ;  /* 0xff800000a5a57808 */ /* 0x010fe40001800000 */
[----:B------:R-:W-:-:S05]  /*c920*/  ISETP.GT.AND P6, PT, R217, 0x10, PT ;  /* 0x00000010d900780c */ /* 0x000fca0003fc4270 */
[----:B------:R-:W4:Y:S01]  /*c930*/  MUFU.TANH R162, R166 ;  /* 0x000000a600a27308 */ /* 0x000f220000002400 */
[----:B------:R-:W-:Y:S02]  /*c940*/  ISETP.GT.AND P3, PT, R188, 0x30, PT ;  /* 0x00000030bc00780c */ /* 0x000fe40003f64270 */
[----:B---3--:R-:W-:Y:S02]  /*c950*/  FSEL R158, R158, -INF , P6 ;  /* 0xff8000009e9e7808 */ /* 0x008fe40003000000 */
[----:B-----5:R-:W-:-:S03]  /*c960*/  FSEL R173, R173, -INF , P3 ;  /* 0xff800000adad7808 */ /* 0x020fc60001800000 */
[----:B------:R-:W3:Y:S01]  /*c970*/  MUFU.TANH R163, R167 ;  /* 0x000000a700a37308 */ /* 0x000ee20000002400 */
[----:B------:R-:W-:Y:S02]  /*c980*/  ISETP.GT.AND P6, PT, R217, 0x11, PT ;  /* 0x00000011d900780c */ /* 0x000fe40003fc4270 */
[----:B------:R-:W-:Y:S02]  /*c990*/  ISETP.GT.AND P3, PT, R188, 0x40, PT ;  /* 0x00000040bc00780c */ /* 0x000fe40003f64270 */
[----:B-1----:R-:W-:-:S03]  /*c9a0*/  FSEL R159, R159, -INF , P6 ;  /* 0xff8000009f9f7808 */ /* 0x002fc60003000000 */
[----:B------:R-:W1:Y:S01]  /*c9b0*/  MUFU.TANH R166, R170 ;  /* 0x000000aa00a67308 */ /* 0x000e620000002400 */
[----:B0-----:R-:W-:Y:S02]  /*c9c0*/  FSEL R219, R12, -INF , P3 ;  /* 0xff8000000cdb7808 */ /* 0x001fe40001800000 */
[----:B------:R-:W-:Y:S02]  /*c9d0*/  ISETP.GT.AND P6, PT, R217, 0x18, PT ;  /* 0x00000018d900780c */ /* 0x000fe40003fc4270 */
[----:B------:R-:W-:-:S03]  /*c9e0*/  FMNMX.FTZ R12, R153, R215, !PT ;  /* 0x000000d7990c7209 */ /* 0x000fc60007810000 */
[----:B------:R-:W0:Y:S01]  /*c9f0*/  MUFU.TANH R167, R171 ;  /* 0x000000ab00a77308 */ /* 0x000e220000002400 */
[----:B----4-:R-:W-:Y:S02]  /*ca00*/  FSEL R162, R162, -INF , P6 ;  /* 0xff800000a2a27808 */ /* 0x010fe40003000000 */
[----:B------:R-:W-:Y:S02]  /*ca10*/  ISETP.GT.AND P6, PT, R217, 0x19, PT ;  /* 0x00000019d900780c */ /* 0x000fe40003fc4270 */
[----:B------:R-:W-:-:S03]  /*ca20*/  FMNMX.FTZ R12, R20, R12, !PT ;  /* 0x0000000c140c7209 */ /* 0x000fc60007810000 */
[----:B------:R-:W4:Y:S01]  /*ca30*/  MUFU.TANH R170, R174 ;  /* 0x000000ae00aa7308 */ /* 0x000f220000002400 */
[----:B---3--:R-:W-:Y:S02]  /*ca40*/  FSEL R163, R163, -INF , P6 ;  /* 0xff800000a3a37808 */ /* 0x008fe40003000000 */
[----:B------:R-:W-:Y:S02]  /*ca50*/  FMNMX.FTZ R12, R155, R12, !PT ;  /* 0x0000000c9b0c7209 */ /* 0x000fe40007810000 */
[----:B------:R-:W-:Y:S02]  /*ca60*/  ISETP.GT.AND P6, PT, R217, 0x20, PT ;  /* 0x00000020d900780c */ /* 0x000fe40003fc4270 */
[----:B------:R-:W-:Y:S01]  /*ca70*/  FMNMX.FTZ R12, R157, R12, !PT ;  /* 0x0000000c9d0c7209 */ /* 0x000fe20007810000 */
[----:B------:R-:W3:Y:S01]  /*ca80*/  MUFU.TANH R171, R175 ;  /* 0x000000af00ab7308 */ /* 0x000ee20000002400 */
[----:B-1----:R-:W-:Y:S02]  /*ca90*/  FSEL R166, R166, -INF , P6 ;  /* 0xff800000a6a67808 */ /* 0x002fe40003000000 */
[----:B------:R-:W-:-:S02]  /*caa0*/  ISETP.GT.AND P6, PT, R217, 0x21, PT ;  /* 0x00000021d900780c */ /* 0x000fc40003fc4270 */
[----:B------:R-:W-:-:S03]  /*cab0*/  FMNMX.FTZ R12, R158, R12, !PT ;  /* 0x0000000c9e0c7209 */ /* 0x000fc60007810000 */
[----:B------:R-:W1:Y:S01]  /*cac0*/  MUFU.TANH R174, R178 ;  /* 0x000000b200ae7308 */ /* 0x000e620000002400 */
[----:B0-----:R-:W-:Y:S02]  /*cad0*/  FSEL R167, R167, -INF , P6 ;  /* 0xff800000a7a77808 */ /* 0x001fe40003000000 */
[----:B------:R-:W-:Y:S02]  /*cae0*/  ISETP.GT.AND P6, PT, R217, 0x28, PT ;  /* 0x00000028d900780c */ /* 0x000fe40003fc4270 */
[----:B------:R-:W-:-:S03]  /*caf0*/  FMNMX.FTZ R12, R159, R12, !PT ;  /* 0x0000000c9f0c7209 */ /* 0x000fc60007810000 */
[----:B------:R-:W0:Y:S01]  /*cb00*/  MUFU.TANH R152, R152 ;  /* 0x0000009800987308 */ /* 0x000e220000002400 */
[----:B----4-:R-:W-:-:S07]  /*cb10*/  FSEL R170, R170, -INF , P6 ;  /* 0xff800000aaaa7808 */ /* 0x010fce0003000000 */
[----:B------:R-:W4:Y:S01]  /*cb20*/  MUFU.TANH R154, R154 ;  /* 0x0000009a009a7308 */ /* 0x000f220000002400 */
[----:B------:R-:W-:Y:S02]  /*cb30*/  ISETP.GT.AND P6, PT, R217, 0x29, PT ;  /* 0x00000029d900780c */ /* 0x000fe40003fc4270 */
[----:B------:R-:W-:-:S05]  /*cb40*/  FMNMX.FTZ R12, R162, R12, !PT ;  /* 0x0000000ca20c7209 */ /* 0x000fca0007810000 */
[----:B------:R-:W5:Y:S01]  /*cb50*/  MUFU.TANH R175, R179 ;  /* 0x000000b300af7308 */ /* 0x000f620000002400 */
[----:B---3--:R-:W-:-:S07]  /*cb60*/  FSEL R171, R171, -INF , P6 ;  /* 0xff800000abab7808 */ /* 0x008fce0003000000 */
[----:B------:R-:W3:Y:S01]  /*cb70*/  MUFU.TANH R156, R156 ;  /* 0x0000009c009c7308 */ /* 0x000ee20000002400 */
[----:B------:R-:W-:-:S07]  /*cb80*/  FMNMX.FTZ R12, R163, R12, !PT ;  /* 0x0000000ca30c7209 */ /* 0x000fce0007810000 */
[----:B------:R-:W2:Y:S01]  /*cb90*/  MUFU.TANH R160, R160 ;  /* 0x000000a000a07308 */ /* 0x000ea20000002400 */
[----:B------:R-:W-:-:S07]  /*cba0*/  ISETP.GT.AND P6, PT, R217, 0x30, PT ;  /* 0x00000030d900780c */ /* 0x000fce0003fc4270 */
[----:B------:R-:W2:Y:S01]  /*cbb0*/  MUFU.TANH R161, R161 ;  /* 0x000000a100a17308 */ /* 0x000ea20000002400 */
[C---:B------:R-:W-:Y:S02]  /*cbc0*/  ISETP.GT.AND P2, PT, R188.reuse, 0x1, PT ;  /* 0x00000001bc00780c */ /* 0x040fe40003f44270 */
[----:B------:R-:W-:-:S05]  /*cbd0*/  ISETP.GT.AND P1, PT, R188, 0x8, PT ;  /* 0x00000008bc00780c */ /* 0x000fca0003f24270 */
[----:B------:R-:W2:Y:S01]  /*cbe0*/  MUFU.TANH R178, R182 ;  /* 0x000000b600b27308 */ /* 0x000ea20000002400 */
[----:B------:R-:W-:-:S07]  /*cbf0*/  FMNMX.FTZ R12, R166, R12, !PT ;  /* 0x0000000ca60c7209 */ /* 0x000fce0007810000 */
[----:B------:R-:W2:Y:S01]  /*cc00*/  MUFU.TANH R164, R164 ;  /* 0x000000a400a47308 */ /* 0x000ea20000002400 */
[----:B-1----:R-:W-:-:S07]  /*cc10*/  FSEL R174, R174, -INF , P6 ;  /* 0xff800000aeae7808 */ /* 0x002fce0003000000 */
[----:B------:R-:W1:Y:S01]  /*cc20*/  MUFU.TANH R168, R168 ;  /* 0x000000a800a87308 */ /* 0x000e620000002400 */
[----:B0-----:R-:W-:-:S07]  /*cc30*/  FSEL R152, R152, -INF , P2 ;  /* 0xff80000098987808 */ /* 0x001fce0001000000 */
[----:B------:R-:W0:Y:S01]  /*cc40*/  MUFU.TANH R169, R169 ;  /* 0x000000a900a97308 */ /* 0x000e220000002400 */
[----:B----4-:R-:W-:Y:S02]  /*cc50*/  FSEL R154, R154, -INF , P1 ;  /* 0xff8000009a9a7808 */ /* 0x010fe40000800000 */
[----:B------:R-:W-:-:S05]  /*cc60*/  ISETP.GT.AND P6, PT, R217, 0x31, PT ;  /* 0x00000031d900780c */ /* 0x000fca0003fc4270 */
[----:B------:R-:W4:Y:S01]  /*cc70*/  MUFU.TANH R179, R183 ;  /* 0x000000b700b37308 */ /* 0x000f220000002400 */
[C---:B------:R-:W-:Y:S02]  /*cc80*/  ISETP.GT.AND P4, PT, R188.reuse, 0x9, PT ;  /* 0x00000009bc00780c */ /* 0x040fe40003f84270 */
[C---:B------:R-:W-:Y:S02]  /*cc90*/  ISETP.GT.AND P2, PT, R188.reuse, 0x11, PT ;  /* 0x00000011bc00780c */ /* 0x040fe40003f44270 */
[----:B------:R-:W-:-:S03]  /*cca0*/  ISETP.GT.AND P1, PT, R188, 0x18, PT ;  /* 0x00000018bc00780c */ /* 0x000fc60003f24270 */
[----:B------:R-:W4:Y:S01]  /*ccb0*/  MUFU.TANH R172, R172 ;  /* 0x000000ac00ac7308 */ /* 0x000f220000002400 */
[----:B------:R-:W-:-:S07]  /*ccc0*/  FMNMX.FTZ R12, R167, R12, !PT ;  /* 0x0000000ca70c7209 */ /* 0x000fce0007810000 */
[----:B------:R-:W4:Y:S01]  /*ccd0*/  MUFU.TANH R176, R176 ;  /* 0x000000b000b07308 */ /* 0x000f220000002400 */
[----:B-----5:R-:W-:Y:S02]  /*cce0*/  FSEL R175, R175, -INF , P6 ;  /* 0xff800000afaf7808 */ /* 0x020fe40003000000 */
[----:B---3--:R-:W-:Y:S02]  /*ccf0*/  FSEL R156, R156, -INF , P4 ;  /* 0xff8000009c9c7808 */ /* 0x008fe40002000000 */
[----:B--2---:R-:W-:-:S03]  /*cd00*/  FSEL R160, R160, -INF , P2 ;  /* 0xff800000a0a07808 */ /* 0x004fc60001000000 */
[----:B------:R-:W2:Y:S01]  /*cd10*/  MUFU.TANH R182, R186 ;  /* 0x000000ba00b67308 */ /* 0x000ea20000002400 */
[----:B------:R-:W-:Y:S02]  /*cd20*/  FSEL R161, R161, -INF , P1 ;  /* 0xff800000a1a17808 */ /* 0x000fe40000800000 */
[----:B------:R-:W-:Y:S02]  /*cd30*/  ISETP.GT.AND P6, PT, R217, 0x38, PT ;  /* 0x00000038d900780c */ /* 0x000fe40003fc4270 */
[----:B------:R-:W-:-:S03]  /*cd40*/  ISETP.GT.AND P4, PT, R188, 0x19, PT ;  /* 0x00000019bc00780c */ /* 0x000fc60003f84270 */
[----:B------:R-:W3:Y:S01]  /*cd50*/  MUFU.TANH R216, R216 ;  /* 0x000000d800d87308 */ /* 0x000ee20000002400 */
[C---:B------:R-:W-:Y:S02]  /*cd60*/  ISETP.GT.AND P2, PT, R188.reuse, 0x21, PT ;  /* 0x00000021bc00780c */ /* 0x040fe40003f44270 */
[----:B------:R-:W-:Y:S02]  /*cd70*/  ISETP.GT.AND P1, PT, R188, 0x28, PT ;  /* 0x00000028bc00780c */ /* 0x000fe40003f24270 */
[----:B------:R-:W-:-:S03]  /*cd80*/  FMNMX.FTZ R12, R170, R12, !PT ;  /* 0x0000000caa0c7209 */ /* 0x000fc60007810000 */
[----:B------:R-:W5:Y:S01]  /*cd90*/  MUFU.TANH R183, R187 ;  /* 0x000000bb00b77308 */ /* 0x000f620000002400 */
[----:B------:R-:W-:Y:S02]  /*cda0*/  FSEL R178, R178, -INF , P6 ;  /* 0xff800000b2b27808 */ /* 0x000fe40003000000 */
[----:B------:R-:W-:Y:S02]  /*cdb0*/  FSEL R164, R164, -INF , P4 ;  /* 0xff800000a4a47808 */ /* 0x000fe40002000000 */
[----:B-1----:R-:W-:Y:S02]  /*cdc0*/  FSEL R168, R168, -INF , P2 ;  /* 0xff800000a8a87808 */ /* 0x002fe40001000000 */
[----:B0-----:R-:W-:Y:S02]  /*cdd0*/  FSEL R169, R169, -INF , P1 ;  /* 0xff800000a9a97808 */ /* 0x001fe40000800000 */
[----:B------:R-:W-:Y:S02]  /*cde0*/  ISETP.GT.AND P6, PT, R217, 0x39, PT ;  /* 0x00000039d900780c */ /* 0x000fe40003fc4270 */
[----:B------:R-:W-:Y:S01]  /*cdf0*/  FMNMX.FTZ R12, R171, R12, !PT ;  /* 0x0000000cab0c7209 */ /* 0x000fe20007810000 */
[----:B------:R-:W0:Y:S01]  /*ce00*/  MUFU.TANH R186, R190 ;  /* 0x000000be00ba7308 */ /* 0x000e220000002400 */
[----:B------:R-:W-:-:S02]  /*ce10*/  ISETP.GT.AND P4, PT, R188, 0x29, PT ;  /* 0x00000029bc00780c */ /* 0x000fc40003f84270 */
[C---:B------:R-:W-:Y:S02]  /*ce20*/  ISETP.GT.AND P2, PT, R188.reuse, 0x31, PT ;  /* 0x00000031bc00780c */ /* 0x040fe40003f44270 */
[----:B------:R-:W-:Y:S02]  /*ce30*/  ISETP.GT.AND P1, PT, R188, 0x38, PT ;  /* 0x00000038bc00780c */ /* 0x000fe40003f24270 */
[----:B----4-:R-:W-:Y:S02]  /*ce40*/  FSEL R179, R179, -INF , P6 ;  /* 0xff800000b3b37808 */ /* 0x010fe40003000000 */
[----:B------:R-:W-:Y:S02]  /*ce50*/  FMNMX.FTZ R12, R174, R12, !PT ;  /* 0x0000000cae0c7209 */ /* 0x000fe40007810000 */
[----:B------:R-:W-:Y:S02]  /*ce60*/  FSEL R172, R172, -INF , P4 ;  /* 0xff800000acac7808 */ /* 0x000fe40002000000 */
[----:B------:R-:W-:-:S02]  /*ce70*/  FSEL R218, R176, -INF , P2 ;  /* 0xff800000b0da7808 */ /* 0x000fc40001000000 */
[----:B------:R-:W-:Y:S02]  /*ce80*/  FSEL R180, R180, -INF , P1 ;  /* 0xff800000b4b47808 */ /* 0x000fe40000800000 */
[----:B------:R-:W-:Y:S01]  /*ce90*/  ISETP.GT.AND P6, PT, R217, 0x40, PT ;  /* 0x00000040d900780c */ /* 0x000fe20003fc4270 */
[----:B------:R-:W1:Y:S01]  /*cea0*/  MUFU.TANH R187, R191 ;  /* 0x000000bf00bb7308 */ /* 0x000e620000002400 */
[C---:B------:R-:W-:Y:S02]  /*ceb0*/  ISETP.GT.AND P4, PT, R188.reuse, 0x39, PT ;  /* 0x00000039bc00780c */ /* 0x040fe40003f84270 */
[C---:B------:R-:W-:Y:S02]  /*cec0*/  ISETP.GT.AND P2, PT, R188.reuse, 0x41, PT ;  /* 0x00000041bc00780c */ /* 0x040fe40003f44270 */
[----:B------:R-:W-:Y:S02]  /*ced0*/  ISETP.GT.AND P1, PT, R188, 0x48, PT ;  /* 0x00000048bc00780c */ /* 0x000fe40003f24270 */
[----:B------:R-:W-:-:S02]  /*cee0*/  FMNMX.FTZ R12, R175, R12, !PT ;  /* 0x0000000caf0c7209 */ /* 0x000fc40007810000 */
[----:B--2---:R-:W-:Y:S02]  /*cef0*/  FSEL R182, R182, -INF , P6 ;  /* 0xff800000b6b67808 */ /* 0x004fe40003000000 */
[----:B------:R-:W-:Y:S02]  /*cf00*/  FSEL R181, R181, -INF , P4 ;  /* 0xff800000b5b57808 */ /* 0x000fe40002000000 */
[----:B------:R-:W-:Y:S02]  /*cf10*/  FSEL R184, R184, -INF , P2 ;  /* 0xff800000b8b87808 */ /* 0x000fe40001000000 */
[----:B---3--:R-:W-:Y:S02]  /*cf20*/  FSEL R216, R216, -INF , P1 ;  /* 0xff800000d8d87808 */ /* 0x008fe40000800000 */
[----:B------:R-:W-:Y:S02]  /*cf30*/  ISETP.GT.AND P6, PT, R217, 0x41, PT ;  /* 0x00000041d900780c */ /* 0x000fe40003fc4270 */
[----:B------:R-:W-:-:S02]  /*cf40*/  ISETP.GT.AND P5, PT, R188, 0x49, PT ;  /* 0x00000049bc00780c */ /* 0x000fc40003fa4270 */
[C---:B------:R-:W-:Y:S02]  /*cf50*/  ISETP.GT.AND P4, PT, R188.reuse, 0x50, PT ;  /* 0x00000050bc00780c */ /* 0x040fe40003f84270 */
[C---:B------:R-:W-:Y:S02]  /*cf60*/  ISETP.GT.AND P3, PT, R188.reuse, 0x51, PT ;  /* 0x00000051bc00780c */ /* 0x040fe40003f64270 */
[C---:B------:R-:W-:Y:S02]  /*cf70*/  ISETP.GT.AND P2, PT, R188.reuse, 0x58, PT ;  /* 0x00000058bc00780c */ /* 0x040fe40003f44270 */
[----:B------:R-:W-:Y:S02]  /*cf80*/  ISETP.GT.AND P1, PT, R188, 0x59, PT ;  /* 0x00000059bc00780c */ /* 0x000fe40003f24270 */
[----:B------:R-:W2:Y:S01]  /*cf90*/  MUFU.TANH R188, R194 ;  /* 0x000000c200bc7308 */ /* 0x000ea20000002400 */
[----:B------:R-:W-:Y:S02]  /*cfa0*/  FMNMX.FTZ R12, R178, R12, !PT ;  /* 0x0000000cb20c7209 */ /* 0x000fe40007810000 */
[----:B-----5:R-:W-:-:S02]  /*cfb0*/  FSEL R183, R183, -INF , P6 ;  /* 0xff800000b7b77808 */ /* 0x020fc40003000000 */
[----:B------:R-:W-:Y:S02]  /*cfc0*/  ISETP.GT.AND P6, PT, R217, 0x48, PT ;  /* 0x00000048d900780c */ /* 0x000fe40003fc4270 */
[----:B------:R-:W-:Y:S01]  /*cfd0*/  FMNMX.FTZ R12, R179, R12, !PT ;  /* 0x0000000cb30c7209 */ /* 0x000fe20007810000 */
[----:B------:R-:W3:Y:S01]  /*cfe0*/  MUFU.TANH R190, R195 ;  /* 0x000000c300be7308 */ /* 0x000ee20000002400 */
[----:B0-----:R-:W-:Y:S02]  /*cff0*/  FSEL R186, R186, -INF , P6 ;  /* 0xff800000baba7808 */ /* 0x001fe40003000000 */
[----:B------:R-:W-:Y:S02]  /*d000*/  ISETP.GT.AND P6, PT, R217, 0x49, PT ;  /* 0x00000049d900780c */ /* 0x000fe40003fc4270 */
[----:B------:R-:W-:-:S03]  /*d010*/  FMNMX.FTZ R12, R182, R12, !PT ;  /* 0x0000000cb60c7209 */ /* 0x000fc60007810000 */
[----:B------:R-:W0:Y:S01]  /*d020*/  MUFU.TANH R191, R198 ;  /* 0x000000c600bf7308 */ /* 0x000e220000002400 */
[----:B-1----:R-:W-:Y:S02]  /*d030*/  FSEL R187, R187, -INF , P6 ;  /* 0xff800000bbbb7808 */ /* 0x002fe40003000000 */
[----:B------:R-:W-:Y:S02]  /*d040*/  FMNMX.FTZ R12, R183, R12, !PT ;  /* 0x0000000cb70c7209 */ /* 0x000fe40007810000 */
[C---:B------:R-:W-:Y:S02]  /*d050*/  ISETP.GT.AND P6, PT, R217.reuse, 0x50, PT ;  /* 0x00000050d900780c */ /* 0x040fe40003fc4270 */
[----:B------:R-:W-:Y:S01]  /*d060*/  FMNMX.FTZ R12, R186, R12, !PT ;  /* 0x0000000cba0c7209 */ /* 0x000fe20007810000 */
[----:B------:R-:W1:Y:S01]  /*d070*/  MUFU.TANH R194, R199 ;  /* 0x000000c700c27308 */ /* 0x000e620000002400 */
[----:B--2---:R-:W-:Y:S02]  /*d080*/  FSEL R188, R188, -INF , P6 ;  /* 0xff800000bcbc7808 */ /* 0x004fe40003000000 */
[----:B------:R-:W-:-:S02]  /*d090*/  ISETP.GT.AND P6, PT, R217, 0x51, PT ;  /* 0x00000051d900780c */ /* 0x000fc40003fc4270 */
[----:B------:R-:W-:Y:S02]  /*d0a0*/  FMNMX.FTZ R12, R187, R12, !PT ;  /* 0x0000000cbb0c7209 */ /* 0x000fe40007810000 */
[----:B---3--:R-:W-:Y:S02]  /*d0b0*/  FSEL R190, R190, -INF , P6 ;  /* 0xff800000bebe7808 */ /* 0x008fe40003000000 */
[----:B------:R-:W-:Y:S02]  /*d0c0*/  ISETP.GT.AND P6, PT, R217, 0x58, PT ;  /* 0x00000058d900780c */ /* 0x000fe40003fc4270 */
[----:B------:R-:W-:Y:S02]  /*d0d0*/  FMNMX.FTZ R12, R188, R12, !PT ;  /* 0x0000000cbc0c7209 */ /* 0x000fe40007810000 */
[----:B0-----:R-:W-:Y:S02]  /*d0e0*/  FSEL R191, R191, -INF , P6 ;  /* 0xff800000bfbf7808 */ /* 0x001fe40003000000 */
[----:B------:R-:W-:-:S02]  /*d0f0*/  ISETP.GT.AND P6, PT, R217, 0x59, PT ;  /* 0x00000059d900780c */ /* 0x000fc40003fc4270 */
[----:B------:R-:W-:Y:S02]  /*d100*/  FMNMX.FTZ R12, R190, R12, !PT ;  /* 0x0000000cbe0c7209 */ /* 0x000fe40007810000 */
[----:B-1----:R-:W-:Y:S02]  /*d110*/  FSEL R194, R194, -INF , P6 ;  /* 0xff800000c2c27808 */ /* 0x002fe40003000000 */
[----:B------:R-:W-:-:S04]  /*d120*/  FMNMX.FTZ R12, R191, R12, !PT ;  /* 0x0000000cbf0c7209 */ /* 0x000fc80007810000 */
[----:B------:R-:W-:-:S05]  /*d130*/  FMNMX.FTZ R12, R194, R12, !PT ;  /* 0x0000000cc20c7209 */ /* 0x000fca0007810000 */
[----:B------:R-:W0:Y:S02]  /*d140*/  SHFL.BFLY PT, R176, R12, 0x2, 0x1f ;  /* 0x0c401f000cb07f89 */ /* 0x000e2400000e0000 */
[----:B0-----:R-:W-:-:S05]  /*d150*/  FMNMX.FTZ R176, R12, R176, !PT ;  /* 0x000000b00cb07209 */ /* 0x001fca0007810000 */
[----:B------:R-:W0:Y:S02]  /*d160*/  SHFL.BFLY PT, R12, R176, 0x1, 0x1f ;  /* 0x0c201f00b00c7f89 */ /* 0x000e2400000e0000 */
[----:B0-----:R-:W-:Y:S02]  /*d170*/  FMNMX.FTZ R176, R176, R12, !PT ;  /* 0x0000000cb0b07209 */ /* 0x001fe40007810000 */
[----:B------:R-:W0:Y:S02]  /*d180*/  LDC R12, c[0x0][0x988] ;  /* 0x00026200ff0c7b82 */ /* 0x000e240000000800 */
[----:B------:R-:W-:-:S04]  /*d190*/  FSETP.NEU.FTZ.AND P6, PT, R176, -INF , PT ;  /* 0xff800000b000780b */ /* 0x000fc80003fdd000 */
[----:B------:R-:W-:-:S05]  /*d1a0*/  FSEL R195, R176, RZ, P6 ;  /* 0x000000ffb0c37208 */ /* 0x000fca0003000000 */
[----:B------:R-:W-:Y:S01]  /*d1b0*/  FADD.FTZ R195, -R195, R215 ;  /* 0x000000d7c3c37221 */ /* 0x000fe20000010100 */
[----:B0-----:R-:W-:-:S05]  /*d1c0*/  FMUL.FTZ R199, R176, R12 ;  /* 0x0000000cb0c77220 */ /* 0x001fca0000410000 */
[----:B------:R-:W-:-:S05]  /*d1d0*/  FSEL R199, R199, RZ, P6 ;  /* 0x000000ffc7c77208 */ /* 0x000fca0003000000 */
[-CC-:B------:R-:W-:Y:S01]  /*d1e0*/  FFMA.FTZ R215, R178, R12.reuse, -R199.reuse ;  /* 0x0000000cb2d77223 */ /* 0x180fe200000108c7 */
[-CC-:B------:R-:W-:Y:S01]  /*d1f0*/  FFMA.FTZ R153, R153, R12.reuse, -R199.reuse ;  /* 0x0000000c99997223 */ /* 0x180fe200000108c7 */
[-C--:B------:R-:W-:Y:S01]  /*d200*/  FFMA.FTZ R20, R20, R12.reuse, -R199 ;  /* 0x0000000c14147223 */ /* 0x080fe200000108c7 */
[----:B------:R-:W-:-:S04]  /*d210*/  FMUL.FTZ R178, R195, R12 ;  /* 0x0000000cc3b27220 */ /* 0x000fc80000410000 */
[----:B------:R-:W-:Y:S01]  /*d220*/  MUFU.EX2 R153, R153 ;  /* 0x0000009900997308 */ /* 0x000fe20000000800 */
[----:B------:R-:W-:-:S07]  /*d230*/  FFMA.FTZ R155, R155, R12, -R199 ;  /* 0x0000000c9b9b7223 */ /* 0x000fce00000108c7 */
[----:B------:R-:W0:Y:S08]  /*d240*/  MUFU.EX2 R178, R178 ;  /* 0x000000b200b27308 */ /* 0x000e300000000800 */
[----:B------:R-:W1:Y:S01]  /*d250*/  MUFU.EX2 R20, R20 ;  /* 0x0000001400147308 */ /* 0x000e620000000800 */
[-CC-:B------:R-:W-:Y:S01]  /*d260*/  FFMA.FTZ R198, R157, R12.reuse, -R199.reuse ;  /* 0x0000000c9dc67223 */ /* 0x180fe200000108c7 */
[----:B------:R-:W-:-:S06]  /*d270*/  FFMA.FTZ R158, R158, R12, -R199 ;  /* 0x0000000c9e9e7223 */ /* 0x000fcc00000108c7 */
[----:B------:R-:W2:Y:S01]  /*d280*/  MUFU.EX2 R155, R155 ;  /* 0x0000009b009b7308 */ /* 0x000ea20000000800 */
[----:B0-----:R-:W-:Y:S01]  /*d290*/  FFMA.FTZ R0, R178, R0, R153 ;  /* 0x00000000b2007223 */ /* 0x001fe20000010099 */
[----:B------:R-:W-:-:S06]  /*d2a0*/  FFMA.FTZ R159, R159, R12, -R199 ;  /* 0x0000000c9f9f7223 */ /* 0x000fcc00000108c7 */
[----:B------:R-:W0:Y:S01]  /*d2b0*/  MUFU.EX2 R198, R198 ;  /* 0x000000c600c67308 */ /* 0x000e220000000800 */
[C---:B-1----:R-:W-:Y:S01]  /*d2c0*/  F2FP.BF16.F32.PACK_AB R157, R20.reuse, R153 ;  /* 0x00000099149d723e */ /* 0x042fe200000010ff */
[----:B------:R-:W-:-:S06]  /*d2d0*/  FADD.FTZ R0, R20, R0 ;  /* 0x0000000014007221 */ /* 0x000fcc0000010000 */
[----:B------:R-:W1:Y:S01]  /*d2e0*/  MUFU.EX2 R153, R158 ;  /* 0x0000009e00997308 */ /* 0x000e620000000800 */
[----:B--2---:R-:W-:-:S07]  /*d2f0*/  FADD.FTZ R0, R155, R0 ;  /* 0x000000009b007221 */ /* 0x004fce0000010000 */
[----:B------:R-:W2:Y:S01]  /*d300*/  MUFU.EX2 R20, R159 ;  /* 0x0000009f00147308 */ /* 0x000ea20000000800 */
[----:B0-----:R-:W-:-:S04]  /*d310*/  FADD.FTZ R0, R198, R0 ;  /* 0x00000000c6007221 */ /* 0x001fc80000010000 */
[----:B-1----:R-:W-:-:S04]  /*d320*/  FADD.FTZ R0, R153, R0 ;  /* 0x0000000099007221 */ /* 0x002fc80000010000 */
[C---:B--2---:R-:W-:Y:S01]  /*d330*/  FADD.FTZ R0, R20.reuse, R0 ;  /* 0x0000000014007221 */ /* 0x044fe20000010000 */
[----:B------:R-:W-:Y:S02]  /*d340*/  F2FP.BF16.F32.PACK_AB R153, R20, R153 ;  /* 0x000000991499723e */ /* 0x000fe400000010ff */
        /* <DEDUP_REMOVED lines=11> */
[----:B------:R-:W-:Y:S01]  /*d400*/  FMNMX.FTZ R20, R172, R20, !PT ;  /* 0x00000014ac147209 */ /* 0x000fe20007810000 */
[----:B------:R-:W-:-:S03]  /*d410*/  FMUL.FTZ R189, R189, UR37 ;  /* 0x00000025bdbd7c20 */ /* 0x000fc60008410000 */
[----:B------:R-:W-:Y:S02]  /*d420*/  FMNMX.FTZ R20, R173, R20, !PT ;  /* 0x00000014ad147209 */ /* 0x000fe40007810000 */
[----:B------:R-:W-:Y:S01]  /*d430*/  F2FP.BF16.F32.PACK_AB R159, R198, R155 ;  /* 0x0000009bc69f723e */ /* 0x000fe200000010ff */
[----:B------:R-:W-:Y:S01]  /*d440*/  FMUL.FTZ R155, R192, UR37 ;  /* 0x00000025c09b7c20 */ /* 0x000fe20008410000 */
[----:B------:R-:W-:Y:S01]  /*d450*/  FMNMX.FTZ R20, R218, R20, !PT ;  /* 0x00000014da147209 */ /* 0x000fe20007810000 */
[----:B------:R-:W0:Y:S01]  /*d460*/  MUFU.TANH R189, R189 ;  /* 0x000000bd00bd7308 */ /* 0x000e220000002400 */
[----:B------:R-:W-:Y:S02]  /*d470*/  FMUL.FTZ R192, R193, UR37 ;  /* 0x00000025c1c07c20 */ /* 0x000fe40008410000 */
[----:B------:R-:W-:Y:S01]  /*d480*/  FMNMX.FTZ R20, R180, R20, !PT ;  /* 0x00000014b4147209 */ /* 0x000fe20007810000 */
[----:B------:R-:W-:-:S03]  /*d490*/  FMUL.FTZ R158, R196, UR37 ;  /* 0x00000025c49e7c20 */ /* 0x000fc60008410000 */
[----:B------:R-:W-:Y:S01]  /*d4a0*/  FMNMX.FTZ R20, R181, R20, !PT ;  /* 0x00000014b5147209 */ /* 0x000fe20007810000 */
[----:B------:R-:W1:Y:S01]  /*d4b0*/  MUFU.TANH R155, R155 ;  /* 0x0000009b009b7308 */ /* 0x000e620000002400 */
[----:B------:R-:W-:Y:S02]  /*d4c0*/  FMUL.FTZ R193, R197, UR37 ;  /* 0x00000025c5c17c20 */ /* 0x000fe40008410000 */
[----:B------:R-:W-:-:S05]  /*d4d0*/  FMNMX.FTZ R20, R219, R20, !PT ;  /* 0x00000014db147209 */ /* 0x000fca0007810000 */
[----:B------:R-:W2:Y:S01]  /*d4e0*/  MUFU.TANH R192, R192 ;  /* 0x000000c000c07308 */ /* 0x000ea20000002400 */
[----:B------:R-:W-:Y:S02]  /*d4f0*/  FMNMX.FTZ R20, R184, R20, !PT ;  /* 0x00000014b8147209 */ /* 0x000fe40007810000 */
[----:B0-----:R-:W-:-:S05]  /*d500*/  FSEL R189, R189, -INF , P5 ;  /* 0xff800000bdbd7808 */ /* 0x001fca0002800000 */
[----:B------:R-:W0:Y:S01]  /*d510*/  MUFU.TANH R158, R158 ;  /* 0x0000009e009e7308 */ /* 0x000e220000002400 */
[----:B------:R-:W-:Y:S02]  /*d520*/  FMNMX.FTZ R20, R216, R20, !PT ;  /* 0x00000014d8147209 */ /* 0x000fe40007810000 */
[----:B-1----:R-:W-:-:S05]  /*d530*/  FSEL R155, R155, -INF , P4 ;  /* 0xff8000009b9b7808 */ /* 0x002fca0002000000 */
[----:B------:R-:W1:Y:S01]  /*d540*/  MUFU.TANH R193, R193 ;  /* 0x000000c100c17308 */ /* 0x000e620000002400 */
[----:B------:R-:W-:Y:S02]  /*d550*/  FMNMX.FTZ R20, R189, R20, !PT ;  /* 0x00000014bd147209 */ /* 0x000fe40007810000 */
[----:B--2---:R-:W-:Y:S02]  /*d560*/  FSEL R192, R192, -INF , P3 ;  /* 0xff800000c0c07808 */ /* 0x004fe40001800000 */
[----:B------:R-:W-:Y:S02]  /*d570*/  FMNMX.FTZ R20, R155, R20, !PT ;  /* 0x000000149b147209 */ /* 0x000fe40007810000 */
[----:B0-----:R-:W-:Y:S02]  /*d580*/  FSEL R158, R158, -INF , P2 ;  /* 0xff8000009e9e7808 */ /* 0x001fe40001000000 */
[----:B------:R-:W-:-:S04]  /*d590*/  FMNMX.FTZ R20, R192, R20, !PT ;  /* 0x00000014c0147209 */ /* 0x000fc80007810000 */
[----:B------:R-:W-:Y:S02]  /*d5a0*/  FMNMX.FTZ R20, R158, R20, !PT ;  /* 0x000000149e147209 */ /* 0x000fe40007810000 */
[----:B-1----:R-:W-:-:S04]  /*d5b0*/  FSEL R193, R193, -INF , P1 ;  /* 0xff800000c1c17808 */ /* 0x002fc80000800000 */
[----:B------:R-:W-:-:S05]  /*d5c0*/  FMNMX.FTZ R20, R193, R20, !PT ;  /* 0x00000014c1147209 */ /* 0x000fca0007810000 */
[----:B------:R-:W0:Y:S02]  /*d5d0*/  SHFL.BFLY PT, R195, R20, 0x2, 0x1f ;  /* 0x0c401f0014c37f89 */ /* 0x000e2400000e0000 */
[----:B0-----:R-:W-:-:S05]  /*d5e0*/  FMNMX.FTZ R20, R20, R195, !PT ;  /* 0x000000c314147209 */ /* 0x001fca0007810000 */
[----:B------:R-:W0:Y:S01]  /*d5f0*/  SHFL.BFLY PT, R197, R20, 0x1, 0x1f ;  /* 0x0c201f0014c57f89 */ /* 0x000e2200000e0000 */
        /* <DEDUP_REMOVED lines=17> */
[----:B0-----:R-:W-:-:S04]  /*d710*/  FMNMX.FTZ R20, R20, R197, !PT ;  /* 0x000000c514147209 */ /* 0x001fc80007810000 */
[C---:B------:R-:W-:Y:S01]  /*d720*/  FSETP.NEU.FTZ.AND P1, PT, R20.reuse, -INF , PT ;  /* 0xff8000001400780b */ /* 0x040fe20003f3d000 */
[----:B------:R-:W-:-:S03]  /*d730*/  FMUL.FTZ R199, R20, R12 ;  /* 0x0000000c14c77220 */ /* 0x000fc60000410000 */
[----:B------:R-:W-:Y:S02]  /*d740*/  FSEL R197, R20, RZ, P1 ;  /* 0x000000ff14c57208 */ /* 0x000fe40000800000 */
[----:B------:R-:W-:Y:S01]  /*d750*/  FSEL R199, R199, RZ, P1 ;  /* 0x000000ffc7c77208 */ /* 0x000fe20000800000 */
[----:B------:R-:W-:Y:S02]  /*d760*/  MUFU.EX2 R196, R171 ;  /* 0x000000ab00c47308 */ /* 0x000fe40000000800 */
[----:B------:R-:W-:Y:S02]  /*d770*/  FADD.FTZ R197, -R197, R214 ;  /* 0x000000d6c5c57221 */ /* 0x000fe40000010100 */
[----:B------:R-:W-:-:S04]  /*d780*/  FFMA.FTZ R177, R177, R12, -R199 ;  /* 0x0000000cb1b17223 */ /* 0x000fc800000108c7 */
[----:B------:R0:W-:Y:S01]  /*d790*/  MUFU.EX2 R171, R186 ;  /* 0x000000ba00ab7308 */ /* 0x0001e20000000800 */
[-CC-:B------:R-:W-:Y:S01]  /*d7a0*/  FFMA.FTZ R152, R152, R12.reuse, -R199.reuse ;  /* 0x0000000c98987223 */ /* 0x180fe200000108c7 */
[----:B0-----:R-:W-:-:S06]  /*d7b0*/  FFMA.FTZ R186, R158, R12, -R199 ;  /* 0x0000000c9eba7223 */ /* 0x001fcc00000108c7 */
[----:B------:R0:W-:Y:S01]  /*d7c0*/  MUFU.EX2 R158, R177 ;  /* 0x000000b1009e7308 */ /* 0x0001e20000000800 */
[-CC-:B------:R-:W-:Y:S01]  /*d7d0*/  FFMA.FTZ R154, R154, R12.reuse, -R199.reuse ;  /* 0x0000000c9a9a7223 */ /* 0x180fe200000108c7 */
[-C--:B0-----:R-:W-:Y:S01]  /*d7e0*/  FMUL.FTZ R177, R197, R12.reuse ;  /* 0x0000000cc5b17220 */ /* 0x081fe20000410000 */
[----:B------:R-:W0:Y:S05]  /*d7f0*/  S2R R224, SR_CgaCtaId ;  /* 0x0000000000e07919 */ /* 0x000e2a0000008800 */
[----:B------:R-:W-:Y:S08]  /*d800*/  MUFU.EX2 R152, R152 ;  /* 0x0000009800987308 */ /* 0x000ff00000000800 */
[----:B------:R-:W1:Y:S01]  /*d810*/  MUFU.EX2 R177, R177 ;  /* 0x000000b100b17308 */ /* 0x000e620000000800 */
[-CC-:B------:R-:W-:Y:S01]  /*d820*/  FFMA.FTZ R156, R156, R12.reuse, -R199.reuse ;  /* 0x0000000c9c9c7223 */ /* 0x180fe200000108c7 */
[-CC-:B------:R-:W-:Y:S01]  /*d830*/  FFMA.FTZ R185, R185, R12.reuse, -R199.reuse ;  /* 0x0000000cb9b97223 */ /* 0x180fe200000108c7 */
[-CC-:B------:R-:W-:Y:S01]  /*d840*/  FFMA.FTZ R160, R160, R12.reuse, -R199.reuse ;  /* 0x0000000ca0a07223 */ /* 0x180fe200000108c7 */
[-CC-:B------:R-:W-:Y:S01]  /*d850*/  FFMA.FTZ R161, R161, R12.reuse, -R199.reuse ;  /* 0x0000000ca1a17223 */ /* 0x180fe200000108c7 */
[----:B------:R-:W-:-:S03]  /*d860*/  FFMA.FTZ R164, R164, R12, -R199 ;  /* 0x0000000ca4a47223 */ /* 0x000fc600000108c7 */
        /* <DEDUP_REMOVED lines=15> */
[----:B------:R-:W-:-:S02]  /*d960*/  FFMA.FTZ R193, R193, R12, -R199 ;  /* 0x0000000cc1c17223 */ /* 0x000fc400000108c7 */
[----:B------:R-:W3:Y:S01]  /*d970*/  MUFU.EX2 R199, R156 ;  /* 0x0000009c00c77308 */ /* 0x000ee20000000800 */
[----:B-1----:R-:W-:-:S07]  /*d980*/  FFMA.FTZ R3, R177, R3, R158 ;  /* 0x00000003b1037223 */ /* 0x002fce000001009e */
[----:B------:R-:W1:Y:S01]  /*d990*/  MUFU.EX2 R185, R185 ;  /* 0x000000b900b97308 */ /* 0x000e620000000800 */
[----:B------:R-:W-:-:S07]  /*d9a0*/  FADD.FTZ R3, R152, R3 ;  /* 0x0000000398037221 */ /* 0x000fce0000010000 */
[----:B------:R-:W4:Y:S01]  /*d9b0*/  MUFU.EX2 R160, R160 ;  /* 0x000000a000a07308 */ /* 0x000f220000000800 */
[----:B--2---:R-:W-:-:S07]  /*d9c0*/  FADD.FTZ R3, R154, R3 ;  /* 0x000000039a037221 */ /* 0x004fce0000010000 */
[----:B------:R-:W2:Y:S01]  /*d9d0*/  MUFU.EX2 R162, R162 ;  /* 0x000000a200a27308 */ /* 0x000ea20000000800 */
[----:B------:R-:W-:-:S07]  /*d9e0*/  VIADD R155, R14, 0x22840 ;  /* 0x000228400e9b7836 */ /* 0x000fce0000000000 */
[----:B------:R-:W5:Y:S01]  /*d9f0*/  MUFU.EX2 R163, R163 ;  /* 0x000000a300a37308 */ /* 0x000f620000000800 */
[----:B---3--:R-:W-:-:S07]  /*da00*/  FADD.FTZ R3, R199, R3 ;  /* 0x00000003c7037221 */ /* 0x008fce0000010000 */
[----:B------:R-:W3:Y:S01]  /*da10*/  MUFU.EX2 R214, R161 ;  /* 0x000000a100d67308 */ /* 0x000ee20000000800 */
[----:B-1----:R-:W-:Y:S01]  /*da20*/  FADD.FTZ R3, R185, R3 ;  /* 0x00000003b9037221 */ /* 0x002fe20000010000 */
[----:B0-----:R-:W-:-:S06]  /*da30*/  PRMT R155, R224, 0x654, R155 ;  /* 0x00000654e09b7816 */ /* 0x001fcc000000009b */
[----:B------:R-:W0:Y:S01]  /*da40*/  MUFU.EX2 R164, R164 ;  /* 0x000000a400a47308 */ /* 0x000e220000000800 */
[----:B----4-:R-:W-:Y:S01]  /*da50*/  FADD.FTZ R3, R160, R3 ;  /* 0x00000003a0037221 */ /* 0x010fe20000010000 */
[----:B------:R5:W-:Y:S06]  /*da60*/  SYNCS.ARRIVE.TRANS64.RED.A1T0 RZ, [R155+URZ], RZ ;  /* 0x000000ff9bff79a7 */ /* 0x000bec000810043f */
[----:B------:R-:W1:Y:S01]  /*da70*/  MUFU.EX2 R166, R166 ;  /* 0x000000a600a67308 */ /* 0x000e620000000800 */
[----:B--2---:R-:W-:-:S07]  /*da80*/  FADD.FTZ R0, R162, R0 ;  /* 0x00000000a2007221 */ /* 0x004fce0000010000 */
[----:B------:R-:W2:Y:S01]  /*da90*/  MUFU.EX2 R165, R165 ;  /* 0x000000a500a57308 */ /* 0x000ea20000000800 */
[----:B-----5:R-:W-:Y:S01]  /*daa0*/  F2FP.BF16.F32.PACK_AB R155, R163, R162 ;  /* 0x000000a2a39b723e */ /* 0x020fe200000010ff */
[----:B---3--:R-:W-:-:S06]  /*dab0*/  FADD.FTZ R3, R214, R3 ;  /* 0x00000003d6037221 */ /* 0x008fcc0000010000 */
[----:B------:R-:W3:Y:S08]  /*dac0*/  MUFU.EX2 R195, R167 ;  /* 0x000000a700c37308 */ /* 0x000ef00000000800 */
[----:B------:R-:W4:Y:S01]  /*dad0*/  MUFU.EX2 R168, R168 ;  /* 0x000000a800a87308 */ /* 0x000f220000000800 */
[----:B------:R-:W-:Y:S01]  /*dae0*/  FADD.FTZ R0, R163, R0 ;  /* 0x00000000a3007221 */ /* 0x000fe20000010000 */
[----:B0-----:R-:W-:-:S06]  /*daf0*/  FADD.FTZ R3, R164, R3 ;  /* 0x00000003a4037221 */ /* 0x001fcc0000010000 */
[----:B------:R-:W0:Y:S08]  /*db00*/  MUFU.EX2 R170, R170 ;  /* 0x000000aa00aa7308 */ /* 0x000e300000000800 */
[----:B------:R-:W5:Y:S01]  /*db10*/  MUFU.EX2 R162, R169 ;  /* 0x000000a900a27308 */ /* 0x000f620000000800 */
[----:B-1----:R-:W-:Y:S01]  /*db20*/  FADD.FTZ R0, R166, R0 ;  /* 0x00000000a6007221 */ /* 0x002fe20000010000 */
[----:B--2---:R-:W-:-:S06]  /*db30*/  FADD.FTZ R3, R165, R3 ;  /* 0x00000003a5037221 */ /* 0x004fcc0000010000 */
[----:B------:R-:W1:Y:S01]  /*db40*/  MUFU.EX2 R172, R172 ;  /* 0x000000ac00ac7308 */ /* 0x000e620000000800 */
[----:B---3--:R-:W-:Y:S01]  /*db50*/  FADD.FTZ R0, R195, R0 ;  /* 0x00000000c3007221 */ /* 0x008fe20000010000 */
[----:B----4-:R-:W-:-:S06]  /*db60*/  FADD.FTZ R3, R168, R3 ;  /* 0x00000003a8037221 */ /* 0x010fcc0000010000 */
[----:B------:R-:W2:Y:S01]  /*db70*/  MUFU.EX2 R174, R174 ;  /* 0x000000ae00ae7308 */ /* 0x000ea20000000800 */
[----:B------:R-:W-:-:S07]  /*db80*/  F2FP.BF16.F32.PACK_AB R161, R195, R166 ;  /* 0x000000a6c3a1723e */ /* 0x000fce00000010ff */
[----:B------:R-:W3:Y:S01]  /*db90*/  MUFU.EX2 R173, R173 ;  /* 0x000000ad00ad7308 */ /* 0x000ee20000000800 */
[----:B0-----:R-:W-:Y:S01]  /*dba0*/  FADD.FTZ R0, R170, R0 ;  /* 0x00000000aa007221 */ /* 0x001fe20000010000 */
[----:B-----5:R-:W-:-:S06]  /*dbb0*/  FADD.FTZ R3, R162, R3 ;  /* 0x00000003a2037221 */ /* 0x020fcc0000010000 */
[----:B------:R-:W0:Y:S08]  /*dbc0*/  MUFU.EX2 R175, R175 ;  /* 0x000000af00af7308 */ /* 0x000e300000000800 */
[----:B------:R-:W4:Y:S01]  /*dbd0*/  MUFU.EX2 R218, R218 ;  /* 0x000000da00da7308 */ /* 0x000f220000000800 */
[----:B------:R-:W-:Y:S01]  /*dbe0*/  FADD.FTZ R0, R196, R0 ;  /* 0x00000000c4007221 */ /* 0x000fe20000010000 */
[----:B------:R-:W-:-:S06]  /*dbf0*/  F2FP.BF16.F32.PACK_AB R156, R152, R158 ;  /* 0x0000009e989c723e */ /* 0x000fcc00000010ff */
[----:B------:R-:W5:Y:S01]  /*dc00*/  MUFU.EX2 R167, R215 ;  /* 0x000000d700a77308 */ /* 0x000f620000000800 */
[----:B-1----:R-:W-:Y:S01]  /*dc10*/  FADD.FTZ R3, R172, R3 ;  /* 0x00000003ac037221 */ /* 0x002fe20000010000 */
[----:B------:R-:W-:-:S06]  /*dc20*/  F2FP.BF16.F32.PACK_AB R152, R160, R185 ;  /* 0x000000b9a098723e */ /* 0x000fcc00000010ff */
[----:B------:R-:W1:Y:S01]  /*dc30*/  MUFU.EX2 R166, R180 ;  /* 0x000000b400a67308 */ /* 0x000e620000000800 */
[----:B------:R-:W-:Y:S01]  /*dc40*/  F2FP.BF16.F32.PACK_AB R160, R168, R165 ;  /* 0x000000a5a8a0723e */ /* 0x000fe200000010ff */
[----:B--2---:R-:W-:-:S06]  /*dc50*/  FADD.FTZ R0, R174, R0 ;  /* 0x00000000ae007221 */ /* 0x004fcc0000010000 */
[----:B------:R-:W2:Y:S01]  /*dc60*/  MUFU.EX2 R179, R179 ;  /* 0x000000b300b37308 */ /* 0x000ea20000000800 */
[----:B---3--:R-:W-:-:S07]  /*dc70*/  FADD.FTZ R3, R173, R3 ;  /* 0x00000003ad037221 */ /* 0x008fce0000010000 */
[----:B------:R-:W3:Y:S01]  /*dc80*/  MUFU.EX2 R181, R181 ;  /* 0x000000b500b57308 */ /* 0x000ee20000000800 */
[----:B0-----:R-:W-:Y:S01]  /*dc90*/  FADD.FTZ R0, R175, R0 ;  /* 0x00000000af007221 */ /* 0x001fe20000010000 */
[----:B----4-:R-:W-:-:S06]  /*dca0*/  FADD.FTZ R3, R218, R3 ;  /* 0x00000003da037221 */ /* 0x010fcc0000010000 */
[----:B------:R-:W0:Y:S01]  /*dcb0*/  MUFU.EX2 R182, R182 ;  /* 0x000000b600b67308 */ /* 0x000e220000000800 */
[----:B------:R-:W-:-:S07]  /*dcc0*/  F2FP.BF16.F32.PACK_AB R163, R196, R170 ;  /* 0x000000aac4a3723e */ /* 0x000fce00000010ff */
[----:B------:R-:W4:Y:S01]  /*dcd0*/  MUFU.EX2 R168, R219 ;  /* 0x000000db00a87308 */ /* 0x000f220000000800 */
[----:B-----5:R-:W-:Y:S01]  /*dce0*/  FADD.FTZ R0, R167, R0 ;  /* 0x00000000a7007221 */ /* 0x020fe20000010000 */
[----:B-1----:R-:W-:-:S06]  /*dcf0*/  FADD.FTZ R3, R166, R3 ;  /* 0x00000003a6037221 */ /* 0x002fcc0000010000 */
[----:B------:R-:W1:Y:S08]  /*dd00*/  MUFU.EX2 R183, R183 ;  /* 0x000000b700b77308 */ /* 0x000e700000000800 */
[----:B------:R-:W5:Y:S01]  /*dd10*/  MUFU.EX2 R184, R184 ;  /* 0x000000b800b87308 */ /* 0x000f620000000800 */
[----:B--2---:R-:W-:Y:S01]  /*dd20*/  FADD.FTZ R0, R179, R0 ;  /* 0x00000000b3007221 */ /* 0x004fe20000010000 */
[----:B---3--:R-:W-:-:S06]  /*dd30*/  FADD.FTZ R3, R181, R3 ;  /* 0x00000003b5037221 */ /* 0x008fcc0000010000 */
[----:B------:R-:W2:Y:S01]  /*dd40*/  MUFU.EX2 R170, R216 ;  /* 0x000000d800aa7308 */ /* 0x000ea20000000800 */
[----:B------:R-:W-:Y:S01]  /*dd50*/  F2FP.BF16.F32.PACK_AB R162, R172, R162 ;  /* 0x000000a2aca2723e */ /* 0x000fe200000010ff */
[----:B0-----:R-:W-:-:S06]  /*dd60*/  FADD.FTZ R0, R182, R0 ;  /* 0x00000000b6007221 */ /* 0x001fcc0000010000 */
[----:B------:R-:W0:Y:S01]  /*dd70*/  MUFU.EX2 R187, R187 ;  /* 0x000000bb00bb7308 */ /* 0x000e220000000800 */
[----:B----4-:R-:W-:-:S07]  /*dd80*/  FADD.FTZ R3, R168, R3 ;  /* 0x00000003a8037221 */ /* 0x010fce0000010000 */
[----:B------:R-:W3:Y:S01]  /*dd90*/  MUFU.EX2 R189, R189 ;  /* 0x000000bd00bd7308 */ /* 0x000ee20000000800 */
[----:B-1----:R-:W-:Y:S01]  /*dda0*/  FADD.FTZ R0, R183, R0 ;  /* 0x00000000b7007221 */ /* 0x002fe20000010000 */
[----:B-----5:R-:W-:-:S06]  /*ddb0*/  FADD.FTZ R3, R184, R3 ;  /* 0x00000003b8037221 */ /* 0x020fcc0000010000 */
[----:B------:R-:W1:Y:S01]  /*ddc0*/  MUFU.EX2 R188, R188 ;  /* 0x000000bc00bc7308 */ /* 0x000e620000000800 */
[----:B------:R-:W-:-:S07]  /*ddd0*/  F2FP.BF16.F32.PACK_AB R165, R175, R174 ;  /* 0x000000aeafa5723e */ /* 0x000fce00000010ff */
[----:B------:R-:W4:Y:S01]  /*dde0*/  MUFU.EX2 R172, R198 ;  /* 0x000000c600ac7308 */ /* 0x000f220000000800 */
[----:B------:R-:W-:Y:S01]  /*ddf0*/  FADD.FTZ R0, R171, R0 ;  /* 0x00000000ab007221 */ /* 0x000fe20000010000 */
[----:B--2---:R-:W-:-:S06]  /*de00*/  FADD.FTZ R3, R170, R3 ;  /* 0x00000003aa037221 */ /* 0x004fcc0000010000 */
[----:B------:R-:W2:Y:S08]  /*de10*/  MUFU.EX2 R190, R190 ;  /* 0x000000be00be7308 */ /* 0x000eb00000000800 */
[----:B------:R-:W5:Y:S01]  /*de20*/  MUFU.EX2 R192, R192 ;  /* 0x000000c000c07308 */ /* 0x000f620000000800 */
[----:B0-----:R-:W-:Y:S01]  /*de30*/  FADD.FTZ R0, R187, R0 ;  /* 0x00000000bb007221 */ /* 0x001fe20000010000 */
[----:B---3--:R-:W-:-:S06]  /*de40*/  FADD.FTZ R3, R189, R3 ;  /* 0x00000003bd037221 */ /* 0x008fcc0000010000 */
[----:B------:R-:W0:Y:S08]  /*de50*/  MUFU.EX2 R191, R191 ;  /* 0x000000bf00bf7308 */ /* 0x000e300000000800 */
[----:B------:R-:W3:Y:S01]  /*de60*/  MUFU.EX2 R174, R186 ;  /* 0x000000ba00ae7308 */ /* 0x000ee20000000800 */
[----:B-1----:R-:W-:Y:S01]  /*de70*/  FADD.FTZ R0, R188, R0 ;  /* 0x00000000bc007221 */ /* 0x002fe20000010000 */
[----:B----4-:R-:W-:-:S06]  /*de80*/  FADD.FTZ R3, R172, R3 ;  /* 0x00000003ac037221 */ /* 0x010fcc0000010000 */
[----:B------:R-:W1:Y:S08]  /*de90*/  MUFU.EX2 R175, R194 ;  /* 0x000000c200af7308 */ /* 0x000e700000000800 */
[----:B------:R-:W4:Y:S01]  /*dea0*/  MUFU.EX2 R193, R193 ;  /* 0x000000c100c17308 */ /* 0x000f220000000800 */
[----:B--2---:R-:W-:Y:S01]  /*deb0*/  FADD.FTZ R0, R190, R0 ;  /* 0x00000000be007221 */ /* 0x004fe20000010000 */
[----:B-----5:R-:W-:Y:S01]  /*dec0*/  FADD.FTZ R3, R192, R3 ;  /* 0x00000003c0037221 */ /* 0x020fe20000010000 */
[----:B------:R-:W-:-:S02]  /*ded0*/  F2FP.BF16.F32.PACK_AB R158, R199, R154 ;  /* 0x0000009ac79e723e */ /* 0x000fc400000010ff */
[----:B0-----:R-:W-:Y:S01]  /*dee0*/  FADD.FTZ R0, R191, R0 ;  /* 0x00000000bf007221 */ /* 0x001fe20000010000 */
[----:B---3--:R-:W-:Y:S01]  /*def0*/  FADD.FTZ R3, R174, R3 ;  /* 0x00000003ae037221 */ /* 0x008fe20000010000 */
[----:B------:R-:W-:Y:S01]  /*df00*/  F2FP.BF16.F32.PACK_AB R154, R164, R214 ;  /* 0x000000d6a49a723e */ /* 0x000fe200000010ff */
[----:B------:R-:W-:Y:S01]  /*df10*/  FMUL.FTZ R24, R24, R177 ;  /* 0x000000b118187220 */ /* 0x000fe20000410000 */
[----:B------:R-:W-:Y:S01]  /*df20*/  F2FP.BF16.F32.PACK_AB R164, R218, R173 ;  /* 0x000000addaa4723e */ /* 0x000fe200000010ff */
[----:B-1----:R-:W-:Y:S01]  /*df30*/  FADD.FTZ R0, R175, R0 ;  /* 0x00000000af007221 */ /* 0x002fe20000010000 */
[----:B------:R-:W-:Y:S01]  /*df40*/  F2FP.BF16.F32.PACK_AB R166, R181, R166 ;  /* 0x000000a6b5a6723e */ /* 0x000fe200000010ff */
[----:B------:R-:W-:Y:S01]  /*df50*/  FMUL.FTZ R25, R25, R177 ;  /* 0x000000b119197220 */ /* 0x000fe20000410000 */
[----:B------:R-:W-:Y:S01]  /*df60*/  F2FP.BF16.F32.PACK_AB R167, R179, R167 ;  /* 0x000000a7b3a7723e */ /* 0x000fe200000010ff */
[-C--:B------:R-:W-:Y:S01]  /*df70*/  FMUL.FTZ R28, R28, R177.reuse ;  /* 0x000000b11c1c7220 */ /* 0x080fe20000410000 */
[----:B------:R-:W-:Y:S01]  /*df80*/  F2FP.BF16.F32.PACK_AB R168, R184, R168 ;  /* 0x000000a8b8a8723e */ /* 0x000fe200000010ff */
[-C--:B------:R-:W-:Y:S01]  /*df90*/  FMUL.FTZ R29, R29, R177.reuse ;  /* 0x000000b11d1d7220 */ /* 0x080fe20000410000 */
[----:B------:R-:W-:Y:S01]  /*dfa0*/  F2FP.BF16.F32.PACK_AB R169, R183, R182 ;  /* 0x000000b6b7a9723e */ /* 0x000fe200000010ff */
[----:B----4-:R-:W-:Y:S01]  /*dfb0*/  FADD.FTZ R3, R193, R3 ;  /* 0x00000003c1037221 */ /* 0x010fe20000010000 */
[----:B------:R-:W-:Y:S01]  /*dfc0*/  F2FP.BF16.F32.PACK_AB R170, R189, R170 ;  /* 0x000000aabdaa723e */ /* 0x000fe200000010ff */
[----:B------:R-:W-:Y:S01]  /*dfd0*/  FMUL.FTZ R32, R32, R177 ;  /* 0x000000b120207220 */ /* 0x000fe20000410000 */
[----:B------:R-:W-:Y:S01]  /*dfe0*/  F2FP.BF16.F32.PACK_AB R171, R187, R171 ;  /* 0x000000abbbab723e */ /* 0x000fe200000010ff */
[-C--:B------:R-:W-:Y:S01]  /*dff0*/  FMUL.FTZ R33, R33, R177.reuse ;  /* 0x000000b121217220 */ /* 0x080fe20000410000 */
[----:B------:R-:W-:Y:S01]  /*e000*/  F2FP.BF16.F32.PACK_AB R172, R192, R172 ;  /* 0x000000acc0ac723e */ /* 0x000fe200000010ff */
[-C--:B------:R-:W-:Y:S01]  /*e010*/  FMUL.FTZ R36, R36, R177.reuse ;  /* 0x000000b124247220 */ /* 0x080fe20000410000 */
[----:B------:R-:W-:Y:S01]  /*e020*/  F2FP.BF16.F32.PACK_AB R173, R190, R188 ;  /* 0x000000bcbead723e */ /* 0x000fe200000010ff */
[-C--:B------:R-:W-:Y:S01]  /*e030*/  FMUL.FTZ R37, R37, R177.reuse ;  /* 0x000000b125257220 */ /* 0x080fe20000410000 */
[----:B------:R-:W-:Y:S01]  /*e040*/  F2FP.BF16.F32.PACK_AB R174, R193, R174 ;  /* 0x000000aec1ae723e */ /* 0x000fe200000010ff */
[----:B------:R-:W-:Y:S01]  /*e050*/  FMUL.FTZ R40, R40, R177 ;  /* 0x000000b128287220 */ /* 0x000fe20000410000 */
[----:B------:R-:W-:Y:S01]  /*e060*/  F2FP.BF16.F32.PACK_AB R175, R175, R191 ;  /* 0x000000bfafaf723e */ /* 0x000fe200000010ff */
        /* <DEDUP_REMOVED lines=119> */
[----:B------:R-:W-:Y:S06]  /*e7e0*/  @!P0 BRA `(.L_x_5284) ;  /* 0x0000000000048947 */ /* 0x000fec0003800000 */
[----:B------:R-:W-:Y:S01]  /*e7f0*/  BPT.TRAP 0x1 ;  /* 0x000000040000795c */ /* 0x000fe20000300000 */
.L_x_5284:
[----:B------:R0:W1:Y:S01]  /*e800*/  SYNCS.PHASECHK.TRANS64.TRYWAIT P1, [R14+URZ+0x22850], R15 ;  /* 0x0228500f0e0075a7 */ /* 0x000062000802017f */
[----:B------:R-:W-:Y:S05]  /*e810*/  @!P0 BRA `(.L_x_5285) ;  /* 0x0000000000048947 */ /* 0x000fea0003800000 */
[----:B------:R-:W-:Y:S01]  /*e820*/  BPT.TRAP 0x1 ;  /* 0x000000040000795c */ /* 0x000fe20000300000 */
.L_x_5285:
[----:B------:R-:W-:Y:S04]  /*e830*/  BSSY B0, `(.L_x_5286) ;  /* 0x0000004000007945 */ /* 0x000fe80003800000 */
[----:B-1----:R-:W-:Y:S05]  /*e840*/  @P1 BRA `(.L_x_5287) ;  /* 0x0000000000081947 */ /* 0x002fea0003800000 */
[----:B------:R-:W1:Y:S02]  /*e850*/  SYNCS.PHASECHK.TRANS64.TRYWAIT P1, [R14+URZ+0x22850], R15 ;  /* 0x0228500f0e0075a7 */ /* 0x000e64000802017f */
[----:B-1----:R-:W-:Y:S05]  /*e860*/  @!P1 BRA `(.L_x_5288) ;  /* 0x000000e400ac9947 */ /* 0x002fea0003800000 */
.L_x_5287:
[----:B------:R-:W-:Y:S05]  /*e870*/  BSYNC B0 ;  /* 0x0000000000007941 */ /* 0x000fea0003800000 */
.L_x_5286:
[----:B------:R-:W2:Y:S01]  /*e880*/  S2R R177, SR_TID.X ;  /* 0x0000000000b17919 */ /* 0x000ea20000002100 */
[----:B------:R-:W-:Y:S05]  /*e890*/  WARPSYNC.ALL ;  /* 0x0000000000007948 */ /* 0x000fea0003800000 */
[----:B------:R-:W-:Y:S02]  /*e8a0*/  IMAD R178, R22, 0xc00, R227 ;  /* 0x00000c0016b27824 */ /* 0x000fe400078e02e3 */
[----:B------:R-:W-:-:S03]  /*e8b0*/  IMAD.MOV.U32 R179, RZ, RZ, 0x40000040 ;  /* 0x40000040ffb37424 */ /* 0x000fc600078e00ff */
[----:B------:R-:W-:Y:S02]  /*e8c0*/  R2UR UR6, R178 ;  /* 0x00000000b20672ca */ /* 0x000fe400000e0000 */
[----:B------:R-:W-:Y:S01]  /*e8d0*/  R2UR UR7, R179 ;  /* 0x00000000b30772ca */ /* 0x000fe200000e0000 */
[----:B------:R-:W-:Y:S01]  /*e8e0*/  IMAD.MOV.U32 R179, RZ, RZ, 0x40000040 ;  /* 0x40000040ffb37424 */ /* 0x000fe200078e00ff */
[----:B--2---:R-:W-:-:S05]  /*e8f0*/  SHF.R.U32.HI R177, RZ, 0x7, R177 ;  /* 0x00000007ffb17819 */ /* 0x004fca00000116b1 */
[----:B01----:R-:W-:-:S05]  /*e900*/  VIADD R15, R177, 0x8 ;  /* 0x00000008b10f7836 */ /* 0x003fca0000000000 */
[----:B------:R0:W-:Y:S06]  /*e910*/  BAR.SYNC.DEFER_BLOCKING R15, 0x100 ;  /* 0x0004000f0000751d */ /* 0x0001ec0000010000 */
[----:B------:R-:W-:-:S06]  /*e920*/  WARPGROUP.ARRIVE ;  /* 0x00000000000079c5 */ /* 0x000fcc0000000000 */
[----:B------:R-:W-:Y:S03]  /*e930*/  HGMMA.64x256x16.F32.BF16 R24, R156, gdesc[UR4].tnspB, R24, gsb0 ;  /* 0x43e000049c187df0 */ /* 0x000fe60008001818 */
[----:B------:R-:W-:Y:S02]  /*e940*/  WARPGROUP.DEPBAR.LE gsb0, 0x0 ;  /* 0x00008000000079c5 */ /* 0x000fe40000010000 */
[----:B------:R-:W-:Y:S01]  /*e950*/  VIADD R156, R178, 0x80 ;  /* 0x00000080b29c7836 */ /* 0x000fe20000000000 */
[----:B------:R-:W-:Y:S01]  /*e960*/  WARPGROUP.ARRIVE ;  /* 0x00000000000079c5 */ /* 0x000fe20000000000 */
[----:B------:R-:W-:-:S03]  /*e970*/  IMAD.MOV.U32 R157, RZ, RZ, 0x40000040 ;  /* 0x40000040ff9d7424 */ /* 0x000fc600078e00ff */
[----:B------:R-:W-:Y:S02]  /*e980*/  R2UR UR6, R156 ;  /* 0x000000009c0672ca */ /* 0x000fe400000e0000 */
[----:B------:R-:W-:-:S15]  /*e990*/  R2UR UR7, R157 ;  /* 0x000000009d0772ca */ /* 0x000fde00000e0000 */
[----:B------:R-:W-:-:S01]  /*e9a0*/  NOP ;  /* 0x0000000000007918 */ /* 0x000fc20000000000 */
        /* <DEDUP_REMOVED lines=11> */
[C---:B------:R-:W-:Y:S01]  /*ea60*/  VIADD R152, R178.reuse, 0x200 ;  /* 0x00000200b2987836 */ /* 0x040fe20000000000 */
[----:B------:R-:W-:Y:S01]  /*ea70*/  R2UR UR7, R153 ;  /* 0x00000000990772ca */ /* 0x000fe200000e0000 */
[----:B------:R-:W-:Y:S01]  /*ea80*/  VIADD R178, R178, 0x280 ;  /* 0x00000280b2b27836 */ /* 0x000fe20000000000 */
[----:B------:R-:W-:Y:S01]  /*ea90*/  MOV R153, 0x40000040 ;  /* 0x4000004000997802 */ /* 0x000fe20000000f00 */
[----:B------:R-:W-:Y:S02]  /*eaa0*/  WARPGROUP.DEPBAR.LE gsb0, 0x0 ;  /* 0x00008000000079c5 */ /* 0x000fe40000010000 */
[----:B------:R-:W-:-:S15]  /*eab0*/  WARPGROUP.ARRIVE ;  /* 0x00000000000079c5 */ /* 0x000fde0000000000 */
[----:B------:R-:W-:-:S05]  /*eac0*/  NOP ;  /* 0x0000000000007918 */ /* 0x000fca0000000000 */
        /* <DEDUP_REMOVED lines=16> */
.L_x_5289:
[----:B------:R-:W0:Y:S01]  /*ebd0*/  S2R R15, SR_CgaCtaId ;  /* 0x00000000000f7919 */ /* 0x000e220000008800 */
[C---:B------:R-:W-:Y:S01]  /*ebe0*/  ISETP.GT.AND P1, PT, R13.reuse, R221, PT ;  /* 0x000000dd0d00720c */ /* 0x040fe20003f24270 */
[----:B------:R-:W-:Y:S02]  /*ebf0*/  VIADD R14, R14, 0x22860 ;  /* 0x000228600e0e7836 */ /* 0x000fe40000000000 */
[----:B------:R-:W-:Y:S02]  /*ec00*/  VIADD R13, R13, 0xffffffff ;  /* 0xffffffff0d0d7836 */ /* 0x000fe40000000000 */
[----:B------:R-:W-:Y:S02]  /*ec10*/  IMAD.MOV.U32 R215, RZ, RZ, R176 ;  /* 0x000000ffffd77224 */ /* 0x000fe400078e00b0 */
[----:B------:R-:W-:Y:S01]  /*ec20*/  IMAD.MOV.U32 R214, RZ, RZ, R20 ;  /* 0x000000ffffd67224 */ /* 0x000fe200078e0014 */
[----:B0-----:R-:W-:-:S04]  /*ec30*/  PRMT R14, R15, 0x654, R14 ;  /* 0x000006540f0e7816 */ /* 0x001fc8000000000e */
[----:B------:R0:W-:Y:S01]  /*ec40*/  SYNCS.ARRIVE.TRANS64.RED.A1T0 RZ, [R14+URZ], RZ ;  /* 0x000000ff0eff79a7 */ /* 0x0001e2000810043f */
[----:B------:R-:W-:Y:S05]  /*ec50*/  @P1 BRA `(.L_x_5290) ;  /* 0xffffffd000e81947 */ /* 0x000fea000383ffff */
.L_x_5278:
[----:B------:R-:W-:-:S13]  /*ec60*/  ISETP.GE.AND P1, PT, R13, RZ, PT ;  /* 0x000000ff0d00720c */ /* 0x000fda0003f26270 */
[----:B------:R-:W-:Y:S05]  /*ec70*/  @!P1 BRA `(.L_x_5291) ;  /* 0x0000002400489947 */ /* 0x000fea0003800000 */
[----:B------:R-:W-:Y:S02]  /*ec80*/  IMAD.MOV.U32 R214, RZ, RZ, R176 ;  /* 0x000000ffffd67224 */ /* 0x000fe400078e00b0 */
[----:B------:R-:W-:-:S07]  /*ec90*/  IMAD.MOV.U32 R215, RZ, RZ, R20 ;  /* 0x000000ffffd77224 */ /* 0x000fce00078e0014 */
.L_x_5303:
[----:B------:R-:W-:Y:S01]  /*eca0*/  VIADD R22, R22, 0x1 ;  /* 0x0000000116167836 */ /* 0x000fe20000000000 */
[----:B------:R-:W-:Y:S05]  /*ecb0*/  YIELD ;  /* 0x0000000000007946 */ /* 0x000fea0003800000 */
[----:B------:R-:W-:-:S04]  /*ecc0*/  ISETP.NE.AND P1, PT, R22, 0x2, PT ;  /* 0x000000021600780c */ /* 0x000fc80003f25270 */
[----:B------:R-:W-:Y:S02]  /*ecd0*/  SEL R15, RZ, 0x1, P1 ;  /* 0x00000001ff0f7807 */ /* 0x000fe40000800000 */
[----:B------:R-:W-:Y:S02]  /*ece0*/  SEL R22, R22, RZ, P1 ;  /* 0x000000ff16167207 */ /* 0x000fe40000800000 */
[----:B------:R-:W-:Y:S01]  /*ecf0*/  LOP3.LUT R202, R202, R15, RZ, 0x3c, !PT ;  /* 0x0000000fcaca7212 */ /* 0x000fe200078e3cff */
[----:B-1----:R-:W-:Y:S06]  /*ed00*/  @!P0 BRA `(.L_x_5292) ;  /* 0x0000000000048947 */ /* 0x002fec0003800000 */
[----:B------:R-:W-:Y:S01]  /*ed10*/  BPT.TRAP 0x1 ;  /* 0x000000040000795c */ /* 0x000fe20000300000 */
.L_x_5292:
[----:B0-----:R-:W-:Y:S01]  /*ed20*/  IMAD R14, R22, 0x8, R19 ;  /* 0x00000008160e7824 */ /* 0x001fe200078e0213 */
[----:B------:R-:W-:-:S04]  /*ed30*/  SHF.L.U32 R15, R202, 0x1f, RZ ;  /* 0x0000001fca0f7819 */ /* 0x000fc800000006ff */
[----:B------:R0:W1:Y:S01]  /*ed40*/  SYNCS.PHASECHK.TRANS64.TRYWAIT P1, [R14+URZ+0x22830], R15 ;  /* 0x0228300f0e0075a7 */ /* 0x000062000802017f */
[----:B------:R-:W-:Y:S05]  /*ed50*/  @!P0 BRA `(.L_x_5293) ;  /* 0x0000000000048947 */ /* 0x000fea0003800000 */
[----:B------:R-:W-:Y:S01]  /*ed60*/  BPT.TRAP 0x1 ;  /* 0x000000040000795c */ /* 0x000fe20000300000 */
.L_x_5293:
[----:B------:R-:W-:Y:S02]  /*ed70*/  IMAD R154, R22, 0x300, R228 ;  /* 0x00000300169a7824 */ /* 0x000fe400078e02e4 */
[----:B------:R-:W-:Y:S01]  /*ed80*/  IMAD.MOV.U32 R155, RZ, RZ, 0x40000040 ;  /* 0x40000040ff9b7424 */ /* 0x000fe200078e00ff */
[----:B-1----:R-:W-:Y:S06]  /*ed90*/  @P1 BRA `(.L_x_5294) ;  /* 0x0000000000081947 */ /* 0x002fec0003800000 */
[----:B------:R-:W1:Y:S02]  /*eda0*/  SYNCS.PHASECHK.TRANS64.TRYWAIT P1, [R14+URZ+0x22830], R15 ;  /* 0x0228300f0e0075a7 */ /* 0x000e64000802017f */
[----:B-1----:R-:W-:Y:S05]  /*edb0*/  @!P1 BRA `(.L_x_5295) ;  /* 0x000000e0006c9947 */ /* 0x002fea0003800000 */
.L_x_5294:
        /* <DEDUP_REMOVED lines=41> */
.L_x_5296:
        /* <DEDUP_REMOVED lines=51> */
[----:B------:R-:W-:-:S03]  /*f380*/  FMUL.FTZ R195, R195, UR36 ;  /* 0x00000024c3c37c20 */ /* 0x000fc60008410000 */
        /* <DEDUP_REMOVED lines=48> */
[----:B------:R-:W-:Y:S08]  /*f690*/  MUFU.TANH R220, R220 ;  /* 0x000000dc00dc7308 */ /* 0x000ff00000002400 */
[----:B------:R-:W-:Y:S01]  /*f6a0*/  MUFU.TANH R223, R223 ;  /* 0x000000df00df7308 */ /* 0x000fe20000002400 */
[----:B---3--:R-:W-:-:S02]  /*f6b0*/  FMNMX.FTZ R20, R20, R12, !PT ;  /* 0x0000000c14147209 */ /* 0x008fc40007810000 */
[----:B------:R-:W3:Y:S03]  /*f6c0*/  LDC R12, c[0x0][0x988] ;  /* 0x00026200ff0c7b82 */ /* 0x000ee60000000800 */
[C---:B------:R-:W-:Y:S02]  /*f6d0*/  FADD.FTZ R154, -R20.reuse, R215 ;  /* 0x000000d7149a7221 */ /* 0x040fe40000010100 */
[----:B------:R-:W-:Y:S08]  /*f6e0*/  MUFU.TANH R221, R221 ;  /* 0x000000dd00dd7308 */ /* 0x000ff00000002400 */
[----:B------:R-:W-:Y:S01]  /*f6f0*/  MUFU.TANH R222, R222 ;  /* 0x000000de00de7308 */ /* 0x000fe20000002400 */
[-C--:B---3--:R-:W-:Y:S01]  /*f700*/  FMUL.FTZ R155, R20, R12.reuse ;  /* 0x0000000c149b7220 */ /* 0x088fe20000410000 */
[----:B------:R-:W-:-:S03]  /*f710*/  FMUL.FTZ R154, R154, R12 ;  /* 0x0000000c9a9a7220 */ /* 0x000fc60000410000 */
        /* <DEDUP_REMOVED lines=12> */
[----:B------:R-:W4:Y:S01]  /*f7e0*/  MUFU.EX2 R152, R152 ;  /* 0x0000009800987308 */ /* 0x000f220000000800 */
[-CC-:B------:R-:W-:Y:S01]  /*f7f0*/  FFMA.FTZ R188, R188, R12.reuse, -R155.reuse ;  /* 0x0000000cbcbc7223 */ /* 0x180fe2000001089b */
[-CC-:B------:R-:W-:Y:S01]  /*f800*/  FFMA.FTZ R165, R165, R12.reuse, -R155.reuse ;  /* 0x0000000ca5a57223 */ /* 0x180fe2000001089b */
[-CC-:B------:R-:W-:Y:S01]  /*f810*/  FFMA.FTZ R169, R169, R12.reuse, -R155.reuse ;  /* 0x0000000ca9a97223 */ /* 0x180fe2000001089b */
[-CC-:B------:R-:W-:Y:S01]  /*f820*/  FFMA.FTZ R172, R172, R12.reuse, -R155.reuse ;  /* 0x0000000cacac7223 */ /* 0x180fe2000001089b */
[-CC-:B------:R-:W-:Y:S01]  /*f830*/  FFMA.FTZ R180, R180, R12.reuse, -R155.reuse ;  /* 0x0000000cb4b47223 */ /* 0x180fe2000001089b */
[-CC-:B------:R-:W-:Y:S01]  /*f840*/  FFMA.FTZ R181, R181, R12.reuse, -R155.reuse ;  /* 0x0000000cb5b57223 */ /* 0x180fe2000001089b */
[-CC-:B------:R-:W-:Y:S01]  /*f850*/  FFMA.FTZ R184, R184, R12.reuse, -R155.reuse ;  /* 0x0000000cb8b87223 */ /* 0x180fe2000001089b */
[----:B------:R-:W5:Y:S01]  /*f860*/  MUFU.EX2 R153, R153 ;  /* 0x0000009900997308 */ /* 0x000f620000000800 */
[-CC-:B------:R-:W-:Y:S01]  /*f870*/  FFMA.FTZ R185, R185, R12.reuse, -R155.reuse ;  /* 0x0000000cb9b97223 */ /* 0x180fe2000001089b */
[-CC-:B------:R-:W-:Y:S01]  /*f880*/  FFMA.FTZ R189, R189, R12.reuse, -R155.reuse ;  /* 0x0000000cbdbd7223 */ /* 0x180fe2000001089b */
[-CC-:B------:R-:W-:Y:S01]  /*f890*/  FFMA.FTZ R192, R192, R12.reuse, -R155.reuse ;  /* 0x0000000cc0c07223 */ /* 0x180fe2000001089b */
[-CC-:B------:R-:W-:Y:S01]  /*f8a0*/  FFMA.FTZ R193, R193, R12.reuse, -R155.reuse ;  /* 0x0000000cc1c17223 */ /* 0x180fe2000001089b */
[-CC-:B------:R-:W-:Y:S01]  /*f8b0*/  FFMA.FTZ R196, R196, R12.reuse, -R155.reuse ;  /* 0x0000000cc4c47223 */ /* 0x180fe2000001089b */
[----:B------:R-:W-:Y:S01]  /*f8c0*/  FFMA.FTZ R155, R197, R12, -R155 ;  /* 0x0000000cc59b7223 */ /* 0x000fe2000001089b */
[----:B---3--:R-:W-:Y:S01]  /*f8d0*/  FMUL.FTZ R24, R24, R177 ;  /* 0x000000b118187220 */ /* 0x008fe20000410000 */
[----:B------:R3:W0:Y:S01]  /*f8e0*/  MUFU.EX2 R154, R156 ;  /* 0x0000009c009a7308 */ /* 0x0006220000000800 */
[----:B----4-:R-:W-:Y:S01]  /*f8f0*/  FFMA.FTZ R3, R177, R3, R152 ;  /* 0x00000003b1037223 */ /* 0x010fe20000010098 */
[-C--:B------:R-:W-:Y:S01]  /*f900*/  FMUL.FTZ R25, R25, R177.reuse ;  /* 0x000000b119197220 */ /* 0x080fe20000410000 */
[-C--:B------:R-:W-:Y:S01]  /*f910*/  FMUL.FTZ R28, R28, R177.reuse ;  /* 0x000000b11c1c7220 */ /* 0x080fe20000410000 */
[-C--:B------:R-:W-:Y:S01]  /*f920*/  FMUL.FTZ R29, R29, R177.reuse ;  /* 0x000000b11d1d7220 */ /* 0x080fe20000410000 */
[-C--:B------:R-:W-:Y:S01]  /*f930*/  FMUL.FTZ R32, R32, R177.reuse ;  /* 0x000000b120207220 */ /* 0x080fe20000410000 */
[-C--:B------:R-:W-:Y:S01]  /*f940*/  FMUL.FTZ R33, R33, R177.reuse ;  /* 0x000000b121217220 */ /* 0x080fe20000410000 */
[-C--:B------:R-:W-:Y:S01]  /*f950*/  FMUL.FTZ R36, R36, R177.reuse ;  /* 0x000000b124247220 */ /* 0x080fe20000410000 */
[----:B------:R-:W4:Y:S01]  /*f960*/  MUFU.EX2 R157, R157 ;  /* 0x0000009d009d7308 */ /* 0x000f220000000800 */
[C---:B-----5:R-:W-:Y:S01]  /*f970*/  FADD.FTZ R3, R153.reuse, R3 ;  /* 0x0000000399037221 */ /* 0x060fe20000010000 */
[----:B------:R-:W-:Y:S01]  /*f980*/  F2FP.BF16.F32.PACK_AB R152, R153, R152 ;  /* 0x000000989998723e */ /* 0x000fe200000010ff */
[----:B------:R-:W-:Y:S01]  /*f990*/  FMUL.FTZ R153, R175, UR36 ;  /* 0x00000024af997c20 */ /* 0x000fe20008410000 */
[----:B---3--:R-:W-:Y:S01]  /*f9a0*/  FMUL.FTZ R156, R178, UR36 ;  /* 0x00000024b29c7c20 */ /* 0x008fe20008410000 */
        /* <DEDUP_REMOVED lines=12> */
[C---:B----4-:R-:W-:Y:S01]  /*fa70*/  FADD.FTZ R3, R157.reuse, R3 ;  /* 0x000000039d037221 */ /* 0x050fe20000010000 */
[----:B------:R-:W-:Y:S01]  /*fa80*/  F2FP.BF16.F32.PACK_AB R154, R157, R154 ;  /* 0x0000009a9d9a723e */ /* 0x000fe200000010ff */
[----:B------:R-:W-:Y:S01]  /*fa90*/  FMUL.FTZ R157, R179, UR36 ;  /* 0x00000024b39d7c20 */ /* 0x000fe20008410000 */
[-C--:B------:R-:W-:Y:S01]  /*faa0*/  FMUL.FTZ R56, R56, R177.reuse ;  /* 0x000000b138387220 */ /* 0x080fe20000410000 */
[-C--:B------:R-:W-:Y:S01]  /*fab0*/  FMUL.FTZ R57, R57, R177.reuse ;  /* 0x000000b139397220 */ /* 0x080fe20000410000 */
[-C--:B------:R-:W-:Y:S01]  /*fac0*/  FMUL.FTZ R60, R60, R177.reuse ;  /* 0x000000b13c3c7220 */ /* 0x080fe20000410000 */
[-C--:B------:R-:W-:Y:S01]  /*fad0*/  FMUL.FTZ R61, R61, R177.reuse ;  /* 0x000000b13d3d7220 */ /* 0x080fe20000410000 */
[----:B------:R-:W4:Y:S01]  /*fae0*/  MUFU.TANH R153, R153 ;  /* 0x0000009900997308 */ /* 0x000f220000002400 */
[----:B---3--:R-:W-:Y:S01]  /*faf0*/  FADD.FTZ R3, R160, R3 ;  /* 0x00000003a0037221 */ /* 0x008fe20000010000 */
[-C--:B------:R-:W-:Y:S01]  /*fb00*/  FMUL.FTZ R64, R64, R177.reuse ;  /* 0x000000b140407220 */ /* 0x080fe20000410000 */
[-C--:B------:R-:W-:Y:S01]  /*fb10*/  FMUL.FTZ R65, R65, R177.reuse ;  /* 0x000000b141417220 */ /* 0x080fe20000410000 */
[-C--:B------:R-:W-:Y:S01]  /*fb20*/  FMUL.FTZ R68, R68, R177.reuse ;  /* 0x000000b144447220 */ /* 0x080fe20000410000 */
[-C--:B------:R-:W-:Y:S01]  /*fb30*/  FMUL.FTZ R69, R69, R177.reuse ;  /* 0x000000b145457220 */ /* 0x080fe20000410000 */
[-C--:B------:R-:W-:Y:S01]  /*fb40*/  FMUL.FTZ R72, R72, R177.reuse ;  /* 0x000000b148487220 */ /* 0x080fe20000410000 */
[-C--:B------:R-:W-:Y:S01]  /*fb50*/  FMUL.FTZ R73, R73, R177.reuse ;  /* 0x000000b149497220 */ /* 0x080fe20000410000 */
[----:B------:R-:W3:Y:S01]  /*fb60*/  MUFU.TANH R156, R156 ;  /* 0x0000009c009c7308 */ /* 0x000ee20000002400 */
[C---:B0-----:R-:W-:Y:S01]  /*fb70*/  FADD.FTZ R3, R161.reuse, R3 ;  /* 0x00000003a1037221 */ /* 0x041fe20000010000 */
[----:B------:R-:W-:Y:S01]  /*fb80*/  F2FP.BF16.F32.PACK_AB R168, R161, R160 ;  /* 0x000000a0a1a8723e */ /* 0x000fe200000010ff */
[----:B------:R-:W-:Y:S01]  /*fb90*/  FMUL.FTZ R160, R182, UR36 ;  /* 0x00000024b6a07c20 */ /* 0x000fe20008410000 */
[----:B------:R-:W-:Y:S01]  /*fba0*/  FMNMX.FTZ R161, R218, R214, !PT ;  /* 0x000000d6daa17209 */ /* 0x000fe20007810000 */
[-C--:B------:R-:W-:Y:S01]  /*fbb0*/  FMUL.FTZ R76, R76, R177.reuse ;  /* 0x000000b14c4c7220 */ /* 0x080fe20000410000 */
[-C--:B------:R-:W-:Y:S01]  /*fbc0*/  FMUL.FTZ R77, R77, R177.reuse ;  /* 0x000000b14d4d7220 */ /* 0x080fe20000410000 */
[----:B------:R-:W-:Y:S01]  /*fbd0*/  FMUL.FTZ R80, R80, R177 ;  /* 0x000000b150507220 */ /* 0x000fe20000410000 */
[----:B------:R-:W-:Y:S01]  /*fbe0*/  FMNMX.FTZ R161, R217, R161, !PT ;  /* 0x000000a1d9a17209 */ /* 0x000fe20007810000 */
[----:B------:R-:W0:Y:S01]  /*fbf0*/  MUFU.TANH R157, R157 ;  /* 0x0000009d009d7308 */ /* 0x000e220000002400 */
[-C--:B------:R-:W-:Y:S01]  /*fc00*/  FMUL.FTZ R81, R81, R177.reuse ;  /* 0x000000b151517220 */ /* 0x080fe20000410000 */
[----:B------:R-:W-:Y:S01]  /*fc10*/  FMUL.FTZ R84, R84, R177 ;  /* 0x000000b154547220 */ /* 0x000fe20000410000 */
[----:B------:R-:W-:Y:S01]  /*fc20*/  FMNMX.FTZ R162, R216, R161, !PT ;  /* 0x000000a1d8a27209 */ /* 0x000fe20007810000 */
[-C--:B------:R-:W-:Y:S01]  /*fc30*/  FMUL.FTZ R85, R85, R177.reuse ;  /* 0x000000b155557220 */ /* 0x080fe20000410000 */
[-C--:B------:R-:W-:Y:S01]  /*fc40*/  FMUL.FTZ R88, R88, R177.reuse ;  /* 0x000000b158587220 */ /* 0x080fe20000410000 */
[-C--:B------:R-:W-:Y:S01]  /*fc50*/  FMUL.FTZ R89, R89, R177.reuse ;  /* 0x000000b159597220 */ /* 0x080fe20000410000 */
[----:B------:R-:W-:Y:S01]  /*fc60*/  FMNMX.FTZ R162, R226, R162, !PT ;  /* 0x000000a2e2a27209 */ /* 0x000fe20007810000 */
[----:B------:R-:W5:Y:S01]  /*fc70*/  MUFU.TANH R160, R160 ;  /* 0x000000a000a07308 */ /* 0x000f620000002400 */
[-C--:B------:R-:W-:Y:S01]  /*fc80*/  FMUL.FTZ R92, R92, R177.reuse ;  /* 0x000000b15c5c7220 */ /* 0x080fe20000410000 */
[-C--:B------:R-:W-:Y:S01]  /*fc90*/  FMUL.FTZ R93, R93, R177.reuse ;  /* 0x000000b15d5d7220 */ /* 0x080fe20000410000 */
[----:B------:R-:W-:Y:S01]  /*fca0*/  FMNMX.FTZ R163, R225, R162, !PT ;  /* 0x000000a2e1a37209 */ /* 0x000fe20007810000 */
[-C--:B------:R-:W-:Y:S01]  /*fcb0*/  FMUL.FTZ R96, R96, R177.reuse ;  /* 0x000000b160607220 */ /* 0x080fe20000410000 */
[-C--:B------:R-:W-:Y:S01]  /*fcc0*/  FMUL.FTZ R97, R97, R177.reuse ;  /* 0x000000b161617220 */ /* 0x080fe20000410000 */
[----:B------:R-:W-:Y:S01]  /*fcd0*/  FMUL.FTZ R100, R100, R177 ;  /* 0x000000b164647220 */ /* 0x000fe20000410000 */
[----:B------:R-:W-:Y:S01]  /*fce0*/  FMNMX.FTZ R163, R224, R163, !PT ;  /* 0x000000a3e0a37209 */ /* 0x000fe20007810000 */
[----:B------:R-:W1:Y:S01]  /*fcf0*/  MUFU.TANH R161, R183 ;  /* 0x000000b700a17308 */ /* 0x000e620000002400 */
[-C--:B------:R-:W-:Y:S01]  /*fd00*/  FMUL.FTZ R101, R101, R177.reuse ;  /* 0x000000b165657220 */ /* 0x080fe20000410000 */
[----:B------:R-:W-:Y:S01]  /*fd10*/  FMUL.FTZ R104, R104, R177 ;  /* 0x000000b168687220 */ /* 0x000fe20000410000 */
[----:B------:R-:W-:Y:S01]  /*fd20*/  FMNMX.FTZ R166, R219, R163, !PT ;  /* 0x000000a3dba67209 */ /* 0x000fe20007810000 */
[-C--:B------:R-:W-:Y:S01]  /*fd30*/  FMUL.FTZ R105, R105, R177.reuse ;  /* 0x000000b169697220 */ /* 0x080fe20000410000 */
[-C--:B------:R-:W-:Y:S01]  /*fd40*/  FMUL.FTZ R108, R108, R177.reuse ;  /* 0x000000b16c6c7220 */ /* 0x080fe20000410000 */
[-C--:B------:R-:W-:Y:S01]  /*fd50*/  FMUL.FTZ R109, R109, R177.reuse ;  /* 0x000000b16d6d7220 */ /* 0x080fe20000410000 */
[----:B------:R-:W-:Y:S01]  /*fd60*/  FMNMX.FTZ R166, R220, R166, !PT ;  /* 0x000000a6dca67209 */ /* 0x000fe20007810000 */
[----:B------:R2:W1:Y:S01]  /*fd70*/  MUFU.TANH R162, R186 ;  /* 0x000000ba00a27308 */ /* 0x0004620000002400 */
[-C--:B------:R-:W-:Y:S01]  /*fd80*/  FMUL.FTZ R112, R112, R177.reuse ;  /* 0x000000b170707220 */ /* 0x080fe20000410000 */
[-C--:B------:R-:W-:Y:S01]  /*fd90*/  FMUL.FTZ R113, R113, R177.reuse ;  /* 0x000000b171717220 */ /* 0x080fe20000410000 */
[----:B------:R-:W-:Y:S01]  /*fda0*/  FMNMX.FTZ R167, R223, R166, !PT ;  /* 0x000000a6dfa77209 */ /* 0x000fe20007810000 */
[-C--:B------:R-:W-:Y:S01]  /*fdb0*/  FMUL.FTZ R116, R116, R177.reuse ;  /* 0x000000b174747220 */ /* 0x080fe20000410000 */
[-C--:B------:R-:W-:Y:S01]  /*fdc0*/  FMUL.FTZ R117, R117, R177.reuse ;  /* 0x000000b175757220 */ /* 0x080fe20000410000 */
[----:B------:R-:W-:Y:S01]  /*fdd0*/  FMUL.FTZ R120, R120, R177 ;  /* 0x000000b178787220 */ /* 0x000fe20000410000 */
[----:B------:R-:W-:Y:S01]  /*fde0*/  FMNMX.FTZ R167, R221, R167, !PT ;  /* 0x000000a7dda77209 */ /* 0x000fe20007810000 */
[----:B------:R3:W1:Y:S01]  /*fdf0*/  MUFU.TANH R163, R187 ;  /* 0x000000bb00a37308 */ /* 0x0006620000002400 */
[----:B--2---:R-:W-:Y:S01]  /*fe00*/  FMUL.FTZ R186, R198, UR36 ;  /* 0x00000024c6ba7c20 */ /* 0x004fe20008410000 */
[----:B------:R-:W-:Y:S01]  /*fe10*/  FMUL.FTZ R121, R121, R177 ;  /* 0x000000b179797220 */ /* 0x000fe20000410000 */
[----:B------:R-:W-:Y:S01]  /*fe20*/  FMNMX.FTZ R170, R222, R167, !PT ;  /* 0x000000a7deaa7209 */ /* 0x000fe20007810000 */
[-C--:B------:R-:W-:Y:S01]  /*fe30*/  FMUL.FTZ R124, R124, R177.reuse ;  /* 0x000000b17c7c7220 */ /* 0x080fe20000410000 */
[-C--:B------:R-:W-:Y:S01]  /*fe40*/  FMUL.FTZ R125, R125, R177.reuse ;  /* 0x000000b17d7d7220 */ /* 0x080fe20000410000 */
[-C--:B------:R-:W-:Y:S01]  /*fe50*/  FMUL.FTZ R128, R128, R177.reuse ;  /* 0x000000b180807220 */ /* 0x080fe20000410000 */
[----:B----4-:R-:W-:Y:S01]  /*fe60*/  FMNMX.FTZ R170, R153, R170, !PT ;  /* 0x000000aa99aa7209 */ /* 0x010fe20007810000 */
[----:B------:R-:W2:Y:S01]  /*fe70*/  MUFU.TANH R166, R190 ;  /* 0x000000be00a67308 */ /* 0x000ea20000002400 */
[----:B---3--:R-:W-:Y:S01]  /*fe80*/  FMUL.FTZ R187, R199, UR36 ;  /* 0x00000024c7bb7c20 */ /* 0x008fe20008410000 */
[-C--:B------:R-:W-:Y:S01]  /*fe90*/  FMUL.FTZ R129, R129, R177.reuse ;  /* 0x000000b181817220 */ /* 0x080fe20000410000 */
[----:B------:R-:W-:Y:S01]  /*fea0*/  FMNMX.FTZ R171, R156, R170, !PT ;  /* 0x000000aa9cab7209 */ /* 0x000fe20007810000 */
[-C--:B------:R-:W-:Y:S01]  /*feb0*/  FMUL.FTZ R132, R132, R177.reuse ;  /* 0x000000b184847220 */ /* 0x080fe20000410000 */
[-C--:B------:R-:W-:Y:S01]  /*fec0*/  FMUL.FTZ R133, R133, R177.reuse ;  /* 0x000000b185857220 */ /* 0x080fe20000410000 */
[----:B------:R-:W-:Y:S01]  /*fed0*/  FMUL.FTZ R136, R136, R177 ;  /* 0x000000b188887220 */ /* 0x000fe20000410000 */
[----:B0-----:R-:W-:Y:S01]  /*fee0*/  FMNMX.FTZ R171, R157, R171, !PT ;  /* 0x000000ab9dab7209 */ /* 0x001fe20007810000 */
[----:B------:R-:W0:Y:S01]  /*fef0*/  MUFU.TANH R167, R191 ;  /* 0x000000bf00a77308 */ /* 0x000e220000002400 */
[-C--:B------:R-:W-:Y:S01]  /*ff00*/  FMUL.FTZ R137, R137, R177.reuse ;  /* 0x000000b189897220 */ /* 0x080fe20000410000 */
[----:B------:R-:W-:Y:S01]  /*ff10*/  FMUL.FTZ R140, R140, R177 ;  /* 0x000000b18c8c7220 */ /* 0x000fe20000410000 */
[----:B-----5:R-:W-:Y:S01]  /*ff20*/  FMNMX.FTZ R174, R160, R171, !PT ;  /* 0x000000aba0ae7209 */ /* 0x020fe20007810000 */
[-C--:B------:R-:W-:Y:S01]  /*ff30*/  FMUL.FTZ R141, R141, R177.reuse ;  /* 0x000000b18d8d7220 */ /* 0x080fe20000410000 */
[-C--:B------:R-:W-:Y:S01]  /*ff40*/  FMUL.FTZ R144, R144, R177.reuse ;  /* 0x000000b190907220 */ /* 0x080fe20000410000 */
[-C--:B------:R-:W-:Y:S01]  /*ff50*/  FMUL.FTZ R145, R145, R177.reuse ;  /* 0x000000b191917220 */ /* 0x080fe20000410000 */
[----:B-1----:R-:W-:Y:S01]  /*ff60*/  FMNMX.FTZ R174, R161, R174, !PT ;  /* 0x000000aea1ae7209 */ /* 0x002fe20007810000 */
[----:B------:R-:W1:Y:S01]  /*ff70*/  MUFU.TANH R170, R194 ;  /* 0x000000c200aa7308 */ /* 0x000e620000002400 */
[-C--:B------:R-:W-:Y:S01]  /*ff80*/  FMUL.FTZ R148, R148, R177.reuse ;  /* 0x000000b194947220 */ /* 0x080fe20000410000 */
[----:B------:R-:W-:Y:S01]  /*ff90*/  FMUL.FTZ R149, R149, R177 ;  /* 0x000000b195957220 */ /* 0x000fe20000410000 */
[----:B------:R-:W-:-:S04]  /*ffa0*/  FMNMX.FTZ R174, R162, R174, !PT ;  /* 0x000000aea2ae7209 */ /* 0x000fc80007810000 */
[----:B------:R-:W-:Y:S01]  /*ffb0*/  FMNMX.FTZ R174, R163, R174, !PT ;  /* 0x000000aea3ae7209 */ /* 0x000fe20007810000 */
[----:B------:R-:W3:Y:S03]  /*ffc0*/  MUFU.TANH R171, R195 ;  /* 0x000000c300ab7308 */ /* 0x000ee60000002400 */
[----:B--2---:R-:W-:-:S04]  /*ffd0*/  FMNMX.FTZ R174, R166, R174, !PT ;  /* 0x000000aea6ae7209 */ /* 0x004fc80007810000 */
[----:B0-----:R-:W-:Y:S01]  /*ffe0*/  FMNMX.FTZ R174, R167, R174, !PT ;  /* 0x000000aea7ae7209 */ /* 0x001fe20007810000 */
[----:B------:R-:W0:Y:S03]  /*fff0*/  MUFU.TANH R186, R186 ;  /* 0x000000ba00ba7308 */ /* 0x000e260000002400 */
[----:B-1----:R-:W-:-:S05]  /*10000*/  FMNMX.FTZ R174, R170, R174, !PT ;  /* 0x000000aeaaae7209 */ /* 0x002fca0007810000 */
[----:B------:R-:W1:Y:S01]  /*10010*/  MUFU.TANH R187, R187 ;  /* 0x000000bb00bb7308 */ /* 0x000e620000002400 */
[----:B---3--:R-:W-:-:S07]  /*10020*/  FMNMX.FTZ R174, R171, R174, !PT ;  /* 0x000000aeabae7209 */ /* 0x008fce0007810000 */
[----:B------:R-:W-:Y:S01]  /*10030*/  MUFU.EX2 R182, R173 ;  /* 0x000000ad00b67308 */ /* 0x000fe20000000800 */
[----:B0-----:R-:W-:-:S07]  /*10040*/  FMNMX.FTZ R174, R186, R174, !PT ;  /* 0x000000aebaae7209 */ /* 0x001fce0007810000 */
[----:B------:R-:W-:Y:S01]  /*10050*/  MUFU.EX2 R173, R176 ;  /* 0x000000b000ad7308 */ /* 0x000fe20000000800 */
[----:B-1----:R-:W-:-:S05]  /*10060*/  FMNMX.FTZ R174, R187, R174, !PT ;  /* 0x000000aebbae7209 */ /* 0x002fca0007810000 */
[----:B------:R-:W0:Y:S02]  /*10070*/  SHFL.BFLY PT, R175, R174, 0x2, 0x1f ;  /* 0x0c401f00aeaf7f89 */ /* 0x000e2400000e0000 */
[----:B------:R-:W1:Y:S08]  /*10080*/  MUFU.EX2 R178, R164 ;  /* 0x000000a400b27308 */ /* 0x000e700000000800 */
[----:B------:R-:W-:Y:S08]  /*10090*/  MUFU.EX2 R164, R158 ;  /* 0x0000009e00a47308 */ /* 0x000ff00000000800 */
[----:B------:R2:W-:Y:S01]  /*100a0*/  MUFU.EX2 R158, R188 ;  /* 0x000000bc009e7308 */ /* 0x0005e20000000800 */
[----:B-1----:R-:W-:Y:S01]  /*100b0*/  FADD.FTZ R3, R178, R3 ;  /* 0x00000003b2037221 */ /* 0x002fe20000010000 */
[----:B0-----:R-:W-:-:S06]  /*100c0*/  FMNMX.FTZ R174, R174, R175, !PT ;  /* 0x000000afaeae7209 */ /* 0x001fcc0007810000 */
[----:B------:R-:W-:Y:S01]  /*100d0*/  MUFU.EX2 R175, R172 ;  /* 0x000000ac00af7308 */ /* 0x000fe20000000800 */
[----:B------:R-:W0:Y:S07]  /*100e0*/  SHFL.BFLY PT, R183, R174, 0x1, 0x1f ;  /* 0x0c201f00aeb77f89 */ /* 0x000e2e00000e0000 */
[----:B------:R-:W-:Y:S08]  /*100f0*/  MUFU.EX2 R172, R192 ;  /* 0x000000c000ac7308 */ /* 0x000ff00000000800 */
[----:B------:R-:W1:Y:S08]  /*10100*/  MUFU.EX2 R165, R165 ;  /* 0x000000a500a57308 */ /* 0x000e700000000800 */
[----:B------:R3:W4:Y:S01]  /*10110*/  MUFU.EX2 R179, R169 ;  /* 0x000000a900b37308 */ /* 0x0007220000000800 */
[----:B0-----:R-:W-:-:S05]  /*10120*/  FMNMX.FTZ R176, R174, R183, !PT ;  /* 0x000000b7aeb07209 */ /* 0x001fca0007810000 */
[C---:B--2---:R-:W-:Y:S01]  /*10130*/  FADD.FTZ R188, -R176.reuse, R214 ;  /* 0x000000d6b0bc7221 */ /* 0x044fe20000010100 */
[-C--:B------:R-:W-:Y:S01]  /*10140*/  FMUL.FTZ R215, R176, R12.reuse ;  /* 0x0000000cb0d77220 */ /* 0x080fe20000410000 */
[----:B------:R-:W-:Y:S01]  /*10150*/  MUFU.EX2 R183, R155 ;  /* 0x0000009b00b77308 */ /* 0x000fe20000000800 */
[----:B-1----:R-:W-:Y:S01]  /*10160*/  FADD.FTZ R3, R165, R3 ;  /* 0x00000003a5037221 */ /* 0x002fe20000010000 */
[-C--:B------:R-:W-:Y:S01]  /*10170*/  FMUL.FTZ R188, R188, R12.reuse ;  /* 0x0000000cbcbc7220 */ /* 0x080fe20000410000 */
[-CC-:B------:R-:W-:Y:S01]  /*10180*/  FFMA.FTZ R197, R216, R12.reuse, -R215.reuse ;  /* 0x0000000cd8c57223 */ /* 0x180fe200000108d7 */
[-CC-:B------:R-:W-:Y:S01]  /*10190*/  FFMA.FTZ R216, R226, R12.reuse, -R215.reuse ;  /* 0x0000000ce2d87223 */ /* 0x180fe200000108d7 */
[-CC-:B------:R-:W-:Y:S01]  /*101a0*/  FFMA.FTZ R198, R218, R12.reuse, -R215.reuse ;  /* 0x0000000cdac67223 */ /* 0x180fe200000108d7 */
[----:B------:R-:W0:Y:S01]  /*101b0*/  S2R R226, SR_CgaCtaId ;  /* 0x0000000000e27919 */ /* 0x000e220000008800 */
        /* <DEDUP_REMOVED lines=8> */
[----:B------:R-:W-:Y:S01]  /*10240*/  IADD3 R166, R14, 0x22840, RZ ;  /* 0x000228400ea67810 */ /* 0x000fe20007ffe0ff */
[-CC-:B------:R-:W-:Y:S01]  /*10250*/  FFMA.FTZ R214, R223, R12.reuse, -R215.reuse ;  /* 0x0000000cdfd67223 */ /* 0x180fe200000108d7 */
[----:B------:R-:W1:Y:S01]  /*10260*/  MUFU.EX2 R153, R198 ;  /* 0x000000c600997308 */ /* 0x000e620000000800 */
[-CC-:B---3--:R-:W-:Y:S01]  /*10270*/  FFMA.FTZ R169, R221, R12.reuse, -R215.reuse ;  /* 0x0000000cdda97223 */ /* 0x188fe200000108d7 */
[-CC-:B------:R-:W-:Y:S01]  /*10280*/  FFMA.FTZ R190, R222, R12.reuse, -R215.reuse ;  /* 0x0000000cdebe7223 */ /* 0x180fe200000108d7 */
[-CC-:B------:R-:W-:Y:S01]  /*10290*/  FFMA.FTZ R194, R167, R12.reuse, -R215.reuse ;  /* 0x0000000ca7c27223 */ /* 0x180fe200000108d7 */
[--C-:B------:R-:W-:Y:S01]  /*102a0*/  FFMA.FTZ R195, R170, R12, -R215.reuse ;  /* 0x0000000caac37223 */ /* 0x100fe200000108d7 */
[----:B------:R-:W-:Y:S01]  /*102b0*/  F2FP.BF16.F32.PACK_AB R170, R165, R178 ;  /* 0x000000b2a5aa723e */ /* 0x000fe200000010ff */
[-CC-:B------:R-:W-:Y:S01]  /*102c0*/  FFMA.FTZ R156, R156, R12.reuse, -R215.reuse ;  /* 0x0000000c9c9c7223 */ /* 0x180fe200000108d7 */
[-C--:B------:R-:W-:Y:S01]  /*102d0*/  FFMA.FTZ R157, R157, R12.reuse, -R215 ;  /* 0x0000000c9d9d7223 */ /* 0x080fe200000108d7 */
[----:B------:R-:W2:Y:S01]  /*102e0*/  MUFU.EX2 R199, R199 ;  /* 0x000000c700c77308 */ /* 0x000ea20000000800 */
[----:B------:R-:W-:Y:S01]  /*102f0*/  FADD.FTZ R3, R164, R3 ;  /* 0x00000003a4037221 */ /* 0x000fe20000010000 */
[-CC-:B------:R-:W-:Y:S01]  /*10300*/  FFMA.FTZ R160, R160, R12.reuse, -R215.reuse ;  /* 0x0000000ca0a07223 */ /* 0x180fe200000108d7 */
[-CC-:B------:R-:W-:Y:S01]  /*10310*/  FFMA.FTZ R161, R161, R12.reuse, -R215.reuse ;  /* 0x0000000ca1a17223 */ /* 0x180fe200000108d7 */
[-C--:B------:R-:W-:Y:S01]  /*10320*/  FFMA.FTZ R162, R162, R12.reuse, -R215 ;  /* 0x0000000ca2a27223 */ /* 0x080fe200000108d7 */
[----:B----4-:R-:W-:Y:S01]  /*10330*/  FADD.FTZ R3, R179, R3 ;  /* 0x00000003b3037221 */ /* 0x010fe20000010000 */
[-CC-:B------:R-:W-:Y:S01]  /*10340*/  FFMA.FTZ R163, R163, R12.reuse, -R215.reuse ;  /* 0x0000000ca3a37223 */ /* 0x180fe200000108d7 */
[----:B------:R-:W-:Y:S01]  /*10350*/  FFMA.FTZ R186, R186, R12, -R215 ;  /* 0x0000000cbaba7223 */ /* 0x000fe200000108d7 */
[----:B------:R-:W3:Y:S01]  /*10360*/  MUFU.EX2 R155, R197 ;  /* 0x000000c5009b7308 */ /* 0x000ee20000000800 */
[----:B-1----:R-:W-:Y:S01]  /*10370*/  FFMA.FTZ R0, R188, R0, R153 ;  /* 0x00000000bc007223 */ /* 0x002fe20000010099 */
[----:B------:R-:W-:Y:S01]  /*10380*/  FADD.FTZ R3, R175, R3 ;  /* 0x00000003af037221 */ /* 0x000fe20000010000 */
[----:B------:R-:W-:Y:S01]  /*10390*/  FFMA.FTZ R187, R187, R12, -R215 ;  /* 0x0000000cbbbb7223 */ /* 0x000fe200000108d7 */
[----:B------:R-:W-:Y:S01]  /*103a0*/  F2FP.BF16.F32.PACK_AB R164, R179, R164 ;  /* 0x000000a4b3a4723e */ /* 0x000fe200000010ff */
[-C--:B------:R-:W-:Y:S01]  /*103b0*/  FMUL.FTZ R26, R26, R188.reuse ;  /* 0x000000bc1a1a7220 */ /* 0x080fe20000410000 */
[----:B0-----:R-:W-:Y:S01]  /*103c0*/  PRMT R166, R226, 0x654, R166 ;  /* 0x00000654e2a67816 */ /* 0x001fe200000000a6 */
[----:B------:R-:W-:Y:S01]  /*103d0*/  FADD.FTZ R3, R182, R3 ;  /* 0x00000003b6037221 */ /* 0x000fe20000010000 */
[----:B------:R-:W0:Y:S01]  /*103e0*/  MUFU.EX2 R216, R216 ;  /* 0x000000d800d87308 */ /* 0x000e220000000800 */
[C---:B--2---:R-:W-:Y:S01]  /*103f0*/  FADD.FTZ R0, R199.reuse, R0 ;  /* 0x00000000c7007221 */ /* 0x044fe20000010000 */
[----:B------:R1:W-:Y:S01]  /*10400*/  SYNCS.ARRIVE.TRANS64.RED.A1T0 RZ, [R166+URZ], RZ ;  /* 0x000000ffa6ff79a7 */ /* 0x0003e2000810043f */
[----:B------:R-:W-:Y:S01]  /*10410*/  F2FP.BF16.F32.PACK_AB R153, R199, R153 ;  /* 0x00000099c799723e */ /* 0x000fe200000010ff */
        /* <DEDUP_REMOVED lines=20> */
[----:B------:R0:W-:Y:S01]  /*10560*/  MUFU.EX2 R174, R196 ;  /* 0x000000c400ae7308 */ /* 0x0001e20000000800 */
[----:B-1----:R-:W-:Y:S01]  /*10570*/  FADD.FTZ R166, R217, R0 ;  /* 0x00000000d9a67221 */ /* 0x002fe20000010000 */
[-C--:B------:R-:W-:Y:S01]  /*10580*/  FMUL.FTZ R58, R58, R188.reuse ;  /* 0x000000bc3a3a7220 */ /* 0x080fe20000410000 */
[-C--:B------:R-:W-:Y:S01]  /*10590*/  FMUL.FTZ R59, R59, R188.reuse ;  /* 0x000000bc3b3b7220 */ /* 0x080fe20000410000 */
[-C--:B------:R-:W-:Y:S01]  /*105a0*/  FMUL.FTZ R62, R62, R188.reuse ;  /* 0x000000bc3e3e7220 */ /* 0x080fe20000410000 */
[-C--:B------:R-:W-:Y:S01]  /*105b0*/  FMUL.FTZ R63, R63, R188.reuse ;  /* 0x000000bc3f3f7220 */ /* 0x080fe20000410000 */
[-C--:B------:R-:W-:Y:S01]  /*105c0*/  FMUL.FTZ R66, R66, R188.reuse ;  /* 0x000000bc42427220 */ /* 0x080fe20000410000 */
[----:B------:R-:W-:Y:S01]  /*105d0*/  FMUL.FTZ R67, R67, R188 ;  /* 0x000000bc43437220 */ /* 0x000fe20000410000 */
[----:B------:R-:W-:Y:S01]  /*105e0*/  MUFU.EX2 R220, R220 ;  /* 0x000000dc00dc7308 */ /* 0x000fe20000000800 */
[----:B0-----:R-:W-:Y:S01]  /*105f0*/  FFMA.FTZ R196, R171, R12, -R215 ;  /* 0x0000000cabc47223 */ /* 0x001fe200000108d7 */
[----:B--2---:R-:W-:Y:S01]  /*10600*/  FADD.FTZ R166, R218, R166 ;  /* 0x000000a6daa67221 */ /* 0x004fe20000010000 */
        /* <DEDUP_REMOVED lines=23> */
[----:B------:R-:W-:Y:S01]  /*10780*/  F2FP.BF16.F32.PACK_AB R166, R182, R175 ;  /* 0x000000afb6a6723e */ /* 0x000fe200000010ff */
[-C--:B------:R-:W-:Y:S01]  /*10790*/  FMUL.FTZ R107, R107, R188.reuse ;  /* 0x000000bc6b6b7220 */ /* 0x080fe20000410000 */
[C---:B------:R-:W-:Y:S01]  /*107a0*/  F2FP.BF16.F32.PACK_AB R171, R220.reuse, R171 ;  /* 0x000000abdcab723e */ /* 0x040fe200000010ff */
[----:B------:R-:W-:Y:S01]  /*107b0*/  FADD.FTZ R165, R220, R165 ;  /* 0x000000a5dca57221 */ /* 0x000fe20000010000 */
[-C--:B------:R-:W-:Y:S01]  /*107c0*/  FMUL.FTZ R110, R110, R188.reuse ;  /* 0x000000bc6e6e7220 */ /* 0x080fe20000410000 */
[-C--:B------:R-:W-:Y:S01]  /*107d0*/  FMUL.FTZ R111, R111, R188.reuse ;  /* 0x000000bc6f6f7220 */ /* 0x080fe20000410000 */
[----:B------:R-:W0:Y:S01]  /*107e0*/  MUFU.EX2 R167, R190 ;  /* 0x000000be00a77308 */ /* 0x000e220000000800 */
[----:B-1----:R-:W-:Y:S01]  /*107f0*/  FADD.FTZ R165, R214, R165 ;  /* 0x000000a5d6a57221 */ /* 0x002fe20000010000 */
[----:B--2---:R-:W-:Y:S01]  /*10800*/  F2FP.BF16.F32.PACK_AB R169, R218, R217 ;  /* 0x000000d9daa9723e */ /* 0x004fe200000010ff */
[-C--:B------:R-:W-:Y:S01]  /*10810*/  FMUL.FTZ R114, R114, R188.reuse ;  /* 0x000000bc72727220 */ /* 0x080fe20000410000 */
[-C--:B------:R-:W-:Y:S01]  /*10820*/  FMUL.FTZ R115, R115, R188.reuse ;  /* 0x000000bc73737220 */ /* 0x080fe20000410000 */
[-C--:B------:R-:W-:Y:S01]  /*10830*/  FMUL.FTZ R118, R118, R188.reuse ;  /* 0x000000bc76767220 */ /* 0x080fe20000410000 */
[-C--:B------:R-:W-:Y:S01]  /*10840*/  FMUL.FTZ R119, R119, R188.reuse ;  /* 0x000000bc77777220 */ /* 0x080fe20000410000 */
[----:B------:R-:W-:Y:S01]  /*10850*/  FMUL.FTZ R122, R122, R188 ;  /* 0x000000bc7a7a7220 */ /* 0x000fe20000410000 */
        /* <DEDUP_REMOVED lines=21> */
[----:B------:R-:W-:-:S03]  /*109b0*/  FMUL.FTZ R151, R151, R188 ;  /* 0x000000bc97977220 */ /* 0x000fc60000410000 */
[----:B------:R-:W1:Y:S08]  /*109c0*/  MUFU.EX2 R157, R157 ;  /* 0x0000009d009d7308 */ /* 0x000e700000000800 */
[----:B------:R-:W3:Y:S08]  /*109d0*/  MUFU.EX2 R180, R180 ;  /* 0x000000b400b47308 */ /* 0x000ef00000000800 */
[----:B------:R4:W-:Y:S08]  /*109e0*/  MUFU.EX2 R0, R160 ;  /* 0x000000a000007308 */ /* 0x0009f00000000800 */
[----:B------:R-:W5:Y:S01]  /*109f0*/  MUFU.EX2 R181, R181 ;  /* 0x000000b500b57308 */ /* 0x000f620000000800 */
[----:B----4-:R-:W-:-:S07]  /*10a00*/  FADD.FTZ R160, R173, R3 ;  /* 0x00000003ada07221 */ /* 0x010fce0000010000 */
[----:B------:R4:W5:Y:S08]  /*10a10*/  MUFU.EX2 R175, R161 ;  /* 0x000000a100af7308 */ /* 0x0009700000000800 */
[----:B------:R-:W5:Y:S01]  /*10a20*/  MUFU.EX2 R184, R184 ;  /* 0x000000b800b87308 */ /* 0x000f620000000800 */
[----:B----4-:R-:W-:-:S04]  /*10a30*/  FADD.FTZ R161, R191, R178 ;  /* 0x000000b2bfa17221 */ /* 0x010fc80000010000 */
[----:B--2---:R-:W-:-:S03]  /*10a40*/  FADD.FTZ R161, R156, R161 ;  /* 0x000000a19ca17221 */ /* 0x004fc60000010000 */
[----:B------:R0:W-:Y:S08]  /*10a50*/  MUFU.EX2 R3, R162 ;  /* 0x000000a200037308 */ /* 0x0001f00000000800 */
[----:B------:R-:W2:Y:S01]  /*10a60*/  MUFU.EX2 R185, R185 ;  /* 0x000000b900b97308 */ /* 0x000ea20000000800 */
[C---:B0-----:R-:W-:Y:S01]  /*10a70*/  FADD.FTZ R162, R159.reuse, R160 ;  /* 0x000000a09fa27221 */ /* 0x041fe20000010000 */
[----:B------:R-:W-:-:S06]  /*10a80*/  F2FP.BF16.F32.PACK_AB R160, R159, R173 ;  /* 0x000000ad9fa0723e */ /* 0x000fcc00000010ff */
[----:B------:R1:W0:Y:S08]  /*10a90*/  MUFU.EX2 R159, R163 ;  /* 0x000000a3009f7308 */ /* 0x0002300000000800 */
[----:B------:R-:W4:Y:S01]  /*10aa0*/  MUFU.EX2 R192, R192 ;  /* 0x000000c000c07308 */ /* 0x000f220000000800 */
[C---:B-1----:R-:W-:Y:S01]  /*10ab0*/  FADD.FTZ R163, R157.reuse, R161 ;  /* 0x000000a19da37221 */ /* 0x042fe20000010000 */
[----:B------:R-:W-:Y:S01]  /*10ac0*/  F2FP.BF16.F32.PACK_AB R161, R157, R156 ;  /* 0x0000009c9da1723e */ /* 0x000fe200000010ff */
[----:B---3--:R-:W-:Y:S01]  /*10ad0*/  FADD.FTZ R156, R180, R162 ;  /* 0x000000a2b49c7221 */ /* 0x008fe20000010000 */
[----:B-----5:R-:W-:Y:S01]  /*10ae0*/  F2FP.BF16.F32.PACK_AB R162, R181, R180 ;  /* 0x000000b4b5a2723e */ /* 0x020fe200000010ff */
[----:B------:R-:W-:Y:S01]  /*10af0*/  FADD.FTZ R157, R0, R163 ;  /* 0x000000a3009d7221 */ /* 0x000fe20000010000 */
[----:B------:R-:W-:Y:S01]  /*10b00*/  F2FP.BF16.F32.PACK_AB R163, R175, R0 ;  /* 0x00000000afa3723e */ /* 0x000fe200000010ff */
[----:B------:R-:W-:Y:S01]  /*10b10*/  FADD.FTZ R156, R181, R156 ;  /* 0x0000009cb59c7221 */ /* 0x000fe20000010000 */
[----:B------:R-:W1:Y:S01]  /*10b20*/  MUFU.EX2 R189, R189 ;  /* 0x000000bd00bd7308 */ /* 0x000e620000000800 */
[----:B------:R-:W-:-:S02]  /*10b30*/  FADD.FTZ R157, R175, R157 ;  /* 0x0000009daf9d7221 */ /* 0x000fc40000010000 */
[----:B------:R-:W-:Y:S01]  /*10b40*/  FADD.FTZ R0, R184, R156 ;  /* 0x0000009cb8007221 */ /* 0x000fe20000010000 */
[----:B--2---:R-:W-:Y:S01]  /*10b50*/  F2FP.BF16.F32.PACK_AB R156, R185, R184 ;  /* 0x000000b8b99c723e */ /* 0x004fe200000010ff */
[----:B------:R-:W-:Y:S02]  /*10b60*/  FADD.FTZ R157, R3, R157 ;  /* 0x0000009d039d7221 */ /* 0x000fe40000010000 */
[----:B------:R-:W-:Y:S01]  /*10b70*/  FADD.FTZ R0, R185, R0 ;  /* 0x00000000b9007221 */ /* 0x000fe20000010000 */
[----:B------:R-:W2:Y:S01]  /*10b80*/  MUFU.EX2 R194, R194 ;  /* 0x000000c200c27308 */ /* 0x000ea20000000800 */
[C---:B0-----:R-:W-:Y:S01]  /*10b90*/  FADD.FTZ R178, R159.reuse, R157 ;  /* 0x0000009d9fb27221 */ /* 0x041fe20000010000 */
[----:B------:R-:W-:Y:S01]  /*10ba0*/  F2FP.BF16.F32.PACK_AB R157, R159, R3 ;  /* 0x000000039f9d723e */ /* 0x000fe200000010ff */
[----:B------:R-:W-:Y:S02]  /*10bb0*/  FADD.FTZ R0, R158, R0 ;  /* 0x000000009e007221 */ /* 0x000fe40000010000 */
[----:B----4-:R-:W-:-:S03]  /*10bc0*/  FADD.FTZ R178, R192, R178 ;  /* 0x000000b2c0b27221 */ /* 0x010fc60000010000 */
        /* <DEDUP_REMOVED lines=12> */
[----:B------:R-:W-:Y:S01]  /*10c90*/  FADD.FTZ R3, R174, R3 ;  /* 0x00000003ae037221 */ /* 0x000fe20000010000 */
[C---:B------:R-:W-:Y:S02]  /*10ca0*/  F2FP.BF16.F32.PACK_AB R174, R183.reuse, R174 ;  /* 0x000000aeb7ae723e */ /* 0x040fe400000010ff */
[----:B------:R-:W1:Y:S01]  /*10cb0*/  MUFU.EX2 R187, R187 ;  /* 0x000000bb00bb7308 */ /* 0x000e620000000800 */
[C---:B--2---:R-:W-:Y:S01]  /*10cc0*/  FADD.FTZ R0, R196.reuse, R178 ;  /* 0x000000b2c4007221 */ /* 0x044fe20000010000 */
[----:B------:R-:W-:Y:S01]  /*10cd0*/  F2FP.BF16.F32.PACK_AB R173, R196, R173 ;  /* 0x000000adc4ad723e */ /* 0x000fe200000010ff */
[----:B------:R-:W-:Y:S02]  /*10ce0*/  FADD.FTZ R3, R183, R3 ;  /* 0x00000003b7037221 */ /* 0x000fe40000010000 */
[----:B0-----:R-:W-:-:S04]  /*10cf0*/  FADD.FTZ R0, R175, R0 ;  /* 0x00000000af007221 */ /* 0x001fc80000010000 */
[C---:B-1----:R-:W-:Y:S01]  /*10d00*/  FADD.FTZ R0, R187.reuse, R0 ;  /* 0x00000000bb007221 */ /* 0x042fe20000010000 */
[----:B------:R-:W-:Y:S01]  /*10d10*/  F2FP.BF16.F32.PACK_AB R175, R187, R175 ;  /* 0x000000afbbaf723e */ /* 0x000fe200000010ff */
[----:B------:R-:W-:Y:S06]  /*10d20*/  @!P0 BRA `(.L_x_5297) ;  /* 0x0000000000048947 */ /* 0x000fec0003800000 */
[----:B------:R-:W-:Y:S01]  /*10d30*/  BPT.TRAP 0x1 ;  /* 0x000000040000795c */ /* 0x000fe20000300000 */
.L_x_5297:
[----:B------:R0:W1:Y:S01]  /*10d40*/  SYNCS.PHASECHK.TRANS64.TRYWAIT P1, [R14+URZ+0x22850], R15 ;  /* 0x0228500f0e0075a7 */ /* 0x000062000802017f */
[----:B------:R-:W-:Y:S05]  /*10d50*/  @!P0 BRA `(.L_x_5298) ;  /* 0x0000000000048947 */ /* 0x000fea0003800000 */
[----:B------:R-:W-:Y:S01]  /*10d60*/  BPT.TRAP 0x1 ;  /* 0x000000040000795c */ /* 0x000fe20000300000 */
.L_x_5298:
[----:B------:R-:W-:Y:S04]  /*10d70*/  BSSY B0, `(.L_x_5299) ;  /* 0x0000004000007945 */ /* 0x000fe80003800000 */
[----:B-1----:R-:W-:Y:S05]  /*10d80*/  @P1 BRA `(.L_x_5300) ;  /* 0x0000000000081947 */ /* 0x002fea0003800000 */
[----:B------:R-:W1:Y:S02]  /*10d90*/  SYNCS.PHASECHK.TRANS64.TRYWAIT P1, [R14+URZ+0x22850], R15 ;  /* 0x0228500f0e0075a7 */ /* 0x000e64000802017f */
[----:B-1----:R-:W-:Y:S05]  /*10da0*/  @!P1 BRA `(.L_x_5301) ;  /* 0x000000c000849947 */ /* 0x002fea0003800000 */
.L_x_5300:
[----:B------:R-:W-:Y:S05]  /*10db0*/  BSYNC B0 ;  /* 0x0000000000007941 */ /* 0x000fea0003800000 */
.L_x_5299:
        /* <DEDUP_REMOVED lines=53> */
.L_x_5302:
[----:B------:R-:W0:Y:S01]  /*11110*/  S2R R15, SR_CgaCtaId ;  /* 0x00000000000f7919 */ /* 0x000e220000008800 */
[C---:B------:R-:W-:Y:S01]  /*11120*/  ISETP.GT.AND P1, PT, R13.reuse, RZ, PT ;  /* 0x000000ff0d00720c */ /* 0x040fe20003f24270 */
[----:B------:R-:W-:Y:S02]  /*11130*/  VIADD R14, R14, 0x22860 ;  /* 0x000228600e0e7836 */ /* 0x000fe40000000000 */
[----:B------:R-:W-:Y:S02]  /*11140*/  VIADD R13, R13, 0xffffffff ;  /* 0xffffffff0d0d7836 */ /* 0x000fe40000000000 */
[----:B------:R-:W-:Y:S02]  /*11150*/  IMAD.MOV.U32 R214, RZ, RZ, R176 ;  /* 0x000000ffffd67224 */ /* 0x000fe400078e00b0 */
[----:B------:R-:W-:Y:S01]  /*11160*/  IMAD.MOV.U32 R215, RZ, RZ, R20 ;  /* 0x000000ffffd77224 */ /* 0x000fe200078e0014 */
[----:B0-----:R-:W-:-:S04]  /*11170*/  PRMT R14, R15, 0x654, R14 ;  /* 0x000006540f0e7816 */ /* 0x001fc8000000000e */
[----:B------:R1:W-:Y:S01]  /*11180*/  SYNCS.ARRIVE.TRANS64.RED.A1T0 RZ, [R14+URZ], RZ ;  /* 0x000000ff0eff79a7 */ /* 0x0003e2000810043f */
[----:B------:R-:W-:Y:S05]  /*11190*/  @P1 BRA `(.L_x_5303) ;  /* 0xffffffd800c01947 */ /* 0x000fea000383ffff */
.L_x_5291:
[----:B------:R-:W2:Y:S01]  /*111a0*/  LDL.LU R171, [R1+0x44] ;  /* 0x0000440001ab7983 */ /* 0x000ea20000300800 */
[----:B------:R-:W-:Y:S05]  /*111b0*/  WARPSYNC.ALL ;  /* 0x0000000000007948 */ /* 0x000fea0003800000 */
[----:B------:R-:W3:Y:S01]  /*111c0*/  SHFL.BFLY PT, R4, R3, 0x2, 0x1f ;  /* 0x0c401f0003047f89 */ /* 0x000ee200000e0000 */
[----:B------:R-:W-:Y:S01]  /*111d0*/  IADD3 R22, R22, 0x1, RZ ;  /* 0x0000000116167810 */ /* 0x000fe20007ffe0ff */
[----:B------:R4:W-:Y:S08]  /*111e0*/  BAR.ARV R21, 0x100 ;  /* 0x000400150000751d */ /* 0x0009f00000002000 */
[----:B------:R-:W-:Y:S06]  /*111f0*/  BAR.ARV 0x8, 0x180 ;  /* 0x0206000000007b1d */ /* 0x000fec0000002000 */
[----:B------:R-:W-:Y:S01]  /*11200*/  ISETP.NE.AND P0, PT, R22, 0x2, PT ;  /* 0x000000021600780c */ /* 0x000fe20003f05270 */
[----:B------:R-:W5:Y:S01]  /*11210*/  SHFL.BFLY PT, R7, R0, 0x2, 0x1f ;  /* 0x0c401f0000077f89 */ /* 0x000f6200000e0000 */
[----:B------:R-:W-:-:S02]  /*11220*/  PLOP3.LUT P1, PT, PT, PT, PT, 0x8, 0x0 ;  /* 0x000000000000781c */ /* 0x000fc40003f2e170 */
[----:B------:R-:W-:Y:S01]  /*11230*/  SEL R22, R22, RZ, P0 ;  /* 0x000000ff16167207 */ /* 0x000fe20000000000 */
[----:B---3--:R-:W-:Y:S01]  /*11240*/  FADD.FTZ R4, R4, R3 ;  /* 0x0000000304047221 */ /* 0x008fe20000010000 */
[----:B------:R-:W-:-:S04]  /*11250*/  SEL R3, RZ, 0x1, P0 ;  /* 0x00000001ff037807 */ /* 0x000fc80000000000 */
[----:B------:R-:W3:Y:S01]  /*11260*/  SHFL.BFLY PT, R5, R4, 0x1, 0x1f ;  /* 0x0c201f0004057f89 */ /* 0x000ee200000e0000 */
[----:B------:R-:W-:Y:S01]  /*11270*/  LOP3.LUT R202, R202, R3, RZ, 0x3c, !PT ;  /* 0x00000003caca7212 */ /* 0x000fe200078e3cff */
[----:B-----5:R-:W-:Y:S01]  /*11280*/  FADD.FTZ R8, R7, R0 ;  /* 0x0000000007087221 */ /* 0x020fe20000010000 */
[----:B------:R-:W-:-:S04]  /*11290*/  IMAD.MOV.U32 R7, RZ, RZ, RZ ;  /* 0x000000ffff077224 */ /* 0x000fc800078e00ff */
[----:B------:R-:W5:Y:S01]  /*112a0*/  SHFL.BFLY PT, R9, R8, 0x1, 0x1f ;  /* 0x0c201f0008097f89 */ /* 0x000f6200000e0000 */
[----:B---3--:R-:W-:Y:S01]  /*112b0*/  FADD.FTZ R5, R4, R5 ;  /* 0x0000000504057221 */ /* 0x008fe20000010000 */
[----:B------:R-:W-:-:S04]  /*112c0*/  IMAD.MOV.U32 R4, RZ, RZ, RZ ;  /* 0x000000ffff047224 */ /* 0x000fc800078e00ff */
[----:B------:R-:W-:-:S13]  /*112d0*/  FSETP.NE.FTZ.AND P2, PT, R5, RZ, PT ;  /* 0x000000ff0500720b */ /* 0x000fda0003f55000 */
[----:B------:R-:W3:Y:S01]  /*112e0*/  @P2 MUFU.RCP R7, R5 ;  /* 0x0000000500072308 */ /* 0x000ee20000001000 */
[----:B-----5:R-:W-:Y:S01]  /*112f0*/  FADD.FTZ R6, R8, R9 ;  /* 0x0000000908067221 */ /* 0x020fe20000010000 */
[----:B------:R-:W-:Y:S02]  /*11300*/  IMAD.MOV.U32 R9, RZ, RZ, -0x800000 ;  /* 0xff800000ff097424 */ /* 0x000fe400078e00ff */
[----:B------:R-:W-:Y:S02]  /*11310*/  IMAD.MOV.U32 R8, RZ, RZ, -0x800000 ;  /* 0xff800000ff087424 */ /* 0x000fe400078e00ff */
[----:B------:R-:W-:Y:S02]  /*11320*/  FSETP.NE.FTZ.AND P3, PT, R6, RZ, PT ;  /* 0x000000ff0600720b */ /* 0x000fe40003f75000 */
[----:B------:R-:W-:Y:S01]  /*11330*/  @P2 MUFU.LG2 R19, R5 ;  /* 0x0000000500132308 */ /* 0x000fe20000000c00 */
[-C--:B---3--:R-:W-:Y:S01]  /*11340*/  FMUL.FTZ R155, R56, R7.reuse ;  /* 0x00000007389b7220 */ /* 0x088fe20000410000 */
[-C--:B------:R-:W-:Y:S01]  /*11350*/  FMUL.FTZ R158, R68, R7.reuse ;  /* 0x00000007449e7220 */ /* 0x080fe20000410000 */
[----:B------:R-:W-:-:S08]  /*11360*/  FMUL.FTZ R159, R72, R7 ;  /* 0x00000007489f7220 */ /* 0x000fd00000410000 */
[----:B------:R-:W3:Y:S01]  /*11370*/  @P3 MUFU.RCP R4, R6 ;  /* 0x0000000600043308 */ /* 0x000ee20000001000 */
[-C--:B------:R-:W-:Y:S01]  /*11380*/  FMUL.FTZ R160, R76, R7.reuse ;  /* 0x000000074ca07220 */ /* 0x080fe20000410000 */
[-C--:B------:R-:W-:Y:S01]  /*11390*/  FMUL.FTZ R161, R80, R7.reuse ;  /* 0x0000000750a17220 */ /* 0x080fe20000410000 */
[-C--:B------:R-:W-:Y:S01]  /*113a0*/  FMUL.FTZ R162, R84, R7.reuse ;  /* 0x0000000754a27220 */ /* 0x080fe20000410000 */
[-C--:B------:R-:W-:Y:S01]  /*113b0*/  FMUL.FTZ R163, R88, R7.reuse ;  /* 0x0000000758a37220 */ /* 0x080fe20000410000 */
[-C--:B------:R-:W-:Y:S01]  /*113c0*/  FMUL.FTZ R0, R24, R7.reuse ;  /* 0x0000000718007220 */ /* 0x080fe20000410000 */
[-C--:B------:R-:W-:Y:S01]  /*113d0*/  FMUL.FTZ R25, R25, R7.reuse ;  /* 0x0000000719197220 */ /* 0x080fe20000410000 */
[-C--:B------:R-:W-:Y:S01]  /*113e0*/  FMUL.FTZ R28, R28, R7.reuse ;  /* 0x000000071c1c7220 */ /* 0x080fe20000410000 */
[----:B------:R-:W5:Y:S01]  /*113f0*/  @P3 MUFU.LG2 R5, R6 ;  /* 0x0000000600053308 */ /* 0x000f620000000c00 */
[-C--:B------:R-:W-:Y:S01]  /*11400*/  FMUL.FTZ R29, R29, R7.reuse ;  /* 0x000000071d1d7220 */ /* 0x080fe20000410000 */
[-C--:B01----:R-:W-:Y:S01]  /*11410*/  FMUL.FTZ R14, R32, R7.reuse ;  /* 0x00000007200e7220 */ /* 0x083fe20000410000 */
        /* <DEDUP_REMOVED lines=52> */
[-C--:B---3--:R-:W-:Y:S01]  /*11760*/  FMUL.FTZ R7, R30, R4.reuse ;  /* 0x000000041e077220 */ /* 0x088fe20000410000 */
[C---:B------:R-:W-:Y:S01]  /*11770*/  @P2 FMUL.FTZ R24, R12.reuse, 0.69314718246459960938 ;  /* 0x3f3172180c182820 */ /* 0x040fe20000410000 */
[----:B----4-:R-:W-:Y:S01]  /*11780*/  @P3 FMUL.FTZ R21, R12, 0.69314718246459960938 ;  /* 0x3f3172180c153820 */ /* 0x010fe20000410000 */
[----:B------:R-:W-:Y:S01]  /*11790*/  @P2 FMUL.FTZ R19, R19, 0.69314718246459960938 ;  /* 0x3f31721813132820 */ /* 0x000fe20000410000 */
[----:B-----5:R-:W-:Y:S01]  /*117a0*/  @P3 FMUL.FTZ R30, R5, 0.69314718246459960938 ;  /* 0x3f317218051e3820 */ /* 0x020fe20000410000 */
        /* <DEDUP_REMOVED lines=67> */
.L_x_5232:
        /* <DEDUP_REMOVED lines=11> */
[----:B------:R-:W4:Y:S01]  /*11c90*/  LDL.LU R172, [R1+0x3c] ;  /* 0x00003c0001ac7983 */ /* 0x000f220000300800 */
[----:B------:R-:W1:Y:S01]  /*11ca0*/  S2R R4, SR_SWINHI ;  /* 0x0000000000047919 */ /* 0x000e620000002f00 */
[----:B------:R-:W-:Y:S05]  /*11cb0*/  WARPSYNC.ALL ;  /* 0x0000000000007948 */ /* 0x000fea0003800000 */
[----:B------:R-:W-:Y:S01]  /*11cc0*/  F2FP.BF16.F32.PACK_AB R7, R12, R7 ;  /* 0x000000070c07723e */ /* 0x000fe200000010ff */
[----:B------:R-:W-:Y:S01]  /*11cd0*/  ULDC.64 UR4, c[0x0][0xc00] ;  /* 0x0003000000047ab9 */ /* 0x000fe20000000a00 */
[----:B------:R-:W-:Y:S01]  /*11ce0*/  F2FP.BF16.F32.PACK_AB R13, R43, R13 ;  /* 0x0000000d2b0d723e */ /* 0x000fe200000010ff */
        /* <DEDUP_REMOVED lines=19> */
[----:B------:R-:W-:-:S04]  /*11e20*/  IADD3 R5, P2, R112, 0x40, RZ ;  /* 0x0000004070057810 */ /* 0x000fc80007f5e0ff */
[----:B------:R-:W-:Y:S02]  /*11e30*/  LOP3.LUT R24, R5, 0x380, RZ, 0xc0, !PT ;  /* 0x0000038005187812 */ /* 0x000fe400078ec0ff */
[----:B------:R-:W-:Y:S02]  /*11e40*/  IADD3 R97, P1, R112, 0x20, RZ ;  /* 0x0000002070617810 */ /* 0x000fe40007f3e0ff */
[----:B------:R-:W-:Y:S02]  /*11e50*/  SHF.R.U64 R24, R24, 0x3, RZ ;  /* 0x0000000318187819 */ /* 0x000fe400000012ff */
[----:B------:R-:W-:Y:S02]  /*11e60*/  LOP3.LUT R96, R97, 0x380, RZ, 0xc0, !PT ;  /* 0x0000038061607812 */ /* 0x000fe400078ec0ff */
[----:B------:R-:W-:Y:S02]  /*11e70*/  LOP3.LUT R24, R24, R5, RZ, 0x3c, !PT ;  /* 0x0000000518187212 */ /* 0x000fe400078e3cff */
[----:B------:R-:W-:-:S02]  /*11e80*/  LOP3.LUT R5, R112, 0x380, RZ, 0xc0, !PT ;  /* 0x0000038070057812 */ /* 0x000fc400078ec0ff */
[----:B------:R-:W-:Y:S02]  /*11e90*/  SHF.R.U64 R96, R96, 0x3, RZ ;  /* 0x0000000360607819 */ /* 0x000fe400000012ff */
[----:B------:R-:W-:Y:S02]  /*11ea0*/  SHF.R.U64 R5, R5, 0x3, RZ ;  /* 0x0000000305057819 */ /* 0x000fe400000012ff */
[----:B------:R-:W-:Y:S02]  /*11eb0*/  LOP3.LUT R96, R96, R97, RZ, 0x3c, !PT ;  /* 0x0000006160607212 */ /* 0x000fe400078e3cff */
[----:B------:R-:W-:Y:S01]  /*11ec0*/  LOP3.LUT R4, R5, R112, RZ, 0x3c, !PT ;  /* 0x0000007005047212 */ /* 0x000fe200078e3cff */
[--C-:B------:R-:W-:Y:S01]  /*11ed0*/  IMAD.MOV.U32 R5, RZ, RZ, R113.reuse ;  /* 0x000000ffff057224 */ /* 0x100fe200078e0071 */
[C---:B------:R-:W-:Y:S01]  /*11ee0*/  IADD3 R111, P3, R112.reuse, 0x60, RZ ;  /* 0x00000060706f7810 */ /* 0x040fe20007f7e0ff */
[----:B------:R-:W-:Y:S01]  /*11ef0*/  IMAD.X R97, RZ, RZ, R113, P1 ;  /* 0x000000ffff617224 */ /* 0x000fe200008e0671 */
[----:B------:R-:W-:-:S02]  /*11f00*/  IADD3 R101, P4, R112, 0x4000, RZ ;  /* 0x0000400070657810 */ /* 0x000fc40007f9e0ff */
[----:B------:R-:W-:Y:S02]  /*11f10*/  IADD3 R105, P1, R112, 0x4060, RZ ;  /* 0x0000406070697810 */ /* 0x000fe40007f3e0ff */
[----:B------:R-:W-:Y:S02]  /*11f20*/  LOP3.LUT R110, R111, 0x380, RZ, 0xc0, !PT ;  /* 0x000003806f6e7812 */ /* 0x000fe400078ec0ff */
[----:B------:R-:W-:Y:S02]  /*11f30*/  MOV R30, R4 ;  /* 0x00000004001e7202 */ /* 0x000fe40000000f00 */
[----:B------:R-:W-:Y:S02]  /*11f40*/  LOP3.LUT R100, R101, 0x380, RZ, 0xc0, !PT ;  /* 0x0000038065647812 */ /* 0x000fe400078ec0ff */
[----:B------:R-:W-:Y:S02]  /*11f50*/  LOP3.LUT R104, R105, 0x380, RZ, 0xc0, !PT ;  /* 0x0000038069687812 */ /* 0x000fe400078ec0ff */
[----:B------:R-:W-:Y:S01]  /*11f60*/  F2FP.BF16.F32.PACK_AB R4, R25, R0 ;  /* 0x000000001904723e */ /* 0x000fe200000010ff */
[----:B------:R-:W-:Y:S01]  /*11f70*/  IMAD.X R25, RZ, RZ, R113, P2 ;  /* 0x000000ffff197224 */ /* 0x000fe200010e0671 */
[----:B------:R-:W-:-:S02]  /*11f80*/  F2FP.BF16.F32.PACK_AB R5, R6, R26 ;  /* 0x0000001a0605723e */ /* 0x000fc400000010ff */
[----:B------:R-:W-:Y:S02]  /*11f90*/  F2FP.BF16.F32.PACK_AB R6, R29, R28 ;  /* 0x0000001c1d06723e */ /* 0x000fe400000010ff */
[----:B------:R-:W-:Y:S02]  /*11fa0*/  IADD3 R29, P2, R112, 0x8000, RZ ;  /* 0x00008000701d7810 */ /* 0x000fe40007f5e0ff */
[----:B------:R-:W-:Y:S02]  /*11fb0*/  SHF.R.U64 R110, R110, 0x3, RZ ;  /* 0x000000036e6e7819 */ /* 0x000fe400000012ff */
[----:B------:R-:W-:Y:S02]  /*11fc0*/  SHF.R.U64 R100, R100, 0x3, RZ ;  /* 0x0000000364647819 */ /* 0x000fe400000012ff */
[----:B------:R-:W-:Y:S02]  /*11fd0*/  SHF.R.U64 R104, R104, 0x3, RZ ;  /* 0x0000000368687819 */ /* 0x000fe400000012ff */
[----:B------:R-:W-:-:S02]  /*11fe0*/  LOP3.LUT R0, R29, 0x380, RZ, 0xc0, !PT ;  /* 0x000003801d007812 */ /* 0x000fc400078ec0ff */
[----:B------:R-:W-:Y:S01]  /*11ff0*/  LOP3.LUT R110, R110, R111, RZ, 0x3c, !PT ;  /* 0x0000006f6e6e7212 */ /* 0x000fe200078e3cff */
[--C-:B------:R-:W-:Y:S01]  /*12000*/  IMAD.X R111, RZ, RZ, R113.reuse, P3 ;  /* 0x000000ffff6f7224 */ /* 0x100fe200018e0671 */
[----:B------:R-:W-:Y:S01]  /*12010*/  LOP3.LUT R100, R100, R101, RZ, 0x3c, !PT ;  /* 0x0000006564647212 */ /* 0x000fe200078e3cff */
[----:B------:R0:W-:Y:S01]  /*12020*/  STSM.16.M88.4 [R30], R4 ;  /* 0x000000041e007844 */ /* 0x0001e20000000200 */
[----:B------:R-:W-:Y:S01]  /*12030*/  LOP3.LUT R104, R104, R105, RZ, 0x3c, !PT ;  /* 0x0000006968687212 */ /* 0x000fe200078e3cff */
[----:B------:R-:W-:Y:S01]  /*12040*/  IMAD.X R101, RZ, RZ, R113, P4 ;  /* 0x000000ffff657224 */ /* 0x000fe200020e0671 */
[C---:B------:R-:W-:Y:S02]  /*12050*/  IADD3 R105, P3, R112.reuse, 0x8020, RZ ;  /* 0x0000802070697810 */ /* 0x040fe40007f7e0ff */
[C---:B------:R-:W-:Y:S02]  /*12060*/  IADD3 R115, P4, R112.reuse, 0x8040, RZ ;  /* 0x0000804070737810 */ /* 0x040fe40007f9e0ff */
[----:B------:R-:W-:-:S02]  /*12070*/  IADD3 R109, P5, R112, 0x4020, RZ ;  /* 0x00004020706d7810 */ /* 0x000fc40007fbe0ff */
[----:B------:R-:W-:Y:S02]  /*12080*/  IADD3 R107, P0, R112, 0x4040, RZ ;  /* 0x00004040706b7810 */ /* 0x000fe40007f1e0ff */
[----:B------:R-:W-:Y:S02]  /*12090*/  LOP3.LUT R12, R105, 0x380, RZ, 0xc0, !PT ;  /* 0x00000380690c7812 */ /* 0x000fe400078ec0ff */
[----:B0-----:R-:W-:Y:S01]  /*120a0*/  SHF.R.U64 R4, R0, 0x3, RZ ;  /* 0x0000000300047819 */ /* 0x001fe200000012ff */
[----:B------:R-:W-:Y:S01]  /*120b0*/  IMAD.X R5, RZ, RZ, R113, P2 ;  /* 0x000000ffff057224 */ /* 0x000fe200010e0671 */
[----:B------:R-:W-:Y:S02]  /*120c0*/  LOP3.LUT R114, R115, 0x380, RZ, 0xc0, !PT ;  /* 0x0000038073727812 */ /* 0x000fe400078ec0ff */
[----:B------:R-:W-:Y:S02]  /*120d0*/  LOP3.LUT R4, R4, R29, RZ, 0x3c, !PT ;  /* 0x0000001d04047212 */ /* 0x000fe400078e3cff */
[----:B------:R-:W-:-:S02]  /*120e0*/  IADD3 R29, P2, R112, 0xc040, RZ ;  /* 0x0000c040701d7810 */ /* 0x000fc40007f5e0ff */
[----:B------:R-:W-:Y:S02]  /*120f0*/  LOP3.LUT R108, R109, 0x380, RZ, 0xc0, !PT ;  /* 0x000003806d6c7812 */ /* 0x000fe400078ec0ff */
[----:B------:R-:W-:Y:S02]  /*12100*/  LOP3.LUT R106, R107, 0x380, RZ, 0xc0, !PT ;  /* 0x000003806b6a7812 */ /* 0x000fe400078ec0ff */
[----:B------:R-:W-:Y:S02]  /*12110*/  SHF.R.U64 R6, R12, 0x3, RZ ;  /* 0x000000030c067819 */ /* 0x000fe400000012ff */
[----:B------:R-:W-:Y:S01]  /*12120*/  SHF.R.U64 R114, R114, 0x3, RZ ;  /* 0x0000000372727819 */ /* 0x000fe200000012ff */
[----:B------:R-:W-:Y:S01]  /*12130*/  IMAD.X R7, RZ, RZ, R113, P3 ;  /* 0x000000ffff077224 */ /* 0x000fe200018e0671 */
[----:B------:R-:W-:Y:S02]  /*12140*/  LOP3.LUT R28, R29, 0x380, RZ, 0xc0, !PT ;  /* 0x000003801d1c7812 */ /* 0x000fe400078ec0ff */
[----:B------:R-:W-:-:S02]  /*12150*/  SHF.R.U64 R108, R108, 0x3, RZ ;  /* 0x000000036c6c7819 */ /* 0x000fc400000012ff */
[----:B------:R-:W-:Y:S02]  /*12160*/  SHF.R.U64 R106, R106, 0x3, RZ ;  /* 0x000000036a6a7819 */ /* 0x000fe400000012ff */
[----:B------:R-:W-:Y:S02]  /*12170*/  LOP3.LUT R6, R6, R105, RZ, 0x3c, !PT ;  /* 0x0000006906067212 */ /* 0x000fe400078e3cff */
[----:B------:R-:W-:Y:S02]  /*12180*/  LOP3.LUT R114, R114, R115, RZ, 0x3c, !PT ;  /* 0x0000007372727212 */ /* 0x000fe400078e3cff */
[----:B------:R-:W-:Y:S02]  /*12190*/  IADD3 R115, P3, R112, 0xc060, RZ ;  /* 0x0000c06070737810 */ /* 0x000fe40007f7e0ff */
[----:B------:R-:W-:Y:S01]  /*121a0*/  SHF.R.U64 R28, R28, 0x3, RZ ;  /* 0x000000031c1c7819 */ /* 0x000fe200000012ff */
[--C-:B------:R-:W-:Y:S01]  /*121b0*/  IMAD.X R105, RZ, RZ, R113.reuse, P1 ;  /* 0x000000ffff697224 */ /* 0x100fe200008e0671 */
[----:B------:R-:W-:Y:S01]  /*121c0*/  LOP3.LUT R108, R108, R109, RZ, 0x3c, !PT ;  /* 0x0000006d6c6c7212 */ /* 0x000fe200078e3cff */
[--C-:B------:R-:W-:Y:S01]  /*121d0*/  IMAD.X R109, RZ, RZ, R113.reuse, P5 ;  /* 0x000000ffff6d7224 */ /* 0x100fe200028e0671 */
[----:B------:R-:W-:Y:S01]  /*121e0*/  LOP3.LUT R106, R106, R107, RZ, 0x3c, !PT ;  /* 0x0000006b6a6a7212 */ /* 0x000fe200078e3cff */
[----:B------:R-:W-:Y:S01]  /*121f0*/  IMAD.X R107, RZ, RZ, R113, P0 ;  /* 0x000000ffff6b7224 */ /* 0x000fe200000e0671 */
[----:B------:R-:W-:-:S02]  /*12200*/  MOV R0, R4 ;  /* 0x0000000400007202 */ /* 0x000fc40000000f00 */
[----:B--2---:R-:W-:Y:S02]  /*12210*/  MOV R32, R6 ;  /* 0x0000000600207202 */ /* 0x004fe40000000f00 */
[C---:B------:R-:W-:Y:S02]  /*12220*/  IADD3 R117, P5, R112.reuse, 0x8060, RZ ;  /* 0x0000806070757810 */ /* 0x040fe40007fbe0ff */
[C---:B------:R-:W-:Y:S02]  /*12230*/  IADD3 R119, P0, R112.reuse, 0xc000, RZ ;  /* 0x0000c00070777810 */ /* 0x040fe40007f1e0ff */
[----:B------:R-:W-:Y:S02]  /*12240*/  IADD3 R121, P1, R112, 0xc020, RZ ;  /* 0x0000c02070797810 */ /* 0x000fe40007f3e0ff */
[----:B------:R-:W-:Y:S02]  /*12250*/  MOV R96, R96 ;  /* 0x0000006000607202 */ /* 0x000fe40000000f00 */
[----:B------:R-:W-:-:S02]  /*12260*/  F2FP.BF16.F32.PACK_AB R4, R3, R14 ;  /* 0x0000000e0304723e */ /* 0x000fc400000010ff */
[----:B------:R-:W-:Y:S02]  /*12270*/  F2FP.BF16.F32.PACK_AB R5, R11, R10 ;  /* 0x0000000a0b05723e */ /* 0x000fe400000010ff */
[----:B------:R-:W-:Y:S02]  /*12280*/  F2FP.BF16.F32.PACK_AB R6, R37, R36 ;  /* 0x000000242506723e */ /* 0x000fe400000010ff */
[----:B------:R-:W-:Y:S02]  /*12290*/  F2FP.BF16.F32.PACK_AB R7, R39, R38 ;  /* 0x000000262707723e */ /* 0x000fe400000010ff */
[----:B------:R-:W-:Y:S02]  /*122a0*/  LOP3.LUT R112, R115, 0x380, RZ, 0xc0, !PT ;  /* 0x0000038073707812 */ /* 0x000fe400078ec0ff */
[----:B------:R-:W-:Y:S01]  /*122b0*/  LOP3.LUT R28, R28, R29, RZ, 0x3c, !PT ;  /* 0x0000001d1c1c7212 */ /* 0x000fe200078e3cff */
[----:B------:R-:W-:Y:S01]  /*122c0*/  IMAD.X R29, RZ, RZ, R113, P2 ;  /* 0x000000ffff1d7224 */ /* 0x000fe200010e0671 */
[----:B------:R-:W-:-:S02]  /*122d0*/  MOV R24, R24 ;  /* 0x0000001800187202 */ /* 0x000fc40000000f00 */
[----:B------:R-:W-:Y:S02]  /*122e0*/  F2FP.BF16.F32.PACK_AB R12, R41, R152 ;  /* 0x00000098290c723e */ /* 0x000fe400000010ff */
[----:B------:R-:W-:Y:S01]  /*122f0*/  F2FP.BF16.F32.PACK_AB R14, R45, R44 ;  /* 0x0000002c2d0e723e */ /* 0x000fe200000010ff */
[----:B------:R-:W-:Y:S01]  /*12300*/  STSM.16.M88.4 [R96], R4 ;  /* 0x0000000460007844 */ /* 0x000fe20000000200 */
[----:B------:R-:W-:Y:S02]  /*12310*/  SHF.R.U64 R112, R112, 0x3, RZ ;  /* 0x0000000370707819 */ /* 0x000fe400000012ff */
[----:B------:R-:W-:Y:S01]  /*12320*/  LOP3.LUT R116, R117, 0x380, RZ, 0xc0, !PT ;  /* 0x0000038075747812 */ /* 0x000fe200078ec0ff */
[----:B------:R0:W-:Y:S01]  /*12330*/  STSM.16.M88.4 [R24], R12 ;  /* 0x0000000c18007844 */ /* 0x0001e20000000200 */
[----:B------:R-:W-:Y:S02]  /*12340*/  LOP3.LUT R118, R119, 0x380, RZ, 0xc0, !PT ;  /* 0x0000038077767812 */ /* 0x000fe400078ec0ff */
[----:B------:R-:W-:-:S02]  /*12350*/  MOV R110, R110 ;  /* 0x0000006e006e7202 */ /* 0x000fc40000000f00 */
[----:B------:R-:W-:Y:S02]  /*12360*/  MOV R3, R28 ;  /* 0x0000001c00037202 */ /* 0x000fe40000000f00 */
[----:B------:R-:W-:Y:S02]  /*12370*/  F2FP.BF16.F32.PACK_AB R25, R51, R50 ;  /* 0x000000323319723e */ /* 0x000fe400000010ff */
[----:B------:R-:W-:Y:S02]  /*12380*/  F2FP.BF16.F32.PACK_AB R26, R53, R154 ;  /* 0x0000009a351a723e */ /* 0x000fe400000010ff */
[----:B------:R-:W-:Y:S02]  /*12390*/  MOV R100, R100 ;  /* 0x0000006400647202 */ /* 0x000fe40000000f00 */
[----:B------:R-:W-:Y:S02]  /*123a0*/  F2FP.BF16.F32.PACK_AB R28, R57, R155 ;  /* 0x0000009b391c723e */ /* 0x000fe400000010ff */
[----:B------:R-:W-:-:S02]  /*123b0*/  F2FP.BF16.F32.PACK_AB R29, R59, R58 ;  /* 0x0000003a3b1d723e */ /* 0x000fc400000010ff */
[----:B0-----:R-:W-:Y:S02]  /*123c0*/  F2FP.BF16.F32.PACK_AB R24, R49, R153 ;  /* 0x000000993118723e */ /* 0x001fe400000010ff */
[----:B------:R-:W-:Y:S02]  /*123d0*/  F2FP.BF16.F32.PACK_AB R30, R61, R156 ;  /* 0x0000009c3d1e723e */ /* 0x000fe400000010ff */
[----:B------:R-:W-:Y:S02]  /*123e0*/  LOP3.LUT R120, R121, 0x380, RZ, 0xc0, !PT ;  /* 0x0000038079787812 */ /* 0x000fe400078ec0ff */
[----:B------:R-:W-:Y:S01]  /*123f0*/  LOP3.LUT R112, R112, R115, RZ, 0x3c, !PT ;  /* 0x0000007370707212 */ /* 0x000fe200078e3cff */
[----:B------:R-:W-:Y:S01]  /*12400*/  IMAD.X R115, RZ, RZ, R113, P4 ;  /* 0x000000ffff737224 */ /* 0x000fe200020e0671 */
[----:B------:R-:W-:Y:S02]  /*12410*/  MOV R108, R108 ;  /* 0x0000006c006c7202 */ /* 0x000fe40000000f00 */
[----:B------:R-:W-:-:S02]  /*12420*/  F2FP.BF16.F32.PACK_AB R4, R65, R157 ;  /* 0x0000009d4104723e */ /* 0x000fc400000010ff */
[----:B------:R-:W-:Y:S02]  /*12430*/  F2FP.BF16.F32.PACK_AB R5, R67, R66 ;  /* 0x000000424305723e */ /* 0x000fe400000010ff */
[----:B------:R-:W-:Y:S02]  /*12440*/  F2FP.BF16.F32.PACK_AB R6, R69, R158 ;  /* 0x0000009e4506723e */ /* 0x000fe400000010ff */
[----:B------:R-:W-:Y:S02]  /*12450*/  F2FP.BF16.F32.PACK_AB R7, R71, R70 ;  /* 0x000000464707723e */ /* 0x000fe400000010ff */
[----:B------:R-:W-:Y:S01]  /*12460*/  SHF.R.U64 R116, R116, 0x3, RZ ;  /* 0x0000000374747819 */ /* 0x000fe200000012ff */
[----:B------:R-:W-:Y:S01]  /*12470*/  STSM.16.M88.4 [R110], R24 ;  /* 0x000000186e007844 */ /* 0x000fe20000000200 */
[----:B------:R-:W-:Y:S02]  /*12480*/  SHF.R.U64 R118, R118, 0x3, RZ ;  /* 0x0000000376767819 */ /* 0x000fe400000012ff */
[----:B------:R-:W-:-:S02]  /*12490*/  MOV R106, R106 ;  /* 0x0000006a006a7202 */ /* 0x000fc40000000f00 */
[----:B------:R-:W-:Y:S02]  /*124a0*/  F2FP.BF16.F32.PACK_AB R12, R73, R159 ;  /* 0x0000009f490c723e */ /* 0x000fe400000010ff */
[----:B------:R-:W-:Y:S02]  /*124b0*/  F2FP.BF16.F32.PACK_AB R13, R75, R74 ;  /* 0x0000004a4b0d723e */ /* 0x000fe400000010ff */
[----:B------:R-:W-:Y:S02]  /*124c0*/  F2FP.BF16.F32.PACK_AB R14, R77, R160 ;  /* 0x000000a04d0e723e */ /* 0x000fe400000010ff */
[----:B------:R-:W-:Y:S01]  /*124d0*/  F2FP.BF16.F32.PACK_AB R15, R79, R78 ;  /* 0x0000004e4f0f723e */ /* 0x000fe200000010ff */
[----:B------:R-:W-:Y:S01]  /*124e0*/  STSM.16.M88.4 [R100], R28 ;  /* 0x0000001c64007844 */ /* 0x000fe20000000200 */
[----:B------:R-:W-:Y:S02]  /*124f0*/  MOV R104, R104 ;  /* 0x0000006800687202 */ /* 0x000fe40000000f00 */
[----:B------:R-:W-:-:S02]  /*12500*/  F2FP.BF16.F32.PACK_AB R36, R81, R161 ;  /* 0x000000a15124723e */ /* 0x000fc400000010ff */
[----:B------:R-:W-:Y:S02]  /*12510*/  F2FP.BF16.F32.PACK_AB R37, R83, R82 ;  /* 0x000000525325723e */ /* 0x000fe400000010ff */
[----:B------:R-:W-:Y:S02]  /*12520*/  F2FP.BF16.F32.PACK_AB R38, R85, R162 ;  /* 0x000000a25526723e */ /* 0x000fe400000010ff */
[----:B------:R-:W-:Y:S01]  /*12530*/  F2FP.BF16.F32.PACK_AB R39, R87, R86 ;  /* 0x000000565727723e */ /* 0x000fe200000010ff */
[----:B------:R0:W-:Y:S01]  /*12540*/  STSM.16.M88.4 [R108], R4 ;  /* 0x000000046c007844 */ /* 0x0001e20000000200 */
[----:B------:R-:W-:Y:S02]  /*12550*/  SHF.R.U64 R120, R120, 0x3, RZ ;  /* 0x0000000378787819 */ /* 0x000fe400000012ff */
[----:B------:R-:W-:Y:S02]  /*12560*/  F2FP.BF16.F32.PACK_AB R44, R89, R163 ;  /* 0x000000a3592c723e */ /* 0x000fe400000010ff */
[----:B------:R-:W-:-:S02]  /*12570*/  F2FP.BF16.F32.PACK_AB R45, R91, R90 ;  /* 0x0000005a5b2d723e */ /* 0x000fc400000010ff */
[----:B------:R-:W-:Y:S01]  /*12580*/  LOP3.LUT R116, R116, R117, RZ, 0x3c, !PT ;  /* 0x0000007574747212 */ /* 0x000fe200078e3cff */
[--C-:B------:R-:W-:Y:S01]  /*12590*/  IMAD.X R117, RZ, RZ, R113.reuse, P5 ;  /* 0x000000ffff757224 */ /* 0x100fe200028e0671 */
        /* <DEDUP_REMOVED lines=10> */
[----:B------:R-:W-:Y:S01]  /*12640*/  F2FP.BF16.F32.PACK_AB R7, R52, R48 ;  /* 0x000000303407723e */ /* 0x000fe200000010ff */
[----:B------:R-:W-:Y:S01]  /*12650*/  STSM.16.M88.4 [R104], R36 ;  /* 0x0000002468007844 */ /* 0x000fe20000000200 */
[----:B------:R-:W-:Y:S02]  /*12660*/  LOP3.LUT R120, R120, R121, RZ, 0x3c, !PT ;  /* 0x0000007978787212 */ /* 0x000fe400078e3cff */
[----:B------:R-:W-:Y:S01]  /*12670*/  IADD3.X R121, RZ, R113, RZ, P1, !PT ;  /* 0x00000071ff797210 */ /* 0x000fe20000ffe4ff */
[----:B------:R-:W-:Y:S01]  /*12680*/  STSM.16.M88.4 [R0], R44 ;  /* 0x0000002c00007844 */ /* 0x000fe20000000200 */
[----:B------:R-:W-:Y:S01]  /*12690*/  IMAD.X R113, RZ, RZ, R113, P3 ;  /* 0x000000ffff717224 */ /* 0x000fe200018e0671 */
[----:B------:R-:W-:-:S02]  /*126a0*/  MOV R116, R116 ;  /* 0x0000007400747202 */ /* 0x000fc40000000f00 */
[----:B------:R0:W-:Y:S01]  /*126b0*/  STSM.16.M88.4 [R32], R56 ;  /* 0x0000003820007844 */ /* 0x0001e20000000200 */
[----:B-1----:R-:W-:Y:S02]  /*126c0*/  F2FP.BF16.F32.PACK_AB R12, R80, R168 ;  /* 0x000000a8500c723e */ /* 0x002fe400000010ff */
[----:B------:R-:W-:Y:S01]  /*126d0*/  F2FP.BF16.F32.PACK_AB R13, R60, R54 ;  /* 0x000000363c0d723e */ /* 0x000fe200000010ff */
[----:B------:R4:W-:Y:S01]  /*126e0*/  STSM.16.M88.4 [R114], R4 ;  /* 0x0000000472007844 */ /* 0x0009e20000000200 */
[----:B------:R-:W-:Y:S02]  /*126f0*/  F2FP.BF16.F32.PACK_AB R14, R84, R169 ;  /* 0x000000a9540e723e */ /* 0x000fe400000010ff */
[----:B------:R-:W-:Y:S02]  /*12700*/  F2FP.BF16.F32.PACK_AB R15, R64, R63 ;  /* 0x0000003f400f723e */ /* 0x000fe400000010ff */
[----:B------:R-:W-:Y:S02]  /*12710*/  MOV R118, R118 ;  /* 0x0000007600767202 */ /* 0x000fe40000000f00 */
[----:B------:R-:W-:-:S02]  /*12720*/  F2FP.BF16.F32.PACK_AB R24, R88, R170 ;  /* 0x000000aa5818723e */ /* 0x000fc400000010ff */
[----:B------:R-:W-:Y:S02]  /*12730*/  F2FP.BF16.F32.PACK_AB R25, R123, R122 ;  /* 0x0000007a7b19723e */ /* 0x000fe400000010ff */
[----:B------:R-:W-:Y:S02]  /*12740*/  F2FP.BF16.F32.PACK_AB R26, R125, R124 ;  /* 0x0000007c7d1a723e */ /* 0x000fe400000010ff */
[----:B------:R-:W-:Y:S01]  /*12750*/  F2FP.BF16.F32.PACK_AB R27, R127, R126 ;  /* 0x0000007e7f1b723e */ /* 0x000fe200000010ff */
[----:B0-----:R-:W0:Y:S01]  /*12760*/  LDC R32, c[0x0][0xbe8] ;  /* 0x0002fa00ff207b82 */ /* 0x001e220000000800 */
[----:B------:R-:W-:Y:S02]  /*12770*/  ISETP.NE.U32.AND P0, PT, RZ, UR4, PT ;  /* 0x00000004ff007c0c */ /* 0x000fe4000bf05070 */
[----:B----4-:R-:W-:Y:S02]  /*12780*/  IADD3 R6, P1, R173, UR4, RZ ;  /* 0x00000004ad067c10 */ /* 0x010fe4000ff3e0ff */
[----:B------:R-:W-:-:S02]  /*12790*/  MOV R120, R120 ;  /* 0x0000007800787202 */ /* 0x000fc40000000f00 */
[----:B------:R-:W-:Y:S02]  /*127a0*/  F2FP.BF16.F32.PACK_AB R28, R129, R128 ;  /* 0x00000080811c723e */ /* 0x000fe400000010ff */
[----:B------:R-:W-:Y:S02]  /*127b0*/  F2FP.BF16.F32.PACK_AB R29, R131, R130 ;  /* 0x00000082831d723e */ /* 0x000fe400000010ff */
[----:B------:R-:W-:Y:S02]  /*127c0*/  F2FP.BF16.F32.PACK_AB R30, R133, R132 ;  /* 0x00000084851e723e */ /* 0x000fe400000010ff */
[----:B------:R-:W-:Y:S01]  /*127d0*/  F2FP.BF16.F32.PACK_AB R31, R135, R134 ;  /* 0x00000086871f723e */ /* 0x000fe200000010ff */
[----:B------:R1:W-:Y:S01]  /*127e0*/  STSM.16.M88.4 [R116], R12 ;  /* 0x0000000c74007844 */ /* 0x0003e20000000200 */
[----:B------:R-:W-:Y:S02]  /*127f0*/  MOV R112, R112 ;  /* 0x0000007000707202 */ /* 0x000fe40000000f00 */
[----:B------:R-:W-:Y:S01]  /*12800*/  ISETP.NE.AND.EX P0, PT, RZ, UR5, PT, P0 ;  /* 0x00000005ff007c0c */ /* 0x000fe2000bf05300 */
[----:B------:R2:W-:Y:S01]  /*12810*/  STSM.16.M88.4 [R118], R24 ;  /* 0x0000001876007844 */ /* 0x0005e20000000200 */
[----:B------:R-:W-:Y:S01]  /*12820*/  IADD3.X R7, R172, UR5, RZ, P1, !PT ;  /* 0x00000005ac077c10 */ /* 0x000fe20008ffe4ff */
[----:B------:R-:W-:-:S02]  /*12830*/  ULDC.64 UR4, c[0x0][0xc08] ;  /* 0x0003020000047ab9 */ /* 0x000fc40000000a00 */
[----:B------:R3:W-:Y:S01]  /*12840*/  STSM.16.M88.4 [R120], R28 ;  /* 0x0000001c78007844 */ /* 0x0007e20000000200 */
        /* <DEDUP_REMOVED lines=8> */
[----:B-1----:R-:W-:Y:S01]  /*128d0*/  IMAD.U32 R15, RZ, RZ, UR4 ;  /* 0x00000004ff0f7e24 */ /* 0x002fe2000f8e00ff */
[----:B------:R-:W-:Y:S01]  /*128e0*/  @P2 IADD3.X R5, R172, UR5, RZ, P3, !PT ;  /* 0x00000005ac052c10 */ /* 0x000fe20009ffe4ff */
[----:B------:R3:W5:Y:S04]  /*128f0*/  @P0 LDG.E R80, desc[UR40][R6.64] ;  /* 0x0000002806500981 */ /* 0x000768000c1e1900 */
[----:B------:R3:W5:Y:S01]  /*12900*/  @P2 LDG.E R15, desc[UR40][R4.64] ;  /* 0x00000028040f2981 */ /* 0x000762000c1e1900 */
[----:B0-----:R-:W-:-:S13]  /*12910*/  ISETP.NE.AND P1, PT, R32, 0x1, PT ;  /* 0x000000012000780c */ /* 0x001fda0003f25270 */
[----:B------:R-:W0:Y:S08]  /*12920*/  @P1 LDC R0, c[0x0][0xbec] ;  /* 0x0002fb00ff001b82 */ /* 0x000e300000000800 */
[----:B------:R-:W1:Y:S01]  /*12930*/  @P1 LDC R11, c[0x0][0xbf0] ;  /* 0x0002fc00ff0b1b82 */ /* 0x000e620000000800 */
[----:B--2---:R-:W-:Y:S01]  /*12940*/  IMAD.IADD R27, R171, 0x1, R229 ;  /* 0x00000001ab1b7824 */ /* 0x004fe200078e02e5 */
[----:B---3--:R-:W-:Y:S06]  /*12950*/  @P2 BRA `(.L_x_5306) ;  /* 0x0000000000102947 */ /* 0x008fec0003800000 */
[----:B------:R-:W-:Y:S05]  /*12960*/  @!P0 BRA `(.L_x_5306) ;  /* 0x00000000000c8947 */ /* 0x000fea0003800000 */
[----:B------:R-:W2:Y:S04]  /*12970*/  LDG.E R4, desc[UR40][R6.64] ;  /* 0x0000002806047981 */ /* 0x000ea8000c1e1900 */
[----:B-----5:R-:W2:Y:S02]  /*12980*/  LDG.E R15, desc[UR40][R6.64+0x4] ;  /* 0x00000428060f7981 */ /* 0x020ea4000c1e1900 */
[----:B--2---:R-:W-:-:S07]  /*12990*/  IMAD.IADD R15, R15, 0x1, -R4 ;  /* 0x000000010f0f7824 */ /* 0x004fce00078e0a04 */
.L_x_5306:
        /* <DEDUP_REMOVED lines=9> */
[----:B------:R-:W2:Y:S02]  /*12a30*/  LDL R14, [R1+0x58] ;  /* 0x00005800010e7983 */ /* 0x000ea40000100800 */
[----:B------:R-:W-:Y:S01]  /*12a40*/  IMAD.MOV R25, RZ, RZ, -R7 ;  /* 0x000000ffff197224 */ /* 0x000fe200078e0a07 */
[----:B------:R-:W1:Y:S01]  /*12a50*/  S2R R87, SR_TID.X ;  /* 0x0000000000577919 */ /* 0x000e620000002100 */
[----:B------:R-:W0:Y:S01]  /*12a60*/  S2R R30, SR_TID.X ;  /* 0x00000000001e7919 */ /* 0x000e220000002100 */
[----:B-1----:R-:W-:-:S05]  /*12a70*/  VIADD R87, R87, 0xffffff80 ;  /* 0xffffff8057577836 */ /* 0x002fca0000000000 */
[----:B------:R-:W-:-:S04]  /*12a80*/  SHF.R.S32.HI R86, RZ, 0x1f, R87 ;  /* 0x0000001fff567819 */ /* 0x000fc80000011457 */
[----:B------:R-:W-:-:S04]  /*12a90*/  LEA.HI R86, R86, R87, RZ, 0x3 ;  /* 0x0000005756567211 */ /* 0x000fc800078f18ff */
[----:B------:R-:W-:-:S05]  /*12aa0*/  SHF.R.S32.HI R86, RZ, 0x3, R86 ;  /* 0x00000003ff567819 */ /* 0x000fca0000011456 */
[----:B------:R-:W-:-:S04]  /*12ab0*/  IMAD R13, R86, 0x40, R213 ;  /* 0x00000040560d7824 */ /* 0x000fc800078e02d5 */
[----:B------:R-:W-:Y:S01]  /*12ac0*/  IMAD.WIDE R20, R13, 0x2, R20 ;  /* 0x000000020d147825 */ /* 0x000fe200078e0214 */
[----:B------:R-:W-:-:S03]  /*12ad0*/  SHF.R.S32.HI R13, RZ, 0x1f, R7 ;  /* 0x0000001fff0d7819 */ /* 0x000fc60000011407 */
[----:B0-----:R-:W-:Y:S01]  /*12ae0*/  VIADD R30, R30, 0xffffff80 ;  /* 0xffffff801e1e7836 */ /* 0x001fe20000000000 */
[----:B------:R-:W-:-:S04]  /*12af0*/  IADD3 R37, P4, R20, 0x5000, RZ ;  /* 0x0000500014257810 */ /* 0x000fc80007f9e0ff */
[----:B------:R-:W-:Y:S02]  /*12b00*/  SHF.R.S32.HI R26, RZ, 0x1f, R30 ;  /* 0x0000001fff1a7819 */ /* 0x000fe4000001141e */
[----:B------:R-:W-:Y:S02]  /*12b10*/  LOP3.LUT R36, R37, 0x380, RZ, 0xc0, !PT ;  /* 0x0000038025247812 */ /* 0x000fe400078ec0ff */
[----:B------:R-:W-:Y:S02]  /*12b20*/  LEA.HI R26, R26, R30, RZ, 0x7 ;  /* 0x0000001e1a1a7211 */ /* 0x000fe400078f38ff */
[----:B------:R-:W-:Y:S02]  /*12b30*/  SHF.R.U64 R36, R36, 0x3, RZ ;  /* 0x0000000324247819 */ /* 0x000fe400000012ff */
[----:B------:R-:W-:Y:S02]  /*12b40*/  LOP3.LUT R26, R26, 0xffffff80, RZ, 0xc0, !PT ;  /* 0xffffff801a1a7812 */ /* 0x000fe400078ec0ff */
[----:B------:R-:W-:Y:S01]  /*12b50*/  LOP3.LUT R36, R36, R37, RZ, 0x3c, !PT ;  /* 0x0000002524247212 */ /* 0x000fe200078e3cff */
[----:B------:R-:W-:-:S02]  /*12b60*/  IMAD.X R37, RZ, RZ, R21, P4 ;  /* 0x000000ffff257224 */ /* 0x000fc400020e0615 */
[----:B------:R-:W-:Y:S01]  /*12b70*/  IMAD.IADD R26, R30, 0x1, -R26 ;  /* 0x000000011e1a7824 */ /* 0x000fe200078e0a1a */
[----:B------:R-:W-:-:S04]  /*12b80*/  IADD3 R57, P4, R20, 0xa000, RZ ;  /* 0x0000a00014397810 */ /* 0x000fc80007f9e0ff */
[----:B------:R-:W-:Y:S02]  /*12b90*/  LOP3.LUT R56, R57, 0x380, RZ, 0xc0, !PT ;  /* 0x0000038039387812 */ /* 0x000fe400078ec0ff */
[----:B------:R-:W-:Y:S02]  /*12ba0*/  SHF.R.S32.HI R84, RZ, 0x1f, R87 ;  /* 0x0000001fff547819 */ /* 0x000fe40000011457 */
[----:B------:R-:W-:Y:S02]  /*12bb0*/  SHF.R.U64 R56, R56, 0x3, RZ ;  /* 0x0000000338387819 */ /* 0x000fe400000012ff */
[----:B------:R-:W-:Y:S02]  /*12bc0*/  LEA.HI R84, R84, R87, RZ, 0x3 ;  /* 0x0000005754547211 */ /* 0x000fe400078f18ff */
[----:B------:R-:W-:Y:S01]  /*12bd0*/  LOP3.LUT R56, R56, R57, RZ, 0x3c, !PT ;  /* 0x0000003938387212 */ /* 0x000fe200078e3cff */
[----:B------:R-:W-:Y:S01]  /*12be0*/  IMAD.X R57, RZ, RZ, R21, P4 ;  /* 0x000000ffff397224 */ /* 0x000fe200020e0615 */
[----:B------:R-:W-:-:S02]  /*12bf0*/  IADD3 R73, P4, R20, 0xe000, RZ ;  /* 0x0000e00014497810 */ /* 0x000fc40007f9e0ff */
[----:B------:R-:W-:Y:S02]  /*12c00*/  LOP3.LUT R84, R84, 0xfffffff8, RZ, 0xc0, !PT ;  /* 0xfffffff854547812 */ /* 0x000fe400078ec0ff */
[----:B------:R-:W-:-:S03]  /*12c10*/  LOP3.LUT R72, R73, 0x380, RZ, 0xc0, !PT ;  /* 0x0000038049487812 */ /* 0x000fc600078ec0ff */
[----:B------:R-:W-:Y:S01]  /*12c20*/  IMAD.IADD R84, R87, 0x1, -R84 ;  /* 0x0000000157547824 */ /* 0x000fe200078e0a54 */
[----:B------:R-:W-:Y:S01]  /*12c30*/  SHF.R.U64 R72, R72, 0x3, RZ ;  /* 0x0000000348487819 */ /* 0x000fe200000012ff */
[----:B------:R-:W0:Y:S03]  /*12c40*/  @P1 LDC R87, c[0x0][0xbf0] ;  /* 0x0002fc00ff571b82 */ /* 0x000e260000000800 */
[----:B------:R-:W-:Y:S01]  /*12c50*/  LOP3.LUT R72, R72, R73, RZ, 0x3c, !PT ;  /* 0x0000004948487212 */ /* 0x000fe200078e3cff */
[----:B------:R-:W-:Y:S02]  /*12c60*/  IMAD.X R73, RZ, RZ, R21, P4 ;  /* 0x000000ffff497224 */ /* 0x000fe400020e0615 */
[C---:B------:R-:W-:Y:S02]  /*12c70*/  VIADD R89, R213.reuse, 0xc0 ;  /* 0x000000c0d5597836 */ /* 0x040fe40000000000 */
[----:B------:R-:W-:-:S02]  /*12c80*/  VIADD R91, R213, 0x80 ;  /* 0x00000080d55b7836 */ /* 0x000fc40000000000 */
[C---:B------:R-:W-:Y:S01]  /*12c90*/  VIADD R93, R213.reuse, 0x40 ;  /* 0x00000040d55d7836 */ /* 0x040fe20000000000 */
[----:B------:R-:W-:Y:S01]  /*12ca0*/  BSSY B1, `(.L_x_5307) ;  /* 0x00000c2000017945 */ /* 0x000fe20003800000 */
[----:B------:R-:W-:Y:S01]  /*12cb0*/  SHF.R.S32.HI R89, RZ, 0x1f, R89 ;  /* 0x0000001fff597819 */ /* 0x000fe20000011459 */
[C---:B------:R-:W-:Y:S01]  /*12cc0*/  VIADD R90, R213.reuse, 0x80 ;  /* 0x00000080d55a7836 */ /* 0x040fe20000000000 */
[----:B------:R-:W-:Y:S01]  /*12cd0*/  SHF.R.S32.HI R91, RZ, 0x1f, R91 ;  /* 0x0000001fff5b7819 */ /* 0x000fe2000001145b */
[----:B------:R-:W-:Y:S01]  /*12ce0*/  VIADD R92, R213, 0x40 ;  /* 0x00000040d55c7836 */ /* 0x000fe20000000000 */
[----:B------:R-:W-:Y:S02]  /*12cf0*/  SHF.R.S32.HI R93, RZ, 0x1f, R93 ;  /* 0x0000001fff5d7819 */ /* 0x000fe4000001145d */
[----:B------:R-:W-:Y:S02]  /*12d00*/  SHF.R.S32.HI R94, RZ, 0x1f, R213 ;  /* 0x0000001fff5e7819 */ /* 0x000fe400000114d5 */
[----:B---3--:R-:W-:-:S02]  /*12d10*/  SEL R82, R6, RZ, !P0 ;  /* 0x000000ff06527207 */ /* 0x008fc40004000000 */
[----:B----4-:R-:W-:Y:S01]  /*12d20*/  SHF.R.S32.HI R83, RZ, 0x1f, R88 ;  /* 0x0000001fff537819 */ /* 0x010fe20000011458 */
[----:B------:R-:W-:-:S04]  /*12d30*/  IMAD.WIDE.U32 R4, R88, UR4, R80 ;  /* 0x0000000458047c25 */ /* 0x000fc8000f8e0050 */
[----:B------:R-:W-:-:S04]  /*12d40*/  IMAD R3, R83, UR4, RZ ;  /* 0x0000000453037c24 */ /* 0x000fc8000f8e02ff */
[----:B------:R-:W-:Y:S01]  /*12d50*/  IMAD R11, R88, UR5, R3 ;  /* 0x00000005580b7c24 */ /* 0x000fe2000f8e0203 */
[----:B--2---:R-:W-:Y:S01]  /*12d60*/  SEL R3, R10, RZ, !P0 ;  /* 0x000000ff0a037207 */ /* 0x004fe20004000000 */
[----:B------:R-:W-:Y:S02]  /*12d70*/  ULDC.64 UR4, c[0x0][0xb98] ;  /* 0x0002e60000047ab9 */ /* 0x000fe40000000a00 */
[----:B------:R-:W-:Y:S02]  /*12d80*/  IMAD.IADD R5, R5, 0x1, R11 ;  /* 0x0000000105057824 */ /* 0x000fe400078e020b */
[----:B------:R-:W-:Y:S02]  /*12d90*/  IMAD R11, R32, R25, R27 ;  /* 0x00000019200b7224 */ /* 0x000fe400078e021b */
[----:B------:R-:W-:Y:S02]  /*12da0*/  IMAD R25, R3, UR4, RZ ;  /* 0x0000000403197c24 */ /* 0x000fe4000f8e02ff */
[----:B------:R-:W-:Y:S01]  /*12db0*/  IMAD.WIDE.U32 R4, R82, UR4, R4 ;  /* 0x0000000452047c25 */ /* 0x000fe2000f8e0004 */
        /* <DEDUP_REMOVED lines=11> */
[C---:B------:R-:W-:Y:S02]  /*12e70*/  IADD3 R13, P3, R20.reuse, 0x2000, RZ ;  /* 0x00002000140d7810 */ /* 0x040fe40007f7e0ff */
[----:B------:R-:W-:Y:S02]  /*12e80*/  IADD3 R7, P2, R20, 0x1000, RZ ;  /* 0x0000100014077810 */ /* 0x000fe40007f5e0ff */
[----:B------:R-:W-:Y:S02]  /*12e90*/  LEA.HI.X R4, R4, UR5, R5, 0x2, P0 ;  /* 0x0000000504047c11 */ /* 0x000fe400080f1405 */
[C---:B------:R-:W-:Y:S02]  /*12ea0*/  IADD3 R25, P5, R20.reuse, 0x3000, RZ ;  /* 0x0000300014197810 */ /* 0x040fe40007fbe0ff */
[----:B------:R-:W-:Y:S01]  /*12eb0*/  LOP3.LUT R12, R13, 0x380, RZ, 0xc0, !PT ;  /* 0x000003800d0c7812 */ /* 0x000fe200078ec0ff */
[----:B------:R-:W-:Y:S01]  /*12ec0*/  IMAD.X R11, RZ, RZ, R21, P2 ;  /* 0x000000ffff0b7224 */ /* 0x000fe200010e0615 */
[----:B------:R-:W-:Y:S01]  /*12ed0*/  IADD3 R29, P0, R20, 0x4000, RZ ;  /* 0x00004000141d7810 */ /* 0x000fe20007f1e0ff */
[----:B------:R-:W-:Y:S01]  /*12ee0*/  SHFL.IDX PT, R54, R6, RZ, 0x1c1f ;  /* 0x001c1fff06367589 */ /* 0x000fe200000e0000 */
[----:B------:R-:W-:Y:S01]  /*12ef0*/  SHF.R.U64 R12, R12, 0x3, RZ ;  /* 0x000000030c0c7819 */ /* 0x000fe200000012ff */
[----:B------:R-:W-:Y:S01]  /*12f00*/  IMAD R0, R15, R32, RZ ;  /* 0x000000200f007224 */ /* 0x000fe200078e02ff */
[----:B------:R-:W-:Y:S01]  /*12f10*/  LOP3.LUT R28, R29, 0x380, RZ, 0xc0, !PT ;  /* 0x000003801d1c7812 */ /* 0x000fe200078ec0ff */
[----:B------:R-:W-:Y:S01]  /*12f20*/  SHFL.IDX PT, R58, R6, 0x1, 0x1c1f ;  /* 0x003c1f00063a7f89 */ /* 0x000fe200000e0000 */
[----:B------:R-:W-:Y:S01]  /*12f30*/  IADD3 R41, P2, R20, 0x6000, RZ ;  /* 0x0000600014297810 */ /* 0x000fe20007f5e0ff */
[----:B------:R-:W-:Y:S01]  /*12f40*/  ULDC.64 UR4, c[0x0][0xaa0] ;  /* 0x0002a80000047ab9 */ /* 0x000fe20000000a00 */
[----:B------:R-:W-:-:S02]  /*12f50*/  SHF.R.U64 R28, R28, 0x3, RZ ;  /* 0x000000031c1c7819 */ /* 0x000fc400000012ff */
[----:B------:R-:W-:Y:S01]  /*12f60*/  LOP3.LUT R12, R12, R13, RZ, 0x3c, !PT ;  /* 0x0000000d0c0c7212 */ /* 0x000fe200078e3cff */
[--C-:B------:R-:W-:Y:S01]  /*12f70*/  IMAD.X R13, RZ, RZ, R21.reuse, P3 ;  /* 0x000000ffff0d7224 */ /* 0x100fe200018e0615 */
[----:B------:R-:W-:Y:S02]  /*12f80*/  LOP3.LUT R40, R41, 0x380, RZ, 0xc0, !PT ;  /* 0x0000038029287812 */ /* 0x000fe400078ec0ff */
[----:B------:R-:W-:Y:S02]  /*12f90*/  IADD3 R45, P3, R20, 0x7000, RZ ;  /* 0x00007000142d7810 */ /* 0x000fe40007f7e0ff */
[----:B------:R-:W-:Y:S01]  /*12fa0*/  LOP3.LUT R28, R28, R29, RZ, 0x3c, !PT ;  /* 0x0000001d1c1c7212 */ /* 0x000fe200078e3cff */
[----:B------:R-:W-:Y:S01]  /*12fb0*/  IMAD.X R29, RZ, RZ, R21, P0 ;  /* 0x000000ffff1d7224 */ /* 0x000fe200000e0615 */
[----:B------:R-:W-:Y:S02]  /*12fc0*/  SHF.R.U64 R40, R40, 0x3, RZ ;  /* 0x0000000328287819 */ /* 0x000fe400000012ff */
[----:B------:R-:W-:-:S02]  /*12fd0*/  IADD3 R53, P0, R20, 0x9000, RZ ;  /* 0x0000900014357810 */ /* 0x000fc40007f1e0ff */
[----:B------:R-:W-:Y:S02]  /*12fe0*/  LOP3.LUT R44, R45, 0x380, RZ, 0xc0, !PT ;  /* 0x000003802d2c7812 */ /* 0x000fe400078ec0ff */
[----:B------:R-:W-:Y:S02]  /*12ff0*/  LOP3.LUT R24, R25, 0x380, RZ, 0xc0, !PT ;  /* 0x0000038019187812 */ /* 0x000fe400078ec0ff */
[----:B------:R-:W-:Y:S02]  /*13000*/  LOP3.LUT R40, R40, R41, RZ, 0x3c, !PT ;  /* 0x0000002928287212 */ /* 0x000fe400078e3cff */
[----:B------:R-:W-:Y:S02]  /*13010*/  IADD3.X R41, RZ, R21, RZ, P2, !PT ;  /* 0x00000015ff297210 */ /* 0x000fe400017fe4ff */
[----:B------:R-:W-:Y:S02]  /*13020*/  LOP3.LUT R52, R53, 0x380, RZ, 0xc0, !PT ;  /* 0x0000038035347812 */ /* 0x000fe400078ec0ff */
[----:B------:R-:W-:-:S02]  /*13030*/  SHF.R.U64 R44, R44, 0x3, RZ ;  /* 0x000000032c2c7819 */ /* 0x000fc400000012ff */
[----:B------:R-:W-:Y:S02]  /*13040*/  IADD3 R61, P2, R20, 0xb000, RZ ;  /* 0x0000b000143d7810 */ /* 0x000fe40007f5e0ff */
[----:B------:R-:W-:Y:S02]  /*13050*/  SHF.R.U64 R24, R24, 0x3, RZ ;  /* 0x0000000318187819 */ /* 0x000fe400000012ff */
[----:B------:R-:W-:Y:S02]  /*13060*/  SHF.R.U64 R52, R52, 0x3, RZ ;  /* 0x0000000334347819 */ /* 0x000fe400000012ff */
[----:B------:R-:W-:Y:S01]  /*13070*/  LOP3.LUT R44, R44, R45, RZ, 0x3c, !PT ;  /* 0x0000002d2c2c7212 */ /* 0x000fe200078e3cff */
[--C-:B------:R-:W-:Y:S01]  /*13080*/  IMAD.X R45, RZ, RZ, R21.reuse, P3 ;  /* 0x000000ffff2d7224 */ /* 0x100fe200018e0615 */
[----:B------:R-:W-:Y:S02]  /*13090*/  LOP3.LUT R60, R61, 0x380, RZ, 0xc0, !PT ;  /* 0x000003803d3c7812 */ /* 0x000fe400078ec0ff */
[----:B------:R-:W-:Y:S01]  /*130a0*/  LOP3.LUT R24, R24, R25, RZ, 0x3c, !PT ;  /* 0x0000001918187212 */ /* 0x000fe200078e3cff */
[----:B------:R-:W-:Y:S01]  /*130b0*/  IMAD.X R25, RZ, RZ, R21, P5 ;  /* 0x000000ffff197224 */ /* 0x000fe200028e0615 */
[C---:B------:R-:W-:Y:S01]  /*130c0*/  IADD3 R65, P3, R20.reuse, 0xc000, RZ ;  /* 0x0000c00014417810 */ /* 0x040fe20007f7e0ff */
[----:B------:R-:W1:Y:S01]  /*130d0*/  SHFL.IDX PT, R55, R4, RZ, 0x1c1f ;  /* 0x001c1fff04377589 */ /* 0x000e6200000e0000 */
[----:B------:R-:W-:Y:S01]  /*130e0*/  IADD3 R49, P5, R20, 0x8000, RZ ;  /* 0x0000800014317810 */ /* 0x000fe20007fbe0ff */
[----:B------:R-:W-:Y:S01]  /*130f0*/  IMAD.IADD R5, R14, 0x1, R229 ;  /* 0x000000010e057824 */ /* 0x000fe200078e02e5 */
[----:B------:R-:W-:Y:S01]  /*13100*/  LOP3.LUT R52, R52, R53, RZ, 0x3c, !PT ;  /* 0x0000003534347212 */ /* 0x000fe200078e3cff */
[----:B------:R-:W-:Y:S01]  /*13110*/  IMAD.X R53, RZ, RZ, R21, P0 ;  /* 0x000000ffff357224 */ /* 0x000fe200000e0615 */
[----:B------:R-:W-:Y:S01]  /*13120*/  SHF.R.U64 R60, R60, 0x3, RZ ;  /* 0x000000033c3c7819 */ /* 0x000fe200000012ff */
[----:B------:R2:W3:Y:S01]  /*13130*/  SHFL.IDX PT, R59, R4, 0x1, 0x1c1f ;  /* 0x003c1f00043b7f89 */ /* 0x0004e200000e0000 */
[----:B------:R-:W-:-:S02]  /*13140*/  LOP3.LUT R64, R65, 0x380, RZ, 0xc0, !PT ;  /* 0x0000038041407812 */ /* 0x000fc400078ec0ff */
[----:B------:R-:W-:Y:S02]  /*13150*/  LOP3.LUT P0, RZ, R26, 0x3, RZ, 0xc0, !PT ;  /* 0x000000031aff7812 */ /* 0x000fe4000780c0ff */
[----:B------:R-:W-:Y:S02]  /*13160*/  LOP3.LUT R10, R7, 0x380, RZ, 0xc0, !PT ;  /* 0x00000380070a7812 */ /* 0x000fe400078ec0ff */
[----:B------:R-:W-:Y:S02]  /*13170*/  LOP3.LUT R48, R49, 0x380, RZ, 0xc0, !PT ;  /* 0x0000038031307812 */ /* 0x000fe400078ec0ff */
[----:B------:R-:W-:Y:S01]  /*13180*/  LOP3.LUT R60, R60, R61, RZ, 0x3c, !PT ;  /* 0x0000003d3c3c7212 */ /* 0x000fe200078e3cff */
[----:B------:R-:W-:Y:S01]  /*13190*/  IMAD.X R61, RZ, RZ, R21, P2 ;  /* 0x000000ffff3d7224 */ /* 0x000fe200010e0615 */
[----:B------:R-:W-:Y:S02]  /*131a0*/  SHF.R.U64 R64, R64, 0x3, RZ ;  /* 0x0000000340407819 */ /* 0x000fe400000012ff */
[C---:B------:R-:W-:Y:S01]  /*131b0*/  ISETP.GE.OR P2, PT, R5.reuse, R0, P0 ;  /* 0x000000000500720c */ /* 0x040fe20000746670 */
[----:B------:R-:W-:Y:S01]  /*131c0*/  VIADD R5, R5, 0x8 ;  /* 0x0000000805057836 */ /* 0x000fe20000000000 */
[----:B------:R-:W-:-:S02]  /*131d0*/  SHF.R.U64 R10, R10, 0x3, RZ ;  /* 0x000000030a0a7819 */ /* 0x000fc400000012ff */
[----:B------:R-:W-:Y:S02]  /*131e0*/  SHF.R.U64 R48, R48, 0x3, RZ ;  /* 0x0000000330307819 */ /* 0x000fe400000012ff */
[----:B------:R-:W-:Y:S01]  /*131f0*/  LOP3.LUT R64, R64, R65, RZ, 0x3c, !PT ;  /* 0x0000004140407212 */ /* 0x000fe200078e3cff */
[--C-:B------:R-:W-:Y:S01]  /*13200*/  IMAD.X R65, RZ, RZ, R21.reuse, P3 ;  /* 0x000000ffff417224 */ /* 0x100fe200018e0615 */
[----:B------:R-:W-:Y:S02]  /*13210*/  LOP3.LUT R10, R10, R7, RZ, 0x3c, !PT ;  /* 0x000000070a0a7212 */ /* 0x000fe400078e3cff */
[----:B------:R-:W-:Y:S01]  /*13220*/  LOP3.LUT R48, R48, R49, RZ, 0x3c, !PT ;  /* 0x0000003130307212 */ /* 0x000fe200078e3cff */
[----:B------:R-:W-:Y:S01]  /*13230*/  IMAD.X R49, RZ, RZ, R21, P5 ;  /* 0x000000ffff317224 */ /* 0x000fe200028e0615 */
[----:B------:R-:W-:Y:S02]  /*13240*/  IADD3 R7, P3, R20, 0xf000, RZ ;  /* 0x0000f00014077810 */ /* 0x000fe40007f7e0ff */
[----:B------:R-:W-:-:S02]  /*13250*/  ISETP.GE.OR P0, PT, R5, R0, P0 ;  /* 0x000000000500720c */ /* 0x000fc40000706670 */
[C---:B------:R-:W-:Y:S02]  /*13260*/  IADD3 R69, P5, R20.reuse, 0xd000, RZ ;  /* 0x0000d00014457810 */ /* 0x040fe40007fbe0ff */
[----:B------:R-:W-:Y:S02]  /*13270*/  LOP3.LUT R15, R20, 0x380, RZ, 0xc0, !PT ;  /* 0x00000380140f7812 */ /* 0x000fe400078ec0ff */
[----:B--2---:R-:W-:Y:S02]  /*13280*/  LOP3.LUT R4, R7, 0x380, RZ, 0xc0, !PT ;  /* 0x0000038007047812 */ /* 0x004fe400078ec0ff */
[----:B------:R-:W-:Y:S02]  /*13290*/  LOP3.LUT R68, R69, 0x380, RZ, 0xc0, !PT ;  /* 0x0000038045447812 */ /* 0x000fe400078ec0ff */
[----:B------:R-:W-:Y:S02]  /*132a0*/  SHF.R.U64 R15, R15, 0x3, RZ ;  /* 0x000000030f0f7819 */ /* 0x000fe400000012ff */
[----:B------:R-:W-:-:S02]  /*132b0*/  SHF.R.U64 R4, R4, 0x3, RZ ;  /* 0x0000000304047819 */ /* 0x000fc400000012ff */
[----:B------:R-:W-:Y:S02]  /*132c0*/  SHF.R.U64 R68, R68, 0x3, RZ ;  /* 0x0000000344447819 */ /* 0x000fe400000012ff */
[----:B------:R-:W-:Y:S01]  /*132d0*/  LOP3.LUT R20, R15, R20, RZ, 0x3c, !PT ;  /* 0x000000140f147212 */ /* 0x000fe200078e3cff */
[----:B-1----:R-:W-:Y:S01]  /*132e0*/  @!P2 ST.E desc[UR40][R54.64], R9 ;  /* 0x000000093600a985 */ /* 0x002fe2000c101928 */
[----:B------:R-:W-:Y:S01]  /*132f0*/  LOP3.LUT R68, R68, R69, RZ, 0x3c, !PT ;  /* 0x0000004544447212 */ /* 0x000fe200078e3cff */
[--C-:B------:R-:W-:Y:S01]  /*13300*/  IMAD.X R69, RZ, RZ, R21.reuse, P5 ;  /* 0x000000ffff457224 */ /* 0x100fe200028e0615 */
[----:B------:R-:W-:Y:S01]  /*13310*/  LOP3.LUT R76, R4, R7, RZ, 0x3c, !PT ;  /* 0x00000007044c7212 */ /* 0x000fe200078e3cff */
[----:B---3--:R1:W-:Y:S01]  /*13320*/  @!P0 ST.E desc[UR40][R58.64], R8 ;  /* 0x000000083a008985 */ /* 0x0083e2000c101928 */
[----:B------:R-:W-:-:S03]  /*13330*/  IMAD.X R77, RZ, RZ, R21, P3 ;  /* 0x000000ffff4d7224 */ /* 0x000fc600018e0615 */
[----:B------:R2:W5:Y:S04]  /*13340*/  LD.E.128 R4, desc[UR40][R20.64] ;  /* 0x0000002814047980 */ /* 0x000568000c101d00 */
[----:B------:R-:W5:Y:S04]  /*13350*/  LD.E.128 R12, desc[UR40][R12.64] ;  /* 0x000000280c0c7980 */ /* 0x000f68000c101d00 */
[----:B-1----:R-:W5:Y:S01]  /*13360*/  LD.E.128 R8, desc[UR40][R10.64] ;  /* 0x000000280a087980 */ /* 0x002f62000c101d00 */
[----:B--2---:R-:W-:-:S03]  /*13370*/  IMAD R21, R81, UR4, RZ ;  /* 0x0000000451157c24 */ /* 0x004fc6000f8e02ff */
[----:B------:R-:W5:Y:S01]  /*13380*/  LD.E.128 R24, desc[UR40][R24.64] ;  /* 0x0000002818187980 */ /* 0x000f62000c101d00 */
[C---:B------:R-:W-:Y:S02]  /*13390*/  IMAD R81, R80.reuse, UR5, R21 ;  /* 0x0000000550517c24 */ /* 0x040fe4000f8e0215 */
[----:B------:R-:W-:Y:S01]  /*133a0*/  IMAD.WIDE.U32 R20, R80, UR4, RZ ;  /* 0x0000000450147c25 */ /* 0x000fe2000f8e00ff */
[----:B------:R-:W-:Y:S01]  /*133b0*/  ULDC.64 UR4, c[0x0][0xae8] ;  /* 0x0002ba0000047ab9 */ /* 0x000fe20000000a00 */
[----:B------:R-:W5:Y:S02]  /*133c0*/  LD.E.128 R28, desc[UR40][R28.64] ;  /* 0x000000281c1c7980 */ /* 0x000f64000c101d00 */
[----:B------:R-:W-:Y:S02]  /*133d0*/  IMAD R80, R84, 0x20, R86 ;  /* 0x0000002054507824 */ /* 0x000fe400078e0256 */
[----:B------:R-:W-:Y:S01]  /*133e0*/  IMAD.IADD R21, R21, 0x1, R81 ;  /* 0x0000000115157824 */ /* 0x000fe200078e0251 */
        /* <DEDUP_REMOVED lines=8> */
[----:B------:R-:W-:Y:S01]  /*13470*/  @P1 IMAD.HI.U32 R80, R84, R85, RZ ;  /* 0x0000005554501227 */ /* 0x000fe200078e00ff */
[----:B------:R-:W-:Y:S01]  /*13480*/  IADD3 R21, R21, R83, RZ ;  /* 0x0000005315157210 */ /* 0x000fe20007ffe0ff */
[----:B------:R-:W5:Y:S02]  /*13490*/  LD.E.128 R48, desc[UR40][R48.64] ;  /* 0x0000002830307980 */ /* 0x000f64000c101d00 */
[----:B------:R-:W-:Y:S01]  /*134a0*/  IMAD.MOV.U32 R81, RZ, RZ, R84 ;  /* 0x000000ffff517224 */ /* 0x000fe200078e0054 */
[----:B0-----:R-:W-:Y:S01]  /*134b0*/  @P1 SHF.R.U32.HI R81, RZ, R87, R80 ;  /* 0x00000057ff511219 */ /* 0x001fe20000011650 */
[----:B------:R-:W-:Y:S01]  /*134c0*/  IMAD R3, R3, UR4, RZ ;  /* 0x0000000403037c24 */ /* 0x000fe2000f8e02ff */
[----:B------:R-:W5:Y:S03]  /*134d0*/  LD.E.128 R52, desc[UR40][R52.64] ;  /* 0x0000002834347980 */ /* 0x000f66000c101d00 */
[C---:B------:R-:W-:Y:S01]  /*134e0*/  IMAD R85, R82.reuse, UR5, R3 ;  /* 0x0000000552557c24 */ /* 0x040fe2000f8e0203 */
[----:B------:R-:W-:Y:S01]  /*134f0*/  SHF.R.S32.HI R3, RZ, 0x1f, R81 ;  /* 0x0000001fff037819 */ /* 0x000fe20000011451 */
[----:B------:R-:W-:Y:S01]  /*13500*/  IMAD.WIDE.U32 R82, R82, UR4, R20 ;  /* 0x0000000452527c25 */ /* 0x000fe2000f8e0014 */
[----:B------:R-:W-:Y:S01]  /*13510*/  ULDC.64 UR4, c[0x0][0xae0] ;  /* 0x0002b80000047ab9 */ /* 0x000fe20000000a00 */
[----:B------:R-:W5:Y:S02]  /*13520*/  LD.E.128 R56, desc[UR40][R56.64] ;  /* 0x0000002838387980 */ /* 0x000f64000c101d00 */
[----:B------:R-:W-:-:S02]  /*13530*/  IMAD.MOV R21, RZ, RZ, -R81 ;  /* 0x000000ffff157224 */ /* 0x000fc400078e0a51 */
[----:B------:R-:W-:Y:S01]  /*13540*/  IMAD R20, R3, UR4, RZ ;  /* 0x0000000403147c24 */ /* 0x000fe2000f8e02ff */
[----:B------:R-:W5:Y:S01]  /*13550*/  LD.E.128 R60, desc[UR40][R60.64] ;  /* 0x000000283c3c7980 */ /* 0x000f62000c101d00 */
[----:B------:R-:W-:Y:S02]  /*13560*/  IMAD R3, R32, R21, R84 ;  /* 0x0000001520037224 */ /* 0x000fe400078e0254 */
[----:B------:R-:W-:Y:S01]  /*13570*/  IMAD.IADD R83, R83, 0x1, R85 ;  /* 0x0000000153537824 */ /* 0x000fe200078e0255 */
[----:B------:R-:W5:Y:S01]  /*13580*/  LD.E.128 R64, desc[UR40][R64.64] ;  /* 0x0000002840407980 */ /* 0x000f62000c101d00 */
[C---:B------:R-:W-:Y:S01]  /*13590*/  IMAD R85, R81.reuse, UR5, R20 ;  /* 0x0000000551557c24 */ /* 0x040fe2000f8e0214 */
[----:B------:R-:W-:Y:S02]  /*135a0*/  SHF.R.S32.HI R32, RZ, 0x1f, R3 ;  /* 0x0000001fff207819 */ /* 0x000fe40000011403 */
[----:B------:R-:W5:Y:S01]  /*135b0*/  LD.E.128 R68, desc[UR40][R68.64] ;  /* 0x0000002844447980 */ /* 0x000f62000c101d00 */
[----:B------:R-:W-:Y:S01]  /*135c0*/  IMAD.WIDE.U32 R20, R81, UR4, R82 ;  /* 0x0000000451147c25 */ /* 0x000fe2000f8e0052 */
[----:B------:R-:W-:-:S02]  /*135d0*/  ULDC.64 UR4, c[0x0][0xad8] ;  /* 0x0002b60000047ab9 */ /* 0x000fc40000000a00 */
        /* <DEDUP_REMOVED lines=21> */
[----:B------:R-:W-:Y:S01]  /*13730*/  ISETP.GE.AND P1, PT, R81, R0, PT ;  /* 0x000000005100720c */ /* 0x000fe20003f26270 */
[----:B------:R-:W-:Y:S01]  /*13740*/  VIADD R81, R229, 0x40 ;  /* 0x00000040e5517836 */ /* 0x000fe20000000000 */
[----:B0-----:R0:W-:Y:S01]  /*13750*/  SYNCS.ARRIVE.TRANS64.RED.A1T0 RZ, [R3+URZ], RZ ;  /* 0x000000ff03ff79a7 */ /* 0x0011e2000810043f */
[----:B------:R0:W1:Y:S01]  /*13760*/  SHFL.IDX PT, R84, R32, RZ, 0x181f ;  /* 0x00181fff20547589 */ /* 0x00006200000e0000 */
[----:B------:R-:W-:-:S03]  /*13770*/  VIADD R87, R213, 0xc0 ;  /* 0x000000c0d5577836 */ /* 0x000fc60000000000 */
        /* <DEDUP_REMOVED lines=20> */
.L_x_5308:
[----:B------:R-:W-:Y:S05]  /*138c0*/  BSYNC B1 ;  /* 0x0000000000017941 */ /* 0x000fea0003800000 */
.L_x_5307:
        /* <DEDUP_REMOVED lines=21> */
.L_x_5310:
[----:B------:R-:W-:Y:S05]  /*13a20*/  BSYNC B1 ;  /* 0x0000000000017941 */ /* 0x000fea0003800000 */
.L_x_5309:
        /* <DEDUP_REMOVED lines=21> */
.L_x_5312:
[----:B------:R-:W-:Y:S05]  /*13b80*/  BSYNC B1 ;  /* 0x0000000000017941 */ /* 0x000fea0003800000 */
.L_x_5311:
        /* <DEDUP_REMOVED lines=9> */
[CC--:B0-----:R-:W-:Y:S02]  /*13c20*/  @!P3 LEA R4, P0, R213.reuse, R32.reuse, 0x1 ;  /* 0x00000020d504b211 */ /* 0x0c1fe400078008ff */
        /* <DEDUP_REMOVED lines=14> */
.L_x_5305:
        /* <DEDUP_REMOVED lines=15> */
[----:B------:R-:W-:Y:S02]  /*13e00*/  MOV R8, UR4 ;  /* 0x0000000400087c02 */ /* 0x000fe40008000f00 */
        /* <DEDUP_REMOVED lines=13> */
.L_x_5314:
[----:B------:R-:W2:Y:S04]  /*13ee0*/  LDL.LU R4, [R1+0x40] ;  /* 0x0000400001047983 */ /* 0x000ea80000300800 */
[----:B------:R-:W3:Y:S04]  /*13ef0*/  LDL.LU R3, [R1+0x4c] ;  /* 0x00004c0001037983 */ /* 0x000ee80000300800 */
[----:B------:R-:W4:Y:S01]  /*13f00*/  LDL R24, [R1+0x34] ;  /* 0x0000340001187983 */ /* 0x000f220000100800 */
[----:B------:R-:W-:Y:S01]  /*13f10*/  BSSY B1, `(.L_x_5315) ;  /* 0x000002d000017945 */ /* 0x000fe20003800000 */
[----:B-----5:R-:W-:-:S02]  /*13f20*/  SHF.R.S32.HI R11, RZ, 0x1f, R0 ;  /* 0x0000001fff0b7819 */ /* 0x020fc40000011400 */
[----:B--2---:R-:W-:Y:S02]  /*13f30*/  SEL R13, R4, RZ, !P0 ;  /* 0x000000ff040d7207 */ /* 0x004fe40004000000 */
[----:B---3--:R-:W-:Y:S02]  /*13f40*/  SEL R14, R3, RZ, !P0 ;  /* 0x000000ff030e7207 */ /* 0x008fe40004000000 */
[----:B----4-:R-:W-:Y:S01]  /*13f50*/  SHF.R.S32.HI R12, RZ, 0x1f, R24 ;  /* 0x0000001fff0c7819 */ /* 0x010fe20000011418 */
[----:B------:R-:W-:Y:S06]  /*13f60*/  @P3 BRA `(.L_x_5316) ;  /* 0x00000000009c3947 */ /* 0x000fec0003800000 */
[----:B------:R-:W2:Y:S01]  /*13f70*/  S2R R10, SR_TID.X ;  /* 0x00000000000a7919 */ /* 0x000ea20000002100 */
[----:B------:R-:W3:Y:S02]  /*13f80*/  LDC R9, c[0x0][0xbe8] ;  /* 0x0002fa00ff097b82 */ /* 0x000ee40000000800 */
[----:B---3--:R-:W-:Y:S01]  /*13f90*/  IMAD R3, R8, R9, RZ ;  /* 0x0000000908037224 */ /* 0x008fe200078e02ff */
[----:B--2---:R-:W-:-:S04]  /*13fa0*/  IADD3 R10, R229, -0x80, R10 ;  /* 0xffffff80e50a7810 */ /* 0x004fc80007ffe00a */
        /* <DEDUP_REMOVED lines=35> */
.L_x_5316:
[----:B------:R-:W-:Y:S05]  /*141e0*/  BSYNC B1 ;  /* 0x0000000000017941 */ /* 0x000fea0003800000 */
.L_x_5315:
[--C-:B--2---:R-:W-:Y:S01]  /*141f0*/  SHF.R.S32.HI R6, RZ, 0x1f, R26.reuse ;  /* 0x0000001fff067819 */ /* 0x104fe2000001141a */
        /* <DEDUP_REMOVED lines=14> */
[----:B------:R-:W-:Y:S02]  /*142e0*/  IMAD.IADD R9, R229, 0x1, R0 ;  /* 0x00000001e5097824 */ /* 0x000fe400078e0200 */
[----:B------:R-:W-:-:S02]  /*142f0*/  IMAD R7, R24, UR5, R6 ;  /* 0x0000000518077c24 */ /* 0x000fc4000f8e0206 */
[----:B------:R-:W-:-:S04]  /*14300*/  @P2 IMAD.HI.U32 R0, R9, R20, RZ ;  /* 0x0000001409002227 */ /* 0x000fc800078e00ff */
[----:B------:R-:W-:Y:S01]  /*14310*/  IMAD.WIDE.U32 R4, R24, UR4, R4 ;  /* 0x0000000418047c25 */ /* 0x000fe2000f8e0004 */
[----:B------:R-:W-:-:S03]  /*14320*/  ULDC.64 UR4, c[0x0][0xaf0] ;  /* 0x0002bc0000047ab9 */ /* 0x000fc60000000a00 */
[----:B------:R-:W-:Y:S01]  /*14330*/  IMAD.MOV.U32 R3, RZ, RZ, R9 ;  /* 0x000000ffff037224 */ /* 0x000fe200078e0009 */
[----:B0-----:R-:W-:Y:S01]  /*14340*/  @P2 SHF.R.U32.HI R3, RZ, R27, R0 ;  /* 0x0000001bff032219 */ /* 0x001fe20000011600 */
        /* <DEDUP_REMOVED lines=26> */
.L_x_5505:
[----:B------:R-:W-:Y:S01]  /*144f0*/  IMAD R8, R8, R25, RZ ;  /* 0x0000001908087224 */ /* 0x000fe200078e02ff */
[----:B------:R-:W-:Y:S01]  /*14500*/  BSSY B1, `(.L_x_5318) ;  /* 0x000001f000017945 */ /* 0x000fe20003800000 */
[----:B------:R-:W-:-:S05]  /*14510*/  IMAD.IADD R229, R10, 0x1, R229 ;  /* 0x000000010ae57824 */ /* 0x000fca00078e02e5 */
        /* <DEDUP_REMOVED lines=19> */
[C---:B------:R-:W-:Y:S02]  /*14650*/  @!P1 LEA R12, P5, R20.reuse, R14, 0x1 ;  /* 0x0000000e140c9211 */ /* 0x040fe400078a08ff */
        /* <DEDUP_REMOVED lines=9> */
.L_x_5319:
[----:B------:R-:W-:Y:S05]  /*146f0*/  BSYNC B1 ;  /* 0x0000000000017941 */ /* 0x000fea0003800000 */
.L_x_5318:
[----:B------:R-:W-:-:S03]  /*14700*/  UMOV UR4, 0xffffffff ;  /* 0xffffffff00047882 */ /* 0x000fc60000000000 */
[----:B------:R-:W-:Y:S05]  /*14710*/  BRA.DIV UR4, `(.L_x_5320) ;  /* 0x0000008a04707947 */ /* 0x000fea000b800000 */
[----:B--2---:R2:W0:Y:S04]  /*14720*/  SHFL.IDX PT, R0, R4, 0x1, 0x181f ;  /* 0x00381f0004007f89 */ /* 0x00442800000e0000 */
[----:B---34-:R2:W3:Y:S02]  /*14730*/  SHFL.IDX PT, R14, R3, 0x1, 0x181f ;  /* 0x00381f00030e7f89 */ /* 0x0184e400000e0000 */
.L_x_5509:
[----:B------:R-:W-:Y:S01]  /*14740*/  VIADD R5, R229, 0x20 ;  /* 0x00000020e5057836 */ /* 0x000fe20000000000 */
[----:B------:R-:W-:Y:S04]  /*14750*/  BSSY B1, `(.L_x_5321) ;  /* 0x000001e000017945 */ /* 0x000fe80003800000 */
[----:B------:R-:W-:-:S13]  /*14760*/  ISETP.GE.AND P0, PT, R5, R8, PT ;  /* 0x000000080500720c */ /* 0x000fda0003f06270 */
[----:B------:R-:W-:Y:S05]  /*14770*/  @P0 BRA `(.L_x_5322) ;  /* 0x00000000006c0947 */ /* 0x000fea0003800000 */
[C---:B------:R-:W-:Y:S01]  /*14780*/  VIADD R15, R213.reuse, 0x40 ;  /* 0x00000040d50f7836 */ /* 0x040fe20000000000 */
[----:B------:R-:W-:Y:S01]  /*14790*/  ULDC UR4, c[0x0][0xac8] ;  /* 0x0002b20000047ab9 */ /* 0x000fe20000000800 */
[C---:B------:R-:W-:Y:S01]  /*147a0*/  VIADD R21, R213.reuse, 0x80 ;  /* 0x00000080d5157836 */ /* 0x040fe20000000000 */
[C---:B------:R-:W-:Y:S01]  /*147b0*/  ISETP.GE.AND P3, PT, R213.reuse, UR4, PT ;  /* 0x00000004d5007c0c */ /* 0x040fe2000bf66270 */
[----:B------:R-:W-:Y:S01]  /*147c0*/  VIADD R9, R213, 0xc0 ;  /* 0x000000c0d5097836 */ /* 0x000fe20000000000 */
[----:B------:R-:W-:Y:S01]  /*147d0*/  ISETP.GE.AND P2, PT, R15, UR4, PT ;  /* 0x000000040f007c0c */ /* 0x000fe2000bf46270 */
[----:B------:R-:W-:Y:S01]  /*147e0*/  VIADD R25, R213, 0x40 ;  /* 0x00000040d5197836 */ /* 0x000fe20000000000 */
[----:B------:R-:W-:Y:S01]  /*147f0*/  ISETP.GE.AND P1, PT, R21, UR4, PT ;  /* 0x0000000415007c0c */ /* 0x000fe2000bf26270 */
[----:B------:R-:W-:Y:S01]  /*14800*/  VIADD R24, R213, 0x80 ;  /* 0x00000080d5187836 */ /* 0x000fe20000000000 */
[----:B------:R-:W-:Y:S01]  /*14810*/  ISETP.GE.AND P0, PT, R9, UR4, PT ;  /* 0x0000000409007c0c */ /* 0x000fe2000bf06270 */
[----:B------:R-:W-:Y:S01]  /*14820*/  VIADD R20, R213, 0xc0 ;  /* 0x000000c0d5147836 */ /* 0x000fe20000000000 */
[----:B------:R-:W-:-:S02]  /*14830*/  SHF.R.S32.HI R12, RZ, 0x1f, R213 ;  /* 0x0000001fff0c7819 */ /* 0x000fc400000114d5 */
[----:B------:R-:W-:Y:S02]  /*14840*/  SHF.R.S32.HI R25, RZ, 0x1f, R25 ;  /* 0x0000001fff197819 */ /* 0x000fe40000011419 */
[----:B------:R-:W-:Y:S02]  /*14850*/  SHF.R.S32.HI R24, RZ, 0x1f, R24 ;  /* 0x0000001fff187819 */ /* 0x000fe40000011418 */
[-C--:B---3--:R-:W-:Y:S02]  /*14860*/  @!P3 LEA R6, P5, R213, R14.reuse, 0x1 ;  /* 0x0000000ed506b211 */ /* 0x088fe400078a08ff */
[----:B------:R-:W-:Y:S02]  /*14870*/  @!P2 LEA R10, P4, R15, R14, 0x1 ;  /* 0x0000000e0f0aa211 */ /* 0x000fe400078808ff */
[----:B0-----:R-:W-:Y:S02]  /*14880*/  @!P3 LEA.HI.X R7, R213, R0, R12, 0x1, P5 ;  /* 0x00000000d507b211 */ /* 0x001fe400028f0c0c */
[----:B------:R-:W-:-:S02]  /*14890*/  @!P1 LEA R12, P5, R21, R14, 0x1 ;  /* 0x0000000e150c9211 */ /* 0x000fc400078a08ff */
        /* <DEDUP_REMOVED lines=9> */
.L_x_5322:
[----:B------:R-:W-:Y:S05]  /*14930*/  BSYNC B1 ;  /* 0x0000000000017941 */ /* 0x000fea0003800000 */
.L_x_5321:
[----:B------:R-:W-:-:S03]  /*14940*/  UMOV UR4, 0xffffffff ;  /* 0xffffffff00047882 */ /* 0x000fc60000000000 */
[----:B------:R-:W-:Y:S05]  /*14950*/  BRA.DIV UR4, `(.L_x_5323) ;  /* 0x0000008a04287947 */ /* 0x000fea000b800000 */
[----:B0-----:R0:W0:Y:S04]  /*14960*/  SHFL.IDX PT, R0, R4, 0x2, 0x181f ;  /* 0x00581f0004007f89 */ /* 0x00102800000e0000 */
[----:B---34-:R3:W4:Y:S02]  /*14970*/  SHFL.IDX PT, R14, R3, 0x2, 0x181f ;  /* 0x00581f00030e7f89 */ /* 0x01872400000e0000 */
.L_x_5513:
[----:B------:R-:W-:Y:S01]  /*14980*/  IADD3 R5, R229, 0x40, RZ ;  /* 0x00000040e5057810 */ /* 0x000fe20007ffe0ff */
[----:B------:R-:W-:Y:S03]  /*14990*/  BSSY B1, `(.L_x_5324) ;  /* 0x000001e000017945 */ /* 0x000fe60003800000 */
        /* <DEDUP_REMOVED lines=16> */
[-C--:B----4-:R-:W-:Y:S02]  /*14aa0*/  @!P3 LEA R6, P5, R213, R14.reuse, 0x1 ;  /* 0x0000000ed506b211 */ /* 0x090fe400078a08ff */
        /* <DEDUP_REMOVED lines=12> */
.L_x_5325:
[----:B------:R-:W-:Y:S05]  /*14b70*/  BSYNC B1 ;  /* 0x0000000000017941 */ /* 0x000fea0003800000 */
.L_x_5324:
[----:B------:R-:W-:-:S03]  /*14b80*/  UMOV UR4, 0xffffffff ;  /* 0xffffffff00047882 */ /* 0x000fc60000000000 */
[----:B------:R-:W-:Y:S05]  /*14b90*/  BRA.DIV UR4, `(.L_x_5326) ;  /* 0x0000008604e07947 */ /* 0x000fea000b800000 */
[----:B0-----:R0:W0:Y:S04]  /*14ba0*/  SHFL.IDX PT, R0, R4, 0x3, 0x181f ;  /* 0x00781f0004007f89 */ /* 0x00102800000e0000 */
[----:B----4-:R4:W0:Y:S02]  /*14bb0*/  SHFL.IDX PT, R14, R3, 0x3, 0x181f ;  /* 0x00781f00030e7f89 */ /* 0x01082400000e0000 */
.L_x_5517:
[----:B--234-:R-:W-:-:S05]  /*14bc0*/  VIADD R3, R229, 0x60 ;  /* 0x00000060e5037836 */ /* 0x01cfca0000000000 */
        /* <DEDUP_REMOVED lines=8> */
[C---:B------:R-:W-:Y:S01]  /*14c50*/  VIADD R20, R213.reuse, 0x40 ;  /* 0x00000040d5147836 */ /* 0x040fe20000000000 */
[----:B------:R-:W-:Y:S01]  /*14c60*/  ISETP.GE.AND P1, PT, R12, UR4, PT ;  /* 0x000000040c007c0c */ /* 0x000fe2000bf26270 */
[C---:B------:R-:W-:Y:S01]  /*14c70*/  VIADD R13, R213.reuse, 0x80 ;  /* 0x00000080d50d7836 */ /* 0x040fe20000000000 */
[----:B------:R-:W-:Y:S01]  /*14c80*/  ISETP.GE.AND P0, PT, R10, UR4, PT ;  /* 0x000000040a007c0c */ /* 0x000fe2000bf06270 */
[----:B------:R-:W-:Y:S01]  /*14c90*/  VIADD R11, R213, 0xc0 ;  /* 0x000000c0d50b7836 */ /* 0x000fe20000000000 */
[----:B------:R-:W-:-:S02]  /*14ca0*/  SHF.R.S32.HI R9, RZ, 0x1f, R213 ;  /* 0x0000001fff097819 */ /* 0x000fc400000114d5 */
[----:B------:R-:W-:Y:S02]  /*14cb0*/  SHF.R.S32.HI R20, RZ, 0x1f, R20 ;  /* 0x0000001fff147819 */ /* 0x000fe40000011414 */
[----:B------:R-:W-:Y:S02]  /*14cc0*/  SHF.R.S32.HI R13, RZ, 0x1f, R13 ;  /* 0x0000001fff0d7819 */ /* 0x000fe4000001140d */
[-C--:B0-----:R-:W-:Y:S02]  /*14cd0*/  @!P3 LEA R4, P5, R213, R14.reuse, 0x1 ;  /* 0x0000000ed504b211 */ /* 0x081fe400078a08ff */
[----:B------:R-:W-:Y:S02]  /*14ce0*/  @!P2 LEA R6, P4, R15, R14, 0x1 ;  /* 0x0000000e0f06a211 */ /* 0x000fe400078808ff */
[----:B------:R-:W-:Y:S02]  /*14cf0*/  @!P3 LEA.HI.X R5, R213, R0, R9, 0x1, P5 ;  /* 0x00000000d505b211 */ /* 0x000fe400028f0c09 */
        /* <DEDUP_REMOVED lines=10> */
.L_x_5313:
[----:B------:R-:W-:Y:S05]  /*14da0*/  BSYNC B0 ;  /* 0x0000000000007941 */ /* 0x000fea0003800000 */
.L_x_5304:
[----:B------:R-:W-:Y:S02]  /*14db0*/  ULDC UR4, c[0x0][0xc3c] ;  /* 0x00030f0000047ab9 */ /* 0x000fe40000000800 */
[----:B------:R-:W-:-:S13]  /*14dc0*/  ISETP.GE.AND P0, PT, R35, UR4, PT ;  /* 0x0000000423007c0c */ /* 0x000fda000bf06270 */
[----:B------:R-:W-:Y:S05]  /*14dd0*/  @!P0 BRA `(.L_x_5327) ;  /* 0xfffffec000e48947 */ /* 0x000fea000383ffff */
[----:B------:R-:W-:Y:S05]  /*14de0*/  BRA `(.L_x_5168) ;  /* 0x0000006c00487947 */ /* 0x000fea0003800000 */
.L_x_5166:
[----:B------:R-:W-:-:S08]  /*14df0*/  NOP ;  /* 0x0000000000007918 */ /* 0x000fd00000000000 */
[----:B------:R-:W0:-:S00]  /*14e00*/  USETMAXREG.DEALLOC.CTAPOOL 0x28 ;  /* 0x00000028000079c8 */ /* 0x000e0000080e0500 */
[----:B0-----:R-:W2:Y:S01]  /*14e10*/  LDL.LU R3, [R1] ;  /* 0x0000000001037983 */ /* 0x001ea20000300800 */
[----:B------:R-:W-:Y:S01]  /*14e20*/  LOP3.LUT R2, R2, 0x3, RZ, 0xc0, !PT ;  /* 0x0000000302027812 */ /* 0x000fe200078ec0ff */
[----:B------:R-:W-:-:S05]  /*14e30*/  IMAD.MOV.U32 R4, RZ, RZ, RZ ;  /* 0x000000ffff047224 */ /* 0x000fca00078e00ff */
[----:B------:R-:W0:Y:S02]  /*14e40*/  SHFL.IDX PT, R2, R2, RZ, 0x1f ;  /* 0x00001fff02027589 */ /* 0x000e2400000e0000 */
[----:B0-----:R-:W-:Y:S02]  /*14e50*/  ISETP.NE.AND P0, PT, R2, RZ, PT ;  /* 0x000000ff0200720c */ /* 0x001fe40003f05270 */
[----:B--2---:R-:W-:-:S11]  /*14e60*/  LOP3.LUT R3, R3, 0xffffff7f, RZ, 0xc0, !PT ;  /* 0xffffff7f03037812 */ /* 0x004fd600078ec0ff */
[----:B------:R-:W-:-:S05]  /*14e70*/  @P0 LOP3.LUT R3, R3, 0x80, RZ, 0xfc, !PT ;  /* 0x0000008003030812 */ /* 0x000fca00078efcff */
[----:B------:R0:W-:Y:S01]  /*14e80*/  STL [R1], R3 ;  /* 0x0000000301007387 */ /* 0x0001e20000100800 */
[----:B------:R-:W-:Y:S05]  /*14e90*/  @!P0 BRA `(.L_x_5328) ;  /* 0x00000000001c8947 */ /* 0x000fea0003800000 */
[----:B------:R-:W1:Y:S08]  /*14ea0*/  S2UR UR5, SR_CgaCtaId ;  /* 0x00000000000579c3 */ /* 0x000e700000008800 */
[----:B------:R-:W-:Y:S06]  /*14eb0*/  BAR.SYNC.DEFER_BLOCKING 0x5, 0x180 ;  /* 0x0146000000007b1d */ /* 0x000fec0000010000 */
[----:B------:R-:W-:-:S02]  /*14ec0*/  UMOV UR4, 0x400 ;  /* 0x0000040000047882 */ /* 0x000fc40000000000 */
[----:B-1----:R-:W-:-:S09]  /*14ed0*/  ULEA UR4, UR5, UR4, 0x18 ;  /* 0x0000000405047291 */ /* 0x002fd2000f8ec03f */
[----:B------:R-:W1:Y:S01]  /*14ee0*/  LDS.128 R16, [UR4+0x228d0] ;  /* 0x0228d004ff107984 */ /* 0x000e620008000c00 */
[----:B------:R-:W-:Y:S06]  /*14ef0*/  BAR.ARV 0x4, 0x180 ;  /* 0x0106000000007b1d */ /* 0x000fec0000002000 */
[----:B------:R-:W-:Y:S05]  /*14f00*/  BRA `(.L_x_5329) ;  /* 0x0000000800887947 */ /* 0x000fea0003800000 */
.L_x_5328:
[----:B------:R-:W-:Y:S01]  /*14f10*/  LOP3.LUT R5, R0, 0x1f, RZ, 0xc0, !PT ;  /* 0x0000001f00057812 */ /* 0x000fe200078ec0ff */
[----:B------:R-:W-:Y:S01]  /*14f20*/  ULDC UR4, c[0x0][0xc3c] ;  /* 0x00030f0000047ab9 */ /* 0x000fe20000000800 */
[----:B------:R-:W1:Y:S01]  /*14f30*/  S2UR UR6, SR_CTAID.X ;  /* 0x00000000000679c3 */ /* 0x000e620000002500 */
[----:B------:R-:W-:Y:S01]  /*14f40*/  ULDC UR5, c[0x0][0xc38] ;  /* 0x00030e0000057ab9 */ /* 0x000fe20000000800 */
[----:B------:R-:W-:-:S04]  /*14f50*/  ISETP.NE.AND P0, PT, R5, 0x1f, PT ;  /* 0x0000001f0500780c */ /* 0x000fc80003f05270 */
[----:B------:R-:W-:-:S13]  /*14f60*/  ISETP.GE.OR P1, PT, R5, UR4, !P0 ;  /* 0x0000000405007c0c */ /* 0x000fda000c726670 */
[----:B0-----:R-:W0:Y:S02]  /*14f70*/  @!P1 LDC.64 R2, c[0x0][0xc80] ;  /* 0x00032000ff029b82 */ /* 0x001e240000000a00 */
        /* <DEDUP_REMOVED lines=34> */
.L_x_5334:
        /* <DEDUP_REMOVED lines=12> */
.L_x_5333:
[----:B------:R-:W-:Y:S05]  /*15260*/  BSYNC B0 ;  /* 0x0000000000007941 */ /* 0x000fea0003800000 */
.L_x_5332:
        /* <DEDUP_REMOVED lines=20> */
.L_x_5330:
        /* <DEDUP_REMOVED lines=15> */
[----:B0-----:R-:W-:-:S06]  /*154a0*/  IADD3 R11, R10, 0xffffffe, RZ ;  /* 0x0ffffffe0a0b7810 */ /* 0x001fcc0007ffe0ff */
[----:B------:R0:W1:Y:S01]  /*154b0*/  F2I.FTZ.U32.TRUNC.NTZ R3, R11 ;  /* 0x0000000b00037305 */ /* 0x000062000021f000 */
[----:B------:R-:W-:Y:S05]  /*154c0*/  @!P0 BRA `(.L_x_5335) ;  /* 0x0000000000088947 */ /* 0x000fea0003800000 */
[----:B------:R-:W-:-:S05]  /*154d0*/  VIADD R9, R15, 0xffffffff ;  /* 0xffffffff0f097836 */ /* 0x000fca0000000000 */
[----:B------:R2:W3:Y:S02]  /*154e0*/  SHFL.IDX PT, R16, R8, R9, 0x1f ;  /* 0x00001f0908107589 */ /* 0x0004e400000e0000 */
.L_x_5335:
        /* <DEDUP_REMOVED lines=28> */
[----:B------:R-:W-:-:S04]  /*156b0*/  VIADDMNMX R18, R10, UR5, R7, PT ;  /* 0x000000050a127c46 */ /* 0x000fc8000b800107 */
[-C--:B------:R-:W-:Y:S02]  /*156c0*/  IABS R10, R18.reuse ;  /* 0x00000012000a7213 */ /* 0x080fe40000000000 */
[----:B------:R-:W-:Y:S02]  /*156d0*/  IABS R6, R18 ;  /* 0x0000001200067213 */ /* 0x000fe40000000000 */
        /* <DEDUP_REMOVED lines=8> */
[----:B------:R-:W-:Y:S01]  /*15760*/  IMAD.HI.U32 R2, R3, R9, R2 ;  /* 0x0000000903027227 */ /* 0x000fe200078e0002 */
[----:B------:R-:W-:-:S05]  /*15770*/  IADD3 R3, RZ, -R6, RZ ;  /* 0x80000006ff037210 */ /* 0x000fca0007ffe0ff */
        /* <DEDUP_REMOVED lines=12> */
[----:B------:R-:W-:Y:S01]  /*15840*/  @!P1 LOP3.LUT R2, RZ, R18, RZ, 0x33, !PT ;  /* 0x00000012ff029212 */ /* 0x000fe200078e33ff */
[----:B------:R-:W-:-:S03]  /*15850*/  IMAD.MOV R18, RZ, RZ, -R18 ;  /* 0x000000ffff127224 */ /* 0x000fc600078e0a12 */
[----:B------:R-:W-:Y:S01]  /*15860*/  LOP3.LUT R17, RZ, R2, RZ, 0x33, !PT ;  /* 0x00000002ff117212 */ /* 0x000fe200078e33ff */
[----:B------:R-:W-:-:S04]  /*15870*/  IMAD R18, R2, R18, R3 ;  /* 0x0000001202127224 */ /* 0x000fc800078e0203 */
[----:B------:R-:W-:Y:S01]  /*15880*/  IMAD.IADD R17, R4, 0x1, R17 ;  /* 0x0000000104117824 */ /* 0x000fe200078e0211 */
[----:B------:R-:W-:Y:S06]  /*15890*/  BRA `(.L_x_5336) ;  /* 0x00000000000c7947 */ /* 0x000fec0003800000 */
.L_x_5331:
[----:B------:R-:W-:Y:S02]  /*158a0*/  IMAD.MOV.U32 R17, RZ, RZ, RZ ;  /* 0x000000ffff117224 */ /* 0x000fe400078e00ff */
[----:B------:R-:W-:Y:S02]  /*158b0*/  IMAD.U32 R16, RZ, RZ, UR6 ;  /* 0x00000006ff107e24 */ /* 0x000fe4000f8e00ff */
[----:B------:R-:W-:-:S07]  /*158c0*/  IMAD.MOV.U32 R18, RZ, RZ, RZ ;  /* 0x000000ffff127224 */ /* 0x000fce00078e00ff */
.L_x_5336:
[----:B------:R-:W-:-:S13]  /*158d0*/  ISETP.NE.AND P0, PT, R5, RZ, PT ;  /* 0x000000ff0500720c */ /* 0x000fda0003f05270 */
[----:B------:R-:W0:Y:S01]  /*158e0*/  @!P0 S2R R3, SR_CgaCtaId ;  /* 0x0000000000038919 */ /* 0x000e220000008800 */
[----:B------:R-:W-:-:S04]  /*158f0*/  @!P0 MOV R2, 0x400 ;  /* 0x0000040000028802 */ /* 0x000fc80000000f00 */
[----:B0-----:R-:W-:-:S05]  /*15900*/  @!P0 LEA R2, R3, R2, 0x18 ;  /* 0x0000000203028211 */ /* 0x001fca00078ec0ff */
[----:B------:R0:W-:Y:S01]  /*15910*/  @!P0 STS.128 [R2+0x228d0], R16 ;  /* 0x0228d01002008388 */ /* 0x0001e20000000c00 */
[----:B------:R-:W-:Y:S06]  /*15920*/  BAR.ARV 0x5, 0x180 ;  /* 0x0146000000007b1d */ /* 0x000fec0000002000 */
.L_x_5329:
        /* <DEDUP_REMOVED lines=12> */
[C---:B------:R-:W-:Y:S01]  /*159f0*/  LOP3.LUT R3, R2.reuse, 0x1f8, RZ, 0xc0, !PT ;  /* 0x000001f802037812 */ /* 0x040fe200078ec0ff */
[----:B------:R-:W-:Y:S01]  /*15a00*/  IMAD.SHL.U32 R29, R5, 0x8, RZ ;  /* 0x00000008051d7824 */ /* 0x000fe200078e00ff */
[----:B------:R-:W-:Y:S01]  /*15a10*/  LOP3.LUT R2, R2, 0x38, RZ, 0xc0, !PT ;  /* 0x0000003802027812 */ /* 0x000fe200078ec0ff */
[----:B------:R-:W-:Y:S01]  /*15a20*/  IMAD.MOV.U32 R25, RZ, RZ, 0x1 ;  /* 0x00000001ff197424 */ /* 0x000fe200078e00ff */
[----:B------:R-:W-:Y:S01]  /*15a30*/  LOP3.LUT R4, R3, 0x38, R0, 0x78, !PT ;  /* 0x0000003803047812 */ /* 0x000fe200078e7800 */
[----:B------:R-:W-:Y:S01]  /*15a40*/  IMAD.SHL.U32 R0, R0, 0x10, RZ ;  /* 0x0000001000007824 */ /* 0x000fe200078e00ff */
[----:B------:R-:W-:Y:S01]  /*15a50*/  SHF.R.U32.HI R3, RZ, 0x3, R5 ;  /* 0x00000003ff037819 */ /* 0x000fe20000011605 */
[----:B------:R-:W-:Y:S01]  /*15a60*/  IMAD.MOV.U32 R23, RZ, RZ, RZ ;  /* 0x000000ffff177224 */ /* 0x000fe200078e00ff */
[----:B------:R-:W-:Y:S01]  /*15a70*/  LOP3.LUT R29, R4, 0x200, R29, 0xf8, !PT ;  /* 0x00000200041d7812 */ /* 0x000fe200078ef81d */
[----:B------:R-:W-:Y:S01]  /*15a80*/  IMAD.MOV.U32 R26, RZ, RZ, 0x1 ;  /* 0x00000001ff1a7424 */ /* 0x000fe200078e00ff */
[----:B------:R-:W-:Y:S01]  /*15a90*/  LOP3.LUT R3, R3, 0x70, R0, 0xf8, !PT ;  /* 0x0000007003037812 */ /* 0x000fe200078ef800 */
[----:B------:R-:W-:Y:S01]  /*15aa0*/  ULDC.64 UR38, c[0x0][0x198] ;  /* 0x0000660000267ab9 */ /* 0x000fe20000000a00 */
[C---:B------:R-:W-:Y:S01]  /*15ab0*/  LOP3.LUT R0, R2.reuse, 0x40, RZ, 0xfc, !PT ;  /* 0x0000004002007812 */ /* 0x040fe200078efcff */
[----:B------:R-:W-:Y:S01]  /*15ac0*/  ULDC UR36, c[0x0][0xc] ;  /* 0x0000030000247ab9 */ /* 0x000fe20000000800 */
[----:B------:R-:W-:-:S02]  /*15ad0*/  LOP3.LUT R3, R2, 0x80, RZ, 0xfc, !PT ;  /* 0x0000008002037812 */ /* 0x000fc400078efcff */
[----:B------:R-:W-:Y:S01]  /*15ae0*/  LOP3.LUT R4, R37, 0x2, RZ, 0xfc, !PT ;  /* 0x0000000225047812 */ /* 0x000fe200078efcff */
[----:B-1----:R-:W-:Y:S01]  /*15af0*/  ULEA UR4, UR5, UR4, 0x18 ;  /* 0x0000000405047291 */ /* 0x002fe2000f8ec03f */
[----:B------:R-:W-:Y:S02]  /*15b00*/  MOV R24, RZ ;  /* 0x000000ff00187202 */ /* 0x000fe40000000f00 */
[----:B------:R-:W-:-:S03]  /*15b10*/  LOP3.LUT R2, R2, 0xc0, RZ, 0xfc, !PT ;  /* 0x000000c002027812 */ /* 0x000fc600078efcff */
[----:B------:R-:W-:-:S04]  /*15b20*/  IMAD.U32 R22, RZ, RZ, UR4 ;  /* 0x00000004ff167e24 */ /* 0x000fc8000f8e00ff */
[----:B------:R-:W-:-:S05]  /*15b30*/  IMAD R0, R29, 0x2, R22 ;  /* 0x000000021d007824 */ /* 0x000fca00078e0216 */
[----:B------:R0:W-:Y:S02]  /*15b40*/  STL [R1+0x4], R0 ;  /* 0x0000040001007387 */ /* 0x0001e40000100800 */
.L_x_5436:
[----:B-1----:R-:W1:Y:S02]  /*15b50*/  LDC.64 R34, c[0x0][0xc88] ;  /* 0x00032200ff227b82 */ /* 0x002e640000000a00 */
[----:B-1----:R-:W-:-:S06]  /*15b60*/  IMAD.WIDE R34, R19, 0x4, R34 ;  /* 0x0000000413227825 */ /* 0x002fcc00078e0222 */
        /* <DEDUP_REMOVED lines=19> */
[----:B0-----:R-:W-:Y:S01]  /*15ca0*/  IMAD.MOV.U32 R0, RZ, RZ, RZ ;  /* 0x000000ffff007224 */ /* 0x001fe200078e00ff */
[----:B------:R-:W-:Y:S02]  /*15cb0*/  ISETP.NE.AND.EX P0, PT, RZ, UR5, PT, P0 ;  /* 0x00000005ff007c0c */ /* 0x000fe4000bf05300 */
[----:B------:R-:W-:Y:S02]  /*15cc0*/  ISETP.NE.AND.EX P2, PT, RZ, UR9, PT, P2 ;  /* 0x00000009ff007c0c */ /* 0x000fe4000bf45320 */
[----:B------:R-:W-:Y:S02]  /*15cd0*/  ISETP.NE.U32.AND P1, PT, RZ, UR6, PT ;  /* 0x00000006ff007c0c */ /* 0x000fe4000bf25070 */
[----:B-1----:R-:W-:-:S02]  /*15ce0*/  IADD3 R2, P3, R27, UR4, RZ ;  /* 0x000000041b027c10 */ /* 0x002fc4000ff7e0ff */
[----:B------:R-:W-:Y:S02]  /*15cf0*/  ISETP.NE.AND.EX P1, PT, RZ, UR7, PT, P1 ;  /* 0x00000007ff007c0c */ /* 0x000fe4000bf25310 */
[----:B------:R-:W-:Y:S02]  /*15d00*/  IADD3.X R3, R31, UR5, RZ, P3, !PT ;  /* 0x000000051f037c10 */ /* 0x000fe40009ffe4ff */
[----:B---34-:R-:W-:-:S03]  /*15d10*/  IADD3 R4, P4, R27, UR6, RZ ;  /* 0x000000061b047c10 */ /* 0x018fc6000ff9e0ff */
[----:B--2---:R-:W2:Y:S01]  /*15d20*/  @P0 LDG.E R6, desc[UR40][R2.64] ;  /* 0x0000002802060981 */ /* 0x004ea2000c1e1900 */
[----:B------:R-:W-:Y:S01]  /*15d30*/  ULDC UR4, c[0x0][0x288] ;  /* 0x0000a20000047ab9 */ /* 0x000fe20000000800 */
[----:B------:R-:W-:Y:S01]  /*15d40*/  IADD3.X R5, R31, UR7, RZ, P4, !PT ;  /* 0x000000071f057c10 */ /* 0x000fe2000a7fe4ff */
[----:B------:R-:W-:Y:S01]  /*15d50*/  IMAD.U32 R8, RZ, RZ, UR4 ;  /* 0x00000004ff087e24 */ /* 0x000fe2000f8e00ff */
[----:B------:R-:W-:-:S03]  /*15d60*/  ULDC.64 UR4, c[0x0][0x418] ;  /* 0x0001060000047ab9 */ /* 0x000fc60000000a00 */
        /* <DEDUP_REMOVED lines=22> */
.L_x_5338:
        /* <DEDUP_REMOVED lines=9> */
.L_x_5339:
        /* <DEDUP_REMOVED lines=9> */
.L_x_5340:
[----:B--2---:R-:W2:Y:S01]  /*15ff0*/  @P1 LDG.E R2, desc[UR40][R4.64] ;  /* 0x0000002804021981 */ /* 0x004ea2000c1e1900 */
[----:B------:R-:W3:Y:S03]  /*16000*/  LDC R3, c[0x0][0x448] ;  /* 0x00011200ff037b82 */ /* 0x000ee60000000800 */
[----:B------:R4:W2:Y:S01]  /*16010*/  @P1 LDG.E R5, desc[UR40][R4.64+0x4] ;  /* 0x0000042804051981 */ /* 0x0008a2000c1e1900 */
[----:B-----5:R-:W-:Y:S01]  /*16020*/  IMAD.IADD R7, R7, 0x1, -R30 ;  /* 0x0000000107077824 */ /* 0x020fe200078e0a1e */
[----:B------:R-:W-:Y:S01]  /*16030*/  BSSY B0, `(.L_x_5341) ;  /* 0x0000143000007945 */ /* 0x000fe20003800000 */
[----:B---3--:R-:W-:-:S13]  /*16040*/  ISETP.NE.AND P0, PT, R3, 0x1, PT ;  /* 0x000000010300780c */ /* 0x008fda0003f05270 */
[----:B----4-:R-:W3:Y:S08]  /*16050*/  @P0 LDC R4, c[0x0][0x44c] ;  /* 0x00011300ff040b82 */ /* 0x010ef00000000800 */
[----:B------:R-:W4:Y:S01]  /*16060*/  @P0 LDC R3, c[0x0][0x450] ;  /* 0x00011400ff030b82 */ /* 0x000f220000000800 */
[----:B--2---:R-:W-:Y:S01]  /*16070*/  @P1 IMAD.IADD R6, R5, 0x1, -R2 ;  /* 0x0000000105061824 */ /* 0x004fe200078e0a02 */
[----:B------:R-:W-:-:S03]  /*16080*/  SHF.L.U32 R2, R17, 0x7, RZ ;  /* 0x0000000711027819 */ /* 0x000fc600000006ff */
[----:B------:R-:W-:Y:S02]  /*16090*/  IMAD.IADD R32, R7, 0x1, R6 ;  /* 0x0000000107207824 */ /* 0x000fe400078e0206 */
[----:B------:R-:W-:Y:S02]  /*160a0*/  VIADD R2, R2, 0x7f ;  /* 0x0000007f02027836 */ /* 0x000fe40000000000 */
[----:B------:R-:W-:Y:S02]  /*160b0*/  VIADD R5, R32, 0x5f ;  /* 0x0000005f20057836 */ /* 0x000fe40000000000 */
[----:B---3--:R-:W-:-:S04]  /*160c0*/  @P0 IMAD.HI.U32 R4, R2, R4, RZ ;  /* 0x0000000402040227 */ /* 0x008fc800078e00ff */
[----:B------:R-:W-:Y:S01]  /*160d0*/  IMAD.HI R5, R5, 0x2aaaaaab, RZ ;  /* 0x2aaaaaab05057827 */ /* 0x000fe200078e02ff */
[----:B----4-:R-:W-:Y:S02]  /*160e0*/  @P0 SHF.R.U32.HI R2, RZ, R3, R4 ;  /* 0x00000003ff020219 */ /* 0x010fe40000011604 */
[----:B------:R-:W-:Y:S02]  /*160f0*/  IADD3 R4, R32, 0x60, -R10 ;  /* 0x0000006020047810 */ /* 0x000fe40007ffe80a */
[----:B------:R-:W-:-:S03]  /*16100*/  SHF.R.U32.HI R3, RZ, 0x1f, R5 ;  /* 0x0000001fff037819 */ /* 0x000fc60000011605 */
[----:B------:R-:W-:Y:S01]  /*16110*/  IMAD.IADD R2, R4, 0x1, R2 ;  /* 0x0000000104027824 */ /* 0x000fe200078e0202 */
[----:B------:R-:W-:-:S03]  /*16120*/  LEA.HI.SX32 R5, R5, R3, 0x1c ;  /* 0x0000000305057211 */ /* 0x000fc600078fe2ff */
[----:B------:R-:W-:-:S05]  /*16130*/  IMAD.HI R2, R2, 0x2aaaaaab, RZ ;  /* 0x2aaaaaab02027827 */ /* 0x000fca00078e02ff */
[----:B------:R-:W-:-:S04]  /*16140*/  SHF.R.U32.HI R3, RZ, 0x1f, R2 ;  /* 0x0000001fff037819 */ /* 0x000fc80000011602 */
[----:B------:R-:W-:-:S04]  /*16150*/  LEA.HI.SX32 R3, R2, R3, 0x1c ;  /* 0x0000000302037211 */ /* 0x000fc800078fe2ff */
[----:B------:R-:W-:-:S05]  /*16160*/  VIMNMX R2, R5, R3, PT ;  /* 0x0000000305027248 */ /* 0x000fca0003fe0100 */
[--C-:B------:R-:W-:Y:S02]  /*16170*/  IMAD R2, R2, 0x60, -R7.reuse ;  /* 0x0000006002027824 */ /* 0x100fe400078e0a07 */
[----:B------:R-:W-:-:S03]  /*16180*/  IMAD.MOV R7, RZ, RZ, -R7 ;  /* 0x000000ffff077224 */ /* 0x000fc600078e0a07 */
[----:B------:R-:W-:Y:S02]  /*16190*/  VIMNMX R2, R2, R6, PT ;  /* 0x0000000602027248 */ /* 0x000fe40003fe0100 */
[----:B------:R-:W-:-:S04]  /*161a0*/  VIMNMX R7, RZ, R7, !PT ;  /* 0x00000007ff077248 */ /* 0x000fc80007fe0100 */
[----:B------:R-:W-:-:S13]  /*161b0*/  ISETP.GT.AND P0, PT, R2, R7, PT ;  /* 0x000000070200720c */ /* 0x000fda0003f04270 */
[----:B------:R-:W-:Y:S02]  /*161c0*/  @P0 VIADD R6, R2, 0x5f ;  /* 0x0000005f02060836 */ /* 0x000fe40000000000 */
        /* <DEDUP_REMOVED lines=12> */
[----:B------:R-:W2:Y:S02]  /*16290*/  S2R R3, SR_TID.X ;  /* 0x0000000000037919 */ /* 0x000ea40000002100 */
[----:B--2---:R-:W-:-:S04]  /*162a0*/  SHF.R.U32.HI R3, RZ, 0x5, R3 ;  /* 0x00000005ff037819 */ /* 0x004fc80000011603 */
[----:B------:R-:W-:-:S05]  /*162b0*/  LOP3.LUT R3, R3, 0x3, RZ, 0xc0, !PT ;  /* 0x0000000303037812 */ /* 0x000fca00078ec0ff */
[----:B------:R2:W3:Y:S02]  /*162c0*/  SHFL.IDX PT, R14, R3, RZ, 0x1f ;  /* 0x00001fff030e7589 */ /* 0x0004e400000e0000 */
.L_x_5520:
[----:B---3--:R-:W-:Y:S02]  /*162d0*/  ISETP.NE.AND P0, PT, R14, RZ, PT ;  /* 0x000000ff0e00720c */ /* 0x008fe40003f05270 */
[----:B------:R-:W-:-:S11]  /*162e0*/  PLOP3.LUT P6, PT, PT, PT, PT, 0x8, 0x0 ;  /* 0x000000000000781c */ /* 0x000fd60003fce170 */
[----:B------:R-:W-:Y:S05]  /*162f0*/  @P0 BRA `(.L_x_5344) ;  /* 0x00000000000c0947 */ /* 0x000fea0003800000 */
[----:B------:R-:W-:-:S03]  /*16300*/  UMOV UR4, 0xffffffff ;  /* 0xffffffff00047882 */ /* 0x000fc60000000000 */
[----:B------:R-:W-:Y:S05]  /*16310*/  BRA.DIV UR4, `(.L_x_5345) ;  /* 0x00000072047c7947 */ /* 0x000fea000b800000 */
[----:B------:R-:W-:-:S13]  /*16320*/  ELECT P6, URZ, PT ;  /* 0x00000000003f782f */ /* 0x000fda00038c0000 */
.L_x_5344:
[----:B--2---:R-:W2:Y:S01]  /*16330*/  LDL R3, [R1+0x24] ;  /* 0x0000240001037983 */ /* 0x004ea20000100800 */
[----:B------:R-:W-:Y:S01]  /*16340*/  BSSY B1, `(.L_x_5346) ;  /* 0x0000008000017945 */ /* 0x000fe20003800000 */
[----:B--2---:R-:W-:-:S05]  /*16350*/  VIADD R3, R3, 0x1 ;  /* 0x0000000103037836 */ /* 0x004fca0000000000 */
[----:B0-----:R-:W-:-:S04]  /*16360*/  LEA.HI R8, R3, R3, RZ, 0x1 ;  /* 0x0000000303087211 */ /* 0x001fc800078f08ff */
[----:B------:R-:W-:-:S05]  /*16370*/  LOP3.LUT R8, R8, 0xfffffffe, RZ, 0xc0, !PT ;  /* 0xfffffffe08087812 */ /* 0x000fca00078ec0ff */
[----:B------:R-:W-:-:S05]  /*16380*/  IMAD.IADD R3, R3, 0x1, -R8 ;  /* 0x0000000103037824 */ /* 0x000fca00078e0a08 */
[----:B------:R-:W-:-:S04]  /*16390*/  SHF.L.U32 R3, R3, 0x1f, RZ ;  /* 0x0000001f03037819 */ /* 0x000fc800000006ff */
[----:B------:R-:W0:Y:S02]  /*163a0*/  SYNCS.PHASECHK.TRANS64.TRYWAIT P0, [R22+URZ+0x22820], R3 ;  /* 0x02282003160075a7 */ /* 0x000e24000800017f */
[----:B0-----:R-:W-:Y:S05]  /*163b0*/  @!P0 BRA `(.L_x_5347) ;  /* 0x0000007000748947 */ /* 0x001fea0003800000 */
.L_x_5523:
[----:B------:R-:W-:Y:S05]  /*163c0*/  BSYNC B1 ;  /* 0x0000000000017941 */ /* 0x000fea0003800000 */
.L_x_5346:
[----:B------:R-:W-:Y:S04]  /*163d0*/  BSSY B1, `(.L_x_5348) ;  /* 0x000007b000017945 */ /* 0x000fe80003800000 */
[----:B------:R-:W-:Y:S05]  /*163e0*/  @!P6 BRA `(.L_x_5349) ;  /* 0x0000000400e4e947 */ /* 0x000fea0003800000 */
[----:B0-----:R-:W-:Y:S01]  /*163f0*/  IMAD R3, R23, 0x8, R22 ;  /* 0x0000000817037824 */ /* 0x001fe200078e0216 */
[----:B------:R-:W-:Y:S01]  /*16400*/  SHF.L.U32 R8, R26, 0x1f, RZ ;  /* 0x0000001f1a087819 */ /* 0x000fe200000006ff */
[----:B------:R-:W0:Y:S01]  /*16410*/  S2R R9, SR_TID.X ;  /* 0x0000000000097919 */ /* 0x000e220000002100 */
[----:B------:R-:W-:Y:S02]  /*16420*/  BSSY B2, `(.L_x_5350) ;  /* 0x0000005000027945 */ /* 0x000fe40003800000 */
[----:B------:R-:W2:Y:S01]  /*16430*/  SYNCS.PHASECHK.TRANS64.TRYWAIT P0, [R3+URZ+0x228a0], R8 ;  /* 0x0228a008030075a7 */ /* 0x000ea2000800017f */
[----:B0-----:R-:W-:-:S04]  /*16440*/  LOP3.LUT R9, R9, 0x7f, RZ, 0xc0, !PT ;  /* 0x0000007f09097812 */ /* 0x001fc800078ec0ff */
[----:B------:R-:W-:Y:S01]  /*16450*/  ISETP.NE.AND P1, PT, R9, RZ, PT ;  /* 0x000000ff0900720c */ /* 0x000fe20003f25270 */
[----:B--2---:R-:W-:-:S12]  /*16460*/  @!P0 BRA `(.L_x_5351) ;  /* 0x00000070005c8947 */ /* 0x004fd80003800000 */
.L_x_5524:
[----:B------:R-:W-:Y:S05]  /*16470*/  BSYNC B2 ;  /* 0x0000000000027941 */ /* 0x000fea0003800000 */
.L_x_5350:
[----:B------:R-:W-:Y:S04]  /*16480*/  BSSY B2, `(.L_x_5352) ;  /* 0x0000009000027945 */ /* 0x000fe80003800000 */
[----:B------:R-:W-:Y:S05]  /*16490*/  @P1 BRA `(.L_x_5353) ;  /* 0x00000000001c1947 */ /* 0x000fea0003800000 */
[----:B-1----:R-:W1:Y:S01]  /*164a0*/  S2R R10, SR_TID.X ;  /* 0x00000000000a7919 */ /* 0x002e620000002100 */
[----:B------:R-:W-:-:S04]  /*164b0*/  IMAD.MOV.U32 R9, RZ, RZ, 0x3000 ;  /* 0x00003000ff097424 */ /* 0x000fc800078e00ff */
[----:B------:R2:W-:Y:S01]  /*164c0*/  SYNCS.ARRIVE.TRANS64 RZ, [R3+URZ+0x22890], R9 ;  /* 0x0228900903ff79a7 */ /* 0x0005e2000800003f */
[----:B-1----:R-:W-:-:S04]  /*164d0*/  LOP3.LUT R10, R10, 0x1f, RZ, 0xc0, !PT ;  /* 0x0000001f0a0a7812 */ /* 0x002fc800078ec0ff */
[----:B------:R-:W-:-:S13]  /*164e0*/  ISETP.NE.AND P0, PT, R10, RZ, PT ;  /* 0x000000ff0a00720c */ /* 0x000fda0003f05270 */
[----:B--2---:R-:W-:Y:S05]  /*164f0*/  @!P0 BRA `(.L_x_5353) ;  /* 0x0000000000048947 */ /* 0x004fea0003800000 */
[----:B------:R-:W-:Y:S01]  /*16500*/  BPT.TRAP 0x1 ;  /* 0x000000040000795c */ /* 0x000fe20000300000 */
.L_x_5353:
[----:B------:R-:W-:Y:S05]  /*16510*/  BSYNC B2 ;  /* 0x0000000000027941 */ /* 0x000fea0003800000 */
.L_x_5352:
[----:B------:R-:W-:Y:S01]  /*16520*/  IMAD.MOV.U32 R14, RZ, RZ, RZ ;  /* 0x000000ffff0e7224 */ /* 0x000fe200078e00ff */
[----:B------:R-:W-:Y:S01]  /*16530*/  UIADD3 UR4, UP0, UR38, 0x570, URZ ;  /* 0x0000057026047890 */ /* 0x000fe2000ff1e03f */
[----:B------:R-:W-:Y:S01]  /*16540*/  IMAD R9, R2, 0x60, R0 ;  /* 0x0000006002097824 */ /* 0x000fe200078e0200 */
[----:B------:R-:W-:Y:S01]  /*16550*/  PLOP3.LUT P0, PT, PT, PT, PT, 0x80, 0x0 ;  /* 0x000000000000781c */ /* 0x000fe20003f0f070 */
[----:B-1----:R-:W-:Y:S01]  /*16560*/  IMAD R10, R23, 0x3000, R22 ;  /* 0x00003000170a7824 */ /* 0x002fe200078e0216 */
[----:B------:R-:W-:Y:S01]  /*16570*/  R2UR UR10, R14 ;  /* 0x000000000e0a72ca */ /* 0x000fe200000e0000 */
[----:B------:R-:W-:Y:S01]  /*16580*/  VIADD R9, R9, 0xffffffa0 ;  /* 0xffffffa009097836 */ /* 0x000fe20000000000 */
[----:B------:R-:W-:Y:S01]  /*16590*/  UIADD3.X UR5, URZ, UR39, URZ, UP0, !UPT ;  /* 0x000000273f057290 */ /* 0x000fe200087fe43f */
[----:B------:R-:W-:Y:S01]  /*165a0*/  VIADD R10, R10, 0x1c400 ;  /* 0x0001c4000a0a7836 */ /* 0x000fe20000000000 */
[----:B------:R-:W-:Y:S01]  /*165b0*/  UMOV UR6, 0x0 ;  /* 0x0000000000067882 */ /* 0x000fe20000000000 */
[----:B------:R-:W-:Y:S01]  /*165c0*/  VIADD R11, R3, 0x22890 ;  /* 0x00022890030b7836 */ /* 0x000fe20000000000 */
[----:B------:R-:W-:-:S09]  /*165d0*/  UMOV UR7, 0x12f00000 ;  /* 0x12f0000000077882 */ /* 0x000fd20000000000 */
.L_x_5354:
        /* <DEDUP_REMOVED lines=13> */
.L_x_5525:
[----:B------:R-:W-:Y:S05]  /*166b0*/  BSYNC B2 ;  /* 0x0000000000027941 */ /* 0x000fea0003800000 */
.L_x_5355:
[----:B------:R-:W-:Y:S01]  /*166c0*/  BSSY B2, `(.L_x_5357) ;  /* 0x000000b000027945 */ /* 0x000fe20003800000 */
[----:B------:R-:W-:Y:S01]  /*166d0*/  MOV R12, 0x0 ;  /* 0x00000000000c7802 */ /* 0x000fe20000000f00 */
[----:B------:R-:W-:Y:S02]  /*166e0*/  IMAD.MOV.U32 R13, RZ, RZ, 0x12f00000 ;  /* 0x12f00000ff0d7424 */ /* 0x000fe400078e00ff */
[----:B------:R-:W-:Y:S05]  /*166f0*/  @P1 BRA `(.L_x_5358) ;  /* 0x00000000001c1947 */ /* 0x000fea0003800000 */
[----:B------:R-:W2:Y:S01]  /*16700*/  S2R R10, SR_TID.X ;  /* 0x00000000000a7919 */ /* 0x000ea20000002100 */
[----:B01----:R-:W-:-:S04]  /*16710*/  IMAD.MOV.U32 R8, RZ, RZ, 0xc000 ;  /* 0x0000c000ff087424 */ /* 0x003fc800078e00ff */
[----:B------:R3:W-:Y:S01]  /*16720*/  SYNCS.ARRIVE.TRANS64 RZ, [R3+URZ+0x228b0], R8 ;  /* 0x0228b00803ff79a7 */ /* 0x0007e2000800003f */
[----:B--2---:R-:W-:-:S04]  /*16730*/  LOP3.LUT R10, R10, 0x1f, RZ, 0xc0, !PT ;  /* 0x0000001f0a0a7812 */ /* 0x004fc800078ec0ff */
[----:B------:R-:W-:-:S13]  /*16740*/  ISETP.NE.AND P0, PT, R10, RZ, PT ;  /* 0x000000ff0a00720c */ /* 0x000fda0003f05270 */
[----:B---3--:R-:W-:Y:S05]  /*16750*/  @!P0 BRA `(.L_x_5358) ;  /* 0x0000000000048947 */ /* 0x008fea0003800000 */
[----:B------:R-:W-:Y:S01]  /*16760*/  BPT.TRAP 0x1 ;  /* 0x000000040000795c */ /* 0x000fe20000300000 */
.L_x_5358:
[----:B------:R-:W-:Y:S05]  /*16770*/  BSYNC B2 ;  /* 0x0000000000027941 */ /* 0x000fea0003800000 */
.L_x_5357:
        /* <DEDUP_REMOVED lines=9> */
.L_x_5359:
        /* <DEDUP_REMOVED lines=15> */
.L_x_5360:
        /* <DEDUP_REMOVED lines=15> */
.L_x_5361:
        /* <DEDUP_REMOVED lines=15> */
.L_x_5362:
        /* <DEDUP_REMOVED lines=10> */
.L_x_5349:
[----:B------:R-:W-:Y:S05]  /*16b80*/  BSYNC B1 ;  /* 0x0000000000017941 */ /* 0x000fea0003800000 */
.L_x_5348:
        /* <DEDUP_REMOVED lines=9> */
.L_x_5378:
[----:B------:R-:W-:Y:S05]  /*16c20*/  YIELD ;  /* 0x0000000000007946 */ /* 0x000fea0003800000 */
[----:B------:R-:W-:Y:S04]  /*16c30*/  BSSY B1, `(.L_x_5363) ;  /* 0x000007a000017945 */ /* 0x000fe80003800000 */
[----:B------:R-:W-:Y:S05]  /*16c40*/  @!P6 BRA `(.L_x_5364) ;  /* 0x0000000400e0e947 */ /* 0x000fea0003800000 */
[----:B------:R-:W-:Y:S01]  /*16c50*/  IMAD R8, R23, 0x8, R22 ;  /* 0x0000000817087824 */ /* 0x000fe200078e0216 */
[----:B------:R-:W-:Y:S01]  /*16c60*/  SHF.L.U32 R2, R26, 0x1f, RZ ;  /* 0x0000001f1a027819 */ /* 0x000fe200000006ff */
[----:B0-----:R-:W0:Y:S01]  /*16c70*/  S2R R3, SR_TID.X ;  /* 0x0000000000037919 */ /* 0x001e220000002100 */
[----:B------:R-:W-:Y:S02]  /*16c80*/  BSSY B2, `(.L_x_5365) ;  /* 0x0000005000027945 */ /* 0x000fe40003800000 */
[----:B------:R-:W2:Y:S01]  /*16c90*/  SYNCS.PHASECHK.TRANS64.TRYWAIT P1, [R8+URZ+0x228a0], R2 ;  /* 0x0228a002080075a7 */ /* 0x000ea2000802017f */
[----:B0-----:R-:W-:-:S04]  /*16ca0*/  LOP3.LUT R3, R3, 0x7f, RZ, 0xc0, !PT ;  /* 0x0000007f03037812 */ /* 0x001fc800078ec0ff */
[----:B------:R-:W-:Y:S01]  /*16cb0*/  ISETP.NE.AND P2, PT, R3, RZ, PT ;  /* 0x000000ff0300720c */ /* 0x000fe20003f45270 */
[----:B--2---:R-:W-:-:S12]  /*16cc0*/  @!P1 BRA `(.L_x_5366) ;  /* 0x00000068006c9947 */ /* 0x004fd80003800000 */
.L_x_5526:
[----:B------:R-:W-:Y:S05]  /*16cd0*/  BSYNC B2 ;  /* 0x0000000000027941 */ /* 0x000fea0003800000 */
.L_x_5365:
[----:B------:R-:W-:Y:S04]  /*16ce0*/  BSSY B2, `(.L_x_5367) ;  /* 0x0000009000027945 */ /* 0x000fe80003800000 */
[----:B------:R-:W-:Y:S05]  /*16cf0*/  @P2 BRA `(.L_x_5368) ;  /* 0x00000000001c2947 */ /* 0x000fea0003800000 */
[----:B------:R-:W2:Y:S01]  /*16d00*/  S2R R9, SR_TID.X ;  /* 0x0000000000097919 */ /* 0x000ea20000002100 */
[----:B------:R-:W-:-:S04]  /*16d10*/  IMAD.MOV.U32 R3, RZ, RZ, 0x3000 ;  /* 0x00003000ff037424 */ /* 0x000fc800078e00ff */
[----:B------:R3:W-:Y:S01]  /*16d20*/  SYNCS.ARRIVE.TRANS64 RZ, [R8+URZ+0x22890], R3 ;  /* 0x0228900308ff79a7 */ /* 0x0007e2000800003f */
[----:B--2---:R-:W-:-:S04]  /*16d30*/  LOP3.LUT R9, R9, 0x1f, RZ, 0xc0, !PT ;  /* 0x0000001f09097812 */ /* 0x004fc800078ec0ff */
[----:B------:R-:W-:-:S13]  /*16d40*/  ISETP.NE.AND P1, PT, R9, RZ, PT ;  /* 0x000000ff0900720c */ /* 0x000fda0003f25270 */
[----:B---3--:R-:W-:Y:S05]  /*16d50*/  @!P1 BRA `(.L_x_5368) ;  /* 0x0000000000049947 */ /* 0x008fea0003800000 */
[----:B------:R-:W-:Y:S01]  /*16d60*/  BPT.TRAP 0x1 ;  /* 0x000000040000795c */ /* 0x000fe20000300000 */
.L_x_5368:
[----:B------:R-:W-:Y:S05]  /*16d70*/  BSYNC B2 ;  /* 0x0000000000027941 */ /* 0x000fea0003800000 */
.L_x_5367:
        /* <DEDUP_REMOVED lines=10> */
[----:B------:R-:W-:-:S10]  /*16e20*/  UMOV UR7, 0x12f00000 ;  /* 0x12f0000000077882 */ /* 0x000fd40000000000 */
.L_x_5369:
        /* <DEDUP_REMOVED lines=13> */
.L_x_5527:
[----:B------:R-:W-:Y:S05]  /*16f00*/  BSYNC B2 ;  /* 0x0000000000027941 */ /* 0x000fea0003800000 */
.L_x_5370:
[----:B------:R-:W-:Y:S01]  /*16f10*/  BSSY B2, `(.L_x_5372) ;  /* 0x000000b000027945 */ /* 0x000fe20003800000 */
[----:B01----:R-:W-:Y:S02]  /*16f20*/  IMAD.MOV.U32 R2, RZ, RZ, 0x0 ;  /* 0x00000000ff027424 */ /* 0x003fe400078e00ff */
[----:B------:R-:W-:Y:S01]  /*16f30*/  IMAD.MOV.U32 R3, RZ, RZ, 0x12f00000 ;  /* 0x12f00000ff037424 */ /* 0x000fe200078e00ff */
[----:B------:R-:W-:Y:S06]  /*16f40*/  @P2 BRA `(.L_x_5373) ;  /* 0x00000000001c2947 */ /* 0x000fec0003800000 */
[----:B------:R-:W0:Y:S01]  /*16f50*/  S2R R13, SR_TID.X ;  /* 0x00000000000d7919 */ /* 0x000e220000002100 */
[----:B------:R-:W-:-:S04]  /*16f60*/  MOV R9, 0xc000 ;  /* 0x0000c00000097802 */ /* 0x000fc80000000f00 */
[----:B------:R1:W-:Y:S01]  /*16f70*/  SYNCS.ARRIVE.TRANS64 RZ, [R8+URZ+0x228b0], R9 ;  /* 0x0228b00908ff79a7 */ /* 0x0003e2000800003f */
[----:B0-----:R-:W-:-:S04]  /*16f80*/  LOP3.LUT R13, R13, 0x1f, RZ, 0xc0, !PT ;  /* 0x0000001f0d0d7812 */ /* 0x001fc800078ec0ff */
[----:B------:R-:W-:-:S13]  /*16f90*/  ISETP.NE.AND P1, PT, R13, RZ, PT ;  /* 0x000000ff0d00720c */ /* 0x000fda0003f25270 */
[----:B-1----:R-:W-:Y:S05]  /*16fa0*/  @!P1 BRA `(.L_x_5373) ;  /* 0x0000000000049947 */ /* 0x002fea0003800000 */
[----:B------:R-:W-:Y:S01]  /*16fb0*/  BPT.TRAP 0x1 ;  /* 0x000000040000795c */ /* 0x000fe20000300000 */
.L_x_5373:
[----:B------:R-:W-:Y:S05]  /*16fc0*/  BSYNC B2 ;  /* 0x0000000000027941 */ /* 0x000fea0003800000 */
.L_x_5372:
        /* <DEDUP_REMOVED lines=9> */
.L_x_5374:
        /* <DEDUP_REMOVED lines=15> */
.L_x_5375:
        /* <DEDUP_REMOVED lines=15> */
.L_x_5376:
        /* <DEDUP_REMOVED lines=15> */
.L_x_5377:
        /* <DEDUP_REMOVED lines=10> */
.L_x_5364:
[----:B------:R-:W-:Y:S05]  /*173d0*/  BSYNC B1 ;  /* 0x0000000000017941 */ /* 0x000fea0003800000 */
.L_x_5363:
[----:B------:R-:W-:Y:S01]  /*173e0*/  ISETP.GT.AND P2, PT, R11, R7, PT ;  /* 0x000000070b00720c */ /* 0x000fe20003f44270 */
[----:B------:R-:W-:Y:S02]  /*173f0*/  VIADD R23, R23, 0x1 ;  /* 0x0000000117177836 */ /* 0x000fe40000000000 */
[----:B------:R-:W-:-:S03]  /*17400*/  VIADD R11, R11, 0xffffffff ;  /* 0xffffffff0b0b7836 */ /* 0x000fc60000000000 */
[----:B------:R-:W-:-:S04]  /*17410*/  ISETP.NE.AND P1, PT, R23, 0x2, PT ;  /* 0x000000021700780c */ /* 0x000fc80003f25270 */
[----:B------:R-:W-:Y:S02]  /*17420*/  SEL R2, RZ, 0x1, P1 ;  /* 0x00000001ff027807 */ /* 0x000fe40000800000 */
[----:B------:R-:W-:Y:S02]  /*17430*/  SEL R23, R23, RZ, P1 ;  /* 0x000000ff17177207 */ /* 0x000fe40000800000 */
[----:B------:R-:W-:Y:S01]  /*17440*/  LOP3.LUT R26, R26, R2, RZ, 0x3c, !PT ;  /* 0x000000021a1a7212 */ /* 0x000fe200078e3cff */
[----:B------:R-:W-:Y:S06]  /*17450*/  @P2 BRA `(.L_x_5378) ;  /* 0xfffffff400f02947 */ /* 0x000fec000383ffff */
.L_x_5342:
[----:B------:R-:W-:Y:S05]  /*17460*/  BSYNC B0 ;  /* 0x0000000000007941 */ /* 0x000fea0003800000 */
.L_x_5341:
[----:B------:R-:W2:Y:S01]  /*17470*/  LDC R0, c[0x0][0x448] ;  /* 0x00011200ff007b82 */ /* 0x000ea20000000800 */
[----:B------:R-:W-:Y:S01]  /*17480*/  LEA R2, R17, 0x7f, 0x7 ;  /* 0x0000007f11027811 */ /* 0x000fe200078e38ff */
[----:B------:R-:W-:Y:S05]  /*17490*/  @!P0 WARPSYNC.ALL ;  /* 0x0000000000008948 */ /* 0x000fea0003800000 */
[----:B------:R-:W-:Y:S01]  /*174a0*/  BSSY B7, `(.L_x_5379) ;  /* 0x000036d000077945 */ /* 0x000fe20003800000 */
[----:B------:R-:W-:Y:S01]  /*174b0*/  @!P0 BAR.SYNC.DEFER_BLOCKING 0xc, 0x180 ;  /* 0x0306000000008b1d */ /* 0x000fe20000010000 */
[----:B--2---:R-:W-:-:S13]  /*174c0*/  ISETP.NE.AND P1, PT, R0, 0x1, PT ;  /* 0x000000010000780c */ /* 0x004fda0003f25270 */
[----:B0-----:R-:W0:Y:S08]  /*174d0*/  @P1 LDC R3, c[0x0][0x44c] ;  /* 0x00011300ff031b82 */ /* 0x001e300000000800 */
[----:B------:R-:W2:Y:S01]  /*174e0*/  @P1 LDC R0, c[0x0][0x450] ;  /* 0x00011400ff001b82 */ /* 0x000ea20000000800 */
[----:B0-----:R-:W-:-:S05]  /*174f0*/  @P1 IMAD.HI.U32 R3, R2, R3, RZ ;  /* 0x0000000302031227 */ /* 0x001fca00078e00ff */
[----:B--2---:R-:W-:-:S05]  /*17500*/  @P1 SHF.R.U32.HI R2, RZ, R0, R3 ;  /* 0x00000000ff021219 */ /* 0x004fca0000011603 */
[----:B------:R-:W-:-:S04]  /*17510*/  IMAD.IADD R2, R4, 0x1, R2 ;  /* 0x0000000104027824 */ /* 0x000fc800078e0202 */
[----:B------:R-:W-:-:S05]  /*17520*/  IMAD.HI R2, R2, 0x2aaaaaab, RZ ;  /* 0x2aaaaaab02027827 */ /* 0x000fca00078e02ff */
        /* <DEDUP_REMOVED lines=12> */
[----:B------:R-:W2:Y:S01]  /*175f0*/  LDC.64 R2, c[0x0][0xc60] ;  /* 0x00031800ff027b82 */ /* 0x000ea20000000a00 */
[----:B------:R-:W0:Y:S02]  /*17600*/  FLO.U32 R0, UR4 ;  /* 0x0000000400007d00 */ /* 0x000e2400080e0000 */
[----:B0-----:R-:W-:-:S06]  /*17610*/  ISETP.EQ.U32.AND P0, PT, R0, R5, PT ;  /* 0x000000050000720c */ /* 0x001fcc0003f02070 */
        /* <DEDUP_REMOVED lines=8> */
.L_x_5380:
        /* <DEDUP_REMOVED lines=14> */
[----:B-1----:R-:W-:Y:S02]  /*17780*/  IMAD.U32 R10, RZ, RZ, UR4 ;  /* 0x00000004ff0a7e24 */ /* 0x002fe4000f8e00ff */
[----:B------:R-:W-:Y:S02]  /*17790*/  IMAD.U32 R11, RZ, RZ, UR5 ;  /* 0x00000005ff0b7e24 */ /* 0x000fe4000f8e00ff */
[----:B------:R-:W-:Y:S02]  /*177a0*/  IMAD.MOV.U32 R8, RZ, RZ, 0x70 ;  /* 0x00000070ff087424 */ /* 0x000fe400078e00ff */
[----:B------:R-:W-:-:S07]  /*177b0*/  IMAD.MOV.U32 R13, RZ, RZ, RZ ;  /* 0x000000ffff0d7224 */ /* 0x000fce00078e00ff */
[----:B------:R-:W-:-:S07]  /*177c0*/  LEPC R20, `(.L_x_5383) ;  /* 0x000000001014794e */ /* 0x000fce0000000000 */
[----:B0-----:R-:W-:Y:S05]  /*177d0*/  CALL.ABS.NOINC R2 ;  /* 0x0000000002007343 */ /* 0x001fea0003c00000 */
.L_x_5383:
[----:B------:R-:W-:Y:S05]  /*177e0*/  BSYNC B6 ;  /* 0x0000000000067941 */ /* 0x000fea0003800000 */
.L_x_5382:
        /* <DEDUP_REMOVED lines=13> */
[----:B-1----:R-:W-:Y:S02]  /*178c0*/  IMAD.U32 R10, RZ, RZ, UR4 ;  /* 0x00000004ff0a7e24 */ /* 0x002fe4000f8e00ff */
[----:B------:R-:W-:Y:S02]  /*178d0*/  IMAD.U32 R11, RZ, RZ, UR5 ;  /* 0x00000005ff0b7e24 */ /* 0x000fe4000f8e00ff */
[----:B------:R-:W-:Y:S02]  /*178e0*/  IMAD.MOV.U32 R8, RZ, RZ, 0x70 ;  /* 0x00000070ff087424 */ /* 0x000fe400078e00ff */
[----:B------:R-:W-:Y:S02]  /*178f0*/  IMAD.MOV.U32 R12, RZ, RZ, 0x1 ;  /* 0x00000001ff0c7424 */ /* 0x000fe400078e00ff */
[----:B0-----:R-:W-:-:S07]  /*17900*/  IMAD.MOV.U32 R13, RZ, RZ, RZ ;  /* 0x000000ffff0d7224 */ /* 0x001fce00078e00ff */
[----:B------:R-:W-:-:S07]  /*17910*/  LEPC R20, `(.L_x_5386) ;  /* 0x000000001014794e */ /* 0x000fce0000000000 */
[----:B--2---:R-:W-:Y:S05]  /*17920*/  CALL.ABS.NOINC R2 ;  /* 0x0000000002007343 */ /* 0x004fea0003c00000 */
.L_x_5386:
        /* <DEDUP_REMOVED lines=15> */
.L_x_5385:
[----:B------:R-:W-:Y:S05]  /*17a20*/  BSYNC B6 ;  /* 0x0000000000067941 */ /* 0x000fea0003800000 */
.L_x_5384:
[----:B------:R-:W-:Y:S01]  /*17a30*/  ULDC.64 UR4, c[0x0][0x9f8] ;  /* 0x00027e0000047ab9 */ /* 0x000fe20000000a00 */
[----:B------:R-:W2:Y:S01]  /*17a40*/  LDL.LU R20, [R1] ;  /* 0x0000000001147983 */ /* 0x000ea20000300800 */
[----:B------:R-:W-:Y:S01]  /*17a50*/  ISETP.NE.U32.AND P0, PT, RZ, UR4, PT ;  /* 0x00000004ff007c0c */ /* 0x000fe2000bf05070 */
[----:B------:R-:W0:Y:S01]  /*17a60*/  LDC R9, c[0x0][0x430] ;  /* 0x00010c00ff097b82 */ /* 0x000e220000000800 */
[----:B------:R-:W3:Y:S02]  /*17a70*/  S2R R21, SR_TID.X ;  /* 0x0000000000157919 */ /* 0x000ee40000002100 */
[----:B------:R-:W-:-:S13]  /*17a80*/  ISETP.NE.AND.EX P0, PT, RZ, UR5, PT, P0 ;  /* 0x00000005ff007c0c */ /* 0x000fda000bf05300 */
[----:B------:R-:W-:Y:S01]  /*17a90*/  @P0 IADD3 R2, P1, R27, UR4, RZ ;  /* 0x000000041b020c10 */ /* 0x000fe2000ff3e0ff */
[----:B-1----:R-:W1:Y:S01]  /*17aa0*/  S2R R10, SR_TID.X ;  /* 0x00000000000a7919 */ /* 0x002e620000002100 */
[----:B------:R-:W-:Y:S01]  /*17ab0*/  VIADD R0, R35, 0xffffffff ;  /* 0xffffffff23007836 */ /* 0x000fe20000000000 */
[----:B------:R-:W-:Y:S01]  /*17ac0*/  ULDC UR4, c[0x0][0x320] ;  /* 0x0000c80000047ab9 */ /* 0x000fe20000000800 */
[----:B------:R-:W-:-:S05]  /*17ad0*/  @P0 IADD3.X R3, R31, UR5, RZ, P1, !PT ;  /* 0x000000051f030c10 */ /* 0x000fca0008ffe4ff */
[----:B------:R4:W2:Y:S01]  /*17ae0*/  @P0 LDG.E R28, desc[UR40][R2.64] ;  /* 0x00000028021c0981 */ /* 0x0008a2000c1e1900 */
[----:B0-----:R-:W-:Y:S02]  /*17af0*/  ISETP.NE.AND P1, PT, R9, 0x1, PT ;  /* 0x000000010900780c */ /* 0x001fe40003f25270 */
[----:B---3--:R-:W-:-:S04]  /*17b00*/  LOP3.LUT R21, R21, 0x7f, RZ, 0xc0, !PT ;  /* 0x0000007f15157812 */ /* 0x008fc800078ec0ff */
[----:B------:R-:W-:-:S07]  /*17b10*/  SHF.R.U32.HI R21, RZ, 0x3, R21 ;  /* 0x00000003ff157819 */ /* 0x000fce0000011615 */
[----:B------:R-:W0:Y:S08]  /*17b20*/  @P1 LDC R5, c[0x0][0x434] ;  /* 0x00010d00ff051b82 */ /* 0x000e300000000800 */
[----:B----4-:R-:W3:Y:S01]  /*17b30*/  @P1 LDC R2, c[0x0][0x438] ;  /* 0x00010e00ff021b82 */ /* 0x010ee20000000800 */
[----:B-1----:R-:W-:-:S05]  /*17b40*/  IMAD.SHL.U32 R10, R10, 0x10, RZ ;  /* 0x000000100a0a7824 */ /* 0x002fca00078e00ff */
[----:B------:R-:W-:-:S05]  /*17b50*/  LOP3.LUT R10, R21, 0x70, R10, 0xf8, !PT ;  /* 0x00000070150a7812 */ /* 0x000fca00078ef80a */
[----:B------:R-:W-:-:S05]  /*17b60*/  IMAD R7, R0, 0x60, R10 ;  /* 0x0000006000077824 */ /* 0x000fca00078e020a */
[C---:B------:R-:W-:Y:S01]  /*17b70*/  ISETP.GE.AND P0, PT, R7.reuse, R32, PT ;  /* 0x000000200700720c */ /* 0x040fe20003f06270 */
[----:B------:R-:W-:-:S03]  /*17b80*/  IMAD.IADD R36, R7, 0x1, R30 ;  /* 0x0000000107247824 */ /* 0x000fc600078e021e */
[----:B------:R-:W-:Y:S01]  /*17b90*/  ISETP.GT.U32.OR P0, PT, R10, 0x5f, P0 ;  /* 0x0000005f0a00780c */ /* 0x000fe20000704470 */
[----:B0-----:R-:W-:-:S04]  /*17ba0*/  @P1 IMAD.HI.U32 R3, R36, R5, RZ ;  /* 0x0000000524031227 */ /* 0x001fc800078e00ff */
[----:B------:R-:W-:Y:S01]  /*17bb0*/  IMAD.MOV.U32 R8, RZ, RZ, R36 ;  /* 0x000000ffff087224 */ /* 0x000fe200078e0024 */
[----:B---3--:R-:W-:-:S07]  /*17bc0*/  @P1 SHF.R.U32.HI R8, RZ, R2, R3 ;  /* 0x00000002ff081219 */ /* 0x008fce0000011603 */
[----:B------:R-:W0:Y:S08]  /*17bd0*/  @!P0 LDC.64 R2, c[0x0][0x428] ;  /* 0x00010a00ff028b82 */ /* 0x000e300000000a00 */
[----:B------:R-:W1:Y:S01]  /*17be0*/  @!P0 LDC.64 R4, c[0x0][0x418] ;  /* 0x00010600ff048b82 */ /* 0x000e620000000a00 */
[--C-:B------:R-:W-:Y:S01]  /*17bf0*/  @!P0 SHF.R.S32.HI R7, RZ, 0x1f, R8.reuse ;  /* 0x0000001fff078819 */ /* 0x100fe20000011408 */
[----:B------:R-:W-:-:S02]  /*17c00*/  @!P0 IMAD.MOV.U32 R6, RZ, RZ, R8 ;  /* 0x000000ffff068224 */ /* 0x000fc400078e0008 */
[----:B------:R-:W-:Y:S01]  /*17c10*/  IMAD.MOV.U32 R35, RZ, RZ, RZ ;  /* 0x000000ffff237224 */ /* 0x000fe200078e00ff */
[----:B------:R-:W-:Y:S01]  /*17c20*/  LOP3.LUT R21, R37, 0x2, RZ, 0xfc, !PT ;  /* 0x0000000225157812 */ /* 0x000fe200078efcff */
[----:B------:R-:W-:Y:S01]  /*17c30*/  UMOV UR5, 0xffffffff ;  /* 0xffffffff00057882 */ /* 0x000fe20000000000 */
[----:B--2---:R-:W-:Y:S01]  /*17c40*/  SHF.R.S32.HI R33, RZ, 0x1f, R28 ;  /* 0x0000001fff217819 */ /* 0x004fe2000001141c */
[----:B0-----:R-:W-:-:S04]  /*17c50*/  @!P0 IMAD.WIDE.U32 R6, R28, R2, R6 ;  /* 0x000000021c068225 */ /* 0x001fc800078e0006 */
[----:B------:R-:W-:-:S04]  /*17c60*/  @!P0 IMAD R2, R33, R2, RZ ;  /* 0x0000000221028224 */ /* 0x000fc800078e02ff */
[----:B------:R-:W-:Y:S01]  /*17c70*/  @!P0 IMAD R3, R28, R3, R2 ;  /* 0x000000031c038224 */ /* 0x000fe200078e0202 */
[----:B-1----:R-:W-:-:S03]  /*17c80*/  @!P0 LEA R4, P1, R6, R4, 0x2 ;  /* 0x0000000406048211 */ /* 0x002fc600078210ff */
[----:B------:R-:W-:-:S05]  /*17c90*/  @!P0 IMAD.IADD R3, R7, 0x1, R3 ;  /* 0x0000000107038824 */ /* 0x000fca00078e0203 */
[----:B------:R-:W-:Y:S02]  /*17ca0*/  @!P0 LEA.HI.X R5, R6, R5, R3, 0x2, P1 ;  /* 0x0000000506058211 */ /* 0x000fe400008f1403 */
[----:B------:R-:W-:Y:S02]  /*17cb0*/  ISETP.GT.U32.AND P1, PT, R10, 0x5f, PT ;  /* 0x0000005f0a00780c */ /* 0x000fe40003f24070 */
[----:B------:R-:W0:Y:S01]  /*17cc0*/  S2R R10, SR_TID.X ;  /* 0x00000000000a7919 */ /* 0x000e220000002100 */
[----:B------:R1:W5:Y:S01]  /*17cd0*/  @!P0 LDG.E R35, desc[UR40][R4.64] ;  /* 0x0000002804238981 */ /* 0x000362000c1e1900 */
[----:B------:R-:W-:Y:S02]  /*17ce0*/  ISETP.NE.AND P0, PT, R21, 0x3, PT ;  /* 0x000000031500780c */ /* 0x000fe40003f05270 */
[----:B------:R-:W2:Y:S01]  /*17cf0*/  S2R R21, SR_TID.X ;  /* 0x0000000000157919 */ /* 0x000ea20000002100 */
[----:B------:R-:W-:-:S06]  /*17d00*/  LOP3.LUT R20, R20, 0xffffffdf, RZ, 0xc0, !PT ;  /* 0xffffffdf14147812 */ /* 0x000fcc00078ec0ff */
[----:B------:R-:W-:-:S04]  /*17d10*/  @P1 LOP3.LUT R20, R20, 0x20, RZ, 0xfc, !PT ;  /* 0x0000002014141812 */ /* 0x000fc800078efcff */
[----:B------:R-:W-:Y:S01]  /*17d20*/  LOP3.LUT R20, R20, 0xffffffbf, RZ, 0xc0, !PT ;  /* 0xffffffbf14147812 */ /* 0x000fe200078ec0ff */
[----:B0-----:R-:W-:-:S05]  /*17d30*/  IMAD.SHL.U32 R10, R10, 0x8, RZ ;  /* 0x000000080a0a7824 */ /* 0x001fca00078e00ff */
[----:B------:R-:W-:Y:S01]  /*17d40*/  LOP3.LUT R10, R10, 0x38, RZ, 0xc0, !PT ;  /* 0x000000380a0a7812 */ /* 0x000fe200078ec0ff */
[----:B--2---:R-:W-:-:S03]  /*17d50*/  IMAD.SHL.U32 R21, R21, 0x8, RZ ;  /* 0x0000000815157824 */ /* 0x004fc600078e00ff */
[----:B------:R-:W-:Y:S02]  /*17d60*/  ISETP.GE.AND P1, PT, R10, UR4, PT ;  /* 0x000000040a007c0c */ /* 0x000fe4000bf26270 */
[----:B------:R-:W-:Y:S02]  /*17d70*/  LOP3.LUT R21, R21, 0x38, RZ, 0xc0, !PT ;  /* 0x0000003815157812 */ /* 0x000fe400078ec0ff */
[----:B------:R-:W-:Y:S02]  /*17d80*/  @P0 LOP3.LUT R20, R20, 0x40, RZ, 0xfc, !PT ;  /* 0x0000004014140812 */ /* 0x000fe400078efcff */
[----:B------:R-:W-:Y:S02]  /*17d90*/  LOP3.LUT R11, R21, 0x40, RZ, 0xfc, !PT ;  /* 0x00000040150b7812 */ /* 0x000fe400078efcff */
[----:B------:R-:W-:Y:S02]  /*17da0*/  LOP3.LUT R20, R20, 0xffffffef, RZ, 0xc0, !PT ;  /* 0xffffffef14147812 */ /* 0x000fe400078ec0ff */
[----:B------:R-:W-:-:S03]  /*17db0*/  ISETP.GE.AND P2, PT, R11, UR4, PT ;  /* 0x000000040b007c0c */ /* 0x000fc6000bf46270 */
[----:B------:R-:W-:Y:S02]  /*17dc0*/  @P1 LOP3.LUT R20, R20, 0x10, RZ, 0xfc, !PT ;  /* 0x0000001014141812 */ /* 0x000fe400078efcff */
[----:B------:R-:W-:Y:S02]  /*17dd0*/  LOP3.LUT R11, R10, 0x80, RZ, 0xfc, !PT ;  /* 0x000000800a0b7812 */ /* 0x000fe400078efcff */
[----:B------:R-:W-:Y:S02]  /*17de0*/  LOP3.LUT R20, R20, 0xfffffff7, RZ, 0xc0, !PT ;  /* 0xfffffff714147812 */ /* 0x000fe400078ec0ff */
[----:B------:R-:W-:Y:S02]  /*17df0*/  LOP3.LUT R10, R10, 0xc0, RZ, 0xfc, !PT ;  /* 0x000000c00a0a7812 */ /* 0x000fe400078efcff */
[----:B------:R-:W-:Y:S02]  /*17e00*/  ISETP.GE.AND P3, PT, R11, UR4, PT ;  /* 0x000000040b007c0c */ /* 0x000fe4000bf66270 */
[----:B------:R-:W-:-:S02]  /*17e10*/  @P2 LOP3.LUT R20, R20, 0x8, RZ, 0xfc, !PT ;  /* 0x0000000814142812 */ /* 0x000fc400078efcff */
[----:B------:R-:W-:Y:S02]  /*17e20*/  ISETP.GE.AND P2, PT, R10, UR4, PT ;  /* 0x000000040a007c0c */ /* 0x000fe4000bf46270 */
[----:B------:R-:W-:-:S04]  /*17e30*/  LOP3.LUT R20, R20, 0xfffffffd, RZ, 0xc0, !PT ;  /* 0xfffffffd14147812 */ /* 0x000fc800078ec0ff */
[----:B------:R-:W-:-:S04]  /*17e40*/  LOP3.LUT R20, R20, 0xfffffffb, RZ, 0xc0, !PT ;  /* 0xfffffffb14147812 */ /* 0x000fc800078ec0ff */
[----:B------:R-:W-:-:S04]  /*17e50*/  @P3 LOP3.LUT R20, R20, 0x4, RZ, 0xfc, !PT ;  /* 0x0000000414143812 */ /* 0x000fc800078efcff */
[----:B------:R-:W-:-:S05]  /*17e60*/  @P2 LOP3.LUT R20, R20, 0x2, RZ, 0xfc, !PT ;  /* 0x0000000214142812 */ /* 0x000fca00078efcff */
[----:B------:R1:W-:Y:S01]  /*17e70*/  STL [R1], R20 ;  /* 0x0000001401007387 */ /* 0x0003e20000100800 */
[----:B------:R-:W-:-:S04]  /*17e80*/  IMAD.MOV R2, RZ, RZ, -R8 ;  /* 0x000000ffff027224 */ /* 0x000fc800078e0a08 */
[----:B------:R-:W-:Y:S01]  /*17e90*/  IMAD R36, R9, R2, R36 ;  /* 0x0000000209247224 */ /* 0x000fe200078e0224 */
[----:B------:R-:W-:Y:S06]  /*17ea0*/  BRA.DIV UR5, `(.L_x_5387) ;  /* 0x0000005a051c7947 */ /* 0x000fec000b800000 */
.L_x_5530:
[----:B------:R-:W-:Y:S02]  /*17eb0*/  SHF.R.S32.HI R27, RZ, 0x1f, R18 ;  /* 0x0000001fff1b7819 */ /* 0x000fe40000011412 */
[----:B------:R-:W-:Y:S01]  /*17ec0*/  SEL R7, RZ, 0x1, P1 ;  /* 0x00000001ff077807 */ /* 0x000fe20000800000 */
[----:B------:R-:W-:Y:S06]  /*17ed0*/  @!P0 BRA `(.L_x_5388) ;  /* 0x0000000000048947 */ /* 0x000fec0003800000 */
[----:B------:R-:W-:Y:S01]  /*17ee0*/  BPT.TRAP 0x1 ;  /* 0x000000040000795c */ /* 0x000fe20000300000 */
.L_x_5388:
[----:B------:R-:W-:Y:S01]  /*17ef0*/  IMAD R32, R0, -0x60, R32 ;  /* 0xffffffa000207824 */ /* 0x000fe200078e0220 */
[----:B------:R-:W-:Y:S01]  /*17f00*/  SHF.L.U32 R0, R25, 0x1f, RZ ;  /* 0x0000001f19007819 */ /* 0x000fe200000006ff */
[----:B------:R-:W-:Y:S01]  /*17f10*/  IMAD R31, R24, 0x8, R22 ;  /* 0x00000008181f7824 */ /* 0x000fe200078e0216 */
[----:B------:R-:W-:Y:S03]  /*17f20*/  BSSY B0, `(.L_x_5389) ;  /* 0x0000003000007945 */ /* 0x000fe60003800000 */
[----:B------:R-:W0:Y:S02]  /*17f30*/  SYNCS.PHASECHK.TRANS64.TRYWAIT P0, [R31+URZ+0x22840], R0 ;  /* 0x022840001f0075a7 */ /* 0x000e24000800017f */
[----:B0-----:R-:W-:Y:S05]  /*17f40*/  @!P0 BRA `(.L_x_5390) ;  /* 0x0000005800288947 */ /* 0x001fea0003800000 */
.L_x_5531:
[----:B------:R-:W-:Y:S05]  /*17f50*/  BSYNC B0 ;  /* 0x0000000000007941 */ /* 0x000fea0003800000 */
.L_x_5389:
[----:B------:R-:W2:Y:S01]  /*17f60*/  LDL.LU R6, [R1] ;  /* 0x0000000001067983 */ /* 0x000ea20000300800 */
[----:B0-----:R-:W-:Y:S01]  /*17f70*/  SHF.R.S32.HI R0, RZ, 0x1f, R36 ;  /* 0x0000001fff007819 */ /* 0x001fe20000011424 */
[----:B------:R-:W-:Y:S01]  /*17f80*/  ULDC.64 UR4, c[0x0][0x300] ;  /* 0x0000c00000047ab9 */ /* 0x000fe20000000a00 */
[----:B-1---5:R-:W-:Y:S01]  /*17f90*/  SHF.R.S32.HI R4, RZ, 0x1f, R35 ;  /* 0x0000001fff047819 */ /* 0x022fe20000011423 */
[----:B------:R-:W-:Y:S01]  /*17fa0*/  IMAD.WIDE.U32 R2, R36, UR4, RZ ;  /* 0x0000000424027c25 */ /* 0x000fe2000f8e00ff */
[----:B------:R-:W0:Y:S01]  /*17fb0*/  S2R R8, SR_TID.X ;  /* 0x0000000000087919 */ /* 0x000e220000002100 */
[----:B------:R1:W-:Y:S04]  /*17fc0*/  STL [R1+0x28], R0 ;  /* 0x0000280001007387 */ /* 0x0003e80000100800 */
[----:B------:R3:W-:Y:S01]  /*17fd0*/  STL [R1+0x2c], R4 ;  /* 0x00002c0401007387 */ /* 0x0007e20000100800 */
[----:B-1----:R-:W-:-:S04]  /*17fe0*/  IMAD R0, R0, UR4, RZ ;  /* 0x0000000400007c24 */ /* 0x002fc8000f8e02ff */
[----:B------:R-:W-:Y:S01]  /*17ff0*/  IMAD R0, R36, UR5, R0 ;  /* 0x0000000524007c24 */ /* 0x000fe2000f8e0200 */
[----:B------:R-:W-:-:S03]  /*18000*/  ULDC.64 UR4, c[0x0][0x310] ;  /* 0x0000c40000047ab9 */ /* 0x000fc60000000a00 */
[----:B------:R-:W-:Y:S02]  /*18010*/  IMAD.IADD R3, R3, 0x1, R0 ;  /* 0x0000000103037824 */ /* 0x000fe400078e0200 */
[----:B------:R-:W-:Y:S02]  /*18020*/  IMAD R0, R4, UR4, RZ ;  /* 0x0000000404007c24 */ /* 0x000fe4000f8e02ff */
[----:B---3--:R-:W1:Y:S01]  /*18030*/  S2R R4, SR_TID.X ;  /* 0x0000000000047919 */ /* 0x008e620000002100 */
        /* <DEDUP_REMOVED lines=11> */
[----:B------:R-:W-:Y:S02]  /*180f0*/  SHF.R.U32.HI R5, RZ, 0x3, R4 ;  /* 0x00000003ff057819 */ /* 0x000fe40000011604 */
[----:B------:R-:W-:Y:S02]  /*18100*/  IADD3 R4, R3, R0, RZ ;  /* 0x0000000003047210 */ /* 0x000fe40007ffe0ff */
[----:B------:R-:W-:Y:S01]  /*18110*/  LEA R0, P0, R2, UR4, 0x1 ;  /* 0x0000000402007c11 */ /* 0x000fe2000f8008ff */
[----:B------:R-:W-:Y:S01]  /*18120*/  ULDC UR4, c[0x0][0x2f4] ;  /* 0x0000bd0000047ab9 */ /* 0x000fe20000000800 */
[----:B------:R-:W-:Y:S01]  /*18130*/  IMAD.IADD R32, R32, 0x1, -R5 ;  /* 0x0000000120207824 */ /* 0x000fe200078e0a05 */
[----:B------:R-:W-:Y:S01]  /*18140*/  ISETP.GE.AND P2, PT, R8, UR4, PT ;  /* 0x0000000408007c0c */ /* 0x000fe2000bf46270 */
[----:B------:R-:W-:Y:S01]  /*18150*/  IMAD R5, R24, 0x1800, R29 ;  /* 0x0000180018057824 */ /* 0x000fe200078e021d */
[----:B------:R-:W-:Y:S01]  /*18160*/  LEA.HI.X R4, R2, UR5, R4, 0x1, P0 ;  /* 0x0000000502047c11 */ /* 0x000fe200080f0c04 */
[----:B------:R-:W-:Y:S01]  /*18170*/  UMOV UR5, 0xffffffff ;  /* 0xffffffff00057882 */ /* 0x000fe20000000000 */
[----:B------:R-:W-:-:S02]  /*18180*/  ISETP.GE.AND P0, PT, R32, 0x1, PT ;  /* 0x000000012000780c */ /* 0x000fc40003f06270 */
[----:B--2---:R-:W-:-:S07]  /*18190*/  LOP3.LUT R6, R6, 0xfffffffe, RZ, 0xc0, !PT ;  /* 0xfffffffe06067812 */ /* 0x004fce00078ec0ff */
[----:B------:R-:W-:-:S05]  /*181a0*/  @P2 LOP3.LUT R6, R6, 0x1, RZ, 0xfc, !PT ;  /* 0x0000000106062812 */ /* 0x000fca00078efcff */
[----:B------:R0:W-:Y:S01]  /*181b0*/  STL [R1], R6 ;  /* 0x0000000601007387 */ /* 0x0001e20000100800 */
[----:B------:R-:W-:Y:S05]  /*181c0*/  BRA.DIV UR5, `(.L_x_5391) ;  /* 0x00000056059c7947 */ /* 0x000fea000b800000 */
[----:B------:R-:W1:Y:S01]  /*181d0*/  SHFL.IDX PT, R3, R0, RZ, 0x181f ;  /* 0x00181fff00037589 */ /* 0x000e6200000e0000 */
[----:B0-----:R-:W-:-:S03]  /*181e0*/  @P0 IMAD R6, R5, 0x2, R22 ;  /* 0x0000000205060824 */ /* 0x001fc600078e0216 */
[----:B------:R-:W0:Y:S01]  /*181f0*/  SHFL.IDX PT, R2, R4, RZ, 0x181f ;  /* 0x00181fff04027589 */ /* 0x000e2200000e0000 */
[----:B-1----:R-:W-:-:S05]  /*18200*/  @P0 LEA R3, P1, R8, R3, 0x1 ;  /* 0x0000000308030211 */ /* 0x002fca00078208ff */
[----:B0-----:R-:W-:-:S05]  /*18210*/  @P0 IMAD.X R2, RZ, RZ, R2, P1 ;  /* 0x000000ffff020224 */ /* 0x001fca00008e0602 */
        /* <DEDUP_REMOVED lines=47> */
.L_x_5545:
        /* <DEDUP_REMOVED lines=10> */
.L_x_5392:
[----:B------:R-:W-:Y:S02]  /*185b0*/  PLOP3.LUT P1, PT, P1, P0, PT, 0xa2, 0x0 ;  /* 0x000000000000781c */ /* 0x000fe40000f21472 */
[----:B------:R-:W-:-:S08]  /*185c0*/  @P0 R2UR P1, UR4, R31 ;  /* 0x000000001f0402ca */ /* 0x000fd00000020000 */
[----:B------:R-:W-:-:S05]  /*185d0*/  @P0 PLOP3.LUT P0, PT, P1, PT, PT, 0x80, 0x0 ;  /* 0x000000000000081c */ /* 0x000fca0000f0f070 */
[----:B------:R-:W-:Y:S01]  /*185e0*/  @!P1 SYNCS.ARRIVE.TRANS64.RED.A0T1 RZ, [UR4+0x22830], RZ ;  /* 0x022830ffffff99a7 */ /* 0x000fe20008200404 */
[----:B------:R-:W-:Y:S07]  /*185f0*/  @!P1 ARRIVES.LDGSTSBAR.64.TRANSCNT [UR4+0x22830] ;  /* 0x02283000ff0099b0 */ /* 0x000fee0008000a84 */
[----:B------:R-:W-:Y:S05]  /*18600*/  @P0 BRA.U.ANY `(.L_x_5392) ;  /* 0xfffffffd00e80947 */ /* 0x000fea000393ffff */
[----:B------:R-:W-:Y:S01]  /*18610*/  NOP ;  /* 0x0000000000007918 */ /* 0x000fe20000000000 */
[----:B------:R-:W-:-:S04]  /*18620*/  LOP3.LUT R0, R37, 0x2, RZ, 0xfc, !PT ;  /* 0x0000000225007812 */ /* 0x000fc800078efcff */
[----:B------:R-:W-:-:S13]  /*18630*/  ISETP.NE.AND P2, PT, R0, 0x3, PT ;  /* 0x000000030000780c */ /* 0x000fda0003f45270 */
[----:B------:R-:W-:Y:S05]  /*18640*/  @!P2 BRA `(.L_x_5393) ;  /* 0x000000000004a947 */ /* 0x000fea0003800000 */
[----:B------:R-:W-:Y:S01]  /*18650*/  BPT.TRAP 0x1 ;  /* 0x000000040000795c */ /* 0x000fe20000300000 */
.L_x_5393:
[----:B------:R1:W5:Y:S01]  /*18660*/  LDL R0, [R1] ;  /* 0x0000000001007983 */ /* 0x0003620000100800 */
[----:B------:R1:W-:Y:S03]  /*18670*/  SYNCS.ARRIVE.TRANS64.A1T0 RZ, [R31+URZ+0x22830], RZ ;  /* 0x022830ff1fff79a7 */ /* 0x0003e6000810003f */
[----:B------:R1:W5:Y:S04]  /*18680*/  LDL.LU R4, [R1+0x18] ;  /* 0x0000180001047983 */ /* 0x0003680000300800 */
[----:B0-----:R1:W5:Y:S02]  /*18690*/  LDL.LU R3, [R1+0x8] ;  /* 0x0000080001037983 */ /* 0x0013640000300800 */
[----:B------:R-:W-:Y:S05]  /*186a0*/  WARPSYNC.ALL ;  /* 0x0000000000007948 */ /* 0x000fea0003800000 */
[----:B------:R-:W-:Y:S01]  /*186b0*/  ULDC.64 UR4, c[0x0][0xa00] ;  /* 0x0002800000047ab9 */ /* 0x000fe20000000a00 */
[----:B------:R-:W-:Y:S01]  /*186c0*/  BSSY B6, `(.L_x_5394) ;  /* 0x000002b000067945 */ /* 0x000fe20003800000 */
[----:B------:R-:W-:Y:S01]  /*186d0*/  BAR.SYNC.DEFER_BLOCKING 0x8, 0x180 ;  /* 0x0206000000007b1d */ /* 0x000fe20000010000 */
[C---:B-----5:R-:W-:Y:S02]  /*186e0*/  LOP3.LUT P0, RZ, R0.reuse, 0x4, RZ, 0xc0, !PT ;  /* 0x0000000400ff7812 */ /* 0x060fe4000780c0ff */
[----:B------:R-:W-:-:S02]  /*186f0*/  LOP3.LUT P2, RZ, R0, 0x8, RZ, 0xc0, !PT ;  /* 0x0000000800ff7812 */ /* 0x000fc4000784c0ff */
[----:B------:R-:W-:Y:S02]  /*18700*/  SEL R2, RZ, 0x4, P0 ;  /* 0x00000004ff027807 */ /* 0x000fe40000000000 */
[----:B------:R-:W-:Y:S02]  /*18710*/  ISETP.NE.U32.AND P0, PT, RZ, UR4, PT ;  /* 0x00000004ff007c0c */ /* 0x000fe4000bf05070 */
[----:B------:R-:W-:Y:S02]  /*18720*/  LOP3.LUT P1, RZ, R0, 0x2, RZ, 0xc0, !PT ;  /* 0x0000000200ff7812 */ /* 0x000fe4000782c0ff */
[----:B------:R-:W-:Y:S01]  /*18730*/  ISETP.NE.AND.EX P0, PT, RZ, UR5, PT, P0 ;  /* 0x00000005ff007c0c */ /* 0x000fe2000bf05300 */
[----:B------:R-:W-:Y:S01]  /*18740*/  ULDC.64 UR4, c[0x0][0x298] ;  /* 0x0000a60000047ab9 */ /* 0x000fe20000000a00 */
[----:B------:R-:W-:Y:S02]  /*18750*/  SEL R0, RZ, 0x2, P2 ;  /* 0x00000002ff007807 */ /* 0x000fe40001000000 */
[----:B------:R-:W-:-:S02]  /*18760*/  SEL R5, R34, RZ, !P0 ;  /* 0x000000ff22057207 */ /* 0x000fc40004000000 */
[----:B------:R-:W-:Y:S02]  /*18770*/  IADD3 R0, R2, R0, R7 ;  /* 0x0000000002007210 */ /* 0x000fe40007ffe007 */
[----:B------:R-:W-:Y:S01]  /*18780*/  SEL R34, RZ, 0x8, P1 ;  /* 0x00000008ff227807 */ /* 0x000fe20000800000 */
[----:B------:R0:W-:Y:S01]  /*18790*/  STL [R1+0x20], R5 ;  /* 0x0000200501007387 */ /* 0x0001e20000100800 */
[----:B------:R-:W-:-:S03]  /*187a0*/  SEL R2, R4, RZ, !P0 ;  /* 0x000000ff04027207 */ /* 0x000fc60004000000 */
[----:B------:R-:W-:Y:S01]  /*187b0*/  IMAD.IADD R34, R0, 0x1, R34 ;  /* 0x0000000100227824 */ /* 0x000fe200078e0222 */
[----:B------:R-:W-:Y:S01]  /*187c0*/  SHF.R.S32.HI R0, RZ, 0x1f, R3 ;  /* 0x0000001fff007819 */ /* 0x000fe20000011403 */
[----:B------:R2:W-:Y:S04]  /*187d0*/  STL [R1+0x30], R2 ;  /* 0x0000300201007387 */ /* 0x0005e80000100800 */
[----:B------:R-:W-:Y:S02]  /*187e0*/  IMAD R0, R0, UR4, RZ ;  /* 0x0000000400007c24 */ /* 0x000fe4000f8e02ff */
[----:B0-----:R-:W-:-:S04]  /*187f0*/  IMAD.WIDE.U32 R4, R3, UR4, RZ ;  /* 0x0000000403047c25 */ /* 0x001fc8000f8e00ff */
[----:B------:R-:W-:Y:S01]  /*18800*/  IMAD R0, R3, UR5, R0 ;  /* 0x0000000503007c24 */ /* 0x000fe2000f8e0200 */
[----:B------:R0:W-:Y:S01]  /*18810*/  STL.64 [R1+0x18], R4 ;  /* 0x0000180401007387 */ /* 0x0001e20000100a00 */
[----:B--2---:R-:W-:-:S03]  /*18820*/  VIADD R2, R22, 0x18400 ;  /* 0x0001840016027836 */ /* 0x004fc60000000000 */
[----:B------:R-:W-:Y:S02]  /*18830*/  IADD3 R0, R5, R0, RZ ;  /* 0x0000000005007210 */ /* 0x000fe40007ffe0ff */
[----:B------:R-:W-:-:S03]  /*18840*/  LOP3.LUT P0, RZ, R2, 0x3ff, RZ, 0xc0, !PT ;  /* 0x000003ff02ff7812 */ /* 0x000fc6000780c0ff */
[----:B------:R0:W-:Y:S10]  /*18850*/  STL [R1+0x8], R0 ;  /* 0x0000080001007387 */ /* 0x0001f40000100800 */
[----:B0-----:R-:W-:Y:S05]  /*18860*/  @!P0 BRA `(.L_x_5395) ;  /* 0x0000000000408947 */ /* 0x001fea0003800000 */
        /* <DEDUP_REMOVED lines=16> */
.L_x_5395:
[----:B------:R-:W-:Y:S05]  /*18970*/  BSYNC B6 ;  /* 0x0000000000067941 */ /* 0x000fea0003800000 */
.L_x_5394:
[----:B------:R-:W2:Y:S01]  /*18980*/  LDL.LU R0, [R1+0x8] ;  /* 0x0000080001007983 */ /* 0x000ea20000300800 */
[----:B------:R-:W-:Y:S01]  /*18990*/  ULDC.64 UR4, c[0x0][0x2d8] ;  /* 0x0000b60000047ab9 */ /* 0x000fe20000000a00 */
[----:B------:R-:W0:Y:S02]  /*189a0*/  LDC R7, c[0x0][0x448] ;  /* 0x00011200ff077b82 */ /* 0x000e240000000800 */
[----:B------:R-:W2:Y:S04]  /*189b0*/  LDL.LU.64 R2, [R1+0x18] ;  /* 0x0000180001027983 */ /* 0x000ea80000300a00 */
[----:B------:R-:W3:Y:S04]  /*189c0*/  LDL.LU R20, [R1+0x30] ;  /* 0x0000300001147983 */ /* 0x000ee80000300800 */
[----:B------:R-:W4:Y:S04]  /*189d0*/  LDL.LU R21, [R1+0x20] ;  /* 0x0000200001157983 */ /* 0x000f280000300800 */
[----:B------:R0:W5:Y:S02]  /*189e0*/  LDL R8, [R1+0x4] ;  /* 0x0000040001087983 */ /* 0x0001640000100800 */
[----:B0-----:R-:W-:-:S13]  /*189f0*/  ISETP.NE.AND P0, PT, R7, 0x1, PT ;  /* 0x000000010700780c */ /* 0x001fda0003f05270 */
[----:B------:R-:W0:Y:S01]  /*18a00*/  @P0 LDC R6, c[0x0][0x44c] ;  /* 0x00011300ff060b82 */ /* 0x000e220000000800 */
        /* <DEDUP_REMOVED lines=19> */
[----:B------:R-:W-:Y:S02]  /*18b40*/  IMAD R5, R17, 0x80, R20 ;  /* 0x0000008011057824 */ /* 0x000fe400078e0214 */
[----:B------:R2:W5:Y:S02]  /*18b50*/  LDL R20, [R1+0x10] ;  /* 0x0000100001147983 */ /* 0x0005640000100800 */
[----:B0-----:R-:W-:-:S04]  /*18b60*/  @P0 IMAD.HI.U32 R6, R5, R6, RZ ;  /* 0x0000000605060227 */ /* 0x001fc800078e00ff */
[----:B------:R-:W-:Y:S01]  /*18b70*/  IMAD.MOV.U32 R4, RZ, RZ, R5 ;  /* 0x000000ffff047224 */ /* 0x000fe200078e0005 */
[----:B----4-:R-:W-:Y:S01]  /*18b80*/  @P0 SHF.R.U32.HI R4, RZ, R0, R6 ;  /* 0x00000000ff040219 */ /* 0x010fe20000011606 */
        /* <DEDUP_REMOVED lines=24> */
[----:B--2---:R-:W-:Y:S10]  /*18d10*/  BRA.DIV UR5, `(.L_x_5396) ;  /* 0x0000005205c87947 */ /* 0x004ff4000b800000 */
[----:B------:R-:W0:Y:S01]  /*18d20*/  SHFL.IDX PT, R3, R0, RZ, 0x181f ;  /* 0x00181fff00037589 */ /* 0x000e2200000e0000 */
[----:B-----5:R-:W-:Y:S02]  /*18d30*/  IMAD R5, R20, R7, RZ ;  /* 0x0000000714057224 */ /* 0x020fe400078e02ff */
[----:B------:R-:W-:Y:S01]  /*18d40*/  IMAD R17, R17, 0x80, R10 ;  /* 0x0000008011117824 */ /* 0x000fe200078e020a */
        /* <DEDUP_REMOVED lines=71> */
.L_x_5562:
[----:B------:R-:W-:-:S04]  /*191c0*/  IADD3 R17, R17, 0x70, RZ ;  /* 0x0000007011117810 */ /* 0x000fc80007ffe0ff */
        /* <DEDUP_REMOVED lines=9> */
.L_x_5397:
        /* <DEDUP_REMOVED lines=18> */
.L_x_5563:
[----:B------:R-:W-:Y:S05]  /*19380*/  BSYNC B0 ;  /* 0x0000000000007941 */ /* 0x000fea0003800000 */
.L_x_5398:
[----:B------:R-:W-:-:S04]  /*19390*/  LOP3.LUT R0, R37, 0x2, RZ, 0xfc, !PT ;  /* 0x0000000225007812 */ /* 0x000fc800078efcff */
[----:B------:R-:W-:-:S13]  /*193a0*/  ISETP.NE.AND P0, PT, R0, 0x3, PT ;  /* 0x000000030000780c */ /* 0x000fda0003f05270 */
[----:B------:R-:W-:Y:S05]  /*193b0*/  @!P0 BRA `(.L_x_5400) ;  /* 0x0000000000048947 */ /* 0x000fea0003800000 */
[----:B------:R-:W-:Y:S01]  /*193c0*/  BPT.TRAP 0x1 ;  /* 0x000000040000795c */ /* 0x000fe20000300000 */
.L_x_5400:
[----:B------:R-:W-:Y:S01]  /*193d0*/  SHF.L.U32 R0, R25, 0x1f, RZ ;  /* 0x0000001f19007819 */ /* 0x000fe200000006ff */
[----:B------:R-:W-:Y:S03]  /*193e0*/  BSSY B0, `(.L_x_5401) ;  /* 0x0000003000007945 */ /* 0x000fe60003800000 */
[----:B------:R-:W2:Y:S02]  /*193f0*/  SYNCS.PHASECHK.TRANS64.TRYWAIT P0, [R31+URZ+0x22860], R0 ;  /* 0x022860001f0075a7 */ /* 0x000ea4000800017f */
[----:B--2---:R-:W-:Y:S05]  /*19400*/  @!P0 BRA `(.L_x_5402) ;  /* 0x0000005400c48947 */ /* 0x004fea0003800000 */
.L_x_5564:
[----:B------:R-:W-:Y:S05]  /*19410*/  BSYNC B0 ;  /* 0x0000000000007941 */ /* 0x000fea0003800000 */
.L_x_5401:
[----:B------:R-:W0:Y:S01]  /*19420*/  LDL.LU R2, [R1+0x28] ;  /* 0x0000280001027983 */ /* 0x000e220000300800 */
[----:B------:R-:W-:-:S03]  /*19430*/  ULDC.64 UR4, c[0x0][0x328] ;  /* 0x0000ca0000047ab9 */ /* 0x000fc60000000a00 */
[----:B------:R-:W2:Y:S01]  /*19440*/  LDL.LU R4, [R1+0x2c] ;  /* 0x00002c0001047983 */ /* 0x000ea20000300800 */
[----:B0-----:R-:W-:-:S04]  /*19450*/  IMAD R3, R2, UR4, RZ ;  /* 0x0000000402037c24 */ /* 0x001fc8000f8e02ff */
[C---:B------:R-:W-:Y:S02]  /*19460*/  IMAD R5, R36.reuse, UR5, R3 ;  /* 0x0000000524057c24 */ /* 0x040fe4000f8e0203 */
[----:B------:R-:W-:Y:S01]  /*19470*/  IMAD.WIDE.U32 R2, R36, UR4, RZ ;  /* 0x0000000424027c25 */ /* 0x000fe2000f8e00ff */
        /* <DEDUP_REMOVED lines=21> */
[----:B------:R-:W2:Y:S01]  /*195d0*/  SHFL.IDX PT, R14, R5, RZ, 0x181f ;  /* 0x00181fff050e7589 */ /* 0x000ea200000e0000 */
[----:B------:R-:W-:Y:S02]  /*195e0*/  ISETP.NE.U32.AND P3, PT, R7, 0x1, PT ;  /* 0x000000010700780c */ /* 0x000fe40003f65070 */
[----:B------:R-:W-:Y:S01]  /*195f0*/  LOP3.LUT P1, RZ, R34, 0x4, RZ, 0xc0, !PT ;  /* 0x0000000422ff7812 */ /* 0x000fe2000782c0ff */
[----:B------:R-:W3:Y:S03]  /*19600*/  SHFL.IDX PT, R3, R6, RZ, 0x181f ;  /* 0x00181fff06037589 */ /* 0x000ee600000e0000 */
[----:B------:R-:W-:Y:S01]  /*19610*/  ISETP.LT.OR P4, PT, R32, 0x1, !P1 ;  /* 0x000000012000780c */ /* 0x000fe20004f81670 */
        /* <DEDUP_REMOVED lines=63> */
.L_x_5578:
        /* <DEDUP_REMOVED lines=15> */
.L_x_5404:
[----:B------:R-:W-:Y:S02]  /*19b00*/  PLOP3.LUT P1, PT, P1, P0, PT, 0xa2, 0x0 ;  /* 0x000000000000781c */ /* 0x000fe40000f21472 */
[----:B------:R-:W-:-:S08]  /*19b10*/  @P0 R2UR P1, UR4, R31 ;  /* 0x000000001f0402ca */ /* 0x000fd00000020000 */
[----:B------:R-:W-:-:S05]  /*19b20*/  @P0 PLOP3.LUT P0, PT, P1, PT, PT, 0x80, 0x0 ;  /* 0x000000000000081c */ /* 0x000fca0000f0f070 */
[----:B------:R-:W-:Y:S01]  /*19b30*/  @!P1 SYNCS.ARRIVE.TRANS64.RED.A0T1 RZ, [UR4+0x22850], RZ ;  /* 0x022850ffffff99a7 */ /* 0x000fe20008200404 */
[----:B------:R-:W-:Y:S07]  /*19b40*/  @!P1 ARRIVES.LDGSTSBAR.64.TRANSCNT [UR4+0x22850] ;  /* 0x02285000ff0099b0 */ /* 0x000fee0008000a84 */
[----:B------:R-:W-:Y:S05]  /*19b50*/  @P0 BRA.U.ANY `(.L_x_5404) ;  /* 0xfffffffd00e80947 */ /* 0x000fea000393ffff */
[----:B------:R-:W-:Y:S01]  /*19b60*/  NOP ;  /* 0x0000000000007918 */ /* 0x000fe20000000000 */
[----:B0-----:R-:W-:-:S04]  /*19b70*/  LOP3.LUT R2, R37, 0x2, RZ, 0xfc, !PT ;  /* 0x0000000225027812 */ /* 0x001fc800078efcff */
[----:B------:R-:W-:-:S13]  /*19b80*/  ISETP.NE.AND P2, PT, R2, 0x3, PT ;  /* 0x000000030200780c */ /* 0x000fda0003f45270 */
[----:B------:R-:W-:Y:S05]  /*19b90*/  @!P2 BRA `(.L_x_5405) ;  /* 0x000000000004a947 */ /* 0x000fea0003800000 */
[----:B------:R-:W-:Y:S01]  /*19ba0*/  BPT.TRAP 0x1 ;  /* 0x000000040000795c */ /* 0x000fe20000300000 */
.L_x_5405:
[----:B------:R-:W2:Y:S01]  /*19bb0*/  LDL R2, [R1+0x14] ;  /* 0x0000140001027983 */ /* 0x000ea20000100800 */
[----:B------:R0:W-:Y:S01]  /*19bc0*/  SYNCS.ARRIVE.TRANS64.A1T0 RZ, [R31+URZ+0x22850], RZ ;  /* 0x022850ff1fff79a7 */ /* 0x0001e2000810003f */
[----:B------:R-:W-:Y:S01]  /*19bd0*/  BSSY B0, `(.L_x_5406) ;  /* 0x00000e2000007945 */ /* 0x000fe20003800000 */
[----:B--2---:R-:W-:-:S13]  /*19be0*/  ISETP.GE.AND P0, PT, R2, 0x2, PT ;  /* 0x000000020200780c */ /* 0x004fda0003f06270 */
[----:B0-----:R-:W-:Y:S05]  /*19bf0*/  @!P0 BRA `(.L_x_5407) ;  /* 0x0000000c007c8947 */ /* 0x001fea0003800000 */
[----:B------:R-:W-:-:S07]  /*19c00*/  VIADD R10, R2, 0xfffffffe ;  /* 0xfffffffe020a7836 */ /* 0x000fce0000000000 */
.L_x_5420:
[----:B0-----:R-:W0:Y:S01]  /*19c10*/  S2R R2, SR_TID.X ;  /* 0x0000000000027919 */ /* 0x001e220000002100 */
[----:B------:R-:W2:Y:S01]  /*19c20*/  LDC R6, c[0x0][0x430] ;  /* 0x00010c00ff067b82 */ /* 0x000ea20000000800 */
[----:B------:R-:W-:Y:S01]  /*19c30*/  IMAD R7, R10, 0x60, R30 ;  /* 0x000000600a077824 */ /* 0x000fe200078e021e */
[----:B------:R-:W-:Y:S01]  /*19c40*/  LOP3.LUT R12, R37, 0x2, RZ, 0xfc, !PT ;  /* 0x00000002250c7812 */ /* 0x000fe200078efcff */
[----:B---34-:R-:W3:Y:S01]  /*19c50*/  S2R R4, SR_TID.X ;  /* 0x0000000000047919 */ /* 0x018ee20000002100 */
[----:B------:R-:W-:Y:S01]  /*19c60*/  VIADD R24, R24, 0x1 ;  /* 0x0000000118187836 */ /* 0x000fe20000000000 */
[----:B--2---:R-:W-:Y:S02]  /*19c70*/  ISETP.NE.AND P0, PT, R6, 0x1, PT ;  /* 0x000000010600780c */ /* 0x004fe40003f05270 */
[----:B0-----:R-:W-:-:S04]  /*19c80*/  LOP3.LUT R2, R2, 0x7f, RZ, 0xc0, !PT ;  /* 0x0000007f02027812 */ /* 0x001fc800078ec0ff */
[----:B------:R-:W-:Y:S02]  /*19c90*/  SHF.R.U32.HI R2, RZ, 0x3, R2 ;  /* 0x00000003ff027819 */ /* 0x000fe40000011602 */
[----:B---3--:R-:W-:-:S05]  /*19ca0*/  SHF.L.U32 R4, R4, 0x4, RZ ;  /* 0x0000000404047819 */ /* 0x008fca00000006ff */
[----:B------:R-:W0:Y:S01]  /*19cb0*/  @P0 LDC R3, c[0x0][0x438] ;  /* 0x00010e00ff030b82 */ /* 0x000e220000000800 */
[----:B------:R-:W-:-:S04]  /*19cc0*/  LOP3.LUT R4, R2, 0x70, R4, 0xf8, !PT ;  /* 0x0000007002047812 */ /* 0x000fc800078ef804 */
[----:B------:R-:W-:-:S03]  /*19cd0*/  ISETP.GT.U32.AND P1, PT, R4, 0x5f, PT ;  /* 0x0000005f0400780c */ /* 0x000fc60003f24070 */
[----:B------:R-:W2:Y:S01]  /*19ce0*/  @P0 LDC R2, c[0x0][0x434] ;  /* 0x00010d00ff020b82 */ /* 0x000ea20000000800 */
[----:B------:R-:W-:-:S04]  /*19cf0*/  IMAD.IADD R7, R4, 0x1, R7 ;  /* 0x0000000104077824 */ /* 0x000fc800078e0207 */
[----:B------:R-:W-:-:S05]  /*19d00*/  IMAD.MOV.U32 R11, RZ, RZ, R7 ;  /* 0x000000ffff0b7224 */ /* 0x000fca00078e0007 */
[----:B------:R-:W3:Y:S08]  /*19d10*/  @!P1 LDC.64 R4, c[0x0][0x428] ;  /* 0x00010a00ff049b82 */ /* 0x000ef00000000a00 */
[----:B------:R-:W4:Y:S01]  /*19d20*/  @!P1 LDC.64 R8, c[0x0][0x418] ;  /* 0x00010600ff089b82 */ /* 0x000f220000000a00 */
[----:B--2---:R-:W-:-:S05]  /*19d30*/  @P0 IMAD.HI.U32 R2, R7, R2, RZ ;  /* 0x0000000207020227 */ /* 0x004fca00078e00ff */
[----:B0-----:R-:W-:-:S04]  /*19d40*/  @P0 SHF.R.U32.HI R11, RZ, R3, R2 ;  /* 0x00000003ff0b0219 */ /* 0x001fc80000011602 */
[--C-:B------:R-:W-:Y:S01]  /*19d50*/  @!P1 SHF.R.S32.HI R3, RZ, 0x1f, R11.reuse ;  /* 0x0000001fff039819 */ /* 0x100fe2000001140b */
[----:B------:R-:W-:-:S04]  /*19d60*/  @!P1 IMAD.MOV.U32 R2, RZ, RZ, R11 ;  /* 0x000000ffff029224 */ /* 0x000fc800078e000b */
[----:B---3--:R-:W-:-:S04]  /*19d70*/  @!P1 IMAD.WIDE.U32 R2, R28, R4, R2 ;  /* 0x000000041c029225 */ /* 0x008fc800078e0002 */
[----:B------:R-:W-:Y:S01]  /*19d80*/  @!P1 IMAD R4, R33, R4, RZ ;  /* 0x0000000421049224 */ /* 0x000fe200078e02ff */
[----:B----4-:R-:W-:-:S03]  /*19d90*/  @!P1 LEA R8, P0, R2, R8, 0x2 ;  /* 0x0000000802089211 */ /* 0x010fc600078010ff */
        /* <DEDUP_REMOVED lines=15> */
[----:B------:R-:W-:Y:S01]  /*19e90*/  ISETP.GT.AND P2, PT, R2, RZ, PT ;  /* 0x000000ff0200720c */ /* 0x000fe20003f44270 */
[----:B0-----:R-:W-:-:S12]  /*19ea0*/  @!P1 BRA `(.L_x_5408) ;  /* 0x0000000000049947 */ /* 0x001fd80003800000 */
[----:B------:R-:W-:Y:S01]  /*19eb0*/  BPT.TRAP 0x1 ;  /* 0x000000040000795c */ /* 0x000fe20000300000 */
.L_x_5408:
[----:B------:R-:W-:Y:S01]  /*19ec0*/  IMAD R4, R24, 0x8, R22 ;  /* 0x0000000818047824 */ /* 0x000fe200078e0216 */
[----:B------:R-:W-:Y:S01]  /*19ed0*/  SHF.L.U32 R21, R25, 0x1f, RZ ;  /* 0x0000001f19157819 */ /* 0x000fe200000006ff */
[----:B------:R-:W-:Y:S01]  /*19ee0*/  BSSY B1, `(.L_x_5409) ;  /* 0x0000004000017945 */ /* 0x000fe20003800000 */
[----:B------:R-:W-:Y:S02]  /*19ef0*/  SHF.R.S32.HI R17, RZ, 0x1f, R6 ;  /* 0x0000001fff117819 */ /* 0x000fe40000011406 */
[----:B------:R-:W0:Y:S02]  /*19f00*/  SYNCS.PHASECHK.TRANS64.TRYWAIT P0, [R4+URZ+0x22840], R21 ;  /* 0x02284015040075a7 */ /* 0x000e24000800017f */
[----:B0-----:R-:W-:Y:S05]  /*19f10*/  @!P0 BRA `(.L_x_5410) ;  /* 0x00000054005c8947 */ /* 0x001fea0003800000 */
.L_x_5579:
[----:B------:R-:W-:Y:S05]  /*19f20*/  BSYNC B1 ;  /* 0x0000000000017941 */ /* 0x000fea0003800000 */
.L_x_5409:
[----:B------:R-:W2:Y:S01]  /*19f30*/  LDL R2, [R1] ;  /* 0x0000000001027983 */ /* 0x000ea20000100800 */
[----:B------:R-:W-:Y:S01]  /*19f40*/  ULDC.64 UR4, c[0x0][0x300] ;  /* 0x0000c00000047ab9 */ /* 0x000fe20000000a00 */
[----:B-----5:R-:W-:Y:S01]  /*19f50*/  SHF.R.S32.HI R20, RZ, 0x1f, R5 ;  /* 0x0000001fff147819 */ /* 0x020fe20000011405 */
[----:B------:R-:W-:Y:S02]  /*19f60*/  IMAD R3, R17, UR4, RZ ;  /* 0x0000000411037c24 */ /* 0x000fe4000f8e02ff */
[----:B------:R-:W-:Y:S02]  /*19f70*/  IMAD R8, R24, 0x1800, R29 ;  /* 0x0000180018087824 */ /* 0x000fe400078e021d */
[----:B------:R-:W-:Y:S01]  /*19f80*/  IMAD R7, R6, UR5, R3 ;  /* 0x0000000506077c24 */ /* 0x000fe2000f8e0203 */
[----:B--2---:R-:W-:Y:S01]  /*19f90*/  LOP3.LUT P1, RZ, R2, 0x1, RZ, 0xc0, !PT ;  /* 0x0000000102ff7812 */ /* 0x004fe2000782c0ff */
        /* <DEDUP_REMOVED lines=17> */
[----:B------:R-:W2:Y:S01]  /*1a0b0*/  SHFL.IDX PT, R2, R7, RZ, 0x181f ;  /* 0x00181fff07027589 */ /* 0x000ea200000e0000 */
[----:B------:R-:W-:-:S03]  /*1a0c0*/  IMAD R8, R8, 0x2, R22 ;  /* 0x0000000208087824 */ /* 0x000fc600078e0216 */
[----:B------:R-:W3:Y:S01]  /*1a0d0*/  SHFL.IDX PT, R3, R9, RZ, 0x181f ;  /* 0x00181fff09037589 */ /* 0x000ee200000e0000 */
[----:B--2---:R-:W-:-:S05]  /*1a0e0*/  IADD3 R2, P0, R2, R0, RZ ;  /* 0x0000000002027210 */ /* 0x004fca0007f1e0ff */
[----:B---3--:R-:W-:-:S05]  /*1a0f0*/  IMAD.X R3, RZ, RZ, R3, P0 ;  /* 0x000000ffff037224 */ /* 0x008fca00000e0603 */
[----:B------:R-:W-:Y:S01]  /*1a100*/  @!PT LDS RZ, [RZ] ;  /* 0x00000000fffff984 */ /* 0x000fe20000000800 */
        /* <DEDUP_REMOVED lines=8> */
[----:B--2---:R-:W-:-:S04]  /*1a190*/  IADD3 R2, P0, R2, R0, RZ ;  /* 0x0000000002027210 */ /* 0x004fc80007f1e0ff */
[----:B---3--:R-:W-:-:S05]  /*1a1a0*/  IADD3.X R3, RZ, R3, RZ, P0, !PT ;  /* 0x00000003ff037210 */ /* 0x008fca00007fe4ff */
        /* <DEDUP_REMOVED lines=11> */
[----:B------:R2:W-:Y:S04]  /*1a260*/  LDGSTS.E.BYPASS.LTC128B.128 [R8+0x1e400], desc[UR40][R2.64], !P1 ;  /* 0x1e40000002087fae */ /* 0x0005e8000c901d68 */
[----:B--2-4-:R2:W3:Y:S02]  /*1a270*/  SHFL.IDX PT, R2, R7, 0x5, 0x181f ;  /* 0x00b81f0007027f89 */ /* 0x0144e400000e0000 */
.L_x_5593:
[----:B---3--:R-:W-:-:S05]  /*1a280*/  IADD3 R2, P0, R2, R0, RZ ;  /* 0x0000000002027210 */ /* 0x008fca0007f1e0ff */
[----:B------:R-:W-:Y:S01]  /*1a290*/  IMAD.X R3, RZ, RZ, R9, P0 ;  /* 0x000000ffff037224 */ /* 0x000fe200000e0609 */
[----:B------:R-:W-:-:S04]  /*1a2a0*/  PLOP3.LUT P0, PT, PT, PT, PT, 0x80, 0x0 ;  /* 0x000000000000781c */ /* 0x000fc80003f0f070 */
[----:B------:R-:W-:Y:S01]  /*1a2b0*/  @!PT LDS RZ, [RZ] ;  /* 0x00000000fffff984 */ /* 0x000fe20000000800 */
[----:B------:R-:W-:Y:S01]  /*1a2c0*/  @!PT LDS RZ, [RZ] ;  /* 0x00000000fffff984 */ /* 0x000fe20000000800 */
[----:B------:R-:W-:Y:S01]  /*1a2d0*/  @!PT LDS RZ, [RZ] ;  /* 0x00000000fffff984 */ /* 0x000fe20000000800 */
[----:B------:R3:W-:Y:S01]  /*1a2e0*/  LDGSTS.E.BYPASS.LTC128B.128 [R8+0x1ec00], desc[UR40][R2.64], !P1 ;  /* 0x1ec0000002087fae */ /* 0x0007e2000c901d68 */
[----:B------:R-:W-:-:S08]  /*1a2f0*/  NOP ;  /* 0x0000000000007918 */ /* 0x000fd00000000000 */
.L_x_5412:
[----:B------:R-:W-:Y:S02]  /*1a300*/  PLOP3.LUT P1, PT, P1, P0, PT, 0xa2, 0x0 ;  /* 0x000000000000781c */ /* 0x000fe40000f21472 */
[----:B------:R-:W-:-:S08]  /*1a310*/  @P0 R2UR P1, UR4, R4 ;  /* 0x00000000040402ca */ /* 0x000fd00000020000 */
[----:B------:R-:W-:-:S05]  /*1a320*/  @P0 PLOP3.LUT P0, PT, P1, PT, PT, 0x80, 0x0 ;  /* 0x000000000000081c */ /* 0x000fca0000f0f070 */
[----:B------:R-:W-:Y:S01]  /*1a330*/  @!P1 SYNCS.ARRIVE.TRANS64.RED.A0T1 RZ, [UR4+0x22830], RZ ;  /* 0x022830ffffff99a7 */ /* 0x000fe20008200404 */
[----:B------:R-:W-:Y:S07]  /*1a340*/  @!P1 ARRIVES.LDGSTSBAR.64.TRANSCNT [UR4+0x22830] ;  /* 0x02283000ff0099b0 */ /* 0x000fee0008000a84 */
[----:B------:R-:W-:Y:S05]  /*1a350*/  @P0 BRA.U.ANY `(.L_x_5412) ;  /* 0xfffffffd00e80947 */ /* 0x000fea000393ffff */
[----:B------:R-:W-:Y:S01]  /*1a360*/  NOP ;  /* 0x0000000000007918 */ /* 0x000fe20000000000 */
[----:B---3--:R-:W-:-:S04]  /*1a370*/  LOP3.LUT R2, R37, 0x2, RZ, 0xfc, !PT ;  /* 0x0000000225027812 */ /* 0x008fc800078efcff */
[----:B------:R-:W-:-:S13]  /*1a380*/  ISETP.NE.AND P3, PT, R2, 0x3, PT ;  /* 0x000000030200780c */ /* 0x000fda0003f65270 */
[----:B------:R-:W-:Y:S05]  /*1a390*/  @!P3 BRA `(.L_x_5413) ;  /* 0x000000000004b947 */ /* 0x000fea0003800000 */
[----:B------:R-:W-:Y:S01]  /*1a3a0*/  BPT.TRAP 0x1 ;  /* 0x000000040000795c */ /* 0x000fe20000300000 */
.L_x_5413:
[----:B------:R3:W-:Y:S01]  /*1a3b0*/  SYNCS.ARRIVE.TRANS64.A1T0 RZ, [R4+URZ+0x22830], RZ ;  /* 0x022830ff04ff79a7 */ /* 0x0007e2000810003f */
[----:B------:R-:W-:Y:S05]  /*1a3c0*/  @!P3 BRA `(.L_x_5414) ;  /* 0x000000000004b947 */ /* 0x000fea0003800000 */
[----:B------:R-:W-:Y:S01]  /*1a3d0*/  BPT.TRAP 0x1 ;  /* 0x000000040000795c */ /* 0x000fe20000300000 */
.L_x_5414:
[----:B------:R-:W4:Y:S01]  /*1a3e0*/  SYNCS.PHASECHK.TRANS64.TRYWAIT P0, [R4+URZ+0x22860], R21 ;  /* 0x02286015040075a7 */ /* 0x000f22000800017f */
[----:B------:R-:W-:Y:S04]  /*1a3f0*/  BSSY B1, `(.L_x_5415) ;  /* 0x0000002000017945 */ /* 0x000fe80003800000 */
[----:B----4-:R-:W-:Y:S05]  /*1a400*/  @!P0 BRA `(.L_x_5416) ;  /* 0x0000005400d88947 */ /* 0x010fea0003800000 */
.L_x_5594:
[----:B------:R-:W-:Y:S05]  /*1a410*/  BSYNC B1 ;  /* 0x0000000000017941 */ /* 0x000fea0003800000 */
.L_x_5415:
[----:B------:R-:W5:Y:S01]  /*1a420*/  LDL R2, [R1] ;  /* 0x0000000001027983 */ /* 0x000f620000100800 */
[----:B------:R-:W-:Y:S02]  /*1a430*/  ULDC.64 UR4, c[0x0][0x328] ;  /* 0x0000ca0000047ab9 */ /* 0x000fe40000000a00 */
[----:B------:R-:W-:-:S04]  /*1a440*/  IMAD R17, R17, UR4, RZ ;  /* 0x0000000411117c24 */ /* 0x000fc8000f8e02ff */
[----:B------:R-:W-:Y:S01]  /*1a450*/  IMAD R17, R6, UR5, R17 ;  /* 0x0000000506117c24 */ /* 0x000fe2000f8e0211 */
[C---:B-----5:R-:W-:Y:S02]  /*1a460*/  LOP3.LUT P5, RZ, R2.reuse, 0x10, RZ, 0xc0, !PT ;  /* 0x0000001002ff7812 */ /* 0x060fe400078ac0ff */
[C---:B------:R-:W-:Y:S02]  /*1a470*/  LOP3.LUT P4, RZ, R2.reuse, 0x8, RZ, 0xc0, !PT ;  /* 0x0000000802ff7812 */ /* 0x040fe4000788c0ff */
[C---:B------:R-:W-:Y:S02]  /*1a480*/  LOP3.LUT P3, RZ, R2.reuse, 0x4, RZ, 0xc0, !PT ;  /* 0x0000000402ff7812 */ /* 0x040fe4000786c0ff */
[----:B------:R-:W-:Y:S01]  /*1a490*/  LOP3.LUT P1, RZ, R2, 0x2, RZ, 0xc0, !PT ;  /* 0x0000000202ff7812 */ /* 0x000fe2000782c0ff */
[----:B------:R-:W-:Y:S01]  /*1a4a0*/  IMAD.WIDE.U32 R2, R6, UR4, RZ ;  /* 0x0000000406027c25 */ /* 0x000fe2000f8e00ff */
[----:B------:R-:W-:-:S03]  /*1a4b0*/  ULDC.64 UR4, c[0x0][0x338] ;  /* 0x0000ce0000047ab9 */ /* 0x000fc60000000a00 */
[----:B------:R-:W-:Y:S02]  /*1a4c0*/  IMAD.IADD R3, R3, 0x1, R17 ;  /* 0x0000000103037824 */ /* 0x000fe400078e0211 */
[----:B------:R-:W-:Y:S02]  /*1a4d0*/  IMAD R20, R20, UR4, RZ ;  /* 0x0000000414147c24 */ /* 0x000fe4000f8e02ff */
[----:B------:R-:W-:-:S04]  /*1a4e0*/  IMAD.WIDE.U32 R2, R5, UR4, R2 ;  /* 0x0000000405027c25 */ /* 0x000fc8000f8e0002 */
[----:B--2---:R-:W-:Y:S01]  /*1a4f0*/  IMAD R7, R5, UR5, R20 ;  /* 0x0000000505077c24 */ /* 0x004fe2000f8e0214 */
        /* <DEDUP_REMOVED lines=14> */
[----:B------:R-:W5:Y:S04]  /*1a5e0*/  SHFL.IDX PT, R3, R7, RZ, 0x181f ;  /* 0x00181fff07037589 */ /* 0x000f6800000e0000 */
[----:B------:R-:W-:Y:S01]  /*1a5f0*/  SHFL.IDX PT, R8, R7, 0x1, 0x181f ;  /* 0x00381f0007087f89 */ /* 0x000fe200000e0000 */
[----:B--2---:R-:W-:-:S03]  /*1a600*/  IADD3 R2, P0, R14, R0, RZ ;  /* 0x000000000e027210 */ /* 0x004fc60007f1e0ff */
[----:B------:R-:W2:Y:S02]  /*1a610*/  SHFL.IDX PT, R14, R5, 0x1, 0x181f ;  /* 0x00381f00050e7f89 */ /* 0x000ea400000e0000 */
[----:B-----5:R-:W-:-:S05]  /*1a620*/  IMAD.X R3, RZ, RZ, R3, P0 ;  /* 0x000000ffff037224 */ /* 0x020fca00000e0603 */
[----:B------:R-:W-:Y:S04]  /*1a630*/  LDGSTS.E.BYPASS.LTC128B.128 [R6+0x400], desc[UR40][R2.64], !P5 ;  /* 0x0040000002067fae */ /* 0x000fe8000e901d68 */
[----:B------:R-:W-:Y:S04]  /*1a640*/  LDGSTS.E.BYPASS.LTC128B.128 [R6+0x3400], desc[UR40][R2.64+0x80], !P4 ;  /* 0x0340008002067fae */ /* 0x000fe8000e101d68 */
[----:B------:R-:W-:Y:S04]  /*1a650*/  LDGSTS.E.BYPASS.LTC128B.128 [R6+0x6400], desc[UR40][R2.64+0x100], !P3 ;  /* 0x0640010002067fae */ /* 0x000fe8000d901d68 */
[----:B------:R2:W-:Y:S02]  /*1a660*/  LDGSTS.E.BYPASS.LTC128B.128 [R6+0x9400], desc[UR40][R2.64+0x180], !P1 ;  /* 0x0940018002067fae */ /* 0x0005e4000c901d68 */
[----:B--2---:R-:W-:-:S02]  /*1a670*/  IADD3 R2, P0, R14, R0, RZ ;  /* 0x000000000e027210 */ /* 0x004fc40007f1e0ff */
[----:B------:R-:W2:Y:S03]  /*1a680*/  SHFL.IDX PT, R14, R5, 0x2, 0x181f ;  /* 0x00581f00050e7f89 */ /* 0x000ea600000e0000 */
[----:B------:R-:W-:Y:S02]  /*1a690*/  IMAD.X R3, RZ, RZ, R8, P0 ;  /* 0x000000ffff037224 */ /* 0x000fe400000e0608 */
[----:B------:R-:W5:Y:S04]  /*1a6a0*/  SHFL.IDX PT, R8, R7, 0x2, 0x181f ;  /* 0x00581f0007087f89 */ /* 0x000f6800000e0000 */
[----:B------:R-:W-:Y:S04]  /*1a6b0*/  LDGSTS.E.BYPASS.LTC128B.128 [R6+0xc00], desc[UR40][R2.64], !P5 ;  /* 0x00c0000002067fae */ /* 0x000fe8000e901d68 */
[----:B------:R-:W-:Y:S04]  /*1a6c0*/  LDGSTS.E.BYPASS.LTC128B.128 [R6+0x3c00], desc[UR40][R2.64+0x80], !P4 ;  /* 0x03c0008002067fae */ /* 0x000fe8000e101d68 */
[----:B------:R-:W-:Y:S04]  /*1a6d0*/  LDGSTS.E.BYPASS.LTC128B.128 [R6+0x6c00], desc[UR40][R2.64+0x100], !P3 ;  /* 0x06c0010002067fae */ /* 0x000fe8000d901d68 */
[----:B------:R2:W-:Y:S02]  /*1a6e0*/  LDGSTS.E.BYPASS.LTC128B.128 [R6+0x9c00], desc[UR40][R2.64+0x180], !P1 ;  /* 0x09c0018002067fae */ /* 0x0005e4000c901d68 */
[----:B--2---:R-:W-:-:S02]  /*1a6f0*/  IADD3 R2, P0, R14, R0, RZ ;  /* 0x000000000e027210 */ /* 0x004fc40007f1e0ff */
[----:B------:R-:W2:Y:S03]  /*1a700*/  SHFL.IDX PT, R14, R5, 0x3, 0x181f ;  /* 0x00781f00050e7f89 */ /* 0x000ea600000e0000 */
[----:B-----5:R-:W-:Y:S02]  /*1a710*/  IMAD.X R3, RZ, RZ, R8, P0 ;  /* 0x000000ffff037224 */ /* 0x020fe400000e0608 */
        /* <DEDUP_REMOVED lines=14> */
[----:B------:R2:W0:Y:S03]  /*1a800*/  SHFL.IDX PT, R14, R5, 0x5, 0x181f ;  /* 0x00b81f00050e7f89 */ /* 0x00042600000e0000 */
[----:B-----5:R-:W-:Y:S02]  /*1a810*/  IMAD.X R3, RZ, RZ, R8, P0 ;  /* 0x000000ffff037224 */ /* 0x020fe400000e0608 */
[----:B------:R2:W0:Y:S04]  /*1a820*/  SHFL.IDX PT, R8, R7, 0x5, 0x181f ;  /* 0x00b81f0007087f89 */ /* 0x00042800000e0000 */
[----:B------:R2:W-:Y:S04]  /*1a830*/  LDGSTS.E.BYPASS.LTC128B.128 [R6+0x2400], desc[UR40][R2.64], !P5 ;  /* 0x0240000002067fae */ /* 0x0005e8000e901d68 */
[----:B------:R2:W-:Y:S04]  /*1a840*/  LDGSTS.E.BYPASS.LTC128B.128 [R6+0x5400], desc[UR40][R2.64+0x80], !P4 ;  /* 0x0540008002067fae */ /* 0x0005e8000e101d68 */
[----:B------:R2:W-:Y:S04]  /*1a850*/  LDGSTS.E.BYPASS.LTC128B.128 [R6+0x8400], desc[UR40][R2.64+0x100], !P3 ;  /* 0x0840010002067fae */ /* 0x0005e8000d901d68 */
[----:B------:R2:W-:Y:S02]  /*1a860*/  LDGSTS.E.BYPASS.LTC128B.128 [R6+0xb400], desc[UR40][R2.64+0x180], !P1 ;  /* 0x0b40018002067fae */ /* 0x0005e4000c901d68 */
.L_x_5608:
        /* <DEDUP_REMOVED lines=11> */
.L_x_5418:
        /* <DEDUP_REMOVED lines=11> */
.L_x_5419:
[----:B------:R0:W-:Y:S01]  /*1a9d0*/  SYNCS.ARRIVE.TRANS64.A1T0 RZ, [R4+URZ+0x22850], RZ ;  /* 0x022850ff04ff79a7 */ /* 0x0001e2000810003f */
[----:B------:R-:W-:Y:S05]  /*1a9e0*/  @P2 BRA `(.L_x_5420) ;  /* 0xfffffff000882947 */ /* 0x000fea000383ffff */
.L_x_5407:
[----:B------:R-:W-:Y:S05]  /*1a9f0*/  BSYNC B0 ;  /* 0x0000000000007941 */ /* 0x000fea0003800000 */
.L_x_5406:
[----:B------:R-:W2:Y:S01]  /*1aa00*/  S2R R2, SR_TID.X ;  /* 0x0000000000027919 */ /* 0x000ea20000002100 */
[----:B------:R-:W-:Y:S01]  /*1aa10*/  VIADD R24, R24, 0x1 ;  /* 0x0000000118187836 */ /* 0x000fe20000000000 */
[----:B------:R-:W-:Y:S04]  /*1aa20*/  BSSY B0, `(.L_x_5421) ;  /* 0x0000013000007945 */ /* 0x000fe80003800000 */
[----:B------:R-:W-:-:S04]  /*1aa30*/  ISETP.NE.AND P0, PT, R24, 0x2, PT ;  /* 0x000000021800780c */ /* 0x000fc80003f05270 */
[----:B------:R-:W-:-:S04]  /*1aa40*/  SEL R0, RZ, 0x1, P0 ;  /* 0x00000001ff007807 */ /* 0x000fc80000000000 */
[----:B------:R-:W-:Y:S02]  /*1aa50*/  LOP3.LUT R25, R25, R0, RZ, 0x3c, !PT ;  /* 0x0000000019197212 */ /* 0x000fe400078e3cff */
[----:B--2---:R-:W-:-:S04]  /*1aa60*/  LOP3.LUT R2, R2, 0x7f, RZ, 0xc0, !PT ;  /* 0x0000007f02027812 */ /* 0x004fc800078ec0ff */
[----:B------:R-:W-:-:S13]  /*1aa70*/  ISETP.NE.AND P1, PT, R2, RZ, PT ;  /* 0x000000ff0200720c */ /* 0x000fda0003f25270 */
[----:B------:R-:W-:Y:S05]  /*1aa80*/  @P1 BRA `(.L_x_5422) ;  /* 0x0000000000301947 */ /* 0x000fea0003800000 */
[----:B------:R-:W2:Y:S01]  /*1aa90*/  S2R R5, SR_LANEID ;  /* 0x0000000000057919 */ /* 0x000ea20000000000 */
[----:B------:R-:W-:Y:S01]  /*1aaa0*/  VOTEU.ANY UR4, UPT, PT ;  /* 0x0000000000047886 */ /* 0x000fe200038e0100 */
[----:B------:R-:W5:Y:S01]  /*1aab0*/  LDC.64 R2, c[0x0][0xc60] ;  /* 0x00031800ff027b82 */ /* 0x000f620000000a00 */
[----:B------:R-:W2:Y:S02]  /*1aac0*/  FLO.U32 R0, UR4 ;  /* 0x0000000400007d00 */ /* 0x000ea400080e0000 */
[----:B--2---:R-:W-:-:S06]  /*1aad0*/  ISETP.EQ.U32.AND P1, PT, R0, R5, PT ;  /* 0x000000050000720c */ /* 0x004fcc0003f22070 */
[----:B------:R-:W5:Y:S07]  /*1aae0*/  POPC R5, UR4 ;  /* 0x0000000400057d09 */ /* 0x000f6e0008000000 */
[----:B-----5:R-:W2:Y:S01]  /*1aaf0*/  @P1 ATOMG.E.ADD.STRONG.GPU PT, R3, desc[UR40][R2.64], R5 ;  /* 0x00000005020319a8 */ /* 0x020ea200081ee1e8 */
[----:B0--34-:R-:W0:Y:S02]  /*1ab00*/  S2R R4, SR_LTMASK ;  /* 0x0000000000047919 */ /* 0x019e240000003900 */
[----:B0-----:R-:W-:-:S04]  /*1ab10*/  LOP3.LUT R4, R4, UR4, RZ, 0xc0, !PT ;  /* 0x0000000404047c12 */ /* 0x001fc8000f8ec0ff */
[----:B------:R-:W0:Y:S01]  /*1ab20*/  POPC R7, R4 ;  /* 0x0000000400077309 */ /* 0x000e220000000000 */
[----:B--2---:R-:W0:Y:S02]  /*1ab30*/  SHFL.IDX PT, R0, R3, R0, 0x1f ;  /* 0x00001f0003007589 */ /* 0x004e2400000e0000 */
[----:B0-----:R-:W-:-:S07]  /*1ab40*/  IADD3 R16, R0, UR36, R7 ;  /* 0x0000002400107c10 */ /* 0x001fce000fffe007 */
.L_x_5422:
[----:B------:R-:W-:Y:S05]  /*1ab50*/  BSYNC B0 ;  /* 0x0000000000007941 */ /* 0x000fea0003800000 */
.L_x_5421:
[----:B------:R-:W-:-:S07]  /*1ab60*/  SEL R24, R24, RZ, P0 ;  /* 0x000000ff18187207 */ /* 0x000fce0000000000 */
.L_x_5381:
[----:B------:R-:W-:Y:S05]  /*1ab70*/  BSYNC B7 ;  /* 0x0000000000077941 */ /* 0x000fea0003800000 */
.L_x_5379:
[----:B------:R-:W2:Y:S02]  /*1ab80*/  LDL R0, [R1] ;  /* 0x0000000001007983 */ /* 0x000ea40000100800 */
[----:B--2---:R-:W-:-:S13]  /*1ab90*/  LOP3.LUT P0, RZ, R0, 0x80, RZ, 0xc0, !PT ;  /* 0x0000008000ff7812 */ /* 0x004fda000780c0ff */
[----:B------:R-:W-:Y:S05]  /*1aba0*/  @!P0 BRA `(.L_x_5423) ;  /* 0x0000000000248947 */ /* 0x000fea0003800000 */
[----:B------:R-:W-:Y:S05]  /*1abb0*/  WARPSYNC.ALL ;  /* 0x0000000000007948 */ /* 0x000fea0003800000 */
[----:B------:R-:W2:Y:S08]  /*1abc0*/  S2UR UR5, SR_CgaCtaId ;  /* 0x00000000000579c3 */ /* 0x000eb00000008800 */
[----:B------:R-:W-:Y:S06]  /*1abd0*/  BAR.SYNC.DEFER_BLOCKING 0x5, 0x180 ;  /* 0x0146000000007b1d */ /* 0x000fec0000010000 */
[----:B------:R-:W-:-:S02]  /*1abe0*/  UMOV UR4, 0x400 ;  /* 0x0000040000047882 */ /* 0x000fc40000000000 */
[----:B--2---:R-:W-:-:S06]  /*1abf0*/  ULEA UR4, UR5, UR4, 0x18 ;  /* 0x0000000405047291 */ /* 0x004fcc000f8ec03f */
[----:B------:R-:W-:-:S05]  /*1ac00*/  IMAD.U32 R22, RZ, RZ, UR4 ;  /* 0x00000004ff167e24 */ /* 0x000fca000f8e00ff */
[----:B------:R2:W0:Y:S01]  /*1ac10*/  LDS.128 R16, [R22+0x228d0] ;  /* 0x0228d00016107984 */ /* 0x0004220000000c00 */
[----:B------:R-:W-:Y:S06]  /*1ac20*/  BAR.ARV 0x4, 0x180 ;  /* 0x0106000000007b1d */ /* 0x000fec0000002000 */
[----:B------:R-:W-:Y:S05]  /*1ac30*/  BRA `(.L_x_5424) ;  /* 0x0000000800cc7947 */ /* 0x000fea0003800000 */
.L_x_5423:
        /* <DEDUP_REMOVED lines=11> */
[----:B------:R-:W-:Y:S02]  /*1acf0*/  MOV R17, RZ ;  /* 0x000000ff00117202 */ /* 0x000fe40000000f00 */
[C---:B------:R-:W-:Y:S01]  /*1ad00*/  ISETP.GE.U32.AND P2, PT, R8.reuse, 0x2, PT ;  /* 0x000000020800780c */ /* 0x040fe20003f46070 */
[----:B------:R-:W-:Y:S01]  /*1ad10*/  SHFL.IDX PT, R0, R16, RZ, 0x1f ;  /* 0x00001fff10007589 */ /* 0x000fe200000e0000 */
[C---:B------:R-:W-:Y:S02]  /*1ad20*/  ISETP.GE.U32.AND P3, PT, R8.reuse, 0x4, PT ;  /* 0x000000040800780c */ /* 0x040fe40003f66070 */
[C---:B------:R-:W-:Y:S02]  /*1ad30*/  ISETP.GE.U32.AND P4, PT, R8.reuse, 0x8, PT ;  /* 0x000000080800780c */ /* 0x040fe40003f86070 */
[C---:B------:R-:W-:Y:S01]  /*1ad40*/  ISETP.GE.U32.AND P5, PT, R8.reuse, 0x10, PT ;  /* 0x000000100800780c */ /* 0x040fe20003fa6070 */
[----:B--2---:R-:W-:Y:S01]  /*1ad50*/  @!P1 IMAD.MOV.U32 R17, RZ, RZ, R2 ;  /* 0x000000ffff119224 */ /* 0x004fe200078e0002 */
[----:B------:R-:W-:-:S04]  /*1ad60*/  ISETP.NE.AND P1, PT, R8, RZ, PT ;  /* 0x000000ff0800720c */ /* 0x000fc80003f25270 */
[----:B------:R-:W0:Y:S02]  /*1ad70*/  SHFL.UP PT, R14, R17, 0x1, RZ ;  /* 0x04200000110e7989 */ /* 0x000e2400000e00ff */
[----:B0--34-:R-:W-:-:S05]  /*1ad80*/  SEL R4, R14, RZ, P1 ;  /* 0x000000ff0e047207 */ /* 0x019fca0000800000 */
[----:B------:R-:W-:-:S05]  /*1ad90*/  IMAD.IADD R4, R17, 0x1, R4 ;  /* 0x0000000111047824 */ /* 0x000fca00078e0204 */
[----:B------:R-:W0:Y:S02]  /*1ada0*/  SHFL.UP PT, R14, R4, 0x2, RZ ;  /* 0x04400000040e7989 */ /* 0x000e2400000e00ff */
[----:B0-----:R-:W-:-:S05]  /*1adb0*/  SEL R5, R14, RZ, P2 ;  /* 0x000000ff0e057207 */ /* 0x001fca0001000000 */
[----:B------:R-:W-:Y:S02]  /*1adc0*/  IMAD.IADD R6, R4, 0x1, R5 ;  /* 0x0000000104067824 */ /* 0x000fe400078e0205 */
[----:B------:R-:W-:Y:S04]  /*1add0*/  SHFL.IDX PT, R5, R16, 0x1, 0x1f ;  /* 0x00201f0010057f89 */ /* 0x000fe800000e0000 */
        /* <DEDUP_REMOVED lines=10> */
.L_x_5618:
[----:B------:R-:W-:Y:S02]  /*1ae80*/  ULDC UR4, c[0x0][0xc38] ;  /* 0x00030e0000047ab9 */ /* 0x000fe40000000800 */
[----:B------:R-:W-:-:S04]  /*1ae90*/  IMAD.U32 R4, RZ, RZ, UR4 ;  /* 0x00000004ff047e24 */ /* 0x000fc8000f8e00ff */
[----:B--2---:R-:W-:-:S04]  /*1aea0*/  IMAD R14, R14, R4, RZ ;  /* 0x000000040e0e7224 */ /* 0x004fc800078e02ff */
[----:B------:R-:W-:-:S05]  /*1aeb0*/  IMAD.IADD R5, R5, 0x1, R14 ;  /* 0x0000000105057824 */ /* 0x000fca00078e020e */
[----:B------:R-:W-:-:S13]  /*1aec0*/  ISETP.GT.AND P6, PT, R5, R0, PT ;  /* 0x000000000500720c */ /* 0x000fda0003fc4270 */
[----:B------:R-:W-:Y:S05]  /*1aed0*/  @P6 BRA `(.L_x_5426) ;  /* 0x00000000009c6947 */ /* 0x000fea0003800000 */
.L_x_5431:
        /* <DEDUP_REMOVED lines=14> */
.L_x_5429:
[----:B------:R-:W-:Y:S05]  /*1afc0*/  BSYNC B0 ;  /* 0x0000000000007941 */ /* 0x000fea0003800000 */
.L_x_5428:
[----:B------:R-:W-:-:S03]  /*1afd0*/  UMOV UR4, 0xffffffff ;  /* 0xffffffff00047882 */ /* 0x000fc60000000000 */
[----:B------:R-:W-:Y:S05]  /*1afe0*/  BRA.DIV UR4, `(.L_x_5430) ;  /* 0x0000005604e07947 */ /* 0x000fea000b800000 */
[----:B-----5:R-:W2:Y:S02]  /*1aff0*/  SHFL.UP PT, R14, R17, 0x1, RZ ;  /* 0x04200000110e7989 */ /* 0x020ea400000e00ff */
[----:B--2---:R-:W-:-:S05]  /*1b000*/  SEL R14, R14, RZ, P1 ;  /* 0x000000ff0e0e7207 */ /* 0x004fca0000800000 */
        /* <DEDUP_REMOVED lines=14> */
.L_x_5626:
[----:B------:R-:W-:Y:S02]  /*1b0f0*/  ULDC UR4, c[0x0][0xc38] ;  /* 0x00030e0000047ab9 */ /* 0x000fe40000000800 */
[----:B------:R-:W-:-:S05]  /*1b100*/  MOV R4, UR4 ;  /* 0x0000000400047c02 */ /* 0x000fca0008000f00 */
[----:B--2---:R-:W-:-:S04]  /*1b110*/  IMAD R14, R14, R4, RZ ;  /* 0x000000040e0e7224 */ /* 0x004fc800078e02ff */
[----:B------:R-:W-:-:S05]  /*1b120*/  IMAD.IADD R5, R14, 0x1, R5 ;  /* 0x000000010e057824 */ /* 0x000fca00078e0205 */
[----:B------:R-:W-:-:S13]  /*1b130*/  ISETP.GT.AND P6, PT, R5, R0, PT ;  /* 0x000000000500720c */ /* 0x000fda0003fc4270 */
[----:B------:R-:W-:Y:S05]  /*1b140*/  @!P6 BRA `(.L_x_5431) ;  /* 0xfffffffc0064e947 */ /* 0x000fea000383ffff */
.L_x_5426:
        /* <DEDUP_REMOVED lines=8> */
.L_x_5630:
[----:B------:R-:W-:Y:S01]  /*1b1d0*/  ISETP.NE.AND P0, PT, R3, RZ, PT ;  /* 0x000000ff0300720c */ /* 0x000fe20003f05270 */
[----:B------:R-:W-:-:S12]  /*1b1e0*/  IMAD.MOV.U32 R14, RZ, RZ, RZ ;  /* 0x000000ffff0e7224 */ /* 0x000fd800078e00ff */
[----:B------:R-:W-:Y:S05]  /*1b1f0*/  @!P0 BRA `(.L_x_5433) ;  /* 0x0000000000108947 */ /* 0x000fea0003800000 */
[----:B------:R-:W-:Y:S01]  /*1b200*/  UMOV UR4, 0xffffffff ;  /* 0xffffffff00047882 */ /* 0x000fe20000000000 */
[----:B------:R-:W-:Y:S02]  /*1b210*/  VIADD R12, R6, 0xffffffff ;  /* 0xffffffff060c7836 */ /* 0x000fe40000000000 */
[----:B------:R-:W-:Y:S05]  /*1b220*/  BRA.DIV UR4, `(.L_x_5434) ;  /* 0x0000005a04547947 */ /* 0x000fea000b800000 */
[----:B------:R4:W0:Y:S02]  /*1b230*/  SHFL.IDX PT, R14, R2, R12, 0x1f ;  /* 0x00001f0c020e7589 */ /* 0x00082400000e0000 */
.L_x_5433:
        /* <DEDUP_REMOVED lines=9> */
[----:B0-----:R-:W1:Y:S02]  /*1b2d0*/  MUFU.RCP R9, R9 ;  /* 0x0000000900097308 */ /* 0x001e640000001000 */
[----:B-1----:R-:W-:-:S06]  /*1b2e0*/  VIADD R10, R9, 0xffffffe ;  /* 0x0ffffffe090a7836 */ /* 0x002fcc0000000000 */
        /* <DEDUP_REMOVED lines=20> */
[----:B------:R-:W-:Y:S01]  /*1b430*/  IMAD R0, R7, R2, RZ ;  /* 0x0000000207007224 */ /* 0x000fe200078e02ff */
[----:B------:R-:W-:-:S03]  /*1b440*/  IADD3 R2, -R2, RZ, RZ ;  /* 0x000000ff02027210 */ /* 0x000fc60007ffe1ff */
        /* <DEDUP_REMOVED lines=33> */
.L_x_5427:
[----:B------:R-:W-:Y:S01]  /*1b660*/  UMOV UR4, URZ ;  /* 0x0000003f00047c82 */ /* 0x000fe20008000000 */
[----:B------:R-:W-:Y:S01]  /*1b670*/  UMOV UR5, URZ ;  /* 0x0000003f00057c82 */ /* 0x000fe20008000000 */
[----:B------:R-:W-:Y:S01]  /*1b680*/  ULDC UR6, c[0x0][0xc3c] ;  /* 0x00030f0000067ab9 */ /* 0x000fe20000000800 */
[----:B------:R-:W-:Y:S02]  /*1b690*/  IMAD.MOV.U32 R16, RZ, RZ, R0 ;  /* 0x000000ffff107224 */ /* 0x000fe400078e0000 */
[----:B------:R-:W-:Y:S02]  /*1b6a0*/  IMAD.U32 R17, RZ, RZ, UR4 ;  /* 0x00000004ff117e24 */ /* 0x000fe4000f8e00ff */
[----:B------:R-:W-:Y:S02]  /*1b6b0*/  IMAD.U32 R18, RZ, RZ, UR5 ;  /* 0x00000005ff127e24 */ /* 0x000fe4000f8e00ff */
[----:B------:R-:W-:-:S07]  /*1b6c0*/  IMAD.U32 R19, RZ, RZ, UR6 ;  /* 0x00000006ff137e24 */ /* 0x000fce000f8e00ff */
.L_x_5435:
        /* <DEDUP_REMOVED lines=10> */
.L_x_5424:
[----:B------:R-:W-:Y:S02]  /*1b770*/  ULDC UR4, c[0x0][0xc3c] ;  /* 0x00030f0000047ab9 */ /* 0x000fe40000000800 */
[----:B0-----:R-:W-:-:S13]  /*1b780*/  ISETP.GE.AND P0, PT, R19, UR4, PT ;  /* 0x0000000413007c0c */ /* 0x001fda000bf06270 */
[----:B------:R-:W-:Y:S05]  /*1b790*/  @!P0 BRA `(.L_x_5436) ;  /* 0xffffffa000ec8947 */ /* 0x000fea000383ffff */
[----:B------:R-:W-:Y:S05]  /*1b7a0*/  BSYNC B8 ;  /* 0x0000000000087941 */ /* 0x000fea0003800000 */
.L_x_5337:
[----:B------:R-:W5:Y:S01]  /*1b7b0*/  LDL.LU R0, [R1+0x24] ;  /* 0x0000240001007983 */ /* 0x000f620000300800 */
[----:B------:R-:W-:Y:S01]  /*1b7c0*/  BSSY B0, `(.L_x_5437) ;  /* 0x000000b000007945 */ /* 0x000fe20003800000 */
[----:B------:R-:W1:Y:S01]  /*1b7d0*/  S2R R5, SR_CgaCtaId ;  /* 0x0000000000057919 */ /* 0x000e620000008800 */
[----:B-----5:R-:W-:-:S05]  /*1b7e0*/  VIADD R0, R0, 0x1 ;  /* 0x0000000100007836 */ /* 0x020fca0000000000 */
        /* <DEDUP_REMOVED lines=8> */
.L_x_5633:
[----:B------:R-:W-:Y:S05]  /*1b870*/  BSYNC B0 ;  /* 0x0000000000007941 */ /* 0x000fea0003800000 */
.L_x_5437:
[----:B------:R-:W-:-:S03]  /*1b880*/  UMOV UR4, 0xffffffff ;  /* 0xffffffff00047882 */ /* 0x000fc60000000000 */
[----:B------:R-:W-:Y:S05]  /*1b890*/  BRA.DIV UR4, `(.L_x_5439) ;  /* 0x0000005204f07947 */ /* 0x000fea000b800000 */
[----:B0-----:R-:W0:Y:S02]  /*1b8a0*/  S2R R0, SR_TID.X ;  /* 0x0000000000007919 */ /* 0x001e240000002100 */
[----:B0-----:R-:W-:-:S04]  /*1b8b0*/  SHF.R.U32.HI R0, RZ, 0x5, R0 ;  /* 0x00000005ff007819 */ /* 0x001fc80000011600 */
[----:B------:R-:W-:-:S05]  /*1b8c0*/  LOP3.LUT R0, R0, 0x3, RZ, 0xc0, !PT ;  /* 0x0000000300007812 */ /* 0x000fca00078ec0ff */
[----:B------:R0:W1:Y:S02]  /*1b8d0*/  SHFL.IDX PT, R14, R0, RZ, 0x1f ;  /* 0x00001fff000e7589 */ /* 0x00006400000e0000 */
.L_x_5636:
[----:B-1----:R-:W-:-:S13]  /*1b8e0*/  ISETP.NE.AND P0, PT, R14, RZ, PT ;  /* 0x000000ff0e00720c */ /* 0x002fda0003f05270 */
[----:B------:R-:W-:Y:S05]  /*1b8f0*/  @P0 BRA `(.L_x_5168) ;  /* 0x0000000000840947 */ /* 0x000fea0003800000 */
[----:B------:R-:W-:-:S03]  /*1b900*/  UMOV UR4, 0xffffffff ;  /* 0xffffffff00047882 */ /* 0x000fc60000000000 */
[----:B------:R-:W-:Y:S05]  /*1b910*/  BRA.DIV UR4, `(.L_x_5440) ;  /* 0x0000005604047947 */ /* 0x000fea000b800000 */
[----:B------:R-:W-:-:S13]  /*1b920*/  ELECT P6, URZ, PT ;  /* 0x00000000003f782f */ /* 0x000fda00038c0000 */
.L_x_5639:
[----:B------:R-:W-:Y:S05]  /*1b930*/  @!P6 BRA `(.L_x_5168) ;  /* 0x000000000074e947 */ /* 0x000fea0003800000 */
[----:B------:R-:W-:-:S04]  /*1b940*/  LOP3.LUT R37, R37, 0x2, RZ, 0xfc, !PT ;  /* 0x0000000225257812 */ /* 0x000fc800078efcff */
[----:B------:R-:W-:-:S13]  /*1b950*/  ISETP.NE.AND P0, PT, R37, 0x3, PT ;  /* 0x000000032500780c */ /* 0x000fda0003f05270 */
[----:B------:R-:W-:Y:S05]  /*1b960*/  @!P0 BRA `(.L_x_5441) ;  /* 0x0000000000048947 */ /* 0x000fea0003800000 */
[----:B------:R-:W-:Y:S01]  /*1b970*/  BPT.TRAP 0x1 ;  /* 0x000000040000795c */ /* 0x000fe20000300000 */
.L_x_5441:
[C---:B------:R-:W-:Y:S01]  /*1b980*/  LEA R3, R24.reuse, R5, 0x3 ;  /* 0x0000000518037211 */ /* 0x040fe200078e18ff */
[----:B------:R-:W-:Y:S01]  /*1b990*/  VIADD R24, R24, 0x1 ;  /* 0x0000000118187836 */ /* 0x000fe20000000000 */
[----:B------:R-:W-:-:S04]  /*1b9a0*/  SHF.L.U32 R2, R25, 0x1f, RZ ;  /* 0x0000001f19027819 */ /* 0x000fc800000006ff */
[----:B------:R-:W1:Y:S01]  /*1b9b0*/  SYNCS.PHASECHK.TRANS64.TRYWAIT P1, [R3+URZ+0x22840], R2 ;  /* 0x02284002030075a7 */ /* 0x000e62000802017f */
[----:B------:R-:W-:-:S04]  /*1b9c0*/  ISETP.NE.AND P2, PT, R24, 0x2, PT ;  /* 0x000000021800780c */ /* 0x000fc80003f45270 */
[----:B0-----:R-:W-:Y:S01]  /*1b9d0*/  SEL R0, RZ, 0x1, P2 ;  /* 0x00000001ff007807 */ /* 0x001fe20001000000 */
[----:B-1----:R-:W-:Y:S08]  /*1b9e0*/  @!P1 BRA `(.L_x_5442) ;  /* 0x0000005000f09947 */ /* 0x002ff00003800000 */
.L_x_5640:
[----:B------:R-:W-:Y:S02]  /*1b9f0*/  SEL R24, R24, RZ, P2 ;  /* 0x000000ff18187207 */ /* 0x000fe40001000000 */
[----:B------:R-:W-:Y:S01]  /*1ba00*/  LOP3.LUT R0, R25, R0, RZ, 0x3c, !PT ;  /* 0x0000000019007212 */ /* 0x000fe200078e3cff */
[----:B------:R-:W-:Y:S06]  /*1ba10*/  @!P0 BRA `(.L_x_5443) ;  /* 0x0000000000048947 */ /* 0x000fec0003800000 */
[----:B------:R-:W-:Y:S01]  /*1ba20*/  BPT.TRAP 0x1 ;  /* 0x000000040000795c */ /* 0x000fe20000300000 */
.L_x_5443:
[----:B------:R-:W-:Y:S01]  /*1ba30*/  IMAD R5, R24, 0x8, R5 ;  /* 0x0000000818057824 */ /* 0x000fe200078e0205 */
[----:B------:R-:W-:-:S04]  /*1ba40*/  SHF.L.U32 R0, R0, 0x1f, RZ ;  /* 0x0000001f00007819 */ /* 0x000fc800000006ff */
[----:B------:R-:W1:Y:S02]  /*1ba50*/  SYNCS.PHASECHK.TRANS64.TRYWAIT P1, [R5+URZ+0x22840], R0 ;  /* 0x02284000050075a7 */ /* 0x000e64000802017f */
[----:B-1----:R-:W-:Y:S05]  /*1ba60*/  @!P1 BRA `(.L_x_5444) ;  /* 0x0000005000e49947 */ /* 0x002fea0003800000 */
.L_x_5641:
[----:B------:R-:W-:Y:S05]  /*1ba70*/  @!P0 BRA `(.L_x_5445) ;  /* 0x0000000000048947 */ /* 0x000fea0003800000 */
[----:B------:R-:W-:Y:S01]  /*1ba80*/  BPT.TRAP 0x1 ;  /* 0x000000040000795c */ /* 0x000fe20000300000 */
.L_x_5445:
[----:B------:R-:W5:Y:S02]  /*1ba90*/  SYNCS.PHASECHK.TRANS64.TRYWAIT P1, [R3+URZ+0x22860], R2 ;  /* 0x02286002030075a7 */ /* 0x000f64000802017f */
[----:B-----5:R-:W-:Y:S05]  /*1baa0*/  @!P1 BRA `(.L_x_5446) ;  /* 0x0000005000e89947 */ /* 0x020fea0003800000 */
.L_x_5642:
[----:B------:R-:W-:Y:S05]  /*1bab0*/  @!P0 BRA `(.L_x_5447) ;  /* 0x0000000000048947 */ /* 0x000fea0003800000 */
[----:B------:R-:W-:Y:S01]  /*1bac0*/  BPT.TRAP 0x1 ;  /* 0x000000040000795c */ /* 0x000fe20000300000 */
.L_x_5447:
[----:B------:R0:W0:Y:S02]  /*1bad0*/  SYNCS.PHASECHK.TRANS64.TRYWAIT P0, [R5+URZ+0x22860], R0 ;  /* 0x02286000050075a7 */ /* 0x000024000800017f */
[----:B0-----:R-:W-:Y:S05]  /*1bae0*/  @!P0 NANOSLEEP.SYNCS 0x989680 ;  /* 0x009896800000895d */ /* 0x001fea0003900000 */
[----:B------:R-:W0:Y:S02]  /*1baf0*/  @!P0 SYNCS.PHASECHK.TRANS64 P0, [R5+URZ+0x22860], R0 ;  /* 0x02286000050085a7 */ /* 0x000e24000800007f */
[----:B0-----:R-:W-:Y:S05]  /*1bb00*/  @!P0 BRA `(.L_x_5447) ;  /* 0xfffffffc00f08947 */ /* 0x001fea000383ffff */
.L_x_5168:
[----:B------:R-:W-:Y:S05]  /*1bb10*/  BSYNC B9 ;  /* 0x0000000000097941 */ /* 0x000fea0003800000 */
.L_x_5165:
[----:B------:R-:W-:Y:S05]  /*1bb20*/  EXIT ;  /* 0x000000000000794d */ /* 0x000fea0003800000 */
.L_x_5186:
[----:B0-----:R0:W1:Y:S02]  /*1bb30*/  SYNCS.PHASECHK.TRANS64.TRYWAIT P5, [R87+URZ+0x22890], R99 ;  /* 0x02289063570075a7 */ /* 0x00106400080a017f */
[----:B-1----:R-:W-:Y:S05]  /*1bb40*/  @!P5 NANOSLEEP.SYNCS 0x989680 ;  /* 0x009896800000d95d */ /* 0x002fea0003900000 */
[----:B------:R-:W1:Y:S02]  /*1bb50*/  @!P5 SYNCS.PHASECHK.TRANS64 P5, [R87+URZ+0x22890], R99 ;  /* 0x022890635700d5a7 */ /* 0x000e6400080a007f */
[----:B-1----:R-:W-:Y:S05]  /*1bb60*/  @!P5 BRA `(.L_x_5186) ;  /* 0xfffffffc00f0d947 */ /* 0x002fea000383ffff */
[----:B------:R-:W-:Y:S05]  /*1bb70*/  BRA `(.L_x_5448) ;  /* 0xfffffe7000bc7947 */ /* 0x000fea000383ffff */
.L_x_5187:
        /* <DEDUP_REMOVED lines=8> */
.L_x_5450:
[----:B------:R-:W-:Y:S05]  /*1bc00*/  BSYNC B1 ;  /* 0x0000000000017941 */ /* 0x000fea0003800000 */
.L_x_5449:
        /* <DEDUP_REMOVED lines=8> */
.L_x_5451:
[----:B------:R-:W-:Y:S05]  /*1bc90*/  BRA `(.L_x_5452) ;  /* 0xfffffe7000887947 */ /* 0x000fea000383ffff */
.L_x_5196:
[----:B------:R-:W-:Y:S01]  /*1bca0*/  BSSY B1, `(.L_x_5453) ;  /* 0x0000008000017945 */ /* 0x000fe20003800000 */
[----:B0---4-:R-:W-:Y:S02]  /*1bcb0*/  IMAD.MOV.U32 R13, RZ, RZ, R101 ;  /* 0x000000ffff0d7224 */ /* 0x011fe400078e0065 */
[----:B------:R-:W-:Y:S02]  /*1bcc0*/  IMAD.MOV.U32 R12, RZ, RZ, 0x1 ;  /* 0x00000001ff0c7424 */ /* 0x000fe400078e00ff */
[----:B------:R-:W-:Y:S02]  /*1bcd0*/  IMAD.MOV.U32 R11, RZ, RZ, 0x1c1f ;  /* 0x00001c1fff0b7424 */ /* 0x000fe400078e00ff */
[----:B------:R-:W-:-:S07]  /*1bce0*/  IMAD.MOV.U32 R15, RZ, RZ, -0x1 ;  /* 0xffffffffff0f7424 */ /* 0x000fce00078e00ff */
[----:B-123--:R-:W-:Y:S05]  /*1bcf0*/  WARPSYNC.COLLECTIVE R15, `(.L_x_5454) ;  /* 0x000000000f087348 */ /* 0x00efea0003c00000 */
[----:B---3--:R0:W3:Y:S02]  /*1bd00*/  SHFL.IDX P6, R14, R13, R12, R11 ;  /* 0x0000000c0d0e7389 */ /* 0x0080e400000c000b */
[----:B0123--:R-:W-:Y:S01]  /*1bd10*/  ENDCOLLECTIVE ;  /* 0x000000000000791b */ /* 0x00ffe20003800000 */
.L_x_5454:
[----:B------:R-:W-:Y:S05]  /*1bd20*/  BSYNC B1 ;  /* 0x0000000000017941 */ /* 0x000fea0003800000 */
.L_x_5453:
[----:B------:R-:W-:Y:S01]  /*1bd30*/  MOV R13, R100 ;  /* 0x00000064000d7202 */ /* 0x000fe20000000f00 */
[----:B------:R-:W-:Y:S02]  /*1bd40*/  IMAD.MOV.U32 R12, RZ, RZ, 0x1 ;  /* 0x00000001ff0c7424 */ /* 0x000fe400078e00ff */
[----:B------:R-:W-:Y:S02]  /*1bd50*/  IMAD.MOV.U32 R11, RZ, RZ, 0x1c1f ;  /* 0x00001c1fff0b7424 */ /* 0x000fe400078e00ff */
[----:B------:R-:W-:Y:S02]  /*1bd60*/  IMAD.MOV.U32 R15, RZ, RZ, -0x1 ;  /* 0xffffffffff0f7424 */ /* 0x000fe400078e00ff */
[----:B------:R-:W-:-:S07]  /*1bd70*/  IMAD.MOV.U32 R101, RZ, RZ, R14 ;  /* 0x000000ffff657224 */ /* 0x000fce00078e000e */
[----:B------:R-:W-:Y:S05]  /*1bd80*/  WARPSYNC.COLLECTIVE R15, `(.L_x_5455) ;  /* 0x000000000f087348 */ /* 0x000fea0003c00000 */
[----:B------:R0:W1:Y:S02]  /*1bd90*/  SHFL.IDX P6, R14, R13, R12, R11 ;  /* 0x0000000c0d0e7389 */ /* 0x00006400000c000b */
[----:B01----:R-:W-:Y:S01]  /*1bda0*/  ENDCOLLECTIVE ;  /* 0x000000000000791b */ /* 0x003fe20003800000 */
.L_x_5455:
[----:B------:R-:W-:Y:S05]  /*1bdb0*/  BRA `(.L_x_5456) ;  /* 0xfffffe7800207947 */ /* 0x000fea000383ffff */
.L_x_5206:
[----:B-1----:R1:W2:Y:S02]  /*1bdc0*/  SYNCS.PHASECHK.TRANS64.TRYWAIT P4, [R87+URZ+0x22890], R99 ;  /* 0x02289063570075a7 */ /* 0x0022a4000808017f */
[----:B--2---:R-:W-:Y:S05]  /*1bdd0*/  @!P4 NANOSLEEP.SYNCS 0x989680 ;  /* 0x009896800000c95d */ /* 0x004fea0003900000 */
[----:B------:R-:W2:Y:S02]  /*1bde0*/  @!P4 SYNCS.PHASECHK.TRANS64 P4, [R87+URZ+0x22890], R99 ;  /* 0x022890635700c5a7 */ /* 0x000ea4000808007f */
[----:B--2---:R-:W-:Y:S05]  /*1bdf0*/  @!P4 BRA `(.L_x_5206) ;  /* 0xfffffffc00f0c947 */ /* 0x004fea000383ffff */
[----:B------:R-:W-:Y:S05]  /*1be00*/  BRA `(.L_x_5457) ;  /* 0xfffffe8400147947 */ /* 0x000fea000383ffff */
.L_x_5207:
        /* <DEDUP_REMOVED lines=8> */
.L_x_5459:
[----:B------:R-:W-:Y:S05]  /*1be90*/  BSYNC B1 ;  /* 0x0000000000017941 */ /* 0x000fea0003800000 */
.L_x_5458:
        /* <DEDUP_REMOVED lines=8> */
.L_x_5460:
[----:B------:R-:W-:Y:S01]  /*1bf20*/  IMAD.MOV.U32 R92, RZ, RZ, R14 ;  /* 0x000000ffff5c7224 */ /* 0x000fe200078e000e */
[----:B------:R-:W-:Y:S06]  /*1bf30*/  BRA `(.L_x_5461) ;  /* 0xfffffe8000e07947 */ /* 0x000fec000383ffff */
.L_x_5212:
[----:B------:R-:W-:Y:S01]  /*1bf40*/  BSSY B1, `(.L_x_5462) ;  /* 0x0000008000017945 */ /* 0x000fe20003800000 */
[----:B----4-:R-:W-:Y:S01]  /*1bf50*/  IMAD.MOV.U32 R13, RZ, RZ, R101 ;  /* 0x000000ffff0d7224 */ /* 0x010fe200078e0065 */
[----:B------:R-:W-:Y:S01]  /*1bf60*/  MOV R15, 0xffffffff ;  /* 0xffffffff000f7802 */ /* 0x000fe20000000f00 */
[----:B------:R-:W-:Y:S02]  /*1bf70*/  IMAD.MOV.U32 R12, RZ, RZ, 0x1 ;  /* 0x00000001ff0c7424 */ /* 0x000fe400078e00ff */
[----:B------:R-:W-:-:S07]  /*1bf80*/  IMAD.MOV.U32 R11, RZ, RZ, 0x1c1f ;  /* 0x00001c1fff0b7424 */ /* 0x000fce00078e00ff */
[----:B0123--:R-:W-:Y:S05]  /*1bf90*/  WARPSYNC.COLLECTIVE R15, `(.L_x_5463) ;  /* 0x000000000f087348 */ /* 0x00ffea0003c00000 */
[----:B------:R4:W0:Y:S02]  /*1bfa0*/  SHFL.IDX P6, R14, R13, R12, R11 ;  /* 0x0000000c0d0e7389 */ /* 0x00082400000c000b */
[----:B01234-:R-:W-:Y:S01]  /*1bfb0*/  ENDCOLLECTIVE ;  /* 0x000000000000791b */ /* 0x01ffe20003800000 */
.L_x_5463:
[----:B------:R-:W-:Y:S05]  /*1bfc0*/  BSYNC B1 ;  /* 0x0000000000017941 */ /* 0x000fea0003800000 */
.L_x_5462:
        /* <DEDUP_REMOVED lines=8> */
.L_x_5464:
[----:B------:R-:W-:Y:S01]  /*1c050*/  IMAD.MOV.U32 R100, RZ, RZ, R14 ;  /* 0x000000ffff647224 */ /* 0x000fe200078e000e */
[----:B------:R-:W-:Y:S06]  /*1c060*/  BRA `(.L_x_5465) ;  /* 0xfffffe8800907947 */ /* 0x000fec000383ffff */
.L_x_5217:
[----:B0-----:R0:W1:Y:S02]  /*1c070*/  SYNCS.PHASECHK.TRANS64.TRYWAIT P2, [R87+URZ+0x22890], R99 ;  /* 0x02289063570075a7 */ /* 0x001064000804017f */
[----:B-1----:R-:W-:Y:S05]  /*1c080*/  @!P2 NANOSLEEP.SYNCS 0x989680 ;  /* 0x009896800000a95d */ /* 0x002fea0003900000 */
[----:B------:R-:W1:Y:S02]  /*1c090*/  @!P2 SYNCS.PHASECHK.TRANS64 P2, [R87+URZ+0x22890], R99 ;  /* 0x022890635700a5a7 */ /* 0x000e64000804007f */
[----:B-1----:R-:W-:Y:S05]  /*1c0a0*/  @!P2 BRA `(.L_x_5217) ;  /* 0xfffffffc00f0a947 */ /* 0x002fea000383ffff */
[----:B------:R-:W-:Y:S05]  /*1c0b0*/  BRA `(.L_x_5466) ;  /* 0xfffffe9000a87947 */ /* 0x000fea000383ffff */
.L_x_5218:
        /* <DEDUP_REMOVED lines=8> */
.L_x_5468:
[----:B------:R-:W-:Y:S05]  /*1c140*/  BSYNC B1 ;  /* 0x0000000000017941 */ /* 0x000fea0003800000 */
.L_x_5467:
        /* <DEDUP_REMOVED lines=8> */
.L_x_5469:
[----:B------:R-:W-:Y:S01]  /*1c1d0*/  IMAD.MOV.U32 R37, RZ, RZ, R14 ;  /* 0x000000ffff257224 */ /* 0x000fe200078e000e */
[----:B------:R-:W-:Y:S06]  /*1c1e0*/  BRA `(.L_x_5470) ;  /* 0xfffffe9000cc7947 */ /* 0x000fec000383ffff */
.L_x_5221:
[----:B------:R-:W-:Y:S01]  /*1c1f0*/  BSSY B1, `(.L_x_5471) ;  /* 0x0000008000017945 */ /* 0x000fe20003800000 */
[----:B----4-:R-:W-:Y:S01]  /*1c200*/  MOV R13, R38 ;  /* 0x00000026000d7202 */ /* 0x010fe20000000f00 */
[----:B------:R-:W-:Y:S02]  /*1c210*/  IMAD.MOV.U32 R12, RZ, RZ, 0x1 ;  /* 0x00000001ff0c7424 */ /* 0x000fe400078e00ff */
[----:B------:R-:W-:Y:S02]  /*1c220*/  IMAD.MOV.U32 R11, RZ, RZ, 0x1c1f ;  /* 0x00001c1fff0b7424 */ /* 0x000fe400078e00ff */
[----:B------:R-:W-:-:S07]  /*1c230*/  IMAD.MOV.U32 R15, RZ, RZ, -0x1 ;  /* 0xffffffffff0f7424 */ /* 0x000fce00078e00ff */
[----:B0123--:R-:W-:Y:S05]  /*1c240*/  WARPSYNC.COLLECTIVE R15, `(.L_x_5472) ;  /* 0x000000000f087348 */ /* 0x00ffea0003c00000 */
[----:B------:R4:W0:Y:S02]  /*1c250*/  SHFL.IDX P6, R14, R13, R12, R11 ;  /* 0x0000000c0d0e7389 */ /* 0x00082400000c000b */
[----:B01234-:R-:W-:Y:S01]  /*1c260*/  ENDCOLLECTIVE ;  /* 0x000000000000791b */ /* 0x01ffe20003800000 */
.L_x_5472:
[----:B------:R-:W-:Y:S05]  /*1c270*/  BSYNC B1 ;  /* 0x0000000000017941 */ /* 0x000fea0003800000 */
.L_x_5471:
        /* <DEDUP_REMOVED lines=8> */
.L_x_5473:
[----:B------:R-:W-:Y:S01]  /*1c300*/  IMAD.MOV.U32 R37, RZ, RZ, R14 ;  /* 0x000000ffff257224 */ /* 0x000fe200078e000e */
[----:B------:R-:W-:Y:S06]  /*1c310*/  BRA `(.L_x_5474) ;  /* 0xfffffe9000c87947 */ /* 0x000fec000383ffff */
.L_x_5225:
[----:B---3--:R3:W4:Y:S02]  /*1c320*/  SYNCS.PHASECHK.TRANS64.TRYWAIT P3, [R87+URZ+0x228b0], R99 ;  /* 0x0228b063570075a7 */ /* 0x008724000806017f */
[----:B----4-:R-:W-:Y:S05]  /*1c330*/  @!P3 NANOSLEEP.SYNCS 0x989680 ;  /* 0x009896800000b95d */ /* 0x010fea0003900000 */
[----:B------:R-:W4:Y:S02]  /*1c340*/  @!P3 SYNCS.PHASECHK.TRANS64 P3, [R87+URZ+0x228b0], R99 ;  /* 0x0228b0635700b5a7 */ /* 0x000f24000806007f */
[----:B----4-:R-:W-:Y:S05]  /*1c350*/  @!P3 BRA `(.L_x_5225) ;  /* 0xfffffffc00f0b947 */ /* 0x010fea000383ffff */
[----:B------:R-:W-:Y:S05]  /*1c360*/  BRA `(.L_x_5475) ;  /* 0xfffffe9400407947 */ /* 0x000fea000383ffff */
.L_x_5233:
        /* <DEDUP_REMOVED lines=10> */
[----:B------:R-:W-:Y:S05]  /*1c410*/  WARPSYNC.COLLECTIVE R15, `(.L_x_5477) ;  /* 0x000000000f087348 */ /* 0x000fea0003c00000 */
[----:B------:R0:W1:Y:S02]  /*1c420*/  SHFL.IDX P6, R14, R13, R12, R11 ;  /* 0x0000000c0d0e7389 */ /* 0x00006400000c000b */
[----:B01----:R-:W-:Y:S01]  /*1c430*/  ENDCOLLECTIVE ;  /* 0x000000000000791b */ /* 0x003fe20003800000 */
.L_x_5477:
[----:B------:R-:W-:Y:S05]  /*1c440*/  BSYNC B0 ;  /* 0x0000000000007941 */ /* 0x000fea0003800000 */
.L_x_5476:
[----:B------:R-:W-:Y:S05]  /*1c450*/  BRA `(.L_x_5478) ;  /* 0xfffffea000c87947 */ /* 0x000fea000383ffff */
.L_x_5245:
        /* <DEDUP_REMOVED lines=8> */
.L_x_5480:
[----:B------:R-:W-:Y:S05]  /*1c4e0*/  BSYNC B1 ;  /* 0x0000000000017941 */ /* 0x000fea0003800000 */
.L_x_5479:
        /* <DEDUP_REMOVED lines=8> */
.L_x_5481:
[----:B------:R-:W-:Y:S02]  /*1c570*/  IMAD.MOV.U32 R13, RZ, RZ, R8 ;  /* 0x000000ffff0d7224 */ /* 0x000fe400078e0008 */
[----:B------:R-:W-:-:S07]  /*1c580*/  IMAD.MOV.U32 R0, RZ, RZ, R14 ;  /* 0x000000ffff007224 */ /* 0x000fce00078e000e */
[----:B------:R-:W-:Y:S05]  /*1c590*/  WARPSYNC.COLLECTIVE R15, `(.L_x_5482) ;  /* 0x000000000f087348 */ /* 0x000fea0003c00000 */
[----:B------:R0:W1:Y:S02]  /*1c5a0*/  SHFL.IDX P6, R14, R13, R12, R11 ;  /* 0x0000000c0d0e7389 */ /* 0x00006400000c000b */
[----:B01----:R-:W-:Y:S01]  /*1c5b0*/  ENDCOLLECTIVE ;  /* 0x000000000000791b */ /* 0x003fe20003800000 */
.L_x_5482:
[----:B------:R-:W-:Y:S02]  /*1c5c0*/  IMAD.MOV.U32 R13, RZ, RZ, R7 ;  /* 0x000000ffff0d7224 */ /* 0x000fe400078e0007 */
[----:B------:R-:W-:-:S07]  /*1c5d0*/  IMAD.MOV.U32 R5, RZ, RZ, R14 ;  /* 0x000000ffff057224 */ /* 0x000fce00078e000e */
[----:B------:R-:W-:Y:S05]  /*1c5e0*/  WARPSYNC.COLLECTIVE R15, `(.L_x_5483) ;  /* 0x000000000f087348 */ /* 0x000fea0003c00000 */
[----:B------:R0:W1:Y:S02]  /*1c5f0*/  SHFL.IDX P6, R14, R13, R12, R11 ;  /* 0x0000000c0d0e7389 */ /* 0x00006400000c000b */
[----:B01----:R-:W-:Y:S01]  /*1c600*/  ENDCOLLECTIVE ;  /* 0x000000000000791b */ /* 0x003fe20003800000 */
.L_x_5483:
[----:B------:R-:W-:Y:S05]  /*1c610*/  BRA `(.L_x_5484) ;  /* 0xfffffea800407947 */ /* 0x000fea000383ffff */
.L_x_5248:
        /* <DEDUP_REMOVED lines=8> */
.L_x_5486:
[----:B------:R-:W-:Y:S05]  /*1c6a0*/  BSYNC B1 ;  /* 0x0000000000017941 */ /* 0x000fea0003800000 */
.L_x_5485:
        /* <DEDUP_REMOVED lines=8> */
.L_x_5487:
[----:B------:R-:W-:Y:S02]  /*1c730*/  IMAD.MOV.U32 R13, RZ, RZ, R8 ;  /* 0x000000ffff0d7224 */ /* 0x000fe400078e0008 */
[----:B------:R-:W-:-:S07]  /*1c740*/  IMAD.MOV.U32 R0, RZ, RZ, R14 ;  /* 0x000000ffff007224 */ /* 0x000fce00078e000e */
[----:B------:R-:W-:Y:S05]  /*1c750*/  WARPSYNC.COLLECTIVE R15, `(.L_x_5488) ;  /* 0x000000000f087348 */ /* 0x000fea0003c00000 */
[----:B------:R0:W1:Y:S02]  /*1c760*/  SHFL.IDX P6, R14, R13, R12, R11 ;  /* 0x0000000c0d0e7389 */ /* 0x00006400000c000b */
[----:B01----:R-:W-:Y:S01]  /*1c770*/  ENDCOLLECTIVE ;  /* 0x000000000000791b */ /* 0x003fe20003800000 */
.L_x_5488:
[----:B------:R-:W-:Y:S02]  /*1c780*/  IMAD.MOV.U32 R13, RZ, RZ, R7 ;  /* 0x000000ffff0d7224 */ /* 0x000fe400078e0007 */
[----:B------:R-:W-:-:S07]  /*1c790*/  IMAD.MOV.U32 R5, RZ, RZ, R14 ;  /* 0x000000ffff057224 */ /* 0x000fce00078e000e */
[----:B------:R-:W-:Y:S05]  /*1c7a0*/  WARPSYNC.COLLECTIVE R15, `(.L_x_5489) ;  /* 0x000000000f087348 */ /* 0x000fea0003c00000 */
[----:B------:R0:W1:Y:S02]  /*1c7b0*/  SHFL.IDX P6, R14, R13, R12, R11 ;  /* 0x0000000c0d0e7389 */ /* 0x00006400000c000b */
[----:B01----:R-:W-:Y:S01]  /*1c7c0*/  ENDCOLLECTIVE ;  /* 0x000000000000791b */ /* 0x003fe20003800000 */
.L_x_5489:
[----:B------:R-:W-:Y:S05]  /*1c7d0*/  BRA `(.L_x_5490) ;  /* 0xfffffea800a47947 */ /* 0x000fea000383ffff */
.L_x_5252:
[----:B0-----:R0:W1:Y:S02]  /*1c7e0*/  SYNCS.PHASECHK.TRANS64.TRYWAIT P0, [R19+URZ+0x22800], R32 ;  /* 0x02280020130075a7 */ /* 0x001064000800017f */
[----:B-1----:R-:W-:Y:S05]  /*1c7f0*/  @!P0 NANOSLEEP.SYNCS 0x989680 ;  /* 0x009896800000895d */ /* 0x002fea0003900000 */
[----:B------:R-:W1:Y:S02]  /*1c800*/  @!P0 SYNCS.PHASECHK.TRANS64 P0, [R19+URZ+0x22800], R32 ;  /* 0x02280020130085a7 */ /* 0x000e64000800007f */
[----:B-1----:R-:W-:Y:S05]  /*1c810*/  @!P0 BRA `(.L_x_5252) ;  /* 0xfffffffc00f08947 */ /* 0x002fea000383ffff */
[----:B------:R-:W-:Y:S05]  /*1c820*/  BRA `(.L_x_5491) ;  /* 0xfffffeac00ac7947 */ /* 0x000fea000383ffff */
.L_x_5260:
        /* <DEDUP_REMOVED lines=9> */
.L_x_5493:
[----:B------:R-:W-:Y:S05]  /*1c8c0*/  BSYNC B1 ;  /* 0x0000000000017941 */ /* 0x000fea0003800000 */
.L_x_5492:
        /* <DEDUP_REMOVED lines=10> */
.L_x_5494:
[----:B------:R-:W-:Y:S02]  /*1c970*/  ISETP.GE.OR P1, PT, R41, R30, P0 ;  /* 0x0000001e2900720c */ /* 0x000fe40000726670 */
[----:B------:R-:W-:-:S11]  /*1c980*/  MOV R13, R24 ;  /* 0x00000018000d7202 */ /* 0x000fd60000000f00 */
[C---:B------:R-:W-:Y:S01]  /*1c990*/  @!P1 IMAD.SHL.U32 R5, R16.reuse, 0x2, RZ ;  /* 0x0000000210059824 */ /* 0x040fe200078e00ff */
[----:B------:R-:W-:Y:S01]  /*1c9a0*/  @!P1 SHF.L.U64.HI R21, R16, 0x1, R17 ;  /* 0x0000000110159819 */ /* 0x000fe20000010211 */
[----:B------:R-:W-:-:S07]  /*1c9b0*/  IMAD.MOV.U32 R3, RZ, RZ, R14 ;  /* 0x000000ffff037224 */ /* 0x000fce00078e000e */
[----:B------:R-:W-:Y:S05]  /*1c9c0*/  WARPSYNC.COLLECTIVE R15, `(.L_x_5495) ;  /* 0x000000000f087348 */ /* 0x000fea0003c00000 */
[----:B------:R0:W1:Y:S02]  /*1c9d0*/  SHFL.IDX P6, R14, R13, R12, R11 ;  /* 0x0000000c0d0e7389 */ /* 0x00006400000c000b */
[----:B01----:R-:W-:Y:S01]  /*1c9e0*/  ENDCOLLECTIVE ;  /* 0x000000000000791b */ /* 0x003fe20003800000 */
.L_x_5495:
[----:B------:R-:W-:-:S05]  /*1c9f0*/  @!P1 IADD3 R6, P2, R3, R5, RZ ;  /* 0x0000000503069210 */ /* 0x000fca0007f5e0ff */
[----:B------:R-:W-:Y:S02]  /*1ca00*/  @!P1 IMAD.X R7, R0, 0x1, R21, P2 ;  /* 0x0000000100079824 */ /* 0x000fe400010e0615 */
[----:B------:R-:W-:Y:S02]  /*1ca10*/  IMAD.MOV.U32 R13, RZ, RZ, R27 ;  /* 0x000000ffff0d7224 */ /* 0x000fe400078e001b */
[----:B------:R-:W-:-:S07]  /*1ca20*/  IMAD.MOV.U32 R4, RZ, RZ, R14 ;  /* 0x000000ffff047224 */ /* 0x000fce00078e000e */
[----:B------:R-:W-:Y:S05]  /*1ca30*/  WARPSYNC.COLLECTIVE R15, `(.L_x_5496) ;  /* 0x000000000f087348 */ /* 0x000fea0003c00000 */
[----:B------:R0:W1:Y:S02]  /*1ca40*/  SHFL.IDX P6, R14, R13, R12, R11 ;  /* 0x0000000c0d0e7389 */ /* 0x00006400000c000b */
[----:B01----:R-:W-:Y:S01]  /*1ca50*/  ENDCOLLECTIVE ;  /* 0x000000000000791b */ /* 0x003fe20003800000 */
.L_x_5496:
        /* <DEDUP_REMOVED lines=9> */
[----:B------:R-:W-:Y:S02]  /*1caf0*/  CS2R R28, SRZ ;  /* 0x00000000001c7805 */ /* 0x000fe4000001ff00 */
[----:B------:R-:W-:Y:S01]  /*1cb00*/  CS2R R20, SRZ ;  /* 0x0000000000147805 */ /* 0x000fe2000001ff00 */
[----:B0-----:R-:W-:Y:S02]  /*1cb10*/  IMAD.MOV.U32 R15, RZ, RZ, -0x1 ;  /* 0xffffffffff0f7424 */ /* 0x001fe400078e00ff */
[----:B--2---:R-:W-:-:S02]  /*1cb20*/  @!P1 IMAD.MOV.U32 R37, RZ, RZ, R11 ;  /* 0x000000ffff259224 */ /* 0x004fc400078e000b */
[----:B------:R-:W-:Y:S02]  /*1cb30*/  IMAD.MOV.U32 R11, RZ, RZ, 0x1c1f ;  /* 0x00001c1fff0b7424 */ /* 0x000fe400078e00ff */
[----:B------:R-:W-:Y:S02]  /*1cb40*/  @!P1 IMAD.MOV.U32 R38, RZ, RZ, R8 ;  /* 0x000000ffff269224 */ /* 0x000fe400078e0008 */
[----:B------:R-:W-:-:S07]  /*1cb50*/  @!P1 IMAD.MOV.U32 R39, RZ, RZ, R9 ;  /* 0x000000ffff279224 */ /* 0x000fce00078e0009 */
[----:B-----5:R-:W-:Y:S05]  /*1cb60*/  WARPSYNC.COLLECTIVE R15, `(.L_x_5497) ;  /* 0x000000000f087348 */ /* 0x020fea0003c00000 */
[----:B------:R0:W1:Y:S02]  /*1cb70*/  SHFL.IDX P6, R14, R13, R12, R11 ;  /* 0x0000000c0d0e7389 */ /* 0x00006400000c000b */
[----:B01---5:R-:W-:Y:S01]  /*1cb80*/  ENDCOLLECTIVE ;  /* 0x000000000000791b */ /* 0x023fe20003800000 */
.L_x_5497:
[----:B------:R-:W-:Y:S02]  /*1cb90*/  IMAD.MOV.U32 R0, RZ, RZ, R38 ;  /* 0x000000ffff007224 */ /* 0x000fe400078e0026 */
[----:B------:R-:W-:Y:S02]  /*1cba0*/  IMAD.MOV.U32 R3, RZ, RZ, R39 ;  /* 0x000000ffff037224 */ /* 0x000fe400078e0027 */
[----:B------:R-:W-:Y:S01]  /*1cbb0*/  @!P1 IMAD.MOV.U32 R36, RZ, RZ, R10 ;  /* 0x000000ffff249224 */ /* 0x000fe200078e000a */
[----:B------:R-:W-:Y:S01]  /*1cbc0*/  PRMT R32, R32, 0x5410, R0 ;  /* 0x0000541020207816 */ /* 0x000fe20000000000 */
[----:B------:R-:W-:Y:S01]  /*1cbd0*/  IMAD.MOV.U32 R9, RZ, RZ, R37 ;  /* 0x000000ffff097224 */ /* 0x000fe200078e0025 */
[----:B------:R-:W-:Y:S01]  /*1cbe0*/  PRMT R45, R45, 0x5410, R3 ;  /* 0x000054102d2d7816 */ /* 0x000fe20000000003 */
[----:B------:R-:W-:-:S03]  /*1cbf0*/  IMAD.MOV.U32 R8, RZ, RZ, R36 ;  /* 0x000000ffff087224 */ /* 0x000fc600078e0024 */
[----:B------:R-:W-:Y:S01]  /*1cc00*/  PRMT R32, R9, 0x7610, R32 ;  /* 0x0000761009207816 */ /* 0x000fe20000000020 */
[----:B------:R-:W-:Y:S01]  /*1cc10*/  IMAD.MOV.U32 R13, RZ, RZ, R25 ;  /* 0x000000ffff0d7224 */ /* 0x000fe200078e0019 */
[----:B------:R-:W-:Y:S01]  /*1cc20*/  PRMT R31, R8, 0x7610, R31 ;  /* 0x00007610081f7816 */ /* 0x000fe2000000001f */
[----:B------:R-:W-:Y:S02]  /*1cc30*/  @!P1 IMAD.MOV.U32 R28, RZ, RZ, R4 ;  /* 0x000000ffff1c9224 */ /* 0x000fe400078e0004 */
[----:B------:R-:W-:Y:S02]  /*1cc40*/  @!P1 IMAD.MOV.U32 R29, RZ, RZ, R5 ;  /* 0x000000ffff1d9224 */ /* 0x000fe400078e0005 */
[----:B------:R-:W-:Y:S02]  /*1cc50*/  @!P1 IMAD.MOV.U32 R20, RZ, RZ, R6 ;  /* 0x000000ffff149224 */ /* 0x000fe400078e0006 */
[----:B------:R-:W-:Y:S01]  /*1cc60*/  @!P1 IMAD.MOV.U32 R21, RZ, RZ, R7 ;  /* 0x000000ffff159224 */ /* 0x000fe200078e0007 */
[----:B------:R-:W-:Y:S01]  /*1cc70*/  MOV R0, R14 ;  /* 0x0000000e00007202 */ /* 0x000fe20000000f00 */
[----:B------:R-:W-:-:S07]  /*1cc80*/  IMAD.MOV.U32 R4, RZ, RZ, R28 ;  /* 0x000000ffff047224 */ /* 0x000fce00078e001c */
[----:B------:R-:W-:Y:S05]  /*1cc90*/  WARPSYNC.COLLECTIVE R15, `(.L_x_5498) ;  /* 0x000000000f087348 */ /* 0x000fea0003c00000 */
[----:B------:R0:W1:Y:S02]  /*1cca0*/  SHFL.IDX P6, R14, R13, R12, R11 ;  /* 0x0000000c0d0e7389 */ /* 0x00006400000c000b */
[----:B01----:R-:W-:Y:S01]  /*1ccb0*/  ENDCOLLECTIVE ;  /* 0x000000000000791b */ /* 0x003fe20003800000 */
.L_x_5498:
[----:B------:R-:W-:Y:S02]  /*1ccc0*/  IMAD.MOV.U32 R5, RZ, RZ, R29 ;  /* 0x000000ffff057224 */ /* 0x000fe400078e001d */
[----:B------:R-:W-:Y:S02]  /*1ccd0*/  IMAD.MOV.U32 R6, RZ, RZ, R20 ;  /* 0x000000ffff067224 */ /* 0x000fe400078e0014 */
[----:B------:R-:W-:Y:S01]  /*1cce0*/  IMAD.MOV.U32 R7, RZ, RZ, R21 ;  /* 0x000000ffff077224 */ /* 0x000fe200078e0015 */
[----:B------:R-:W-:Y:S02]  /*1ccf0*/  PRMT R31, R31, 0x5410, R5 ;  /* 0x000054101f1f7816 */ /* 0x000fe40000000005 */
[----:B------:R-:W-:Y:S02]  /*1cd00*/  PRMT R44, R4, 0x5410, R6 ;  /* 0x00005410042c7816 */ /* 0x000fe40000000006 */
[----:B------:R-:W-:Y:S02]  /*1cd10*/  CS2R R4, SRZ ;  /* 0x0000000000047805 */ /* 0x000fe4000001ff00 */
[----:B------:R-:W-:Y:S01]  /*1cd20*/  PRMT R45, R7, 0x7610, R45 ;  /* 0x00007610072d7816 */ /* 0x000fe2000000002d */
[----:B------:R-:W-:-:S02]  /*1cd30*/  IMAD.MOV.U32 R13, RZ, RZ, R24 ;  /* 0x000000ffff0d7224 */ /* 0x000fc400078e0018 */
[----:B------:R-:W-:-:S07]  /*1cd40*/  IMAD.MOV.U32 R3, RZ, RZ, R14 ;  /* 0x000000ffff037224 */ /* 0x000fce00078e000e */
[----:B------:R-:W-:Y:S05]  /*1cd50*/  WARPSYNC.COLLECTIVE R15, `(.L_x_5499) ;  /* 0x000000000f087348 */ /* 0x000fea0003c00000 */
[----:B------:R0:W1:Y:S02]  /*1cd60*/  SHFL.IDX P6, R14, R13, R12, R11 ;  /* 0x0000000c0d0e7389 */ /* 0x00006400000c000b */
[----:B01----:R-:W-:Y:S01]  /*1cd70*/  ENDCOLLECTIVE ;  /* 0x000000000000791b */ /* 0x003fe20003800000 */
.L_x_5499:
[----:B------:R-:W-:Y:S02]  /*1cd80*/  IMAD.MOV.U32 R13, RZ, RZ, R27 ;  /* 0x000000ffff0d7224 */ /* 0x000fe400078e001b */
[----:B------:R-:W-:-:S07]  /*1cd90*/  IMAD.MOV.U32 R24, RZ, RZ, R14 ;  /* 0x000000ffff187224 */ /* 0x000fce00078e000e */
[----:B------:R-:W-:Y:S05]  /*1cda0*/  WARPSYNC.COLLECTIVE R15, `(.L_x_5500) ;  /* 0x000000000f087348 */ /* 0x000fea0003c00000 */
[----:B------:R0:W1:Y:S02]  /*1cdb0*/  SHFL.IDX P6, R14, R13, R12, R11 ;  /* 0x0000000c0d0e7389 */ /* 0x00006400000c000b */
[----:B01----:R-:W-:Y:S01]  /*1cdc0*/  ENDCOLLECTIVE ;  /* 0x000000000000791b */ /* 0x003fe20003800000 */
.L_x_5500:
[----:B------:R-:W-:Y:S05]  /*1cdd0*/  BRA `(.L_x_5501) ;  /* 0xfffffeb800d47947 */ /* 0x000fea000383ffff */
.L_x_5264:
[----:B0-----:R0:W1:Y:S02]  /*1cde0*/  SYNCS.PHASECHK.TRANS64.TRYWAIT P1, [R19+URZ+0x22800], R12 ;  /* 0x0228000c130075a7 */ /* 0x001064000802017f */
[----:B-1----:R-:W-:Y:S05]  /*1cdf0*/  @!P1 NANOSLEEP.SYNCS 0x989680 ;  /* 0x009896800000995d */ /* 0x002fea0003900000 */
[----:B------:R-:W1:Y:S02]  /*1ce00*/  @!P1 SYNCS.PHASECHK.TRANS64 P1, [R19+URZ+0x22800], R12 ;  /* 0x0228000c130095a7 */ /* 0x000e64000802007f */
[----:B-1----:R-:W-:Y:S05]  /*1ce10*/  @!P1 BRA `(.L_x_5264) ;  /* 0xfffffffc00f09947 */ /* 0x002fea000383ffff */
[----:B------:R-:W-:Y:S05]  /*1ce20*/  BRA `(.L_x_5502) ;  /* 0xfffffebc00707947 */ /* 0x000fea000383ffff */
.L_x_5270:
[----:B--2---:R2:W3:Y:S02]  /*1ce30*/  SYNCS.PHASECHK.TRANS64.TRYWAIT P1, [R13+URZ+0x22830], R72 ;  /* 0x022830480d0075a7 */ /* 0x0044e4000802017f */
[----:B---3--:R-:W-:Y:S05]  /*1ce40*/  @!P1 NANOSLEEP.SYNCS 0x989680 ;  /* 0x009896800000995d */ /* 0x008fea0003900000 */
[----:B------:R-:W3:Y:S02]  /*1ce50*/  @!P1 SYNCS.PHASECHK.TRANS64 P1, [R13+URZ+0x22830], R72 ;  /* 0x022830480d0095a7 */ /* 0x000ee4000802007f */
[----:B---3--:R-:W-:Y:S05]  /*1ce60*/  @!P1 BRA `(.L_x_5270) ;  /* 0xfffffffc00f09947 */ /* 0x008fea000383ffff */
[----:B------:R-:W-:Y:S05]  /*1ce70*/  BRA `(.L_x_5269) ;  /* 0xfffffecc00507947 */ /* 0x000fea000383ffff */
.L_x_5276:
[----:B-1----:R1:W2:Y:S02]  /*1ce80*/  SYNCS.PHASECHK.TRANS64.TRYWAIT P1, [R13+URZ+0x22850], R72 ;  /* 0x022850480d0075a7 */ /* 0x0022a4000802017f */
[----:B--2---:R-:W-:Y:S05]  /*1ce90*/  @!P1 NANOSLEEP.SYNCS 0x989680 ;  /* 0x009896800000995d */ /* 0x004fea0003900000 */
[----:B------:R-:W2:Y:S02]  /*1cea0*/  @!P1 SYNCS.PHASECHK.TRANS64 P1, [R13+URZ+0x22850], R72 ;  /* 0x022850480d0095a7 */ /* 0x000ea4000802007f */
[----:B--2---:R-:W-:Y:S05]  /*1ceb0*/  @!P1 BRA `(.L_x_5276) ;  /* 0xfffffffc00f09947 */ /* 0x004fea000383ffff */
[----:B------:R-:W-:Y:S05]  /*1cec0*/  BRA `(.L_x_5275) ;  /* 0xfffffeec001c7947 */ /* 0x000fea000383ffff */
.L_x_5282:
[----:B-1----:R1:W2:Y:S02]  /*1ced0*/  SYNCS.PHASECHK.TRANS64.TRYWAIT P1, [R14+URZ+0x22830], R15 ;  /* 0x0228300f0e0075a7 */ /* 0x0022a4000802017f */
[----:B--2---:R-:W-:Y:S05]  /*1cee0*/  @!P1 NANOSLEEP.SYNCS 0x989680 ;  /* 0x009896800000995d */ /* 0x004fea0003900000 */
[----:B------:R-:W2:Y:S02]  /*1cef0*/  @!P1 SYNCS.PHASECHK.TRANS64 P1, [R14+URZ+0x22830], R15 ;  /* 0x0228300f0e0095a7 */ /* 0x000ea4000802007f */
[----:B--2---:R-:W-:Y:S05]  /*1cf00*/  @!P1 BRA `(.L_x_5282) ;  /* 0xfffffffc00f09947 */ /* 0x004fea000383ffff */
[----:B------:R-:W-:Y:S05]  /*1cf10*/  BRA `(.L_x_5281) ;  /* 0xfffffef000807947 */ /* 0x000fea000383ffff */
.L_x_5288:
[----:B-1----:R1:W2:Y:S02]  /*1cf20*/  SYNCS.PHASECHK.TRANS64.TRYWAIT P1, [R14+URZ+0x22850], R15 ;  /* 0x0228500f0e0075a7 */ /* 0x0022a4000802017f */
[----:B--2---:R-:W-:Y:S05]  /*1cf30*/  @!P1 NANOSLEEP.SYNCS 0x989680 ;  /* 0x009896800000995d */ /* 0x004fea0003900000 */
[----:B------:R-:W2:Y:S02]  /*1cf40*/  @!P1 SYNCS.PHASECHK.TRANS64 P1, [R14+URZ+0x22850], R15 ;  /* 0x0228500f0e0095a7 */ /* 0x000ea4000802007f */
[----:B--2---:R-:W-:Y:S05]  /*1cf50*/  @!P1 BRA `(.L_x_5288) ;  /* 0xfffffffc00f09947 */ /* 0x004fea000383ffff */
[----:B------:R-:W-:Y:S05]  /*1cf60*/  BRA `(.L_x_5287) ;  /* 0xffffff1800407947 */ /* 0x000fea000383ffff */
.L_x_5295:
[----:B-1----:R1:W2:Y:S02]  /*1cf70*/  SYNCS.PHASECHK.TRANS64.TRYWAIT P1, [R14+URZ+0x22830], R15 ;  /* 0x0228300f0e0075a7 */ /* 0x0022a4000802017f */
[----:B--2---:R-:W-:Y:S05]  /*1cf80*/  @!P1 NANOSLEEP.SYNCS 0x989680 ;  /* 0x009896800000995d */ /* 0x004fea0003900000 */
[----:B------:R-:W2:Y:S02]  /*1cf90*/  @!P1 SYNCS.PHASECHK.TRANS64 P1, [R14+URZ+0x22830], R15 ;  /* 0x0228300f0e0095a7 */ /* 0x000ea4000802007f */
[----:B--2---:R-:W-:Y:S05]  /*1cfa0*/  @!P1 BRA `(.L_x_5295) ;  /* 0xfffffffc00f09947 */ /* 0x004fea000383ffff */
[----:B------:R-:W-:Y:S05]  /*1cfb0*/  BRA `(.L_x_5294) ;  /* 0xffffff1c00807947 */ /* 0x000fea000383ffff */
.L_x_5301:
[----:B-1----:R1:W2:Y:S02]  /*1cfc0*/  SYNCS.PHASECHK.TRANS64.TRYWAIT P1, [R14+URZ+0x22850], R15 ;  /* 0x0228500f0e0075a7 */ /* 0x0022a4000802017f */
[----:B--2---:R-:W-:Y:S05]  /*1cfd0*/  @!P1 NANOSLEEP.SYNCS 0x989680 ;  /* 0x009896800000995d */ /* 0x004fea0003900000 */
[----:B------:R-:W2:Y:S02]  /*1cfe0*/  @!P1 SYNCS.PHASECHK.TRANS64 P1, [R14+URZ+0x22850], R15 ;  /* 0x0228500f0e0095a7 */ /* 0x000ea4000802007f */
[----:B--2---:R-:W-:Y:S05]  /*1cff0*/  @!P1 BRA `(.L_x_5301) ;  /* 0xfffffffc00f09947 */ /* 0x004fea000383ffff */
[----:B------:R-:W-:Y:S05]  /*1d000*/  BRA `(.L_x_5300) ;  /* 0xffffff3c00687947 */ /* 0x000fea000383ffff */
.L_x_5317:
[----:B------:R-:W-:Y:S01]  /*1d010*/  IMAD.MOV.U32 R13, RZ, RZ, R4 ;  /* 0x000000ffff0d7224 */ /* 0x000fe200078e0004 */
[----:B------:R-:W-:Y:S01]  /*1d020*/  MOV R12, RZ ;  /* 0x000000ff000c7202 */ /* 0x000fe20000000f00 */
[----:B------:R-:W-:Y:S02]  /*1d030*/  IMAD.MOV.U32 R11, RZ, RZ, 0x181f ;  /* 0x0000181fff0b7424 */ /* 0x000fe400078e00ff */
[----:B------:R-:W-:-:S07]  /*1d040*/  IMAD.MOV.U32 R15, RZ, RZ, -0x1 ;  /* 0xffffffffff0f7424 */ /* 0x000fce00078e00ff */
[----:B-1----:R-:W-:Y:S05]  /*1d050*/  WARPSYNC.COLLECTIVE R15, `(.L_x_5503) ;  /* 0x000000000f087348 */ /* 0x002fea0003c00000 */
[----:B------:R0:W2:Y:S02]  /*1d060*/  SHFL.IDX P6, R14, R13, R12, R11 ;  /* 0x0000000c0d0e7389 */ /* 0x0000a400000c000b */
[----:B012---:R-:W-:Y:S01]  /*1d070*/  ENDCOLLECTIVE ;  /* 0x000000000000791b */ /* 0x007fe20003800000 */
.L_x_5503:
[----:B------:R-:W-:Y:S02]  /*1d080*/  IMAD.MOV.U32 R13, RZ, RZ, R3 ;  /* 0x000000ffff0d7224 */ /* 0x000fe400078e0003 */
[----:B------:R-:W-:-:S07]  /*1d090*/  IMAD.MOV.U32 R0, RZ, RZ, R14 ;  /* 0x000000ffff007224 */ /* 0x000fce00078e000e */
[----:B------:R-:W-:Y:S05]  /*1d0a0*/  WARPSYNC.COLLECTIVE R15, `(.L_x_5504) ;  /* 0x000000000f087348 */ /* 0x000fea0003c00000 */
[----:B------:R0:W1:Y:S02]  /*1d0b0*/  SHFL.IDX P6, R14, R13, R12, R11 ;  /* 0x0000000c0d0e7389 */ /* 0x00006400000c000b */
[----:B01----:R-:W-:Y:S01]  /*1d0c0*/  ENDCOLLECTIVE ;  /* 0x000000000000791b */ /* 0x003fe20003800000 */
.L_x_5504:
[----:B------:R-:W-:Y:S05]  /*1d0d0*/  BRA `(.L_x_5505) ;  /* 0xffffff7400047947 */ /* 0x000fea000383ffff */
.L_x_5320:
        /* <DEDUP_REMOVED lines=8> */
.L_x_5507:
[----:B------:R-:W-:Y:S05]  /*1d160*/  BSYNC B1 ;  /* 0x0000000000017941 */ /* 0x000fea0003800000 */
.L_x_5506:
        /* <DEDUP_REMOVED lines=8> */
.L_x_5508:
[----:B------:R-:W-:Y:S05]  /*1d1f0*/  BRA `(.L_x_5509) ;  /* 0xffffff7400507947 */ /* 0x000fea000383ffff */
.L_x_5323:
[----:B------:R-:W-:Y:S01]  /*1d200*/  BSSY B1, `(.L_x_5510) ;  /* 0x0000008000017945 */ /* 0x000fe20003800000 */
[----:B----4-:R-:W-:Y:S01]  /*1d210*/  IMAD.MOV.U32 R13, RZ, RZ, R4 ;  /* 0x000000ffff0d7224 */ /* 0x010fe200078e0004 */
[----:B------:R-:W-:Y:S01]  /*1d220*/  MOV R15, 0xffffffff ;  /* 0xffffffff000f7802 */ /* 0x000fe20000000f00 */
[----:B------:R-:W-:Y:S02]  /*1d230*/  IMAD.MOV.U32 R12, RZ, RZ, 0x2 ;  /* 0x00000002ff0c7424 */ /* 0x000fe400078e00ff */
[----:B------:R-:W-:-:S07]  /*1d240*/  IMAD.MOV.U32 R11, RZ, RZ, 0x181f ;  /* 0x0000181fff0b7424 */ /* 0x000fce00078e00ff */
[----:B0123--:R-:W-:Y:S05]  /*1d250*/  WARPSYNC.COLLECTIVE R15, `(.L_x_5511) ;  /* 0x000000000f087348 */ /* 0x00ffea0003c00000 */
[----:B---3--:R3:W4:Y:S02]  /*1d260*/  SHFL.IDX P6, R14, R13, R12, R11 ;  /* 0x0000000c0d0e7389 */ /* 0x00872400000c000b */
[----:B01234-:R-:W-:Y:S01]  /*1d270*/  ENDCOLLECTIVE ;  /* 0x000000000000791b */ /* 0x01ffe20003800000 */
.L_x_5511:
[----:B------:R-:W-:Y:S05]  /*1d280*/  BSYNC B1 ;  /* 0x0000000000017941 */ /* 0x000fea0003800000 */
.L_x_5510:
        /* <DEDUP_REMOVED lines=8> */
.L_x_5512:
[----:B------:R-:W-:Y:S05]  /*1d310*/  BRA `(.L_x_5513) ;  /* 0xffffff7400987947 */ /* 0x000fea000383ffff */
.L_x_5326:
        /* <DEDUP_REMOVED lines=8> */
.L_x_5515:
[----:B------:R-:W-:Y:S05]  /*1d3a0*/  BSYNC B1 ;  /* 0x0000000000017941 */ /* 0x000fea0003800000 */
.L_x_5514:
        /* <DEDUP_REMOVED lines=8> */
.L_x_5516:
[----:B------:R-:W-:Y:S05]  /*1d430*/  BRA `(.L_x_5517) ;  /* 0xffffff7400e07947 */ /* 0x000fea000383ffff */
.L_x_5343:
[----:B0-----:R-:W0:Y:S01]  /*1d440*/  S2R R8, SR_TID.X ;  /* 0x0000000000087919 */ /* 0x001e220000002100 */
[----:B------:R-:W-:Y:S01]  /*1d450*/  BSSY B1, `(.L_x_5518) ;  /* 0x000000a000017945 */ /* 0x000fe20003800000 */
[----:B------:R-:W-:Y:S01]  /*1d460*/  IMAD.MOV.U32 R12, RZ, RZ, RZ ;  /* 0x000000ffff0c7224 */ /* 0x000fe200078e00ff */
[----:B------:R-:W-:Y:S01]  /*1d470*/  MOV R11, 0x1f ;  /* 0x0000001f000b7802 */ /* 0x000fe20000000f00 */
[----:B------:R-:W-:Y:S01]  /*1d480*/  IMAD.MOV.U32 R15, RZ, RZ, -0x1 ;  /* 0xffffffffff0f7424 */ /* 0x000fe200078e00ff */
[----:B0-----:R-:W-:-:S04]  /*1d490*/  SHF.R.U32.HI R8, RZ, 0x5, R8 ;  /* 0x00000005ff087819 */ /* 0x001fc80000011608 */
[----:B------:R-:W-:-:S05]  /*1d4a0*/  LOP3.LUT R8, R8, 0x3, RZ, 0xc0, !PT ;  /* 0x0000000308087812 */ /* 0x000fca00078ec0ff */
[----:B------:R-:W-:-:S07]  /*1d4b0*/  IMAD.MOV.U32 R13, RZ, RZ, R8 ;  /* 0x000000ffff0d7224 */ /* 0x000fce00078e0008 */
[----:B-1----:R-:W-:Y:S05]  /*1d4c0*/  WARPSYNC.COLLECTIVE R15, `(.L_x_5519) ;  /* 0x000000000f087348 */ /* 0x002fea0003c00000 */
[----:B------:R0:W2:Y:S02]  /*1d4d0*/  SHFL.IDX P6, R14, R13, R12, R11 ;  /* 0x0000000c0d0e7389 */ /* 0x0000a400000c000b */
[----:B012---:R-:W-:Y:S01]  /*1d4e0*/  ENDCOLLECTIVE ;  /* 0x000000000000791b */ /* 0x007fe20003800000 */
.L_x_5519:
[----:B------:R-:W-:Y:S05]  /*1d4f0*/  BSYNC B1 ;  /* 0x0000000000017941 */ /* 0x000fea0003800000 */
.L_x_5518:
[----:B------:R-:W-:Y:S05]  /*1d500*/  BRA `(.L_x_5520) ;  /* 0xffffff8c00707947 */ /* 0x000fea000383ffff */
.L_x_5345:
[----:B------:R-:W-:Y:S01]  /*1d510*/  BSSY B1, `(.L_x_5521) ;  /* 0x0000006000017945 */ /* 0x000fe20003800000 */
[----:B------:R-:W-:-:S07]  /*1d520*/  IMAD.MOV.U32 R15, RZ, RZ, -0x1 ;  /* 0xffffffffff0f7424 */ /* 0x000fce00078e00ff */
[----:B012---:R-:W-:Y:S05]  /*1d530*/  WARPSYNC.COLLECTIVE R15, `(.L_x_5522) ;  /* 0x000000000f0c7348 */ /* 0x007fea0003c00000 */
[----:B------:R-:W-:Y:S02]  /*1d540*/  ELECT P6, UR62, PT ;  /* 0x00000000003e782f */ /* 0x000fe400038c0000 */
[----:B------:R-:W-:Y:S01]  /*1d550*/  MOV R14, UR62 ;  /* 0x0000003e000e7c02 */ /* 0x000fe20008000f00 */
[----:B012---:R-:W-:Y:S10]  /*1d560*/  ENDCOLLECTIVE ;  /* 0x000000000000791b */ /* 0x007ff40003800000 */
.L_x_5522:
[----:B------:R-:W-:Y:S05]  /*1d570*/  BSYNC B1 ;  /* 0x0000000000017941 */ /* 0x000fea0003800000 */
.L_x_5521:
[----:B------:R-:W-:Y:S05]  /*1d580*/  BRA `(.L_x_5344) ;  /* 0xffffff8c00687947 */ /* 0x000fea000383ffff */
.L_x_5347:
[----:B0-----:R0:W2:Y:S02]  /*1d590*/  SYNCS.PHASECHK.TRANS64.TRYWAIT P0, [R22+URZ+0x22820], R3 ;  /* 0x02282003160075a7 */ /* 0x0010a4000800017f */
[----:B--2---:R-:W-:Y:S05]  /*1d5a0*/  @!P0 NANOSLEEP.SYNCS 0x989680 ;  /* 0x009896800000895d */ /* 0x004fea0003900000 */
[----:B------:R-:W2:Y:S02]  /*1d5b0*/  @!P0 SYNCS.PHASECHK.TRANS64 P0, [R22+URZ+0x22820], R3 ;  /* 0x02282003160085a7 */ /* 0x000ea4000800007f */
[----:B--2---:R-:W-:Y:S05]  /*1d5c0*/  @!P0 BRA `(.L_x_5347) ;  /* 0xfffffffc00f08947 */ /* 0x004fea000383ffff */
[----:B------:R-:W-:Y:S05]  /*1d5d0*/  BRA `(.L_x_5523) ;  /* 0xffffff8c00787947 */ /* 0x000fea000383ffff */
.L_x_5351:
[----:B0-----:R0:W2:Y:S02]  /*1d5e0*/  SYNCS.PHASECHK.TRANS64.TRYWAIT P0, [R3+URZ+0x228a0], R8 ;  /* 0x0228a008030075a7 */ /* 0x0010a4000800017f */
[----:B--2---:R-:W-:Y:S05]  /*1d5f0*/  @!P0 NANOSLEEP.SYNCS 0x989680 ;  /* 0x009896800000895d */ /* 0x004fea0003900000 */
[----:B------:R-:W2:Y:S02]  /*1d600*/  @!P0 SYNCS.PHASECHK.TRANS64 P0, [R3+URZ+0x228a0], R8 ;  /* 0x0228a008030085a7 */ /* 0x000ea4000800007f */
[----:B--2---:R-:W-:Y:S05]  /*1d610*/  @!P0 BRA `(.L_x_5351) ;  /* 0xfffffffc00f08947 */ /* 0x004fea000383ffff */
[----:B------:R-:W-:Y:S05]  /*1d620*/  BRA `(.L_x_5524) ;  /* 0xffffff8c00907947 */ /* 0x000fea000383ffff */
.L_x_5356:
[----:B-1----:R1:W2:Y:S02]  /*1d630*/  SYNCS.PHASECHK.TRANS64.TRYWAIT P0, [R3+URZ+0x228c0], R8 ;  /* 0x0228c008030075a7 */ /* 0x0022a4000800017f */
[----:B--2---:R-:W-:Y:S05]  /*1d640*/  @!P0 NANOSLEEP.SYNCS 0x989680 ;  /* 0x009896800000895d */ /* 0x004fea0003900000 */
[----:B------:R-:W2:Y:S02]  /*1d650*/  @!P0 SYNCS.PHASECHK.TRANS64 P0, [R3+URZ+0x228c0], R8 ;  /* 0x0228c008030085a7 */ /* 0x000ea4000800007f */
[----:B--2---:R-:W-:Y:S05]  /*1d660*/  @!P0 BRA `(.L_x_5356) ;  /* 0xfffffffc00f08947 */ /* 0x004fea000383ffff */
[----:B------:R-:W-:Y:S05]  /*1d670*/  BRA `(.L_x_5525) ;  /* 0xffffff90000c7947 */ /* 0x000fea000383ffff */
.L_x_5366:
[----:B0-----:R0:W2:Y:S02]  /*1d680*/  SYNCS.PHASECHK.TRANS64.TRYWAIT P1, [R8+URZ+0x228a0], R2 ;  /* 0x0228a002080075a7 */ /* 0x0010a4000802017f */
[----:B--2---:R-:W-:Y:S05]  /*1d690*/  @!P1 NANOSLEEP.SYNCS 0x989680 ;  /* 0x009896800000995d */ /* 0x004fea0003900000 */
[----:B------:R-:W2:Y:S02]  /*1d6a0*/  @!P1 SYNCS.PHASECHK.TRANS64 P1, [R8+URZ+0x228a0], R2 ;  /* 0x0228a002080095a7 */ /* 0x000ea4000802007f */
[----:B--2---:R-:W-:Y:S05]  /*1d6b0*/  @!P1 BRA `(.L_x_5366) ;  /* 0xfffffffc00f09947 */ /* 0x004fea000383ffff */
[----:B------:R-:W-:Y:S05]  /*1d6c0*/  BRA `(.L_x_5526) ;  /* 0xffffff9400807947 */ /* 0x000fea000383ffff */
.L_x_5371:
[----:B-1----:R1:W2:Y:S02]  /*1d6d0*/  SYNCS.PHASECHK.TRANS64.TRYWAIT P1, [R8+URZ+0x228c0], R2 ;  /* 0x0228c002080075a7 */ /* 0x0022a4000802017f */
[----:B--2---:R-:W-:Y:S05]  /*1d6e0*/  @!P1 NANOSLEEP.SYNCS 0x989680 ;  /* 0x009896800000995d */ /* 0x004fea0003900000 */
[----:B------:R-:W2:Y:S02]  /*1d6f0*/  @!P1 SYNCS.PHASECHK.TRANS64 P1, [R8+URZ+0x228c0], R2 ;  /* 0x0228c002080095a7 */ /* 0x000ea4000802007f */
[----:B--2---:R-:W-:Y:S05]  /*1d700*/  @!P1 BRA `(.L_x_5371) ;  /* 0xfffffffc00f09947 */ /* 0x004fea000383ffff */
[----:B------:R-:W-:Y:S05]  /*1d710*/  BRA `(.L_x_5527) ;  /* 0xffffff9400f87947 */ /* 0x000fea000383ffff */
.L_x_5387:
        /* <DEDUP_REMOVED lines=11> */
.L_x_5529:
[----:B------:R-:W-:Y:S05]  /*1d7d0*/  BSYNC B0 ;  /* 0x0000000000007941 */ /* 0x000fea0003800000 */
.L_x_5528:
[----:B------:R-:W-:Y:S05]  /*1d7e0*/  BRA `(.L_x_5530) ;  /* 0xffffffa400b07947 */ /* 0x000fea000383ffff */
.L_x_5390:
[----:B0-----:R0:W2:Y:S02]  /*1d7f0*/  SYNCS.PHASECHK.TRANS64.TRYWAIT P0, [R31+URZ+0x22840], R0 ;  /* 0x022840001f0075a7 */ /* 0x0010a4000800017f */
[----:B--2---:R-:W-:Y:S05]  /*1d800*/  @!P0 NANOSLEEP.SYNCS 0x989680 ;  /* 0x009896800000895d */ /* 0x004fea0003900000 */
[----:B------:R-:W2:Y:S02]  /*1d810*/  @!P0 SYNCS.PHASECHK.TRANS64 P0, [R31+URZ+0x22840], R0 ;  /* 0x022840001f0085a7 */ /* 0x000ea4000800007f */
[----:B--2---:R-:W-:Y:S05]  /*1d820*/  @!P0 BRA `(.L_x_5390) ;  /* 0xfffffffc00f08947 */ /* 0x004fea000383ffff */
[----:B------:R-:W-:Y:S05]  /*1d830*/  BRA `(.L_x_5531) ;  /* 0xffffffa400c47947 */ /* 0x000fea000383ffff */
.L_x_5391:
        /* <DEDUP_REMOVED lines=8> */
.L_x_5533:
[----:B------:R-:W-:Y:S05]  /*1d8c0*/  BSYNC B0 ;  /* 0x0000000000007941 */ /* 0x000fea0003800000 */
.L_x_5532:
        /* <DEDUP_REMOVED lines=9> */
.L_x_5534:
[----:B------:R-:W-:Y:S02]  /*1d960*/  IMAD.MOV.U32 R13, RZ, RZ, R4 ;  /* 0x000000ffff0d7224 */ /* 0x000fe400078e0004 */
[----:B------:R-:W-:Y:S02]  /*1d970*/  IMAD.MOV.U32 R12, RZ, RZ, 0x1 ;  /* 0x00000001ff0c7424 */ /* 0x000fe400078e00ff */
[----:B------:R-:W-:-:S07]  /*1d980*/  IMAD.MOV.U32 R3, RZ, RZ, R14 ;  /* 0x000000ffff037224 */ /* 0x000fce00078e000e */
[----:B------:R-:W-:Y:S05]  /*1d990*/  WARPSYNC.COLLECTIVE R15, `(.L_x_5535) ;  /* 0x000000000f087348 */ /* 0x000fea0003c00000 */
[----:B------:R0:W1:Y:S02]  /*1d9a0*/  SHFL.IDX P6, R14, R13, R12, R11 ;  /* 0x0000000c0d0e7389 */ /* 0x00006400000c000b */
[----:B01----:R-:W-:Y:S01]  /*1d9b0*/  ENDCOLLECTIVE ;  /* 0x000000000000791b */ /* 0x003fe20003800000 */
.L_x_5535:
[----:B------:R-:W-:-:S04]  /*1d9c0*/  @P0 LEA R3, P1, R8, R3, 0x1 ;  /* 0x0000000308030211 */ /* 0x000fc800078208ff */
[----:B------:R-:W-:-:S04]  /*1d9d0*/  @P0 IADD3.X R2, RZ, R2, RZ, P1, !PT ;  /* 0x00000002ff020210 */ /* 0x000fc80000ffe4ff */
        /* <DEDUP_REMOVED lines=13> */
.L_x_5536:
[----:B------:R-:W-:Y:S02]  /*1dab0*/  @P0 IMAD R6, R5, 0x2, R22 ;  /* 0x0000000205060824 */ /* 0x000fe400078e0216 */
[----:B------:R-:W-:Y:S02]  /*1dac0*/  IMAD.MOV.U32 R13, RZ, RZ, R4 ;  /* 0x000000ffff0d7224 */ /* 0x000fe400078e0004 */
[----:B------:R-:W-:Y:S02]  /*1dad0*/  IMAD.MOV.U32 R12, RZ, RZ, 0x2 ;  /* 0x00000002ff0c7424 */ /* 0x000fe400078e00ff */
[----:B------:R-:W-:-:S07]  /*1dae0*/  IMAD.MOV.U32 R3, RZ, RZ, R14 ;  /* 0x000000ffff037224 */ /* 0x000fce00078e000e */
[----:B------:R-:W-:Y:S05]  /*1daf0*/  WARPSYNC.COLLECTIVE R15, `(.L_x_5537) ;  /* 0x000000000f087348 */ /* 0x000fea0003c00000 */
[----:B------:R0:W1:Y:S02]  /*1db00*/  SHFL.IDX P6, R14, R13, R12, R11 ;  /* 0x0000000c0d0e7389 */ /* 0x00006400000c000b */
[----:B01----:R-:W-:Y:S01]  /*1db10*/  ENDCOLLECTIVE ;  /* 0x000000000000791b */ /* 0x003fe20003800000 */
.L_x_5537:
        /* <DEDUP_REMOVED lines=15> */
.L_x_5538:
[----:B------:R-:W-:Y:S02]  /*1dc10*/  @P0 IMAD R6, R5, 0x2, R22 ;  /* 0x0000000205060824 */ /* 0x000fe400078e0216 */
[----:B------:R-:W-:Y:S01]  /*1dc20*/  IMAD.MOV.U32 R13, RZ, RZ, R4 ;  /* 0x000000ffff0d7224 */ /* 0x000fe200078e0004 */
[----:B------:R-:W-:Y:S01]  /*1dc30*/  MOV R12, 0x3 ;  /* 0x00000003000c7802 */ /* 0x000fe20000000f00 */
[----:B------:R-:W-:-:S07]  /*1dc40*/  IMAD.MOV.U32 R3, RZ, RZ, R14 ;  /* 0x000000ffff037224 */ /* 0x000fce00078e000e */
[----:B------:R-:W-:Y:S05]  /*1dc50*/  WARPSYNC.COLLECTIVE R15, `(.L_x_5539) ;  /* 0x000000000f087348 */ /* 0x000fea0003c00000 */
[----:B------:R0:W1:Y:S02]  /*1dc60*/  SHFL.IDX P6, R14, R13, R12, R11 ;  /* 0x0000000c0d0e7389 */ /* 0x00006400000c000b */
[----:B01----:R-:W-:Y:S01]  /*1dc70*/  ENDCOLLECTIVE ;  /* 0x000000000000791b */ /* 0x003fe20003800000 */
.L_x_5539:
        /* <DEDUP_REMOVED lines=15> */
.L_x_5540:
[----:B------:R-:W-:Y:S02]  /*1dd70*/  @P0 IMAD R6, R5, 0x2, R22 ;  /* 0x0000000205060824 */ /* 0x000fe400078e0216 */
[----:B------:R-:W-:Y:S02]  /*1dd80*/  IMAD.MOV.U32 R13, RZ, RZ, R4 ;  /* 0x000000ffff0d7224 */ /* 0x000fe400078e0004 */
[----:B------:R-:W-:Y:S02]  /*1dd90*/  IMAD.MOV.U32 R12, RZ, RZ, 0x4 ;  /* 0x00000004ff0c7424 */ /* 0x000fe400078e00ff */
[----:B------:R-:W-:-:S07]  /*1dda0*/  IMAD.MOV.U32 R3, RZ, RZ, R14 ;  /* 0x000000ffff037224 */ /* 0x000fce00078e000e */
[----:B------:R-:W-:Y:S05]  /*1ddb0*/  WARPSYNC.COLLECTIVE R15, `(.L_x_5541) ;  /* 0x000000000f087348 */ /* 0x000fea0003c00000 */
[----:B------:R0:W1:Y:S02]  /*1ddc0*/  SHFL.IDX P6, R14, R13, R12, R11 ;  /* 0x0000000c0d0e7389 */ /* 0x00006400000c000b */
[----:B01----:R-:W-:Y:S01]  /*1ddd0*/  ENDCOLLECTIVE ;  /* 0x000000000000791b */ /* 0x003fe20003800000 */
.L_x_5541:
        /* <DEDUP_REMOVED lines=15> */
.L_x_5542:
[----:B------:R-:W-:Y:S02]  /*1ded0*/  @P0 IMAD R6, R5, 0x2, R22 ;  /* 0x0000000205060824 */ /* 0x000fe400078e0216 */
[----:B------:R-:W-:Y:S02]  /*1dee0*/  IMAD.MOV.U32 R13, RZ, RZ, R4 ;  /* 0x000000ffff0d7224 */ /* 0x000fe400078e0004 */
[----:B------:R-:W-:Y:S02]  /*1def0*/  IMAD.MOV.U32 R12, RZ, RZ, 0x5 ;  /* 0x00000005ff0c7424 */ /* 0x000fe400078e00ff */
[----:B------:R-:W-:-:S07]  /*1df00*/  IMAD.MOV.U32 R3, RZ, RZ, R14 ;  /* 0x000000ffff037224 */ /* 0x000fce00078e000e */
[----:B------:R-:W-:Y:S05]  /*1df10*/  WARPSYNC.COLLECTIVE R15, `(.L_x_5543) ;  /* 0x000000000f087348 */ /* 0x000fea0003c00000 */
[----:B------:R0:W1:Y:S02]  /*1df20*/  SHFL.IDX P6, R14, R13, R12, R11 ;  /* 0x0000000c0d0e7389 */ /* 0x00006400000c000b */
[----:B01----:R-:W-:Y:S01]  /*1df30*/  ENDCOLLECTIVE ;  /* 0x000000000000791b */ /* 0x003fe20003800000 */
.L_x_5543:
        /* <DEDUP_REMOVED lines=10> */
.L_x_5544:
[----:B------:R-:W-:Y:S01]  /*1dfe0*/  @!PT LDS RZ, [RZ] ;  /* 0x00000000fffff984 */ /* 0x000fe20000000800 */
[----:B------:R-:W-:Y:S01]  /*1dff0*/  @!PT LDS RZ, [RZ] ;  /* 0x00000000fffff984 */ /* 0x000fe20000000800 */
[----:B------:R-:W-:Y:S01]  /*1e000*/  @!PT LDS RZ, [RZ] ;  /* 0x00000000fffff984 */ /* 0x000fe20000000800 */
[----:B------:R1:W-:Y:S01]  /*1e010*/  @P0 LDGSTS.E.BYPASS.LTC128B.128 [R6+0x1e400], desc[UR40][R2.64], !P2 ;  /* 0x1e40000002060fae */ /* 0x0003e2000d101d68 */
[----:B------:R-:W-:Y:S01]  /*1e020*/  MOV R0, R14 ;  /* 0x0000000e00007202 */ /* 0x000fe20000000f00 */
[----:B------:R-:W-:Y:S06]  /*1e030*/  BRA `(.L_x_5545) ;  /* 0xffffffa400347947 */ /* 0x000fec000383ffff */
.L_x_5396:
[----:B------:R-:W-:Y:S02]  /*1e040*/  IMAD.MOV.U32 R13, RZ, RZ, R4 ;  /* 0x000000ffff0d7224 */ /* 0x000fe400078e0004 */
[----:B------:R-:W-:Y:S02]  /*1e050*/  IMAD.MOV.U32 R12, RZ, RZ, RZ ;  /* 0x000000ffff0c7224 */ /* 0x000fe400078e00ff */
[----:B------:R-:W-:Y:S02]  /*1e060*/  IMAD.MOV.U32 R11, RZ, RZ, 0x181f ;  /* 0x0000181fff0b7424 */ /* 0x000fe400078e00ff */
[----:B------:R-:W-:Y:S02]  /*1e070*/  IMAD.MOV.U32 R15, RZ, RZ, -0x1 ;  /* 0xffffffffff0f7424 */ /* 0x000fe400078e00ff */
[----:B-----5:R-:W-:Y:S02]  /*1e080*/  IMAD R5, R20, R7, RZ ;  /* 0x0000000714057224 */ /* 0x020fe400078e02ff */
[----:B------:R-:W-:-:S07]  /*1e090*/  IMAD R17, R17, 0x80, R10 ;  /* 0x0000008011117824 */ /* 0x000fce00078e020a */
[----:B-1----:R-:W-:Y:S05]  /*1e0a0*/  WARPSYNC.COLLECTIVE R15, `(.L_x_5546) ;  /* 0x000000000f087348 */ /* 0x002fea0003c00000 */
[----:B------:R0:W2:Y:S02]  /*1e0b0*/  SHFL.IDX P6, R14, R13, R12, R11 ;  /* 0x0000000c0d0e7389 */ /* 0x0000a400000c000b */
[----:B012---:R-:W-:Y:S01]  /*1e0c0*/  ENDCOLLECTIVE ;  /* 0x000000000000791b */ /* 0x007fe20003800000 */
.L_x_5546:
[C---:B------:R-:W-:Y:S01]  /*1e0d0*/  VIADD R6, R17.reuse, 0x10 ;  /* 0x0000001011067836 */ /* 0x040fe20000000000 */
[----:B------:R-:W-:Y:S01]  /*1e0e0*/  ISETP.GE.AND P0, PT, R17, R5, PT ;  /* 0x000000051100720c */ /* 0x000fe20003f06270 */
[----:B------:R-:W-:Y:S02]  /*1e0f0*/  IMAD.MOV.U32 R13, RZ, RZ, R0 ;  /* 0x000000ffff0d7224 */ /* 0x000fe400078e0000 */
[----:B------:R-:W-:-:S10]  /*1e100*/  IMAD.MOV.U32 R2, RZ, RZ, R14 ;  /* 0x000000ffff027224 */ /* 0x000fd400078e000e */
[----:B------:R-:W-:Y:S05]  /*1e110*/  WARPSYNC.COLLECTIVE R15, `(.L_x_5547) ;  /* 0x000000000f087348 */ /* 0x000fea0003c00000 */
[----:B------:R0:W1:Y:S02]  /*1e120*/  SHFL.IDX P6, R14, R13, R12, R11 ;  /* 0x0000000c0d0e7389 */ /* 0x00006400000c000b */
[----:B01----:R-:W-:Y:S01]  /*1e130*/  ENDCOLLECTIVE ;  /* 0x000000000000791b */ /* 0x003fe20003800000 */
.L_x_5547:
[----:B------:R-:W-:Y:S02]  /*1e140*/  IMAD.MOV.U32 R13, RZ, RZ, R4 ;  /* 0x000000ffff0d7224 */ /* 0x000fe400078e0004 */
[----:B------:R-:W-:Y:S02]  /*1e150*/  IMAD.MOV.U32 R12, RZ, RZ, 0x1 ;  /* 0x00000001ff0c7424 */ /* 0x000fe400078e00ff */
[----:B------:R-:W-:-:S07]  /*1e160*/  IMAD.MOV.U32 R3, RZ, RZ, R14 ;  /* 0x000000ffff037224 */ /* 0x000fce00078e000e */
[----:B------:R-:W-:Y:S05]  /*1e170*/  WARPSYNC.COLLECTIVE R15, `(.L_x_5548) ;  /* 0x000000000f087348 */ /* 0x000fea0003c00000 */
[----:B------:R0:W1:Y:S02]  /*1e180*/  SHFL.IDX P6, R14, R13, R12, R11 ;  /* 0x0000000c0d0e7389 */ /* 0x00006400000c000b */
[----:B01----:R-:W-:Y:S01]  /*1e190*/  ENDCOLLECTIVE ;  /* 0x000000000000791b */ /* 0x003fe20003800000 */
.L_x_5548:
        /* <DEDUP_REMOVED lines=15> */
.L_x_5549:
[----:B------:R-:W-:Y:S02]  /*1e290*/  IMAD.MOV.U32 R13, RZ, RZ, R4 ;  /* 0x000000ffff0d7224 */ /* 0x000fe400078e0004 */
[----:B------:R-:W-:Y:S02]  /*1e2a0*/  IMAD.MOV.U32 R12, RZ, RZ, 0x2 ;  /* 0x00000002ff0c7424 */ /* 0x000fe400078e00ff */
[----:B------:R-:W-:-:S07]  /*1e2b0*/  IMAD.MOV.U32 R3, RZ, RZ, R14 ;  /* 0x000000ffff037224 */ /* 0x000fce00078e000e */
[----:B------:R-:W-:Y:S05]  /*1e2c0*/  WARPSYNC.COLLECTIVE R15, `(.L_x_5550) ;  /* 0x000000000f087348 */ /* 0x000fea0003c00000 */
[----:B------:R0:W1:Y:S02]  /*1e2d0*/  SHFL.IDX P6, R14, R13, R12, R11 ;  /* 0x0000000c0d0e7389 */ /* 0x00006400000c000b */
[----:B01----:R-:W-:Y:S01]  /*1e2e0*/  ENDCOLLECTIVE ;  /* 0x000000000000791b */ /* 0x003fe20003800000 */
.L_x_5550:
        /* <DEDUP_REMOVED lines=16> */
.L_x_5551:
[----:B------:R-:W-:Y:S02]  /*1e3f0*/  IMAD.MOV.U32 R13, RZ, RZ, R4 ;  /* 0x000000ffff0d7224 */ /* 0x000fe400078e0004 */
[----:B------:R-:W-:Y:S02]  /*1e400*/  IMAD.MOV.U32 R12, RZ, RZ, 0x3 ;  /* 0x00000003ff0c7424 */ /* 0x000fe400078e00ff */
[----:B------:R-:W-:-:S07]  /*1e410*/  IMAD.MOV.U32 R3, RZ, RZ, R14 ;  /* 0x000000ffff037224 */ /* 0x000fce00078e000e */
[----:B------:R-:W-:Y:S05]  /*1e420*/  WARPSYNC.COLLECTIVE R15, `(.L_x_5552) ;  /* 0x000000000f087348 */ /* 0x000fea0003c00000 */
[----:B------:R0:W1:Y:S02]  /*1e430*/  SHFL.IDX P6, R14, R13, R12, R11 ;  /* 0x0000000c0d0e7389 */ /* 0x00006400000c000b */
[----:B01----:R-:W-:Y:S01]  /*1e440*/  ENDCOLLECTIVE ;  /* 0x000000000000791b */ /* 0x003fe20003800000 */
.L_x_5552:
        /* <DEDUP_REMOVED lines=16> */
.L_x_5553:
[----:B------:R-:W-:Y:S02]  /*1e550*/  IMAD.MOV.U32 R13, RZ, RZ, R4 ;  /* 0x000000ffff0d7224 */ /* 0x000fe400078e0004 */
[----:B------:R-:W-:Y:S02]  /*1e560*/  IMAD.MOV.U32 R12, RZ, RZ, 0x4 ;  /* 0x00000004ff0c7424 */ /* 0x000fe400078e00ff */
[----:B------:R-:W-:-:S07]  /*1e570*/  IMAD.MOV.U32 R3, RZ, RZ, R14 ;  /* 0x000000ffff037224 */ /* 0x000fce00078e000e */
[----:B------:R-:W-:Y:S05]  /*1e580*/  WARPSYNC.COLLECTIVE R15, `(.L_x_5554) ;  /* 0x000000000f087348 */ /* 0x000fea0003c00000 */
[----:B------:R0:W1:Y:S02]  /*1e590*/  SHFL.IDX P6, R14, R13, R12, R11 ;  /* 0x0000000c0d0e7389 */ /* 0x00006400000c000b */
[----:B01----:R-:W-:Y:S01]  /*1e5a0*/  ENDCOLLECTIVE ;  /* 0x000000000000791b */ /* 0x003fe20003800000 */
.L_x_5554:
        /* <DEDUP_REMOVED lines=16> */
.L_x_5555:
[----:B------:R-:W-:Y:S02]  /*1e6b0*/  IMAD.MOV.U32 R13, RZ, RZ, R4 ;  /* 0x000000ffff0d7224 */ /* 0x000fe400078e0004 */
[----:B------:R-:W-:Y:S02]  /*1e6c0*/  IMAD.MOV.U32 R12, RZ, RZ, 0x5 ;  /* 0x00000005ff0c7424 */ /* 0x000fe400078e00ff */
[----:B------:R-:W-:-:S07]  /*1e6d0*/  IMAD.MOV.U32 R3, RZ, RZ, R14 ;  /* 0x000000ffff037224 */ /* 0x000fce00078e000e */
[----:B------:R-:W-:Y:S05]  /*1e6e0*/  WARPSYNC.COLLECTIVE R15, `(.L_x_5556) ;  /* 0x000000000f087348 */ /* 0x000fea0003c00000 */
[----:B------:R0:W1:Y:S02]  /*1e6f0*/  SHFL.IDX P6, R14, R13, R12, R11 ;  /* 0x0000000c0d0e7389 */ /* 0x00006400000c000b */
[----:B01----:R-:W-:Y:S01]  /*1e700*/  ENDCOLLECTIVE ;  /* 0x000000000000791b */ /* 0x003fe20003800000 */
.L_x_5556:
        /* <DEDUP_REMOVED lines=16> */
.L_x_5557:
[----:B------:R-:W-:Y:S02]  /*1e810*/  IMAD.MOV.U32 R13, RZ, RZ, R4 ;  /* 0x000000ffff0d7224 */ /* 0x000fe400078e0004 */
[----:B------:R-:W-:Y:S02]  /*1e820*/  IMAD.MOV.U32 R12, RZ, RZ, 0x6 ;  /* 0x00000006ff0c7424 */ /* 0x000fe400078e00ff */
[----:B------:R-:W-:-:S07]  /*1e830*/  IMAD.MOV.U32 R3, RZ, RZ, R14 ;  /* 0x000000ffff037224 */ /* 0x000fce00078e000e */
[----:B------:R-:W-:Y:S05]  /*1e840*/  WARPSYNC.COLLECTIVE R15, `(.L_x_5558) ;  /* 0x000000000f087348 */ /* 0x000fea0003c00000 */
[----:B------:R0:W1:Y:S02]  /*1e850*/  SHFL.IDX P6, R14, R13, R12, R11 ;  /* 0x0000000c0d0e7389 */ /* 0x00006400000c000b */
[----:B01----:R-:W-:Y:S01]  /*1e860*/  ENDCOLLECTIVE ;  /* 0x000000000000791b */ /* 0x003fe20003800000 */
.L_x_5558:
        /* <DEDUP_REMOVED lines=16> */
.L_x_5559:
[----:B------:R-:W-:Y:S02]  /*1e970*/  IMAD.MOV.U32 R13, RZ, RZ, R4 ;  /* 0x000000ffff0d7224 */ /* 0x000fe400078e0004 */
[----:B------:R-:W-:Y:S02]  /*1e980*/  IMAD.MOV.U32 R12, RZ, RZ, 0x7 ;  /* 0x00000007ff0c7424 */ /* 0x000fe400078e00ff */
[----:B------:R-:W-:-:S07]  /*1e990*/  IMAD.MOV.U32 R3, RZ, RZ, R14 ;  /* 0x000000ffff037224 */ /* 0x000fce00078e000e */
[----:B------:R-:W-:Y:S05]  /*1e9a0*/  WARPSYNC.COLLECTIVE R15, `(.L_x_5560) ;  /* 0x000000000f087348 */ /* 0x000fea0003c00000 */
[----:B------:R0:W1:Y:S02]  /*1e9b0*/  SHFL.IDX P6, R14, R13, R12, R11 ;  /* 0x0000000c0d0e7389 */ /* 0x00006400000c000b */
[----:B01----:R-:W-:Y:S01]  /*1e9c0*/  ENDCOLLECTIVE ;  /* 0x000000000000791b */ /* 0x003fe20003800000 */
.L_x_5560:
        /* <DEDUP_REMOVED lines=14> */
.L_x_5561:
[----:B------:R-:W-:Y:S01]  /*1eab0*/  IMAD.MOV.U32 R0, RZ, RZ, R14 ;  /* 0x000000ffff007224 */ /* 0x000fe200078e000e */
[----:B------:R-:W-:Y:S06]  /*1eac0*/  BRA `(.L_x_5562) ;  /* 0xffffffa400bc7947 */ /* 0x000fec000383ffff */
.L_x_5399:
[----:B0-----:R0:W2:Y:S02]  /*1ead0*/  SYNCS.PHASECHK.TRANS64.TRYWAIT P0, [R22+URZ+0x22820], R3 ;  /* 0x02282003160075a7 */ /* 0x0010a4000800017f */
[----:B--2---:R-:W-:Y:S05]  /*1eae0*/  @!P0 NANOSLEEP.SYNCS 0x989680 ;  /* 0x009896800000895d */ /* 0x004fea0003900000 */
[----:B------:R-:W2:Y:S02]  /*1eaf0*/  @!P0 SYNCS.PHASECHK.TRANS64 P0, [R22+URZ+0x22820], R3 ;  /* 0x02282003160085a7 */ /* 0x000ea4000800007f */
[----:B--2---:R-:W-:Y:S05]  /*1eb00*/  @!P0 BRA `(.L_x_5399) ;  /* 0xfffffffc00f08947 */ /* 0x004fea000383ffff */
[----:B------:R-:W-:Y:S05]  /*1eb10*/  BRA `(.L_x_5563) ;  /* 0xffffffa800187947 */ /* 0x000fea000383ffff */
.L_x_5402:
[----:B--2---:R2:W3:Y:S02]  /*1eb20*/  SYNCS.PHASECHK.TRANS64.TRYWAIT P0, [R31+URZ+0x22860], R0 ;  /* 0x022860001f0075a7 */ /* 0x0044e4000800017f */
[----:B---3--:R-:W-:Y:S05]  /*1eb30*/  @!P0 NANOSLEEP.SYNCS 0x989680 ;  /* 0x009896800000895d */ /* 0x008fea0003900000 */
[----:B------:R-:W3:Y:S02]  /*1eb40*/  @!P0 SYNCS.PHASECHK.TRANS64 P0, [R31+URZ+0x22860], R0 ;  /* 0x022860001f0085a7 */ /* 0x000ee4000800007f */
[----:B---3--:R-:W-:Y:S05]  /*1eb50*/  @!P0 BRA `(.L_x_5402) ;  /* 0xfffffffc00f08947 */ /* 0x008fea000383ffff */
[----:B------:R-:W-:Y:S05]  /*1eb60*/  BRA `(.L_x_5564) ;  /* 0xffffffa800287947 */ /* 0x000fea000383ffff */
.L_x_5403:
        /* <DEDUP_REMOVED lines=8> */
.L_x_5566:
[----:B------:R-:W-:Y:S05]  /*1ebf0*/  BSYNC B0 ;  /* 0x0000000000007941 */ /* 0x000fea0003800000 */
.L_x_5565:
        /* <DEDUP_REMOVED lines=13> */
.L_x_5567:
        /* <DEDUP_REMOVED lines=11> */
.L_x_5568:
        /* <DEDUP_REMOVED lines=17> */
.L_x_5569:
[----:B------:R-:W-:Y:S02]  /*1ee90*/  IMAD.MOV.U32 R13, RZ, RZ, R6 ;  /* 0x000000ffff0d7224 */ /* 0x000fe400078e0006 */
[----:B------:R-:W-:Y:S01]  /*1eea0*/  IMAD.MOV.U32 R12, RZ, RZ, 0x2 ;  /* 0x00000002ff0c7424 */ /* 0x000fe200078e00ff */
[----:B------:R-:W-:-:S13]  /*1eeb0*/  IADD3 R2, P4, R14, R0, RZ ;  /* 0x000000000e027210 */ /* 0x000fda0007f9e0ff */
[----:B------:R-:W-:Y:S05]  /*1eec0*/  WARPSYNC.COLLECTIVE R15, `(.L_x_5570) ;  /* 0x000000000f087348 */ /* 0x000fea0003c00000 */
[----:B------:R0:W1:Y:S02]  /*1eed0*/  SHFL.IDX P6, R14, R13, R12, R11 ;  /* 0x0000000c0d0e7389 */ /* 0x00006400000c000b */
[----:B01----:R-:W-:Y:S01]  /*1eee0*/  ENDCOLLECTIVE ;  /* 0x000000000000791b */ /* 0x003fe20003800000 */
.L_x_5570:
        /* <DEDUP_REMOVED lines=17> */
.L_x_5571:
[----:B------:R-:W-:Y:S02]  /*1f000*/  IMAD.MOV.U32 R13, RZ, RZ, R6 ;  /* 0x000000ffff0d7224 */ /* 0x000fe400078e0006 */
[----:B------:R-:W-:Y:S01]  /*1f010*/  IMAD.MOV.U32 R12, RZ, RZ, 0x3 ;  /* 0x00000003ff0c7424 */ /* 0x000fe200078e00ff */
[----:B------:R-:W-:-:S13]  /*1f020*/  IADD3 R2, P4, R14, R0, RZ ;  /* 0x000000000e027210 */ /* 0x000fda0007f9e0ff */
[----:B------:R-:W-:Y:S05]  /*1f030*/  WARPSYNC.COLLECTIVE R15, `(.L_x_5572) ;  /* 0x000000000f087348 */ /* 0x000fea0003c00000 */
[----:B------:R0:W1:Y:S02]  /*1f040*/  SHFL.IDX P6, R14, R13, R12, R11 ;  /* 0x0000000c0d0e7389 */ /* 0x00006400000c000b */
[----:B01----:R-:W-:Y:S01]  /*1f050*/  ENDCOLLECTIVE ;  /* 0x000000000000791b */ /* 0x003fe20003800000 */
.L_x_5572:
        /* <DEDUP_REMOVED lines=17> */
.L_x_5573:
[----:B------:R-:W-:Y:S01]  /*1f170*/  MOV R13, R6 ;  /* 0x00000006000d7202 */ /* 0x000fe20000000f00 */
[----:B------:R-:W-:Y:S01]  /*1f180*/  IMAD.MOV.U32 R12, RZ, RZ, 0x4 ;  /* 0x00000004ff0c7424 */ /* 0x000fe200078e00ff */
[----:B------:R-:W-:-:S13]  /*1f190*/  IADD3 R2, P4, R14, R0, RZ ;  /* 0x000000000e027210 */ /* 0x000fda0007f9e0ff */
[----:B------:R-:W-:Y:S05]  /*1f1a0*/  WARPSYNC.COLLECTIVE R15, `(.L_x_5574) ;  /* 0x000000000f087348 */ /* 0x000fea0003c00000 */
[----:B------:R0:W1:Y:S02]  /*1f1b0*/  SHFL.IDX P6, R14, R13, R12, R11 ;  /* 0x0000000c0d0e7389 */ /* 0x00006400000c000b */
[----:B01----:R-:W-:Y:S01]  /*1f1c0*/  ENDCOLLECTIVE ;  /* 0x000000000000791b */ /* 0x003fe20003800000 */
.L_x_5574:
        /* <DEDUP_REMOVED lines=17> */
.L_x_5575:
[----:B------:R-:W-:Y:S02]  /*1f2e0*/  IMAD.MOV.U32 R13, RZ, RZ, R6 ;  /* 0x000000ffff0d7224 */ /* 0x000fe400078e0006 */
[----:B------:R-:W-:Y:S01]  /*1f2f0*/  IMAD.MOV.U32 R12, RZ, RZ, 0x5 ;  /* 0x00000005ff0c7424 */ /* 0x000fe200078e00ff */
[----:B------:R-:W-:-:S13]  /*1f300*/  IADD3 R2, P4, R14, R0, RZ ;  /* 0x000000000e027210 */ /* 0x000fda0007f9e0ff */
[----:B------:R-:W-:Y:S05]  /*1f310*/  WARPSYNC.COLLECTIVE R15, `(.L_x_5576) ;  /* 0x000000000f087348 */ /* 0x000fea0003c00000 */
[----:B------:R0:W1:Y:S02]  /*1f320*/  SHFL.IDX P6, R14, R13, R12, R11 ;  /* 0x0000000c0d0e7389 */ /* 0x00006400000c000b */
[----:B01----:R-:W-:Y:S01]  /*1f330*/  ENDCOLLECTIVE ;  /* 0x000000000000791b */ /* 0x003fe20003800000 */
.L_x_5576:
        /* <DEDUP_REMOVED lines=12> */
.L_x_5577:
        /* <DEDUP_REMOVED lines=9> */
.L_x_5410:
[----:B0-----:R0:W2:Y:S02]  /*1f490*/  SYNCS.PHASECHK.TRANS64.TRYWAIT P0, [R4+URZ+0x22840], R21 ;  /* 0x02284015040075a7 */ /* 0x0010a4000800017f */
[----:B--2---:R-:W-:Y:S05]  /*1f4a0*/  @!P0 NANOSLEEP.SYNCS 0x989680 ;  /* 0x009896800000895d */ /* 0x004fea0003900000 */
[----:B------:R-:W2:Y:S02]  /*1f4b0*/  @!P0 SYNCS.PHASECHK.TRANS64 P0, [R4+URZ+0x22840], R21 ;  /* 0x02284015040085a7 */ /* 0x000ea4000800007f */
[----:B--2---:R-:W-:Y:S05]  /*1f4c0*/  @!P0 BRA `(.L_x_5410) ;  /* 0xfffffffc00f08947 */ /* 0x004fea000383ffff */
[----:B------:R-:W-:Y:S05]  /*1f4d0*/  BRA `(.L_x_5579) ;  /* 0xffffffa800907947 */ /* 0x000fea000383ffff */
.L_x_5411:
        /* <DEDUP_REMOVED lines=8> */
.L_x_5581:
[----:B------:R-:W-:Y:S05]  /*1f560*/  BSYNC B1 ;  /* 0x0000000000017941 */ /* 0x000fea0003800000 */
.L_x_5580:
        /* <DEDUP_REMOVED lines=9> */
.L_x_5582:
[----:B------:R-:W-:Y:S02]  /*1f600*/  IMAD.MOV.U32 R13, RZ, RZ, R9 ;  /* 0x000000ffff0d7224 */ /* 0x000fe400078e0009 */
[----:B------:R-:W-:Y:S02]  /*1f610*/  IMAD.MOV.U32 R12, RZ, RZ, 0x1 ;  /* 0x00000001ff0c7424 */ /* 0x000fe400078e00ff */
[----:B------:R-:W-:-:S07]  /*1f620*/  IMAD.MOV.U32 R2, RZ, RZ, R14 ;  /* 0x000000ffff027224 */ /* 0x000fce00078e000e */
[----:B------:R-:W-:Y:S05]  /*1f630*/  WARPSYNC.COLLECTIVE R15, `(.L_x_5583) ;  /* 0x000000000f087348 */ /* 0x000fea0003c00000 */
[----:B------:R0:W1:Y:S02]  /*1f640*/  SHFL.IDX P6, R14, R13, R12, R11 ;  /* 0x0000000c0d0e7389 */ /* 0x00006400000c000b */
[----:B01----:R-:W-:Y:S01]  /*1f650*/  ENDCOLLECTIVE ;  /* 0x000000000000791b */ /* 0x003fe20003800000 */
.L_x_5583:
        /* <DEDUP_REMOVED lines=11> */
.L_x_5584:
[----:B------:R-:W-:Y:S02]  /*1f710*/  IMAD.MOV.U32 R13, RZ, RZ, R9 ;  /* 0x000000ffff0d7224 */ /* 0x000fe400078e0009 */
[----:B------:R-:W-:Y:S02]  /*1f720*/  IMAD.MOV.U32 R12, RZ, RZ, 0x2 ;  /* 0x00000002ff0c7424 */ /* 0x000fe400078e00ff */
[----:B------:R-:W-:-:S07]  /*1f730*/  IMAD.MOV.U32 R2, RZ, RZ, R14 ;  /* 0x000000ffff027224 */ /* 0x000fce00078e000e */
[----:B------:R-:W-:Y:S05]  /*1f740*/  WARPSYNC.COLLECTIVE R15, `(.L_x_5585) ;  /* 0x000000000f087348 */ /* 0x000fea0003c00000 */
[----:B------:R0:W1:Y:S02]  /*1f750*/  SHFL.IDX P6, R14, R13, R12, R11 ;  /* 0x0000000c0d0e7389 */ /* 0x00006400000c000b */
[----:B01----:R-:W-:Y:S01]  /*1f760*/  ENDCOLLECTIVE ;  /* 0x000000000000791b */ /* 0x003fe20003800000 */
.L_x_5585:
        /* <DEDUP_REMOVED lines=11> */
.L_x_5586:
[----:B------:R-:W-:Y:S01]  /*1f820*/  IMAD.MOV.U32 R13, RZ, RZ, R9 ;  /* 0x000000ffff0d7224 */ /* 0x000fe200078e0009 */
[----:B------:R-:W-:Y:S01]  /*1f830*/  MOV R12, 0x3 ;  /* 0x00000003000c7802 */ /* 0x000fe20000000f00 */
[----:B------:R-:W-:-:S07]  /*1f840*/  IMAD.MOV.U32 R2, RZ, RZ, R14 ;  /* 0x000000ffff027224 */ /* 0x000fce00078e000e */
[----:B------:R-:W-:Y:S05]  /*1f850*/  WARPSYNC.COLLECTIVE R15, `(.L_x_5587) ;  /* 0x000000000f087348 */ /* 0x000fea0003c00000 */
[----:B------:R0:W1:Y:S02]  /*1f860*/  SHFL.IDX P6, R14, R13, R12, R11 ;  /* 0x0000000c0d0e7389 */ /* 0x00006400000c000b */
[----:B01----:R-:W-:Y:S01]  /*1f870*/  ENDCOLLECTIVE ;  /* 0x000000000000791b */ /* 0x003fe20003800000 */
.L_x_5587:
        /* <DEDUP_REMOVED lines=11> */
.L_x_5588:
[----:B------:R-:W-:Y:S02]  /*1f930*/  IMAD.MOV.U32 R13, RZ, RZ, R9 ;  /* 0x000000ffff0d7224 */ /* 0x000fe400078e0009 */
[----:B------:R-:W-:Y:S02]  /*1f940*/  IMAD.MOV.U32 R12, RZ, RZ, 0x4 ;  /* 0x00000004ff0c7424 */ /* 0x000fe400078e00ff */
[----:B------:R-:W-:-:S07]  /*1f950*/  IMAD.MOV.U32 R2, RZ, RZ, R14 ;  /* 0x000000ffff027224 */ /* 0x000fce00078e000e */
[----:B------:R-:W-:Y:S05]  /*1f960*/  WARPSYNC.COLLECTIVE R15, `(.L_x_5589) ;  /* 0x000000000f087348 */ /* 0x000fea0003c00000 */
[----:B------:R0:W1:Y:S02]  /*1f970*/  SHFL.IDX P6, R14, R13, R12, R11 ;  /* 0x0000000c0d0e7389 */ /* 0x00006400000c000b */
[----:B01----:R-:W-:Y:S01]  /*1f980*/  ENDCOLLECTIVE ;  /* 0x000000000000791b */ /* 0x003fe20003800000 */
.L_x_5589:
        /* <DEDUP_REMOVED lines=11> */
.L_x_5590:
[----:B------:R-:W-:Y:S02]  /*1fa40*/  IMAD.MOV.U32 R13, RZ, RZ, R9 ;  /* 0x000000ffff0d7224 */ /* 0x000fe400078e0009 */
[----:B------:R-:W-:Y:S02]  /*1fa50*/  IMAD.MOV.U32 R12, RZ, RZ, 0x5 ;  /* 0x00000005ff0c7424 */ /* 0x000fe400078e00ff */
[----:B------:R-:W-:-:S07]  /*1fa60*/  IMAD.MOV.U32 R2, RZ, RZ, R14 ;  /* 0x000000ffff027224 */ /* 0x000fce00078e000e */
[----:B------:R-:W-:Y:S05]  /*1fa70*/  WARPSYNC.COLLECTIVE R15, `(.L_x_5591) ;  /* 0x000000000f087348 */ /* 0x000fea0003c00000 */
[----:B------:R0:W1:Y:S02]  /*1fa80*/  SHFL.IDX P6, R14, R13, R12, R11 ;  /* 0x0000000c0d0e7389 */ /* 0x00006400000c000b */
[----:B01----:R-:W-:Y:S01]  /*1fa90*/  ENDCOLLECTIVE ;  /* 0x000000000000791b */ /* 0x003fe20003800000 */
.L_x_5591:
        /* <DEDUP_REMOVED lines=11> */
.L_x_5592:
[----:B------:R-:W-:Y:S01]  /*1fb50*/  IMAD.MOV.U32 R2, RZ, RZ, R14 ;  /* 0x000000ffff027224 */ /* 0x000fe200078e000e */
[----:B------:R-:W-:Y:S06]  /*1fb60*/  BRA `(.L_x_5593) ;  /* 0xffffffa400c47947 */ /* 0x000fec000383ffff */
.L_x_5416:
[----:B----4-:R4:W0:Y:S02]  /*1fb70*/  SYNCS.PHASECHK.TRANS64.TRYWAIT P0, [R4+URZ+0x22860], R21 ;  /* 0x02286015040075a7 */ /* 0x010824000800017f */
[----:B0-----:R-:W-:Y:S05]  /*1fb80*/  @!P0 NANOSLEEP.SYNCS 0x989680 ;  /* 0x009896800000895d */ /* 0x001fea0003900000 */
[----:B------:R-:W0:Y:S02]  /*1fb90*/  @!P0 SYNCS.PHASECHK.TRANS64 P0, [R4+URZ+0x22860], R21 ;  /* 0x02286015040085a7 */ /* 0x000e24000800007f */
[----:B0-----:R-:W-:Y:S05]  /*1fba0*/  @!P0 BRA `(.L_x_5416) ;  /* 0xfffffffc00f08947 */ /* 0x001fea000383ffff */
[----:B------:R-:W-:Y:S05]  /*1fbb0*/  BRA `(.L_x_5594) ;  /* 0xffffffa800147947 */ /* 0x000fea000383ffff */
.L_x_5417:
[----:B------:R-:W-:Y:S01]  /*1fbc0*/  BSSY B1, `(.L_x_5595) ;  /* 0x0000008000017945 */ /* 0x000fe20003800000 */
[----:B------:R-:W-:Y:S01]  /*1fbd0*/  IMAD.MOV.U32 R13, RZ, RZ, R7 ;  /* 0x000000ffff0d7224 */ /* 0x000fe200078e0007 */
[----:B------:R-:W-:Y:S01]  /*1fbe0*/  MOV R12, RZ ;  /* 0x000000ff000c7202 */ /* 0x000fe20000000f00 */
[----:B------:R-:W-:Y:S02]  /*1fbf0*/  IMAD.MOV.U32 R11, RZ, RZ, 0x181f ;  /* 0x0000181fff0b7424 */ /* 0x000fe400078e00ff */
[----:B------:R-:W-:-:S07]  /*1fc00*/  IMAD.MOV.U32 R15, RZ, RZ, -0x1 ;  /* 0xffffffffff0f7424 */ /* 0x000fce00078e00ff */
[----:B01-34-:R-:W-:Y:S05]  /*1fc10*/  WARPSYNC.COLLECTIVE R15, `(.L_x_5596) ;  /* 0x000000000f087348 */ /* 0x01bfea0003c00000 */
[----:B------:R2:W0:Y:S02]  /*1fc20*/  SHFL.IDX P6, R14, R13, R12, R11 ;  /* 0x0000000c0d0e7389 */ /* 0x00042400000c000b */
[----:B01234-:R-:W-:Y:S01]  /*1fc30*/  ENDCOLLECTIVE ;  /* 0x000000000000791b */ /* 0x01ffe20003800000 */
.L_x_5596:
[----:B------:R-:W-:Y:S05]  /*1fc40*/  BSYNC B1 ;  /* 0x0000000000017941 */ /* 0x000fea0003800000 */
.L_x_5595:
        /* <DEDUP_REMOVED lines=9> */
.L_x_5597:
[----:B------:R-:W-:Y:S02]  /*1fce0*/  IMAD.MOV.U32 R13, RZ, RZ, R7 ;  /* 0x000000ffff0d7224 */ /* 0x000fe400078e0007 */
[----:B------:R-:W-:Y:S01]  /*1fcf0*/  IMAD.MOV.U32 R12, RZ, RZ, 0x1 ;  /* 0x00000001ff0c7424 */ /* 0x000fe200078e00ff */
[----:B------:R-:W-:-:S13]  /*1fd00*/  IADD3 R2, P0, R14, R0, RZ ;  /* 0x000000000e027210 */ /* 0x000fda0007f1e0ff */
[----:B------:R-:W-:Y:S05]  /*1fd10*/  WARPSYNC.COLLECTIVE R15, `(.L_x_5598) ;  /* 0x000000000f087348 */ /* 0x000fea0003c00000 */
[----:B------:R0:W1:Y:S02]  /*1fd20*/  SHFL.IDX P6, R14, R13, R12, R11 ;  /* 0x0000000c0d0e7389 */ /* 0x00006400000c000b */
[----:B01----:R-:W-:Y:S01]  /*1fd30*/  ENDCOLLECTIVE ;  /* 0x000000000000791b */ /* 0x003fe20003800000 */
.L_x_5598:
        /* <DEDUP_REMOVED lines=13> */
.L_x_5599:
[----:B------:R-:W-:Y:S02]  /*1fe10*/  IMAD.MOV.U32 R13, RZ, RZ, R7 ;  /* 0x000000ffff0d7224 */ /* 0x000fe400078e0007 */
[----:B------:R-:W-:Y:S01]  /*1fe20*/  IMAD.MOV.U32 R12, RZ, RZ, 0x2 ;  /* 0x00000002ff0c7424 */ /* 0x000fe200078e00ff */
[----:B------:R-:W-:-:S13]  /*1fe30*/  IADD3 R2, P0, R14, R0, RZ ;  /* 0x000000000e027210 */ /* 0x000fda0007f1e0ff */
[----:B------:R-:W-:Y:S05]  /*1fe40*/  WARPSYNC.COLLECTIVE R15, `(.L_x_5600) ;  /* 0x000000000f087348 */ /* 0x000fea0003c00000 */
[----:B------:R0:W1:Y:S02]  /*1fe50*/  SHFL.IDX P6, R14, R13, R12, R11 ;  /* 0x0000000c0d0e7389 */ /* 0x00006400000c000b */
[----:B01----:R-:W-:Y:S01]  /*1fe60*/  ENDCOLLECTIVE ;  /* 0x000000000000791b */ /* 0x003fe20003800000 */
.L_x_5600:
        /* <DEDUP_REMOVED lines=13> */
.L_x_5601:
[----:B------:R-:W-:Y:S02]  /*1ff40*/  IMAD.MOV.U32 R13, RZ, RZ, R7 ;  /* 0x000000ffff0d7224 */ /* 0x000fe400078e0007 */
[----:B------:R-:W-:Y:S01]  /*1ff50*/  IMAD.MOV.U32 R12, RZ, RZ, 0x3 ;  /* 0x00000003ff0c7424 */ /* 0x000fe200078e00ff */
[----:B------:R-:W-:-:S13]  /*1ff60*/  IADD3 R2, P0, R14, R0, RZ ;  /* 0x000000000e027210 */ /* 0x000fda0007f1e0ff */
[----:B------:R-:W-:Y:S05]  /*1ff70*/  WARPSYNC.COLLECTIVE R15, `(.L_x_5602) ;  /* 0x000000000f087348 */ /* 0x000fea0003c00000 */
[----:B------:R0:W1:Y:S02]  /*1ff80*/  SHFL.IDX P6, R14, R13, R12, R11 ;  /* 0x0000000c0d0e7389 */ /* 0x00006400000c000b */
[----:B01----:R-:W-:Y:S01]  /*1ff90*/  ENDCOLLECTIVE ;  /* 0x000000000000791b */ /* 0x003fe20003800000 */
.L_x_5602:
        /* <DEDUP_REMOVED lines=13> */
.L_x_5603:
[----:B------:R-:W-:Y:S02]  /*20070*/  IMAD.MOV.U32 R13, RZ, RZ, R7 ;  /* 0x000000ffff0d7224 */ /* 0x000fe400078e0007 */
[----:B------:R-:W-:Y:S01]  /*20080*/  IMAD.MOV.U32 R12, RZ, RZ, 0x4 ;  /* 0x00000004ff0c7424 */ /* 0x000fe200078e00ff */
[----:B------:R-:W-:-:S13]  /*20090*/  IADD3 R2, P0, R14, R0, RZ ;  /* 0x000000000e027210 */ /* 0x000fda0007f1e0ff */
[----:B------:R-:W-:Y:S05]  /*200a0*/  WARPSYNC.COLLECTIVE R15, `(.L_x_5604) ;  /* 0x000000000f087348 */ /* 0x000fea0003c00000 */
[----:B------:R0:W1:Y:S02]  /*200b0*/  SHFL.IDX P6, R14, R13, R12, R11 ;  /* 0x0000000c0d0e7389 */ /* 0x00006400000c000b */
[----:B01----:R-:W-:Y:S01]  /*200c0*/  ENDCOLLECTIVE ;  /* 0x000000000000791b */ /* 0x003fe20003800000 */
.L_x_5604:
        /* <DEDUP_REMOVED lines=13> */
.L_x_5605:
[----:B------:R-:W-:Y:S02]  /*201a0*/  IMAD.MOV.U32 R13, RZ, RZ, R7 ;  /* 0x000000ffff0d7224 */ /* 0x000fe400078e0007 */
[----:B------:R-:W-:Y:S01]  /*201b0*/  IMAD.MOV.U32 R12, RZ, RZ, 0x5 ;  /* 0x00000005ff0c7424 */ /* 0x000fe200078e00ff */
[----:B------:R-:W-:-:S13]  /*201c0*/  IADD3 R2, P0, R14, R0, RZ ;  /* 0x000000000e027210 */ /* 0x000fda0007f1e0ff */
[----:B------:R-:W-:Y:S05]  /*201d0*/  WARPSYNC.COLLECTIVE R15, `(.L_x_5606) ;  /* 0x000000000f087348 */ /* 0x000fea0003c00000 */
[----:B------:R0:W1:Y:S02]  /*201e0*/  SHFL.IDX P6, R14, R13, R12, R11 ;  /* 0x0000000c0d0e7389 */ /* 0x00006400000c000b */
[----:B01----:R-:W-:Y:S01]  /*201f0*/  ENDCOLLECTIVE ;  /* 0x000000000000791b */ /* 0x003fe20003800000 */
.L_x_5606:
        /* <DEDUP_REMOVED lines=13> */
.L_x_5607:
[----:B------:R-:W-:Y:S05]  /*202d0*/  BRA `(.L_x_5608) ;  /* 0xffffffa400647947 */ /* 0x000fea000383ffff */
.L_x_5425:
[----:B------:R-:W-:Y:S01]  /*202e0*/  BSSY B0, `(.L_x_5609) ;  /* 0x0000008000007945 */ /* 0x000fe20003800000 */
[----:B------:R-:W-:Y:S01]  /*202f0*/  MOV R13, R16 ;  /* 0x00000010000d7202 */ /* 0x000fe20000000f00 */
[----:B------:R-:W-:Y:S02]  /*20300*/  IMAD.MOV.U32 R12, RZ, RZ, RZ ;  /* 0x000000ffff0c7224 */ /* 0x000fe400078e00ff */
[----:B------:R-:W-:Y:S02]  /*20310*/  IMAD.MOV.U32 R11, RZ, RZ, 0x1f ;  /* 0x0000001fff0b7424 */ /* 0x000fe400078e00ff */
[----:B------:R-:W-:-:S07]  /*20320*/  IMAD.MOV.U32 R15, RZ, RZ, -0x1 ;  /* 0xffffffffff0f7424 */ /* 0x000fce00078e00ff */
[----:B01-34-:R-:W-:Y:S05]  /*20330*/  WARPSYNC.COLLECTIVE R15, `(.L_x_5610) ;  /* 0x000000000f087348 */ /* 0x01bfea0003c00000 */
[----:B------:R2:W0:Y:S02]  /*20340*/  SHFL.IDX P6, R14, R13, R12, R11 ;  /* 0x0000000c0d0e7389 */ /* 0x00042400000c000b */
[----:B01234-:R-:W-:Y:S01]  /*20350*/  ENDCOLLECTIVE ;  /* 0x000000000000791b */ /* 0x01ffe20003800000 */
.L_x_5610:
[----:B------:R-:W-:Y:S05]  /*20360*/  BSYNC B0 ;  /* 0x0000000000007941 */ /* 0x000fea0003800000 */
.L_x_5609:
        /* <DEDUP_REMOVED lines=9> */
.L_x_5611:
        /* <DEDUP_REMOVED lines=18> */
.L_x_5612:
[----:B------:R-:W-:Y:S02]  /*20520*/  MOV R12, 0x2 ;  /* 0x00000002000c7802 */ /* 0x000fe40000000f00 */
[----:B------:R-:W-:-:S05]  /*20530*/  SEL R4, R14, RZ, P1 ;  /* 0x000000ff0e047207 */ /* 0x000fca0000800000 */
[----:B------:R-:W-:-:S04]  /*20540*/  IMAD.IADD R4, R17, 0x1, R4 ;  /* 0x0000000111047824 */ /* 0x000fc800078e0204 */
[----:B------:R-:W-:-:S07]  /*20550*/  IMAD.MOV.U32 R13, RZ, RZ, R4 ;  /* 0x000000ffff0d7224 */ /* 0x000fce00078e0004 */
[----:B------:R-:W-:Y:S05]  /*20560*/  WARPSYNC.COLLECTIVE R15, `(.L_x_5613) ;  /* 0x000000000f087348 */ /* 0x000fea0003c00000 */
[----:B------:R0:W1:Y:S02]  /*20570*/  SHFL.UP P6, R14, R13, R12, R11 ;  /* 0x0400000c0d0e7389 */ /* 0x00006400000c000b */
[----:B01----:R-:W-:Y:S01]  /*20580*/  ENDCOLLECTIVE ;  /* 0x000000000000791b */ /* 0x003fe20003800000 */
.L_x_5613:
[----:B------:R-:W-:Y:S01]  /*20590*/  IMAD.MOV.U32 R12, RZ, RZ, 0x4 ;  /* 0x00000004ff0c7424 */ /* 0x000fe200078e00ff */
[----:B------:R-:W-:-:S05]  /*205a0*/  SEL R3, R14, RZ, P2 ;  /* 0x000000ff0e037207 */ /* 0x000fca0001000000 */
[----:B------:R-:W-:-:S04]  /*205b0*/  IMAD.IADD R6, R4, 0x1, R3 ;  /* 0x0000000104067824 */ /* 0x000fc800078e0203 */
[----:B------:R-:W-:-:S07]  /*205c0*/  IMAD.MOV.U32 R13, RZ, RZ, R6 ;  /* 0x000000ffff0d7224 */ /* 0x000fce00078e0006 */
[----:B------:R-:W-:Y:S05]  /*205d0*/  WARPSYNC.COLLECTIVE R15, `(.L_x_5614) ;  /* 0x000000000f087348 */ /* 0x000fea0003c00000 */
[----:B------:R0:W1:Y:S02]  /*205e0*/  SHFL.UP P6, R14, R13, R12, R11 ;  /* 0x0400000c0d0e7389 */ /* 0x00006400000c000b */
[----:B01----:R-:W-:Y:S01]  /*205f0*/  ENDCOLLECTIVE ;  /* 0x000000000000791b */ /* 0x003fe20003800000 */
.L_x_5614:
[----:B------:R-:W-:Y:S01]  /*20600*/  IMAD.MOV.U32 R12, RZ, RZ, 0x8 ;  /* 0x00000008ff0c7424 */ /* 0x000fe200078e00ff */
[----:B------:R-:W-:-:S05]  /*20610*/  SEL R3, R14, RZ, P3 ;  /* 0x000000ff0e037207 */ /* 0x000fca0001800000 */
[----:B------:R-:W-:-:S04]  /*20620*/  IMAD.IADD R2, R6, 0x1, R3 ;  /* 0x0000000106027824 */ /* 0x000fc800078e0203 */
[----:B------:R-:W-:-:S07]  /*20630*/  IMAD.MOV.U32 R13, RZ, RZ, R2 ;  /* 0x000000ffff0d7224 */ /* 0x000fce00078e0002 */
[----:B------:R-:W-:Y:S05]  /*20640*/  WARPSYNC.COLLECTIVE R15, `(.L_x_5615) ;  /* 0x000000000f087348 */ /* 0x000fea0003c00000 */
[----:B------:R0:W1:Y:S02]  /*20650*/  SHFL.UP P6, R14, R13, R12, R11 ;  /* 0x0400000c0d0e7389 */ /* 0x00006400000c000b */
[----:B01----:R-:W-:Y:S01]  /*20660*/  ENDCOLLECTIVE ;  /* 0x000000000000791b */ /* 0x003fe20003800000 */
.L_x_5615:
[----:B------:R-:W-:Y:S01]  /*20670*/  IMAD.MOV.U32 R12, RZ, RZ, 0x10 ;  /* 0x00000010ff0c7424 */ /* 0x000fe200078e00ff */
[----:B------:R-:W-:-:S05]  /*20680*/  SEL R3, R14, RZ, P4 ;  /* 0x000000ff0e037207 */ /* 0x000fca0002000000 */
[----:B------:R-:W-:-:S04]  /*20690*/  IMAD.IADD R3, R2, 0x1, R3 ;  /* 0x0000000102037824 */ /* 0x000fc800078e0203 */
[----:B------:R-:W-:-:S07]  /*206a0*/  IMAD.MOV.U32 R13, RZ, RZ, R3 ;  /* 0x000000ffff0d7224 */ /* 0x000fce00078e0003 */
[----:B------:R-:W-:Y:S05]  /*206b0*/  WARPSYNC.COLLECTIVE R15, `(.L_x_5616) ;  /* 0x000000000f087348 */ /* 0x000fea0003c00000 */
[----:B------:R0:W1:Y:S02]  /*206c0*/  SHFL.UP P6, R14, R13, R12, R11 ;  /* 0x0400000c0d0e7389 */ /* 0x00006400000c000b */
[----:B01----:R-:W-:Y:S01]  /*206d0*/  ENDCOLLECTIVE ;  /* 0x000000000000791b */ /* 0x003fe20003800000 */
.L_x_5616:
        /* <DEDUP_REMOVED lines=8> */
.L_x_5617:
[----:B------:R-:W-:Y:S05]  /*20760*/  BRA `(.L_x_5618) ;  /* 0xffffffa400c47947 */ /* 0x000fea000383ffff */
.L_x_5430:
[----:B------:R-:W-:Y:S01]  /*20770*/  BSSY B0, `(.L_x_5619) ;  /* 0x0000008000007945 */ /* 0x000fe20003800000 */
[----:B-----5:R-:W-:Y:S01]  /*20780*/  IMAD.MOV.U32 R13, RZ, RZ, R17 ;  /* 0x000000ffff0d7224 */ /* 0x020fe200078e0011 */
[----:B------:R-:W-:Y:S01]  /*20790*/  MOV R15, 0xffffffff ;  /* 0xffffffff000f7802 */ /* 0x000fe20000000f00 */
[----:B------:R-:W-:Y:S02]  /*207a0*/  IMAD.MOV.U32 R12, RZ, RZ, 0x1 ;  /* 0x00000001ff0c7424 */ /* 0x000fe400078e00ff */
[----:B------:R-:W-:-:S07]  /*207b0*/  IMAD.MOV.U32 R11, RZ, RZ, RZ ;  /* 0x000000ffff0b7224 */ /* 0x000fce00078e00ff */
[----:B01----:R-:W-:Y:S05]  /*207c0*/  WARPSYNC.COLLECTIVE R15, `(.L_x_5620) ;  /* 0x000000000f087348 */ /* 0x003fea0003c00000 */
[----:B------:R2:W3:Y:S02]  /*207d0*/  SHFL.UP P6, R14, R13, R12, R11 ;  /* 0x0400000c0d0e7389 */ /* 0x0004e400000c000b */
[----:B0123--:R-:W-:Y:S01]  /*207e0*/  ENDCOLLECTIVE ;  /* 0x000000000000791b */ /* 0x00ffe20003800000 */
.L_x_5620:
[----:B------:R-:W-:Y:S05]  /*207f0*/  BSYNC B0 ;  /* 0x0000000000007941 */ /* 0x000fea0003800000 */
.L_x_5619:
        /* <DEDUP_REMOVED lines=8> */
.L_x_5621:
[----:B------:R-:W-:Y:S01]  /*20880*/  IMAD.MOV.U32 R12, RZ, RZ, 0x4 ;  /* 0x00000004ff0c7424 */ /* 0x000fe200078e00ff */
[----:B------:R-:W-:-:S05]  /*20890*/  SEL R2, R14, RZ, P2 ;  /* 0x000000ff0e027207 */ /* 0x000fca0001000000 */
[----:B------:R-:W-:-:S04]  /*208a0*/  IMAD.IADD R2, R13, 0x1, R2 ;  /* 0x000000010d027824 */ /* 0x000fc800078e0202 */
[----:B------:R-:W-:-:S07]  /*208b0*/  IMAD.MOV.U32 R13, RZ, RZ, R2 ;  /* 0x000000ffff0d7224 */ /* 0x000fce00078e0002 */
[----:B------:R-:W-:Y:S05]  /*208c0*/  WARPSYNC.COLLECTIVE R15, `(.L_x_5622) ;  /* 0x000000000f087348 */ /* 0x000fea0003c00000 */
[----:B------:R0:W1:Y:S02]  /*208d0*/  SHFL.UP P6, R14, R13, R12, R11 ;  /* 0x0400000c0d0e7389 */ /* 0x00006400000c000b */
[----:B01----:R-:W-:Y:S01]  /*208e0*/  ENDCOLLECTIVE ;  /* 0x000000000000791b */ /* 0x003fe20003800000 */
.L_x_5622:
[----:B------:R-:W-:Y:S01]  /*208f0*/  IMAD.MOV.U32 R12, RZ, RZ, 0x8 ;  /* 0x00000008ff0c7424 */ /* 0x000fe200078e00ff */
[----:B------:R-:W-:-:S05]  /*20900*/  SEL R3, R14, RZ, P3 ;  /* 0x000000ff0e037207 */ /* 0x000fca0001800000 */
[----:B------:R-:W-:-:S04]  /*20910*/  IMAD.IADD R3, R2, 0x1, R3 ;  /* 0x0000000102037824 */ /* 0x000fc800078e0203 */
[----:B------:R-:W-:-:S07]  /*20920*/  IMAD.MOV.U32 R13, RZ, RZ, R3 ;  /* 0x000000ffff0d7224 */ /* 0x000fce00078e0003 */
[----:B------:R-:W-:Y:S05]  /*20930*/  WARPSYNC.COLLECTIVE R15, `(.L_x_5623) ;  /* 0x000000000f087348 */ /* 0x000fea0003c00000 */
[----:B------:R0:W1:Y:S02]  /*20940*/  SHFL.UP P6, R14, R13, R12, R11 ;  /* 0x0400000c0d0e7389 */ /* 0x00006400000c000b */
[----:B01----:R-:W-:Y:S01]  /*20950*/  ENDCOLLECTIVE ;  /* 0x000000000000791b */ /* 0x003fe20003800000 */
.L_x_5623:
[----:B------:R-:W-:Y:S01]  /*20960*/  IMAD.MOV.U32 R12, RZ, RZ, 0x10 ;  /* 0x00000010ff0c7424 */ /* 0x000fe200078e00ff */
[----:B------:R-:W-:-:S05]  /*20970*/  SEL R4, R14, RZ, P4 ;  /* 0x000000ff0e047207 */ /* 0x000fca0002000000 */
[----:B------:R-:W-:-:S04]  /*20980*/  IMAD.IADD R4, R3, 0x1, R4 ;  /* 0x0000000103047824 */ /* 0x000fc800078e0204 */
[----:B------:R-:W-:-:S07]  /*20990*/  IMAD.MOV.U32 R13, RZ, RZ, R4 ;  /* 0x000000ffff0d7224 */ /* 0x000fce00078e0004 */
[----:B------:R-:W-:Y:S05]  /*209a0*/  WARPSYNC.COLLECTIVE R15, `(.L_x_5624) ;  /* 0x000000000f087348 */ /* 0x000fea0003c00000 */
[----:B------:R0:W1:Y:S02]  /*209b0*/  SHFL.UP P6, R14, R13, R12, R11 ;  /* 0x0400000c0d0e7389 */ /* 0x00006400000c000b */
[----:B01----:R-:W-:Y:S01]  /*209c0*/  ENDCOLLECTIVE ;  /* 0x000000000000791b */ /* 0x003fe20003800000 */
.L_x_5624:
[----:B------:R-:W-:Y:S01]  /*209d0*/  IMAD.MOV.U32 R12, RZ, RZ, 0x1f ;  /* 0x0000001fff0c7424 */ /* 0x000fe200078e00ff */
[----:B------:R-:W-:Y:S02]  /*209e0*/  MOV R11, 0x1f ;  /* 0x0000001f000b7802 */ /* 0x000fe40000000f00 */
[----:B------:R-:W-:-:S05]  /*209f0*/  SEL R3, R14, RZ, P5 ;  /* 0x000000ff0e037207 */ /* 0x000fca0002800000 */
[----:B------:R-:W-:-:S04]  /*20a00*/  IMAD.IADD R2, R4, 0x1, R3 ;  /* 0x0000000104027824 */ /* 0x000fc800078e0203 */
[----:B------:R-:W-:-:S07]  /*20a10*/  IMAD.MOV.U32 R13, RZ, RZ, R2 ;  /* 0x000000ffff0d7224 */ /* 0x000fce00078e0002 */
[----:B------:R-:W-:Y:S05]  /*20a20*/  WARPSYNC.COLLECTIVE R15, `(.L_x_5625) ;  /* 0x000000000f087348 */ /* 0x000fea0003c00000 */
[----:B------:R0:W1:Y:S02]  /*20a30*/  SHFL.IDX P6, R14, R13, R12, R11 ;  /* 0x0000000c0d0e7389 */ /* 0x00006400000c000b */
[----:B01----:R-:W-:Y:S01]  /*20a40*/  ENDCOLLECTIVE ;  /* 0x000000000000791b */ /* 0x003fe20003800000 */
.L_x_5625:
[----:B------:R-:W-:Y:S05]  /*20a50*/  BRA `(.L_x_5626) ;  /* 0xffffffa400a47947 */ /* 0x000fea000383ffff */
.L_x_5432:
[----:B------:R-:W-:Y:S01]  /*20a60*/  BSSY B0, `(.L_x_5627) ;  /* 0x0000006000007945 */ /* 0x000fe20003800000 */
[----:B------:R-:W-:Y:S01]  /*20a70*/  PLOP3.LUT P6, PT, P6, PT, PT, 0x8, 0x0 ;  /* 0x000000000000781c */ /* 0x000fe200037ce170 */
[----:B------:R-:W-:-:S12]  /*20a80*/  IMAD.MOV.U32 R15, RZ, RZ, -0x1 ;  /* 0xffffffffff0f7424 */ /* 0x000fd800078e00ff */
[----:B01----:R-:W-:Y:S05]  /*20a90*/  WARPSYNC.COLLECTIVE R15, `(.L_x_5628) ;  /* 0x000000000f087348 */ /* 0x003fea0003c00000 */
[----:B------:R-:W-:Y:S01]  /*20aa0*/  VOTE.ANY R14, PT, P6 ;  /* 0x00000000000e7806 */ /* 0x000fe200030e0100 */
[----:B01----:R-:W-:Y:S06]  /*20ab0*/  ENDCOLLECTIVE ;  /* 0x000000000000791b */ /* 0x003fec0003800000 */
.L_x_5628:
[----:B------:R-:W-:Y:S05]  /*20ac0*/  BSYNC B0 ;  /* 0x0000000000007941 */ /* 0x000fea0003800000 */
.L_x_5627:
        /* <DEDUP_REMOVED lines=9> */
.L_x_5629:
[----:B------:R-:W-:Y:S01]  /*20b60*/  IMAD.MOV.U32 R17, RZ, RZ, R14 ;  /* 0x000000ffff117224 */ /* 0x000fe200078e000e */
[----:B------:R-:W-:Y:S06]  /*20b70*/  BRA `(.L_x_5630) ;  /* 0xffffffa400947947 */ /* 0x000fec000383ffff */
.L_x_5434:
[----:B------:R-:W-:Y:S01]  /*20b80*/  BSSY B0, `(.L_x_5631) ;  /* 0x0000007000007945 */ /* 0x000fe20003800000 */
[----:B------:R-:W-:Y:S02]  /*20b90*/  IMAD.MOV.U32 R13, RZ, RZ, R2 ;  /* 0x000000ffff0d7224 */ /* 0x000fe400078e0002 */
[----:B------:R-:W-:Y:S02]  /*20ba0*/  IMAD.MOV.U32 R11, RZ, RZ, 0x1f ;  /* 0x0000001fff0b7424 */ /* 0x000fe400078e00ff */
[----:B------:R-:W-:-:S07]  /*20bb0*/  IMAD.MOV.U32 R15, RZ, RZ, -0x1 ;  /* 0xffffffffff0f7424 */ /* 0x000fce00078e00ff */
[----:B0123--:R-:W-:Y:S05]  /*20bc0*/  WARPSYNC.COLLECTIVE R15, `(.L_x_5632) ;  /* 0x000000000f087348 */ /* 0x00ffea0003c00000 */
[----:B------:R4:W0:Y:S02]  /*20bd0*/  SHFL.IDX P6, R14, R13, R12, R11 ;  /* 0x0000000c0d0e7389 */ /* 0x00082400000c000b */
[----:B01234-:R-:W-:Y:S01]  /*20be0*/  ENDCOLLECTIVE ;  /* 0x000000000000791b */ /* 0x01ffe20003800000 */
.L_x_5632:
[----:B------:R-:W-:Y:S05]  /*20bf0*/  BSYNC B0 ;  /* 0x0000000000007941 */ /* 0x000fea0003800000 */
.L_x_5631:
[----:B------:R-:W-:Y:S05]  /*20c00*/  BRA `(.L_x_5433) ;  /* 0xffffffa4008c7947 */ /* 0x000fea000383ffff */
.L_x_5438:
[----:B0-----:R0:W1:Y:S02]  /*20c10*/  SYNCS.PHASECHK.TRANS64.TRYWAIT P0, [R5+URZ+0x22820], R0 ;  /* 0x02282000050075a7 */ /* 0x001064000800017f */
[----:B-1----:R-:W-:Y:S05]  /*20c20*/  @!P0 NANOSLEEP.SYNCS 0x989680 ;  /* 0x009896800000895d */ /* 0x002fea0003900000 */
[----:B------:R-:W1:Y:S02]  /*20c30*/  @!P0 SYNCS.PHASECHK.TRANS64 P0, [R5+URZ+0x22820], R0 ;  /* 0x02282000050085a7 */ /* 0x000e64000800007f */
[----:B-1----:R-:W-:Y:S05]  /*20c40*/  @!P0 BRA `(.L_x_5438) ;  /* 0xfffffffc00f08947 */ /* 0x002fea000383ffff */
[----:B------:R-:W-:Y:S05]  /*20c50*/  BRA `(.L_x_5633) ;  /* 0xffffffac00047947 */ /* 0x000fea000383ffff */
.L_x_5439:
        /* <DEDUP_REMOVED lines=11> */
.L_x_5635:
[----:B------:R-:W-:Y:S05]  /*20d10*/  BSYNC B0 ;  /* 0x0000000000007941 */ /* 0x000fea0003800000 */
.L_x_5634:
[----:B------:R-:W-:Y:S05]  /*20d20*/  BRA `(.L_x_5636) ;  /* 0xffffffa800ec7947 */ /* 0x000fea000383ffff */
.L_x_5440:
[----:B------:R-:W-:Y:S01]  /*20d30*/  BSSY B0, `(.L_x_5637) ;  /* 0x0000006000007945 */ /* 0x000fe20003800000 */
[----:B------:R-:W-:-:S07]  /*20d40*/  IMAD.MOV.U32 R15, RZ, RZ, -0x1 ;  /* 0xffffffffff0f7424 */ /* 0x000fce00078e00ff */
[----:B0-234-:R-:W-:Y:S05]  /*20d50*/  WARPSYNC.COLLECTIVE R15, `(.L_x_5638) ;  /* 0x000000000f0c7348 */ /* 0x01dfea0003c00000 */
[----:B------:R-:W-:Y:S02]  /*20d60*/  ELECT P6, UR62, PT ;  /* 0x00000000003e782f */ /* 0x000fe400038c0000 */
[----:B------:R-:W-:Y:S01]  /*20d70*/  MOV R14, UR62 ;  /* 0x0000003e000e7c02 */ /* 0x000fe20008000f00 */
[----:B0-234-:R-:W-:Y:S10]  /*20d80*/  ENDCOLLECTIVE ;  /* 0x000000000000791b */ /* 0x01dff40003800000 */
.L_x_5638:
[----:B------:R-:W-:Y:S05]  /*20d90*/  BSYNC B0 ;  /* 0x0000000000007941 */ /* 0x000fea0003800000 */
.L_x_5637:
[----:B------:R-:W-:Y:S05]  /*20da0*/  BRA `(.L_x_5639) ;  /* 0xffffffa800e07947 */ /* 0x000fea000383ffff */
.L_x_5442:
[----:B0-----:R0:W1:Y:S02]  /*20db0*/  SYNCS.PHASECHK.TRANS64.TRYWAIT P1, [R3+URZ+0x22840], R2 ;  /* 0x02284002030075a7 */ /* 0x001064000802017f */
[----:B-1----:R-:W-:Y:S05]  /*20dc0*/  @!P1 NANOSLEEP.SYNCS 0x989680 ;  /* 0x009896800000995d */ /* 0x002fea0003900000 */
[----:B------:R-:W1:Y:S02]  /*20dd0*/  @!P1 SYNCS.PHASECHK.TRANS64 P1, [R3+URZ+0x22840], R2 ;  /* 0x02284002030095a7 */ /* 0x000e64000802007f */
[----:B-1----:R-:W-:Y:S05]  /*20de0*/  @!P1 BRA `(.L_x_5442) ;  /* 0xfffffffc00f09947 */ /* 0x002fea000383ffff */
[----:B------:R-:W-:Y:S05]  /*20df0*/  BRA `(.L_x_5640) ;  /* 0xffffffa800fc7947 */ /* 0x000fea000383ffff */
.L_x_5444:
[----:B-1----:R1:W0:Y:S02]  /*20e00*/  SYNCS.PHASECHK.TRANS64.TRYWAIT P1, [R5+URZ+0x22840], R0 ;  /* 0x02284000050075a7 */ /* 0x002224000802017f */
[----:B0-----:R-:W-:Y:S05]  /*20e10*/  @!P1 NANOSLEEP.SYNCS 0x989680 ;  /* 0x009896800000995d */ /* 0x001fea0003900000 */
[----:B------:R-:W0:Y:S02]  /*20e20*/  @!P1 SYNCS.PHASECHK.TRANS64 P1, [R5+URZ+0x22840], R0 ;  /* 0x02284000050095a7 */ /* 0x000e24000802007f */
[----:B0-----:R-:W-:Y:S05]  /*20e30*/  @!P1 BRA `(.L_x_5444) ;  /* 0xfffffffc00f09947 */ /* 0x001fea000383ffff */
[----:B------:R-:W-:Y:S05]  /*20e40*/  BRA `(.L_x_5641) ;  /* 0xffffffac00087947 */ /* 0x000fea000383ffff */
.L_x_5446:
[----:B------:R0:W0:Y:S02]  /*20e50*/  SYNCS.PHASECHK.TRANS64.TRYWAIT P1, [R3+URZ+0x22860], R2 ;  /* 0x02286002030075a7 */ /* 0x000024000802017f */
[----:B0-----:R-:W-:Y:S05]  /*20e60*/  @!P1 NANOSLEEP.SYNCS 0x989680 ;  /* 0x009896800000995d */ /* 0x001fea0003900000 */
[----:B------:R-:W0:Y:S02]  /*20e70*/  @!P1 SYNCS.PHASECHK.TRANS64 P1, [R3+URZ+0x22860], R2 ;  /* 0x02286002030095a7 */ /* 0x000e24000802007f */
[----:B0-----:R-:W-:Y:S05]  /*20e80*/  @!P1 BRA `(.L_x_5446) ;  /* 0xfffffffc00f09947 */ /* 0x001fea000383ffff */
[----:B------:R-:W-:Y:S05]  /*20e90*/  BRA `(.L_x_5642) ;  /* 0xffffffac00047947 */ /* 0x000fea000383ffff */
.L_x_5643:
        /* <DEDUP_REMOVED lines=14> */
.L_x_6466:


//--------------------- .text._ZN7cutlass13device_kernelIN5flash11enable_sm90INS1_16FlashAttnFwdSm90INS1_25CollectiveMainloopFwdSm90ILi2EN4cute5tupleIJNS5_1CILi1EEES8_S8_EEENS6_IJNS7_ILi128EEENS7_ILi96EEENS7_ILi64EEEEEELi256ENS_10bfloat16_tEfNS_4arch4Sm90ELb1ELb0ELb1ELb1ELb1ELb0ELb1ELb1ELb0ELb1ELb0ELb0EEENS1_21CollectiveEpilogueFwdINS6_IJSA_NS7_ILi256EEESB_EEES9_SE_SG_Li256ELb1ELb1ELb0ELb0EEENS1_36VarlenDynamicPersistentTileSchedulerILi128ELi96ELi256ELi128ELb0ELb1ELb1ELb1ELb1ELb1EEEEEEEEEvNT_6ParamsE --------------------------
	.section	.text._ZN7cutlass13device_kernelIN5flash11enable_sm90INS1_16FlashAttnFwdSm90INS1_25CollectiveMainloopFwdSm90ILi2EN4cute5tupleIJNS5_1CILi1EEES8_S8_EEENS6_IJNS7_ILi128EEENS7_ILi96EEENS7_ILi64EEEEEELi256ENS_10bfloat16_tEfNS_4arch4Sm90ELb1ELb0ELb1ELb1ELb1ELb0ELb1ELb1ELb0ELb1ELb0ELb0EEENS1_21CollectiveEpilogueFwdINS6_IJSA_NS7_ILi256EEESB_EEES9_SE_SG_Li256ELb1ELb1ELb0ELb0EEENS1_36VarlenDynamicPersistentTileSchedulerILi128ELi96ELi256ELi128ELb0ELb1ELb1ELb1ELb1ELb1EEEEEEEEEvNT_6ParamsE,"ax",@progbits
	.align	128
.text._ZN7cutlass13device_kernelIN5flash11enable_sm90INS1_16FlashAttnFwdSm90INS1_25CollectiveMainloopFwdSm90ILi2EN4cute5tupleIJNS5_1CILi1EEES8_S8_EEENS6_IJNS7_ILi128EEENS7_ILi96EEENS7_ILi64EEEEEELi256ENS_10bfloat16_tEfNS_4arch4Sm90ELb1ELb0ELb1ELb1ELb1ELb0ELb1ELb1ELb0ELb1ELb0ELb0EEENS1_21CollectiveEpilogueFwdINS6_IJSA_NS7_ILi256EEESB_EEES9_SE_SG_Li256ELb1ELb1ELb0ELb0EEENS1_36VarlenDynamicPersistentTileSchedulerILi128ELi96ELi256ELi128ELb0ELb1ELb1ELb1ELb1ELb1EEEEEEEEEvNT_6ParamsE:
        .type           _ZN7cutlass13device_kernelIN5flash11enable_sm90INS1_16FlashAttnFwdSm90INS1_25CollectiveMainloopFwdSm90ILi2EN4cute5tupleIJNS5_1CILi1EEES8_S8_EEENS6_IJNS7_ILi128EEENS7_ILi96EEENS7_ILi64EEEEEELi256ENS_10bfloat16_tEfNS_4arch4Sm90ELb1ELb0ELb1ELb1ELb1ELb0ELb1ELb1ELb0ELb1ELb0ELb0EEENS1_21CollectiveEpilogueFwdINS6_IJSA_NS7_ILi256EEESB_EEES9_SE_SG_Li256ELb1ELb1ELb0ELb0EEENS1_36VarlenDynamicPersistentTileSchedulerILi128ELi96ELi256ELi128ELb0ELb1ELb1ELb1ELb1ELb1EEEEEEEEEvNT_6ParamsE,@function
        .size           _ZN7cutlass13device_kernelIN5flash11enable_sm90INS1_16FlashAttnFwdSm90INS1_25CollectiveMainloopFwdSm90ILi2EN4cute5tupleIJNS5_1CILi1EEES8_S8_EEENS6_IJNS7_ILi128EEENS7_ILi96EEENS7_ILi64EEEEEELi256ENS_10bfloat16_tEfNS_4arch4Sm90ELb1ELb0ELb1ELb1ELb1ELb0ELb1ELb1ELb0ELb1ELb0ELb0EEENS1_21CollectiveEpilogueFwdINS6_IJSA_NS7_ILi256EEESB_EEES9_SE_SG_Li256ELb1ELb1ELb0ELb0EEENS1_36VarlenDynamicPersistentTileSchedulerILi128ELi96ELi256ELi128ELb0ELb1ELb1ELb1ELb1ELb1EEEEEEEEEvNT_6ParamsE,(.L_x_6467 - _ZN7cutlass13device_kernelIN5flash11enable_sm90INS1_16FlashAttnFwdSm90INS1_25CollectiveMainloopFwdSm90ILi2EN4cute5tupleIJNS5_1CILi1EEES8_S8_EEENS6_IJNS7_ILi128EEENS7_ILi96EEENS7_ILi64EEEEEELi256ENS_10bfloat16_tEfNS_4arch4Sm90ELb1ELb0ELb1ELb1ELb1ELb0ELb1ELb1ELb0ELb1ELb0ELb0EEENS1_21CollectiveEpilogueFwdINS6_IJSA_NS7_ILi256EEESB_EEES9_SE_SG_Li256ELb1ELb1ELb0ELb0EEENS1_36VarlenDynamicPersistentTileSchedulerILi128ELi96ELi256ELi128ELb0ELb1ELb1ELb1ELb1ELb1EEEEEEEEEvNT_6ParamsE)
        .other          _ZN7cutlass13device_kernelIN5flash11enable_sm90INS1_16FlashAttnFwdSm90INS1_25CollectiveMainloopFwdSm90ILi2EN4cute5tupleIJNS5_1CILi1EEES8_S8_EEENS6_IJNS7_ILi128EEENS7_ILi96EEENS7_ILi64EEEEEELi256ENS_10bfloat16_tEfNS_4arch4Sm90ELb1ELb0ELb1ELb1ELb1ELb0ELb1ELb1ELb0ELb1ELb0ELb0EEENS1_21CollectiveEpilogueFwdINS6_IJSA_NS7_ILi256EEESB_EEES9_SE_SG_Li256ELb1ELb1ELb0ELb0EEENS1_36VarlenDynamicPersistentTileSchedulerILi128ELi96ELi256ELi128ELb0ELb1ELb1ELb1ELb1ELb1EEEEEEEEEvNT_6ParamsE,@"STO_CUDA_ENTRY STV_DEFAULT"
_ZN7cutlass13device_kernelIN5flash11enable_sm90INS1_16FlashAttnFwdSm90INS1_25CollectiveMainloopFwdSm90ILi2EN4cute5tupleIJNS5_1CILi1EEES8_S8_EEENS6_IJNS7_ILi128EEENS7_ILi96EEENS7_ILi64EEEEEELi256ENS_10bfloat16_tEfNS_4arch4Sm90ELb1ELb0ELb1ELb1ELb1ELb0ELb1ELb1ELb0ELb1ELb0ELb0EEENS1_21CollectiveEpilogueFwdINS6_IJSA_NS7_ILi256EEESB_EEES9_SE_SG_Li256ELb1ELb1ELb0ELb0EEENS1_36VarlenDynamicPersistentTileSchedulerILi128ELi96ELi256ELi128ELb0ELb1ELb1ELb1ELb1ELb1EEEEEEEEEvNT_6ParamsE:
        /* <DEDUP_REMOVED lines=47> */
.L_x_5644:
        /* <DEDUP_REMOVED lines=22> */
.L_x_5645:
        /* <DEDUP_REMOVED lines=18> */
.L_x_5646:
        /* <DEDUP_REMOVED lines=22> */
.L_x_5647:
        /* <DEDUP_REMOVED lines=23> */
.L_x_5648:
        /* <DEDUP_REMOVED lines=10> */
.L_x_5650:
        /* <DEDUP_REMOVED lines=20> */
[----:B------:R-:W-:Y:S01]  /*0a20*/  IMAD.MOV.U32 R225, RZ, RZ, RZ ;  /* 0x000000ffffe17224 */ /* 0x000fe200078e00ff */
[----:B------:R-:W-:Y:S01]  /*0a30*/  R2UR UR6, R14 ;  /* 0x000000000e0672ca */ /* 0x000fe200000e0000 */
[----:B------:R-:W0:Y:S01]  /*0a40*/  S2R R0, SR_TID.X ;  /* 0x0000000000007919 */ /* 0x000e220000002100 */
[----:B------:R-:W-:Y:S01]  /*0a50*/  UMOV UR39, URZ ;  /* 0x0000003f00277c82 */ /* 0x000fe20008000000 */
[----:B------:R-:W-:Y:S01]  /*0a60*/  UMOV UR38, URZ ;  /* 0x0000003f00267c82 */ /* 0x000fe20008000000 */
[----:B0-----:R-:W-:-:S05]  /*0a70*/  VIADD R12, R0, 0xffffff80 ;  /* 0xffffff80000c7836 */ /* 0x001fca0000000000 */
[----:B------:R-:W-:-:S04]  /*0a80*/  SHF.R.S32.HI R0, RZ, 0x1f, R12 ;  /* 0x0000001fff007819 */ /* 0x000fc8000001140c */
[CC--:B------:R-:W-:Y:S02]  /*0a90*/  LEA.HI R4, R0.reuse, R12.reuse, RZ, 0x5 ;  /* 0x0000000c00047211 */ /* 0x0c0fe400078f28ff */
[CC--:B------:R-:W-:Y:S02]  /*0aa0*/  LEA.HI R3, R0.reuse, R12.reuse, RZ, 0x4 ;  /* 0x0000000c00037211 */ /* 0x0c0fe400078f20ff */
[----:B------:R-:W-:Y:S01]  /*0ab0*/  LEA.HI R11, R0, R12, RZ, 0x2 ;  /* 0x0000000c000b7211 */ /* 0x000fe200078f10ff */
[----:B------:R-:W-:Y:S01]  /*0ac0*/  IMAD.SHL.U32 R5, R4, 0x20, RZ ;  /* 0x0000002004057824 */ /* 0x000fe200078e00ff */
[----:B------:R-:W-:Y:S02]  /*0ad0*/  LOP3.LUT R4, R3, 0x3fffff0, RZ, 0xc0, !PT ;  /* 0x03fffff003047812 */ /* 0x000fe400078ec0ff */
[----:B------:R-:W-:Y:S02]  /*0ae0*/  SHF.R.S32.HI R6, RZ, 0x4, R3 ;  /* 0x00000004ff067819 */ /* 0x000fe40000011403 */
[----:B------:R-:W-:Y:S01]  /*0af0*/  LOP3.LUT R11, R11, 0xfffffffc, RZ, 0xc0, !PT ;  /* 0xfffffffc0b0b7812 */ /* 0x000fe200078ec0ff */
[----:B------:R-:W-:Y:S01]  /*0b00*/  IMAD.IADD R4, R12, 0x1, -R4 ;  /* 0x000000010c047824 */ /* 0x000fe200078e0a04 */
[----:B------:R-:W-:-:S02]  /*0b10*/  LEA.HI R3, R3, R6, RZ, 0x1 ;  /* 0x0000000603037211 */ /* 0x000fc400078f08ff */
[----:B------:R-:W-:Y:S01]  /*0b20*/  LOP3.LUT R5, R5, 0xfffffc00, RZ, 0xc0, !PT ;  /* 0xfffffc0005057812 */ /* 0x000fe200078ec0ff */
[----:B------:R-:W-:Y:S01]  /*0b30*/  IMAD.IADD R11, R12, 0x1, -R11 ;  /* 0x000000010c0b7824 */ /* 0x000fe200078e0a0b */
[----:B------:R-:W-:Y:S02]  /*0b40*/  LOP3.LUT R3, R3, 0x1ffffffe, RZ, 0xc0, !PT ;  /* 0x1ffffffe03037812 */ /* 0x000fe400078ec0ff */
[----:B------:R-:W-:Y:S02]  /*0b50*/  LEA R4, R4, R5, 0x6 ;  /* 0x0000000504047211 */ /* 0x000fe400078e30ff */
        /* <DEDUP_REMOVED lines=14> */
[----:B------:R-:W-:-:S02]  /*0c40*/  IADD3 R220, R12, -R220, RZ ;  /* 0x800000dc0cdc7210 */ /* 0x000fc40007ffe0ff */
[----:B------:R-:W-:Y:S02]  /*0c50*/  SHF.R.S32.HI R7, RZ, 0x1f, R226 ;  /* 0x0000001fff077819 */ /* 0x000fe400000114e2 */
[----:B------:R-:W-:Y:S01]  /*0c60*/  LOP3.LUT R2, R2, 0x3fffffe, RZ, 0xc0, !PT ;  /* 0x03fffffe02027812 */ /* 0x000fe200078ec0ff */
[----:B------:R-:W-:Y:S01]  /*0c70*/  IMAD.SHL.U32 R200, R220, 0x8, RZ ;  /* 0x00000008dcc87824 */ /* 0x000fe200078e00ff */
[CC--:B------:R-:W-:Y:S02]  /*0c80*/  LEA.HI R8, R7.reuse, R226.reuse, RZ, 0x2 ;  /* 0x000000e207087211 */ /* 0x0c0fe400078f10ff */
        /* <DEDUP_REMOVED lines=17> */
[----:B------:R-:W-:-:S03]  /*0da0*/  SHF.R.S32.HI R0, RZ, 0x1f, R219 ;  /* 0x0000001fff007819 */ /* 0x000fc600000114db */
[----:B------:R-:W-:Y:S02]  /*0db0*/  IMAD R228, R2, 0x40, R7 ;  /* 0x0000004002e47824 */ /* 0x000fe400078e0207 */
[----:B------:R-:W-:Y:S02]  /*0dc0*/  IMAD.U32 R2, RZ, RZ, UR4 ;  /* 0x00000004ff027e24 */ /* 0x000fe4000f8e00ff */
[----:B------:R-:W-:Y:S02]  /*0dd0*/  IMAD.MOV.U32 R7, RZ, RZ, R15 ;  /* 0x000000ffff077224 */ /* 0x000fe400078e000f */
[----:B------:R-:W-:Y:S01]  /*0de0*/  IMAD R215, R215, 0x8, R228 ;  /* 0x00000008d7d77824 */ /* 0x000fe200078e02e4 */
[----:B------:R0:W-:Y:S02]  /*0df0*/  STL [R1], R2 ;  /* 0x0000000201007387 */ /* 0x0001e40000100800 */
[----:B0-----:R-:W-:-:S07]  /*0e00*/  SHF.R.S32.HI R2, RZ, 0x1f, R217 ;  /* 0x0000001fff027819 */ /* 0x001fce00000114d9 */
.L_x_5711:
[----:B012-4-:R-:W0:Y:S01]  /*0e10*/  LDC.64 R2, c[0x0][0xd88] ;  /* 0x00036200ff027b82 */ /* 0x017e220000000a00 */
[----:B------:R-:W-:Y:S01]  /*0e20*/  ULDC.64 UR8, c[0x0][0xb20] ;  /* 0x0002c80000087ab9 */ /* 0x000fe20000000a00 */
[----:B------:R-:W-:Y:S01]  /*0e30*/  ULDC.64 UR10, c[0x0][0xb10] ;  /* 0x0002c400000a7ab9 */ /* 0x000fe20000000a00 */
[----:B0-----:R-:W-:-:S06]  /*0e40*/  IMAD.WIDE R2, R7, 0x4, R2 ;  /* 0x0000000407027825 */ /* 0x001fcc00078e0202 */
[----:B------:R-:W2:Y:S01]  /*0e50*/  LDG.E R2, desc[UR36][R2.64] ;  /* 0x0000002402027981 */ /* 0x000ea2000c1e1900 */
[----:B------:R-:W-:Y:S01]  /*0e60*/  UISETP.NE.U32.AND UP0, UPT, UR8, URZ, UPT ;  /* 0x0000003f0800728c */ /* 0x000fe2000bf05070 */
[----:B------:R-:W-:Y:S01]  /*0e70*/  MOV R7, RZ ;  /* 0x000000ff00077202 */ /* 0x000fe20000000f00 */
[----:B------:R-:W-:Y:S02]  /*0e80*/  UISETP.NE.U32.AND UP1, UPT, UR10, URZ, UPT ;  /* 0x0000003f0a00728c */ /* 0x000fe4000bf25070 */
[----:B------:R-:W-:Y:S02]  /*0e90*/  UISETP.NE.AND.EX UP0, UPT, UR9, URZ, UPT, UP0 ;  /* 0x0000003f0900728c */ /* 0x000fe4000bf05300 */
[----:B------:R-:W-:-:S04]  /*0ea0*/  UISETP.NE.AND.EX UP1, UPT, UR11, URZ, UPT, UP1 ;  /* 0x0000003f0b00728c */ /* 0x000fc8000bf25310 */
[----:B------:R-:W-:Y:S02]  /*0eb0*/  PLOP3.LUT P0, PT, PT, PT, UP0, 0x80, 0x0 ;  /* 0x000000000000781c */ /* 0x000fe40003f0f008 */
[----:B------:R-:W-:Y:S02]  /*0ec0*/  PLOP3.LUT P2, PT, PT, PT, UP1, 0x80, 0x0 ;  /* 0x000000000000781c */ /* 0x000fe40003f4f018 */
[----:B--2---:R-:W-:-:S13]  /*0ed0*/  R2UR UR4, R2 ;  /* 0x00000000020472ca */ /* 0x004fda00000e0000 */
[----:B------:R-:W-:Y:S02]  /*0ee0*/  USHF.R.S32.HI UR7, URZ, 0x1f, UR4 ;  /* 0x0000001f3f077899 */ /* 0x000fe40008011404 */
[----:B------:R-:W-:Y:S01]  /*0ef0*/  IMAD.U32 R221, RZ, RZ, UR4 ;  /* 0x00000004ffdd7e24 */ /* 0x000fe2000f8e00ff */
[----:B------:R-:W-:-:S04]  /*0f00*/  @UP0 ULEA UR8, UP2, UR4, UR8, 0x2 ;  /* 0x0000000804080291 */ /* 0x000fc8000f84103f */
[----:B------:R-:W-:Y:S02]  /*0f10*/  @UP0 ULEA.HI.X UR9, UR4, UR9, UR7, 0x2, UP2 ;  /* 0x0000000904090291 */ /* 0x000fe400090f1407 */
[----:B------:R-:W-:Y:S01]  /*0f20*/  IMAD.U32 R223, RZ, RZ, UR7 ;  /* 0x00000007ffdf7e24 */ /* 0x000fe2000f8e00ff */
[----:B------:R-:W-:Y:S01]  /*0f30*/  @UP1 ULEA UR10, UP0, UR4, UR10, 0x2 ;  /* 0x0000000a040a1291 */ /* 0x000fe2000f80103f */
[----:B------:R-:W-:-:S03]  /*0f40*/  IMAD.U32 R2, RZ, RZ, UR8 ;  /* 0x00000008ff027e24 */ /* 0x000fc6000f8e00ff */
[----:B------:R-:W-:Y:S01]  /*0f50*/  @UP1 ULEA.HI.X UR11, UR4, UR11, UR7, 0x2, UP0 ;  /* 0x0000000b040b1291 */ /* 0x000fe200080f1407 */
[----:B------:R-:W-:Y:S01]  /*0f60*/  IMAD.U32 R3, RZ, RZ, UR9 ;  /* 0x00000009ff037e24 */ /* 0x000fe2000f8e00ff */
[----:B------:R-:W-:Y:S01]  /*0f70*/  ULDC.64 UR8, c[0x0][0x418] ;  /* 0x0001060000087ab9 */ /* 0x000fe20000000a00 */
[----:B------:R-:W-:Y:S01]  /*0f80*/  IMAD.U32 R4, RZ, RZ, UR10 ;  /* 0x0000000aff047e24 */ /* 0x000fe2000f8e00ff */
[----:B------:R-:W-:Y:S01]  /*0f90*/  ULDC UR4, c[0x0][0x424] ;  /* 0x0001090000047ab9 */ /* 0x000fe20000000800 */
[----:B------:R-:W-:Y:S01]  /*0fa0*/  ULDC UR7, c[0x0][0x2f0] ;  /* 0x0000bc0000077ab9 */ /* 0x000fe20000000800 */
[----:B------:R-:W-:Y:S01]  /*0fb0*/  IMAD.U32 R5, RZ, RZ, UR11 ;  /* 0x0000000bff057e24 */ /* 0x000fe2000f8e00ff */
[----:B------:R0:W5:Y:S04]  /*0fc0*/  @P0 LDG.E R7, desc[UR36][R2.64] ;  /* 0x0000002402070981 */ /* 0x000168000c1e1900 */
[----:B------:R0:W5:Y:S01]  /*0fd0*/  @P2 LDG.E R201, desc[UR36][R4.64] ;  /* 0x0000002404c92981 */ /* 0x000162000c1e1900 */
[----:B------:R-:W-:Y:S01]  /*0fe0*/  UISETP.NE.U32.AND UP0, UPT, UR8, URZ, UPT ;  /* 0x0000003f0800728c */ /* 0x000fe2000bf05070 */
[----:B------:R-:W-:-:S03]  /*0ff0*/  IMAD.U32 R222, RZ, RZ, UR6 ;  /* 0x00000006ffde7e24 */ /* 0x000fc6000f8e00ff */
[----:B------:R-:W-:-:S03]  /*1000*/  UISETP.NE.AND.EX UP0, UPT, UR9, URZ, UPT, UP0 ;  /* 0x0000003f0900728c */ /* 0x000fc6000bf05300 */
[----:B------:R-:W-:Y:S01]  /*1010*/  ULDC.64 UR8, c[0x0][0xb18] ;  /* 0x0002c60000087ab9 */ /* 0x000fe20000000a00 */
[----:B------:R-:W-:Y:S01]  /*1020*/  USEL UR4, UR4, 0x1, UP0 ;  /* 0x0000000104047887 */ /* 0x000fe20008000000 */
[----:B------:R-:W-:-:S03]  /*1030*/  ISETP.NE.U32.AND P1, PT, RZ, UR8, PT ;  /* 0x00000008ff007c0c */ /* 0x000fc6000bf25070 */
[----:B------:R-:W-:Y:S01]  /*1040*/  UIMAD UR4, UR4, UR7, URZ ;  /* 0x00000007040472a4 */ /* 0x000fe2000f8e023f */
[----:B------:R-:W-:Y:S01]  /*1050*/  ISETP.NE.AND.EX P1, PT, RZ, UR9, PT, P1 ;  /* 0x00000009ff007c0c */ /* 0x000fe2000bf25310 */
[----:B0--3--:R-:W-:-:S12]  /*1060*/  @P2 BRA `(.L_x_5651) ;  /* 0x0000000000342947 */ /* 0x009fd80003800000 */
[----:B------:R-:W-:Y:S01]  /*1070*/  ULDC.64 UR6, c[0x0][0xaf8] ;  /* 0x0002be0000067ab9 */ /* 0x000fe20000000a00 */
[----:B-----5:R-:W0:Y:S01]  /*1080*/  LDC R201, c[0x0][0x288] ;  /* 0x0000a200ffc97b82 */ /* 0x020e220000000800 */
[----:B------:R-:W-:-:S04]  /*1090*/  ISETP.NE.U32.AND P0, PT, RZ, UR6, PT ;  /* 0x00000006ff007c0c */ /* 0x000fc8000bf05070 */
[----:B------:R-:W-:-:S13]  /*10a0*/  ISETP.NE.AND.EX P0, PT, RZ, UR7, PT, P0 ;  /* 0x00000007ff007c0c */ /* 0x000fda000bf05300 */
[----:B------:R-:W-:Y:S05]  /*10b0*/  @!P0 BRA `(.L_x_5651) ;  /* 0x0000000000208947 */ /* 0x000fea0003800000 */
[----:B------:R-:W-:Y:S01]  /*10c0*/  R2UR UR10, R221 ;  /* 0x00000000dd0a72ca */ /* 0x000fe200000e0000 */
[----:B------:R-:W-:-:S12]  /*10d0*/  ULDC.64 UR6, c[0x0][0xaf8] ;  /* 0x0002be0000067ab9 */ /* 0x000fd80000000a00 */
[----:B------:R-:W-:-:S06]  /*10e0*/  UIMAD.WIDE UR6, UR10, 0x4, UR6 ;  /* 0x000000040a0678a5 */ /* 0x000fcc000f8e0206 */
[----:B------:R-:W-:Y:S01]  /*10f0*/  IMAD.U32 R2, RZ, RZ, UR6 ;  /* 0x00000006ff027e24 */ /* 0x000fe2000f8e00ff */
[----:B------:R-:W-:-:S05]  /*1100*/  MOV R3, UR7 ;  /* 0x0000000700037c02 */ /* 0x000fca0008000f00 */
[----:B0-----:R-:W2:Y:S04]  /*1110*/  LDG.E R201, desc[UR36][R2.64] ;  /* 0x0000002402c97981 */ /* 0x001ea8000c1e1900 */
[----:B------:R-:W2:Y:S02]  /*1120*/  LDG.E R0, desc[UR36][R2.64+0x4] ;  /* 0x0000042402007981 */ /* 0x000ea4000c1e1900 */
[----:B--2---:R-:W-:-:S07]  /*1130*/  IMAD.IADD R201, R0, 0x1, -R201 ;  /* 0x0000000100c97824 */ /* 0x004fce00078e0ac9 */
.L_x_5651:
[----:B------:R-:W-:Y:S01]  /*1140*/  IMAD.U32 R214, RZ, RZ, UR4 ;  /* 0x00000004ffd67e24 */ /* 0x000fe2000f8e00ff */
[----:B------:R-:W-:Y:S06]  /*1150*/  @!P1 BRA `(.L_x_5652) ;  /* 0x0000000000209947 */ /* 0x000fec0003800000 */
[----:B------:R-:W-:Y:S02]  /*1160*/  R2UR UR6, R221 ;  /* 0x00000000dd0672ca */ /* 0x000fe400000e0000 */
[----:B------:R-:W-:-:S11]  /*1170*/  R2UR UR7, R223 ;  /* 0x00000000df0772ca */ /* 0x000fd600000e0000 */
[----:B------:R-:W-:-:S04]  /*1180*/  ULEA UR4, UP0, UR6, UR8, 0x2 ;  /* 0x0000000806047291 */ /* 0x000fc8000f80103f */
[----:B------:R-:W-:Y:S02]  /*1190*/  ULEA.HI.X UR6, UR6, UR9, UR7, 0x2, UP0 ;  /* 0x0000000906067291 */ /* 0x000fe400080f1407 */
[----:B------:R-:W-:-:S04]  /*11a0*/  IMAD.U32 R2, RZ, RZ, UR4 ;  /* 0x00000004ff027e24 */ /* 0x000fc8000f8e00ff */
[----:B------:R-:W-:-:S05]  /*11b0*/  IMAD.U32 R3, RZ, RZ, UR6 ;  /* 0x00000006ff037e24 */ /* 0x000fca000f8e00ff */
[----:B------:R1:W5:Y:S01]  /*11c0*/  LDG.E R214, desc[UR36][R2.64] ;  /* 0x0000002402d67981 */ /* 0x000362000c1e1900 */
[----:B------:R-:W-:Y:S05]  /*11d0*/  BRA `(.L_x_5653) ;  /* 0x0000000000307947 */ /* 0x000fea0003800000 */
.L_x_5652:
[----:B------:R-:W-:Y:S02]  /*11e0*/  ULDC.64 UR6, c[0x0][0xb00] ;  /* 0x0002c00000067ab9 */ /* 0x000fe40000000a00 */
[----:B------:R-:W-:-:S04]  /*11f0*/  ISETP.NE.U32.AND P0, PT, RZ, UR6, PT ;  /* 0x00000006ff007c0c */ /* 0x000fc8000bf05070 */
[----:B------:R-:W-:-:S13]  /*1200*/  ISETP.NE.AND.EX P0, PT, RZ, UR7, PT, P0 ;  /* 0x00000007ff007c0c */ /* 0x000fda000bf05300 */
[----:B------:R-:W-:Y:S05]  /*1210*/  @!P0 BRA `(.L_x_5653) ;  /* 0x0000000000208947 */ /* 0x000fea0003800000 */
[----:B------:R-:W-:Y:S01]  /*1220*/  R2UR UR4, R221 ;  /* 0x00000000dd0472ca */ /* 0x000fe200000e0000 */
[----:B------:R-:W-:-:S12]  /*1230*/  ULDC.64 UR6, c[0x0][0xb00] ;  /* 0x0002c00000067ab9 */ /* 0x000fd80000000a00 */
[----:B------:R-:W-:-:S06]  /*1240*/  UIMAD.WIDE UR6, UR4, 0x4, UR6 ;  /* 0x00000004040678a5 */ /* 0x000fcc000f8e0206 */
[----:B------:R-:W-:Y:S02]  /*1250*/  IMAD.U32 R2, RZ, RZ, UR6 ;  /* 0x00000006ff027e24 */ /* 0x000fe4000f8e00ff */
[----:B------:R-:W-:-:S05]  /*1260*/  IMAD.U32 R3, RZ, RZ, UR7 ;  /* 0x00000007ff037e24 */ /* 0x000fca000f8e00ff */
[----:B------:R-:W2:Y:S04]  /*1270*/  LDG.E R214, desc[UR36][R2.64] ;  /* 0x0000002402d67981 */ /* 0x000ea8000c1e1900 */
[----:B------:R-:W2:Y:S02]  /*1280*/  LDG.E R5, desc[UR36][R2.64+0x4] ;  /* 0x0000042402057981 */ /* 0x000ea4000c1e1900 */
[----:B--2---:R-:W-:-:S07]  /*1290*/  IADD3 R214, -R214, R5, RZ ;  /* 0x00000005d6d67210 */ /* 0x004fce0007ffe1ff */
.L_x_5653:
[----:B------:R-:W2:Y:S01]  /*12a0*/  LDC R0, c[0x0][0x448] ;  /* 0x00011200ff007b82 */ /* 0x000ea20000000800 */
[----:B------:R-:W-:Y:S01]  /*12b0*/  USHF.L.U32 UR61, UR5, 0x7, URZ ;  /* 0x00000007053d7899 */ /* 0x000fe2000800063f */
[----:B-----5:R-:W-:Y:S01]  /*12c0*/  IMAD.IADD R214, R214, 0x1, -R7 ;  /* 0x00000001d6d67824 */ /* 0x020fe200078e0a07 */
[----:B------:R-:W-:Y:S01]  /*12d0*/  CS2R R148, SRZ ;  /* 0x0000000000947805 */ /* 0x000fe2000001ff00 */
[----:B------:R-:W-:Y:S01]  /*12e0*/  IMAD.MOV.U32 R150, RZ, RZ, RZ ;  /* 0x000000ffff967224 */ /* 0x000fe200078e00ff */
[----:B------:R-:W-:Y:S01]  /*12f0*/  UIADD3 UR4, UR61, 0x7f, URZ ;  /* 0x0000007f3d047890 */ /* 0x000fe2000fffe03f */
[----:B------:R-:W-:Y:S02]  /*1300*/  CS2R R146, SRZ ;  /* 0x0000000000927805 */ /* 0x000fe4000001ff00 */
[----:B01----:R-:W-:Y:S02]  /*1310*/  IADD3 R3, R214, 0x60, -R201 ;  /* 0x00000060d6037810 */ /* 0x003fe40007ffe8c9 */
        /* <DEDUP_REMOVED lines=16> */
[----:B--2---:R-:W-:Y:S01]  /*1420*/  ISETP.NE.AND P0, PT, R0, 0x1, PT ;  /* 0x000000010000780c */ /* 0x004fe20003f05270 */
[----:B------:R-:W-:Y:S01]  /*1430*/  IMAD.U32 R0, RZ, RZ, UR4 ;  /* 0x00000004ff007e24 */ /* 0x000fe2000f8e00ff */
        /* <DEDUP_REMOVED lines=11> */
[----:B------:R-:W0:Y:S01]  /*14f0*/  @P0 LDC R2, c[0x0][0x44c] ;  /* 0x00011300ff020b82 */ /* 0x000e220000000800 */
[----:B------:R-:W-:Y:S02]  /*1500*/  CS2R R92, SRZ ;  /* 0x00000000005c7805 */ /* 0x000fe4000001ff00 */
[----:B------:R-:W-:Y:S02]  /*1510*/  CS2R R90, SRZ ;  /* 0x00000000005a7805 */ /* 0x000fe4000001ff00 */
[----:B------:R-:W-:-:S02]  /*1520*/  CS2R R88, SRZ ;  /* 0x0000000000587805 */ /* 0x000fc4000001ff00 */
[----:B------:R-:W-:Y:S02]  /*1530*/  CS2R R86, SRZ ;  /* 0x0000000000567805 */ /* 0x000fe4000001ff00 */
[----:B------:R-:W-:Y:S02]  /*1540*/  CS2R R84, SRZ ;  /* 0x0000000000547805 */ /* 0x000fe4000001ff00 */
[----:B------:R-:W-:Y:S02]  /*1550*/  CS2R R82, SRZ ;  /* 0x0000000000527805 */ /* 0x000fe4000001ff00 */
[----:B------:R-:W-:Y:S01]  /*1560*/  CS2R R80, SRZ ;  /* 0x0000000000507805 */ /* 0x000fe2000001ff00 */
[----:B------:R-:W1:Y:S01]  /*1570*/  @P0 LDC R5, c[0x0][0x450] ;  /* 0x00011400ff050b82 */ /* 0x000e620000000800 */
        /* <DEDUP_REMOVED lines=15> */
[----:B0-----:R-:W-:Y:S01]  /*1670*/  @P0 IMAD.HI.U32 R2, R2, UR4, RZ ;  /* 0x0000000402020c27 */ /* 0x001fe2000f8e00ff */
[----:B------:R-:W-:Y:S02]  /*1680*/  CS2R R48, SRZ ;  /* 0x0000000000307805 */ /* 0x000fe4000001ff00 */
[----:B------:R-:W-:Y:S02]  /*1690*/  CS2R R42, SRZ ;  /* 0x00000000002a7805 */ /* 0x000fe4000001ff00 */
[----:B------:R-:W-:Y:S02]  /*16a0*/  CS2R R44, SRZ ;  /* 0x00000000002c7805 */ /* 0x000fe4000001ff00 */
[----:B------:R-:W-:Y:S02]  /*16b0*/  CS2R R160, SRZ ;  /* 0x0000000000a07805 */ /* 0x000fe4000001ff00 */
[----:B------:R-:W-:-:S02]  /*16c0*/  CS2R R40, SRZ ;  /* 0x0000000000287805 */ /* 0x000fc4000001ff00 */
[----:B------:R-:W-:Y:S02]  /*16d0*/  CS2R R34, SRZ ;  /* 0x0000000000227805 */ /* 0x000fe4000001ff00 */
[----:B------:R-:W-:Y:S02]  /*16e0*/  CS2R R36, SRZ ;  /* 0x0000000000247805 */ /* 0x000fe4000001ff00 */
[----:B-1----:R-:W-:Y:S01]  /*16f0*/  @P0 SHF.R.U32.HI R0, RZ, R5, R2 ;  /* 0x00000005ff000219 */ /* 0x002fe20000011602 */
[----:B------:R-:W-:Y:S01]  /*1700*/  VIADD R2, R214, 0x5f ;  /* 0x0000005fd6027836 */ /* 0x000fe20000000000 */
[----:B------:R-:W-:Y:S02]  /*1710*/  PLOP3.LUT P0, PT, PT, PT, PT, 0x80, 0x0 ;  /* 0x000000000000781c */ /* 0x000fe40003f0f070 */
[----:B------:R-:W-:Y:S02]  /*1720*/  CS2R R162, SRZ ;  /* 0x0000000000a27805 */ /* 0x000fe4000001ff00 */
[----:B------:R-:W-:Y:S01]  /*1730*/  CS2R R32, SRZ ;  /* 0x0000000000207805 */ /* 0x000fe2000001ff00 */
[----:B------:R-:W-:Y:S01]  /*1740*/  IMAD.IADD R0, R3, 0x1, R0 ;  /* 0x0000000103007824 */ /* 0x000fe200078e0200 */
[----:B------:R-:W-:Y:S01]  /*1750*/  CS2R R26, SRZ ;  /* 0x00000000001a7805 */ /* 0x000fe2000001ff00 */
[----:B------:R-:W-:Y:S01]  /*1760*/  IMAD.HI R2, R2, 0x2aaaaaab, RZ ;  /* 0x2aaaaaab02027827 */ /* 0x000fe200078e02ff */
[----:B------:R-:W-:-:S02]  /*1770*/  CS2R R28, SRZ ;  /* 0x00000000001c7805 */ /* 0x000fc4000001ff00 */
[----:B------:R-:W-:Y:S01]  /*1780*/  CS2R R24, SRZ ;  /* 0x0000000000187805 */ /* 0x000fe2000001ff00 */
[----:B------:R-:W-:Y:S01]  /*1790*/  IMAD.HI R0, R0, 0x2aaaaaab, RZ ;  /* 0x2aaaaaab00007827 */ /* 0x000fe200078e02ff */
[----:B------:R-:W-:-:S04]  /*17a0*/  SHF.R.U32.HI R3, RZ, 0x1f, R2 ;  /* 0x0000001fff037819 */ /* 0x000fc80000011602 */
[----:B------:R-:W-:Y:S02]  /*17b0*/  SHF.R.U32.HI R5, RZ, 0x1f, R0 ;  /* 0x0000001fff057819 */ /* 0x000fe40000011600 */
[----:B------:R-:W-:Y:S02]  /*17c0*/  LEA.HI.SX32 R3, R2, R3, 0x1c ;  /* 0x0000000302037211 */ /* 0x000fe400078fe2ff */
[----:B------:R-:W-:-:S04]  /*17d0*/  LEA.HI.SX32 R0, R0, R5, 0x1c ;  /* 0x0000000500007211 */ /* 0x000fc800078fe2ff */
[----:B------:R-:W-:Y:S02]  /*17e0*/  VIMNMX R203, R3, R0, PT ;  /* 0x0000000003cb7248 */ /* 0x000fe40003fe0100 */
[----:B------:R-:W-:Y:S01]  /*17f0*/  CS2R R2, SRZ ;  /* 0x0000000000027805 */ /* 0x000fe2000001ff00 */
[----:B------:R-:W-:Y:S01]  /*1800*/  IMAD.MOV.U32 R0, RZ, RZ, RZ ;  /* 0x000000ffff007224 */ /* 0x000fe200078e00ff */
[----:B------:R-:W-:-:S13]  /*1810*/  ISETP.GE.AND P1, PT, R203, 0x1, PT ;  /* 0x00000001cb00780c */ /* 0x000fda0003f26270 */
[----:B------:R-:W-:Y:S05]  /*1820*/  @!P1 BRA `(.L_x_5654) ;  /* 0x0000009000f09947 */ /* 0x000fea0003800000 */
        /* <DEDUP_REMOVED lines=20> */
[----:B------:R-:W-:Y:S01]  /*1970*/  IMAD.U32 R23, RZ, RZ, UR5 ;  /* 0x00000005ff177e24 */ /* 0x000fe2000f8e00ff */
[----:B------:R-:W-:Y:S01]  /*1980*/  MOV R22, UR4 ;  /* 0x0000000400167c02 */ /* 0x000fe20008000f00 */
        /* <DEDUP_REMOVED lines=17> */
.L_x_5655:
        /* <DEDUP_REMOVED lines=9> */
.L_x_5802:
[----:B------:R-:W2:Y:S01]  /*1b30*/  LDL R2, [R1] ;  /* 0x0000000001027983 */ /* 0x000ea20000100800 */
[----:B------:R-:W-:Y:S05]  /*1b40*/  WARPSYNC.ALL ;  /* 0x0000000000007948 */ /* 0x000fea0003800000 */
[----:B------:R1:W-:Y:S01]  /*1b50*/  BAR.SYNC.DEFER_BLOCKING R208, 0x100 ;  /* 0x000400d00000751d */ /* 0x0003e20000010000 */
[----:B--2---:R-:W-:-:S13]  /*1b60*/  R2UR UR4, R2 ;  /* 0x00000000020472ca */ /* 0x004fda00000e0000 */
[----:B------:R-:W-:-:S05]  /*1b70*/  IMAD.U32 R2, RZ, RZ, UR4 ;  /* 0x00000004ff027e24 */ /* 0x000fca000f8e00ff */
[----:B------:R-:W-:-:S13]  /*1b80*/  ISETP.NE.AND P0, PT, R2, 0x3, PT ;  /* 0x000000030200780c */ /* 0x000fda0003f05270 */
[----:B-1----:R-:W-:Y:S05]  /*1b90*/  @!P0 BRA `(.L_x_5657) ;  /* 0x0000000000048947 */ /* 0x002fea0003800000 */
[----:B------:R-:W-:Y:S01]  /*1ba0*/  BPT.TRAP 0x1 ;  /* 0x000000040000795c */ /* 0x000fe20000300000 */
.L_x_5657:
[----:B------:R-:W-:Y:S01]  /*1bb0*/  ULEA UR6, UR38, UR40, 0x3 ;  /* 0x0000002826067291 */ /* 0x000fe2000f8e183f */
[----:B------:R-:W-:-:S04]  /*1bc0*/  MOV R2, UR39 ;  /* 0x0000002700027c02 */ /* 0x000fc80008000f00 */
[----:B------:R-:W-:-:S04]  /*1bd0*/  SHF.L.U32 R2, R2, 0x1f, RZ ;  /* 0x0000001f02027819 */ /* 0x000fc800000006ff */
[----:B------:R1:W2:Y:S01]  /*1be0*/  SYNCS.PHASECHK.TRANS64.TRYWAIT P1, [UR6+0x32430], R2 ;  /* 0x03243002ff0075a7 */ /* 0x0002a20008020146 */
[----:B------:R-:W-:Y:S05]  /*1bf0*/  @!P0 BRA `(.L_x_5658) ;  /* 0x0000000000048947 */ /* 0x000fea0003800000 */
[----:B------:R-:W-:Y:S01]  /*1c00*/  BPT.TRAP 0x1 ;  /* 0x000000040000795c */ /* 0x000fe20000300000 */
.L_x_5658:
[----:B--2---:R-:W-:Y:S05]  /*1c10*/  @P1 BRA `(.L_x_5659) ;  /* 0x0000000000081947 */ /* 0x004fea0003800000 */
[----:B------:R-:W2:Y:S02]  /*1c20*/  SYNCS.PHASECHK.TRANS64.TRYWAIT P1, [UR6+0x32430], R2 ;  /* 0x03243002ff0075a7 */ /* 0x000ea40008020146 */
[----:B--2---:R-:W-:Y:S05]  /*1c30*/  @!P1 BRA `(.L_x_5660) ;  /* 0x0000012000bc9947 */ /* 0x004fea0003800000 */
.L_x_5659:
        /* <DEDUP_REMOVED lines=40> */
[----:B------:R-:W-:Y:S01]  /*1ec0*/  IMAD.U32 R14, RZ, RZ, UR8 ;  /* 0x00000008ff0e7e24 */ /* 0x000fe2000f8e00ff */
[----:B------:R-:W-:Y:S01]  /*1ed0*/  MOV R15, UR9 ;  /* 0x00000009000f7c02 */ /* 0x000fe20008000f00 */
[----:B------:R-:W-:Y:S02]  /*1ee0*/  WARPGROUP.DEPBAR.LE gsb0, 0x0 ;  /* 0x00008000000079c5 */ /* 0x000fe40000010000 */
[----:B------:R-:W-:-:S06]  /*1ef0*/  WARPGROUP.ARRIVE ;  /* 0x00000000000079c5 */ /* 0x000fcc0000000000 */
[----:B------:R-:W-:Y:S03]  /*1f00*/  HGMMA.64x96x16.F32.BF16 R24, gdesc[UR8], R24, gsb0 ;  /* 0x01600000081879f0 */ /* 0x000fe60008001818 */
[----:B------:R-:W-:Y:S02]  /*1f10*/  WARPGROUP.DEPBAR.LE gsb0, 0x0 ;  /* 0x00008000000079c5 */ /* 0x000fe40000010000 */
[----:B------:R-:W2:Y:S02]  /*1f20*/  SYNCS.PHASECHK.TRANS64.TRYWAIT P1, [UR40+0x32410], R0 ;  /* 0x03241000ff0075a7 */ /* 0x000ea40008020168 */
[----:B--2---:R-:W-:Y:S05]  /*1f30*/  @!P1 BRA `(.L_x_5661) ;  /* 0x0000012000149947 */ /* 0x004fea0003800000 */
.L_x_5803:
[----:B------:R-:W-:Y:S05]  /*1f40*/  @!P0 BRA `(.L_x_5662) ;  /* 0x0000000000048947 */ /* 0x000fea0003800000 */
[----:B------:R-:W-:Y:S01]  /*1f50*/  BPT.TRAP 0x1 ;  /* 0x000000040000795c */ /* 0x000fe20000300000 */
.L_x_5662:
[----:B------:R2:W3:Y:S01]  /*1f60*/  SYNCS.PHASECHK.TRANS64.TRYWAIT P1, [UR6+0x32450], R2 ;  /* 0x03245002ff0075a7 */ /* 0x0004e20008020146 */
[----:B------:R-:W-:Y:S05]  /*1f70*/  @!P0 BRA `(.L_x_5663) ;  /* 0x0000000000048947 */ /* 0x000fea0003800000 */
[----:B------:R-:W-:Y:S01]  /*1f80*/  BPT.TRAP 0x1 ;  /* 0x000000040000795c */ /* 0x000fe20000300000 */
.L_x_5663:
[----:B---3--:R-:W-:Y:S05]  /*1f90*/  @P1 BRA `(.L_x_5664) ;  /* 0x0000000000081947 */ /* 0x008fea0003800000 */
[----:B------:R-:W3:Y:S02]  /*1fa0*/  SYNCS.PHASECHK.TRANS64.TRYWAIT P1, [UR6+0x32450], R2 ;  /* 0x03245002ff0075a7 */ /* 0x000ee40008020146 */
[----:B---3--:R-:W-:Y:S05]  /*1fb0*/  @!P1 BRA `(.L_x_5665) ;  /* 0x00000120000c9947 */ /* 0x008fea0003800000 */
.L_x_5664:
        /* <DEDUP_REMOVED lines=28> */
[----:B------:R-:W-:Y:S01]  /*2180*/  IMAD.U32 R10, RZ, RZ, UR12 ;  /* 0x0000000cff0a7e24 */ /* 0x000fe2000f8e00ff */
        /* <DEDUP_REMOVED lines=113> */
.L_x_5666:
[----:B------:R-:W1:Y:S01]  /*28a0*/  LDC R4, c[0x0][0x448] ;  /* 0x00011200ff047b82 */ /* 0x000e620000000800 */
[----:B------:R-:W-:Y:S01]  /*28b0*/  ULDC UR4, c[0x0][0xad0] ;  /* 0x0002b40000047ab9 */ /* 0x000fe20000000800 */
[----:B------:R-:W-:Y:S01]  /*28c0*/  ULDC UR5, c[0x0][0xa80] ;  /* 0x0002a00000057ab9 */ /* 0x000fe20000000800 */
[----:B------:R-:W-:Y:S01]  /*28d0*/  FMUL.FTZ R24, R24, UR4 ;  /* 0x0000000418187c20 */ /* 0x000fe20008410000 */
[----:B------:R-:W-:Y:S01]  /*28e0*/  FMUL.FTZ R25, R25, UR4 ;  /* 0x0000000419197c20 */ /* 0x000fe20008410000 */
[----:B------:R-:W-:Y:S01]  /*28f0*/  FMUL.FTZ R32, R32, UR4 ;  /* 0x0000000420207c20 */ /* 0x000fe20008410000 */
[----:B------:R-:W-:Y:S01]  /*2900*/  FMUL.FTZ R33, R33, UR4 ;  /* 0x0000000421217c20 */ /* 0x000fe20008410000 */
[----:B------:R2:W3:Y:S01]  /*2910*/  MUFU.TANH R72, R24 ;  /* 0x0000001800487308 */ /* 0x0004e20000002400 */
[----:B------:R-:W-:Y:S01]  /*2920*/  FMUL.FTZ R28, R28, UR4 ;  /* 0x000000041c1c7c20 */ /* 0x000fe20008410000 */
[----:B------:R-:W-:Y:S01]  /*2930*/  FMUL.FTZ R36, R36, UR4 ;  /* 0x0000000424247c20 */ /* 0x000fe20008410000 */
[----:B------:R-:W-:Y:S01]  /*2940*/  FMUL.FTZ R41, R41, UR4 ;  /* 0x0000000429297c20 */ /* 0x000fe20008410000 */
[----:B------:R-:W-:Y:S01]  /*2950*/  FMUL.FTZ R44, R44, UR4 ;  /* 0x000000042c2c7c20 */ /* 0x000fe20008410000 */
[----:B------:R-:W-:Y:S01]  /*2960*/  FMUL.FTZ R37, R37, UR4 ;  /* 0x0000000425257c20 */ /* 0x000fe20008410000 */
[----:B------:R-:W-:Y:S01]  /*2970*/  FMUL.FTZ R45, R45, UR4 ;  /* 0x000000042d2d7c20 */ /* 0x000fe20008410000 */
[----:B------:R-:W-:Y:S01]  /*2980*/  FMUL.FTZ R52, R52, UR4 ;  /* 0x0000000434347c20 */ /* 0x000fe20008410000 */
[----:B------:R4:W5:Y:S01]  /*2990*/  MUFU.TANH R73, R25 ;  /* 0x0000001900497308 */ /* 0x0009620000002400 */
        /* <DEDUP_REMOVED lines=8> */
[----:B-1----:R-:W-:Y:S01]  /*2a20*/  ISETP.NE.AND P6, PT, R4, 0x1, PT ;  /* 0x000000010400780c */ /* 0x002fe20003fc5270 */
[----:B------:R-:W-:-:S02]  /*2a30*/  VIADD R4, R215, UR61 ;  /* 0x0000003dd7047c36 */ /* 0x000fc40008000000 */
        /* <DEDUP_REMOVED lines=11> */
[----:B------:R-:W3:Y:S01]  /*2af0*/  @P6 LDC R5, c[0x0][0x44c] ;  /* 0x00011300ff056b82 */ /* 0x000ee20000000800 */
[----:B------:R-:W-:Y:S01]  /*2b00*/  FMUL.FTZ R49, R49, UR4 ;  /* 0x0000000431317c20 */ /* 0x000fe20008410000 */
[----:B------:R-:W-:Y:S01]  /*2b10*/  MUFU.TANH R28, R28 ;  /* 0x0000001c001c7308 */ /* 0x000fe20000002400 */
[----:B------:R-:W-:Y:S01]  /*2b20*/  FMUL.FTZ R39, R39, UR4 ;  /* 0x0000000427277c20 */ /* 0x000fe20008410000 */
[----:B------:R-:W-:Y:S01]  /*2b30*/  FMUL.FTZ R60, R60, UR4 ;  /* 0x000000043c3c7c20 */ /* 0x000fe20008410000 */
[----:B------:R-:W-:Y:S01]  /*2b40*/  FMUL.FTZ R42, R42, UR4 ;  /* 0x000000042a2a7c20 */ /* 0x000fe20008410000 */
[----:B------:R-:W-:Y:S01]  /*2b50*/  FMUL.FTZ R43, R43, UR4 ;  /* 0x000000042b2b7c20 */ /* 0x000fe20008410000 */
[----:B------:R-:W-:Y:S01]  /*2b60*/  FMUL.FTZ R46, R46, UR4 ;  /* 0x000000042e2e7c20 */ /* 0x000fe20008410000 */
[----:B--2---:R-:W2:Y:S01]  /*2b70*/  @P6 LDC R24, c[0x0][0x450] ;  /* 0x00011400ff186b82 */ /* 0x004ea20000000800 */
        /* <DEDUP_REMOVED lines=15> */
[----:B---3--:R-:W-:-:S04]  /*2c70*/  @P6 IMAD.HI.U32 R5, R4, R5, RZ ;  /* 0x0000000504056227 */ /* 0x008fc800078e00ff */
[----:B------:R-:W-:Y:S01]  /*2c80*/  FMUL.FTZ R71, R71, UR4 ;  /* 0x0000000447477c20 */ /* 0x000fe20008410000 */
[----:B------:R-:W3:Y:S01]  /*2c90*/  MUFU.TANH R44, R44 ;  /* 0x0000002c002c7308 */ /* 0x000ee20000002400 */
[----:B------:R-:W-:Y:S02]  /*2ca0*/  UIADD3 UR10, UR6, 0x32440, URZ ;  /* 0x00032440060a7890 */ /* 0x000fe4000fffe03f */
[----:B------:R-:W-:Y:S02]  /*2cb0*/  ULOP3.LUT UR7, UR7, 0x3000000, URZ, 0xfc, !UPT ;  /* 0x0300000007077892 */ /* 0x000fe4000f8efc3f */
[----:B------:R-:W-:Y:S01]  /*2cc0*/  UPRMT UR10, UR48, 0x654, UR10 ;  /* 0x00000654300a7896 */ /* 0x000fe2000800000a */
[----:B--2---:R-:W-:Y:S01]  /*2cd0*/  @P6 SHF.R.U32.HI R4, RZ, R24, R5 ;  /* 0x00000018ff046219 */ /* 0x004fe20000011605 */
[----:B------:R-:W-:Y:S01]  /*2ce0*/  IMAD R5, R203, -0x60, R214 ;  /* 0xffffffa0cb057824 */ /* 0x000fe200078e02d6 */
[----:B------:R-:W-:Y:S01]  /*2cf0*/  MUFU.TANH R37, R37 ;  /* 0x0000002500257308 */ /* 0x000fe20000002400 */
[----:B------:R-:W-:-:S02]  /*2d00*/  UIMAD UR4, UR38, 0xc00, UR7 ;  /* 0x00000c00260478a4 */ /* 0x000fc4000f8e0207 */
[----:B------:R-:W2:Y:S01]  /*2d10*/  SHFL.IDX PT, R21, R4, RZ, 0x1c1f ;  /* 0x001c1fff04157589 */ /* 0x000ea200000e0000 */
[----:B------:R-:W-:Y:S01]  /*2d20*/  VIADD R5, R5, 0x60 ;  /* 0x0000006005057836 */ /* 0x000fe20000000000 */
[----:B------:R-:W-:Y:S01]  /*2d30*/  UMOV UR11, 0x40000040 ;  /* 0x40000040000b7882 */ /* 0x000fe20000000000 */
[----:B------:R-:W-:Y:S01]  /*2d40*/  SYNCS.ARRIVE.TRANS64.RED.A1T0 RZ, [UR10], RZ ;  /* 0x000000ffffff79a7 */ /* 0x000fe2000810040a */
[----:B----4-:R4:W5:Y:S01]  /*2d50*/  SHFL.IDX PT, R25, R4, 0x1, 0x1c1f ;  /* 0x003c1f0004197f89 */ /* 0x01096200000e0000 */
[----:B------:R-:W-:Y:S01]  /*2d60*/  IMAD R24, R216, -0x2, R5 ;  /* 0xfffffffed8187824 */ /* 0x000fe200078e0205 */
[----:B------:R-:W3:Y:S01]  /*2d70*/  MUFU.TANH R45, R45 ;  /* 0x0000002d002d7308 */ /* 0x000ee20000002400 */
[----:B------:R-:W-:-:S03]  /*2d80*/  UMOV UR10, UR4 ;  /* 0x00000004000a7c82 */ /* 0x000fc60008000000 */
[----:B------:R-:W-:-:S04]  /*2d90*/  IADD3 R5, -R201, 0x1, R24 ;  /* 0x00000001c9057810 */ /* 0x000fc80007ffe118 */
[----:B------:R-:W3:Y:S08]  /*2da0*/  MUFU.TANH R52, R52 ;  /* 0x0000003400347308 */ /* 0x000ef00000002400 */
[----:B------:R-:W3:Y:S01]  /*2db0*/  MUFU.TANH R53, R53 ;  /* 0x0000003500357308 */ /* 0x000ee20000002400 */
[----:B--2---:R-:W-:-:S04]  /*2dc0*/  VIADDMNMX R21, R21, R5, R24, PT ;  /* 0x0000000515157246 */ /* 0x004fc80003800118 */
[----:B------:R-:W-:-:S03]  /*2dd0*/  ISETP.GT.AND P5, PT, R21, RZ, PT ;  /* 0x000000ff1500720c */ /* 0x000fc60003fa4270 */
[----:B------:R-:W-:Y:S01]  /*2de0*/  MUFU.TANH R29, R29 ;  /* 0x0000001d001d7308 */ /* 0x000fe20000002400 */
[C---:B------:R-:W-:Y:S02]  /*2df0*/  ISETP.GT.AND P4, PT, R21.reuse, 0x1, PT ;  /* 0x000000011500780c */ /* 0x040fe40003f84270 */
[----:B----4-:R-:W-:Y:S02]  /*2e00*/  FSEL R4, R72, -INF , P5 ;  /* 0xff80000048047808 */ /* 0x010fe40002800000 */
[C---:B------:R-:W-:Y:S02]  /*2e10*/  ISETP.GT.AND P2, PT, R21.reuse, 0x10, PT ;  /* 0x000000101500780c */ /* 0x040fe40003f44270 */
[----:B------:R-:W-:Y:S01]  /*2e20*/  ISETP.GT.AND P5, PT, R21, 0x11, PT ;  /* 0x000000111500780c */ /* 0x000fe20003fa4270 */
[----:B------:R-:W-:Y:S01]  /*2e30*/  MUFU.TANH R48, R48 ;  /* 0x0000003000307308 */ /* 0x000fe20000002400 */
[----:B-----5:R-:W-:Y:S02]  /*2e40*/  VIADDMNMX R25, R25, R5, R24, PT ;  /* 0x0000000519197246 */ /* 0x020fe40003800118 */
[----:B------:R-:W-:-:S02]  /*2e50*/  ISETP.GT.AND P3, PT, R21, 0x8, PT ;  /* 0x000000081500780c */ /* 0x000fc40003f64270 */
[----:B------:R-:W-:Y:S02]  /*2e60*/  FSEL R24, R73, -INF , P4 ;  /* 0xff80000049187808 */ /* 0x000fe40002000000 */
[----:B------:R-:W-:Y:S01]  /*2e70*/  ISETP.GT.AND P4, PT, R21, 0x18, PT ;  /* 0x000000181500780c */ /* 0x000fe20003f84270 */
[----:B------:R-:W2:Y:S01]  /*2e80*/  MUFU.TANH R56, R56 ;  /* 0x0000003800387308 */ /* 0x000ea20000002400 */
[----:B0-----:R-:W-:Y:S02]  /*2e90*/  FSEL R171, R32, -INF , P2 ;  /* 0xff80000020ab7808 */ /* 0x001fe40001000000 */
[----:B-1----:R-:W-:Y:S02]  /*2ea0*/  FSEL R172, R33, -INF , P5 ;  /* 0xff80000021ac7808 */ /* 0x002fe40002800000 */
[C---:B------:R-:W-:Y:S02]  /*2eb0*/  ISETP.GT.AND P2, PT, R21.reuse, 0x21, PT ;  /* 0x000000211500780c */ /* 0x040fe40003f44270 */
[----:B------:R-:W-:Y:S01]  /*2ec0*/  ISETP.GT.AND P5, PT, R21, 0x28, PT ;  /* 0x000000281500780c */ /* 0x000fe20003fa4270 */
[----:B------:R-:W0:Y:S01]  /*2ed0*/  MUFU.TANH R61, R61 ;  /* 0x0000003d003d7308 */ /* 0x000e220000002400 */
[----:B------:R-:W-:-:S02]  /*2ee0*/  FSEL R173, R36, -INF , P4 ;  /* 0xff80000024ad7808 */ /* 0x000fc40002000000 */
[----:B------:R-:W-:Y:S02]  /*2ef0*/  ISETP.GT.AND P4, PT, R21, 0x29, PT ;  /* 0x000000291500780c */ /* 0x000fe40003f84270 */
[----:B------:R-:W-:Y:S02]  /*2f00*/  FSEL R181, R41, -INF , P2 ;  /* 0xff80000029b57808 */ /* 0x000fe40001000000 */
[----:B---3--:R-:W-:Y:S01]  /*2f10*/  FSEL R183, R44, -INF , P5 ;  /* 0xff8000002cb77808 */ /* 0x008fe20002800000 */
[----:B------:R-:W1:Y:S01]  /*2f20*/  MUFU.TANH R64, R64 ;  /* 0x0000004000407308 */ /* 0x000e620000002400 */
[C---:B------:R-:W-:Y:S02]  /*2f30*/  ISETP.GT.AND P2, PT, R21.reuse, 0x38, PT ;  /* 0x000000381500780c */ /* 0x040fe40003f44270 */
[C---:B------:R-:W-:Y:S02]  /*2f40*/  ISETP.GT.AND P5, PT, R21.reuse, 0x39, PT ;  /* 0x000000391500780c */ /* 0x040fe40003fa4270 */
[----:B------:R-:W-:-:S02]  /*2f50*/  ISETP.GT.AND P1, PT, R21, 0x9, PT ;  /* 0x000000091500780c */ /* 0x000fc40003f24270 */
[----:B------:R-:W-:Y:S01]  /*2f60*/  FMNMX.FTZ R5, R4, R24, !PT ;  /* 0x0000001804057209 */ /* 0x000fe20007810000 */
[----:B------:R-:W3:Y:S01]  /*2f70*/  MUFU.TANH R57, R57 ;  /* 0x0000003900397308 */ /* 0x000ee20000002400 */
[----:B------:R-:W-:Y:S02]  /*2f80*/  FSEL R185, R45, -INF , P4 ;  /* 0xff8000002db97808 */ /* 0x000fe40002000000 */
[----:B------:R-:W-:Y:S02]  /*2f90*/  ISETP.GT.AND P4, PT, R21, 0x40, PT ;  /* 0x000000401500780c */ /* 0x000fe40003f84270 */
[----:B------:R-:W-:Y:S02]  /*2fa0*/  FSEL R205, R52, -INF , P2 ;  /* 0xff80000034cd7808 */ /* 0x000fe40001000000 */
[----:B------:R-:W-:Y:S01]  /*2fb0*/  FSEL R207, R53, -INF , P5 ;  /* 0xff80000035cf7808 */ /* 0x000fe20002800000 */
[----:B------:R4:W-:Y:S01]  /*2fc0*/  MUFU.TANH R74, R26 ;  /* 0x0000001a004a7308 */ /* 0x0009e20000002400 */
[----:B------:R-:W-:-:S02]  /*2fd0*/  ISETP.GT.AND P2, PT, R21, 0x49, PT ;  /* 0x000000491500780c */ /* 0x000fc40003f44270 */
[C---:B------:R-:W-:Y:S02]  /*2fe0*/  ISETP.GT.AND P5, PT, R21.reuse, 0x50, PT ;  /* 0x000000501500780c */ /* 0x040fe40003fa4270 */
[----:B--2---:R-:W-:Y:S02]  /*2ff0*/  FSEL R195, R56, -INF , P4 ;  /* 0xff80000038c37808 */ /* 0x004fe40002000000 */
[C---:B------:R-:W-:Y:S01]  /*3000*/  ISETP.GT.AND P4, PT, R21.reuse, 0x51, PT ;  /* 0x000000511500780c */ /* 0x040fe20003f84270 */
[----:B------:R-:W2:Y:S01]  /*3010*/  MUFU.TANH R65, R65 ;  /* 0x0000004100417308 */ /* 0x000ea20000002400 */
[----:B----4-:R-:W-:Y:S02]  /*3020*/  FSEL R26, R28, -INF , P3 ;  /* 0xff8000001c1a7808 */ /* 0x010fe40001800000 */
[----:B------:R-:W-:Y:S02]  /*3030*/  ISETP.GT.AND P3, PT, R21, 0x19, PT ;  /* 0x000000191500780c */ /* 0x000fe40003f64270 */
[----:B------:R-:W-:-:S02]  /*3040*/  FSEL R28, R29, -INF , P1 ;  /* 0xff8000001d1c7808 */ /* 0x000fc40000800000 */
[----:B------:R-:W-:Y:S01]  /*3050*/  FSEL R174, R37, -INF , P3 ;  /* 0xff80000025ae7808 */ /* 0x000fe20001800000 */
[----:B------:R-:W4:Y:S01]  /*3060*/  MUFU.TANH R75, R27 ;  /* 0x0000001b004b7308 */ /* 0x000f220000002400 */
[C---:B------:R-:W-:Y:S02]  /*3070*/  ISETP.GT.AND P3, PT, R21.reuse, 0x30, PT ;  /* 0x000000301500780c */ /* 0x040fe40003f64270 */
[----:B------:R-:W-:Y:S02]  /*3080*/  FMNMX.FTZ R5, R26, R5, !PT ;  /* 0x000000051a057209 */ /* 0x000fe40007810000 */
[----:B------:R-:W-:Y:S02]  /*3090*/  FSEL R202, R48, -INF , P3 ;  /* 0xff80000030ca7808 */ /* 0x000fe40001800000 */
[----:B------:R-:W-:Y:S01]  /*30a0*/  ISETP.GT.AND P3, PT, R21, 0x41, PT ;  /* 0x000000411500780c */ /* 0x000fe20003f64270 */
[----:B------:R-:W5:Y:S01]  /*30b0*/  MUFU.TANH R68, R68 ;  /* 0x0000004400447308 */ /* 0x000f620000002400 */
[----:B0-----:R-:W-:-:S02]  /*30c0*/  FSEL R192, R61, -INF , P2 ;  /* 0xff8000003dc07808 */ /* 0x001fc40001000000 */
[----:B-1----:R-:W-:Y:S02]  /*30d0*/  FSEL R161, R64, -INF , P5 ;  /* 0xff80000040a17808 */ /* 0x002fe40002800000 */
[C---:B------:R-:W-:Y:S02]  /*30e0*/  ISETP.GT.AND P2, PT, R25.reuse, RZ, PT ;  /* 0x000000ff1900720c */ /* 0x040fe40003f44270 */
[----:B------:R-:W-:Y:S01]  /*30f0*/  ISETP.GT.AND P5, PT, R25, 0x1, PT ;  /* 0x000000011900780c */ /* 0x000fe20003fa4270 */
[----:B------:R0:W1:Y:S01]  /*3100*/  MUFU.TANH R76, R30 ;  /* 0x0000001e004c7308 */ /* 0x0000620000002400 */
[----:B---3--:R-:W-:Y:S02]  /*3110*/  FSEL R187, R57, -INF , P3 ;  /* 0xff80000039bb7808 */ /* 0x008fe40001800000 */
[----:B------:R-:W-:Y:S02]  /*3120*/  ISETP.GT.AND P3, PT, R21, 0x58, PT ;  /* 0x000000581500780c */ /* 0x000fe40003f64270 */
[----:B--2---:R-:W-:-:S02]  /*3130*/  FSEL R162, R65, -INF , P4 ;  /* 0xff80000041a27808 */ /* 0x004fc40002000000 */
[----:B------:R-:W-:Y:S01]  /*3140*/  ISETP.GT.AND P4, PT, R25, 0x8, PT ;  /* 0x000000081900780c */ /* 0x000fe20003f84270 */
[----:B------:R1:W2:Y:S01]  /*3150*/  MUFU.TANH R77, R31 ;  /* 0x0000001f004d7308 */ /* 0x0002a20000002400 */
[----:B0-----:R-:W-:Y:S02]  /*3160*/  FMNMX.FTZ R30, R28, R5, !PT ;  /* 0x000000051c1e7209 */ /* 0x001fe40007810000 */
[----:B------:R-:W-:Y:S02]  /*3170*/  FSEL R27, R74, -INF , P2 ;  /* 0xff8000004a1b7808 */ /* 0x000fe40001000000 */
[----:B------:R-:W-:Y:S02]  /*3180*/  FMNMX.FTZ R5, R171, R30, !PT ;  /* 0x0000001eab057209 */ /* 0x000fe40007810000 */
[----:B----4-:R-:W-:Y:S01]  /*3190*/  FSEL R29, R75, -INF , P5 ;  /* 0xff8000004b1d7808 */ /* 0x010fe20002800000 */
[----:B------:R-:W0:Y:S01]  /*31a0*/  MUFU.TANH R40, R40 ;  /* 0x0000002800287308 */ /* 0x000e220000002400 */
[----:B-----5:R-:W-:-:S02]  /*31b0*/  FSEL R163, R68, -INF , P3 ;  /* 0xff80000044a37808 */ /* 0x020fc40001800000 */
[----:B------:R-:W-:Y:S02]  /*31c0*/  FMNMX.FTZ R32, R172, R5, !PT ;  /* 0x00000005ac207209 */ /* 0x000fe40007810000 */
[----:B------:R-:W-:Y:S02]  /*31d0*/  ISETP.GT.AND P3, PT, R25, 0x9, PT ;  /* 0x000000091900780c */ /* 0x000fe40003f64270 */
[----:B-1----:R-:W-:Y:S01]  /*31e0*/  FSEL R31, R76, -INF , P4 ;  /* 0xff8000004c1f7808 */ /* 0x002fe20002000000 */
[----:B------:R-:W1:Y:S01]  /*31f0*/  MUFU.TANH R34, R34 ;  /* 0x0000002200227308 */ /* 0x000e620000002400 */
[----:B------:R-:W-:Y:S02]  /*3200*/  FMNMX.FTZ R30, R27, R29, !PT ;  /* 0x0000001d1b1e7209 */ /* 0x000fe40007810000 */
[----:B------:R-:W-:Y:S02]  /*3210*/  ISETP.GT.AND P1, PT, R21, 0x20, PT ;  /* 0x000000201500780c */ /* 0x000fe40003f24270 */
[----:B------:R-:W-:-:S02]  /*3220*/  FMNMX.FTZ R5, R173, R32, !PT ;  /* 0x00000020ad057209 */ /* 0x000fc40007810000 */
[----:B------:R-:W-:Y:S01]  /*3230*/  ISETP.GT.AND P2, PT, R25, 0x10, PT ;  /* 0x000000101900780c */ /* 0x000fe20003f44270 */
[----:B------:R-:W3:Y:S01]  /*3240*/  MUFU.TANH R35, R35 ;  /* 0x0000002300237308 */ /* 0x000ee20000002400 */
[----:B--2---:R-:W-:Y:S02]  /*3250*/  FSEL R33, R77, -INF , P3 ;  /* 0xff8000004d217808 */ /* 0x004fe40001800000 */
[----:B------:R-:W-:Y:S02]  /*3260*/  FMNMX.FTZ R30, R31, R30, !PT ;  /* 0x0000001e1f1e7209 */ /* 0x000fe40007810000 */
[----:B0-----:R-:W-:Y:S02]  /*3270*/  FSEL R179, R40, -INF , P1 ;  /* 0xff80000028b37808 */ /* 0x001fe40000800000 */
[----:B------:R-:W-:Y:S01]  /*3280*/  FMNMX.FTZ R32, R174, R5, !PT ;  /* 0x00000005ae207209 */ /* 0x000fe20007810000 */
[----:B------:R-:W0:Y:S01]  /*3290*/  MUFU.TANH R38, R38 ;  /* 0x0000002600267308 */ /* 0x000e220000002400 */
[----:B------:R-:W-:-:S02]  /*32a0*/  ISETP.GT.AND P4, PT, R25, 0x11, PT ;  /* 0x000000111900780c */ /* 0x000fc40003f84270 */
[----:B-1----:R-:W-:Y:S02]  /*32b0*/  FSEL R175, R34, -INF , P2 ;  /* 0xff80000022af7808 */ /* 0x002fe40001000000 */
[----:B------:R-:W-:Y:S02]  /*32c0*/  FMNMX.FTZ R30, R33, R30, !PT ;  /* 0x0000001e211e7209 */ /* 0x000fe40007810000 */
[----:B------:R-:W-:Y:S01]  /*32d0*/  FMNMX.FTZ R32, R179, R32, !PT ;  /* 0x00000020b3207209 */ /* 0x000fe20007810000 */
[----:B------:R-:W1:Y:S01]  /*32e0*/  MUFU.TANH R49, R49 ;  /* 0x0000003100317308 */ /* 0x000e620000002400 */
[----:B------:R-:W-:Y:S02]  /*32f0*/  ISETP.GT.AND P1, PT, R21, 0x31, PT ;  /* 0x000000311500780c */ /* 0x000fe40003f24270 */
[----:B------:R-:W-:Y:S02]  /*3300*/  ISETP.GT.AND P3, PT, R25, 0x18, PT ;  /* 0x000000181900780c */ /* 0x000fe40003f64270 */
[----:B---3--:R-:W-:-:S02]  /*3310*/  FSEL R176, R35, -INF , P4 ;  /* 0xff80000023b07808 */ /* 0x008fc40002000000 */
[----:B------:R-:W-:Y:S01]  /*3320*/  FMNMX.FTZ R5, R175, R30, !PT ;  /* 0x0000001eaf057209 */ /* 0x000fe20007810000 */
[----:B------:R-:W2:Y:S01]  /*3330*/  MUFU.TANH R39, R39 ;  /* 0x0000002700277308 */ /* 0x000ea20000002400 */
[----:B------:R-:W-:Y:S02]  /*3340*/  FMNMX.FTZ R32, R181, R32, !PT ;  /* 0x00000020b5207209 */ /* 0x000fe40007810000 */
[----:B------:R-:W-:Y:S02]  /*3350*/  ISETP.GT.AND P2, PT, R25, 0x19, PT ;  /* 0x000000191900780c */ /* 0x000fe40003f44270 */
[----:B0-----:R-:W-:Y:S02]  /*3360*/  FSEL R177, R38, -INF , P3 ;  /* 0xff80000026b17808 */ /* 0x001fe40001800000 */
[----:B------:R-:W-:Y:S01]  /*3370*/  FMNMX.FTZ R30, R176, R5, !PT ;  /* 0x00000005b01e7209 */ /* 0x000fe20007810000 */
[----:B------:R-:W0:Y:S01]  /*3380*/  MUFU.TANH R60, R60 ;  /* 0x0000003c003c7308 */ /* 0x000e220000002400 */
[----:B-1----:R-:W-:-:S02]  /*3390*/  FSEL R204, R49, -INF , P1 ;  /* 0xff80000031cc7808 */ /* 0x002fc40000800000 */
[----:B------:R-:W-:Y:S02]  /*33a0*/  ISETP.GT.AND P1, PT, R21, 0x48, PT ;  /* 0x000000481500780c */ /* 0x000fe40003f24270 */
[----:B------:R-:W-:Y:S02]  /*33b0*/  FMNMX.FTZ R32, R183, R32, !PT ;  /* 0x00000020b7207209 */ /* 0x000fe40007810000 */
[----:B------:R-:W-:Y:S01]  /*33c0*/  ISETP.GT.AND P4, PT, R25, 0x20, PT ;  /* 0x000000201900780c */ /* 0x000fe20003f84270 */
[----:B------:R-:W1:Y:S01]  /*33d0*/  MUFU.TANH R42, R42 ;  /* 0x0000002a002a7308 */ /* 0x000e620000002400 */
[----:B--2---:R-:W-:Y:S02]  /*33e0*/  FSEL R178, R39, -INF , P2 ;  /* 0xff80000027b27808 */ /* 0x004fe40001000000 */
[----:B------:R-:W-:Y:S02]  /*33f0*/  FMNMX.FTZ R5, R177, R30, !PT ;  /* 0x0000001eb1057209 */ /* 0x000fe40007810000 */
[----:B------:R-:W-:-:S02]  /*3400*/  ISETP.GT.AND P3, PT, R25, 0x21, PT ;  /* 0x000000211900780c */ /* 0x000fc40003f64270 */
[----:B------:R-:W-:Y:S01]  /*3410*/  FMNMX.FTZ R5, R178, R5, !PT ;  /* 0x00000005b2057209 */ /* 0x000fe20007810000 */
[----:B------:R-:W2:Y:S01]  /*3420*/  MUFU.TANH R43, R43 ;  /* 0x0000002b002b7308 */ /* 0x000ea20000002400 */
[----:B0-----:R-:W-:Y:S02]  /*3430*/  FSEL R190, R60, -INF , P1 ;  /* 0xff8000003cbe7808 */ /* 0x001fe40000800000 */
[----:B------:R-:W-:Y:S02]  /*3440*/  ISETP.GT.AND P1, PT, R21, 0x59, PT ;  /* 0x000000591500780c */ /* 0x000fe40003f24270 */
[----:B------:R-:W-:Y:S02]  /*3450*/  FMNMX.FTZ R21, R185, R32, !PT ;  /* 0x00000020b9157209 */ /* 0x000fe40007810000 */
[----:B------:R-:W-:Y:S01]  /*3460*/  ISETP.GT.AND P2, PT, R25, 0x28, PT ;  /* 0x000000281900780c */ /* 0x000fe20003f44270 */
[----:B------:R-:W0:Y:S01]  /*3470*/  MUFU.TANH R46, R46 ;  /* 0x0000002e002e7308 */ /* 0x000e220000002400 */
[----:B-1----:R-:W-:-:S02]  /*3480*/  FSEL R180, R42, -INF , P4 ;  /* 0xff8000002ab47808 */ /* 0x002fc40002000000 */
[----:B------:R-:W-:Y:S02]  /*3490*/  FMNMX.FTZ R21, R202, R21, !PT ;  /* 0x00000015ca157209 */ /* 0x000fe40007810000 */
[----:B------:R-:W-:Y:S02]  /*34a0*/  FMNMX.FTZ R5, R180, R5, !PT ;  /* 0x00000005b4057209 */ /* 0x000fe40007810000 */
[----:B------:R-:W-:Y:S01]  /*34b0*/  FMNMX.FTZ R30, R204, R21, !PT ;  /* 0x00000015cc1e7209 */ /* 0x000fe20007810000 */
[----:B------:R-:W1:Y:S01]  /*34c0*/  MUFU.TANH R47, R47 ;  /* 0x0000002f002f7308 */ /* 0x000e620000002400 */
[----:B--2---:R-:W-:Y:S02]  /*34d0*/  FSEL R182, R43, -INF , P3 ;  /* 0xff8000002bb67808 */ /* 0x004fe40001800000 */
[----:B------:R-:W-:Y:S02]  /*34e0*/  ISETP.GT.AND P4, PT, R25, 0x29, PT ;  /* 0x000000291900780c */ /* 0x000fe40003f84270 */
[----:B------:R-:W-:-:S02]  /*34f0*/  FMNMX.FTZ R5, R182, R5, !PT ;  /* 0x00000005b6057209 */ /* 0x000fc40007810000 */
[----:B------:R-:W-:Y:S01]  /*3500*/  FMNMX.FTZ R30, R205, R30, !PT ;  /* 0x0000001ecd1e7209 */ /* 0x000fe20007810000 */
[----:B------:R-:W2:Y:S01]  /*3510*/  MUFU.TANH R50, R50 ;  /* 0x0000003200327308 */ /* 0x000ea20000002400 */
[----:B0-----:R-:W-:Y:S02]  /*3520*/  FSEL R184, R46, -INF , P2 ;  /* 0xff8000002eb87808 */ /* 0x001fe40001000000 */
[----:B------:R-:W-:Y:S02]  /*3530*/  ISETP.GT.AND P3, PT, R25, 0x30, PT ;  /* 0x000000301900780c */ /* 0x000fe40003f64270 */
[----:B------:R-:W-:Y:S02]  /*3540*/  FMNMX.FTZ R5, R184, R5, !PT ;  /* 0x00000005b8057209 */ /* 0x000fe40007810000 */
[----:B------:R-:W-:Y:S01]  /*3550*/  FMNMX.FTZ R30, R207, R30, !PT ;  /* 0x0000001ecf1e7209 */ /* 0x000fe20007810000 */
[----:B------:R-:W0:Y:S01]  /*3560*/  MUFU.TANH R51, R51 ;  /* 0x0000003300337308 */ /* 0x000e220000002400 */
[----:B-1----:R-:W-:-:S02]  /*3570*/  FSEL R186, R47, -INF , P4 ;  /* 0xff8000002fba7808 */ /* 0x002fc40002000000 */
[----:B------:R-:W-:Y:S02]  /*3580*/  ISETP.GT.AND P2, PT, R25, 0x31, PT ;  /* 0x000000311900780c */ /* 0x000fe40003f44270 */
[----:B------:R-:W-:Y:S02]  /*3590*/  FMNMX.FTZ R5, R186, R5, !PT ;  /* 0x00000005ba057209 */ /* 0x000fe40007810000 */
[----:B------:R-:W-:Y:S01]  /*35a0*/  FMNMX.FTZ R32, R195, R30, !PT ;  /* 0x0000001ec3207209 */ /* 0x000fe20007810000 */
[----:B------:R-:W1:Y:S01]  /*35b0*/  MUFU.TANH R54, R54 ;  /* 0x0000003600367308 */ /* 0x000e620000002400 */
[----:B--2---:R-:W-:Y:S02]  /*35c0*/  FSEL R196, R50, -INF , P3 ;  /* 0xff80000032c47808 */ /* 0x004fe40001800000 */
[----:B------:R-:W-:Y:S02]  /*35d0*/  ISETP.GT.AND P4, PT, R25, 0x38, PT ;  /* 0x000000381900780c */ /* 0x000fe40003f84270 */
[----:B------:R-:W-:-:S02]  /*35e0*/  FMNMX.FTZ R30, R196, R5, !PT ;  /* 0x00000005c41e7209 */ /* 0x000fc40007810000 */
[----:B------:R-:W-:Y:S01]  /*35f0*/  ISETP.GT.AND P3, PT, R25, 0x39, PT ;  /* 0x000000391900780c */ /* 0x000fe20003f64270 */
[----:B------:R-:W2:Y:S01]  /*3600*/  MUFU.TANH R55, R55 ;  /* 0x0000003700377308 */ /* 0x000ea20000002400 */
[----:B0-----:R-:W-:Y:S02]  /*3610*/  FSEL R197, R51, -INF , P2 ;  /* 0xff80000033c57808 */ /* 0x001fe40001000000 */
[----:B------:R-:W-:Y:S02]  /*3620*/  FMNMX.FTZ R21, R187, R32, !PT ;  /* 0x00000020bb157209 */ /* 0x000fe40007810000 */
[----:B------:R-:W-:Y:S02]  /*3630*/  FMNMX.FTZ R5, R197, R30, !PT ;  /* 0x0000001ec5057209 */ /* 0x000fe40007810000 */
[----:B------:R-:W-:Y:S01]  /*3640*/  ISETP.GT.AND P2, PT, R25, 0x40, PT ;  /* 0x000000401900780c */ /* 0x000fe20003f44270 */
[----:B------:R-:W0:Y:S01]  /*3650*/  MUFU.TANH R58, R58 ;  /* 0x0000003a003a7308 */ /* 0x000e220000002400 */
[----:B-1----:R-:W-:-:S02]  /*3660*/  FSEL R198, R54, -INF , P4 ;  /* 0xff80000036c67808 */ /* 0x002fc40002000000 */
[----:B------:R-:W-:Y:S02]  /*3670*/  FMNMX.FTZ R21, R190, R21, !PT ;  /* 0x00000015be157209 */ /* 0x000fe40007810000 */
[----:B------:R-:W-:Y:S02]  /*3680*/  FMNMX.FTZ R30, R198, R5, !PT ;  /* 0x00000005c61e7209 */ /* 0x000fe40007810000 */
[----:B------:R-:W-:Y:S01]  /*3690*/  ISETP.GT.AND P4, PT, R25, 0x41, PT ;  /* 0x000000411900780c */ /* 0x000fe20003f84270 */
[----:B------:R-:W1:Y:S01]  /*36a0*/  MUFU.TANH R59, R59 ;  /* 0x0000003b003b7308 */ /* 0x000e620000002400 */
[----:B--2---:R-:W-:Y:S02]  /*36b0*/  FSEL R199, R55, -INF , P3 ;  /* 0xff80000037c77808 */ /* 0x004fe40001800000 */
[----:B------:R-:W-:Y:S02]  /*36c0*/  FMNMX.FTZ R32, R192, R21, !PT ;  /* 0x00000015c0207209 */ /* 0x000fe40007810000 */
        /* <DEDUP_REMOVED lines=13> */
[----:B--2---:R-:W-:-:S04]  /*37a0*/  FSEL R191, R62, -INF , P3 ;  /* 0xff8000003ebf7808 */ /* 0x004fc80001800000 */
[----:B------:R-:W-:-:S03]  /*37b0*/  FMNMX.FTZ R30, R191, R30, !PT ;  /* 0x0000001ebf1e7209 */ /* 0x000fc60007810000 */
[----:B------:R-:W2:Y:S01]  /*37c0*/  MUFU.TANH R66, R66 ;  /* 0x0000004200427308 */ /* 0x000ea20000002400 */
[----:B0-----:R-:W-:Y:S01]  /*37d0*/  FSEL R164, R69, -INF , P1 ;  /* 0xff80000045a47808 */ /* 0x001fe20000800000 */
[----:B------:R0:W-:Y:S01]  /*37e0*/  BAR.SYNC.DEFER_BLOCKING R208, 0x100 ;  /* 0x000400d00000751d */ /* 0x0001e20000010000 */
[----:B------:R-:W-:Y:S02]  /*37f0*/  ISETP.GT.AND P1, PT, R25, 0x50, PT ;  /* 0x000000501900780c */ /* 0x000fe40003f24270 */
[----:B------:R-:W-:-:S03]  /*3800*/  FMNMX.FTZ R21, R164, R5, !PT ;  /* 0x00000005a4157209 */ /* 0x000fc60007810000 */
[----:B------:R-:W3:Y:S01]  /*3810*/  MUFU.TANH R67, R67 ;  /* 0x0000004300437308 */ /* 0x000ee20000002400 */
[----:B-1----:R-:W-:Y:S01]  /*3820*/  FSEL R193, R63, -INF , P2 ;  /* 0xff8000003fc17808 */ /* 0x002fe20001000000 */
[----:B------:R-:W1:Y:S01]  /*3830*/  SHFL.BFLY PT, R32, R21, 0x2, 0x1f ;  /* 0x0c401f0015207f89 */ /* 0x000e6200000e0000 */
[----:B------:R-:W-:Y:S02]  /*3840*/  ISETP.GT.AND P2, PT, R25, 0x51, PT ;  /* 0x000000511900780c */ /* 0x000fe40003f44270 */
[----:B------:R-:W-:-:S03]  /*3850*/  FMNMX.FTZ R30, R193, R30, !PT ;  /* 0x0000001ec11e7209 */ /* 0x000fc60007810000 */
[----:B------:R-:W4:Y:S01]  /*3860*/  MUFU.TANH R70, R70 ;  /* 0x0000004600467308 */ /* 0x000f220000002400 */
[----:B--2---:R-:W-:Y:S02]  /*3870*/  FSEL R165, R66, -INF , P1 ;  /* 0xff80000042a57808 */ /* 0x004fe40000800000 */
[----:B------:R-:W-:Y:S02]  /*3880*/  ISETP.GT.AND P1, PT, R25, 0x58, PT ;  /* 0x000000581900780c */ /* 0x000fe40003f24270 */
[----:B------:R-:W-:-:S03]  /*3890*/  FMNMX.FTZ R5, R165, R30, !PT ;  /* 0x0000001ea5057209 */ /* 0x000fc60007810000 */
[----:B------:R-:W2:Y:S01]  /*38a0*/  MUFU.TANH R71, R71 ;  /* 0x0000004700477308 */ /* 0x000ea20000002400 */
[----:B---3--:R-:W-:Y:S02]  /*38b0*/  FSEL R166, R67, -INF , P2 ;  /* 0xff80000043a67808 */ /* 0x008fe40001000000 */
[----:B------:R-:W-:Y:S02]  /*38c0*/  ISETP.GT.AND P2, PT, R25, 0x59, PT ;  /* 0x000000591900780c */ /* 0x000fe40003f44270 */
[----:B------:R-:W-:Y:S02]  /*38d0*/  FMNMX.FTZ R30, R166, R5, !PT ;  /* 0x00000005a61e7209 */ /* 0x000fe40007810000 */
[----:B----4-:R-:W-:Y:S02]  /*38e0*/  FSEL R167, R70, -INF , P1 ;  /* 0xff80000046a77808 */ /* 0x010fe40000800000 */
[----:B-1----:R-:W-:Y:S02]  /*38f0*/  FMNMX.FTZ R32, R21, R32, !PT ;  /* 0x0000002015207209 */ /* 0x002fe40007810000 */
[----:B------:R-:W-:-:S03]  /*3900*/  FMNMX.FTZ R5, R167, R30, !PT ;  /* 0x0000001ea7057209 */ /* 0x000fc60007810000 */
[----:B------:R-:W1:Y:S01]  /*3910*/  SHFL.BFLY PT, R21, R32, 0x1, 0x1f ;  /* 0x0c201f0020157f89 */ /* 0x000e6200000e0000 */
[----:B--2---:R-:W-:-:S04]  /*3920*/  FSEL R168, R71, -INF , P2 ;  /* 0xff80000047a87808 */ /* 0x004fc80001000000 */
[----:B------:R-:W-:-:S05]  /*3930*/  FMNMX.FTZ R5, R168, R5, !PT ;  /* 0x00000005a8057209 */ /* 0x000fca0007810000 */
[----:B------:R-:W2:Y:S01]  /*3940*/  SHFL.BFLY PT, R30, R5, 0x2, 0x1f ;  /* 0x0c401f00051e7f89 */ /* 0x000ea200000e0000 */
[----:B-1----:R-:W-:-:S04]  /*3950*/  FMNMX.FTZ R206, R32, R21, !PT ;  /* 0x0000001520ce7209 */ /* 0x002fc80007810000 */
[C---:B------:R-:W-:Y:S01]  /*3960*/  FSETP.NEU.FTZ.AND P1, PT, R206.reuse, -INF , PT ;  /* 0xff800000ce00780b */ /* 0x040fe20003f3d000 */
[----:B------:R-:W-:Y:S01]  /*3970*/  FMUL.FTZ R169, R206, UR5 ;  /* 0x00000005cea97c20 */ /* 0x000fe20008410000 */
[----:B--2---:R-:W-:-:S04]  /*3980*/  FMNMX.FTZ R30, R5, R30, !PT ;  /* 0x0000001e051e7209 */ /* 0x004fc80007810000 */
        /* <DEDUP_REMOVED lines=92> */
[----:B------:R-:W0:Y:S08]  /*3f50*/  MUFU.EX2 R202, R202 ;  /* 0x000000ca00ca7308 */ /* 0x000e300000000800 */
        /* <DEDUP_REMOVED lines=52> */
[----:B------:R-:W-:-:S03]  /*42a0*/  F2FP.BF16.F32.PACK_AB R155, R186, R184 ;  /* 0x000000b8ba9b723e */ /* 0x000fc600000010ff */
[----:B------:R-:W-:Y:S01]  /*42b0*/  FADD.FTZ R185, R202, R185 ;  /* 0x000000b9cab97221 */ /* 0x000fe20000010000 */
[----:B------:R-:W-:-:S06]  /*42c0*/  WARPGROUP.ARRIVE ;  /* 0x00000000000079c5 */ /* 0x000fcc0000000000 */
[----:B------:R-:W-:Y:S01]  /*42d0*/  HGMMA.64x256x16.F32.BF16 R24, R152, gdesc[UR8].tnspB, R24, gsb0 ;  /* 0x43e0000898187df0 */ /* 0x000fe20008001818 */
[----:B------:R-:W-:Y:S01]  /*42e0*/  UIADD3 UR10, UR4, 0x180, URZ ;  /* 0x00000180040a7890 */ /* 0x000fe2000fffe03f */
[----:B------:R-:W-:Y:S01]  /*42f0*/  UMOV UR11, 0x40000040 ;  /* 0x40000040000b7882 */ /* 0x000fe20000000000 */
[----:B------:R-:W-:Y:S02]  /*4300*/  WARPGROUP.DEPBAR.LE gsb0, 0x0 ;  /* 0x00008000000079c5 */ /* 0x000fe40000010000 */
[C---:B------:R-:W-:Y:S01]  /*4310*/  F2FP.BF16.F32.PACK_AB R152, R204.reuse, R202 ;  /* 0x000000cacc98723e */ /* 0x040fe200000010ff */
        /* <DEDUP_REMOVED lines=27> */
[----:B------:R-:W-:-:S11]  /*44d0*/  FADD.FTZ R188, R193, R188 ;  /* 0x000000bcc1bc7221 */ /* 0x000fd60000010000 */
        /* <DEDUP_REMOVED lines=21> */
.L_x_5667:
[----:B------:R-:W0:Y:S01]  /*4630*/  @P6 LDC R152, c[0x0][0x44c] ;  /* 0x00011300ff986b82 */ /* 0x000e220000000800 */
[----:B------:R-:W-:Y:S01]  /*4640*/  IMAD.U32 R21, RZ, RZ, UR61 ;  /* 0x0000003dff157e24 */ /* 0x000fe2000f8e00ff */
[----:B------:R-:W-:Y:S01]  /*4650*/  IADD3 R203, R203, -0x2, RZ ;  /* 0xfffffffecbcb7810 */ /* 0x000fe20007ffe0ff */
[----:B------:R-:W-:-:S04]  /*4660*/  UIADD3 UR6, UR6, 0x32460, URZ ;  /* 0x0003246006067890 */ /* 0x000fc8000fffe03f */
[----:B------:R-:W-:Y:S01]  /*4670*/  UPRMT UR6, UR48, 0x654, UR6 ;  /* 0x0000065430067896 */ /* 0x000fe20008000006 */
[----:B------:R-:W1:Y:S08]  /*4680*/  @P6 LDC R153, c[0x0][0x450] ;  /* 0x00011400ff996b82 */ /* 0x000e700000000800 */
[----:B------:R-:W-:Y:S01]  /*4690*/  SYNCS.ARRIVE.TRANS64.RED.A1T0 RZ, [UR6], RZ ;  /* 0x000000ffffff79a7 */ /* 0x000fe20008100406 */
[----:B0-----:R-:W-:-:S05]  /*46a0*/  @P6 IMAD.HI.U32 R152, R152, UR61, RZ ;  /* 0x0000003d98986c27 */ /* 0x001fca000f8e00ff */
[----:B-1----:R-:W-:-:S04]  /*46b0*/  @P6 SHF.R.U32.HI R21, RZ, R153, R152 ;  /* 0x00000099ff156219 */ /* 0x002fc80000011698 */
        /* <DEDUP_REMOVED lines=9> */
.L_x_5679:
        /* <DEDUP_REMOVED lines=8> */
.L_x_5669:
        /* <DEDUP_REMOVED lines=9> */
.L_x_5670:
[----:B-1----:R-:W-:Y:S05]  /*4860*/  @P1 BRA `(.L_x_5671) ;  /* 0x0000000000081947 */ /* 0x002fea0003800000 */
[----:B------:R-:W1:Y:S02]  /*4870*/  SYNCS.PHASECHK.TRANS64.TRYWAIT P1, [UR4+0x32430], R0 ;  /* 0x03243000ff0075a7 */ /* 0x000e640008020144 */
[----:B-1----:R-:W-:Y:S05]  /*4880*/  @!P1 BRA `(.L_x_5672) ;  /* 0x000000f400f09947 */ /* 0x002fea0003800000 */
.L_x_5671:
        /* <DEDUP_REMOVED lines=32> */
.L_x_5673:
[----:B------:R1:W2:Y:S01]  /*4a90*/  SYNCS.PHASECHK.TRANS64.TRYWAIT P1, [UR4+0x32450], R0 ;  /* 0x03245000ff0075a7 */ /* 0x0002a20008020144 */
[----:B------:R-:W-:Y:S05]  /*4aa0*/  @!P0 BRA `(.L_x_5674) ;  /* 0x0000000000048947 */ /* 0x000fea0003800000 */
[----:B------:R-:W-:Y:S01]  /*4ab0*/  BPT.TRAP 0x1 ;  /* 0x000000040000795c */ /* 0x000fe20000300000 */
.L_x_5674:
[----:B--2---:R-:W-:Y:S05]  /*4ac0*/  @P1 BRA `(.L_x_5675) ;  /* 0x0000000000081947 */ /* 0x004fea0003800000 */
[----:B------:R-:W2:Y:S02]  /*4ad0*/  SYNCS.PHASECHK.TRANS64.TRYWAIT P1, [UR4+0x32450], R0 ;  /* 0x03245000ff0075a7 */ /* 0x000ea40008020144 */
[----:B--2---:R-:W-:Y:S05]  /*4ae0*/  @!P1 BRA `(.L_x_5676) ;  /* 0x000000f400709947 */ /* 0x004fea0003800000 */
.L_x_5675:
        /* <DEDUP_REMOVED lines=101> */
.L_x_5677:
[----:B------:R-:W1:Y:S01]  /*5140*/  LDC R204, c[0x0][0x448] ;  /* 0x00011200ffcc7b82 */ /* 0x000e620000000800 */
[----:B------:R-:W-:Y:S01]  /*5150*/  VIADD R206, R215, UR61 ;  /* 0x0000003dd7ce7c36 */ /* 0x000fe20008000000 */
        /* <DEDUP_REMOVED lines=22> */
[----:B-1----:R-:W-:Y:S01]  /*52c0*/  ISETP.NE.AND P1, PT, R204, 0x1, PT ;  /* 0x00000001cc00780c */ /* 0x002fe20003f25270 */
        /* <DEDUP_REMOVED lines=12> */
[----:B------:R-:W5:Y:S01]  /*5390*/  @P1 LDC R204, c[0x0][0x44c] ;  /* 0x00011300ffcc1b82 */ /* 0x000f620000000800 */
[----:B------:R-:W-:Y:S01]  /*53a0*/  FMUL.FTZ R171, R171, UR5 ;  /* 0x00000005abab7c20 */ /* 0x000fe20008410000 */
[----:B------:R-:W-:Y:S01]  /*53b0*/  FMUL.FTZ R174, R174, UR5 ;  /* 0x00000005aeae7c20 */ /* 0x000fe20008410000 */
[----:B------:R-:W-:Y:S01]  /*53c0*/  FMUL.FTZ R175, R175, UR5 ;  /* 0x00000005afaf7c20 */ /* 0x000fe20008410000 */
[----:B------:R-:W-:Y:S01]  /*53d0*/  FMUL.FTZ R178, R178, UR5 ;  /* 0x00000005b2b27c20 */ /* 0x000fe20008410000 */
[----:B------:R-:W0:Y:S01]  /*53e0*/  MUFU.TANH R169, R169 ;  /* 0x000000a900a97308 */ /* 0x000e220000002400 */
[----:B------:R-:W-:Y:S01]  /*53f0*/  FMUL.FTZ R179, R179, UR5 ;  /* 0x00000005b3b37c20 */ /* 0x000fe20008410000 */
[----:B------:R-:W-:Y:S01]  /*5400*/  FMUL.FTZ R182, R182, UR5 ;  /* 0x00000005b6b67c20 */ /* 0x000fe20008410000 */
[----:B------:R-:W2:Y:S01]  /*5410*/  @P1 LDC R205, c[0x0][0x450] ;  /* 0x00011400ffcd1b82 */ /* 0x000ea20000000800 */
        /* <DEDUP_REMOVED lines=15> */
[----:B-----5:R-:W-:Y:S01]  /*5510*/  @P1 IMAD.HI.U32 R204, R206, R204, RZ ;  /* 0x000000cccecc1227 */ /* 0x020fe200078e00ff */
[----:B------:R-:W-:-:S02]  /*5520*/  UPRMT UR10, UR54, 0x654, UR10 ;  /* 0x00000654360a7896 */ /* 0x000fc4000800000a */
[----:B------:R-:W-:Y:S02]  /*5530*/  UIMAD UR6, UR6, 0xc00, UR7 ;  /* 0x00000c00060678a4 */ /* 0x000fe4000f8e0207 */
[----:B------:R-:W5:Y:S01]  /*5540*/  MUFU.TANH R161, R161 ;  /* 0x000000a100a17308 */ /* 0x000f620000002400 */
[----:B------:R-:W-:Y:S01]  /*5550*/  UMOV UR11, 0x40000040 ;  /* 0x40000040000b7882 */ /* 0x000fe20000000000 */
[----:B--2---:R-:W-:-:S03]  /*5560*/  @P1 SHF.R.U32.HI R206, RZ, R205, R204 ;  /* 0x000000cdffce1219 */ /* 0x004fc600000116cc */
[----:B------:R-:W-:Y:S01]  /*5570*/  SYNCS.ARRIVE.TRANS64.RED.A1T0 RZ, [UR10], RZ ;  /* 0x000000ffffff79a7 */ /* 0x000fe2000810040a */
[----:B------:R-:W-:Y:S01]  /*5580*/  UMOV UR10, UR6 ;  /* 0x00000006000a7c82 */ /* 0x000fe20008000000 */
[----:B------:R-:W-:Y:S01]  /*5590*/  SHFL.IDX PT, R204, R206, RZ, 0x1c1f ;  /* 0x001c1fffcecc7589 */ /* 0x000fe200000e0000 */
[----:B------:R-:W2:Y:S03]  /*55a0*/  MUFU.TANH R180, R180 ;  /* 0x000000b400b47308 */ /* 0x000ea60000002400 */
[----:B------:R3:W1:Y:S05]  /*55b0*/  SHFL.IDX PT, R205, R206, 0x1, 0x1c1f ;  /* 0x003c1f00cecd7f89 */ /* 0x00066a00000e0000 */
[----:B------:R-:W2:Y:S01]  /*55c0*/  MUFU.TANH R154, R154 ;  /* 0x0000009a009a7308 */ /* 0x000ea20000002400 */
[----:B---3--:R-:W-:-:S04]  /*55d0*/  IMAD.MOV.U32 R206, RZ, RZ, -0x60 ;  /* 0xffffffa0ffce7424 */ /* 0x008fc800078e00ff */
[----:B------:R-:W-:-:S03]  /*55e0*/  IMAD R206, R203, R206, 0x1 ;  /* 0x00000001cbce7424 */ /* 0x000fc600078e02ce */
[----:B------:R-:W3:Y:S01]  /*55f0*/  MUFU.TANH R164, R164 ;  /* 0x000000a400a47308 */ /* 0x000ee20000002400 */
[----:B------:R-:W-:-:S05]  /*5600*/  IMAD R206, R216, -0x2, R206 ;  /* 0xfffffffed8ce7824 */ /* 0x000fca00078e02ce */
[----:B------:R-:W-:Y:S02]  /*5610*/  IADD3 R206, -R201, R206, R214 ;  /* 0x000000cec9ce7210 */ /* 0x000fe40007ffe1d6 */
[----:B------:R-:W3:Y:S02]  /*5620*/  MUFU.TANH R172, R172 ;  /* 0x000000ac00ac7308 */ /* 0x000ee40000002400 */
[C---:B-1----:R-:W-:Y:S01]  /*5630*/  IADD3 R205, R206.reuse, R205, RZ ;  /* 0x000000cdcecd7210 */ /* 0x042fe20007ffe0ff */
[----:B------:R-:W-:Y:S02]  /*5640*/  IMAD.IADD R199, R206, 0x1, R204 ;  /* 0x00000001cec77824 */ /* 0x000fe400078e02cc */
[----:B------:R-:W-:Y:S01]  /*5650*/  FMUL.FTZ R204, R197, UR5 ;  /* 0x00000005c5cc7c20 */ /* 0x000fe20008410000 */
[----:B------:R-:W-:Y:S02]  /*5660*/  ULDC UR5, c[0x0][0xa80] ;  /* 0x0002a00000057ab9 */ /* 0x000fe40000000800 */
[----:B------:R-:W1:Y:S01]  /*5670*/  MUFU.TANH R155, R155 ;  /* 0x0000009b009b7308 */ /* 0x000e620000002400 */
[----:B------:R-:W-:-:S02]  /*5680*/  ISETP.GT.AND P4, PT, R199, 0x9, PT ;  /* 0x00000009c700780c */ /* 0x000fc40003f84270 */
[----:B------:R-:W-:Y:S02]  /*5690*/  ISETP.GT.AND P5, PT, R199, 0x10, PT ;  /* 0x00000010c700780c */ /* 0x000fe40003fa4270 */
[----:B------:R-:W-:Y:S02]  /*56a0*/  FSEL R157, R157, -INF , P4 ;  /* 0xff8000009d9d7808 */ /* 0x000fe40002000000 */
[C---:B------:R-:W-:Y:S01]  /*56b0*/  ISETP.GT.AND P4, PT, R199.reuse, 0x20, PT ;  /* 0x00000020c700780c */ /* 0x040fe20003f84270 */
[----:B------:R-:W1:Y:S01]  /*56c0*/  MUFU.TANH R173, R173 ;  /* 0x000000ad00ad7308 */ /* 0x000e620000002400 */
[C---:B------:R-:W-:Y:S02]  /*56d0*/  ISETP.GT.AND P1, PT, R199.reuse, RZ, PT ;  /* 0x000000ffc700720c */ /* 0x040fe40003f24270 */
[----:B------:R-:W-:Y:S02]  /*56e0*/  FSEL R160, R160, -INF , P5 ;  /* 0xff800000a0a07808 */ /* 0x000fe40002800000 */
[----:B------:R-:W-:-:S02]  /*56f0*/  ISETP.GT.AND P5, PT, R199, 0x21, PT ;  /* 0x00000021c700780c */ /* 0x000fc40003fa4270 */
[----:B------:R-:W-:Y:S01]  /*5700*/  FSEL R168, R168, -INF , P4 ;  /* 0xff800000a8a87808 */ /* 0x000fe20002000000 */
[----:B------:R-:W1:Y:S01]  /*5710*/  MUFU.TANH R181, R181 ;  /* 0x000000b500b57308 */ /* 0x000e620000002400 */
[C---:B------:R-:W-:Y:S02]  /*5720*/  ISETP.GT.AND P4, PT, R199.reuse, 0x31, PT ;  /* 0x00000031c700780c */ /* 0x040fe40003f84270 */
[C---:B------:R-:W-:Y:S02]  /*5730*/  ISETP.GT.AND P2, PT, R199.reuse, 0x1, PT ;  /* 0x00000001c700780c */ /* 0x040fe40003f44270 */
[----:B----4-:R-:W-:Y:S02]  /*5740*/  FSEL R152, R152, -INF , P1 ;  /* 0xff80000098987808 */ /* 0x010fe40000800000 */
[----:B------:R-:W-:Y:S01]  /*5750*/  ISETP.GT.AND P1, PT, R199, 0x11, PT ;  /* 0x00000011c700780c */ /* 0x000fe20003f24270 */
[----:B------:R-:W4:Y:S01]  /*5760*/  MUFU.TANH R158, R158 ;  /* 0x0000009e009e7308 */ /* 0x000f220000002400 */
[----:B0-----:R-:W-:-:S02]  /*5770*/  FSEL R169, R169, -INF , P5 ;  /* 0xff800000a9a97808 */ /* 0x001fc40002800000 */
[----:B------:R-:W-:Y:S02]  /*5780*/  ISETP.GT.AND P5, PT, R199, 0x38, PT ;  /* 0x00000038c700780c */ /* 0x000fe40003fa4270 */
[----:B------:R-:W-:Y:S02]  /*5790*/  FSEL R177, R177, -INF , P4 ;  /* 0xff800000b1b17808 */ /* 0x000fe40002000000 */
[----:B------:R-:W-:Y:S01]  /*57a0*/  FSEL R153, R153, -INF , P2 ;  /* 0xff80000099997808 */ /* 0x000fe20001000000 */
[----:B------:R-:W0:Y:S01]  /*57b0*/  MUFU.TANH R184, R184 ;  /* 0x000000b800b87308 */ /* 0x000e220000002400 */
[----:B------:R-:W-:Y:S02]  /*57c0*/  ISETP.GT.AND P4, PT, R205, RZ, PT ;  /* 0x000000ffcd00720c */ /* 0x000fe40003f84270 */
[----:B------:R-:W-:Y:S02]  /*57d0*/  ISETP.GT.AND P2, PT, R199, 0x18, PT ;  /* 0x00000018c700780c */ /* 0x000fe40003f44270 */
[----:B-----5:R-:W-:-:S02]  /*57e0*/  FSEL R161, R161, -INF , P1 ;  /* 0xff800000a1a17808 */ /* 0x020fc40000800000 */
[----:B------:R-:W-:Y:S01]  /*57f0*/  ISETP.GT.AND P1, PT, R199, 0x28, PT ;  /* 0x00000028c700780c */ /* 0x000fe20003f24270 */
[----:B------:R-:W5:Y:S01]  /*5800*/  MUFU.TANH R156, R156 ;  /* 0x0000009c009c7308 */ /* 0x000f620000002400 */
[----:B--2---:R-:W-:Y:S02]  /*5810*/  FSEL R180, R180, -INF , P5 ;  /* 0xff800000b4b47808 */ /* 0x004fe40002800000 */
[----:B------:R-:W-:Y:S02]  /*5820*/  ISETP.GT.AND P5, PT, R205, 0x1, PT ;  /* 0x00000001cd00780c */ /* 0x000fe40003fa4270 */
[----:B------:R-:W-:Y:S02]  /*5830*/  FSEL R154, R154, -INF , P4 ;  /* 0xff8000009a9a7808 */ /* 0x000fe40002000000 */
[----:B---3--:R-:W-:Y:S01]  /*5840*/  FSEL R164, R164, -INF , P2 ;  /* 0xff800000a4a47808 */ /* 0x008fe20001000000 */
[----:B------:R-:W2:Y:S01]  /*5850*/  MUFU.TANH R159, R159 ;  /* 0x0000009f009f7308 */ /* 0x000ea20000002400 */
[----:B------:R-:W-:-:S02]  /*5860*/  ISETP.GT.AND P2, PT, R199, 0x29, PT ;  /* 0x00000029c700780c */ /* 0x000fc40003f44270 */
[----:B------:R-:W-:Y:S02]  /*5870*/  FSEL R172, R172, -INF , P1 ;  /* 0xff800000acac7808 */ /* 0x000fe40000800000 */
[----:B------:R-:W-:Y:S02]  /*5880*/  ISETP.GT.AND P1, PT, R199, 0x39, PT ;  /* 0x00000039c700780c */ /* 0x000fe40003f24270 */
[----:B------:R-:W-:Y:S01]  /*5890*/  ISETP.GT.AND P4, PT, R205, 0x8, PT ;  /* 0x00000008cd00780c */ /* 0x000fe20003f84270 */
[----:B------:R-:W3:Y:S01]  /*58a0*/  MUFU.TANH R162, R162 ;  /* 0x000000a200a27308 */ /* 0x000ee20000002400 */
[----:B-1----:R-:W-:Y:S02]  /*58b0*/  FSEL R155, R155, -INF , P5 ;  /* 0xff8000009b9b7808 */ /* 0x002fe40002800000 */
[----:B------:R-:W-:Y:S02]  /*58c0*/  FMNMX.FTZ R206, R154, R202, !PT ;  /* 0x000000ca9ace7209 */ /* 0x000fe40007810000 */
[----:B------:R-:W-:-:S02]  /*58d0*/  FSEL R173, R173, -INF , P2 ;  /* 0xff800000adad7808 */ /* 0x000fc40001000000 */
[----:B------:R-:W-:Y:S01]  /*58e0*/  ISETP.GT.AND P2, PT, R199, 0x40, PT ;  /* 0x00000040c700780c */ /* 0x000fe20003f44270 */
[----:B------:R-:W1:Y:S01]  /*58f0*/  MUFU.TANH R165, R165 ;  /* 0x000000a500a57308 */ /* 0x000e620000002400 */
[----:B------:R-:W-:Y:S02]  /*5900*/  FSEL R181, R181, -INF , P1 ;  /* 0xff800000b5b57808 */ /* 0x000fe40000800000 */
[----:B------:R-:W-:Y:S02]  /*5910*/  ISETP.GT.AND P3, PT, R199, 0x8, PT ;  /* 0x00000008c700780c */ /* 0x000fe40003f64270 */
[----:B------:R-:W-:Y:S02]  /*5920*/  ISETP.GT.AND P1, PT, R205, 0x9, PT ;  /* 0x00000009cd00780c */ /* 0x000fe40003f24270 */
[----:B----4-:R-:W-:Y:S01]  /*5930*/  FSEL R158, R158, -INF , P4 ;  /* 0xff8000009e9e7808 */ /* 0x010fe20002000000 */
[----:B------:R-:W4:Y:S01]  /*5940*/  MUFU.TANH R163, R163 ;  /* 0x000000a300a37308 */ /* 0x000f220000002400 */
[----:B------:R-:W-:-:S02]  /*5950*/  FMNMX.FTZ R206, R155, R206, !PT ;  /* 0x000000ce9bce7209 */ /* 0x000fc40007810000 */
[----:B0-----:R-:W-:Y:S02]  /*5960*/  FSEL R184, R184, -INF , P2 ;  /* 0xff800000b8b87808 */ /* 0x001fe40001000000 */
[----:B-----5:R-:W-:Y:S02]  /*5970*/  FSEL R156, R156, -INF , P3 ;  /* 0xff8000009c9c7808 */ /* 0x020fe40001800000 */
[----:B------:R-:W-:Y:S01]  /*5980*/  ISETP.GT.AND P2, PT, R205, 0x10, PT ;  /* 0x00000010cd00780c */ /* 0x000fe20003f44270 */
[----:B------:R-:W0:Y:S01]  /*5990*/  MUFU.TANH R176, R176 ;  /* 0x000000b000b07308 */ /* 0x000e220000002400 */
[----:B--2---:R-:W-:Y:S02]  /*59a0*/  FSEL R159, R159, -INF , P1 ;  /* 0xff8000009f9f7808 */ /* 0x004fe40000800000 */
[----:B------:R-:W-:Y:S02]  /*59b0*/  FMNMX.FTZ R206, R158, R206, !PT ;  /* 0x000000ce9ece7209 */ /* 0x000fe40007810000 */
[----:B------:R-:W-:-:S02]  /*59c0*/  ISETP.GT.AND P3, PT, R199, 0x19, PT ;  /* 0x00000019c700780c */ /* 0x000fc40003f64270 */
[----:B------:R-:W-:Y:S01]  /*59d0*/  ISETP.GT.AND P5, PT, R205, 0x11, PT ;  /* 0x00000011cd00780c */ /* 0x000fe20003fa4270 */
[----:B------:R-:W2:Y:S01]  /*59e0*/  MUFU.TANH R166, R166 ;  /* 0x000000a600a67308 */ /* 0x000ea20000002400 */
[----:B---3--:R-:W-:Y:S02]  /*59f0*/  FSEL R162, R162, -INF , P2 ;  /* 0xff800000a2a27808 */ /* 0x008fe40001000000 */
[----:B------:R-:W-:Y:S02]  /*5a00*/  FMNMX.FTZ R206, R159, R206, !PT ;  /* 0x000000ce9fce7209 */ /* 0x000fe40007810000 */
[----:B-1----:R-:W-:Y:S02]  /*5a10*/  FSEL R165, R165, -INF , P3 ;  /* 0xff800000a5a57808 */ /* 0x002fe40001800000 */
[----:B------:R-:W-:Y:S01]  /*5a20*/  ISETP.GT.AND P3, PT, R199, 0x30, PT ;  /* 0x00000030c700780c */ /* 0x000fe20003f64270 */
[----:B------:R-:W1:Y:S01]  /*5a30*/  MUFU.TANH R185, R185 ;  /* 0x000000b900b97308 */ /* 0x000e620000002400 */
[----:B------:R-:W-:-:S02]  /*5a40*/  ISETP.GT.AND P4, PT, R205, 0x18, PT ;  /* 0x00000018cd00780c */ /* 0x000fc40003f84270 */
[----:B----4-:R-:W-:Y:S02]  /*5a50*/  FSEL R163, R163, -INF , P5 ;  /* 0xff800000a3a37808 */ /* 0x010fe40002800000 */
[----:B------:R-:W-:Y:S02]  /*5a60*/  FMNMX.FTZ R206, R162, R206, !PT ;  /* 0x000000cea2ce7209 */ /* 0x000fe40007810000 */
[----:B0-----:R-:W-:Y:S01]  /*5a70*/  FSEL R176, R176, -INF , P3 ;  /* 0xff800000b0b07808 */ /* 0x001fe20001800000 */
[----:B------:R-:W0:Y:S01]  /*5a80*/  MUFU.TANH R167, R167 ;  /* 0x000000a700a77308 */ /* 0x000e220000002400 */
[----:B------:R-:W-:Y:S02]  /*5a90*/  ISETP.GT.AND P3, PT, R199, 0x41, PT ;  /* 0x00000041c700780c */ /* 0x000fe40003f64270 */
[----:B------:R-:W-:Y:S02]  /*5aa0*/  ISETP.GT.AND P1, PT, R205, 0x19, PT ;  /* 0x00000019cd00780c */ /* 0x000fe40003f24270 */
[----:B--2---:R-:W-:-:S02]  /*5ab0*/  FSEL R166, R166, -INF , P4 ;  /* 0xff800000a6a67808 */ /* 0x004fc40002000000 */
[----:B------:R-:W-:Y:S01]  /*5ac0*/  FMNMX.FTZ R206, R163, R206, !PT ;  /* 0x000000cea3ce7209 */ /* 0x000fe20007810000 */
[----:B------:R-:W2:Y:S01]  /*5ad0*/  MUFU.TANH R170, R170 ;  /* 0x000000aa00aa7308 */ /* 0x000ea20000002400 */
[----:B-1----:R-:W-:Y:S02]  /*5ae0*/  FSEL R185, R185, -INF , P3 ;  /* 0xff800000b9b97808 */ /* 0x002fe40001800000 */
[C---:B------:R-:W-:Y:S02]  /*5af0*/  ISETP.GT.AND P3, PT, R205.reuse, 0x20, PT ;  /* 0x00000020cd00780c */ /* 0x040fe40003f64270 */
[----:B------:R-:W-:Y:S02]  /*5b00*/  FMNMX.FTZ R206, R166, R206, !PT ;  /* 0x000000cea6ce7209 */ /* 0x000fe40007810000 */
[----:B------:R-:W-:Y:S01]  /*5b10*/  ISETP.GT.AND P2, PT, R205, 0x21, PT ;  /* 0x00000021cd00780c */ /* 0x000fe20003f44270 */
[----:B------:R1:W-:Y:S01]  /*5b20*/  MUFU.TANH R197, R207 ;  /* 0x000000cf00c57308 */ /* 0x0003e20000002400 */
[----:B0-----:R-:W-:-:S02]  /*5b30*/  FSEL R167, R167, -INF , P1 ;  /* 0xff800000a7a77808 */ /* 0x001fc40000800000 */
[----:B------:R-:W-:Y:S02]  /*5b40*/  ISETP.GT.AND P5, PT, R205, 0x28, PT ;  /* 0x00000028cd00780c */ /* 0x000fe40003fa4270 */
[----:B------:R-:W-:Y:S02]  /*5b50*/  FMNMX.FTZ R206, R167, R206, !PT ;  /* 0x000000cea7ce7209 */ /* 0x000fe40007810000 */
[----:B------:R-:W-:Y:S01]  /*5b60*/  ISETP.GT.AND P4, PT, R205, 0x29, PT ;  /* 0x00000029cd00780c */ /* 0x000fe20003f84270 */
[----:B------:R-:W0:Y:S01]  /*5b70*/  MUFU.TANH R171, R171 ;  /* 0x000000ab00ab7308 */ /* 0x000e220000002400 */
[----:B-1----:R-:W-:Y:S02]  /*5b80*/  FMNMX.FTZ R207, R152, R21, !PT ;  /* 0x0000001598cf7209 */ /* 0x002fe40007810000 */
[----:B--2---:R-:W-:Y:S02]  /*5b90*/  FSEL R170, R170, -INF , P3 ;  /* 0xff800000aaaa7808 */ /* 0x004fe40001800000 */
[----:B------:R-:W-:-:S02]  /*5ba0*/  FMNMX.FTZ R207, R153, R207, !PT ;  /* 0x000000cf99cf7209 */ /* 0x000fc40007810000 */
[----:B------:R-:W-:Y:S01]  /*5bb0*/  FMNMX.FTZ R206, R170, R206, !PT ;  /* 0x000000ceaace7209 */ /* 0x000fe20007810000 */
[----:B------:R-:W1:Y:S01]  /*5bc0*/  MUFU.TANH R174, R174 ;  /* 0x000000ae00ae7308 */ /* 0x000e620000002400 */
[----:B------:R-:W-:Y:S02]  /*5bd0*/  FMNMX.FTZ R207, R156, R207, !PT ;  /* 0x000000cf9ccf7209 */ /* 0x000fe40007810000 */
[----:B------:R-:W-:Y:S02]  /*5be0*/  ISETP.GT.AND P1, PT, R205, 0x30, PT ;  /* 0x00000030cd00780c */ /* 0x000fe40003f24270 */
[----:B------:R-:W-:Y:S02]  /*5bf0*/  FMNMX.FTZ R207, R157, R207, !PT ;  /* 0x000000cf9dcf7209 */ /* 0x000fe40007810000 */
[----:B------:R-:W-:Y:S01]  /*5c00*/  ISETP.GT.AND P3, PT, R205, 0x31, PT ;  /* 0x00000031cd00780c */ /* 0x000fe20003f64270 */
[----:B------:R-:W2:Y:S01]  /*5c10*/  MUFU.TANH R175, R175 ;  /* 0x000000af00af7308 */ /* 0x000ea20000002400 */
[----:B------:R-:W-:-:S02]  /*5c20*/  FMNMX.FTZ R207, R160, R207, !PT ;  /* 0x000000cfa0cf7209 */ /* 0x000fc40007810000 */
[----:B0-----:R-:W-:Y:S02]  /*5c30*/  FSEL R171, R171, -INF , P2 ;  /* 0xff800000abab7808 */ /* 0x001fe40001000000 */
[----:B------:R-:W-:Y:S02]  /*5c40*/  FMNMX.FTZ R207, R161, R207, !PT ;  /* 0x000000cfa1cf7209 */ /* 0x000fe40007810000 */
[----:B------:R-:W-:Y:S01]  /*5c50*/  FMNMX.FTZ R206, R171, R206, !PT ;  /* 0x000000ceabce7209 */ /* 0x000fe20007810000 */
[----:B------:R-:W0:Y:S01]  /*5c60*/  MUFU.TANH R178, R178 ;  /* 0x000000b200b27308 */ /* 0x000e220000002400 */
[----:B-1----:R-:W-:Y:S02]  /*5c70*/  FSEL R174, R174, -INF , P5 ;  /* 0xff800000aeae7808 */ /* 0x002fe40002800000 */
[----:B------:R-:W-:Y:S02]  /*5c80*/  FMNMX.FTZ R207, R164, R207, !PT ;  /* 0x000000cfa4cf7209 */ /* 0x000fe40007810000 */
[----:B------:R-:W-:-:S02]  /*5c90*/  FMNMX.FTZ R206, R174, R206, !PT ;  /* 0x000000ceaece7209 */ /* 0x000fc40007810000 */
[----:B------:R-:W-:Y:S01]  /*5ca0*/  FMNMX.FTZ R207, R165, R207, !PT ;  /* 0x000000cfa5cf7209 */ /* 0x000fe20007810000 */
[----:B------:R-:W1:Y:S01]  /*5cb0*/  MUFU.TANH R179, R179 ;  /* 0x000000b300b37308 */ /* 0x000e620000002400 */
[----:B--2---:R-:W-:Y:S02]  /*5cc0*/  FSEL R175, R175, -INF , P4 ;  /* 0xff800000afaf7808 */ /* 0x004fe40002000000 */
[----:B------:R-:W-:Y:S02]  /*5cd0*/  FMNMX.FTZ R207, R168, R207, !PT ;  /* 0x000000cfa8cf7209 */ /* 0x000fe40007810000 */
[----:B------:R-:W-:Y:S02]  /*5ce0*/  FMNMX.FTZ R206, R175, R206, !PT ;  /* 0x000000ceafce7209 */ /* 0x000fe40007810000 */
[----:B------:R-:W-:Y:S01]  /*5cf0*/  ISETP.GT.AND P2, PT, R205, 0x38, PT ;  /* 0x00000038cd00780c */ /* 0x000fe20003f44270 */
[----:B------:R-:W2:Y:S01]  /*5d00*/  MUFU.TANH R182, R182 ;  /* 0x000000b600b67308 */ /* 0x000ea20000002400 */
[----:B0-----:R-:W-:-:S02]  /*5d10*/  FSEL R178, R178, -INF , P1 ;  /* 0xff800000b2b27808 */ /* 0x001fc40000800000 */
[----:B------:R-:W-:Y:S02]  /*5d20*/  FMNMX.FTZ R207, R169, R207, !PT ;  /* 0x000000cfa9cf7209 */ /* 0x000fe40007810000 */
[----:B------:R-:W-:Y:S02]  /*5d30*/  FMNMX.FTZ R206, R178, R206, !PT ;  /* 0x000000ceb2ce7209 */ /* 0x000fe40007810000 */
[----:B------:R-:W-:Y:S01]  /*5d40*/  ISETP.GT.AND P5, PT, R205, 0x39, PT ;  /* 0x00000039cd00780c */ /* 0x000fe20003fa4270 */
[----:B------:R-:W0:Y:S01]  /*5d50*/  MUFU.TANH R183, R183 ;  /* 0x000000b700b77308 */ /* 0x000e220000002400 */
[----:B-1----:R-:W-:Y:S02]  /*5d60*/  FSEL R179, R179, -INF , P3 ;  /* 0xff800000b3b37808 */ /* 0x002fe40001800000 */
[----:B------:R-:W-:Y:S02]  /*5d70*/  FMNMX.FTZ R207, R172, R207, !PT ;  /* 0x000000cfaccf7209 */ /* 0x000fe40007810000 */
[----:B------:R-:W-:-:S02]  /*5d80*/  FMNMX.FTZ R206, R179, R206, !PT ;  /* 0x000000ceb3ce7209 */ /* 0x000fc40007810000 */
[----:B------:R-:W-:Y:S01]  /*5d90*/  ISETP.GT.AND P4, PT, R205, 0x40, PT ;  /* 0x00000040cd00780c */ /* 0x000fe20003f84270 */
        /* <DEDUP_REMOVED lines=22> */
[C---:B------:R-:W-:Y:S02]  /*5f00*/  ISETP.GT.AND P4, PT, R205.reuse, 0x51, PT ;  /* 0x00000051cd00780c */ /* 0x040fe40003f84270 */
[C---:B------:R-:W-:Y:S02]  /*5f10*/  ISETP.GT.AND P1, PT, R205.reuse, 0x58, PT ;  /* 0x00000058cd00780c */ /* 0x040fe40003f24270 */
        /* <DEDUP_REMOVED lines=8> */
[----:B------:R-:W-:Y:S02]  /*5fa0*/  FSEL R197, R197, -INF , P3 ;  /* 0xff800000c5c57808 */ /* 0x000fe40001800000 */
        /* <DEDUP_REMOVED lines=9> */
[----:B--2---:R-:W-:Y:S02]  /*6040*/  FSEL R198, R198, -INF , P1 ;  /* 0xff800000c6c67808 */ /* 0x004fe40000800000 */
[----:B------:R-:W-:Y:S02]  /*6050*/  ISETP.GT.AND P1, PT, R199, 0x50, PT ;  /* 0x00000050c700780c */ /* 0x000fe40003f24270 */
[----:B------:R-:W-:-:S03]  /*6060*/  FMNMX.FTZ R206, R198, R206, !PT ;  /* 0x000000cec6ce7209 */ /* 0x000fc60007810000 */
        /* <DEDUP_REMOVED lines=32> */
[--C-:B------:R-:W-:Y:S01]  /*6270*/  FFMA.FTZ R159, R159, UR5, -R199.reuse ;  /* 0x000000059f9f7c23 */ /* 0x100fe200080108c7 */
[--C-:B------:R-:W-:Y:S01]  /*6280*/  FFMA.FTZ R162, R162, UR5, -R199.reuse ;  /* 0x00000005a2a27c23 */ /* 0x100fe200080108c7 */
[--C-:B------:R-:W-:Y:S01]  /*6290*/  FFMA.FTZ R163, R163, UR5, -R199.reuse ;  /* 0x00000005a3a37c23 */ /* 0x100fe200080108c7 */
[----:B0-----:R-:W-:Y:S01]  /*62a0*/  FMNMX.FTZ R206, R206, R208, !PT ;  /* 0x000000d0cece7209 */ /* 0x001fe20007810000 */
[--C-:B------:R-:W-:Y:S01]  /*62b0*/  FFMA.FTZ R208, R155, UR5, -R199.reuse ;  /* 0x000000059bd07c23 */ /* 0x100fe200080108c7 */
[----:B------:R-:W-:Y:S01]  /*62c0*/  MUFU.EX2 R207, R207 ;  /* 0x000000cf00cf7308 */ /* 0x000fe20000000800 */
[----:B------:R-:W0:Y:S01]  /*62d0*/  S2R R155, SR_TID.X ;  /* 0x00000000009b7919 */ /* 0x000e220000002100 */
[C---:B------:R-:W-:Y:S01]  /*62e0*/  FSETP.NEU.FTZ.AND P1, PT, R206.reuse, -INF , PT ;  /* 0xff800000ce00780b */ /* 0x040fe20003f3d000 */
[----:B------:R-:W-:Y:S01]  /*62f0*/  FMUL.FTZ R154, R206, UR5 ;  /* 0x00000005ce9a7c20 */ /* 0x000fe20008410000 */
[--C-:B------:R-:W-:Y:S01]  /*6300*/  FFMA.FTZ R166, R166, UR5, -R199.reuse ;  /* 0x00000005a6a67c23 */ /* 0x100fe200080108c7 */
[--C-:B------:R-:W-:Y:S01]  /*6310*/  FFMA.FTZ R167, R167, UR5, -R199.reuse ;  /* 0x00000005a7a77c23 */ /* 0x100fe200080108c7 */
[--C-:B------:R-:W-:Y:S01]  /*6320*/  FFMA.FTZ R170, R170, UR5, -R199.reuse ;  /* 0x00000005aaaa7c23 */ /* 0x100fe200080108c7 */
[--C-:B------:R-:W-:Y:S01]  /*6330*/  FFMA.FTZ R171, R171, UR5, -R199.reuse ;  /* 0x00000005abab7c23 */ /* 0x100fe200080108c7 */
[----:B------:R-:W-:Y:S01]  /*6340*/  FSEL R158, R154, RZ, P1 ;  /* 0x000000ff9a9e7208 */ /* 0x000fe20000800000 */
[----:B------:R-:W-:Y:S01]  /*6350*/  MUFU.EX2 R208, R208 ;  /* 0x000000d000d07308 */ /* 0x000fe20000000800 */
[--C-:B------:R-:W-:Y:S01]  /*6360*/  FFMA.FTZ R174, R174, UR5, -R199.reuse ;  /* 0x00000005aeae7c23 */ /* 0x100fe200080108c7 */
[--C-:B------:R-:W-:Y:S01]  /*6370*/  FFMA.FTZ R175, R175, UR5, -R199.reuse ;  /* 0x00000005afaf7c23 */ /* 0x100fe200080108c7 */
[----:B------:R-:W-:Y:S01]  /*6380*/  FFMA.FTZ R178, R178, UR5, -R199 ;  /* 0x00000005b2b27c23 */ /* 0x000fe200080108c7 */
[--C-:B------:R-:W-:Y:S01]  /*6390*/  FFMA.FTZ R210, R152, UR5, -R158.reuse ;  /* 0x0000000598d27c23 */ /* 0x100fe2000801089e */
[----:B------:R-:W-:Y:S01]  /*63a0*/  FSEL R152, R206, RZ, P1 ;  /* 0x000000ffce987208 */ /* 0x000fe20000800000 */
[--C-:B------:R-:W-:Y:S01]  /*63b0*/  FFMA.FTZ R156, R156, UR5, -R158.reuse ;  /* 0x000000059c9c7c23 */ /* 0x100fe2000801089e */
[--C-:B------:R-:W-:Y:S01]  /*63c0*/  FFMA.FTZ R211, R153, UR5, -R158.reuse ;  /* 0x0000000599d37c23 */ /* 0x100fe2000801089e */
[----:B------:R-:W-:Y:S01]  /*63d0*/  MUFU.EX2 R209, R209 ;  /* 0x000000d100d17308 */ /* 0x000fe20000000800 */
[--C-:B------:R-:W-:Y:S01]  /*63e0*/  FFMA.FTZ R160, R160, UR5, -R158.reuse ;  /* 0x00000005a0a07c23 */ /* 0x100fe2000801089e */
[----:B------:R-:W-:Y:S01]  /*63f0*/  FADD.FTZ R152, -R152, R21 ;  /* 0x0000001598987221 */ /* 0x000fe20000010100 */
[--C-:B------:R-:W-:Y:S01]  /*6400*/  FFMA.FTZ R161, R161, UR5, -R158.reuse ;  /* 0x00000005a1a17c23 */ /* 0x100fe2000801089e */
[--C-:B------:R-:W-:Y:S01]  /*6410*/  FFMA.FTZ R164, R164, UR5, -R158.reuse ;  /* 0x00000005a4a47c23 */ /* 0x100fe2000801089e */
[--C-:B------:R-:W-:Y:S01]  /*6420*/  FFMA.FTZ R165, R165, UR5, -R158.reuse ;  /* 0x00000005a5a57c23 */ /* 0x100fe2000801089e */
[----:B------:R-:W-:Y:S01]  /*6430*/  FMUL.FTZ R152, R152, UR5 ;  /* 0x0000000598987c20 */ /* 0x000fe20008410000 */
[--C-:B------:R-:W-:Y:S01]  /*6440*/  FFMA.FTZ R168, R168, UR5, -R158.reuse ;  /* 0x00000005a8a87c23 */ /* 0x100fe2000801089e */
[----:B------:R1:W-:Y:S01]  /*6450*/  MUFU.EX2 R21, R156 ;  /* 0x0000009c00157308 */ /* 0x0003e20000000800 */
[--C-:B------:R-:W-:Y:S01]  /*6460*/  FFMA.FTZ R169, R169, UR5, -R158.reuse ;  /* 0x00000005a9a97c23 */ /* 0x100fe2000801089e */
[--C-:B------:R-:W-:Y:S01]  /*6470*/  FFMA.FTZ R172, R172, UR5, -R158.reuse ;  /* 0x00000005acac7c23 */ /* 0x100fe2000801089e */
[--C-:B------:R-:W-:Y:S01]  /*6480*/  FFMA.FTZ R173, R173, UR5, -R158.reuse ;  /* 0x00000005adad7c23 */ /* 0x100fe2000801089e */
[--C-:B------:R-:W-:Y:S01]  /*6490*/  FFMA.FTZ R179, R179, UR5, -R199.reuse ;  /* 0x00000005b3b37c23 */ /* 0x100fe200080108c7 */
[----:B------:R-:W-:Y:S01]  /*64a0*/  FFMA.FTZ R182, R182, UR5, -R199 ;  /* 0x00000005b6b67c23 */ /* 0x000fe200080108c7 */
[--C-:B------:R-:W-:Y:S01]  /*64b0*/  FFMA.FTZ R176, R176, UR5, -R158.reuse ;  /* 0x00000005b0b07c23 */ /* 0x100fe2000801089e */
[--C-:B------:R-:W-:Y:S01]  /*64c0*/  FFMA.FTZ R177, R177, UR5, -R158.reuse ;  /* 0x00000005b1b17c23 */ /* 0x100fe2000801089e */
[----:B------:R2:W3:Y:S01]  /*64d0*/  MUFU.EX2 R213, R152 ;  /* 0x0000009800d57308 */ /* 0x0004e20000000800 */
[----:B0-----:R-:W-:Y:S01]  /*64e0*/  SHF.R.U32.HI R155, RZ, 0x7, R155 ;  /* 0x00000007ff9b7819 */ /* 0x001fe2000001169b */
[--C-:B-1----:R-:W-:Y:S01]  /*64f0*/  FFMA.FTZ R156, R157, UR5, -R158.reuse ;  /* 0x000000059d9c7c23 */ /* 0x102fe2000801089e */
[--C-:B------:R-:W-:Y:S01]  /*6500*/  FFMA.FTZ R180, R180, UR5, -R158.reuse ;  /* 0x00000005b4b47c23 */ /* 0x100fe2000801089e */
[----:B------:R-:W-:Y:S01]  /*6510*/  FFMA.FTZ R181, R181, UR5, -R158 ;  /* 0x00000005b5b57c23 */ /* 0x000fe2000801089e */
[----:B------:R-:W-:Y:S01]  /*6520*/  FFMA.FTZ R183, R183, UR5, -R199 ;  /* 0x00000005b7b77c23 */ /* 0x000fe200080108c7 */
[----:B------:R-:W-:-:S02]  /*6530*/  VIADD R153, R155, 0x8 ;  /* 0x000000089b997836 */ /* 0x000fc40000000000 */
[--C-:B------:R-:W-:Y:S01]  /*6540*/  FFMA.FTZ R186, R186, UR5, -R199.reuse ;  /* 0x00000005baba7c23 */ /* 0x100fe200080108c7 */
[----:B------:R-:W-:Y:S01]  /*6550*/  MUFU.EX2 R159, R159 ;  /* 0x0000009f009f7308 */ /* 0x000fe20000000800 */
[----:B--2---:R-:W-:Y:S01]  /*6560*/  FSEL R152, R189, RZ, P2 ;  /* 0x000000ffbd987208 */ /* 0x004fe20001000000 */
[--C-:B------:R-:W-:Y:S01]  /*6570*/  FFMA.FTZ R187, R187, UR5, -R199.reuse ;  /* 0x00000005bbbb7c23 */ /* 0x100fe200080108c7 */
[----:B------:R0:W-:Y:S01]  /*6580*/  BAR.SYNC.DEFER_BLOCKING R153, 0x100 ;  /* 0x000400990000751d */ /* 0x0001e20000010000 */
[--C-:B------:R-:W-:Y:S01]  /*6590*/  FFMA.FTZ R190, R190, UR5, -R199.reuse ;  /* 0x00000005bebe7c23 */ /* 0x100fe200080108c7 */
[----:B------:R-:W-:Y:S01]  /*65a0*/  FFMA.FTZ R184, R184, UR5, -R158 ;  /* 0x00000005b8b87c23 */ /* 0x000fe2000801089e */
[----:B------:R-:W-:Y:S01]  /*65b0*/  FADD.FTZ R152, -R152, R202 ;  /* 0x000000ca98987221 */ /* 0x000fe20000010100 */
[--C-:B------:R-:W-:Y:S01]  /*65c0*/  FFMA.FTZ R185, R185, UR5, -R158.reuse ;  /* 0x00000005b9b97c23 */ /* 0x100fe2000801089e */
[--C-:B------:R-:W-:Y:S01]  /*65d0*/  FFMA.FTZ R188, R188, UR5, -R158.reuse ;  /* 0x00000005bcbc7c23 */ /* 0x100fe2000801089e */
[----:B------:R-:W-:Y:S01]  /*65e0*/  MUFU.EX2 R210, R210 ;  /* 0x000000d200d27308 */ /* 0x000fe20000000800 */
[----:B------:R-:W-:Y:S01]  /*65f0*/  FMUL.FTZ R152, R152, UR5 ;  /* 0x0000000598987c20 */ /* 0x000fe20008410000 */
[-C--:B---3--:R-:W-:Y:S01]  /*6600*/  FMUL.FTZ R24, R24, R213.reuse ;  /* 0x000000d518187220 */ /* 0x088fe20000410000 */
        /* <DEDUP_REMOVED lines=130> */
[----:B0-----:R-:W-:Y:S01]  /*6e30*/  F2FP.BF16.F32.PACK_AB R153, R208, R207 ;  /* 0x000000cfd099723e */ /* 0x001fe200000010ff */
[----:B------:R-:W-:Y:S01]  /*6e40*/  MUFU.EX2 R162, R162 ;  /* 0x000000a200a27308 */ /* 0x000fe20000000800 */
[----:B------:R-:W-:Y:S01]  /*6e50*/  F2FP.BF16.F32.PACK_AB R155, R159, R209 ;  /* 0x000000d19f9b723e */ /* 0x000fe200000010ff */
[--C-:B------:R-:W-:Y:S01]  /*6e60*/  FFMA.FTZ R202, R204, UR5, -R158.reuse ;  /* 0x00000005ccca7c23 */ /* 0x100fe2000801089e */
[----:B--2---:R-:W-:Y:S01]  /*6e70*/  F2FP.BF16.F32.PACK_AB R152, R211, R210 ;  /* 0x000000d2d398723e */ /* 0x004fe200000010ff */
[--C-:B------:R-:W-:Y:S01]  /*6e80*/  FFMA.FTZ R191, R191, UR5, -R199.reuse ;  /* 0x00000005bfbf7c23 */ /* 0x100fe200080108c7 */
[----:B---3--:R-:W-:Y:S01]  /*6e90*/  F2FP.BF16.F32.PACK_AB R154, R156, R21 ;  /* 0x000000159c9a723e */ /* 0x008fe200000010ff */
[--C-:B------:R-:W-:Y:S01]  /*6ea0*/  FFMA.FTZ R192, R192, UR5, -R158.reuse ;  /* 0x00000005c0c07c23 */ /* 0x100fe2000801089e */
[--C-:B------:R-:W-:Y:S01]  /*6eb0*/  FFMA.FTZ R193, R193, UR5, -R158.reuse ;  /* 0x00000005c1c17c23 */ /* 0x100fe2000801089e */
[----:B------:R-:W0:Y:S01]  /*6ec0*/  MUFU.EX2 R163, R163 ;  /* 0x000000a300a37308 */ /* 0x000e220000000800 */
[----:B------:R-:W-:Y:S01]  /*6ed0*/  WARPGROUP.ARRIVE ;  /* 0x00000000000079c5 */ /* 0x000fe20000000000 */
[--C-:B------:R-:W-:Y:S01]  /*6ee0*/  FFMA.FTZ R196, R196, UR5, -R158.reuse ;  /* 0x00000005c4c47c23 */ /* 0x100fe2000801089e */
[--C-:B------:R-:W-:Y:S01]  /*6ef0*/  FFMA.FTZ R194, R194, UR5, -R199.reuse ;  /* 0x00000005c2c27c23 */ /* 0x100fe200080108c7 */
[--C-:B------:R-:W-:Y:S01]  /*6f00*/  FFMA.FTZ R195, R195, UR5, -R199.reuse ;  /* 0x00000005c3c37c23 */ /* 0x100fe200080108c7 */
[--C-:B------:R-:W-:Y:S01]  /*6f10*/  FFMA.FTZ R198, R198, UR5, -R199.reuse ;  /* 0x00000005c6c67c23 */ /* 0x100fe200080108c7 */
[----:B------:R-:W-:Y:S01]  /*6f20*/  FFMA.FTZ R197, R197, UR5, -R199 ;  /* 0x00000005c5c57c23 */ /* 0x000fe200080108c7 */
[----:B------:R-:W-:Y:S01]  /*6f30*/  HGMMA.64x256x16.F32.BF16 R24, R152, gdesc[UR8].tnspB, R24, gsb0 ;  /* 0x43e0000898187df0 */ /* 0x000fe20008001818 */
[----:B------:R-:W-:Y:S01]  /*6f40*/  MUFU.EX2 R166, R166 ;  /* 0x000000a600a67308 */ /* 0x000fe20000000800 */
[----:B------:R-:W-:Y:S01]  /*6f50*/  UIADD3 UR10, UR6, 0x80, URZ ;  /* 0x00000080060a7890 */ /* 0x000fe2000fffe03f */
[----:B------:R-:W-:Y:S01]  /*6f60*/  FFMA.FTZ R158, R205, UR5, -R158 ;  /* 0x00000005cd9e7c23 */ /* 0x000fe2000801089e */
[----:B------:R-:W-:Y:S01]  /*6f70*/  UMOV UR11, 0x40000040 ;  /* 0x40000040000b7882 */ /* 0x000fe20000000000 */
[----:B------:R-:W-:Y:S01]  /*6f80*/  FFMA.FTZ R5, R157, R5, R207 ;  /* 0x000000059d057223 */ /* 0x000fe200000100cf */
[----:B------:R-:W-:-:S03]  /*6f90*/  FFMA.FTZ R4, R213, R4, R210 ;  /* 0x00000004d5047223 */ /* 0x000fc600000100d2 */
[----:B------:R-:W1:Y:S01]  /*6fa0*/  MUFU.EX2 R167, R167 ;  /* 0x000000a700a77308 */ /* 0x000e620000000800 */
[----:B------:R-:W-:Y:S01]  /*6fb0*/  FADD.FTZ R204, R208, R5 ;  /* 0x00000005d0cc7221 */ /* 0x000fe20000010000 */
[----:B------:R-:W-:-:S03]  /*6fc0*/  FADD.FTZ R4, R211, R4 ;  /* 0x00000004d3047221 */ /* 0x000fc60000010000 */
[----:B------:R-:W-:Y:S01]  /*6fd0*/  FADD.FTZ R204, R209, R204 ;  /* 0x000000ccd1cc7221 */ /* 0x000fe20000010000 */
[----:B------:R-:W-:Y:S02]  /*6fe0*/  FADD.FTZ R21, R21, R4 ;  /* 0x0000000415157221 */ /* 0x000fe40000010000 */
[----:B------:R-:W-:Y:S01]  /*6ff0*/  MUFU.EX2 R160, R160 ;  /* 0x000000a000a07308 */ /* 0x000fe20000000800 */
[----:B------:R-:W-:Y:S01]  /*7000*/  FADD.FTZ R159, R159, R204 ;  /* 0x000000cc9f9f7221 */ /* 0x000fe20000010000 */
[----:B------:R-:W-:-:S06]  /*7010*/  FADD.FTZ R21, R156, R21 ;  /* 0x000000159c157221 */ /* 0x000fcc0000010000 */
        /* <DEDUP_REMOVED lines=30> */
[----:B------:R-:W-:Y:S01]  /*7200*/  MUFU.EX2 R192, R192 ;  /* 0x000000c000c07308 */ /* 0x000fe20000000800 */
[----:B------:R-:W-:-:S02]  /*7210*/  WARPGROUP.DEPBAR.LE gsb0, 0x0 ;  /* 0x00008000000079c5 */ /* 0x000fc40000010000 */
[----:B0-----:R-:W-:-:S05]  /*7220*/  F2FP.BF16.F32.PACK_AB R153, R163, R162 ;  /* 0x000000a2a399723e */ /* 0x001fca00000010ff */
[----:B------:R-:W0:Y:S01]  /*7230*/  MUFU.EX2 R193, R193 ;  /* 0x000000c100c17308 */ /* 0x000e220000000800 */
[----:B-1----:R-:W-:Y:S01]  /*7240*/  F2FP.BF16.F32.PACK_AB R155, R167, R166 ;  /* 0x000000a6a79b723e */ /* 0x002fe200000010ff */
[----:B------:R-:W-:Y:S01]  /*7250*/  FADD.FTZ R162, R162, R159 ;  /* 0x0000009fa2a27221 */ /* 0x000fe20000010000 */
[----:B--2---:R-:W-:Y:S01]  /*7260*/  F2FP.BF16.F32.PACK_AB R152, R161, R160 ;  /* 0x000000a0a198723e */ /* 0x004fe200000010ff */
        /* <DEDUP_REMOVED lines=14> */
[----:B------:R-:W2:Y:S01]  /*7350*/  MUFU.EX2 R197, R197 ;  /* 0x000000c500c57308 */ /* 0x000ea20000000800 */
        /* <DEDUP_REMOVED lines=52> */
[----:B0-----:R-:W-:Y:S01]  /*76a0*/  F2FP.BF16.F32.PACK_AB R152, R193, R192 ;  /* 0x000000c0c198723e */ /* 0x001fe200000010ff */
[----:B------:R-:W-:Y:S01]  /*76b0*/  FADD.FTZ R192, R192, R185 ;  /* 0x000000b9c0c07221 */ /* 0x000fe20000010000 */
[----:B------:R-:W-:Y:S01]  /*76c0*/  F2FP.BF16.F32.PACK_AB R153, R195, R194 ;  /* 0x000000c2c399723e */ /* 0x000fe200000010ff */
[----:B------:R-:W-:Y:S01]  /*76d0*/  FADD.FTZ R194, R194, R191 ;  /* 0x000000bfc2c27221 */ /* 0x000fe20000010000 */
[----:B-1----:R-:W-:Y:S01]  /*76e0*/  F2FP.BF16.F32.PACK_AB R154, R158, R196 ;  /* 0x000000c49e9a723e */ /* 0x002fe200000010ff */
        /* <DEDUP_REMOVED lines=12> */
.L_x_5678:
[----:B------:R-:W-:Y:S01]  /*77b0*/  UIADD3 UR4, UR4, 0x32460, URZ ;  /* 0x0003246004047890 */ /* 0x000fe2000fffe03f */
[C---:B------:R-:W-:Y:S01]  /*77c0*/  ISETP.GT.AND P1, PT, R203.reuse, R212, PT ;  /* 0x000000d4cb00720c */ /* 0x040fe20003f24270 */
[----:B------:R-:W-:Y:S02]  /*77d0*/  VIADD R203, R203, 0xffffffff ;  /* 0xffffffffcbcb7836 */ /* 0x000fe40000000000 */
[----:B------:R-:W-:Y:S01]  /*77e0*/  UPRMT UR4, UR54, 0x654, UR4 ;  /* 0x0000065436047896 */ /* 0x000fe20008000004 */
[----:B------:R-:W-:Y:S02]  /*77f0*/  IMAD.MOV.U32 R202, RZ, RZ, R189 ;  /* 0x000000ffffca7224 */ /* 0x000fe400078e00bd */
[----:B------:R-:W-:-:S06]  /*7800*/  IMAD.MOV.U32 R21, RZ, RZ, R206 ;  /* 0x000000ffff157224 */ /* 0x000fcc00078e00ce */
[----:B------:R-:W-:Y:S01]  /*7810*/  SYNCS.ARRIVE.TRANS64.RED.A1T0 RZ, [UR4], RZ ;  /* 0x000000ffffff79a7 */ /* 0x000fe20008100404 */
[----:B------:R-:W-:Y:S05]  /*7820*/  @P1 BRA `(.L_x_5679) ;  /* 0xffffffcc00c81947 */ /* 0x000fea000383ffff */
.L_x_5668:
[----:B------:R-:W-:-:S13]  /*7830*/  ISETP.GE.AND P1, PT, R203, RZ, PT ;  /* 0x000000ffcb00720c */ /* 0x000fda0003f26270 */
[----:B------:R-:W-:Y:S05]  /*7840*/  @!P1 BRA `(.L_x_5680) ;  /* 0x00000028005c9947 */ /* 0x000fea0003800000 */
[----:B------:R-:W-:Y:S02]  /*7850*/  IMAD.MOV.U32 R201, RZ, RZ, R189 ;  /* 0x000000ffffc97224 */ /* 0x000fe400078e00bd */
[----:B------:R-:W-:-:S07]  /*7860*/  IMAD.MOV.U32 R21, RZ, RZ, R206 ;  /* 0x000000ffff157224 */ /* 0x000fce00078e00ce */
.L_x_5691:
[----:B------:R-:W-:-:S04]  /*7870*/  UIADD3 UR38, UR38, 0x1, URZ ;  /* 0x0000000126267890 */ /* 0x000fc8000fffe03f */
[----:B------:R-:W-:-:S04]  /*7880*/  UISETP.NE.AND UP0, UPT, UR38, 0x2, UPT ;  /* 0x000000022600788c */ /* 0x000fc8000bf05270 */
[----:B------:R-:W-:Y:S02]  /*7890*/  USEL UR4, URZ, 0x1, UP0 ;  /* 0x000000013f047887 */ /* 0x000fe40008000000 */
[----:B------:R-:W-:Y:S02]  /*78a0*/  USEL UR38, UR38, URZ, UP0 ;  /* 0x0000003f26267287 */ /* 0x000fe40008000000 */
[----:B------:R-:W-:Y:S01]  /*78b0*/  ULOP3.LUT UR39, UR39, UR4, URZ, 0x3c, !UPT ;  /* 0x0000000427277292 */ /* 0x000fe2000f8e3c3f */
[----:B------:R-:W-:Y:S11]  /*78c0*/  @!P0 BRA `(.L_x_5681) ;  /* 0x0000000000048947 */ /* 0x000ff60003800000 */
[----:B------:R-:W-:Y:S01]  /*78d0*/  BPT.TRAP 0x1 ;  /* 0x000000040000795c */ /* 0x000fe20000300000 */
.L_x_5681:
        /* <DEDUP_REMOVED lines=9> */
.L_x_5682:
[----:B-1----:R-:W-:Y:S05]  /*7970*/  @P1 BRA `(.L_x_5683) ;  /* 0x0000000000081947 */ /* 0x002fea0003800000 */
[----:B------:R-:W1:Y:S02]  /*7980*/  SYNCS.PHASECHK.TRANS64.TRYWAIT P1, [UR4+0x32430], R0 ;  /* 0x03243000ff0075a7 */ /* 0x000e640008020144 */
[----:B-1----:R-:W-:Y:S05]  /*7990*/  @!P1 BRA `(.L_x_5684) ;  /* 0x000000c400dc9947 */ /* 0x002fea0003800000 */
.L_x_5683:
        /* <DEDUP_REMOVED lines=32> */
.L_x_5685:
[----:B------:R1:W2:Y:S01]  /*7ba0*/  SYNCS.PHASECHK.TRANS64.TRYWAIT P1, [UR4+0x32450], R0 ;  /* 0x03245000ff0075a7 */ /* 0x0002a20008020144 */
[----:B------:R-:W-:Y:S05]  /*7bb0*/  @!P0 BRA `(.L_x_5686) ;  /* 0x0000000000048947 */ /* 0x000fea0003800000 */
[----:B------:R-:W-:Y:S01]  /*7bc0*/  BPT.TRAP 0x1 ;  /* 0x000000040000795c */ /* 0x000fe20000300000 */
.L_x_5686:
[----:B--2---:R-:W-:Y:S05]  /*7bd0*/  @P1 BRA `(.L_x_5687) ;  /* 0x0000000000081947 */ /* 0x004fea0003800000 */
[----:B------:R-:W2:Y:S02]  /*7be0*/  SYNCS.PHASECHK.TRANS64.TRYWAIT P1, [UR4+0x32450], R0 ;  /* 0x03245000ff0075a7 */ /* 0x000ea40008020144 */
[----:B--2---:R-:W-:Y:S05]  /*7bf0*/  @!P1 BRA `(.L_x_5688) ;  /* 0x000000c4005c9947 */ /* 0x004fea0003800000 */
.L_x_5687:
        /* <DEDUP_REMOVED lines=30> */
[----:B---3--:R-:W-:-:S04]  /*7de0*/  SHF.R.U32.HI R212, RZ, 0x7, R202 ;  /* 0x00000007ffd47819 */ /* 0x008fc800000116ca */
        /* <DEDUP_REMOVED lines=70> */
.L_x_5689:
        /* <DEDUP_REMOVED lines=28> */
[----:B-1----:R-:W-:Y:S01]  /*8410*/  FMNMX.FTZ R186, R152, R21, !PT ;  /* 0x0000001598ba7209 */ /* 0x002fe20007810000 */
[----:B------:R-:W-:Y:S01]  /*8420*/  FMUL.FTZ R161, R164, UR5 ;  /* 0x00000005a4a17c20 */ /* 0x000fe20008410000 */
[----:B------:R-:W-:Y:S01]  /*8430*/  FMUL.FTZ R174, R178, UR5 ;  /* 0x00000005b2ae7c20 */ /* 0x000fe20008410000 */
[----:B------:R-:W-:Y:S01]  /*8440*/  FMUL.FTZ R178, R184, UR5 ;  /* 0x00000005b8b27c20 */ /* 0x000fe20008410000 */
[----:B------:R-:W1:Y:S01]  /*8450*/  MUFU.TANH R157, R157 ;  /* 0x0000009d009d7308 */ /* 0x000e620000002400 */
[----:B------:R-:W-:Y:S01]  /*8460*/  FMUL.FTZ R184, R187, UR5 ;  /* 0x00000005bbb87c20 */ /* 0x000fe20008410000 */
[----:B------:R-:W-:Y:S01]  /*8470*/  FMUL.FTZ R155, R155, UR5 ;  /* 0x000000059b9b7c20 */ /* 0x000fe20008410000 */
[----:B--2---:R-:W-:Y:S01]  /*8480*/  FMNMX.FTZ R187, R153, R186, !PT ;  /* 0x000000ba99bb7209 */ /* 0x004fe20007810000 */
        /* <DEDUP_REMOVED lines=15> */
[----:B------:R-:W-:Y:S01]  /*8580*/  UPRMT UR10, UR6, 0x654, UR10 ;  /* 0x00000654060a7896 */ /* 0x000fe2000800000a */
[----:B------:R-:W-:Y:S01]  /*8590*/  UMOV UR11, 0x40000040 ;  /* 0x40000040000b7882 */ /* 0x000fe20000000000 */
[----:B------:R-:W-:-:S03]  /*85a0*/  UMOV UR15, 0x40000040 ;  /* 0x40000040000f7882 */ /* 0x000fc60000000000 */
[----:B------:R-:W1:Y:S01]  /*85b0*/  MUFU.TANH R154, R154 ;  /* 0x0000009a009a7308 */ /* 0x000e620000002400 */
[----:B--2---:R-:W-:-:S03]  /*85c0*/  FMNMX.FTZ R207, R156, R207, !PT ;  /* 0x000000cf9ccf7209 */ /* 0x004fc60007810000 */
[----:B------:R-:W-:Y:S01]  /*85d0*/  SYNCS.ARRIVE.TRANS64.RED.A1T0 RZ, [UR10], RZ ;  /* 0x000000ffffff79a7 */ /* 0x000fe2000810040a */
[----:B------:R-:W-:-:S03]  /*85e0*/  UIMAD UR10, UR38, 0xc00, UR7 ;  /* 0x00000c00260a78a4 */ /* 0x000fc6000f8e0207 */
[----:B------:R-:W2:Y:S01]  /*85f0*/  MUFU.TANH R161, R161 ;  /* 0x000000a100a17308 */ /* 0x000ea20000002400 */
[----:B---3--:R-:W-:Y:S01]  /*8600*/  FMNMX.FTZ R186, R158, R207, !PT ;  /* 0x000000cf9eba7209 */ /* 0x008fe20007810000 */
[----:B------:R-:W-:Y:S01]  /*8610*/  FMUL.FTZ R207, R191, UR5 ;  /* 0x00000005bfcf7c20 */ /* 0x000fe20008410000 */
[----:B------:R-:W-:-:S05]  /*8620*/  UIADD3 UR14, UR10, 0x80, URZ ;  /* 0x000000800a0e7890 */ /* 0x000fca000fffe03f */
        /* <DEDUP_REMOVED lines=71> */
[----:B------:R-:W-:Y:S01]  /*8aa0*/  FMUL.FTZ R196, R199, UR5 ;  /* 0x00000005c7c47c20 */ /* 0x000fe20008410000 */
[----:B------:R-:W-:-:S05]  /*8ab0*/  ULDC UR5, c[0x0][0xa80] ;  /* 0x0002a00000057ab9 */ /* 0x000fca0000000800 */
[----:B------:R-:W2:Y:S01]  /*8ac0*/  MUFU.TANH R193, R193 ;  /* 0x000000c100c17308 */ /* 0x000ea20000002400 */
[----:B---3--:R-:W-:-:S07]  /*8ad0*/  FMNMX.FTZ R208, R192, R195, !PT ;  /* 0x000000c3c0d07209 */ /* 0x008fce0007810000 */
[----:B------:R-:W3:Y:S01]  /*8ae0*/  MUFU.TANH R184, R184 ;  /* 0x000000b800b87308 */ /* 0x000ee20000002400 */
[----:B-1----:R-:W-:-:S07]  /*8af0*/  FMNMX.FTZ R189, R182, R189, !PT ;  /* 0x000000bdb6bd7209 */ /* 0x002fce0007810000 */
[----:B------:R-:W1:Y:S01]  /*8b00*/  MUFU.TANH R190, R190 ;  /* 0x000000be00be7308 */ /* 0x000e620000002400 */
[----:B--2---:R-:W-:-:S05]  /*8b10*/  FMNMX.FTZ R208, R193, R208, !PT ;  /* 0x000000d0c1d07209 */ /* 0x004fca0007810000 */
[----:B------:R-:W2:Y:S02]  /*8b20*/  SHFL.BFLY PT, R197, R208, 0x2, 0x1f ;  /* 0x0c401f00d0c57f89 */ /* 0x000ea400000e0000 */
[----:B------:R-:W4:Y:S01]  /*8b30*/  MUFU.TANH R207, R207 ;  /* 0x000000cf00cf7308 */ /* 0x000f220000002400 */
[----:B---3--:R-:W-:-:S07]  /*8b40*/  FMNMX.FTZ R189, R184, R189, !PT ;  /* 0x000000bdb8bd7209 */ /* 0x008fce0007810000 */
[----:B------:R-:W3:Y:S01]  /*8b50*/  MUFU.TANH R191, R191 ;  /* 0x000000bf00bf7308 */ /* 0x000ee20000002400 */
[----:B-1----:R-:W-:-:S07]  /*8b60*/  FMNMX.FTZ R198, R190, R189, !PT ;  /* 0x000000bdbec67209 */ /* 0x002fce0007810000 */
[----:B------:R-:W1:Y:S01]  /*8b70*/  MUFU.TANH R194, R194 ;  /* 0x000000c200c27308 */ /* 0x000e620000002400 */
[----:B----4-:R-:W-:-:S07]  /*8b80*/  FMNMX.FTZ R198, R207, R198, !PT ;  /* 0x000000c6cfc67209 */ /* 0x010fce0007810000 */
[----:B------:R2:W4:Y:S01]  /*8b90*/  MUFU.TANH R195, R206 ;  /* 0x000000ce00c37308 */ /* 0x0005220000002400 */
[----:B---3--:R-:W-:-:S07]  /*8ba0*/  FMNMX.FTZ R189, R191, R198, !PT ;  /* 0x000000c6bfbd7209 */ /* 0x008fce0007810000 */
[----:B------:R-:W3:Y:S01]  /*8bb0*/  MUFU.TANH R196, R196 ;  /* 0x000000c400c47308 */ /* 0x000ee20000002400 */
[----:B-1----:R-:W-:Y:S02]  /*8bc0*/  FMNMX.FTZ R198, R194, R189, !PT ;  /* 0x000000bdc2c67209 */ /* 0x002fe40007810000 */
[----:B--2---:R-:W-:-:S05]  /*8bd0*/  FMNMX.FTZ R206, R208, R197, !PT ;  /* 0x000000c5d0ce7209 */ /* 0x004fca0007810000 */
[----:B------:R-:W1:Y:S01]  /*8be0*/  SHFL.BFLY PT, R197, R206, 0x1, 0x1f ;  /* 0x0c201f00cec57f89 */ /* 0x000e6200000e0000 */
[----:B----4-:R-:W-:-:S04]  /*8bf0*/  FMNMX.FTZ R189, R195, R198, !PT ;  /* 0x000000c6c3bd7209 */ /* 0x010fc80007810000 */
[----:B---3--:R-:W-:-:S05]  /*8c00*/  FMNMX.FTZ R189, R196, R189, !PT ;  /* 0x000000bdc4bd7209 */ /* 0x008fca0007810000 */
[----:B------:R-:W2:Y:S01]  /*8c10*/  SHFL.BFLY PT, R198, R189, 0x2, 0x1f ;  /* 0x0c401f00bdc67f89 */ /* 0x000ea200000e0000 */
[----:B-1----:R-:W-:-:S05]  /*8c20*/  FMNMX.FTZ R206, R206, R197, !PT ;  /* 0x000000c5cece7209 */ /* 0x002fca0007810000 */
[----:B------:R-:W-:-:S04]  /*8c30*/  FADD.FTZ R199, -R206, R21 ;  /* 0x00000015cec77221 */ /* 0x000fc80000010100 */
[----:B------:R-:W-:Y:S01]  /*8c40*/  FMUL.FTZ R199, R199, UR5 ;  /* 0x00000005c7c77c20 */ /* 0x000fe20008410000 */
[----:B--2---:R-:W-:Y:S01]  /*8c50*/  FMNMX.FTZ R189, R189, R198, !PT ;  /* 0x000000c6bdbd7209 */ /* 0x004fe20007810000 */
[----:B------:R-:W-:-:S04]  /*8c60*/  FMUL.FTZ R198, R206, UR5 ;  /* 0x00000005cec67c20 */ /* 0x000fc80008410000 */
[----:B------:R-:W1:Y:S01]  /*8c70*/  MUFU.EX2 R199, R199 ;  /* 0x000000c700c77308 */ /* 0x000e620000000800 */
[----:B------:R-:W2:Y:S01]  /*8c80*/  SHFL.BFLY PT, R197, R189, 0x1, 0x1f ;  /* 0x0c201f00bdc57f89 */ /* 0x000ea200000e0000 */
        /* <DEDUP_REMOVED lines=13> */
[-C--:B-1----:R-:W-:Y:S01]  /*8d60*/  FMUL.FTZ R24, R24, R199.reuse ;  /* 0x000000c718187220 */ /* 0x082fe20000410000 */
        /* <DEDUP_REMOVED lines=8> */
[----:B------:R-:W-:Y:S01]  /*8df0*/  MUFU.EX2 R157, R157 ;  /* 0x0000009d009d7308 */ /* 0x000fe20000000800 */
[----:B--2---:R-:W-:Y:S01]  /*8e00*/  FMNMX.FTZ R189, R189, R197, !PT ;  /* 0x000000c5bdbd7209 */ /* 0x004fe20007810000 */
[-C--:B------:R-:W-:Y:S01]  /*8e10*/  FMUL.FTZ R40, R40, R199.reuse ;  /* 0x000000c728287220 */ /* 0x080fe20000410000 */
[-C--:B------:R-:W-:Y:S01]  /*8e20*/  FMUL.FTZ R41, R41, R199.reuse ;  /* 0x000000c729297220 */ /* 0x080fe20000410000 */
[-C--:B------:R-:W-:Y:S01]  /*8e30*/  FMUL.FTZ R44, R44, R199.reuse ;  /* 0x000000c72c2c7220 */ /* 0x080fe20000410000 */
[-C--:B------:R-:W-:Y:S01]  /*8e40*/  FMUL.FTZ R45, R45, R199.reuse ;  /* 0x000000c72d2d7220 */ /* 0x080fe20000410000 */
[C---:B------:R-:W-:Y:S01]  /*8e50*/  FADD.FTZ R152, -R189.reuse, R201 ;  /* 0x000000c9bd987221 */ /* 0x040fe20000010100 */
[----:B------:R-:W-:Y:S01]  /*8e60*/  FMUL.FTZ R209, R189, UR5 ;  /* 0x00000005bdd17c20 */ /* 0x000fe20008410000 */
[----:B------:R1:W-:Y:S01]  /*8e70*/  MUFU.EX2 R197, R202 ;  /* 0x000000ca00c57308 */ /* 0x0003e20000000800 */
[-C--:B------:R-:W-:Y:S01]  /*8e80*/  FMUL.FTZ R48, R48, R199.reuse ;  /* 0x000000c730307220 */ /* 0x080fe20000410000 */
[----:B------:R-:W-:Y:S01]  /*8e90*/  FMUL.FTZ R152, R152, UR5 ;  /* 0x0000000598987c20 */ /* 0x000fe20008410000 */
[--C-:B------:R-:W-:Y:S01]  /*8ea0*/  FFMA.FTZ R211, R154, UR5, -R209.reuse ;  /* 0x000000059ad37c23 */ /* 0x100fe200080108d1 */
[--C-:B------:R-:W-:Y:S01]  /*8eb0*/  FFMA.FTZ R201, R155, UR5, -R209.reuse ;  /* 0x000000059bc97c23 */ /* 0x100fe200080108d1 */
[-C--:B------:R-:W-:Y:S01]  /*8ec0*/  FMUL.FTZ R49, R49, R199.reuse ;  /* 0x000000c731317220 */ /* 0x080fe20000410000 */
[-C--:B------:R-:W-:Y:S01]  /*8ed0*/  FMUL.FTZ R52, R52, R199.reuse ;  /* 0x000000c734347220 */ /* 0x080fe20000410000 */
[-C--:B------:R-:W-:Y:S01]  /*8ee0*/  FMUL.FTZ R53, R53, R199.reuse ;  /* 0x000000c735357220 */ /* 0x080fe20000410000 */
[----:B------:R2:W3:Y:S01]  /*8ef0*/  MUFU.EX2 R210, R152 ;  /* 0x0000009800d27308 */ /* 0x0004e20000000800 */
[--C-:B-1----:R-:W-:Y:S01]  /*8f00*/  FFMA.FTZ R202, R204, UR5, -R209.reuse ;  /* 0x00000005ccca7c23 */ /* 0x102fe200080108d1 */
[----:B------:R-:W-:Y:S01]  /*8f10*/  FFMA.FTZ R204, R205, UR5, -R209 ;  /* 0x00000005cdcc7c23 */ /* 0x000fe200080108d1 */
[-C--:B------:R-:W-:Y:S01]  /*8f20*/  FMUL.FTZ R56, R56, R199.reuse ;  /* 0x000000c738387220 */ /* 0x080fe20000410000 */
[-C--:B------:R-:W-:Y:S01]  /*8f30*/  FMUL.FTZ R57, R57, R199.reuse ;  /* 0x000000c739397220 */ /* 0x080fe20000410000 */
[-C--:B------:R-:W-:Y:S01]  /*8f40*/  FMUL.FTZ R60, R60, R199.reuse ;  /* 0x000000c73c3c7220 */ /* 0x080fe20000410000 */
[-C--:B------:R-:W-:Y:S01]  /*8f50*/  FMUL.FTZ R61, R61, R199.reuse ;  /* 0x000000c73d3d7220 */ /* 0x080fe20000410000 */
[----:B------:R-:W-:Y:S01]  /*8f60*/  FMUL.FTZ R64, R64, R199 ;  /* 0x000000c740407220 */ /* 0x000fe20000410000 */
[----:B------:R-:W-:Y:S01]  /*8f70*/  MUFU.EX2 R211, R211 ;  /* 0x000000d300d37308 */ /* 0x000fe20000000800 */
[----:B--2---:R-:W-:-:S02]  /*8f80*/  VIADD R152, R212, 0x8 ;  /* 0x00000008d4987836 */ /* 0x004fc40000000000 */
        /* <DEDUP_REMOVED lines=115> */
[----:B--2---:R-:W-:Y:S01]  /*96c0*/  F2FP.BF16.F32.PACK_AB R153, R201, R211 ;  /* 0x000000d3c999723e */ /* 0x004fe200000010ff */
        /* <DEDUP_REMOVED lines=42> */
[----:B------:R-:W3:Y:S01]  /*9970*/  MUFU.EX2 R160, R160 ;  /* 0x000000a000a07308 */ /* 0x000ee20000000800 */
[----:B------:R-:W-:Y:S02]  /*9980*/  FADD.FTZ R201, R201, R210 ;  /* 0x000000d2c9c97221 */ /* 0x000fe40000010000 */
[----:B------:R-:W-:Y:S02]  /*9990*/  FADD.FTZ R4, R197, R4 ;  /* 0x00000004c5047221 */ /* 0x000fe40000010000 */
[----:B------:R-:W-:Y:S02]  /*99a0*/  FADD.FTZ R201, R202, R201 ;  /* 0x000000c9cac97221 */ /* 0x000fe40000010000 */
[----:B------:R-:W-:Y:S01]  /*99b0*/  FADD.FTZ R157, R157, R4 ;  /* 0x000000049d9d7221 */ /* 0x000fe20000010000 */
[----:B------:R-:W-:Y:S01]  /*99c0*/  MUFU.EX2 R165, R165 ;  /* 0x000000a500a57308 */ /* 0x000fe20000000800 */
[----:B------:R-:W-:-:S02]  /*99d0*/  FADD.FTZ R204, R204, R201 ;  /* 0x000000c9cccc7221 */ /* 0x000fc40000010000 */
[----:B-1----:R-:W-:-:S05]  /*99e0*/  FADD.FTZ R157, R156, R157 ;  /* 0x0000009d9c9d7221 */ /* 0x002fca0000010000 */
        /* <DEDUP_REMOVED lines=86> */
[----:B------:R-:W-:Y:S01]  /*9f50*/  FADD.FTZ R183, R184, R183 ;  /* 0x000000b7b8b77221 */ /* 0x000fe20000010000 */
[----:B------:R-:W-:Y:S02]  /*9f60*/  WARPGROUP.DEPBAR.LE gsb0, 0x0 ;  /* 0x00008000000079c5 */ /* 0x000fe40000010000 */
[C---:B------:R-:W-:Y:S01]  /*9f70*/  F2FP.BF16.F32.PACK_AB R152, R180.reuse, R178 ;  /* 0x000000b2b498723e */ /* 0x040fe200000010ff */
[----:B------:R-:W-:Y:S01]  /*9f80*/  FADD.FTZ R180, R180, R179 ;  /* 0x000000b3b4b47221 */ /* 0x000fe20000010000 */
[----:B------:R-:W-:Y:S02]  /*9f90*/  F2FP.BF16.F32.PACK_AB R153, R184, R182 ;  /* 0x000000b6b899723e */ /* 0x000fe400000010ff */
[----:B------:R-:W-:Y:S01]  /*9fa0*/  F2FP.BF16.F32.PACK_AB R154, R187, R185 ;  /* 0x000000b9bb9a723e */ /* 0x000fe200000010ff */
[----:B------:R-:W-:Y:S01]  /*9fb0*/  FADD.FTZ R180, R185, R180 ;  /* 0x000000b4b9b47221 */ /* 0x000fe20000010000 */
[----:B------:R-:W-:Y:S01]  /*9fc0*/  F2FP.BF16.F32.PACK_AB R155, R205, R190 ;  /* 0x000000becd9b723e */ /* 0x000fe200000010ff */
[----:B------:R-:W-:-:S02]  /*9fd0*/  FADD.FTZ R190, R190, R183 ;  /* 0x000000b7bebe7221 */ /* 0x000fc40000010000 */
[----:B------:R-:W-:Y:S01]  /*9fe0*/  FADD.FTZ R187, R187, R180 ;  /* 0x000000b4bbbb7221 */ /* 0x000fe20000010000 */
[----:B------:R-:W-:Y:S01]  /*9ff0*/  WARPGROUP.ARRIVE ;  /* 0x00000000000079c5 */ /* 0x000fe20000000000 */
[----:B------:R-:W-:Y:S02]  /*a000*/  FADD.FTZ R190, R205, R190 ;  /* 0x000000becdbe7221 */ /* 0x000fe40000010000 */
[----:B------:R-:W-:-:S08]  /*a010*/  FADD.FTZ R187, R186, R187 ;  /* 0x000000bbbabb7221 */ /* 0x000fd00000010000 */
        /* <DEDUP_REMOVED lines=18> */
.L_x_5690:
[----:B------:R-:W-:Y:S01]  /*a140*/  UIADD3 UR4, UR4, 0x32460, URZ ;  /* 0x0003246004047890 */ /* 0x000fe2000fffe03f */
[C---:B------:R-:W-:Y:S01]  /*a150*/  ISETP.GT.AND P1, PT, R203.reuse, RZ, PT ;  /* 0x000000ffcb00720c */ /* 0x040fe20003f24270 */
[----:B------:R-:W-:Y:S02]  /*a160*/  VIADD R203, R203, 0xffffffff ;  /* 0xffffffffcbcb7836 */ /* 0x000fe40000000000 */
[----:B------:R-:W-:Y:S01]  /*a170*/  UPRMT UR4, UR6, 0x654, UR4 ;  /* 0x0000065406047896 */ /* 0x000fe20008000004 */
[----:B------:R-:W-:Y:S02]  /*a180*/  IMAD.MOV.U32 R201, RZ, RZ, R189 ;  /* 0x000000ffffc97224 */ /* 0x000fe400078e00bd */
[----:B------:R-:W-:-:S06]  /*a190*/  IMAD.MOV.U32 R21, RZ, RZ, R206 ;  /* 0x000000ffff157224 */ /* 0x000fcc00078e00ce */
[----:B------:R-:W-:Y:S01]  /*a1a0*/  SYNCS.ARRIVE.TRANS64.RED.A1T0 RZ, [UR4], RZ ;  /* 0x000000ffffff79a7 */ /* 0x000fe20008100404 */
[----:B------:R-:W-:Y:S05]  /*a1b0*/  @P1 BRA `(.L_x_5691) ;  /* 0xffffffd400ac1947 */ /* 0x000fea000383ffff */
.L_x_5680:
[----:B------:R-:W0:Y:S01]  /*a1c0*/  SHFL.BFLY PT, R3, R4, 0x2, 0x1f ;  /* 0x0c401f0004037f89 */ /* 0x000e2200000e0000 */
[----:B------:R-:W-:Y:S01]  /*a1d0*/  IMAD.MOV.U32 R8, RZ, RZ, RZ ;  /* 0x000000ffff087224 */ /* 0x000fe200078e00ff */
[----:B------:R-:W-:Y:S01]  /*a1e0*/  UIADD3 UR38, UR38, 0x1, URZ ;  /* 0x0000000126267890 */ /* 0x000fe2000fffe03f */
[----:B------:R-:W-:Y:S01]  /*a1f0*/  IMAD.U32 R9, RZ, RZ, UR5 ;  /* 0x00000005ff097e24 */ /* 0x000fe2000f8e00ff */
[----:B------:R-:W1:Y:S01]  /*a200*/  SHFL.BFLY PT, R2, R5, 0x2, 0x1f ;  /* 0x0c401f0005027f89 */ /* 0x000e6200000e0000 */
[----:B------:R2:W-:Y:S06]  /*a210*/  BAR.ARV R0, 0x100 ;  /* 0x000400000000751d */ /* 0x0005ec0000002000 */
[----:B------:R-:W-:-:S02]  /*a220*/  UISETP.NE.AND UP0, UPT, UR38, 0x2, UPT ;  /* 0x000000022600788c */ /* 0x000fc4000bf05270 */
[----:B------:R-:W-:Y:S06]  /*a230*/  BAR.ARV 0x8, 0x180 ;  /* 0x0206000000007b1d */ /* 0x000fec0000002000 */
[----:B--2---:R-:W-:Y:S01]  /*a240*/  IMAD.MOV.U32 R0, RZ, RZ, RZ ;  /* 0x000000ffff007224 */ /* 0x004fe200078e00ff */
[----:B------:R-:W-:Y:S01]  /*a250*/  USEL UR4, URZ, 0x1, UP0 ;  /* 0x000000013f047887 */ /* 0x000fe20008000000 */
[----:B0-----:R-:W-:Y:S01]  /*a260*/  FADD.FTZ R3, R3, R4 ;  /* 0x0000000403037221 */ /* 0x001fe20000010000 */
[----:B------:R-:W-:Y:S01]  /*a270*/  PLOP3.LUT P0, PT, PT, PT, PT, 0x8, 0x0 ;  /* 0x000000000000781c */ /* 0x000fe20003f0e170 */
[----:B------:R-:W-:Y:S01]  /*a280*/  VIADD R225, R225, 0x1 ;  /* 0x00000001e1e17836 */ /* 0x000fe20000000000 */
[----:B------:R-:W-:Y:S01]  /*a290*/  USEL UR38, UR38, URZ, UP0 ;  /* 0x0000003f26267287 */ /* 0x000fe20008000000 */
[----:B-1----:R-:W-:Y:S01]  /*a2a0*/  FADD.FTZ R2, R2, R5 ;  /* 0x0000000502027221 */ /* 0x002fe20000010000 */
[----:B------:R-:W0:Y:S01]  /*a2b0*/  SHFL.BFLY PT, R6, R3, 0x1, 0x1f ;  /* 0x0c201f0003067f89 */ /* 0x000e2200000e0000 */
[----:B------:R-:W-:Y:S01]  /*a2c0*/  MOV R5, UR5 ;  /* 0x0000000500057c02 */ /* 0x000fe20008000f00 */
[----:B------:R-:W-:-:S02]  /*a2d0*/  ULOP3.LUT UR39, UR39, UR4, URZ, 0x3c, !UPT ;  /* 0x0000000427277292 */ /* 0x000fc4000f8e3c3f */
[----:B------:R-:W1:Y:S01]  /*a2e0*/  SHFL.BFLY PT, R7, R2, 0x1, 0x1f ;  /* 0x0c201f0002077f89 */ /* 0x000e6200000e0000 */
[----:B0-----:R-:W-:Y:S01]  /*a2f0*/  FADD.FTZ R6, R3, R6 ;  /* 0x0000000603067221 */ /* 0x001fe20000010000 */
[----:B------:R-:W-:Y:S02]  /*a300*/  IMAD.MOV.U32 R3, RZ, RZ, -0x800000 ;  /* 0xff800000ff037424 */ /* 0x000fe400078e00ff */
[----:B-1----:R-:W-:Y:S02]  /*a310*/  FADD.FTZ R7, R2, R7 ;  /* 0x0000000702077221 */ /* 0x002fe40000010000 */
[----:B------:R-:W-:Y:S01]  /*a320*/  FSETP.NE.FTZ.AND P1, PT, R6, RZ, PT ;  /* 0x000000ff0600720b */ /* 0x000fe20003f35000 */
[----:B------:R-:W-:Y:S02]  /*a330*/  IMAD.MOV.U32 R2, RZ, RZ, -0x800000 ;  /* 0xff800000ff027424 */ /* 0x000fe400078e00ff */
[----:B------:R-:W-:-:S10]  /*a340*/  FSETP.NE.FTZ.AND P2, PT, R7, RZ, PT ;  /* 0x000000ff0700720b */ /* 0x000fd40003f55000 */
[----:B------:R-:W0:Y:S01]  /*a350*/  @P1 MUFU.RCP R8, R6 ;  /* 0x0000000600081308 */ /* 0x000e220000001000 */
[----:B------:R-:W-:Y:S02]  /*a360*/  @P1 FMUL.FTZ R5, R5, 0.69314718246459960938 ;  /* 0x3f31721805051820 */ /* 0x000fe40000410000 */
[----:B------:R-:W-:-:S05]  /*a370*/  @P2 FMUL.FTZ R9, R9, 0.69314718246459960938 ;  /* 0x3f31721809092820 */ /* 0x000fca0000410000 */
[----:B------:R-:W1:Y:S08]  /*a380*/  @P2 MUFU.RCP R0, R7 ;  /* 0x0000000700002308 */ /* 0x000e700000001000 */
[----:B------:R-:W2:Y:S01]  /*a390*/  @P1 MUFU.LG2 R6, R6 ;  /* 0x0000000600061308 */ /* 0x000ea20000000c00 */
[-C--:B0-----:R-:W-:Y:S01]  /*a3a0*/  FMUL.FTZ R24, R24, R8.reuse ;  /* 0x0000000818187220 */ /* 0x081fe20000410000 */
[-C--:B------:R-:W-:Y:S01]  /*a3b0*/  FMUL.FTZ R25, R25, R8.reuse ;  /* 0x0000000819197220 */ /* 0x080fe20000410000 */
[-C--:B------:R-:W-:Y:S01]  /*a3c0*/  FMUL.FTZ R28, R28, R8.reuse ;  /* 0x000000081c1c7220 */ /* 0x080fe20000410000 */
[-C--:B------:R-:W-:Y:S01]  /*a3d0*/  FMUL.FTZ R29, R29, R8.reuse ;  /* 0x000000081d1d7220 */ /* 0x080fe20000410000 */
[-C--:B------:R-:W-:Y:S01]  /*a3e0*/  FMUL.FTZ R32, R32, R8.reuse ;  /* 0x0000000820207220 */ /* 0x080fe20000410000 */
[-C--:B------:R-:W-:Y:S01]  /*a3f0*/  FMUL.FTZ R33, R33, R8.reuse ;  /* 0x0000000821217220 */ /* 0x080fe20000410000 */
[----:B------:R-:W-:Y:S01]  /*a400*/  FMUL.FTZ R36, R36, R8 ;  /* 0x0000000824247220 */ /* 0x000fe20000410000 */
        /* <DEDUP_REMOVED lines=9> */
[----:B--2---:R-:W-:Y:S01]  /*a4a0*/  @P1 FMUL.FTZ R6, R6, 0.69314718246459960938 ;  /* 0x3f31721806061820 */ /* 0x004fe20000410000 */
        /* <DEDUP_REMOVED lines=113> */
[----:B------:R-:W-:Y:S01]  /*abc0*/  FMUL.FTZ R0, R151, R0 ;  /* 0x0000000097007220 */ /* 0x000fe20000410000 */
[----:B------:R-:W-:Y:S01]  /*abd0*/  @P1 FFMA.FTZ R3, R5, R206, R6 ;  /* 0x000000ce05031223 */ /* 0x000fe20000010006 */
[----:B------:R-:W-:-:S07]  /*abe0*/  @P2 FFMA.FTZ R2, R9, R189, R4 ;  /* 0x000000bd09022223 */ /* 0x000fce0000010004 */
.L_x_5654:
[----:B------:R-:W0:Y:S08]  /*abf0*/  S2UR UR4, SR_CgaCtaId ;  /* 0x00000000000479c3 */ /* 0x000e300000008800 */
[----:B------:R-:W-:Y:S06]  /*ac00*/  BAR.SYNC.DEFER_BLOCKING 0x5, 0x180 ;  /* 0x0146000000007b1d */ /* 0x000fec0000010000 */
[----:B------:R-:W-:Y:S01]  /*ac10*/  UMOV UR7, 0x400 ;  /* 0x0000040000077882 */ /* 0x000fe20000000000 */
[----:B------:R-:W-:Y:S01]  /*ac20*/  BSSY B0, `(.L_x_5692) ;  /* 0x00002ea000007945 */ /* 0x000fe20003800000 */
[----:B0-----:R-:W-:-:S09]  /*ac30*/  ULEA UR7, UR4, UR7, 0x18 ;  /* 0x0000000704077291 */ /* 0x001fd2000f8ec03f */
[----:B------:R-:W0:Y:S02]  /*ac40*/  LDS.128 R4, [UR7+0x324d0] ;  /* 0x0324d007ff047984 */ /* 0x000e240008000c00 */
[----:B0-----:R-:W-:Y:S02]  /*ac50*/  R2UR UR5, R5 ;  /* 0x00000000050572ca */ /* 0x001fe400000e0000 */
[----:B------:R-:W-:Y:S01]  /*ac60*/  R2UR UR6, R6 ;  /* 0x00000000060672ca */ /* 0x000fe200000e0000 */
[----:B------:R-:W-:Y:S06]  /*ac70*/  BAR.ARV 0x4, 0x180 ;  /* 0x0106000000007b1d */ /* 0x000fec0000002000 */
[----:B------:R-:W-:Y:S08]  /*ac80*/  @P0 BRA `(.L_x_5693) ;  /* 0x0000002000000947 */ /* 0x000ff00003800000 */
[----:B------:R-:W0:Y:S01]  /*ac90*/  S2UR UR4, SR_SWINHI ;  /* 0x00000000000479c3 */ /* 0x000e220000002f00 */
[----:B------:R-:W-:-:S07]  /*aca0*/  IMAD.MOV.U32 R94, RZ, RZ, 0x2 ;  /* 0x00000002ff5e7424 */ /* 0x000fce00078e00ff */
[----:B------:R-:W-:Y:S01]  /*acb0*/  BAR.SYNC.DEFER_BLOCKING 0x1, 0x100 ;  /* 0x0044000000007b1d */ /* 0x000fe20000010000 */
        /* <DEDUP_REMOVED lines=15> */
[----:B------:R-:W-:-:S02]  /*adb0*/  F2FP.BF16.F32.PACK_AB R43, R159, R43 ;  /* 0x0000002b9f2b723e */ /* 0x000fc400000010ff */
[----:B------:R-:W-:Y:S02]  /*adc0*/  F2FP.BF16.F32.PACK_AB R49, R158, R50 ;  /* 0x000000329e31723e */ /* 0x000fe400000010ff */
[C---:B------:R-:W-:Y:S02]  /*add0*/  IADD3 R151, P1, R94.reuse, 0x20, RZ ;  /* 0x000000205e977810 */ /* 0x040fe40007f3e0ff */
[C---:B------:R-:W-:Y:S02]  /*ade0*/  IADD3 R167, P0, R94.reuse, 0x40, RZ ;  /* 0x000000405ea77810 */ /* 0x040fe40007f1e0ff */
[----:B------:R-:W-:Y:S01]  /*adf0*/  LOP3.LUT R8, R151, 0x380, RZ, 0xc0, !PT ;  /* 0x0000038097087812 */ /* 0x000fe200078ec0ff */
[----:B------:R-:W-:Y:S01]  /*ae00*/  IMAD.X R9, RZ, RZ, R95, P1 ;  /* 0x000000ffff097224 */ /* 0x000fe200008e065f */
[C---:B------:R-:W-:Y:S02]  /*ae10*/  IADD3 R169, P4, R94.reuse, 0x60, RZ ;  /* 0x000000605ea97810 */ /* 0x040fe40007f9e0ff */
[----:B------:R-:W-:-:S02]  /*ae20*/  IADD3 R171, P3, R94, 0x4000, RZ ;  /* 0x000040005eab7810 */ /* 0x000fc40007f7e0ff */
[C---:B------:R-:W-:Y:S01]  /*ae30*/  LOP3.LUT R5, R94.reuse, 0x380, RZ, 0xc0, !PT ;  /* 0x000003805e057812 */ /* 0x040fe200078ec0ff */
[--C-:B------:R-:W-:Y:S01]  /*ae40*/  IMAD.X R13, RZ, RZ, R95.reuse, P4 ;  /* 0x000000ffff0d7224 */ /* 0x100fe200020e065f */
[C---:B------:R-:W-:Y:S01]  /*ae50*/  IADD3 R173, P6, R94.reuse, 0x4020, RZ ;  /* 0x000040205ead7810 */ /* 0x040fe20007fde0ff */
[--C-:B------:R-:W-:Y:S01]  /*ae60*/  IMAD.X R15, RZ, RZ, R95.reuse, P3 ;  /* 0x000000ffff0f7224 */ /* 0x100fe200018e065f */
[C---:B------:R-:W-:Y:S02]  /*ae70*/  IADD3 R175, P5, R94.reuse, 0x4040, RZ ;  /* 0x000040405eaf7810 */ /* 0x040fe40007fbe0ff */
[C---:B------:R-:W-:Y:S01]  /*ae80*/  IADD3 R177, P2, R94.reuse, 0x4060, RZ ;  /* 0x000040605eb17810 */ /* 0x040fe20007f5e0ff */
[--C-:B------:R-:W-:Y:S01]  /*ae90*/  IMAD.X R17, RZ, RZ, R95.reuse, P6 ;  /* 0x000000ffff117224 */ /* 0x100fe200030e065f */
[----:B------:R-:W-:Y:S01]  /*aea0*/  IADD3 R179, P1, R94, 0x8000, RZ ;  /* 0x000080005eb37810 */ /* 0x000fe20007f3e0ff */
[--C-:B------:R-:W-:Y:S01]  /*aeb0*/  IMAD.X R19, RZ, RZ, R95.reuse, P5 ;  /* 0x000000ffff137224 */ /* 0x100fe200028e065f */
[----:B------:R-:W-:Y:S01]  /*aec0*/  IADD3.X R11, RZ, R95, RZ, P0, !PT ;  /* 0x0000005fff0b7210 */ /* 0x000fe200007fe4ff */
[--C-:B------:R-:W-:Y:S01]  /*aed0*/  IMAD.X R21, RZ, RZ, R95.reuse, P2 ;  /* 0x000000ffff157224 */ /* 0x100fe200010e065f */
[----:B------:R-:W-:Y:S01]  /*aee0*/  LOP3.LUT R10, R167, 0x380, RZ, 0xc0, !PT ;  /* 0x00000380a70a7812 */ /* 0x000fe200078ec0ff */
[----:B------:R-:W-:Y:S01]  /*aef0*/  IMAD.X R23, RZ, RZ, R95, P1 ;  /* 0x000000ffff177224 */ /* 0x000fe200008e065f */
[----:B------:R-:W-:-:S02]  /*af00*/  SHF.R.U64 R8, R8, 0x3, RZ ;  /* 0x0000000308087819 */ /* 0x000fc400000012ff */
[----:B------:R-:W-:Y:S02]  /*af10*/  IADD3 R30, P0, R94, 0x8020, RZ ;  /* 0x000080205e1e7810 */ /* 0x000fe40007f1e0ff */
[----:B------:R-:W-:Y:S02]  /*af20*/  LOP3.LUT R12, R169, 0x380, RZ, 0xc0, !PT ;  /* 0x00000380a90c7812 */ /* 0x000fe400078ec0ff */
[----:B------:R-:W-:Y:S02]  /*af30*/  LOP3.LUT R14, R171, 0x380, RZ, 0xc0, !PT ;  /* 0x00000380ab0e7812 */ /* 0x000fe400078ec0ff */
[----:B------:R-:W-:Y:S02]  /*af40*/  SHF.R.U64 R5, R5, 0x3, RZ ;  /* 0x0000000305057819 */ /* 0x000fe400000012ff */
[----:B------:R-:W-:Y:S02]  /*af50*/  SHF.R.U64 R10, R10, 0x3, RZ ;  /* 0x000000030a0a7819 */ /* 0x000fe400000012ff */
[----:B------:R-:W-:-:S02]  /*af60*/  LOP3.LUT R8, R8, R151, RZ, 0x3c, !PT ;  /* 0x0000009708087212 */ /* 0x000fc400078e3cff */
[----:B------:R-:W-:Y:S02]  /*af70*/  LOP3.LUT R16, R173, 0x380, RZ, 0xc0, !PT ;  /* 0x00000380ad107812 */ /* 0x000fe400078ec0ff */
[----:B------:R-:W-:Y:S02]  /*af80*/  IADD3 R38, P4, R94, 0x8040, RZ ;  /* 0x000080405e267810 */ /* 0x000fe40007f9e0ff */
[----:B------:R-:W-:Y:S02]  /*af90*/  SHF.R.U64 R12, R12, 0x3, RZ ;  /* 0x000000030c0c7819 */ /* 0x000fe400000012ff */
[----:B------:R-:W-:Y:S01]  /*afa0*/  LOP3.LUT R18, R175, 0x380, RZ, 0xc0, !PT ;  /* 0x00000380af127812 */ /* 0x000fe200078ec0ff */
[----:B------:R-:W-:Y:S01]  /*afb0*/  IMAD.X R39, RZ, RZ, R95, P4 ;  /* 0x000000ffff277224 */ /* 0x000fe200020e065f */
[----:B------:R-:W-:Y:S02]  /*afc0*/  LOP3.LUT R151, R30, 0x380, RZ, 0xc0, !PT ;  /* 0x000003801e977812 */ /* 0x000fe400078ec0ff */
        /* <DEDUP_REMOVED lines=8> */
[----:B------:R-:W-:Y:S01]  /*b050*/  SHF.R.U64 R14, R14, 0x3, RZ ;  /* 0x000000030e0e7819 */ /* 0x000fe200000012ff */
[----:B------:R-:W-:Y:S01]  /*b060*/  IMAD.X R71, RZ, RZ, R95, P2 ;  /* 0x000000ffff477224 */ /* 0x000fe200010e065f */
[----:B------:R-:W-:-:S02]  /*b070*/  LOP3.LUT R20, R177, 0x380, RZ, 0xc0, !PT ;  /* 0x00000380b1147812 */ /* 0x000fc400078ec0ff */
[----:B------:R-:W-:Y:S01]  /*b080*/  LOP3.LUT R94, R5, R94, RZ, 0x3c, !PT ;  /* 0x0000005e055e7212 */ /* 0x000fe200078e3cff */
[----:B------:R-:W-:Y:S01]  /*b090*/  IMAD.X R5, RZ, RZ, R95, P1 ;  /* 0x000000ffff057224 */ /* 0x000fe200008e065f */
[----:B------:R-:W-:Y:S02]  /*b0a0*/  LOP3.LUT R22, R179, 0x380, RZ, 0xc0, !PT ;  /* 0x00000380b3167812 */ /* 0x000fe400078ec0ff */
[----:B------:R-:W-:Y:S02]  /*b0b0*/  LOP3.LUT R10, R10, R167, RZ, 0x3c, !PT ;  /* 0x000000a70a0a7212 */ /* 0x000fe400078e3cff */
[----:B------:R-:W-:Y:S02]  /*b0c0*/  SHF.R.U64 R16, R16, 0x3, RZ ;  /* 0x0000000310107819 */ /* 0x000fe400000012ff */
[----:B------:R-:W-:Y:S02]  /*b0d0*/  LOP3.LUT R12, R12, R169, RZ, 0x3c, !PT ;  /* 0x000000a90c0c7212 */ /* 0x000fe400078e3cff */
[----:B------:R-:W-:-:S02]  /*b0e0*/  SHF.R.U64 R18, R18, 0x3, RZ ;  /* 0x0000000312127819 */ /* 0x000fc400000012ff */
[----:B------:R-:W-:Y:S02]  /*b0f0*/  LOP3.LUT R167, R38, 0x380, RZ, 0xc0, !PT ;  /* 0x0000038026a77812 */ /* 0x000fe400078ec0ff */
[----:B------:R-:W-:Y:S02]  /*b100*/  SHF.R.U64 R151, R151, 0x3, RZ ;  /* 0x0000000397977819 */ /* 0x000fe400000012ff */
[----:B------:R-:W-:Y:S02]  /*b110*/  LOP3.LUT R14, R14, R171, RZ, 0x3c, !PT ;  /* 0x000000ab0e0e7212 */ /* 0x000fe400078e3cff */
[----:B------:R-:W-:Y:S02]  /*b120*/  SHF.R.U64 R20, R20, 0x3, RZ ;  /* 0x0000000314147819 */ /* 0x000fe400000012ff */
[----:B------:R-:W-:Y:S02]  /*b130*/  LOP3.LUT R169, R46, 0x380, RZ, 0xc0, !PT ;  /* 0x000003802ea97812 */ /* 0x000fe400078ec0ff */
[----:B------:R-:W-:-:S02]  /*b140*/  SHF.R.U64 R22, R22, 0x3, RZ ;  /* 0x0000000316167819 */ /* 0x000fc400000012ff */
[----:B------:R-:W-:Y:S02]  /*b150*/  LOP3.LUT R171, R54, 0x380, RZ, 0xc0, !PT ;  /* 0x0000038036ab7812 */ /* 0x000fe400078ec0ff */
[----:B------:R-:W-:Y:S02]  /*b160*/  MOV R94, R94 ;  /* 0x0000005e005e7202 */ /* 0x000fe40000000f00 */
[----:B------:R-:W-:Y:S02]  /*b170*/  IADD3.X R31, RZ, R95, RZ, P0, !PT ;  /* 0x0000005fff1f7210 */ /* 0x000fe400007fe4ff */
[----:B------:R-:W-:Y:S01]  /*b180*/  LOP3.LUT R16, R16, R173, RZ, 0x3c, !PT ;  /* 0x000000ad10107212 */ /* 0x000fe200078e3cff */
[----:B------:R-:W-:Y:S01]  /*b190*/  STSM.16.M88.4 [R94], R24 ;  /* 0x000000185e007844 */ /* 0x000fe20000000200 */
[----:B------:R-:W-:Y:S02]  /*b1a0*/  LOP3.LUT R62, R4, 0x380, RZ, 0xc0, !PT ;  /* 0x00000380043e7812 */ /* 0x000fe400078ec0ff */
[----:B------:R-:W-:-:S02]  /*b1b0*/  MOV R8, R8 ;  /* 0x0000000800087202 */ /* 0x000fc40000000f00 */
[----:B------:R-:W-:Y:S02]  /*b1c0*/  LOP3.LUT R18, R18, R175, RZ, 0x3c, !PT ;  /* 0x000000af12127212 */ /* 0x000fe400078e3cff */
[----:B------:R-:W-:Y:S01]  /*b1d0*/  SHF.R.U64 R167, R167, 0x3, RZ ;  /* 0x00000003a7a77819 */ /* 0x000fe200000012ff */
[----:B------:R-:W-:Y:S01]  /*b1e0*/  STSM.16.M88.4 [R8], R32 ;  /* 0x0000002008007844 */ /* 0x000fe20000000200 */
[----:B------:R-:W-:Y:S02]  /*b1f0*/  LOP3.LUT R30, R151, R30, RZ, 0x3c, !PT ;  /* 0x0000001e971e7212 */ /* 0x000fe400078e3cff */
[----:B------:R-:W-:Y:S02]  /*b200*/  LOP3.LUT R95, R70, 0x380, RZ, 0xc0, !PT ;  /* 0x00000380465f7812 */ /* 0x000fe400078ec0ff */
[----:B------:R-:W-:Y:S02]  /*b210*/  MOV R10, R10 ;  /* 0x0000000a000a7202 */ /* 0x000fe40000000f00 */
[----:B------:R-:W-:-:S02]  /*b220*/  F2FP.BF16.F32.PACK_AB R56, R57, R56 ;  /* 0x000000383938723e */ /* 0x000fc400000010ff */
[----:B------:R-:W-:Y:S01]  /*b230*/  LOP3.LUT R20, R20, R177, RZ, 0x3c, !PT ;  /* 0x000000b114147212 */ /* 0x000fe200078e3cff */
[----:B------:R-:W-:Y:S01]  /*b240*/  STSM.16.M88.4 [R10], R40 ;  /* 0x000000280a007844 */ /* 0x000fe20000000200 */
[----:B------:R-:W-:Y:S02]  /*b250*/  SHF.R.U64 R169, R169, 0x3, RZ ;  /* 0x00000003a9a97819 */ /* 0x000fe400000012ff */
[----:B------:R-:W-:Y:S02]  /*b260*/  LOP3.LUT R151, R6, 0x380, RZ, 0xc0, !PT ;  /* 0x0000038006977812 */ /* 0x000fe400078ec0ff */
        /* <DEDUP_REMOVED lines=8> */
[----:B------:R-:W-:Y:S02]  /*b2f0*/  MOV R14, R14 ;  /* 0x0000000e000e7202 */ /* 0x000fe40000000f00 */
[----:B------:R-:W-:-:S02]  /*b300*/  F2FP.BF16.F32.PACK_AB R58, R61, R60 ;  /* 0x0000003c3d3a723e */ /* 0x000fc400000010ff */
[----:B------:R-:W-:Y:S02]  /*b310*/  F2FP.BF16.F32.PACK_AB R59, R155, R59 ;  /* 0x0000003b9b3b723e */ /* 0x000fe400000010ff */
[----:B------:R-:W-:Y:S02]  /*b320*/  F2FP.BF16.F32.PACK_AB R65, R154, R66 ;  /* 0x000000429a41723e */ /* 0x000fe400000010ff */
[----:B------:R-:W-:Y:S01]  /*b330*/  F2FP.BF16.F32.PACK_AB R72, R73, R72 ;  /* 0x000000484948723e */ /* 0x000fe200000010ff */
[----:B------:R-:W-:Y:S01]  /*b340*/  STSM.16.M88.4 [R14], R56 ;  /* 0x000000380e007844 */ /* 0x000fe20000000200 */
[----:B------:R-:W-:Y:S02]  /*b350*/  SHF.R.U64 R29, R62, 0x3, RZ ;  /* 0x000000033e1d7819 */ /* 0x000fe400000012ff */
[----:B------:R-:W-:Y:S02]  /*b360*/  MOV R16, R16 ;  /* 0x0000001000107202 */ /* 0x000fe40000000f00 */
[----:B------:R-:W-:-:S02]  /*b370*/  F2FP.BF16.F32.PACK_AB R66, R69, R68 ;  /* 0x000000444542723e */ /* 0x000fc400000010ff */
[----:B------:R-:W-:Y:S02]  /*b380*/  F2FP.BF16.F32.PACK_AB R67, R153, R67 ;  /* 0x000000439943723e */ /* 0x000fe400000010ff */
[----:B------:R-:W-:Y:S02]  /*b390*/  F2FP.BF16.F32.PACK_AB R73, R152, R74 ;  /* 0x0000004a9849723e */ /* 0x000fe400000010ff */
[----:B------:R-:W-:Y:S01]  /*b3a0*/  F2FP.BF16.F32.PACK_AB R80, R81, R80 ;  /* 0x000000505150723e */ /* 0x000fe200000010ff */
[----:B------:R-:W-:Y:S01]  /*b3b0*/  STSM.16.M88.4 [R16], R64 ;  /* 0x0000004010007844 */ /* 0x000fe20000000200 */
[----:B------:R-:W-:Y:S02]  /*b3c0*/  R2UR UR11, R223 ;  /* 0x00000000df0b72ca */ /* 0x000fe400000e0000 */
[----:B------:R-:W-:Y:S02]  /*b3d0*/  R2UR UR10, R221 ;  /* 0x00000000dd0a72ca */ /* 0x000fe400000e0000 */
[----:B------:R-:W-:-:S02]  /*b3e0*/  LOP3.LUT R38, R167, R38, RZ, 0x3c, !PT ;  /* 0x00000026a7267212 */ /* 0x000fc400078e3cff */
[----:B------:R-:W-:Y:S02]  /*b3f0*/  SHF.R.U64 R95, R95, 0x3, RZ ;  /* 0x000000035f5f7819 */ /* 0x000fe400000012ff */
[----:B------:R-:W-:Y:S02]  /*b400*/  MOV R18, R18 ;  /* 0x0000001200127202 */ /* 0x000fe40000000f00 */
[----:B------:R-:W-:Y:S02]  /*b410*/  F2FP.BF16.F32.PACK_AB R74, R77, R76 ;  /* 0x0000004c4d4a723e */ /* 0x000fe400000010ff */
[----:B------:R-:W-:Y:S02]  /*b420*/  F2FP.BF16.F32.PACK_AB R75, R75, R78 ;  /* 0x0000004e4b4b723e */ /* 0x000fe400000010ff */
[----:B------:R-:W-:Y:S01]  /*b430*/  F2FP.BF16.F32.PACK_AB R81, R83, R82 ;  /* 0x000000525351723e */ /* 0x000fe200000010ff */
[----:B------:R-:W-:Y:S01]  /*b440*/  USHF.L.U64.HI UR13, UR10, 0x2, UR11 ;  /* 0x000000020a0d7899 */ /* 0x000fe2000801020b */
[----:B------:R-:W-:Y:S01]  /*b450*/  LOP3.LUT R46, R169, R46, RZ, 0x3c, !PT ;  /* 0x0000002ea92e7212 */ /* 0x000fe200078e3cff */
[----:B------:R0:W-:Y:S01]  /*b460*/  STSM.16.M88.4 [R18], R72 ;  /* 0x0000004812007844 */ /* 0x0001e20000000200 */
[----:B------:R-:W-:Y:S01]  /*b470*/  SHF.R.U64 R151, R151, 0x3, RZ ;  /* 0x0000000397977819 */ /* 0x000fe200000012ff */
[----:B------:R-:W-:Y:S01]  /*b480*/  USHF.L.U32 UR12, UR10, 0x2, URZ ;  /* 0x000000020a0c7899 */ /* 0x000fe2000800063f */
[----:B------:R-:W-:-:S02]  /*b490*/  MOV R20, R20 ;  /* 0x0000001400147202 */ /* 0x000fc40000000f00 */
[----:B------:R-:W-:Y:S01]  /*b4a0*/  F2FP.BF16.F32.PACK_AB R82, R85, R84 ;  /* 0x000000545552723e */ /* 0x000fe200000010ff */
[----:B------:R-:W-:Y:S01]  /*b4b0*/  ULDC.64 UR10, c[0x0][0xd00] ;  /* 0x00034000000a7ab9 */ /* 0x000fe20000000a00 */
[----:B------:R-:W-:Y:S01]  /*b4c0*/  F2FP.BF16.F32.PACK_AB R83, R87, R86 ;  /* 0x000000565753723e */ /* 0x000fe200000010ff */
[----:B------:R-:W-:Y:S01]  /*b4d0*/  UISETP.NE.U32.AND UP0, UPT, UR10, URZ, UPT ;  /* 0x0000003f0a00728c */ /* 0x000fe2000bf05070 */
[----:B------:R-:W-:Y:S01]  /*b4e0*/  F2FP.BF16.F32.PACK_AB R96, R97, R96 ;  /* 0x000000606160723e */ /* 0x000fe200000010ff */
[----:B------:R-:W-:Y:S01]  /*b4f0*/  UIADD3 UR4, UP1, UR12, UR10, URZ ;  /* 0x0000000a0c047290 */ /* 0x000fe2000ff3e03f */
[----:B------:R-:W-:Y:S01]  /*b500*/  LOP3.LUT R54, R171, R54, RZ, 0x3c, !PT ;  /* 0x00000036ab367212 */ /* 0x000fe200078e3cff */
[----:B------:R1:W-:Y:S01]  /*b510*/  STSM.16.M88.4 [R20], R80 ;  /* 0x0000005014007844 */ /* 0x0003e20000000200 */
[----:B------:R-:W-:Y:S01]  /*b520*/  MOV R22, R22 ;  /* 0x0000001600167202 */ /* 0x000fe20000000f00 */
[----:B------:R-:W-:Y:S01]  /*b530*/  UISETP.NE.AND.EX UP0, UPT, UR11, URZ, UPT, UP0 ;  /* 0x0000003f0b00728c */ /* 0x000fe2000bf05300 */
[----:B------:R-:W-:Y:S01]  /*b540*/  F2FP.BF16.F32.PACK_AB R76, R89, R88 ;  /* 0x00000058594c723e */ /* 0x000fe200000010ff */
[----:B------:R-:W-:Y:S01]  /*b550*/  UIADD3.X UR10, UR13, UR11, URZ, UP1, !UPT ;  /* 0x0000000b0d0a7290 */ /* 0x000fe20008ffe43f */
[----:B------:R-:W-:Y:S01]  /*b560*/  F2FP.BF16.F32.PACK_AB R77, R91, R90 ;  /* 0x0000005a5b4d723e */ /* 0x000fe200000010ff */
[----:B0-----:R-:W0:Y:S01]  /*b570*/  LDC R73, c[0x0][0xce8] ;  /* 0x00033a00ff497b82 */ /* 0x001e220000000800 */
        /* <DEDUP_REMOVED lines=42> */
[----:B------:R-:W-:Y:S01]  /*b820*/  MOV R6, R4 ;  /* 0x0000000400067202 */ /* 0x000fe20000000f00 */
[----:B------:R1:W-:Y:S01]  /*b830*/  STSM.16.M88.4 [R70], R136 ;  /* 0x0000008846007844 */ /* 0x0003e20000000200 */
[----:B------:R-:W-:Y:S01]  /*b840*/  F2FP.BF16.F32.PACK_AB R146, R149, R148 ;  /* 0x000000949592723e */ /* 0x000fe200000010ff */
[----:B------:R-:W-:Y:S01]  /*b850*/  IMAD.U32 R5, RZ, RZ, UR10 ;  /* 0x0000000aff057e24 */ /* 0x000fe2000f8e00ff */
[----:B------:R-:W-:Y:S01]  /*b860*/  F2FP.BF16.F32.PACK_AB R147, R0, R150 ;  /* 0x000000960093723e */ /* 0x000fe200000010ff */
[----:B------:R-:W-:Y:S01]  /*b870*/  ULDC.64 UR10, c[0x0][0xd08] ;  /* 0x00034200000a7ab9 */ /* 0x000fe20000000a00 */
[----:B------:R-:W-:-:S02]  /*b880*/  PLOP3.LUT P0, PT, PT, PT, UP0, 0x80, 0x0 ;  /* 0x000000000000781c */ /* 0x000fc40003f0f008 */
[----:B------:R-:W-:Y:S01]  /*b890*/  MOV R4, UR4 ;  /* 0x0000000400047c02 */ /* 0x000fe20008000f00 */
[----:B------:R1:W-:Y:S01]  /*b8a0*/  STSM.16.M88.4 [R6], R144 ;  /* 0x0000009006007844 */ /* 0x0003e20000000200 */
[----:B------:R-:W-:Y:S09]  /*b8b0*/  BAR.SYNC.DEFER_BLOCKING 0x1, 0x100 ;  /* 0x0044000000007b1d */ /* 0x000ff20000010000 */
[----:B------:R-:W2:Y:S01]  /*b8c0*/  @P0 LDG.E R0, desc[UR36][R4.64] ;  /* 0x0000002404000981 */ /* 0x000ea2000c1e1900 */
[----:B------:R-:W-:Y:S01]  /*b8d0*/  UISETP.NE.U32.AND UP1, UPT, UR10, URZ, UPT ;  /* 0x0000003f0a00728c */ /* 0x000fe2000bf25070 */
[----:B0-----:R-:W-:Y:S01]  /*b8e0*/  ISETP.NE.AND P1, PT, R73, 0x1, PT ;  /* 0x000000014900780c */ /* 0x001fe20003f25270 */
[----:B------:R-:W-:Y:S01]  /*b8f0*/  UMOV UR4, URZ ;  /* 0x0000003f00047c82 */ /* 0x000fe20008000000 */
[----:B------:R-:W-:Y:S01]  /*b900*/  VIADD R13, R215, UR61 ;  /* 0x0000003dd70d7c36 */ /* 0x000fe20008000000 */
[----:B------:R-:W-:-:S06]  /*b910*/  UISETP.NE.AND.EX UP1, UPT, UR11, URZ, UPT, UP1 ;  /* 0x0000003f0b00728c */ /* 0x000fcc000bf25310 */
[----:B------:R-:W-:-:S04]  /*b920*/  PLOP3.LUT P2, PT, PT, PT, UP1, 0x80, 0x0 ;  /* 0x000000000000781c */ /* 0x000fc80003f4f018 */
[----:B------:R-:W0:Y:S01]  /*b930*/  @P1 LDC R8, c[0x0][0xcec] ;  /* 0x00033b00ff081b82 */ /* 0x000e220000000800 */
[----:B------:R-:W-:-:S03]  /*b940*/  @UP1 UIADD3 UR10, UP2, UR12, UR10, URZ ;  /* 0x0000000a0c0a1290 */ /* 0x000fc6000ff5e03f */
[----:B------:R-:W-:Y:S01]  /*b950*/  ULDC UR12, c[0x0][0xb88] ;  /* 0x0002e200000c7ab9 */ /* 0x000fe20000000800 */
        /* <DEDUP_REMOVED lines=12> */
.L_x_5694:
[----:B------:R-:W-:Y:S01]  /*ba20*/  R2UR UR20, R222 ;  /* 0x00000000de1472ca */ /* 0x000fe200000e0000 */
[----:B------:R-:W-:Y:S01]  /*ba30*/  ULDC.64 UR16, c[0x0][0xc90] ;  /* 0x0003240000107ab9 */ /* 0x000fe20000000a00 */
[----:B------:R-:W-:Y:S01]  /*ba40*/  R2UR UR19, R223 ;  /* 0x00000000df1372ca */ /* 0x000fe200000e0000 */
[----:B------:R-:W-:Y:S01]  /*ba50*/  @P1 IMAD.HI.U32 R4, R13, R8, RZ ;  /* 0x000000080d041227 */ /* 0x000fe200078e00ff */
[----:B------:R-:W-:Y:S01]  /*ba60*/  R2UR UR18, R221 ;  /* 0x00000000dd1272ca */ /* 0x000fe200000e0000 */
[----:B------:R-:W-:Y:S01]  /*ba70*/  USHF.R.S32.HI UR11, URZ, 0x1f, UR4 ;  /* 0x0000001f3f0b7899 */ /* 0x000fe20008011404 */
[----:B------:R-:W-:Y:S01]  /*ba80*/  MOV R8, R13 ;  /* 0x0000000d00087202 */ /* 0x000fe20000000f00 */
[----:B------:R-:W-:Y:S01]  /*ba90*/  UMOV UR10, UR4 ;  /* 0x00000004000a7c82 */ /* 0x000fe20008000000 */
[----:B------:R-:W-:Y:S01]  /*baa0*/  @P1 SHF.R.U32.HI R8, RZ, R9, R4 ;  /* 0x00000009ff081219 */ /* 0x000fe20000011604 */
[----:B------:R-:W-:Y:S01]  /*bab0*/  IMAD.MOV.U32 R5, RZ, RZ, 0x2 ;  /* 0x00000002ff057424 */ /* 0x000fe200078e00ff */
[----:B------:R-:W-:Y:S01]  /*bac0*/  IADD3 R14, R228, UR61, RZ ;  /* 0x0000003de40e7c10 */ /* 0x000fe2000fffe0ff */
[----:B-1---5:R-:W-:Y:S01]  /*bad0*/  IMAD R77, R0, R73, RZ ;  /* 0x00000049004d7224 */ /* 0x022fe200078e02ff */
[--C-:B------:R-:W-:Y:S01]  /*bae0*/  SHF.R.S32.HI R9, RZ, 0x1f, R8.reuse ;  /* 0x0000001fff097819 */ /* 0x100fe20000011408 */
[----:B------:R-:W-:Y:S01]  /*baf0*/  USHF.R.S32.HI UR15, URZ, 0x1f, UR20 ;  /* 0x0000001f3f0f7899 */ /* 0x000fe20008011414 */
[----:B------:R-:W-:Y:S01]  /*bb00*/  IMAD.MOV R4, RZ, RZ, -R8 ;  /* 0x000000ffff047224 */ /* 0x000fe200078e0a08 */
[----:B------:R-:W-:Y:S01]  /*bb10*/  USEL UR19, UR19, URZ, !UP0 ;  /* 0x0000003f13137287 */ /* 0x000fe2000c000000 */
[----:B------:R-:W0:Y:S01]  /*bb20*/  @P1 LDC R75, c[0x0][0xcf0] ;  /* 0x00033c00ff4b1b82 */ /* 0x000e220000000800 */
[----:B------:R-:W-:Y:S01]  /*bb30*/  UIMAD UR14, UR15, UR16, URZ ;  /* 0x000000100f0e72a4 */ /* 0x000fe2000f8e023f */
[----:B------:R-:W-:Y:S01]  /*bb40*/  IMAD R11, R73, R4, R13 ;  /* 0x00000004490b7224 */ /* 0x000fe200078e020d */
[----:B------:R-:W-:Y:S01]  /*bb50*/  UIMAD.WIDE.U32 UR12, UR20, UR16, UR10 ;  /* 0x00000010140c72a5 */ /* 0x000fe2000f8e000a */
[----:B------:R-:W-:Y:S01]  /*bb60*/  IMAD R4, R224, 0x40, R200 ;  /* 0x00000040e0047824 */ /* 0x000fe200078e02c8 */
[----:B------:R-:W-:-:S02]  /*bb70*/  UIMAD UR14, UR20, UR17, UR14 ;  /* 0x00000011140e72a4 */ /* 0x000fc4000f8e020e */
[----:B------:R-:W-:Y:S01]  /*bb80*/  USEL UR18, UR18, URZ, !UP0 ;  /* 0x0000003f12127287 */ /* 0x000fe2000c000000 */
[----:B------:R-:W-:Y:S01]  /*bb90*/  SHF.R.S32.HI R6, RZ, 0x1f, R11 ;  /* 0x0000001fff067819 */ /* 0x000fe2000001140b */
[----:B------:R-:W-:Y:S01]  /*bba0*/  ULDC.64 UR16, c[0x0][0xc98] ;  /* 0x0003260000107ab9 */ /* 0x000fe20000000a00 */
[----:B------:R-:W-:Y:S01]  /*bbb0*/  UIADD3 UR13, UR13, UR14, URZ ;  /* 0x0000000e0d0d7290 */ /* 0x000fe2000fffe03f */
[----:B------:R-:W-:Y:S01]  /*bbc0*/  IMAD.WIDE R4, R4, R5, UR8 ;  /* 0x0000000804047e25 */ /* 0x000fe2000f8e0205 */
[----:B------:R-:W-:Y:S02]  /*bbd0*/  UIMAD UR10, UR19, UR16, URZ ;  /* 0x00000010130a72a4 */ /* 0x000fe4000f8e023f */
[----:B------:R-:W-:Y:S02]  /*bbe0*/  UIMAD.WIDE.U32 UR12, UR18, UR16, UR12 ;  /* 0x00000010120c72a5 */ /* 0x000fe4000f8e000c */
[----:B------:R-:W-:Y:S01]  /*bbf0*/  UIMAD UR10, UR18, UR17, UR10 ;  /* 0x00000011120a72a4 */ /* 0x000fe2000f8e020a */
[C---:B------:R-:W-:Y:S01]  /*bc00*/  IADD3 R29, P2, R4.reuse, 0x5000, RZ ;  /* 0x00005000041d7810 */ /* 0x040fe20007f5e0ff */
[----:B------:R-:W-:Y:S01]  /*bc10*/  ULDC.64 UR8, c[0x0][0xc88] ;  /* 0x0003220000087ab9 */ /* 0x000fe20000000a00 */
[----:B------:R-:W-:Y:S01]  /*bc20*/  IADD3 R25, P3, R4, 0x4000, RZ ;  /* 0x0000400004197810 */ /* 0x000fe20007f7e0ff */
[----:B------:R-:W-:Y:S01]  /*bc30*/  IMAD R6, R6, UR8, RZ ;  /* 0x0000000806067c24 */ /* 0x000fe2000f8e02ff */
[----:B------:R-:W-:Y:S01]  /*bc40*/  IADD3 R8, P0, R8, UR12, RZ ;  /* 0x0000000c08087c10 */ /* 0x000fe2000ff1e0ff */
[----:B------:R-:W-:Y:S01]  /*bc50*/  IMAD.U32 R10, RZ, RZ, UR10 ;  /* 0x0000000aff0a7e24 */ /* 0x000fe2000f8e00ff */
[----:B------:R-:W-:Y:S01]  /*bc60*/  LOP3.LUT R28, R29, 0x380, RZ, 0xc0, !PT ;  /* 0x000003801d1c7812 */ /* 0x000fe200078ec0ff */
[----:B------:R-:W-:Y:S01]  /*bc70*/  IMAD R15, R11, UR9, R6 ;  /* 0x000000090b0f7c24 */ /* 0x000fe2000f8e0206 */
[----:B------:R-:W-:Y:S01]  /*bc80*/  LOP3.LUT R24, R25, 0x380, RZ, 0xc0, !PT ;  /* 0x0000038019187812 */ /* 0x000fe200078ec0ff */
[----:B------:R-:W-:Y:S01]  /*bc90*/  VIADD R6, R14, 0x8 ;  /* 0x000000080e067836 */ /* 0x000fe20000000000 */
[----:B------:R-:W-:Y:S01]  /*bca0*/  IADD3.X R9, R9, UR13, R10, P0, !PT ;  /* 0x0000000d09097c10 */ /* 0x000fe200087fe40a */
[----:B------:R-:W-:Y:S01]  /*bcb0*/  ULDC.64 UR12, c[0x0][0xba0] ;  /* 0x0002e800000c7ab9 */ /* 0x000fe20000000a00 */
[----:B------:R-:W-:-:S02]  /*bcc0*/  SHF.R.U64 R28, R28, 0x3, RZ ;  /* 0x000000031c1c7819 */ /* 0x000fc400000012ff */
[----:B------:R-:W-:Y:S01]  /*bcd0*/  SHF.R.U64 R24, R24, 0x3, RZ ;  /* 0x0000000318187819 */ /* 0x000fe200000012ff */
[----:B------:R-:W-:Y:S01]  /*bce0*/  IMAD.WIDE.U32 R8, R11, UR8, R8 ;  /* 0x000000080b087c25 */ /* 0x000fe2000f8e0008 */
[----:B------:R-:W-:Y:S01]  /*bcf0*/  ULDC.64 UR8, c[0x0][0xc50] ;  /* 0x0003140000087ab9 */ /* 0x000fe20000000a00 */
[----:B------:R-:W-:Y:S02]  /*bd00*/  LOP3.LUT R28, R28, R29, RZ, 0x3c, !PT ;  /* 0x0000001d1c1c7212 */ /* 0x000fe400078e3cff */
[----:B------:R-:W-:Y:S01]  /*bd10*/  IMAD.IADD R9, R9, 0x1, R15 ;  /* 0x0000000109097824 */ /* 0x000fe200078e020f */
[----:B------:R-:W-:Y:S01]  /*bd20*/  LEA R10, P0, R8, UR8, 0x2 ;  /* 0x00000008080a7c11 */ /* 0x000fe2000f8010ff */
[----:B------:R-:W-:Y:S01]  /*bd30*/  IMAD.X R29, RZ, RZ, R5, P2 ;  /* 0x000000ffff1d7224 */ /* 0x000fe200010e0605 */
[----:B------:R-:W-:Y:S02]  /*bd40*/  IADD3 R49, P2, R4, 0xb000, RZ ;  /* 0x0000b00004317810 */ /* 0x000fe40007f5e0ff */
[----:B------:R-:W-:Y:S01]  /*bd50*/  LEA.HI.X R8, R8, UR9, R9, 0x2, P0 ;  /* 0x0000000908087c11 */ /* 0x000fe200080f1409 */
[----:B------:R-:W-:Y:S01]  /*bd60*/  SHFL.IDX PT, R42, R10, RZ, 0x1c1f ;  /* 0x001c1fff0a2a7589 */ /* 0x000fe200000e0000 */
[----:B------:R-:W-:-:S02]  /*bd70*/  IADD3 R21, P0, R4, 0x3000, RZ ;  /* 0x0000300004157810 */ /* 0x000fc40007f1e0ff */
[----:B------:R-:W-:Y:S01]  /*bd80*/  LOP3.LUT R48, R49, 0x380, RZ, 0xc0, !PT ;  /* 0x0000038031307812 */ /* 0x000fe200078ec0ff */
[----:B------:R-:W1:Y:S01]  /*bd90*/  SHFL.IDX PT, R43, R8, RZ, 0x1c1f ;  /* 0x001c1fff082b7589 */ /* 0x000e6200000e0000 */
[----:B------:R-:W-:Y:S02]  /*bda0*/  LOP3.LUT R20, R21, 0x380, RZ, 0xc0, !PT ;  /* 0x0000038015147812 */ /* 0x000fe400078ec0ff */
[----:B------:R-:W-:Y:S01]  /*bdb0*/  SHF.R.U64 R48, R48, 0x3, RZ ;  /* 0x0000000330307819 */ /* 0x000fe200000012ff */
[----:B------:R-:W-:Y:S01]  /*bdc0*/  SHFL.IDX PT, R46, R10, 0x1, 0x1c1f ;  /* 0x003c1f000a2e7f89 */ /* 0x000fe200000e0000 */
[----:B------:R-:W-:Y:S02]  /*bdd0*/  SHF.R.U64 R20, R20, 0x3, RZ ;  /* 0x0000000314147819 */ /* 0x000fe400000012ff */
[----:B------:R-:W-:Y:S01]  /*bde0*/  LOP3.LUT R48, R48, R49, RZ, 0x3c, !PT ;  /* 0x0000003130307212 */ /* 0x000fe200078e3cff */
[--C-:B------:R-:W-:Y:S01]  /*bdf0*/  IMAD.X R49, RZ, RZ, R5.reuse, P2 ;  /* 0x000000ffff317224 */ /* 0x100fe200010e0605 */
[----:B------:R-:W-:Y:S01]  /*be00*/  LOP3.LUT R20, R20, R21, RZ, 0x3c, !PT ;  /* 0x0000001514147212 */ /* 0x000fe200078e3cff */
[----:B------:R-:W-:Y:S01]  /*be10*/  IMAD.X R21, RZ, RZ, R5, P0 ;  /* 0x000000ffff157224 */ /* 0x000fe200000e0605 */
[C---:B------:R-:W-:Y:S01]  /*be20*/  IADD3 R41, P0, R4.reuse, 0x9000, RZ ;  /* 0x0000900004297810 */ /* 0x040fe20007f1e0ff */
[----:B------:R-:W2:Y:S01]  /*be30*/  SHFL.IDX PT, R47, R8, 0x1, 0x1c1f ;  /* 0x003c1f00082f7f89 */ /* 0x000ea200000e0000 */
[----:B------:R-:W-:-:S02]  /*be40*/  IADD3 R13, P5, R4, 0x1000, RZ ;  /* 0x00001000040d7810 */ /* 0x000fc40007fbe0ff */
[----:B------:R-:W-:Y:S02]  /*be50*/  LOP3.LUT R40, R41, 0x380, RZ, 0xc0, !PT ;  /* 0x0000038029287812 */ /* 0x000fe400078ec0ff */
[----:B------:R-:W-:Y:S02]  /*be60*/  IADD3 R17, P4, R4, 0x2000, RZ ;  /* 0x0000200004117810 */ /* 0x000fe40007f9e0ff */
[----:B------:R-:W-:Y:S02]  /*be70*/  SHF.R.U64 R40, R40, 0x3, RZ ;  /* 0x0000000328287819 */ /* 0x000fe400000012ff */
[----:B------:R-:W-:Y:S01]  /*be80*/  LOP3.LUT R24, R24, R25, RZ, 0x3c, !PT ;  /* 0x0000001918187212 */ /* 0x000fe200078e3cff */
[--C-:B------:R-:W-:Y:S01]  /*be90*/  IMAD.X R25, RZ, RZ, R5.reuse, P3 ;  /* 0x000000ffff197224 */ /* 0x100fe200018e0605 */
[----:B------:R-:W-:Y:S01]  /*bea0*/  LOP3.LUT R40, R40, R41, RZ, 0x3c, !PT ;  /* 0x0000002928287212 */ /* 0x000fe200078e3cff */
[----:B------:R-:W-:Y:S01]  /*beb0*/  IMAD.X R41, RZ, RZ, R5, P0 ;  /* 0x000000ffff297224 */ /* 0x000fe200000e0605 */
[----:B------:R-:W-:-:S02]  /*bec0*/  LOP3.LUT P0, RZ, R226, 0x3, RZ, 0xc0, !PT ;  /* 0x00000003e2ff7812 */ /* 0x000fc4000780c0ff */
[----:B------:R-:W-:Y:S02]  /*bed0*/  IADD3 R45, P3, R4, 0xa000, RZ ;  /* 0x0000a000042d7810 */ /* 0x000fe40007f7e0ff */
[----:B------:R-:W-:Y:S02]  /*bee0*/  ISETP.GE.OR P2, PT, R14, R77, P0 ;  /* 0x0000004d0e00720c */ /* 0x000fe40000746670 */
[----:B------:R-:W-:Y:S02]  /*bef0*/  LOP3.LUT R12, R13, 0x380, RZ, 0xc0, !PT ;  /* 0x000003800d0c7812 */ /* 0x000fe400078ec0ff */
[----:B------:R-:W-:Y:S02]  /*bf00*/  LOP3.LUT R16, R17, 0x380, RZ, 0xc0, !PT ;  /* 0x0000038011107812 */ /* 0x000fe400078ec0ff */
[----:B------:R-:W-:Y:S02]  /*bf10*/  LOP3.LUT R44, R45, 0x380, RZ, 0xc0, !PT ;  /* 0x000003802d2c7812 */ /* 0x000fe400078ec0ff */
[----:B------:R-:W-:-:S02]  /*bf20*/  SHF.R.U64 R12, R12, 0x3, RZ ;  /* 0x000000030c0c7819 */ /* 0x000fc400000012ff */
[----:B------:R-:W-:Y:S02]  /*bf30*/  SHF.R.U64 R16, R16, 0x3, RZ ;  /* 0x0000000310107819 */ /* 0x000fe400000012ff */
[----:B------:R-:W-:Y:S01]  /*bf40*/  SHF.R.U64 R44, R44, 0x3, RZ ;  /* 0x000000032c2c7819 */ /* 0x000fe200000012ff */
[----:B-1----:R1:W-:Y:S01]  /*bf50*/  @!P2 ST.E desc[UR36][R42.64], R3 ;  /* 0x000000032a00a985 */ /* 0x0023e2000c101924 */
[----:B------:R-:W-:Y:S01]  /*bf60*/  LOP3.LUT R12, R12, R13, RZ, 0x3c, !PT ;  /* 0x0000000d0c0c7212 */ /* 0x000fe200078e3cff */
[----:B------:R-:W-:Y:S01]  /*bf70*/  IMAD.X R13, RZ, RZ, R5, P5 ;  /* 0x000000ffff0d7224 */ /* 0x000fe200028e0605 */
[----:B------:R-:W-:Y:S02]  /*bf80*/  LOP3.LUT R16, R16, R17, RZ, 0x3c, !PT ;  /* 0x0000001110107212 */ /* 0x000fe400078e3cff */
[----:B------:R-:W-:Y:S02]  /*bf90*/  IADD3.X R17, RZ, R5, RZ, P4, !PT ;  /* 0x00000005ff117210 */ /* 0x000fe400027fe4ff */
[----:B------:R-:W-:-:S02]  /*bfa0*/  IADD3 R33, P6, R4, 0x6000, RZ ;  /* 0x0000600004217810 */ /* 0x000fc40007fde0ff */
[C---:B------:R-:W-:Y:S02]  /*bfb0*/  IADD3 R37, P5, R4.reuse, 0x7000, RZ ;  /* 0x0000700004257810 */ /* 0x040fe40007fbe0ff */
[----:B------:R-:W-:Y:S01]  /*bfc0*/  IADD3 R61, P4, R4, 0x8000, RZ ;  /* 0x00008000043d7810 */ /* 0x000fe20007f9e0ff */
[----:B-1----:R-:W1:Y:S01]  /*bfd0*/  @P1 LDC R3, c[0x0][0xcec] ;  /* 0x00033b00ff031b82 */ /* 0x002e620000000800 */
[----:B------:R-:W-:Y:S01]  /*bfe0*/  LOP3.LUT R44, R44, R45, RZ, 0x3c, !PT ;  /* 0x0000002d2c2c7212 */ /* 0x000fe200078e3cff */
[--C-:B------:R-:W-:Y:S01]  /*bff0*/  IMAD.X R45, RZ, RZ, R5.reuse, P3 ;  /* 0x000000ffff2d7224 */ /* 0x100fe200018e0605 */
[----:B------:R-:W-:Y:S02]  /*c000*/  IADD3 R9, P3, R4, 0xf000, RZ ;  /* 0x0000f00004097810 */ /* 0x000fe40007f7e0ff */
[----:B------:R-:W-:Y:S02]  /*c010*/  LOP3.LUT R32, R33, 0x380, RZ, 0xc0, !PT ;  /* 0x0000038021207812 */ /* 0x000fe400078ec0ff */
[----:B------:R-:W-:Y:S01]  /*c020*/  LOP3.LUT R36, R37, 0x380, RZ, 0xc0, !PT ;  /* 0x0000038025247812 */ /* 0x000fe200078ec0ff */
[----:B------:R-:W-:Y:S01]  /*c030*/  UIMAD UR10, UR11, UR12, URZ ;  /* 0x0000000c0b0a72a4 */ /* 0x000fe2000f8e023f */
[----:B------:R-:W-:Y:S01]  /*c040*/  LOP3.LUT R60, R61, 0x380, RZ, 0xc0, !PT ;  /* 0x000003803d3c7812 */ /* 0x000fe200078ec0ff */
[----:B------:R-:W-:Y:S01]  /*c050*/  UIMAD.WIDE.U32 UR8, UR4, UR12, URZ ;  /* 0x0000000c040872a5 */ /* 0x000fe2000f8e003f */
[----:B------:R-:W-:Y:S01]  /*c060*/  LOP3.LUT R0, R9, 0x380, RZ, 0xc0, !PT ;  /* 0x0000038009007812 */ /* 0x000fe200078ec0ff */
[----:B------:R-:W-:Y:S01]  /*c070*/  IMAD.X R53, RZ, RZ, R5, P3 ;  /* 0x000000ffff357224 */ /* 0x000fe200018e0605 */
[----:B------:R-:W-:-:S02]  /*c080*/  SHF.R.U64 R32, R32, 0x3, RZ ;  /* 0x0000000320207819 */ /* 0x000fc400000012ff */
[----:B------:R-:W-:Y:S02]  /*c090*/  SHF.R.U64 R36, R36, 0x3, RZ ;  /* 0x0000000324247819 */ /* 0x000fe400000012ff */
[----:B------:R-:W-:Y:S02]  /*c0a0*/  SHF.R.U64 R60, R60, 0x3, RZ ;  /* 0x000000033c3c7819 */ /* 0x000fe400000012ff */
[----:B------:R-:W-:Y:S01]  /*c0b0*/  SHF.R.U64 R0, R0, 0x3, RZ ;  /* 0x0000000300007819 */ /* 0x000fe200000012ff */
[----:B------:R-:W-:Y:S01]  /*c0c0*/  UIMAD UR10, UR4, UR13, UR10 ;  /* 0x0000000d040a72a4 */ /* 0x000fe2000f8e020a */
[----:B------:R-:W-:Y:S01]  /*c0d0*/  LOP3.LUT R32, R32, R33, RZ, 0x3c, !PT ;  /* 0x0000002120207212 */ /* 0x000fe200078e3cff */
[--C-:B------:R-:W-:Y:S01]  /*c0e0*/  IMAD.X R33, RZ, RZ, R5.reuse, P6 ;  /* 0x000000ffff217224 */ /* 0x100fe200030e0605 */
[----:B------:R-:W-:Y:S01]  /*c0f0*/  LOP3.LUT R36, R36, R37, RZ, 0x3c, !PT ;  /* 0x0000002524247212 */ /* 0x000fe200078e3cff */
[--C-:B------:R-:W-:Y:S01]  /*c100*/  IMAD.X R37, RZ, RZ, R5.reuse, P5 ;  /* 0x000000ffff257224 */ /* 0x100fe200028e0605 */
[----:B------:R-:W-:Y:S01]  /*c110*/  LOP3.LUT R60, R60, R61, RZ, 0x3c, !PT ;  /* 0x0000003d3c3c7212 */ /* 0x000fe200078e3cff */
[----:B------:R-:W-:Y:S01]  /*c120*/  IMAD.X R61, RZ, RZ, R5, P4 ;  /* 0x000000ffff3d7224 */ /* 0x000fe200020e0605 */
[----:B------:R-:W-:Y:S01]  /*c130*/  ISETP.GE.OR P0, PT, R6, R77, P0 ;  /* 0x0000004d0600720c */ /* 0x000fe20000706670 */
[----:B------:R-:W-:Y:S01]  /*c140*/  ULDC.64 UR12, c[0x0][0xbe8] ;  /* 0x0002fa00000c7ab9 */ /* 0x000fe20000000a00 */
[----:B------:R-:W-:-:S02]  /*c150*/  IADD3 R69, P6, R4, 0xc000, RZ ;  /* 0x0000c00004457810 */ /* 0x000fc40007fde0ff */
[C---:B------:R-:W-:Y:S02]  /*c160*/  IADD3 R65, P5, R4.reuse, 0xd000, RZ ;  /* 0x0000d00004417810 */ /* 0x040fe40007fbe0ff */
[C---:B------:R-:W-:Y:S02]  /*c170*/  IADD3 R57, P4, R4.reuse, 0xe000, RZ ;  /* 0x0000e00004397810 */ /* 0x040fe40007f9e0ff */
[----:B------:R-:W-:Y:S02]  /*c180*/  LOP3.LUT R11, R4, 0x380, RZ, 0xc0, !PT ;  /* 0x00000380040b7812 */ /* 0x000fe400078ec0ff */
[----:B------:R-:W-:Y:S01]  /*c190*/  LOP3.LUT R52, R0, R9, RZ, 0x3c, !PT ;  /* 0x0000000900347212 */ /* 0x000fe200078e3cff */
[----:B------:R-:W-:Y:S01]  /*c1a0*/  IMAD R0, R220, 0x20, R224 ;  /* 0x00000020dc007824 */ /* 0x000fe200078e02e0 */
[----:B------:R-:W-:Y:S01]  /*c1b0*/  UIADD3 UR9, UR9, UR10, URZ ;  /* 0x0000000a09097290 */ /* 0x000fe2000fffe03f */
[----:B------:R-:W-:Y:S01]  /*c1c0*/  LOP3.LUT R68, R69, 0x380, RZ, 0xc0, !PT ;  /* 0x0000038045447812 */ /* 0x000fe200078ec0ff */
[----:B------:R-:W-:Y:S01]  /*c1d0*/  UIMAD UR4, UR15, UR12, URZ ;  /* 0x0000000c0f0472a4 */ /* 0x000fe2000f8e023f */
[----:B------:R-:W-:Y:S01]  /*c1e0*/  LOP3.LUT R64, R65, 0x380, RZ, 0xc0, !PT ;  /* 0x0000038041407812 */ /* 0x000fe200078ec0ff */
[----:B--2---:R2:W-:Y:S01]  /*c1f0*/  @!P0 ST.E desc[UR36][R46.64], R2 ;  /* 0x000000022e008985 */ /* 0x0045e2000c101924 */
[----:B------:R-:W-:-:S02]  /*c200*/  LOP3.LUT R56, R57, 0x380, RZ, 0xc0, !PT ;  /* 0x0000038039387812 */ /* 0x000fc400078ec0ff */
[----:B------:R-:W-:Y:S01]  /*c210*/  SHF.R.U64 R11, R11, 0x3, RZ ;  /* 0x000000030b0b7819 */ /* 0x000fe200000012ff */
[----:B------:R-:W-:Y:S01]  /*c220*/  VIADD R6, R0, UR61 ;  /* 0x0000003d00067c36 */ /* 0x000fe20008000000 */
[----:B------:R-:W-:Y:S01]  /*c230*/  UIMAD UR4, UR20, UR13, UR4 ;  /* 0x0000000d140472a4 */ /* 0x000fe2000f8e0204 */
[----:B------:R-:W-:Y:S01]  /*c240*/  SHF.R.U64 R68, R68, 0x3, RZ ;  /* 0x0000000344447819 */ /* 0x000fe200000012ff */
[----:B------:R-:W-:Y:S01]  /*c250*/  UIMAD.WIDE.U32 UR8, UR20, UR12, UR8 ;  /* 0x0000000c140872a5 */ /* 0x000fe2000f8e0008 */
[----:B------:R-:W-:Y:S01]  /*c260*/  SHF.R.U64 R64, R64, 0x3, RZ ;  /* 0x0000000340407819 */ /* 0x000fe200000012ff */
[----:B------:R-:W-:Y:S01]  /*c270*/  ULDC.64 UR10, c[0x0][0xbf0] ;  /* 0x0002fc00000a7ab9 */ /* 0x000fe20000000a00 */
[----:B------:R-:W-:Y:S01]  /*c280*/  SHF.R.U64 R56, R56, 0x3, RZ ;  /* 0x0000000338387819 */ /* 0x000fe200000012ff */
[----:B------:R-:W5:Y:S01]  /*c290*/  LD.E.128 R12, desc[UR36][R12.64] ;  /* 0x000000240c0c7980 */ /* 0x000f62000c101d00 */
[----:B------:R-:W-:Y:S01]  /*c2a0*/  LOP3.LUT R4, R11, R4, RZ, 0x3c, !PT ;  /* 0x000000040b047212 */ /* 0x000fe200078e3cff */
[----:B-1----:R-:W-:Y:S01]  /*c2b0*/  @P1 IMAD.HI.U32 R0, R6, R3, RZ ;  /* 0x0000000306001227 */ /* 0x002fe200078e00ff */
[----:B------:R-:W-:Y:S01]  /*c2c0*/  UIADD3 UR9, UR9, UR4, URZ ;  /* 0x0000000409097290 */ /* 0x000fe2000fffe03f */
[----:B------:R-:W-:Y:S01]  /*c2d0*/  LOP3.LUT R68, R68, R69, RZ, 0x3c, !PT ;  /* 0x0000004544447212 */ /* 0x000fe200078e3cff */
[----:B------:R-:W-:Y:S01]  /*c2e0*/  UIMAD UR4, UR19, UR10, URZ ;  /* 0x0000000a130472a4 */ /* 0x000fe2000f8e023f */
[----:B------:R-:W-:Y:S01]  /*c2f0*/  LOP3.LUT R64, R64, R65, RZ, 0x3c, !PT ;  /* 0x0000004140407212 */ /* 0x000fe200078e3cff */
[--C-:B------:R-:W-:Y:S01]  /*c300*/  IMAD.X R69, RZ, RZ, R5.reuse, P6 ;  /* 0x000000ffff457224 */ /* 0x100fe200030e0605 */
[----:B------:R-:W-:Y:S01]  /*c310*/  LOP3.LUT R56, R56, R57, RZ, 0x3c, !PT ;  /* 0x0000003938387212 */ /* 0x000fe200078e3cff */
[----:B------:R-:W-:Y:S01]  /*c320*/  IMAD.X R65, RZ, RZ, R5, P5 ;  /* 0x000000ffff417224 */ /* 0x000fe200028e0605 */
[----:B------:R-:W-:Y:S01]  /*c330*/  IADD3.X R57, RZ, R5, RZ, P4, !PT ;  /* 0x00000005ff397210 */ /* 0x000fe200027fe4ff */
[----:B------:R1:W5:Y:S01]  /*c340*/  LD.E.128 R8, desc[UR36][R4.64] ;  /* 0x0000002404087980 */ /* 0x000362000c101d00 */
[----:B------:R-:W-:-:S02]  /*c350*/  UIMAD UR4, UR18, UR11, UR4 ;  /* 0x0000000b120472a4 */ /* 0x000fc4000f8e0204 */
[----:B------:R-:W-:Y:S01]  /*c360*/  UIMAD.WIDE.U32 UR8, UR18, UR10, UR8 ;  /* 0x0000000a120872a5 */ /* 0x000fe2000f8e0008 */
[----:B------:R-:W5:Y:S02]  /*c370*/  LD.E.128 R16, desc[UR36][R16.64] ;  /* 0x0000002410107980 */ /* 0x000f64000c101d00 */
[----:B------:R-:W-:Y:S02]  /*c380*/  ULDC.64 UR10, c[0x0][0xbe0] ;  /* 0x0002f800000a7ab9 */ /* 0x000fe40000000a00 */
[----:B------:R-:W5:Y:S01]  /*c390*/  LD.E.128 R20, desc[UR36][R20.64] ;  /* 0x0000002414147980 */ /* 0x000f62000c101d00 */
[----:B-1----:R-:W-:Y:S01]  /*c3a0*/  IMAD.MOV.U32 R5, RZ, RZ, R6 ;  /* 0x000000ffff057224 */ /* 0x002fe200078e0006 */
[----:B0-----:R-:W-:Y:S01]  /*c3b0*/  @P1 SHF.R.U32.HI R5, RZ, R75, R0 ;  /* 0x0000004bff051219 */ /* 0x001fe20000011600 */
[----:B------:R-:W-:Y:S01]  /*c3c0*/  UIADD3 UR4, UR9, UR4, URZ ;  /* 0x0000000409047290 */ /* 0x000fe2000fffe03f */
[----:B------:R-:W5:Y:S02]  /*c3d0*/  LD.E.128 R24, desc[UR36][R24.64] ;  /* 0x0000002418187980 */ /* 0x000f64000c101d00 */
[--C-:B------:R-:W-:Y:S01]  /*c3e0*/  SHF.R.S32.HI R0, RZ, 0x1f, R5.reuse ;  /* 0x0000001fff007819 */ /* 0x100fe20000011405 */
[----:B------:R-:W-:Y:S01]  /*c3f0*/  IMAD.MOV R4, RZ, RZ, -R5 ;  /* 0x000000ffff047224 */ /* 0x000fe200078e0a05 */
[----:B------:R-:W-:Y:S01]  /*c400*/  MOV R3, UR9 ;  /* 0x0000000900037c02 */ /* 0x000fe20008000f00 */
[----:B--2---:R-:W-:Y:S01]  /*c410*/  IMAD.U32 R2, RZ, RZ, UR8 ;  /* 0x00000008ff027e24 */ /* 0x004fe2000f8e00ff */
[----:B------:R-:W5:Y:S01]  /*c420*/  LD.E.128 R28, desc[UR36][R28.64] ;  /* 0x000000241c1c7980 */ /* 0x000f62000c101d00 */
[----:B------:R-:W-:Y:S01]  /*c430*/  IMAD R0, R0, UR10, RZ ;  /* 0x0000000a00007c24 */ /* 0x000fe2000f8e02ff */
[----:B------:R-:W-:Y:S01]  /*c440*/  ULDC.64 UR8, c[0x0][0xbd8] ;  /* 0x0002f60000087ab9 */ /* 0x000fe20000000a00 */
[----:B------:R-:W-:Y:S01]  /*c450*/  IMAD R73, R73, R4, R6 ;  /* 0x0000000449497224 */ /* 0x000fe200078e0206 */
[----:B------:R-:W5:Y:S01]  /*c460*/  LD.E.128 R32, desc[UR36][R32.64] ;  /* 0x0000002420207980 */ /* 0x000f62000c101d00 */
[----:B------:R-:W-:-:S02]  /*c470*/  IMAD.U32 R3, RZ, RZ, UR4 ;  /* 0x00000004ff037e24 */ /* 0x000fc4000f8e00ff */
        /* <DEDUP_REMOVED lines=30> */
[-C--:B------:R-:W-:Y:S01]  /*c660*/  ISETP.GE.AND P1, PT, R0, R77.reuse, PT ;  /* 0x0000004d0000720c */ /* 0x080fe20003f26270 */
[----:B------:R-:W-:Y:S01]  /*c670*/  VIADD R0, R78, 0x40 ;  /* 0x000000404e007836 */ /* 0x000fe20000000000 */
[----:B------:R-:W-:Y:S01]  /*c680*/  LEA.HI.X R76, R2, UR9, R3, 0x1, P3 ;  /* 0x00000009024c7c11 */ /* 0x000fe200098f0c03 */
[----:B0-----:R0:W1:Y:S01]  /*c690*/  SHFL.IDX PT, R74, R6, RZ, 0x181f ;  /* 0x00181fff064a7589 */ /* 0x00106200000e0000 */
[----:B------:R-:W-:Y:S02]  /*c6a0*/  BSSY B1, `(.L_x_5695) ;  /* 0x000001a000017945 */ /* 0x000fe40003800000 */
[----:B------:R-:W-:Y:S01]  /*c6b0*/  ISETP.GE.AND P0, PT, R0, R77, PT ;  /* 0x0000004d0000720c */ /* 0x000fe20003f06270 */
[----:B------:R-:W-:Y:S01]  /*c6c0*/  SYNCS.ARRIVE.TRANS64.RED.A1T0 RZ, [UR7], RZ ;  /* 0x000000ffffff79a7 */ /* 0x000fe20008100407 */
[----:B------:R0:W2:Y:S01]  /*c6d0*/  SHFL.IDX PT, R0, R76, RZ, 0x181f ;  /* 0x00181fff4c007589 */ /* 0x0000a200000e0000 */
[----:B------:R-:W-:Y:S02]  /*c6e0*/  SHF.R.S32.HI R79, RZ, 0x1f, R219 ;  /* 0x0000001fff4f7819 */ /* 0x000fe400000114db */
[----:B------:R-:W-:-:S02]  /*c6f0*/  SHF.R.S32.HI R80, RZ, 0x1f, R217 ;  /* 0x0000001fff507819 */ /* 0x000fc400000114d9 */
[----:B------:R-:W-:Y:S02]  /*c700*/  SHF.R.S32.HI R81, RZ, 0x1f, R218 ;  /* 0x0000001fff517819 */ /* 0x000fe400000114da */
[----:B------:R-:W-:Y:S01]  /*c710*/  SHF.R.S32.HI R82, RZ, 0x1f, R200 ;  /* 0x0000001fff527819 */ /* 0x000fe200000114c8 */
[----:B0-----:R-:W-:Y:S06]  /*c720*/  @P2 BRA `(.L_x_5696) ;  /* 0x0000000000442947 */ /* 0x001fec0003800000 */
        /* <DEDUP_REMOVED lines=17> */
.L_x_5696:
[----:B------:R-:W-:Y:S05]  /*c840*/  BSYNC B1 ;  /* 0x0000000000017941 */ /* 0x000fea0003800000 */
.L_x_5695:
[----:B--2---:R2:W3:Y:S01]  /*c850*/  SHFL.IDX PT, R0, R76, 0x1, 0x181f ;  /* 0x00381f004c007f89 */ /* 0x0044e200000e0000 */
[----:B------:R-:W-:Y:S03]  /*c860*/  BSSY B1, `(.L_x_5697) ;  /* 0x0000014000017945 */ /* 0x000fe60003800000 */
[----:B0----5:R2:W0:Y:S01]  /*c870*/  SHFL.IDX PT, R10, R6, 0x1, 0x181f ;  /* 0x00381f00060a7f89 */ /* 0x02142200000e0000 */
        /* <DEDUP_REMOVED lines=8> */
[----:B---3--:R-:W-:Y:S02]  /*c900*/  @!P4 LEA.HI.X R3, R200, R0, R82, 0x1, P6 ;  /* 0x00000000c803c211 */ /* 0x008fe400030f0c52 */
        /* <DEDUP_REMOVED lines=9> */
.L_x_5698:
[----:B------:R-:W-:Y:S05]  /*c9a0*/  BSYNC B1 ;  /* 0x0000000000017941 */ /* 0x000fea0003800000 */
.L_x_5697:
[----:B---3--:R3:W1:Y:S01]  /*c9b0*/  SHFL.IDX PT, R0, R76, 0x2, 0x181f ;  /* 0x00581f004c007f89 */ /* 0x00866200000e0000 */
[----:B------:R-:W-:Y:S03]  /*c9c0*/  BSSY B1, `(.L_x_5699) ;  /* 0x0000014000017945 */ /* 0x000fe60003800000 */
[----:B0---4-:R3:W0:Y:S01]  /*c9d0*/  SHFL.IDX PT, R10, R6, 0x2, 0x181f ;  /* 0x00581f00060a7f89 */ /* 0x01162200000e0000 */
        /* <DEDUP_REMOVED lines=9> */
[----:B-1----:R-:W-:Y:S02]  /*ca70*/  @!P3 LEA.HI.X R3, R200, R0, R82, 0x1, P6 ;  /* 0x00000000c803b211 */ /* 0x002fe400030f0c52 */
        /* <DEDUP_REMOVED lines=8> */
.L_x_5700:
[----:B------:R-:W-:Y:S05]  /*cb00*/  BSYNC B1 ;  /* 0x0000000000017941 */ /* 0x000fea0003800000 */
.L_x_5699:
[----:B-1----:R-:W-:Y:S01]  /*cb10*/  IADD3 R0, R78, 0x60, RZ ;  /* 0x000000604e007810 */ /* 0x002fe20007ffe0ff */
[----:B--23--:R-:W3:Y:S03]  /*cb20*/  SHFL.IDX PT, R76, R76, 0x3, 0x181f ;  /* 0x00781f004c4c7f89 */ /* 0x00cee600000e0000 */
[----:B------:R-:W-:Y:S01]  /*cb30*/  ISETP.GE.AND P0, PT, R0, R77, PT ;  /* 0x0000004d0000720c */ /* 0x000fe20003f06270 */
[----:B------:R-:W1:-:S12]  /*cb40*/  SHFL.IDX PT, R6, R6, 0x3, 0x181f ;  /* 0x00781f0006067f89 */ /* 0x000e5800000e0000 */
[----:B------:R-:W-:Y:S05]  /*cb50*/  @P0 BRA `(.L_x_5701) ;  /* 0x0000000c00d80947 */ /* 0x000fea0003800000 */
[----:B------:R-:W-:Y:S02]  /*cb60*/  ULDC UR4, c[0x0][0xbc8] ;  /* 0x0002f20000047ab9 */ /* 0x000fe40000000800 */
[----:B------:R-:W-:Y:S02]  /*cb70*/  ISETP.GE.AND P3, PT, R200, UR4, PT ;  /* 0x00000004c8007c0c */ /* 0x000fe4000bf66270 */
[----:B------:R-:W-:Y:S02]  /*cb80*/  ISETP.GE.AND P4, PT, R218, UR4, PT ;  /* 0x00000004da007c0c */ /* 0x000fe4000bf86270 */
[----:B------:R-:W-:-:S09]  /*cb90*/  ISETP.GE.AND P5, PT, R217, UR4, PT ;  /* 0x00000004d9007c0c */ /* 0x000fd2000bfa6270 */
[-C--:B-1--4-:R-:W-:Y:S02]  /*cba0*/  @!P3 LEA R2, P0, R200, R6.reuse, 0x1 ;  /* 0x00000006c802b211 */ /* 0x092fe400078008ff */
        /* <DEDUP_REMOVED lines=10> */
[----:B-1----:R-:W-:-:S04]  /*cc50*/  LEA R2, P0, R219, R6, 0x1 ;  /* 0x00000006db027211 */ /* 0x002fc800078008ff */
[----:B------:R-:W-:-:S05]  /*cc60*/  LEA.HI.X R3, R219, R76, R79, 0x1, P0 ;  /* 0x0000004cdb037211 */ /* 0x000fca00000f0c4f */
[----:B------:R1:W-:Y:S01]  /*cc70*/  ST.E.128 desc[UR36][R2.64], R52 ;  /* 0x0000003402007985 */ /* 0x0003e2000c101d24 */
[----:B------:R-:W-:Y:S05]  /*cc80*/  BRA `(.L_x_5701) ;  /* 0x0000000c008c7947 */ /* 0x000fea0003800000 */
.L_x_5693:
[----:B------:R-:W-:Y:S01]  /*cc90*/  R2UR UR4, R221 ;  /* 0x00000000dd0472ca */ /* 0x000fe200000e0000 */
[----:B------:R-:W-:Y:S01]  /*cca0*/  ULDC.64 UR8, c[0x0][0xd00] ;  /* 0x0003400000087ab9 */ /* 0x000fe20000000a00 */
[----:B------:R-:W0:Y:S01]  /*ccb0*/  LDC R13, c[0x0][0xce8] ;  /* 0x00033a00ff0d7b82 */ /* 0x000e220000000800 */
[----:B------:R-:W-:Y:S01]  /*ccc0*/  UISETP.NE.U32.AND UP0, UPT, UR8, URZ, UPT ;  /* 0x0000003f0800728c */ /* 0x000fe2000bf05070 */
[----:B------:R-:W-:-:S03]  /*ccd0*/  R2UR UR7, R222 ;  /* 0x00000000de0772ca */ /* 0x000fc600000e0000 */
        /* <DEDUP_REMOVED lines=31> */
[----:B--2---:R-:W-:-:S07]  /*ced0*/  IADD3 R0, -R5, R0, RZ ;  /* 0x0000000005007210 */ /* 0x004fce0007ffe1ff */
.L_x_5702:
[----:B------:R-:W-:Y:S01]  /*cee0*/  R2UR UR8, R221 ;  /* 0x00000000dd0872ca */ /* 0x000fe200000e0000 */
[----:B------:R-:W-:Y:S01]  /*cef0*/  BSSY B1, `(.L_x_5703) ;  /* 0x000002f000017945 */ /* 0x000fe20003800000 */
[----:B------:R-:W-:-:S11]  /*cf00*/  R2UR UR7, R223 ;  /* 0x00000000df0772ca */ /* 0x000fd600000e0000 */
        /* <DEDUP_REMOVED lines=12> */
[----:B------:R-:W-:Y:S01]  /*cfd0*/  R2UR UR16, R222 ;  /* 0x00000000de1072ca */ /* 0x000fe200000e0000 */
[----:B------:R-:W-:Y:S01]  /*cfe0*/  UIMAD UR7, UR11, UR14, URZ ;  /* 0x0000000e0b0772a4 */ /* 0x000fe2000f8e023f */
[----:B------:R-:W-:Y:S01]  /*cff0*/  IMAD.MOV.U32 R2, RZ, RZ, R4 ;  /* 0x000000ffff027224 */ /* 0x000fe200078e0004 */
[----:B------:R-:W-:Y:S01]  /*d000*/  UMOV UR8, UR4 ;  /* 0x0000000400087c82 */ /* 0x000fe20008000000 */
[----:B------:R-:W-:-:S07]  /*d010*/  UMOV UR9, UR10 ;  /* 0x0000000a00097c82 */ /* 0x000fce0008000000 */
        /* <DEDUP_REMOVED lines=28> */
.L_x_5704:
[----:B------:R-:W-:Y:S05]  /*d1e0*/  BSYNC B1 ;  /* 0x0000000000017941 */ /* 0x000fea0003800000 */
.L_x_5703:
[----:B0-----:R-:W0:Y:S01]  /*d1f0*/  @P0 LDC R3, c[0x0][0xcf0] ;  /* 0x00033c00ff030b82 */ /* 0x001e220000000800 */
[----:B------:R-:W-:Y:S01]  /*d200*/  ULDC.64 UR14, c[0x0][0xba0] ;  /* 0x0002e800000e7ab9 */ /* 0x000fe20000000a00 */
[----:B------:R-:W-:Y:S01]  /*d210*/  R2UR UR16, R222 ;  /* 0x00000000de1072ca */ /* 0x000fe200000e0000 */
[----:B------:R-:W-:Y:S01]  /*d220*/  UIMAD UR7, UR10, UR14, URZ ;  /* 0x0000000e0a0772a4 */ /* 0x000fe2000f8e023f */
[----:B------:R-:W-:Y:S01]  /*d230*/  LEA R2, R220, R224, 0x5 ;  /* 0x000000e0dc027211 */ /* 0x000fe200078e28ff */
[----:B------:R-:W-:Y:S01]  /*d240*/  UIMAD.WIDE.U32 UR8, UR4, UR14, URZ ;  /* 0x0000000e040872a5 */ /* 0x000fe2000f8e003f */
[----:B------:R-:W-:Y:S01]  /*d250*/  BSSY B1, `(.L_x_5705) ;  /* 0x0000044000017945 */ /* 0x000fe20003800000 */
[----:B------:R-:W-:Y:S01]  /*d260*/  UIMAD UR7, UR4, UR15, UR7 ;  /* 0x0000000f040772a4 */ /* 0x000fe2000f8e0207 */
[----:B------:R-:W-:Y:S01]  /*d270*/  SHF.R.S32.HI R16, RZ, 0x1f, R219 ;  /* 0x0000001fff107819 */ /* 0x000fe200000114db */
[----:B------:R-:W-:Y:S01]  /*d280*/  VIADD R6, R2, UR61 ;  /* 0x0000003d02067c36 */ /* 0x000fe20008000000 */
[----:B------:R-:W-:Y:S01]  /*d290*/  ULDC.64 UR14, c[0x0][0xbe8] ;  /* 0x0002fa00000e7ab9 */ /* 0x000fe20000000a00 */
[----:B------:R-:W-:Y:S01]  /*d2a0*/  UIADD3 UR9, UR9, UR7, URZ ;  /* 0x0000000709097290 */ /* 0x000fe2000fffe03f */
[----:B------:R-:W-:Y:S01]  /*d2b0*/  SHF.R.S32.HI R17, RZ, 0x1f, R217 ;  /* 0x0000001fff117819 */ /* 0x000fe200000114d9 */
[----:B------:R-:W-:Y:S01]  /*d2c0*/  UIMAD UR4, UR11, UR14, URZ ;  /* 0x0000000e0b0472a4 */ /* 0x000fe2000f8e023f */
[----:B------:R-:W-:Y:S01]  /*d2d0*/  @P0 IMAD.HI.U32 R2, R6, R11, RZ ;  /* 0x0000000b06020227 */ /* 0x000fe200078e00ff */
[----:B------:R-:W-:Y:S01]  /*d2e0*/  UIMAD.WIDE.U32 UR8, UR16, UR14, UR8 ;  /* 0x0000000e100872a5 */ /* 0x000fe2000f8e0008 */
[----:B------:R-:W-:Y:S01]  /*d2f0*/  SHF.R.S32.HI R18, RZ, 0x1f, R218 ;  /* 0x0000001fff127819 */ /* 0x000fe200000114da */
[----:B------:R-:W-:Y:S01]  /*d300*/  UIMAD UR4, UR16, UR15, UR4 ;  /* 0x0000000f100472a4 */ /* 0x000fe2000f8e0204 */
[----:B------:R-:W-:Y:S01]  /*d310*/  IMAD.MOV.U32 R5, RZ, RZ, R6 ;  /* 0x000000ffff057224 */ /* 0x000fe200078e0006 */
[----:B------:R-:W-:Y:S01]  /*d320*/  ULDC.64 UR10, c[0x0][0xbf0] ;  /* 0x0002fc00000a7ab9 */ /* 0x000fe20000000a00 */
[----:B------:R-:W-:Y:S01]  /*d330*/  SHF.R.S32.HI R19, RZ, 0x1f, R200 ;  /* 0x0000001fff137819 */ /* 0x000fe200000114c8 */
[----:B------:R-:W-:-:S02]  /*d340*/  UIADD3 UR9, UR9, UR4, URZ ;  /* 0x0000000409097290 */ /* 0x000fc4000fffe03f */
[----:B------:R-:W-:Y:S01]  /*d350*/  UIMAD UR4, UR13, UR10, URZ ;  /* 0x0000000a0d0472a4 */ /* 0x000fe2000f8e023f */
[----:B0-----:R-:W-:Y:S01]  /*d360*/  @P0 SHF.R.U32.HI R5, RZ, R3, R2 ;  /* 0x00000003ff050219 */ /* 0x001fe20000011602 */
[----:B------:R-:W-:Y:S02]  /*d370*/  UIMAD.WIDE.U32 UR8, UR12, UR10, UR8 ;  /* 0x0000000a0c0872a5 */ /* 0x000fe4000f8e0008 */
[----:B------:R-:W-:Y:S01]  /*d380*/  UIMAD UR4, UR12, UR11, UR4 ;  /* 0x0000000b0c0472a4 */ /* 0x000fe2000f8e0204 */
[--C-:B------:R-:W-:Y:S01]  /*d390*/  SHF.R.S32.HI R2, RZ, 0x1f, R5.reuse ;  /* 0x0000001fff027819 */ /* 0x100fe20000011405 */
[----:B------:R-:W-:Y:S01]  /*d3a0*/  IMAD.MOV R9, RZ, RZ, -R5 ;  /* 0x000000ffff097224 */ /* 0x000fe200078e0a05 */
[----:B------:R-:W-:Y:S01]  /*d3b0*/  ULDC.64 UR10, c[0x0][0xbe0] ;  /* 0x0002f800000a7ab9 */ /* 0x000fe20000000a00 */
[----:B------:R-:W-:Y:S02]  /*d3c0*/  UIADD3 UR4, UR9, UR4, URZ ;  /* 0x0000000409047290 */ /* 0x000fe4000fffe03f */
[----:B------:R-:W-:-:S02]  /*d3d0*/  IMAD.U32 R3, RZ, RZ, UR9 ;  /* 0x00000009ff037e24 */ /* 0x000fc4000f8e00ff */
[----:B------:R-:W-:Y:S02]  /*d3e0*/  IMAD R4, R2, UR10, RZ ;  /* 0x0000000a02047c24 */ /* 0x000fe4000f8e02ff */
[----:B------:R-:W-:Y:S01]  /*d3f0*/  IMAD.U32 R2, RZ, RZ, UR8 ;  /* 0x00000008ff027e24 */ /* 0x000fe2000f8e00ff */
[----:B------:R-:W-:Y:S01]  /*d400*/  ULDC.64 UR8, c[0x0][0xbd8] ;  /* 0x0002f60000087ab9 */ /* 0x000fe20000000a00 */
[----:B------:R-:W-:Y:S02]  /*d410*/  IMAD.U32 R3, RZ, RZ, UR4 ;  /* 0x00000004ff037e24 */ /* 0x000fe4000f8e00ff */
[----:B------:R-:W-:Y:S02]  /*d420*/  IMAD R9, R13, R9, R6 ;  /* 0x000000090d097224 */ /* 0x000fe400078e0206 */
[C---:B------:R-:W-:Y:S02]  /*d430*/  IMAD R11, R5.reuse, UR11, R4 ;  /* 0x0000000b050b7c24 */ /* 0x040fe4000f8e0204 */
[----:B------:R-:W-:Y:S01]  /*d440*/  IMAD.WIDE.U32 R2, R5, UR10, R2 ;  /* 0x0000000a05027c25 */ /* 0x000fe2000f8e0002 */
[----:B------:R-:W-:-:S03]  /*d450*/  SHF.R.S32.HI R4, RZ, 0x1f, R9 ;  /* 0x0000001fff047819 */ /* 0x000fc60000011409 */
[----:B------:R-:W-:Y:S01]  /*d460*/  VIADD R6, R224, UR61 ;  /* 0x0000003de0067c36 */ /* 0x000fe20008000000 */
[----:B------:R-:W-:Y:S01]  /*d470*/  IADD3 R3, R3, R11, RZ ;  /* 0x0000000b03037210 */ /* 0x000fe20007ffe0ff */
[----:B------:R-:W-:Y:S02]  /*d480*/  IMAD R4, R4, UR8, RZ ;  /* 0x0000000804047c24 */ /* 0x000fe4000f8e02ff */
        /* <DEDUP_REMOVED lines=32> */
.L_x_5706:
[----:B------:R-:W-:Y:S05]  /*d690*/  BSYNC B1 ;  /* 0x0000000000017941 */ /* 0x000fea0003800000 */
.L_x_5705:
        /* <DEDUP_REMOVED lines=21> */
.L_x_5708:
[----:B------:R-:W-:Y:S05]  /*d7f0*/  BSYNC B1 ;  /* 0x0000000000017941 */ /* 0x000fea0003800000 */
.L_x_5707:
        /* <DEDUP_REMOVED lines=21> */
.L_x_5710:
[----:B------:R-:W-:Y:S05]  /*d950*/  BSYNC B1 ;  /* 0x0000000000017941 */ /* 0x000fea0003800000 */
.L_x_5709:
        /* <DEDUP_REMOVED lines=22> */
.L_x_5701:
[----:B------:R-:W-:Y:S05]  /*dac0*/  BSYNC B0 ;  /* 0x0000000000007941 */ /* 0x000fea0003800000 */
.L_x_5692:
[----:B------:R-:W-:Y:S02]  /*dad0*/  ULDC UR4, c[0x0][0xd3c] ;  /* 0x00034f0000047ab9 */ /* 0x000fe40000000800 */
[----:B------:R-:W-:-:S13]  /*dae0*/  ISETP.GE.AND P0, PT, R7, UR4, PT ;  /* 0x0000000407007c0c */ /* 0x000fda000bf06270 */
[----:B------:R-:W-:Y:S05]  /*daf0*/  @!P0 BRA `(.L_x_5711) ;  /* 0xffffff3000c48947 */ /* 0x000fea000383ffff */
[----:B------:R-:W-:Y:S05]  /*db00*/  EXIT ;  /* 0x000000000000794d */ /* 0x000fea0003800000 */
.L_x_5649:
        /* <DEDUP_REMOVED lines=16> */
.L_x_5712:
        /* <DEDUP_REMOVED lines=37> */
[----:B------:R-:W-:Y:S01]  /*de60*/  MOV R4, R3 ;  /* 0x0000000300047202 */ /* 0x000fe20000000f00 */
[----:B------:R-:W-:Y:S01]  /*de70*/  UMOV UR4, URZ ;  /* 0x0000003f00047c82 */ /* 0x000fe20008000000 */
[----:B------:R-:W-:-:S05]  /*de80*/  ULDC UR5, c[0x0][0xd38] ;  /* 0x00034e0000057ab9 */ /* 0x000fca0000000800 */
.L_x_5718:
        /* <DEDUP_REMOVED lines=12> */
.L_x_5717:
[----:B------:R-:W-:Y:S05]  /*df50*/  BSYNC B0 ;  /* 0x0000000000007941 */ /* 0x000fea0003800000 */
.L_x_5716:
        /* <DEDUP_REMOVED lines=17> */
[----:B------:R-:W-:-:S05]  /*e070*/  IMAD.IADD R4, R3, 0x1, R4 ;  /* 0x0000000103047824 */ /* 0x000fca00078e0204 */
[----:B------:R-:W-:-:S13]  /*e080*/  ISETP.GT.AND P6, PT, R4, UR6, PT ;  /* 0x0000000604007c0c */ /* 0x000fda000bfc4270 */
[----:B------:R-:W-:Y:S05]  /*e090*/  @!P6 BRA `(.L_x_5718) ;  /* 0xfffffffc007ce947 */ /* 0x000fea000383ffff */
.L_x_5714:
        /* <DEDUP_REMOVED lines=20> */
.L_x_5719:
[----:B-1----:R-:W-:Y:S02]  /*e1e0*/  IMAD.MOV R2, RZ, RZ, -R3 ;  /* 0x000000ffff027224 */ /* 0x002fe400078e0a03 */
[----:B---3--:R-:W-:-:S03]  /*e1f0*/  IMAD R16, R16, UR5, R11 ;  /* 0x0000000510107c24 */ /* 0x008fc6000f8e020b */
[----:B------:R-:W-:Y:S02]  /*e200*/  MOV R11, R2 ;  /* 0x00000002000b7202 */ /* 0x000fe40000000f00 */
        /* <DEDUP_REMOVED lines=53> */
[----:B------:R-:W-:-:S03]  /*e560*/  IMAD R18, R2, R18, R3 ;  /* 0x0000001202127224 */ /* 0x000fc600078e0203 */
[----:B------:R-:W-:Y:S01]  /*e570*/  IADD3 R17, R0, R17, RZ ;  /* 0x0000001100117210 */ /* 0x000fe20007ffe0ff */
[----:B------:R-:W-:Y:S06]  /*e580*/  BRA `(.L_x_5720) ;  /* 0x0000000000147947 */ /* 0x000fec0003800000 */
.L_x_5715:
[----:B------:R-:W-:Y:S01]  /*e590*/  ULDC UR4, c[0x0][0xd3c] ;  /* 0x00034f0000047ab9 */ /* 0x000fe20000000800 */
[----:B------:R-:W-:Y:S02]  /*e5a0*/  IMAD.MOV.U32 R17, RZ, RZ, RZ ;  /* 0x000000ffff117224 */ /* 0x000fe400078e00ff */
[----:B------:R-:W-:Y:S02]  /*e5b0*/  IMAD.U32 R16, RZ, RZ, UR6 ;  /* 0x00000006ff107e24 */ /* 0x000fe4000f8e00ff */
[----:B------:R-:W-:Y:S02]  /*e5c0*/  IMAD.MOV.U32 R18, RZ, RZ, RZ ;  /* 0x000000ffff127224 */ /* 0x000fe400078e00ff */
[----:B------:R-:W-:-:S07]  /*e5d0*/  IMAD.U32 R19, RZ, RZ, UR4 ;  /* 0x00000004ff137e24 */ /* 0x000fce000f8e00ff */
.L_x_5720:
[----:B------:R-:W-:-:S13]  /*e5e0*/  ISETP.NE.AND P0, PT, R5, RZ, PT ;  /* 0x000000ff0500720c */ /* 0x000fda0003f05270 */
[----:B------:R-:W0:Y:S01]  /*e5f0*/  @!P0 S2R R3, SR_CgaCtaId ;  /* 0x0000000000038919 */ /* 0x000e220000008800 */
[----:B------:R-:W-:-:S04]  /*e600*/  @!P0 MOV R0, 0x400 ;  /* 0x0000040000008802 */ /* 0x000fc80000000f00 */
[----:B0-----:R-:W-:-:S05]  /*e610*/  @!P0 LEA R0, R3, R0, 0x18 ;  /* 0x0000000003008211 */ /* 0x001fca00078ec0ff */
[----:B------:R0:W-:Y:S01]  /*e620*/  @!P0 STS.128 [R0+0x324d0], R16 ;  /* 0x0324d01000008388 */ /* 0x0001e20000000c00 */
[----:B------:R-:W-:Y:S06]  /*e630*/  BAR.ARV 0x5, 0x180 ;  /* 0x0146000000007b1d */ /* 0x000fec0000002000 */
.L_x_5713:
[----:B------:R2:W-:Y:S01]  /*e640*/  STL [R1+0x1c], RZ ;  /* 0x00001cff01007387 */ /* 0x0005e20000100800 */
[----:B------:R-:W-:Y:S01]  /*e650*/  ULDC UR4, c[0x0][0xd3c] ;  /* 0x00034f0000047ab9 */ /* 0x000fe20000000800 */
[----:B------:R-:W-:Y:S01]  /*e660*/  IMAD.MOV.U32 R27, RZ, RZ, 0x1 ;  /* 0x00000001ff1b7424 */ /* 0x000fe200078e00ff */
[----:B-1----:R-:W-:Y:S01]  /*e670*/  ISETP.GE.AND P0, PT, R19, UR4, PT ;  /* 0x0000000413007c0c */ /* 0x002fe2000bf06270 */
[----:B------:R-:W-:-:S12]  /*e680*/  IMAD.MOV.U32 R24, RZ, RZ, RZ ;  /* 0x000000ffff187224 */ /* 0x000fd800078e00ff */
[----:B--2---:R-:W-:Y:S05]  /*e690*/  @P0 BRA `(.L_x_5721) ;  /* 0x00000054001c0947 */ /* 0x004fea0003800000 */
[----:B0-----:R-:W2:Y:S01]  /*e6a0*/  LDL R0, [R1+0x24] ;  /* 0x0000240001007983 */ /* 0x001ea20000100800 */
        /* <DEDUP_REMOVED lines=8> */
[----:B--2---:R-:W-:-:S02]  /*e730*/  R2UR UR4, R0 ;  /* 0x00000000000472ca */ /* 0x004fc400000e0000 */
[----:B------:R-:W-:-:S04]  /*e740*/  SHF.L.U32 R0, R5, 0x3, RZ ;  /* 0x0000000305007819 */ /* 0x000fc800000006ff */
        /* <DEDUP_REMOVED lines=15> */
.L_x_5788:
        /* <DEDUP_REMOVED lines=11> */
[C---:B------:R-:W-:Y:S02]  /*e8f0*/  @P0 LEA R2, P1, R34.reuse, UR4, 0x2 ;  /* 0x0000000422020c11 */ /* 0x040fe4000f8210ff */
[C---:B------:R-:W-:Y:S01]  /*e900*/  SHF.L.U32 R28, R34.reuse, 0x2, RZ ;  /* 0x00000002221c7819 */ /* 0x040fe200000006ff */
[----:B------:R0:W-:Y:S01]  /*e910*/  STL [R1+0x8], R0 ;  /* 0x0000080001007387 */ /* 0x0001e20000100800 */
[----:B------:R-:W-:Y:S01]  /*e920*/  @P0 LEA.HI.X R3, R34, UR5, R0, 0x2, P1 ;  /* 0x0000000522030c11 */ /* 0x000fe200088f1400 */
[----:B------:R-:W-:-:S04]  /*e930*/  ULDC.64 UR4, c[0x0][0xaf8] ;  /* 0x0002be0000047ab9 */ /* 0x000fc80000000a00 */
[----:B-1----:R1:W5:Y:S01]  /*e940*/  @P0 LDG.E R32, desc[UR36][R2.64] ;  /* 0x0000002402200981 */ /* 0x002362000c1e1900 */
[----:B------:R-:W-:Y:S02]  /*e950*/  ISETP.NE.U32.AND P0, PT, RZ, UR4, PT ;  /* 0x00000004ff007c0c */ /* 0x000fe4000bf05070 */
[----:B------:R-:W-:Y:S02]  /*e960*/  SHF.L.U64.HI R31, R34, 0x2, R0 ;  /* 0x00000002221f7819 */ /* 0x000fe40000010200 */
[----:B------:R-:W-:Y:S02]  /*e970*/  ISETP.NE.AND.EX P2, PT, RZ, UR5, PT, P0 ;  /* 0x00000005ff007c0c */ /* 0x000fe4000bf45300 */
[----:B------:R-:W-:Y:S02]  /*e980*/  ISETP.NE.U32.AND P0, PT, RZ, UR6, PT ;  /* 0x00000006ff007c0c */ /* 0x000fe4000bf05070 */
[----:B------:R-:W-:Y:S02]  /*e990*/  LOP3.LUT R23, R23, 0xffffffbf, RZ, 0xc0, !PT ;  /* 0xffffffbf17177812 */ /* 0x000fe400078ec0ff */
[----:B------:R-:W-:-:S02]  /*e9a0*/  ISETP.NE.AND.EX P0, PT, RZ, UR7, PT, P0 ;  /* 0x00000007ff007c0c */ /* 0x000fc4000bf05300 */
[----:B-1----:R-:W-:-:S04]  /*e9b0*/  IADD3 R2, P1, R28, UR4, RZ ;  /* 0x000000041c027c10 */ /* 0x002fc8000ff3e0ff */
[----:B------:R-:W-:Y:S01]  /*e9c0*/  IADD3.X R3, R31, UR5, RZ, P1, !PT ;  /* 0x000000051f037c10 */ /* 0x000fe20008ffe4ff */
[----:B------:R-:W-:Y:S01]  /*e9d0*/  ULDC.64 UR4, c[0x0][0x418] ;  /* 0x0001060000047ab9 */ /* 0x000fe20000000a00 */
[----:B------:R-:W-:-:S03]  /*e9e0*/  @P2 LOP3.LUT R23, R23, 0x40, RZ, 0xfc, !PT ;  /* 0x0000004017172812 */ /* 0x000fc600078efcff */
[----:B------:R1:W5:Y:S02]  /*e9f0*/  @P2 LDG.E R35, desc[UR36][R2.64] ;  /* 0x0000002402232981 */ /* 0x000364000c1e1900 */
        /* <DEDUP_REMOVED lines=20> */
.L_x_5722:
        /* <DEDUP_REMOVED lines=9> */
.L_x_5723:
        /* <DEDUP_REMOVED lines=9> */
.L_x_5724:
[----:B------:R-:W3:Y:S01]  /*ec60*/  LDL R4, [R1+0x4] ;  /* 0x0000040001047983 */ /* 0x000ee20000100800 */
[----:B012---:R-:W0:Y:S01]  /*ec70*/  LDC R0, c[0x0][0x448] ;  /* 0x00011200ff007b82 */ /* 0x007e220000000800 */
[----:B-----5:R-:W-:Y:S01]  /*ec80*/  IMAD.IADD R25, R25, 0x1, -R32 ;  /* 0x0000000119197824 */ /* 0x020fe200078e0a20 */
[----:B------:R-:W-:Y:S01]  /*ec90*/  LOP3.LUT R23, R23, 0xfffeffff, RZ, 0xc0, !PT ;  /* 0xfffeffff17177812 */ /* 0x000fe200078ec0ff */
[----:B------:R-:W-:Y:S01]  /*eca0*/  BSSY B7, `(.L_x_5725) ;  /* 0x0000424000077945 */ /* 0x000fe20003800000 */
[----:B0-----:R-:W-:Y:S02]  /*ecb0*/  ISETP.NE.AND P0, PT, R0, 0x1, PT ;  /* 0x000000010000780c */ /* 0x001fe40003f05270 */
[----:B------:R-:W-:-:S05]  /*ecc0*/  SHF.L.U32 R0, R17, 0x7, RZ ;  /* 0x0000000711007819 */ /* 0x000fca00000006ff */
[----:B------:R-:W-:-:S06]  /*ecd0*/  VIADD R0, R0, 0x7f ;  /* 0x0000007f00007836 */ /* 0x000fcc0000000000 */
        /* <DEDUP_REMOVED lines=35> */
.L_x_5726:
        /* <DEDUP_REMOVED lines=19> */
[----:B0-----:R-:W-:Y:S05]  /*f040*/  CALL.ABS.NOINC R2 ;  /* 0x0000000002007343 */ /* 0x001fea0003c00000 */
.L_x_5729:
[----:B------:R-:W-:Y:S05]  /*f050*/  BSYNC B6 ;  /* 0x0000000000067941 */ /* 0x000fea0003800000 */
.L_x_5728:
        /* <DEDUP_REMOVED lines=20> */
.L_x_5732:
        /* <DEDUP_REMOVED lines=15> */
.L_x_5731:
[----:B------:R-:W-:Y:S05]  /*f290*/  BSYNC B6 ;  /* 0x0000000000067941 */ /* 0x000fea0003800000 */
.L_x_5730:
[----:B------:R-:W2:Y:S01]  /*f2a0*/  LDL R20, [R1+0xc] ;  /* 0x00000c0001147983 */ /* 0x000ea20000100800 */
[----:B------:R-:W-:Y:S01]  /*f2b0*/  ULDC.64 UR4, c[0x0][0xaf0] ;  /* 0x0002bc0000047ab9 */ /* 0x000fe20000000a00 */
[----:B------:R-:W0:Y:S01]  /*f2c0*/  LDC R10, c[0x0][0x430] ;  /* 0x00010c00ff0a7b82 */ /* 0x000e220000000800 */
[----:B------:R-:W-:Y:S01]  /*f2d0*/  ISETP.NE.U32.AND P0, PT, RZ, UR4, PT ;  /* 0x00000004ff007c0c */ /* 0x000fe2000bf05070 */
[----:B------:R-:W1:Y:S03]  /*f2e0*/  S2R R21, SR_TID.X ;  /* 0x0000000000157919 */ /* 0x000e660000002100 */
[----:B------:R-:W-:-:S13]  /*f2f0*/  ISETP.NE.AND.EX P0, PT, RZ, UR5, PT, P0 ;  /* 0x00000005ff007c0c */ /* 0x000fda000bf05300 */
[----:B------:R-:W-:Y:S01]  /*f300*/  @P0 IADD3 R2, P1, R28, UR4, RZ ;  /* 0x000000041c020c10 */ /* 0x000fe2000ff3e0ff */
[----:B------:R-:W-:Y:S01]  /*f310*/  ULDC UR4, c[0x0][0x320] ;  /* 0x0000c80000047ab9 */ /* 0x000fe20000000800 */
[----:B------:R-:W-:Y:S02]  /*f320*/  LOP3.LUT R23, R23, 0xffffffef, RZ, 0xc0, !PT ;  /* 0xffffffef17177812 */ /* 0x000fe400078ec0ff */
[----:B------:R-:W-:-:S05]  /*f330*/  @P0 IADD3.X R3, R31, UR5, RZ, P1, !PT ;  /* 0x000000051f030c10 */ /* 0x000fca0008ffe4ff */
[----:B------:R3:W5:Y:S01]  /*f340*/  @P0 LDG.E R29, desc[UR36][R2.64] ;  /* 0x00000024021d0981 */ /* 0x000762000c1e1900 */
[----:B------:R-:W-:Y:S01]  /*f350*/  UMOV UR5, 0xffffffff ;  /* 0xffffffff00057882 */ /* 0x000fe20000000000 */
        /* <DEDUP_REMOVED lines=15> */
[----:B------:R-:W-:Y:S02]  /*f450*/  @P0 LOP3.LUT R23, R23, 0x4, RZ, 0xfc, !PT ;  /* 0x0000000417170812 */ /* 0x000fe400078efcff */
[----:B--2---:R-:W-:Y:S01]  /*f460*/  IADD3 R0, R20, -0x1, RZ ;  /* 0xffffffff14007810 */ /* 0x004fe20007ffe0ff */
[----:B0--3--:R-:W-:Y:S06]  /*f470*/  BRA.DIV UR5, `(.L_x_5733) ;  /* 0x0000004e05547947 */ /* 0x009fec000b800000 */
.L_x_5806:
[----:B------:R-:W0:Y:S01]  /*f480*/  S2R R2, SR_TID.X ;  /* 0x0000000000027919 */ /* 0x000e220000002100 */
[----:B------:R-:W-:Y:S01]  /*f490*/  ISETP.NE.AND P1, PT, R10, 0x1, PT ;  /* 0x000000010a00780c */ /* 0x000fe20003f25270 */
[----:B------:R-:W-:Y:S01]  /*f4a0*/  IMAD.MOV.U32 R36, RZ, RZ, RZ ;  /* 0x000000ffff247224 */ /* 0x000fe200078e00ff */
[----:B-----5:R-:W-:Y:S01]  /*f4b0*/  SHF.R.S32.HI R33, RZ, 0x1f, R29 ;  /* 0x0000001fff217819 */ /* 0x020fe2000001141d */
[----:B------:R-:W1:Y:S01]  /*f4c0*/  S2R R3, SR_TID.X ;  /* 0x0000000000037919 */ /* 0x000e620000002100 */
[----:B------:R-:W-:-:S09]  /*f4d0*/  LOP3.LUT R23, R23, 0xffff7fff, RZ, 0xc0, !PT ;  /* 0xffff7fff17177812 */ /* 0x000fd200078ec0ff */
        /* <DEDUP_REMOVED lines=23> */
[----:B------:R-:W-:Y:S02]  /*f650*/  @!P0 LEA.HI.X R5, R2, R5, R7, 0x2, P1 ;  /* 0x0000000502058211 */ /* 0x000fe400008f1407 */
[----:B------:R-:W-:Y:S02]  /*f660*/  IADD3 R2, -R8, RZ, RZ ;  /* 0x000000ff08027210 */ /* 0x000fe40007ffe1ff */
[----:B------:R-:W-:Y:S01]  /*f670*/  SEL R3, RZ, 0x1, P2 ;  /* 0x00000001ff037807 */ /* 0x000fe20001000000 */
[----:B------:R0:W5:Y:S01]  /*f680*/  @!P0 LDG.E R36, desc[UR36][R4.64] ;  /* 0x0000002404248981 */ /* 0x000162000c1e1900 */
[----:B------:R-:W-:Y:S01]  /*f690*/  ISETP.GT.U32.AND P1, PT, R9, 0x5f, PT ;  /* 0x0000005f0900780c */ /* 0x000fe20003f24070 */
[----:B------:R-:W-:Y:S01]  /*f6a0*/  IMAD R37, R10, R2, R37 ;  /* 0x000000020a257224 */ /* 0x000fe200078e0225 */
[----:B------:R-:W-:Y:S01]  /*f6b0*/  LOP3.LUT R23, R23, 0xfffffbff, RZ, 0xc0, !PT ;  /* 0xfffffbff17177812 */ /* 0x000fe200078ec0ff */
[----:B------:R-:W-:Y:S01]  /*f6c0*/  IMAD.U32 R2, RZ, RZ, UR38 ;  /* 0x00000026ff027e24 */ /* 0x000fe2000f8e00ff */
[----:B------:R0:W-:Y:S01]  /*f6d0*/  STL [R1+0x20], R3 ;  /* 0x0000200301007387 */ /* 0x0001e20000100800 */
[----:B------:R-:W-:-:S03]  /*f6e0*/  SHF.R.S32.HI R28, RZ, 0x1f, R18 ;  /* 0x0000001fff1c7819 */ /* 0x000fc60000011412 */
[----:B------:R-:W-:-:S13]  /*f6f0*/  ISETP.NE.AND P0, PT, R2, 0x3, PT ;  /* 0x000000030200780c */ /* 0x000fda0003f05270 */
[----:B------:R-:W-:-:S04]  /*f700*/  @P0 LOP3.LUT R23, R23, 0x400, RZ, 0xfc, !PT ;  /* 0x0000040017170812 */ /* 0x000fc800078efcff */
[----:B------:R-:W-:-:S04]  /*f710*/  LOP3.LUT R23, R23, 0xffffffdf, RZ, 0xc0, !PT ;  /* 0xffffffdf17177812 */ /* 0x000fc800078ec0ff */
[----:B------:R-:W-:Y:S01]  /*f720*/  @P1 LOP3.LUT R23, R23, 0x20, RZ, 0xfc, !PT ;  /* 0x0000002017171812 */ /* 0x000fe200078efcff */
[----:B0-----:R-:W-:Y:S06]  /*f730*/  @!P0 BRA `(.L_x_5734) ;  /* 0x0000000000048947 */ /* 0x001fec0003800000 */
[----:B------:R-:W-:Y:S01]  /*f740*/  BPT.TRAP 0x1 ;  /* 0x000000040000795c */ /* 0x000fe20000300000 */
.L_x_5734:
[----:B------:R-:W-:Y:S01]  /*f750*/  IMAD R31, R0, -0x60, R25 ;  /* 0xffffffa0001f7824 */ /* 0x000fe200078e0219 */
[----:B------:R-:W-:Y:S01]  /*f760*/  SHF.L.U32 R0, R27, 0x1f, RZ ;  /* 0x0000001f1b007819 */ /* 0x000fe200000006ff */
[----:B------:R-:W-:Y:S01]  /*f770*/  IMAD R25, R24, 0x8, R22 ;  /* 0x0000000818197824 */ /* 0x000fe200078e0216 */
[----:B------:R-:W-:Y:S03]  /*f780*/  BSSY B0, `(.L_x_5735) ;  /* 0x0000003000007945 */ /* 0x000fe60003800000 */
[----:B------:R-:W0:Y:S02]  /*f790*/  SYNCS.PHASECHK.TRANS64.TRYWAIT P0, [R25+URZ+0x32440], R0 ;  /* 0x03244000190075a7 */ /* 0x000e24000800017f */
[----:B0-----:R-:W-:Y:S05]  /*f7a0*/  @!P0 BRA `(.L_x_5736) ;  /* 0x0000004800bc8947 */ /* 0x001fea0003800000 */
.L_x_5807:
[----:B------:R-:W-:Y:S05]  /*f7b0*/  BSYNC B0 ;  /* 0x0000000000007941 */ /* 0x000fea0003800000 */
.L_x_5735:
        /* <DEDUP_REMOVED lines=30> */
[----:B------:R-:W-:Y:S02]  /*f9a0*/  ISETP.GE.AND P0, PT, R31, 0x1, PT ;  /* 0x000000011f00780c */ /* 0x000fe40003f06270 */
[----:B0-----:R-:W-:Y:S01]  /*f9b0*/  SHF.L.U32 R7, R5, 0x3, RZ ;  /* 0x0000000305077819 */ /* 0x001fe200000006ff */
        /* <DEDUP_REMOVED lines=57> */
.L_x_5821:
        /* <DEDUP_REMOVED lines=10> */
.L_x_5738:
        /* <DEDUP_REMOVED lines=10> */
.L_x_5739:
[----:B------:R1:W5:Y:S01]  /*fe90*/  LDL.LU R0, [R1+0x8] ;  /* 0x0000080001007983 */ /* 0x0003620000300800 */
[----:B------:R-:W-:Y:S01]  /*fea0*/  LOP3.LUT P0, RZ, R23, 0x40, RZ, 0xc0, !PT ;  /* 0x0000004017ff7812 */ /* 0x000fe2000780c0ff */
[----:B------:R1:W-:-:S12]  /*feb0*/  SYNCS.ARRIVE.TRANS64.A1T0 RZ, [R25+URZ+0x32430], RZ ;  /* 0x032430ff19ff79a7 */ /* 0x0003d8000810003f */
[----:B------:R-:W-:Y:S05]  /*fec0*/  WARPSYNC.ALL ;  /* 0x0000000000007948 */ /* 0x000fea0003800000 */
[----:B0-----:R-:W-:Y:S01]  /*fed0*/  SEL R2, R34, RZ, !P0 ;  /* 0x000000ff22027207 */ /* 0x001fe20004000000 */
[----:B------:R-:W-:Y:S04]  /*fee0*/  BSSY B6, `(.L_x_5740) ;  /* 0x000001a000067945 */ /* 0x000fe80003800000 */
[----:B------:R0:W-:Y:S01]  /*fef0*/  STL [R1], R2 ;  /* 0x0000000201007387 */ /* 0x0001e20000100800 */
[----:B------:R-:W-:Y:S01]  /*ff00*/  BAR.SYNC.DEFER_BLOCKING 0x8, 0x180 ;  /* 0x0206000000007b1d */ /* 0x000fe20000010000 */
        /* <DEDUP_REMOVED lines=23> */
.L_x_5741:
[----:B------:R-:W-:Y:S05]  /*10080*/  BSYNC B6 ;  /* 0x0000000000067941 */ /* 0x000fea0003800000 */
.L_x_5740:
[----:B------:R-:W2:Y:S01]  /*10090*/  LDL R4, [R1+0x8] ;  /* 0x0000080001047983 */ /* 0x000ea20000100800 */
[----:B0-----:R-:W0:Y:S01]  /*100a0*/  S2R R2, SR_TID.X ;  /* 0x0000000000027919 */ /* 0x001e220000002100 */
[----:B------:R-:W-:Y:S01]  /*100b0*/  IMAD.MOV.U32 R21, RZ, RZ, R34 ;  /* 0x000000ffff157224 */ /* 0x000fe200078e0022 */
[----:B------:R-:W-:Y:S01]  /*100c0*/  ULDC.64 UR4, c[0x0][0x298] ;  /* 0x0000a60000047ab9 */ /* 0x000fe20000000a00 */
[----:B------:R-:W3:Y:S01]  /*100d0*/  LDC R5, c[0x0][0x448] ;  /* 0x00011200ff057b82 */ /* 0x000ee20000000800 */
[----:B------:R-:W4:Y:S01]  /*100e0*/  LDL R20, [R1] ;  /* 0x0000000001147983 */ /* 0x000f220000100800 */
[----:B------:R-:W5:Y:S01]  /*100f0*/  S2R R34, SR_TID.X ;  /* 0x0000000000227919 */ /* 0x000f620000002100 */
[----:B0-----:R-:W-:-:S04]  /*10100*/  LOP3.LUT R2, R2, 0x7f, RZ, 0xc0, !PT ;  /* 0x0000007f02027812 */ /* 0x001fc800078ec0ff */
[----:B------:R-:W-:Y:S02]  /*10110*/  SHF.R.U32.HI R0, RZ, 0x3, R2 ;  /* 0x00000003ff007819 */ /* 0x000fe40000011602 */
[----:B------:R-:W0:Y:S02]  /*10120*/  LDC R2, c[0x0][0x448] ;  /* 0x00011200ff027b82 */ /* 0x000e240000000800 */
[----:B0-----:R-:W-:Y:S01]  /*10130*/  ISETP.NE.AND P6, PT, R2, 0x1, PT ;  /* 0x000000010200780c */ /* 0x001fe20003fc5270 */
[----:B-----5:R-:W-:-:S12]  /*10140*/  IMAD.SHL.U32 R34, R34, 0x10, RZ ;  /* 0x0000001022227824 */ /* 0x020fd800078e00ff */
[----:B------:R-:W0:Y:S08]  /*10150*/  @P6 LDC R3, c[0x0][0x44c] ;  /* 0x00011300ff036b82 */ /* 0x000e300000000800 */
[----:B------:R-:W5:Y:S01]  /*10160*/  @P6 LDC R2, c[0x0][0x450] ;  /* 0x00011400ff026b82 */ /* 0x000f620000000800 */
[----:B------:R-:W-:-:S05]  /*10170*/  LOP3.LUT R34, R0, 0x70, R34, 0xf8, !PT ;  /* 0x0000007000227812 */ /* 0x000fca00078ef822 */
[----:B------:R-:W-:-:S04]  /*10180*/  IMAD R34, R17, 0x80, R34 ;  /* 0x0000008011227824 */ /* 0x000fc800078e0222 */
[----:B------:R-:W-:Y:S02]  /*10190*/  IMAD.MOV.U32 R0, RZ, RZ, R34 ;  /* 0x000000ffff007224 */ /* 0x000fe400078e0022 */
[----:B0-----:R-:W-:-:S05]  /*101a0*/  @P6 IMAD.HI.U32 R3, R34, R3, RZ ;  /* 0x0000000322036227 */ /* 0x001fca00078e00ff */
[----:B-----5:R-:W-:Y:S01]  /*101b0*/  @P6 SHF.R.U32.HI R0, RZ, R2, R3 ;  /* 0x00000002ff006219 */ /* 0x020fe20000011603 */
[----:B------:R-:W-:Y:S01]  /*101c0*/  IMAD.WIDE.U32 R2, R35, UR4, RZ ;  /* 0x0000000423027c25 */ /* 0x000fe2000f8e00ff */
[----:B------:R-:W0:Y:S03]  /*101d0*/  S2R R6, SR_TID.X ;  /* 0x0000000000067919 */ /* 0x000e260000002100 */
[----:B--2---:R-:W-:-:S04]  /*101e0*/  IMAD R4, R4, UR4, RZ ;  /* 0x0000000404047c24 */ /* 0x004fc8000f8e02ff */
[----:B------:R-:W-:Y:S01]  /*101f0*/  IMAD R4, R35, UR5, R4 ;  /* 0x0000000523047c24 */ /* 0x000fe2000f8e0204 */
[----:B------:R-:W-:-:S03]  /*10200*/  ULDC.64 UR4, c[0x0][0x2d8] ;  /* 0x0000b60000047ab9 */ /* 0x000fc60000000a00 */
[----:B------:R-:W-:Y:S02]  /*10210*/  IMAD.IADD R3, R3, 0x1, R4 ;  /* 0x0000000103037824 */ /* 0x000fe400078e0204 */
[----:B------:R-:W-:Y:S02]  /*10220*/  IMAD R4, R28, UR4, RZ ;  /* 0x000000041c047c24 */ /* 0x000fe4000f8e02ff */
[----:B------:R-:W-:-:S04]  /*10230*/  IMAD.WIDE.U32 R2, R18, UR4, R2 ;  /* 0x0000000412027c25 */ /* 0x000fc8000f8e0002 */
[----:B------:R-:W-:Y:S01]  /*10240*/  IMAD R4, R18, UR5, R4 ;  /* 0x0000000512047c24 */ /* 0x000fe2000f8e0204 */
[----:B------:R-:W-:-:S04]  /*10250*/  ULDC.64 UR4, c[0x0][0x2e0] ;  /* 0x0000b80000047ab9 */ /* 0x000fc80000000a00 */
[----:B------:R-:W-:Y:S01]  /*10260*/  IADD3 R3, R3, R4, RZ ;  /* 0x0000000403037210 */ /* 0x000fe20007ffe0ff */
[----:B------:R-:W-:-:S04]  /*10270*/  IMAD R4, R21, UR4, RZ ;  /* 0x0000000415047c24 */ /* 0x000fc8000f8e02ff */
[C---:B----4-:R-:W-:Y:S02]  /*10280*/  IMAD R4, R20.reuse, UR5, R4 ;  /* 0x0000000514047c24 */ /* 0x050fe4000f8e0204 */
        /* <DEDUP_REMOVED lines=9> */
[----:B---3--:R-:W-:Y:S02]  /*10320*/  IMAD R0, R5, R0, R34 ;  /* 0x0000000005007224 */ /* 0x008fe400078e0222 */
[----:B------:R-:W-:-:S03]  /*10330*/  IMAD.IADD R3, R3, 0x1, R4 ;  /* 0x0000000103037824 */ /* 0x000fc600078e0204 */
[----:B------:R-:W-:Y:S01]  /*10340*/  SHF.R.S32.HI R4, RZ, 0x1f, R0 ;  /* 0x0000001fff047819 */ /* 0x000fe20000011400 */
[----:B------:R-:W-:-:S04]  /*10350*/  IMAD.WIDE.U32 R2, R0, UR4, R2 ;  /* 0x0000000400027c25 */ /* 0x000fc8000f8e0002 */
[----:B------:R-:W-:-:S04]  /*10360*/  IMAD R4, R4, UR4, RZ ;  /* 0x0000000404047c24 */ /* 0x000fc8000f8e02ff */
[----:B------:R-:W-:Y:S01]  /*10370*/  IMAD R4, R0, UR5, R4 ;  /* 0x0000000500047c24 */ /* 0x000fe2000f8e0204 */
[----:B------:R-:W-:Y:S01]  /*10380*/  ULDC.64 UR4, c[0x0][0x280] ;  /* 0x0000a00000047ab9 */ /* 0x000fe20000000a00 */
[----:B0-----:R-:W-:Y:S01]  /*10390*/  IMAD.SHL.U32 R20, R6, 0x8, RZ ;  /* 0x0000000806147824 */ /* 0x001fe200078e00ff */
[----:B------:R-:W-:Y:S01]  /*103a0*/  LEA R0, P0, R2, UR4, 0x1 ;  /* 0x0000000402007c11 */ /* 0x000fe2000f8008ff */
[----:B------:R-:W-:Y:S01]  /*103b0*/  IMAD.IADD R4, R3, 0x1, R4 ;  /* 0x0000000103047824 */ /* 0x000fe200078e0204 */
[----:B------:R-:W-:Y:S02]  /*103c0*/  ULDC UR4, c[0x0][0x2b8] ;  /* 0x0000ae0000047ab9 */ /* 0x000fe40000000800 */
[----:B------:R-:W-:Y:S02]  /*103d0*/  LOP3.LUT R20, R20, 0x38, RZ, 0xc0, !PT ;  /* 0x0000003814147812 */ /* 0x000fe400078ec0ff */
[----:B------:R-:W-:Y:S01]  /*103e0*/  LEA.HI.X R4, R2, UR5, R4, 0x1, P0 ;  /* 0x0000000502047c11 */ /* 0x000fe200080f0c04 */
[----:B------:R-:W-:Y:S01]  /*103f0*/  UMOV UR5, 0xffffffff ;  /* 0xffffffff00057882 */ /* 0x000fe20000000000 */
[----:B------:R-:W-:-:S02]  /*10400*/  LOP3.LUT R21, R6, 0x7f, RZ, 0xc0, !PT ;  /* 0x0000007f06157812 */ /* 0x000fc400078ec0ff */
[----:B------:R-:W-:Y:S02]  /*10410*/  ISETP.GE.AND P0, PT, R20, UR4, PT ;  /* 0x0000000414007c0c */ /* 0x000fe4000bf06270 */
[----:B------:R-:W-:Y:S01]  /*10420*/  SHF.R.U32.HI R21, RZ, 0x3, R21 ;  /* 0x00000003ff157819 */ /* 0x000fe20000011615 */
[----:B------:R-:W-:Y:S10]  /*10430*/  BRA.DIV UR5, `(.L_x_5742) ;  /* 0x0000004605ac7947 */ /* 0x000ff4000b800000 */
[----:B------:R-:W2:Y:S01]  /*10440*/  LDL.LU R2, [R1+0x4] ;  /* 0x0000040001027983 */ /* 0x000ea20000300800 */
[----:B------:R-:W-:Y:S02]  /*10450*/  LEA R17, R17, R21, 0x7 ;  /* 0x0000001511117211 */ /* 0x000fe400078e38ff */
[----:B------:R-:W-:Y:S01]  /*10460*/  LOP3.LUT R23, R23, 0xffffdfff, RZ, 0xc0, !PT ;  /* 0xffffdfff17177812 */ /* 0x000fe200078ec0ff */
[----:B------:R-:W0:Y:S02]  /*10470*/  SHFL.IDX PT, R9, R0, RZ, 0x181f ;  /* 0x00181fff00097589 */ /* 0x000e2400000e0000 */
[----:B------:R-:W-:Y:S02]  /*10480*/  VIADD R7, R17, 0x10 ;  /* 0x0000001011077836 */ /* 0x000fe40000000000 */
[----:B------:R-:W3:Y:S04]  /*10490*/  SHFL.IDX PT, R3, R4, RZ, 0x181f ;  /* 0x00181fff04037589 */ /* 0x000ee800000e0000 */
[----:B------:R-:W4:Y:S04]  /*104a0*/  SHFL.IDX PT, R6, R0, 0x1, 0x181f ;  /* 0x00381f0000067f89 */ /* 0x000f2800000e0000 */
[----:B------:R-:W-:Y:S04]  /*104b0*/  SHFL.IDX PT, R10, R0, 0x2, 0x181f ;  /* 0x00581f00000a7f89 */ /* 0x000fe800000e0000 */
[----:B------:R-:W-:Y:S01]  /*104c0*/  SHFL.IDX PT, R11, R0, 0x3, 0x181f ;  /* 0x00781f00000b7f89 */ /* 0x000fe200000e0000 */
[----:B--2---:R-:W-:-:S03]  /*104d0*/  IMAD R5, R2, R5, RZ ;  /* 0x0000000502057224 */ /* 0x004fc600078e02ff */
[----:B------:R-:W2:Y:S02]  /*104e0*/  SHFL.IDX PT, R2, R4, 0x1, 0x181f ;  /* 0x00381f0004027f89 */ /* 0x000ea400000e0000 */
[-C--:B------:R-:W-:Y:S02]  /*104f0*/  ISETP.GE.AND P6, PT, R17, R5.reuse, PT ;  /* 0x000000051100720c */ /* 0x080fe40003fc6270 */
[----:B------:R-:W-:Y:S01]  /*10500*/  ISETP.GE.AND P5, PT, R7, R5, PT ;  /* 0x000000050700720c */ /* 0x000fe20003fa6270 */
[----:B------:R-:W-:-:S05]  /*10510*/  VIADD R7, R17, 0x20 ;  /* 0x0000002011077836 */ /* 0x000fca0000000000 */
[----:B------:R-:W-:-:S05]  /*10520*/  ISETP.GE.AND P3, PT, R7, R5, PT ;  /* 0x000000050700720c */ /* 0x000fca0003f66270 */
[----:B0-----:R-:W-:Y:S02]  /*10530*/  @!P6 LEA R9, P1, R20, R9, 0x1 ;  /* 0x000000091409e211 */ /* 0x001fe400078208ff */
[----:B------:R-:W-:-:S03]  /*10540*/  @P6 LOP3.LUT R23, R23, 0x2000, RZ, 0xfc, !PT ;  /* 0x0000200017176812 */ /* 0x000fc600078efcff */
[----:B---3--:R-:W-:Y:S01]  /*10550*/  @!P6 IMAD.X R3, RZ, RZ, R3, P1 ;  /* 0x000000ffff03e224 */ /* 0x008fe200008e0603 */
[----:B----4-:R-:W-:Y:S02]  /*10560*/  @!P5 LEA R6, P1, R20, R6, 0x1 ;  /* 0x000000061406d211 */ /* 0x010fe400078208ff */
[----:B------:R-:W-:-:S03]  /*10570*/  LOP3.LUT R23, R23, 0xffffefff, RZ, 0xc0, !PT ;  /* 0xffffefff17177812 */ /* 0x000fc600078ec0ff */
        /* <DEDUP_REMOVED lines=8> */
[----:B------:R-:W-:-:S04]  /*10600*/  IADD3 R2, R17, 0x30, RZ ;  /* 0x0000003011027810 */ /* 0x000fc80007ffe0ff */
        /* <DEDUP_REMOVED lines=12> */
[----:B--2---:R-:W-:-:S05]  /*106d0*/  @!P4 LEA R14, P1, R20, R11, 0x1 ;  /* 0x0000000b140ec211 */ /* 0x004fca00078208ff */
[----:B0-----:R-:W-:Y:S02]  /*106e0*/  @!P4 IMAD.X R11, RZ, RZ, R2, P1 ;  /* 0x000000ffff0bc224 */ /* 0x001fe400008e0602 */
[----:B------:R-:W-:-:S05]  /*106f0*/  @!P6 IMAD.MOV.U32 R2, RZ, RZ, R9 ;  /* 0x000000ffff02e224 */ /* 0x000fca00078e0009 */
[----:B------:R0:W-:Y:S02]  /*10700*/  @!P6 LDGSTS.E.BYPASS.LTC128B.128 [R26+0x18400], desc[UR36][R2.64], !P0 ;  /* 0x18400000021aefae */ /* 0x0001e4000c101d64 */
[----:B0-----:R-:W-:Y:S01]  /*10710*/  @!P5 IMAD.MOV.U32 R2, RZ, RZ, R6 ;  /* 0x000000ffff02d224 */ /* 0x001fe200078e0006 */
[----:B------:R-:W-:Y:S01]  /*10720*/  @!P5 MOV R3, R8 ;  /* 0x000000080003d202 */ /* 0x000fe20000000f00 */
[----:B------:R-:W-:Y:S04]  /*10730*/  SHFL.IDX PT, R6, R0, 0x6, 0x181f ;  /* 0x00d81f0000067f89 */ /* 0x000fe800000e0000 */
[----:B------:R0:W-:Y:S04]  /*10740*/  @!P5 LDGSTS.E.BYPASS.LTC128B.128 [R26+0x18c00], desc[UR36][R2.64], !P0 ;  /* 0x18c00000021adfae */ /* 0x0001e8000c101d64 */
[----:B------:R-:W2:Y:S04]  /*10750*/  SHFL.IDX PT, R8, R0, 0x5, 0x181f ;  /* 0x00b81f0000087f89 */ /* 0x000ea800000e0000 */
[----:B------:R-:W-:Y:S01]  /*10760*/  SHFL.IDX PT, R0, R0, 0x7, 0x181f ;  /* 0x00f81f0000007f89 */ /* 0x000fe200000e0000 */
[----:B0-----:R-:W-:-:S02]  /*10770*/  @!P3 IMAD.MOV.U32 R2, RZ, RZ, R10 ;  /* 0x000000ffff02b224 */ /* 0x001fc400078e000a */
[----:B------:R-:W-:Y:S02]  /*10780*/  @!P3 IMAD.MOV.U32 R3, RZ, RZ, R7 ;  /* 0x000000ffff03b224 */ /* 0x000fe400078e0007 */
[----:B------:R-:W0:Y:S04]  /*10790*/  SHFL.IDX PT, R7, R4, 0x5, 0x181f ;  /* 0x00b81f0004077f89 */ /* 0x000e2800000e0000 */
[----:B------:R3:W-:Y:S02]  /*107a0*/  @!P3 LDGSTS.E.BYPASS.LTC128B.128 [R26+0x19400], desc[UR36][R2.64], !P0 ;  /* 0x19400000021abfae */ /* 0x0007e4000c101d64 */
[----:B---3--:R-:W-:Y:S01]  /*107b0*/  VIADD R2, R17, 0x50 ;  /* 0x0000005011027836 */ /* 0x008fe20000000000 */
[----:B------:R-:W-:-:S04]  /*107c0*/  @!P2 MOV R3, R12 ;  /* 0x0000000c0003a202 */ /* 0x000fc80000000f00 */
[----:B------:R-:W-:Y:S01]  /*107d0*/  ISETP.GE.AND P3, PT, R2, R5, PT ;  /* 0x000000050200720c */ /* 0x000fe20003f66270 */
[----:B------:R-:W-:-:S05]  /*107e0*/  @!P2 IMAD.MOV.U32 R2, RZ, RZ, R13 ;  /* 0x000000ffff02a224 */ /* 0x000fca00078e000d */
[----:B------:R3:W-:Y:S07]  /*107f0*/  @!P2 LDGSTS.E.BYPASS.LTC128B.128 [R26+0x19c00], desc[UR36][R2.64], !P0 ;  /* 0x19c00000021aafae */ /* 0x0007ee000c101d64 */
[----:B--2---:R-:W-:Y:S02]  /*10800*/  @!P3 LEA R8, P1, R20, R8, 0x1 ;  /* 0x000000081408b211 */ /* 0x004fe400078208ff */
[----:B------:R-:W-:Y:S01]  /*10810*/  @P3 LOP3.LUT R23, R23, 0x80, RZ, 0xfc, !PT ;  /* 0x0000008017173812 */ /* 0x000fe200078efcff */
[----:B---3--:R-:W2:Y:S01]  /*10820*/  SHFL.IDX PT, R2, R4, 0x6, 0x181f ;  /* 0x00d81f0004027f89 */ /* 0x008ea200000e0000 */
[----:B------:R-:W-:-:S02]  /*10830*/  VIADD R3, R17, 0x60 ;  /* 0x0000006011037836 */ /* 0x000fc40000000000 */
[----:B------:R-:W-:Y:S01]  /*10840*/  LOP3.LUT R23, R23, 0xffffffbf, RZ, 0xc0, !PT ;  /* 0xffffffbf17177812 */ /* 0x000fe200078ec0ff */
[----:B0-----:R-:W-:Y:S01]  /*10850*/  @!P3 IMAD.X R7, RZ, RZ, R7, P1 ;  /* 0x000000ffff07b224 */ /* 0x001fe200008e0607 */
[----:B------:R-:W0:Y:S01]  /*10860*/  SHFL.IDX PT, R4, R4, 0x7, 0x181f ;  /* 0x00f81f0004047f89 */ /* 0x000e2200000e0000 */
[----:B------:R-:W-:Y:S01]  /*10870*/  ISETP.GE.AND P2, PT, R3, R5, PT ;  /* 0x000000050300720c */ /* 0x000fe20003f46270 */
[----:B------:R-:W-:-:S12]  /*10880*/  @!P4 IMAD.MOV.U32 R3, RZ, RZ, R11 ;  /* 0x000000ffff03c224 */ /* 0x000fd800078e000b */
[----:B------:R-:W-:Y:S02]  /*10890*/  @!P2 LEA R6, P1, R20, R6, 0x1 ;  /* 0x000000061406a211 */ /* 0x000fe400078208ff */
[----:B------:R-:W-:-:S03]  /*108a0*/  @P2 LOP3.LUT R23, R23, 0x40, RZ, 0xfc, !PT ;  /* 0x0000004017172812 */ /* 0x000fc600078efcff */
[----:B--2---:R-:W-:Y:S02]  /*108b0*/  @!P2 IMAD.X R9, RZ, RZ, R2, P1 ;  /* 0x000000ffff09a224 */ /* 0x004fe400008e0602 */
[----:B------:R-:W-:-:S05]  /*108c0*/  @!P4 IMAD.MOV.U32 R2, RZ, RZ, R14 ;  /* 0x000000ffff02c224 */ /* 0x000fca00078e000e */
[----:B------:R2:W-:Y:S02]  /*108d0*/  @!P4 LDGSTS.E.BYPASS.LTC128B.128 [R26+0x1a400], desc[UR36][R2.64], !P0 ;  /* 0x1a400000021acfae */ /* 0x0005e4000c101d64 */
[----:B--2---:R-:W-:Y:S01]  /*108e0*/  @!P3 IMAD.MOV.U32 R2, RZ, RZ, R8 ;  /* 0x000000ffff02b224 */ /* 0x004fe200078e0008 */
[----:B------:R-:W-:-:S05]  /*108f0*/  @!P3 MOV R3, R7 ;  /* 0x000000070003b202 */ /* 0x000fca0000000f00 */
[----:B------:R2:W-:Y:S02]  /*10900*/  @!P3 LDGSTS.E.BYPASS.LTC128B.128 [R26+0x1ac00], desc[UR36][R2.64], !P0 ;  /* 0x1ac00000021abfae */ /* 0x0005e4000c101d64 */
[----:B--2---:R-:W-:Y:S02]  /*10910*/  @!P2 IMAD.MOV.U32 R2, RZ, RZ, R6 ;  /* 0x000000ffff02a224 */ /* 0x004fe400078e0006 */
[----:B------:R-:W-:-:S05]  /*10920*/  @!P2 IMAD.MOV.U32 R3, RZ, RZ, R9 ;  /* 0x000000ffff03a224 */ /* 0x000fca00078e0009 */
[----:B0-----:R2:W-:Y:S02]  /*10930*/  @!P2 LDGSTS.E.BYPASS.LTC128B.128 [R26+0x1b400], desc[UR36][R2.64], !P0 ;  /* 0x1b400000021aafae */ /* 0x0015e4000c101d64 */
.L_x_5838:
[----:B------:R-:W-:Y:S01]  /*10940*/  VIADD R17, R17, 0x70 ;  /* 0x0000007011117836 */ /* 0x000fe20000000000 */
[----:B------:R-:W-:-:S04]  /*10950*/  LOP3.LUT R23, R23, 0xffffbfff, RZ, 0xc0, !PT ;  /* 0xffffbfff17177812 */ /* 0x000fc800078ec0ff */
[----:B------:R-:W-:-:S13]  /*10960*/  ISETP.GE.AND P2, PT, R17, R5, PT ;  /* 0x000000051100720c */ /* 0x000fda0003f46270 */
[----:B--2---:R-:W-:Y:S02]  /*10970*/  @!P2 LEA R2, P1, R20, R0, 0x1 ;  /* 0x000000001402a211 */ /* 0x004fe400078208ff */
        /* <DEDUP_REMOVED lines=8> */
.L_x_5743:
        /* <DEDUP_REMOVED lines=28> */
.L_x_5745:
[----:B------:R-:W-:Y:S05]  /*10bc0*/  BSYNC B6 ;  /* 0x0000000000067941 */ /* 0x000fea0003800000 */
.L_x_5744:
[----:B------:R-:W2:Y:S01]  /*10bd0*/  LDL.LU R21, [R1+0x8] ;  /* 0x0000080001157983 */ /* 0x000ea20000300800 */
[----:B0-----:R-:W0:Y:S01]  /*10be0*/  LDC R2, c[0x0][0x448] ;  /* 0x00011200ff027b82 */ /* 0x001e220000000800 */
[----:B------:R-:W-:Y:S02]  /*10bf0*/  ULDC.64 UR4, c[0x0][0x398] ;  /* 0x0000e60000047ab9 */ /* 0x000fe40000000a00 */
[----:B------:R-:W3:Y:S04]  /*10c00*/  LDL.LU R20, [R1+0x10] ;  /* 0x0000100001147983 */ /* 0x000ee80000300800 */
[----:B------:R-:W4:Y:S01]  /*10c10*/  LDL.LU R17, [R1] ;  /* 0x0000000001117983 */ /* 0x000f220000300800 */
        /* <DEDUP_REMOVED lines=23> */
[----:B------:R-:W-:-:S05]  /*10d90*/  IMAD R4, R17, UR5, R4 ;  /* 0x0000000511047c24 */ /* 0x000fca000f8e0204 */
[----:B------:R-:W-:Y:S01]  /*10da0*/  IADD3 R3, R3, R4, RZ ;  /* 0x0000000403037210 */ /* 0x000fe20007ffe0ff */
        /* <DEDUP_REMOVED lines=31> */
[----:B------:R-:W2:Y:S10]  /*10fa0*/  SHFL.IDX PT, R2, R4, RZ, 0x181f ;  /* 0x00181fff04027589 */ /* 0x000eb400000e0000 */
[----:B0-----:R-:W-:-:S02]  /*10fb0*/  @!P6 LEA R5, P0, R8, R14, 0x1 ;  /* 0x0000000e0805e211 */ /* 0x001fc400078008ff */
[----:B------:R-:W0:Y:S02]  /*10fc0*/  SHFL.IDX PT, R14, R0, 0x1, 0x181f ;  /* 0x00381f00000e7f89 */ /* 0x000e2400000e0000 */
[----:B--2---:R-:W-:Y:S01]  /*10fd0*/  @!P6 IADD3.X R3, RZ, R2, RZ, P0, !PT ;  /* 0x00000002ff03e210 */ /* 0x004fe200007fe4ff */
[----:B------:R-:W-:Y:S02]  /*10fe0*/  @!P6 IMAD.MOV.U32 R2, RZ, RZ, R5 ;  /* 0x000000ffff02e224 */ /* 0x000fe400078e0005 */
[----:B------:R-:W2:Y:S04]  /*10ff0*/  SHFL.IDX PT, R5, R4, 0x1, 0x181f ;  /* 0x00381f0004057f89 */ /* 0x000ea800000e0000 */
[----:B------:R-:W-:Y:S04]  /*11000*/  @!P6 LDGSTS.E.BYPASS.LTC128B.128 [R26+0x22400], desc[UR36][R2.64], !P4 ;  /* 0x22400000021aefae */ /* 0x000fe8000e101d64 */
[----:B------:R-:W-:Y:S04]  /*11010*/  @!P6 LDGSTS.E.BYPASS.LTC128B.128 [R26+0x26400], desc[UR36][R2.64+0x80], !P3 ;  /* 0x26400080021aefae */ /* 0x000fe8000d901d64 */
[----:B------:R-:W-:Y:S04]  /*11020*/  @!P6 LDGSTS.E.BYPASS.LTC128B.128 [R26+0x2a400], desc[UR36][R2.64+0x100], !P2 ;  /* 0x2a400100021aefae */ /* 0x000fe8000d101d64 */
[----:B------:R3:W-:Y:S01]  /*11030*/  @!P6 LDGSTS.E.BYPASS.LTC128B.128 [R26+0x2e400], desc[UR36][R2.64+0x180], !P1 ;  /* 0x2e400180021aefae */ /* 0x0007e2000c901d64 */
[----:B------:R-:W-:-:S02]  /*11040*/  LOP3.LUT P6, RZ, R23, 0x80, RZ, 0xc0, !PT ;  /* 0x0000008017ff7812 */ /* 0x000fc400078cc0ff */
[----:B0-----:R-:W-:Y:S02]  /*11050*/  @!P5 LEA R6, P0, R8, R14, 0x1 ;  /* 0x0000000e0806d211 */ /* 0x001fe400078008ff */
[----:B------:R-:W-:Y:S01]  /*11060*/  LOP3.LUT R23, R23, 0xfff7ffff, RZ, 0xc0, !PT ;  /* 0xfff7ffff17177812 */ /* 0x000fe200078ec0ff */
[----:B------:R-:W0:Y:S02]  /*11070*/  SHFL.IDX PT, R14, R0, 0x2, 0x181f ;  /* 0x00581f00000e7f89 */ /* 0x000e2400000e0000 */
[----:B--2---:R-:W-:Y:S02]  /*11080*/  @!P5 IMAD.X R7, RZ, RZ, R5, P0 ;  /* 0x000000ffff07d224 */ /* 0x004fe400000e0605 */
[----:B------:R-:W2:Y:S01]  /*11090*/  SHFL.IDX PT, R5, R4, 0x2, 0x181f ;  /* 0x00581f0004057f89 */ /* 0x000ea200000e0000 */
[----:B---3--:R-:W-:Y:S02]  /*110a0*/  @!P5 IMAD.MOV.U32 R2, RZ, RZ, R6 ;  /* 0x000000ffff02d224 */ /* 0x008fe400078e0006 */
[----:B------:R-:W-:Y:S01]  /*110b0*/  @!P5 IMAD.MOV.U32 R3, RZ, RZ, R7 ;  /* 0x000000ffff03d224 */ /* 0x000fe200078e0007 */
[----:B------:R-:W-:-:S04]  /*110c0*/  @P6 LOP3.LUT R23, R23, 0x80000, RZ, 0xfc, !PT ;  /* 0x0008000017176812 */ /* 0x000fc800078efcff */
[----:B------:R-:W-:Y:S01]  /*110d0*/  @!P5 LDGSTS.E.BYPASS.LTC128B.128 [R26+0x22c00], desc[UR36][R2.64], !P4 ;  /* 0x22c00000021adfae */ /* 0x000fe2000e101d64 */
[----:B------:R-:W-:-:S03]  /*110e0*/  LOP3.LUT P6, RZ, R23, 0x200, RZ, 0xc0, !PT ;  /* 0x0000020017ff7812 */ /* 0x000fc600078cc0ff */
[----:B------:R-:W-:Y:S04]  /*110f0*/  @!P5 LDGSTS.E.BYPASS.LTC128B.128 [R26+0x26c00], desc[UR36][R2.64+0x80], !P3 ;  /* 0x26c00080021adfae */ /* 0x000fe8000d901d64 */
[----:B------:R-:W-:Y:S04]  /*11100*/  @!P5 LDGSTS.E.BYPASS.LTC128B.128 [R26+0x2ac00], desc[UR36][R2.64+0x100], !P2 ;  /* 0x2ac00100021adfae */ /* 0x000fe8000d101d64 */
[----:B------:R3:W-:Y:S01]  /*11110*/  @!P5 LDGSTS.E.BYPASS.LTC128B.128 [R26+0x2ec00], desc[UR36][R2.64+0x180], !P1 ;  /* 0x2ec00180021adfae */ /* 0x0007e2000c901d64 */
[C---:B------:R-:W-:Y:S02]  /*11120*/  LOP3.LUT P5, RZ, R23.reuse, 0x40, RZ, 0xc0, !PT ;  /* 0x0000004017ff7812 */ /* 0x040fe400078ac0ff */
[----:B------:R-:W-:-:S11]  /*11130*/  LOP3.LUT R23, R23, 0xfffbffff, RZ, 0xc0, !PT ;  /* 0xfffbffff17177812 */ /* 0x000fd600078ec0ff */
[----:B------:R-:W-:-:S04]  /*11140*/  @P5 LOP3.LUT R23, R23, 0x40000, RZ, 0xfc, !PT ;  /* 0x0004000017175812 */ /* 0x000fc800078efcff */
[C---:B------:R-:W-:Y:S02]  /*11150*/  LOP3.LUT P5, RZ, R23.reuse, 0x100, RZ, 0xc0, !PT ;  /* 0x0000010017ff7812 */ /* 0x040fe400078ac0ff */
[----:B------:R-:W-:-:S11]  /*11160*/  LOP3.LUT R23, R23, 0xffefffff, RZ, 0xc0, !PT ;  /* 0xffefffff17177812 */ /* 0x000fd600078ec0ff */
[----:B------:R-:W-:-:S04]  /*11170*/  @P5 LOP3.LUT R23, R23, 0x100000, RZ, 0xfc, !PT ;  /* 0x0010000017175812 */ /* 0x000fc800078efcff */
[----:B------:R-:W-:-:S13]  /*11180*/  LOP3.LUT P5, RZ, R23, 0x800, RZ, 0xc0, !PT ;  /* 0x0000080017ff7812 */ /* 0x000fda00078ac0ff */
[----:B0-----:R-:W-:Y:S02]  /*11190*/  @!P5 LEA R6, P0, R8, R14, 0x1 ;  /* 0x0000000e0806d211 */ /* 0x001fe400078008ff */
[----:B------:R-:W0:Y:S02]  /*111a0*/  SHFL.IDX PT, R14, R0, 0x3, 0x181f ;  /* 0x00781f00000e7f89 */ /* 0x000e2400000e0000 */
[----:B---3--:R-:W-:Y:S01]  /*111b0*/  @!P5 MOV R2, R6 ;  /* 0x000000060002d202 */ /* 0x008fe20000000f00 */
[----:B--2---:R-:W-:Y:S02]  /*111c0*/  @!P5 IMAD.X R7, RZ, RZ, R5, P0 ;  /* 0x000000ffff07d224 */ /* 0x004fe400000e0605 */
[----:B------:R-:W2:Y:S02]  /*111d0*/  SHFL.IDX PT, R5, R4, 0x3, 0x181f ;  /* 0x00781f0004057f89 */ /* 0x000ea400000e0000 */
[----:B------:R-:W-:-:S05]  /*111e0*/  @!P5 IMAD.MOV.U32 R3, RZ, RZ, R7 ;  /* 0x000000ffff03d224 */ /* 0x000fca00078e0007 */
[----:B------:R-:W-:Y:S04]  /*111f0*/  @!P5 LDGSTS.E.BYPASS.LTC128B.128 [R26+0x23400], desc[UR36][R2.64], !P4 ;  /* 0x23400000021adfae */ /* 0x000fe8000e101d64 */
[----:B------:R-:W-:Y:S04]  /*11200*/  @!P5 LDGSTS.E.BYPASS.LTC128B.128 [R26+0x27400], desc[UR36][R2.64+0x80], !P3 ;  /* 0x27400080021adfae */ /* 0x000fe8000d901d64 */
[----:B------:R-:W-:Y:S01]  /*11210*/  @!P5 LDGSTS.E.BYPASS.LTC128B.128 [R26+0x2b400], desc[UR36][R2.64+0x100], !P2 ;  /* 0x2b400100021adfae */ /* 0x000fe2000d101d64 */
[----:B0-----:R-:W-:-:S03]  /*11220*/  @!P6 LEA R6, P0, R8, R14, 0x1 ;  /* 0x0000000e0806e211 */ /* 0x001fc600078008ff */
[----:B------:R0:W-:Y:S01]  /*11230*/  @!P5 LDGSTS.E.BYPASS.LTC128B.128 [R26+0x2f400], desc[UR36][R2.64+0x180], !P1 ;  /* 0x2f400180021adfae */ /* 0x0001e2000c901d64 */
[----:B------:R-:W-:-:S03]  /*11240*/  LOP3.LUT P5, RZ, R23, 0x100000, RZ, 0xc0, !PT ;  /* 0x0010000017ff7812 */ /* 0x000fc600078ac0ff */
[----:B------:R-:W3:Y:S01]  /*11250*/  SHFL.IDX PT, R14, R0, 0x4, 0x181f ;  /* 0x00981f00000e7f89 */ /* 0x000ee200000e0000 */
[----:B--2---:R-:W-:-:S03]  /*11260*/  @!P6 IMAD.X R7, RZ, RZ, R5, P0 ;  /* 0x000000ffff07e224 */ /* 0x004fc600000e0605 */
[----:B------:R-:W2:Y:S01]  /*11270*/  SHFL.IDX PT, R5, R4, 0x4, 0x181f ;  /* 0x00981f0004057f89 */ /* 0x000ea200000e0000 */
[----:B0-----:R-:W-:Y:S02]  /*11280*/  @!P6 IMAD.MOV.U32 R2, RZ, RZ, R6 ;  /* 0x000000ffff02e224 */ /* 0x001fe400078e0006 */
[----:B------:R-:W-:-:S05]  /*11290*/  @!P6 IMAD.MOV.U32 R3, RZ, RZ, R7 ;  /* 0x000000ffff03e224 */ /* 0x000fca00078e0007 */
[----:B------:R-:W-:Y:S04]  /*112a0*/  @!P6 LDGSTS.E.BYPASS.LTC128B.128 [R26+0x23c00], desc[UR36][R2.64], !P4 ;  /* 0x23c00000021aefae */ /* 0x000fe8000e101d64 */
[----:B------:R-:W-:Y:S04]  /*112b0*/  @!P6 LDGSTS.E.BYPASS.LTC128B.128 [R26+0x27c00], desc[UR36][R2.64+0x80], !P3 ;  /* 0x27c00080021aefae */ /* 0x000fe8000d901d64 */
[----:B------:R-:W-:Y:S01]  /*112c0*/  @!P6 LDGSTS.E.BYPASS.LTC128B.128 [R26+0x2bc00], desc[UR36][R2.64+0x100], !P2 ;  /* 0x2bc00100021aefae */ /* 0x000fe2000d101d64 */
[----:B---3--:R-:W-:-:S03]  /*112d0*/  @!P5 LEA R6, P0, R8, R14, 0x1 ;  /* 0x0000000e0806d211 */ /* 0x008fc600078008ff */
[----:B------:R-:W0:Y:S02]  /*112e0*/  SHFL.IDX PT, R14, R0, 0x5, 0x181f ;  /* 0x00b81f00000e7f89 */ /* 0x000e2400000e0000 */
[----:B--2---:R-:W-:Y:S02]  /*112f0*/  @!P5 IMAD.X R7, RZ, RZ, R5, P0 ;  /* 0x000000ffff07d224 */ /* 0x004fe400000e0605 */
[----:B------:R-:W2:Y:S04]  /*11300*/  SHFL.IDX PT, R5, R4, 0x5, 0x181f ;  /* 0x00b81f0004057f89 */ /* 0x000ea800000e0000 */
[----:B------:R3:W-:Y:S01]  /*11310*/  @!P6 LDGSTS.E.BYPASS.LTC128B.128 [R26+0x2fc00], desc[UR36][R2.64+0x180], !P1 ;  /* 0x2fc00180021aefae */ /* 0x0007e2000c901d64 */
[----:B------:R-:W-:Y:S02]  /*11320*/  LOP3.LUT P6, RZ, R23, 0x80000, RZ, 0xc0, !PT ;  /* 0x0008000017ff7812 */ /* 0x000fe400078cc0ff */
[----:B---3--:R-:W-:Y:S01]  /*11330*/  @!P5 MOV R2, R6 ;  /* 0x000000060002d202 */ /* 0x008fe20000000f00 */
[----:B------:R-:W-:-:S10]  /*11340*/  @!P5 IMAD.MOV.U32 R3, RZ, RZ, R7 ;  /* 0x000000ffff03d224 */ /* 0x000fd400078e0007 */
[----:B0-----:R-:W-:Y:S02]  /*11350*/  @!P6 LEA R6, P0, R8, R14, 0x1 ;  /* 0x0000000e0806e211 */ /* 0x001fe400078008ff */
[----:B------:R-:W0:Y:S03]  /*11360*/  SHFL.IDX PT, R14, R0, 0x6, 0x181f ;  /* 0x00d81f00000e7f89 */ /* 0x000e2600000e0000 */
[----:B--2---:R-:W-:Y:S01]  /*11370*/  @!P6 IMAD.X R7, RZ, RZ, R5, P0 ;  /* 0x000000ffff07e224 */ /* 0x004fe200000e0605 */
[----:B------:R-:W-:Y:S04]  /*11380*/  @!P5 LDGSTS.E.BYPASS.LTC128B.128 [R26+0x24400], desc[UR36][R2.64], !P4 ;  /* 0x24400000021adfae */ /* 0x000fe8000e101d64 */
[----:B------:R-:W2:Y:S04]  /*11390*/  SHFL.IDX PT, R5, R4, 0x6, 0x181f ;  /* 0x00d81f0004057f89 */ /* 0x000ea800000e0000 */
[----:B------:R-:W-:Y:S04]  /*113a0*/  @!P5 LDGSTS.E.BYPASS.LTC128B.128 [R26+0x28400], desc[UR36][R2.64+0x80], !P3 ;  /* 0x28400080021adfae */ /* 0x000fe8000d901d64 */
[----:B------:R-:W-:Y:S04]  /*113b0*/  @!P5 LDGSTS.E.BYPASS.LTC128B.128 [R26+0x2c400], desc[UR36][R2.64+0x100], !P2 ;  /* 0x2c400100021adfae */ /* 0x000fe8000d101d64 */
[----:B------:R3:W-:Y:S01]  /*113c0*/  @!P5 LDGSTS.E.BYPASS.LTC128B.128 [R26+0x30400], desc[UR36][R2.64+0x180], !P1 ;  /* 0x30400180021adfae */ /* 0x0007e2000c901d64 */
[----:B------:R-:W-:Y:S01]  /*113d0*/  LOP3.LUT P5, RZ, R23, 0x40000, RZ, 0xc0, !PT ;  /* 0x0004000017ff7812 */ /* 0x000fe200078ac0ff */
[----:B---3--:R-:W-:-:S02]  /*113e0*/  @!P6 IMAD.MOV.U32 R2, RZ, RZ, R6 ;  /* 0x000000ffff02e224 */ /* 0x008fc400078e0006 */
[----:B------:R-:W-:-:S10]  /*113f0*/  @!P6 IMAD.MOV.U32 R3, RZ, RZ, R7 ;  /* 0x000000ffff03e224 */ /* 0x000fd400078e0007 */
[----:B0-----:R-:W-:Y:S02]  /*11400*/  @!P5 LEA R6, P0, R8, R14, 0x1 ;  /* 0x0000000e0806d211 */ /* 0x001fe400078008ff */
[----:B------:R0:W3:Y:S03]  /*11410*/  SHFL.IDX PT, R14, R0, 0x7, 0x181f ;  /* 0x00f81f00000e7f89 */ /* 0x0000e600000e0000 */
[----:B--2---:R-:W-:Y:S01]  /*11420*/  @!P5 IMAD.X R7, RZ, RZ, R5, P0 ;  /* 0x000000ffff07d224 */ /* 0x004fe200000e0605 */
[----:B------:R-:W-:Y:S04]  /*11430*/  @!P6 LDGSTS.E.BYPASS.LTC128B.128 [R26+0x24c00], desc[UR36][R2.64], !P4 ;  /* 0x24c00000021aefae */ /* 0x000fe8000e101d64 */
[----:B------:R-:W-:Y:S04]  /*11440*/  @!P6 LDGSTS.E.BYPASS.LTC128B.128 [R26+0x28c00], desc[UR36][R2.64+0x80], !P3 ;  /* 0x28c00080021aefae */ /* 0x000fe8000d901d64 */
[----:B------:R-:W-:Y:S04]  /*11450*/  @!P6 LDGSTS.E.BYPASS.LTC128B.128 [R26+0x2cc00], desc[UR36][R2.64+0x100], !P2 ;  /* 0x2cc00100021aefae */ /* 0x000fe8000d101d64 */
[----:B------:R2:W-:Y:S04]  /*11460*/  @!P6 LDGSTS.E.BYPASS.LTC128B.128 [R26+0x30c00], desc[UR36][R2.64+0x180], !P1 ;  /* 0x30c00180021aefae */ /* 0x0005e8000c901d64 */
[----:B------:R0:W4:Y:S01]  /*11470*/  SHFL.IDX PT, R5, R4, 0x7, 0x181f ;  /* 0x00f81f0004057f89 */ /* 0x00012200000e0000 */
[----:B--2---:R-:W-:Y:S01]  /*11480*/  @!P5 MOV R2, R6 ;  /* 0x000000060002d202 */ /* 0x004fe20000000f00 */
[----:B------:R-:W-:-:S05]  /*11490*/  @!P5 IMAD.MOV.U32 R3, RZ, RZ, R7 ;  /* 0x000000ffff03d224 */ /* 0x000fca00078e0007 */
[----:B------:R0:W-:Y:S04]  /*114a0*/  @!P5 LDGSTS.E.BYPASS.LTC128B.128 [R26+0x25400], desc[UR36][R2.64], !P4 ;  /* 0x25400000021adfae */ /* 0x0001e8000e101d64 */
[----:B------:R0:W-:Y:S04]  /*114b0*/  @!P5 LDGSTS.E.BYPASS.LTC128B.128 [R26+0x29400], desc[UR36][R2.64+0x80], !P3 ;  /* 0x29400080021adfae */ /* 0x0001e8000d901d64 */
[----:B------:R0:W-:Y:S04]  /*114c0*/  @!P5 LDGSTS.E.BYPASS.LTC128B.128 [R26+0x2d400], desc[UR36][R2.64+0x100], !P2 ;  /* 0x2d400100021adfae */ /* 0x0001e8000d101d64 */
[----:B---34-:R0:W-:Y:S02]  /*114d0*/  @!P5 LDGSTS.E.BYPASS.LTC128B.128 [R26+0x31400], desc[UR36][R2.64+0x180], !P1 ;  /* 0x31400180021adfae */ /* 0x0181e4000c901d64 */
.L_x_5856:
[----:B------:R-:W-:Y:S01]  /*114e0*/  LOP3.LUT P0, RZ, R23, 0x4000, RZ, 0xc0, !PT ;  /* 0x0000400017ff7812 */ /* 0x000fe2000780c0ff */
[----:B------:R-:W-:-:S12]  /*114f0*/  BSSY B0, `(.L_x_5747) ;  /* 0x000000b000007945 */ /* 0x000fd80003800000 */
[----:B------:R-:W-:Y:S05]  /*11500*/  @P0 BRA `(.L_x_5748) ;  /* 0x0000000000240947 */ /* 0x000fea0003800000 */
[----:B0-----:R-:W-:-:S05]  /*11510*/  LEA R2, P0, R8, R14, 0x1 ;  /* 0x0000000e08027211 */ /* 0x001fca00078008ff */
[----:B------:R-:W-:-:S05]  /*11520*/  IMAD.X R3, RZ, RZ, R5, P0 ;  /* 0x000000ffff037224 */ /* 0x000fca00000e0605 */
[----:B------:R-:W-:Y:S01]  /*11530*/  @!PT LDS RZ, [RZ] ;  /* 0x00000000fffff984 */ /* 0x000fe20000000800 */
[----:B------:R-:W-:Y:S01]  /*11540*/  @!PT LDS RZ, [RZ] ;  /* 0x00000000fffff984 */ /* 0x000fe20000000800 */
[----:B------:R-:W-:Y:S01]  /*11550*/  @!PT LDS RZ, [RZ] ;  /* 0x00000000fffff984 */ /* 0x000fe20000000800 */
[----:B------:R2:W-:Y:S04]  /*11560*/  LDGSTS.E.BYPASS.LTC128B.128 [R26+0x25c00], desc[UR36][R2.64], !P4 ;  /* 0x25c00000021a7fae */ /* 0x0005e8000e101d64 */
[----:B------:R2:W-:Y:S04]  /*11570*/  LDGSTS.E.BYPASS.LTC128B.128 [R26+0x29c00], desc[UR36][R2.64+0x80], !P3 ;  /* 0x29c00080021a7fae */ /* 0x0005e8000d901d64 */
[----:B------:R2:W-:Y:S04]  /*11580*/  LDGSTS.E.BYPASS.LTC128B.128 [R26+0x2dc00], desc[UR36][R2.64+0x100], !P2 ;  /* 0x2dc00100021a7fae */ /* 0x0005e8000d101d64 */
[----:B------:R2:W-:Y:S02]  /*11590*/  LDGSTS.E.BYPASS.LTC128B.128 [R26+0x31c00], desc[UR36][R2.64+0x180], !P1 ;  /* 0x31c00180021a7fae */ /* 0x0005e4000c901d64 */
.L_x_5748:
[----:B------:R-:W-:Y:S05]  /*115a0*/  BSYNC B0 ;  /* 0x0000000000007941 */ /* 0x000fea0003800000 */
.L_x_5747:
[----:B------:R-:W-:Y:S01]  /*115b0*/  NOP ;  /* 0x0000000000007918 */ /* 0x000fe20000000000 */
[----:B------:R-:W-:-:S13]  /*115c0*/  PLOP3.LUT P0, PT, PT, PT, PT, 0x80, 0x0 ;  /* 0x000000000000781c */ /* 0x000fda0003f0f070 */
.L_x_5749:
        /* <DEDUP_REMOVED lines=18> */
.L_x_5857:
[----:B------:R-:W-:Y:S05]  /*116f0*/  BSYNC B0 ;  /* 0x0000000000007941 */ /* 0x000fea0003800000 */
.L_x_5750:
[----:B------:R-:W-:-:S13]  /*11700*/  LOP3.LUT P0, RZ, R23, 0x400, RZ, 0xc0, !PT ;  /* 0x0000040017ff7812 */ /* 0x000fda000780c0ff */
[----:B------:R-:W-:Y:S05]  /*11710*/  @!P0 BRA `(.L_x_5752) ;  /* 0x0000000000048947 */ /* 0x000fea0003800000 */
[----:B------:R-:W-:Y:S01]  /*11720*/  BPT.TRAP 0x1 ;  /* 0x000000040000795c */ /* 0x000fe20000300000 */
.L_x_5752:
[----:B------:R-:W-:Y:S01]  /*11730*/  SHF.L.U32 R0, R27, 0x1f, RZ ;  /* 0x0000001f1b007819 */ /* 0x000fe200000006ff */
[----:B------:R-:W-:Y:S03]  /*11740*/  BSSY B0, `(.L_x_5753) ;  /* 0x0000003000007945 */ /* 0x000fe60003800000 */
[----:B------:R-:W2:Y:S02]  /*11750*/  SYNCS.PHASECHK.TRANS64.TRYWAIT P0, [R25+URZ+0x32460], R0 ;  /* 0x03246000190075a7 */ /* 0x000ea4000800017f */
[----:B--2---:R-:W-:Y:S05]  /*11760*/  @!P0 BRA `(.L_x_5754) ;  /* 0x0000004800688947 */ /* 0x004fea0003800000 */
.L_x_5858:
[----:B------:R-:W-:Y:S05]  /*11770*/  BSYNC B0 ;  /* 0x0000000000007941 */ /* 0x000fea0003800000 */
.L_x_5753:
        /* <DEDUP_REMOVED lines=11> */
[----:B------:R-:W-:Y:S01]  /*11830*/  IMAD R5, R37, UR5, R0 ;  /* 0x0000000525057c24 */ /* 0x000fe2000f8e0200 */
[----:B------:R-:W-:Y:S01]  /*11840*/  ULDC.64 UR4, c[0x0][0x338] ;  /* 0x0000ce0000047ab9 */ /* 0x000fe20000000a00 */
[----:B------:R-:W-:Y:S02]  /*11850*/  SEL R0, RZ, 0x2, P3 ;  /* 0x00000002ff007807 */ /* 0x000fe40001800000 */
[----:B------:R-:W-:Y:S02]  /*11860*/  IMAD.IADD R3, R3, 0x1, R5 ;  /* 0x0000000103037824 */ /* 0x000fe400078e0205 */
[----:B---3--:R-:W-:Y:S02]  /*11870*/  IMAD R5, R6, UR4, RZ ;  /* 0x0000000406057c24 */ /* 0x008fe4000f8e02ff */
[----:B------:R-:W-:-:S04]  /*11880*/  IMAD.WIDE.U32 R2, R36, UR4, R2 ;  /* 0x0000000424027c25 */ /* 0x000fc8000f8e0002 */
[----:B------:R-:W-:Y:S01]  /*11890*/  IMAD R5, R36, UR5, R5 ;  /* 0x0000000524057c24 */ /* 0x000fe2000f8e0205 */
[----:B------:R-:W-:-:S04]  /*118a0*/  ULDC.64 UR4, c[0x0][0x330] ;  /* 0x0000cc0000047ab9 */ /* 0x000fc80000000a00 */
[----:B------:R-:W-:Y:S01]  /*118b0*/  IADD3 R3, R3, R5, RZ ;  /* 0x0000000503037210 */ /* 0x000fe20007ffe0ff */
[----:B------:R-:W-:-:S04]  /*118c0*/  IMAD R5, R28, UR4, RZ ;  /* 0x000000041c057c24 */ /* 0x000fc8000f8e02ff */
[C---:B------:R-:W-:Y:S02]  /*118d0*/  IMAD R5, R18.reuse, UR5, R5 ;  /* 0x0000000512057c24 */ /* 0x040fe4000f8e0205 */
[----:B------:R-:W-:Y:S01]  /*118e0*/  IMAD.WIDE.U32 R2, R18, UR4, R2 ;  /* 0x0000000412027c25 */ /* 0x000fe2000f8e0002 */
[----:B------:R-:W-:-:S03]  /*118f0*/  ULDC.64 UR4, c[0x0][0x318] ;  /* 0x0000c60000047ab9 */ /* 0x000fc60000000a00 */
[----:B------:R-:W-:Y:S01]  /*11900*/  IMAD.IADD R3, R3, 0x1, R5 ;  /* 0x0000000103037824 */ /* 0x000fe200078e0205 */
        /* <DEDUP_REMOVED lines=9> */
[----:B------:R-:W-:Y:S02]  /*119a0*/  LEA R4, R4, R22, 0x1 ;  /* 0x0000001604047211 */ /* 0x000fe400078e08ff */
        /* <DEDUP_REMOVED lines=68> */
.L_x_5872:
        /* <DEDUP_REMOVED lines=15> */
.L_x_5756:
        /* <DEDUP_REMOVED lines=10> */
.L_x_5757:
[----:B0-----:R-:W2:Y:S01]  /*11f80*/  LDL R2, [R1+0xc] ;  /* 0x00000c0001027983 */ /* 0x001ea20000100800 */
[----:B------:R0:W-:Y:S01]  /*11f90*/  SYNCS.ARRIVE.TRANS64.A1T0 RZ, [R25+URZ+0x32450], RZ ;  /* 0x032450ff19ff79a7 */ /* 0x0001e2000810003f */
[----:B------:R-:W-:Y:S01]  /*11fa0*/  BSSY B0, `(.L_x_5758) ;  /* 0x00000dc000007945 */ /* 0x000fe20003800000 */
[----:B--2---:R-:W-:-:S13]  /*11fb0*/  ISETP.GE.AND P0, PT, R2, 0x2, PT ;  /* 0x000000020200780c */ /* 0x004fda0003f06270 */
[----:B0-----:R-:W-:Y:S05]  /*11fc0*/  @!P0 BRA `(.L_x_5759) ;  /* 0x0000000c00648947 */ /* 0x001fea0003800000 */
[----:B------:R-:W-:-:S07]  /*11fd0*/  IADD3 R21, R2, -0x2, RZ ;  /* 0xfffffffe02157810 */ /* 0x000fce0007ffe0ff */
.L_x_5772:
[----:B0-----:R-:W0:Y:S01]  /*11fe0*/  S2R R2, SR_TID.X ;  /* 0x0000000000027919 */ /* 0x001e220000002100 */
[----:B------:R-:W-:Y:S01]  /*11ff0*/  IMAD R8, R21, 0x60, R32 ;  /* 0x0000006015087824 */ /* 0x000fe200078e0220 */
[----:B------:R-:W-:Y:S02]  /*12000*/  IADD3 R24, R24, 0x1, RZ ;  /* 0x0000000118187810 */ /* 0x000fe40007ffe0ff */
[----:B------:R-:W-:Y:S02]  /*12010*/  LOP3.LUT P1, RZ, R23, 0x400, RZ, 0xc0, !PT ;  /* 0x0000040017ff7812 */ /* 0x000fe4000782c0ff */
        /* <DEDUP_REMOVED lines=38> */
.L_x_5760:
[----:B------:R-:W-:Y:S01]  /*12280*/  IMAD R10, R24, 0x8, R22 ;  /* 0x00000008180a7824 */ /* 0x000fe200078e0216 */
[----:B------:R-:W-:Y:S01]  /*12290*/  SHF.L.U32 R20, R27, 0x1f, RZ ;  /* 0x0000001f1b147819 */ /* 0x000fe200000006ff */
[----:B------:R-:W-:Y:S01]  /*122a0*/  BSSY B1, `(.L_x_5761) ;  /* 0x0000004000017945 */ /* 0x000fe20003800000 */
[----:B------:R-:W-:Y:S02]  /*122b0*/  SHF.R.S32.HI R9, RZ, 0x1f, R5 ;  /* 0x0000001fff097819 */ /* 0x000fe40000011405 */
[----:B------:R-:W0:Y:S02]  /*122c0*/  SYNCS.PHASECHK.TRANS64.TRYWAIT P0, [R10+URZ+0x32440], R20 ;  /* 0x032440140a0075a7 */ /* 0x000e24000800017f */
[----:B0-----:R-:W-:Y:S05]  /*122d0*/  @!P0 BRA `(.L_x_5762) ;  /* 0x0000004400e08947 */ /* 0x001fea0003800000 */
.L_x_5873:
[----:B------:R-:W-:Y:S05]  /*122e0*/  BSYNC B1 ;  /* 0x0000000000017941 */ /* 0x000fea0003800000 */
.L_x_5761:
        /* <DEDUP_REMOVED lines=51> */
.L_x_5887:
        /* <DEDUP_REMOVED lines=8> */
.L_x_5764:
        /* <DEDUP_REMOVED lines=10> */
.L_x_5765:
[----:B------:R3:W-:Y:S01]  /*12740*/  SYNCS.ARRIVE.TRANS64.A1T0 RZ, [R10+URZ+0x32430], RZ ;  /* 0x032430ff0aff79a7 */ /* 0x0007e2000810003f */
[----:B------:R-:W-:Y:S05]  /*12750*/  @!P3 BRA `(.L_x_5766) ;  /* 0x000000000004b947 */ /* 0x000fea0003800000 */
[----:B------:R-:W-:Y:S01]  /*12760*/  BPT.TRAP 0x1 ;  /* 0x000000040000795c */ /* 0x000fe20000300000 */
.L_x_5766:
[----:B------:R-:W4:Y:S01]  /*12770*/  SYNCS.PHASECHK.TRANS64.TRYWAIT P0, [R10+URZ+0x32460], R20 ;  /* 0x032460140a0075a7 */ /* 0x000f22000800017f */
[----:B------:R-:W-:Y:S04]  /*12780*/  BSSY B1, `(.L_x_5767) ;  /* 0x0000002000017945 */ /* 0x000fe80003800000 */
[----:B----4-:R-:W-:Y:S05]  /*12790*/  @!P0 BRA `(.L_x_5768) ;  /* 0x0000004800648947 */ /* 0x010fea0003800000 */
.L_x_5888:
[----:B------:R-:W-:Y:S05]  /*127a0*/  BSYNC B1 ;  /* 0x0000000000017941 */ /* 0x000fea0003800000 */
.L_x_5767:
[----:B------:R-:W-:Y:S01]  /*127b0*/  ULDC.64 UR4, c[0x0][0x328] ;  /* 0x0000ca0000047ab9 */ /* 0x000fe20000000a00 */
[----:B------:R-:W-:Y:S01]  /*127c0*/  LOP3.LUT P5, RZ, R23, 0x1, RZ, 0xc0, !PT ;  /* 0x0000000117ff7812 */ /* 0x000fe200078ac0ff */
[----:B--2---:R-:W-:Y:S01]  /*127d0*/  IMAD R2, R9, UR4, RZ ;  /* 0x0000000409027c24 */ /* 0x004fe2000f8e02ff */
[C---:B------:R-:W-:Y:S01]  /*127e0*/  LOP3.LUT P4, RZ, R23.reuse, 0x10, RZ, 0xc0, !PT ;  /* 0x0000001017ff7812 */ /* 0x040fe2000788c0ff */
[----:B0---4-:R-:W-:Y:S01]  /*127f0*/  IMAD R20, R24, 0x6000, R30 ;  /* 0x0000600018147824 */ /* 0x011fe200078e021e */
        /* <DEDUP_REMOVED lines=15> */
[----:B-1----:R-:W-:Y:S02]  /*128f0*/  IADD3 R25, R5, R3, RZ ;  /* 0x0000000305197210 */ /* 0x002fe40007ffe0ff */
        /* <DEDUP_REMOVED lines=38> */
[----:B------:R1:W-:Y:S01]  /*12b60*/  LDGSTS.E.BYPASS.LTC128B.128 [R20+0x4c00], desc[UR36][R4.64+0x80], !P4 ;  /* 0x04c0008004147fae */ /* 0x0003e2000e101d64 */
[----:B------:R-:W-:-:S03]  /*12b70*/  IADD3.X R3, RZ, R3, RZ, P0, !PT ;  /* 0x00000003ff037210 */ /* 0x000fc600007fe4ff */
[----:B------:R1:W-:Y:S04]  /*12b80*/  LDGSTS.E.BYPASS.LTC128B.128 [R20+0x7c00], desc[UR36][R4.64+0x100], !P3 ;  /* 0x07c0010004147fae */ /* 0x0003e8000d901d64 */
[----:B------:R1:W-:Y:S04]  /*12b90*/  LDGSTS.E.BYPASS.LTC128B.128 [R20+0xac00], desc[UR36][R4.64+0x180], !P1 ;  /* 0x0ac0018004147fae */ /* 0x0003e8000c901d64 */
[----:B------:R1:W-:Y:S04]  /*12ba0*/  LDGSTS.E.BYPASS.LTC128B.128 [R20+0x2400], desc[UR36][R2.64], !P5 ;  /* 0x0240000002147fae */ /* 0x0003e8000e901d64 */
[----:B------:R1:W-:Y:S04]  /*12bb0*/  LDGSTS.E.BYPASS.LTC128B.128 [R20+0x5400], desc[UR36][R2.64+0x80], !P4 ;  /* 0x0540008002147fae */ /* 0x0003e8000e101d64 */
[----:B------:R1:W-:Y:S04]  /*12bc0*/  LDGSTS.E.BYPASS.LTC128B.128 [R20+0x8400], desc[UR36][R2.64+0x100], !P3 ;  /* 0x0840010002147fae */ /* 0x0003e8000d901d64 */
[----:B------:R1:W-:Y:S04]  /*12bd0*/  LDGSTS.E.BYPASS.LTC128B.128 [R20+0xb400], desc[UR36][R2.64+0x180], !P1 ;  /* 0x0b40018002147fae */ /* 0x0003e8000c901d64 */
[----:B------:R1:W0:Y:S02]  /*12be0*/  SHFL.IDX PT, R14, R17, 0x5, 0x181f ;  /* 0x00b81f00110e7f89 */ /* 0x00022400000e0000 */
.L_x_5902:
        /* <DEDUP_REMOVED lines=11> */
.L_x_5770:
        /* <DEDUP_REMOVED lines=10> */
.L_x_5771:
[----:B------:R2:W-:Y:S01]  /*12d40*/  SYNCS.ARRIVE.TRANS64.A1T0 RZ, [R10+URZ+0x32450], RZ ;  /* 0x032450ff0aff79a7 */ /* 0x0005e2000810003f */
[----:B------:R-:W-:Y:S05]  /*12d50*/  @P2 BRA `(.L_x_5772) ;  /* 0xfffffff000a02947 */ /* 0x000fea000383ffff */
.L_x_5759:
[----:B------:R-:W-:Y:S05]  /*12d60*/  BSYNC B0 ;  /* 0x0000000000007941 */ /* 0x000fea0003800000 */
.L_x_5758:
        /* <DEDUP_REMOVED lines=10> */
[----:B------:R-:W4:Y:S01]  /*12e10*/  LDC.64 R2, c[0x0][0xd60] ;  /* 0x00035800ff027b82 */ /* 0x000f220000000a00 */
[----:B------:R-:W0:Y:S02]  /*12e20*/  FLO.U32 R4, UR4 ;  /* 0x0000000400047d00 */ /* 0x000e2400080e0000 */
[----:B0-----:R-:W-:-:S06]  /*12e30*/  ISETP.EQ.U32.AND P1, PT, R4, R5, PT ;  /* 0x000000050400720c */ /* 0x001fcc0003f22070 */
[----:B------:R-:W4:Y:S07]  /*12e40*/  POPC R5, UR4 ;  /* 0x0000000400057d09 */ /* 0x000f2e0008000000 */
[----:B----4-:R-:W4:Y:S01]  /*12e50*/  @P1 ATOMG.E.ADD.STRONG.GPU PT, R3, desc[UR36][R2.64], R5 ;  /* 0x00000005020319a8 */ /* 0x010f2200081ee1e4 */
[----:B------:R-:W0:Y:S02]  /*12e60*/  S2R R6, SR_LTMASK ;  /* 0x0000000000067919 */ /* 0x000e240000003900 */
[----:B0-----:R-:W-:-:S04]  /*12e70*/  LOP3.LUT R6, R6, UR4, RZ, 0xc0, !PT ;  /* 0x0000000406067c12 */ /* 0x001fc8000f8ec0ff */
[----:B------:R-:W0:Y:S01]  /*12e80*/  POPC R7, R6 ;  /* 0x0000000600077309 */ /* 0x000e220000000000 */
[----:B----4-:R-:W0:Y:S02]  /*12e90*/  SHFL.IDX PT, R4, R3, R4, 0x1f ;  /* 0x00001f0403047589 */ /* 0x010e2400000e0000 */
[----:B0-----:R-:W-:-:S07]  /*12ea0*/  IADD3 R16, R4, UR39, R7 ;  /* 0x0000002704107c10 */ /* 0x001fce000fffe007 */
.L_x_5774:
[----:B------:R-:W-:Y:S05]  /*12eb0*/  BSYNC B0 ;  /* 0x0000000000007941 */ /* 0x000fea0003800000 */
.L_x_5773:
[----:B------:R-:W-:Y:S02]  /*12ec0*/  SEL R24, R24, RZ, P0 ;  /* 0x000000ff18187207 */ /* 0x000fe40000000000 */
[----:B------:R-:W-:-:S07]  /*12ed0*/  LOP3.LUT R27, R27, R0, RZ, 0x3c, !PT ;  /* 0x000000001b1b7212 */ /* 0x000fce00078e3cff */
.L_x_5727:
[----:B------:R-:W-:Y:S05]  /*12ee0*/  BSYNC B7 ;  /* 0x0000000000077941 */ /* 0x000fea0003800000 */
.L_x_5725:
[----:B------:R-:W-:-:S13]  /*12ef0*/  LOP3.LUT P0, RZ, R23, 0x20000, RZ, 0xc0, !PT ;  /* 0x0002000017ff7812 */ /* 0x000fda000780c0ff */
[----:B------:R-:W-:Y:S05]  /*12f00*/  @!P0 BRA `(.L_x_5775) ;  /* 0x0000000000248947 */ /* 0x000fea0003800000 */
[----:B------:R-:W-:Y:S05]  /*12f10*/  WARPSYNC.ALL ;  /* 0x0000000000007948 */ /* 0x000fea0003800000 */
[----:B------:R-:W0:Y:S08]  /*12f20*/  S2UR UR5, SR_CgaCtaId ;  /* 0x00000000000579c3 */ /* 0x000e300000008800 */
[----:B------:R-:W-:Y:S06]  /*12f30*/  BAR.SYNC.DEFER_BLOCKING 0x5, 0x180 ;  /* 0x0146000000007b1d */ /* 0x000fec0000010000 */
[----:B------:R-:W-:-:S02]  /*12f40*/  UMOV UR4, 0x400 ;  /* 0x0000040000047882 */ /* 0x000fc40000000000 */
[----:B0-----:R-:W-:-:S06]  /*12f50*/  ULEA UR4, UR5, UR4, 0x18 ;  /* 0x0000000405047291 */ /* 0x001fcc000f8ec03f */
[----:B------:R-:W-:-:S05]  /*12f60*/  IMAD.U32 R22, RZ, RZ, UR4 ;  /* 0x00000004ff167e24 */ /* 0x000fca000f8e00ff */
[----:B------:R0:W4:Y:S01]  /*12f70*/  LDS.128 R16, [R22+0x324d0] ;  /* 0x0324d00016107984 */ /* 0x0001220000000c00 */
[----:B------:R-:W-:Y:S06]  /*12f80*/  BAR.ARV 0x4, 0x180 ;  /* 0x0106000000007b1d */ /* 0x000fec0000002000 */
[----:B------:R-:W-:Y:S05]  /*12f90*/  BRA `(.L_x_5776) ;  /* 0x0000000800cc7947 */ /* 0x000fea0003800000 */
.L_x_5775:
[----:B------:R-:W0:Y:S01]  /*12fa0*/  S2R R0, SR_TID.X ;  /* 0x0000000000007919 */ /* 0x000e220000002100 */
        /* <DEDUP_REMOVED lines=9> */
[----:B------:R-:W4:Y:S01]  /*13040*/  @!P1 LDG.E R2, desc[UR36][R2.64] ;  /* 0x0000002402029981 */ /* 0x000f22000c1e1900 */
[----:B------:R-:W-:Y:S01]  /*13050*/  IMAD.MOV.U32 R5, RZ, RZ, RZ ;  /* 0x000000ffff057224 */ /* 0x000fe200078e00ff */
[C---:B------:R-:W-:Y:S02]  /*13060*/  ISETP.GE.U32.AND P2, PT, R8.reuse, 0x2, PT ;  /* 0x000000020800780c */ /* 0x040fe40003f46070 */
[C---:B------:R-:W-:Y:S01]  /*13070*/  ISETP.GE.U32.AND P3, PT, R8.reuse, 0x4, PT ;  /* 0x000000040800780c */ /* 0x040fe20003f66070 */
[----:B------:R-:W-:Y:S01]  /*13080*/  SHFL.IDX PT, R0, R16, RZ, 0x1f ;  /* 0x00001fff10007589 */ /* 0x000fe200000e0000 */
[C---:B------:R-:W-:Y:S02]  /*13090*/  ISETP.GE.U32.AND P4, PT, R8.reuse, 0x8, PT ;  /* 0x000000080800780c */ /* 0x040fe40003f86070 */
[----:B------:R-:W-:Y:S01]  /*130a0*/  ISETP.GE.U32.AND P5, PT, R8, 0x10, PT ;  /* 0x000000100800780c */ /* 0x000fe20003fa6070 */
[----:B------:R-:W-:Y:S01]  /*130b0*/  SHFL.IDX PT, R4, R16, 0x1, 0x1f ;  /* 0x00201f0010047f89 */ /* 0x000fe200000e0000 */
[----:B----4-:R-:W-:-:S02]  /*130c0*/  @!P1 MOV R5, R2 ;  /* 0x0000000200059202 */ /* 0x010fc40000000f00 */
[----:B------:R-:W-:-:S03]  /*130d0*/  ISETP.NE.AND P1, PT, R8, RZ, PT ;  /* 0x000000ff0800720c */ /* 0x000fc60003f25270 */
        /* <DEDUP_REMOVED lines=15> */
[----:B------:R0:W4:Y:S02]  /*131d0*/  SHFL.IDX PT, R14, R6, 0x1f, 0x1f ;  /* 0x03e01f00060e7f89 */ /* 0x00012400000e0000 */
.L_x_5912:
[----:B------:R-:W-:Y:S02]  /*131e0*/  ULDC UR4, c[0x0][0xd38] ;  /* 0x00034e0000047ab9 */ /* 0x000fe40000000800 */
[----:B------:R-:W-:-:S05]  /*131f0*/  MOV R7, UR4 ;  /* 0x0000000400077c02 */ /* 0x000fca0008000f00 */
[----:B----4-:R-:W-:-:S04]  /*13200*/  IMAD R14, R14, R7, RZ ;  /* 0x000000070e0e7224 */ /* 0x010fc800078e02ff */
[----:B------:R-:W-:-:S05]  /*13210*/  IMAD.IADD R9, R4, 0x1, R14 ;  /* 0x0000000104097824 */ /* 0x000fca00078e020e */
[----:B------:R-:W-:-:S13]  /*13220*/  ISETP.GT.AND P6, PT, R9, R0, PT ;  /* 0x000000000900720c */ /* 0x000fda0003fc4270 */
[----:B------:R-:W-:Y:S05]  /*13230*/  @P6 BRA `(.L_x_5778) ;  /* 0x00000000009c6947 */ /* 0x000fea0003800000 */
.L_x_5783:
[----:B------:R-:W4:Y:S01]  /*13240*/  LDC R2, c[0x0][0xd3c] ;  /* 0x00034f00ff027b82 */ /* 0x000f220000000800 */
[----:B------:R-:W-:-:S05]  /*13250*/  VIADD R19, R19, 0x1f ;  /* 0x0000001f13137836 */ /* 0x000fca0000000000 */
[----:B----4-:R-:W-:-:S13]  /*13260*/  ISETP.GE.AND P6, PT, R19, R2, PT ;  /* 0x000000021300720c */ /* 0x010fda0003fc6270 */
[----:B------:R-:W-:Y:S05]  /*13270*/  @P6 BRA `(.L_x_5779) ;  /* 0x0000000400d06947 */ /* 0x000fea0003800000 */
        /* <DEDUP_REMOVED lines=10> */
.L_x_5781:
[----:B------:R-:W-:Y:S05]  /*13320*/  BSYNC B0 ;  /* 0x0000000000007941 */ /* 0x000fea0003800000 */
.L_x_5780:
[----:B------:R-:W-:-:S03]  /*13330*/  UMOV UR4, 0xffffffff ;  /* 0xffffffff00047882 */ /* 0x000fc60000000000 */
[----:B------:R-:W-:Y:S05]  /*13340*/  BRA.DIV UR4, `(.L_x_5782) ;  /* 0x0000004a047c7947 */ /* 0x000fea000b800000 */
[----:B-----5:R-:W0:Y:S02]  /*13350*/  SHFL.UP PT, R14, R5, 0x1, RZ ;  /* 0x04200000050e7989 */ /* 0x020e2400000e00ff */
[----:B0-----:R-:W-:-:S05]  /*13360*/  SEL R14, R14, RZ, P1 ;  /* 0x000000ff0e0e7207 */ /* 0x001fca0000800000 */
[----:B------:R-:W-:-:S05]  /*13370*/  IMAD.IADD R13, R5, 0x1, R14 ;  /* 0x00000001050d7824 */ /* 0x000fca00078e020e */
[----:B------:R-:W4:Y:S02]  /*13380*/  SHFL.UP PT, R14, R13, 0x2, RZ ;  /* 0x044000000d0e7989 */ /* 0x000f2400000e00ff */
[----:B----4-:R-:W-:-:S04]  /*13390*/  SEL R2, R14, RZ, P2 ;  /* 0x000000ff0e027207 */ /* 0x010fc80001000000 */
        /* <DEDUP_REMOVED lines=11> */
.L_x_5920:
[----:B------:R-:W-:Y:S02]  /*13450*/  ULDC UR4, c[0x0][0xd38] ;  /* 0x00034e0000047ab9 */ /* 0x000fe40000000800 */
[----:B------:R-:W-:-:S04]  /*13460*/  IMAD.U32 R7, RZ, RZ, UR4 ;  /* 0x00000004ff077e24 */ /* 0x000fc8000f8e00ff */
[----:B----4-:R-:W-:-:S04]  /*13470*/  IMAD R14, R14, R7, RZ ;  /* 0x000000070e0e7224 */ /* 0x010fc800078e02ff */
[----:B------:R-:W-:-:S05]  /*13480*/  IMAD.IADD R9, R14, 0x1, R9 ;  /* 0x000000010e097824 */ /* 0x000fca00078e0209 */
[----:B------:R-:W-:-:S13]  /*13490*/  ISETP.GT.AND P6, PT, R9, R0, PT ;  /* 0x000000000900720c */ /* 0x000fda0003fc4270 */
[----:B------:R-:W-:Y:S05]  /*134a0*/  @!P6 BRA `(.L_x_5783) ;  /* 0xfffffffc0064e947 */ /* 0x000fea000383ffff */
.L_x_5778:
[----:B------:R-:W-:Y:S01]  /*134b0*/  IADD3 R16, -R14, R9, RZ ;  /* 0x000000090e107210 */ /* 0x000fe20007ffe1ff */
[----:B------:R-:W-:-:S04]  /*134c0*/  UMOV UR4, 0xffffffff ;  /* 0xffffffff00047882 */ /* 0x000fc80000000000 */
[----:B------:R-:W-:-:S05]  /*134d0*/  IMAD R3, R6, R7, R16 ;  /* 0x0000000706037224 */ /* 0x000fca00078e0210 */
[----:B------:R-:W-:Y:S01]  /*134e0*/  ISETP.GT.AND P6, PT, R3, R0, PT ;  /* 0x000000000300720c */ /* 0x000fe20003fc4270 */
[----:B------:R-:W-:-:S12]  /*134f0*/  BRA.DIV UR4, `(.L_x_5784) ;  /* 0x0000004a04cc7947 */ /* 0x000fd8000b800000 */
[----:B------:R-:W-:-:S04]  /*13500*/  VOTE.ANY R2, PT, !P6 ;  /* 0x0000000000027806 */ /* 0x000fc800070e0100 */
[----:B------:R-:W4:Y:S02]  /*13510*/  POPC R4, R2 ;  /* 0x0000000200047309 */ /* 0x000f240000000000 */
[----:B----4-:R4:W0:Y:S02]  /*13520*/  SHFL.IDX PT, R5, R5, R4, 0x1f ;  /* 0x00001f0405057589 */ /* 0x01082400000e0000 */
.L_x_5924:
[----:B------:R-:W-:Y:S01]  /*13530*/  ISETP.NE.AND P0, PT, R2, RZ, PT ;  /* 0x000000ff0200720c */ /* 0x000fe20003f05270 */
[----:B------:R-:W-:-:S12]  /*13540*/  IMAD.MOV.U32 R14, RZ, RZ, RZ ;  /* 0x000000ffff0e7224 */ /* 0x000fd800078e00ff */
[----:B------:R-:W-:Y:S05]  /*13550*/  @!P0 BRA `(.L_x_5785) ;  /* 0x0000000000108947 */ /* 0x000fea0003800000 */
[----:B------:R-:W-:Y:S01]  /*13560*/  UMOV UR4, 0xffffffff ;  /* 0xffffffff00047882 */ /* 0x000fe20000000000 */
[----:B------:R-:W-:Y:S02]  /*13570*/  VIADD R12, R4, 0xffffffff ;  /* 0xffffffff040c7836 */ /* 0x000fe40000000000 */
[----:B------:R-:W-:Y:S05]  /*13580*/  BRA.DIV UR4, `(.L_x_5786) ;  /* 0x0000004a04f07947 */ /* 0x000fea000b800000 */
[----:B------:R0:W0:Y:S02]  /*13590*/  SHFL.IDX PT, R14, R6, R12, 0x1f ;  /* 0x00001f0c060e7589 */ /* 0x00002400000e0000 */
.L_x_5785:
[----:B------:R-:W5:Y:S01]  /*135a0*/  LDC.64 R2, c[0x0][0xd90] ;  /* 0x00036400ff027b82 */ /* 0x000f620000000a00 */
[----:B------:R-:W-:-:S04]  /*135b0*/  IMAD.IADD R19, R4, 0x1, R19 ;  /* 0x0000000104137824 */ /* 0x000fc800078e0213 */
[----:B-----5:R-:W-:-:S05]  /*135c0*/  IMAD.WIDE R2, R19, 0x4, R2 ;  /* 0x0000000413027825 */ /* 0x020fca00078e0202 */
[----:B0-----:R0:W4:Y:S01]  /*135d0*/  LDG.E R6, desc[UR36][R2.64] ;  /* 0x0000002402067981 */ /* 0x001122000c1e1900 */
[----:B------:R-:W-:Y:S01]  /*135e0*/  IMAD R16, R14, R7, R16 ;  /* 0x000000070e107224 */ /* 0x000fe200078e0210 */
[----:B0-----:R-:W-:Y:S01]  /*135f0*/  MOV R2, RZ ;  /* 0x000000ff00027202 */ /* 0x001fe20000000f00 */
[----:B----4-:R-:W-:-:S05]  /*13600*/  IMAD R4, R5, R6, RZ ;  /* 0x0000000605047224 */ /* 0x010fca00078e02ff */
[----:B------:R-:W-:-:S04]  /*13610*/  IABS R8, R4 ;  /* 0x0000000400087213 */ /* 0x000fc80000000000 */
[----:B--23--:R-:W0:Y:S08]  /*13620*/  I2F.RP R10, R8 ;  /* 0x00000008000a7306 */ /* 0x00ce300000209400 */
        /* <DEDUP_REMOVED lines=29> */
[----:B------:R-:W0:Y:S02]  /*13800*/  I2F.RP R8, R7 ;  /* 0x0000000700087306 */ /* 0x000e240000209400 */
[----:B------:R-:W-:-:S06]  /*13810*/  IADD3 R4, RZ, -R4, RZ ;  /* 0x80000004ff047210 */ /* 0x000fcc0007ffe0ff */
        /* <DEDUP_REMOVED lines=20> */
[----:B------:R-:W-:Y:S02]  /*13960*/  @!P1 LOP3.LUT R2, RZ, R6, RZ, 0x33, !PT ;  /* 0x00000006ff029212 */ /* 0x000fe400078e33ff */
[----:B------:R-:W-:-:S05]  /*13970*/  IADD3 R6, -R6, RZ, RZ ;  /* 0x000000ff06067210 */ /* 0x000fca0007ffe1ff */
[----:B------:R-:W-:Y:S01]  /*13980*/  IMAD R18, R2, R6, R9 ;  /* 0x0000000602127224 */ /* 0x000fe200078e0209 */
[----:B------:R-:W-:-:S05]  /*13990*/  LOP3.LUT R2, RZ, R2, RZ, 0x33, !PT ;  /* 0x00000002ff027212 */ /* 0x000fca00078e33ff */
[----:B------:R-:W-:Y:S01]  /*139a0*/  IMAD.IADD R17, R5, 0x1, R2 ;  /* 0x0000000105117824 */ /* 0x000fe200078e0202 */
[----:B------:R-:W-:Y:S06]  /*139b0*/  BRA `(.L_x_5787) ;  /* 0x00000000001c7947 */ /* 0x000fec0003800000 */
.L_x_5779:
[----:B------:R-:W-:Y:S01]  /*139c0*/  UMOV UR4, URZ ;  /* 0x0000003f00047c82 */ /* 0x000fe20008000000 */
[----:B------:R-:W-:Y:S01]  /*139d0*/  UMOV UR5, URZ ;  /* 0x0000003f00057c82 */ /* 0x000fe20008000000 */
[----:B------:R-:W-:Y:S01]  /*139e0*/  ULDC UR6, c[0x0][0xd3c] ;  /* 0x00034f0000067ab9 */ /* 0x000fe20000000800 */
[----:B------:R-:W-:Y:S02]  /*139f0*/  IMAD.MOV.U32 R16, RZ, RZ, R0 ;  /* 0x000000ffff107224 */ /* 0x000fe400078e0000 */
[----:B------:R-:W-:Y:S02]  /*13a00*/  IMAD.U32 R17, RZ, RZ, UR4 ;  /* 0x00000004ff117e24 */ /* 0x000fe4000f8e00ff */
[----:B------:R-:W-:Y:S02]  /*13a10*/  IMAD.U32 R18, RZ, RZ, UR5 ;  /* 0x00000005ff127e24 */ /* 0x000fe4000f8e00ff */
[----:B------:R-:W-:-:S07]  /*13a20*/  IMAD.U32 R19, RZ, RZ, UR6 ;  /* 0x00000006ff137e24 */ /* 0x000fce000f8e00ff */
.L_x_5787:
[----:B------:R-:W4:Y:S01]  /*13a30*/  S2R R0, SR_TID.X ;  /* 0x0000000000007919 */ /* 0x000f220000002100 */
        /* <DEDUP_REMOVED lines=9> */
.L_x_5776:
[----:B------:R-:W-:Y:S02]  /*13ad0*/  ULDC UR4, c[0x0][0xd3c] ;  /* 0x00034f0000047ab9 */ /* 0x000fe40000000800 */
[----:B----4-:R-:W-:-:S13]  /*13ae0*/  ISETP.GE.AND P0, PT, R19, UR4, PT ;  /* 0x0000000413007c0c */ /* 0x010fda000bf06270 */
[----:B------:R-:W-:Y:S05]  /*13af0*/  @!P0 BRA `(.L_x_5788) ;  /* 0xffffffac00508947 */ /* 0x000fea000383ffff */
[----:B------:R-:W-:Y:S05]  /*13b00*/  BSYNC B8 ;  /* 0x0000000000087941 */ /* 0x000fea0003800000 */
.L_x_5721:
[----:B0-----:R-:W4:Y:S01]  /*13b10*/  LDL.LU R0, [R1+0x1c] ;  /* 0x00001c0001007983 */ /* 0x001f220000300800 */
[----:B------:R-:W-:Y:S01]  /*13b20*/  BSSY B0, `(.L_x_5789) ;  /* 0x000000b000007945 */ /* 0x000fe20003800000 */
[----:B------:R-:W0:Y:S01]  /*13b30*/  S2R R5, SR_CgaCtaId ;  /* 0x0000000000057919 */ /* 0x000e220000008800 */
[----:B----4-:R-:W-:-:S04]  /*13b40*/  IADD3 R0, R0, 0x1, RZ ;  /* 0x0000000100007810 */ /* 0x010fc80007ffe0ff */
        /* <DEDUP_REMOVED lines=8> */
.L_x_5927:
[----:B------:R-:W-:Y:S05]  /*13bd0*/  BSYNC B0 ;  /* 0x0000000000007941 */ /* 0x000fea0003800000 */
.L_x_5789:
[----:B------:R-:W-:-:S03]  /*13be0*/  UMOV UR4, 0xffffffff ;  /* 0xffffffff00047882 */ /* 0x000fc60000000000 */
[----:B------:R-:W-:Y:S05]  /*13bf0*/  BRA.DIV UR4, `(.L_x_5791) ;  /* 0x00000046048c7947 */ /* 0x000fea000b800000 */
[----:B0-----:R-:W0:Y:S02]  /*13c00*/  S2R R0, SR_TID.X ;  /* 0x0000000000007919 */ /* 0x001e240000002100 */
[----:B0-----:R-:W-:-:S04]  /*13c10*/  SHF.R.U32.HI R0, RZ, 0x5, R0 ;  /* 0x00000005ff007819 */ /* 0x001fc80000011600 */
[----:B------:R-:W-:-:S05]  /*13c20*/  LOP3.LUT R0, R0, 0x3, RZ, 0xc0, !PT ;  /* 0x0000000300007812 */ /* 0x000fca00078ec0ff */
[----:B------:R0:W4:Y:S02]  /*13c30*/  SHFL.IDX PT, R14, R0, RZ, 0x1f ;  /* 0x00001fff000e7589 */ /* 0x00012400000e0000 */
.L_x_5930:
[----:B----4-:R-:W-:Y:S01]  /*13c40*/  ISETP.NE.AND P0, PT, R14, RZ, PT ;  /* 0x000000ff0e00720c */ /* 0x010fe20003f05270 */
[----:B------:R-:W-:-:S12]  /*13c50*/  BSSY B0, `(.L_x_5792) ;  /* 0x0000026000007945 */ /* 0x000fd80003800000 */
[----:B------:R-:W-:Y:S05]  /*13c60*/  @P0 BRA `(.L_x_5793) ;  /* 0x0000000000900947 */ /* 0x000fea0003800000 */
[----:B------:R-:W-:-:S03]  /*13c70*/  UMOV UR4, 0xffffffff ;  /* 0xffffffff00047882 */ /* 0x000fc60000000000 */
[----:B------:R-:W-:Y:S05]  /*13c80*/  BRA.DIV UR4, `(.L_x_5794) ;  /* 0x00000046049c7947 */ /* 0x000fea000b800000 */
[----:B------:R-:W-:-:S13]  /*13c90*/  ELECT P6, URZ, PT ;  /* 0x00000000003f782f */ /* 0x000fda00038c0000 */
.L_x_5933:
        /* <DEDUP_REMOVED lines=8> */
.L_x_5795:
[C---:B------:R-:W-:Y:S01]  /*13d20*/  IMAD R3, R24.reuse, 0x8, R5 ;  /* 0x0000000818037824 */ /* 0x040fe200078e0205 */
[----:B------:R-:W-:Y:S01]  /*13d30*/  SHF.L.U32 R2, R27, 0x1f, RZ ;  /* 0x0000001f1b027819 */ /* 0x000fe200000006ff */
[----:B------:R-:W-:-:S03]  /*13d40*/  VIADD R24, R24, 0x1 ;  /* 0x0000000118187836 */ /* 0x000fc60000000000 */
[----:B------:R-:W0:Y:S02]  /*13d50*/  SYNCS.PHASECHK.TRANS64.TRYWAIT P1, [R3+URZ+0x32440], R2 ;  /* 0x03244002030075a7 */ /* 0x000e24000802017f */
[----:B------:R-:W-:-:S04]  /*13d60*/  ISETP.NE.AND P2, PT, R24, 0x2, PT ;  /* 0x000000021800780c */ /* 0x000fc80003f45270 */
[----:B------:R-:W-:Y:S01]  /*13d70*/  SEL R0, RZ, 0x1, P2 ;  /* 0x00000001ff007807 */ /* 0x000fe20001000000 */
[----:B0-----:R-:W-:Y:S08]  /*13d80*/  @!P1 BRA `(.L_x_5796) ;  /* 0x00000044007c9947 */ /* 0x001ff00003800000 */
.L_x_5934:
[----:B------:R-:W-:Y:S02]  /*13d90*/  SEL R24, R24, RZ, P2 ;  /* 0x000000ff18187207 */ /* 0x000fe40001000000 */
[----:B------:R-:W-:Y:S01]  /*13da0*/  LOP3.LUT R0, R27, R0, RZ, 0x3c, !PT ;  /* 0x000000001b007212 */ /* 0x000fe200078e3cff */
[----:B------:R-:W-:Y:S06]  /*13db0*/  @!P0 BRA `(.L_x_5797) ;  /* 0x0000000000048947 */ /* 0x000fec0003800000 */
[----:B------:R-:W-:Y:S01]  /*13dc0*/  BPT.TRAP 0x1 ;  /* 0x000000040000795c */ /* 0x000fe20000300000 */
.L_x_5797:
[----:B------:R-:W-:Y:S01]  /*13dd0*/  IMAD R5, R24, 0x8, R5 ;  /* 0x0000000818057824 */ /* 0x000fe200078e0205 */
[----:B------:R-:W-:-:S04]  /*13de0*/  SHF.L.U32 R0, R0, 0x1f, RZ ;  /* 0x0000001f00007819 */ /* 0x000fc800000006ff */
[----:B------:R-:W4:Y:S02]  /*13df0*/  SYNCS.PHASECHK.TRANS64.TRYWAIT P1, [R5+URZ+0x32440], R0 ;  /* 0x03244000050075a7 */ /* 0x000f24000802017f */
[----:B----4-:R-:W-:Y:S05]  /*13e00*/  @!P1 BRA `(.L_x_5798) ;  /* 0x0000004400709947 */ /* 0x010fea0003800000 */
.L_x_5935:
[----:B------:R-:W-:Y:S05]  /*13e10*/  @!P0 BRA `(.L_x_5799) ;  /* 0x0000000000048947 */ /* 0x000fea0003800000 */
[----:B------:R-:W-:Y:S01]  /*13e20*/  BPT.TRAP 0x1 ;  /* 0x000000040000795c */ /* 0x000fe20000300000 */
.L_x_5799:
[----:B------:R-:W5:Y:S02]  /*13e30*/  SYNCS.PHASECHK.TRANS64.TRYWAIT P1, [R3+URZ+0x32460], R2 ;  /* 0x03246002030075a7 */ /* 0x000f64000802017f */
[----:B-----5:R-:W-:Y:S05]  /*13e40*/  @!P1 BRA `(.L_x_5800) ;  /* 0x0000004400749947 */ /* 0x020fea0003800000 */
.L_x_5936:
[----:B------:R-:W-:Y:S05]  /*13e50*/  @!P0 BRA `(.L_x_5801) ;  /* 0x0000000000048947 */ /* 0x000fea0003800000 */
[----:B------:R-:W-:Y:S01]  /*13e60*/  BPT.TRAP 0x1 ;  /* 0x000000040000795c */ /* 0x000fe20000300000 */
.L_x_5801:
[----:B------:R0:W0:Y:S02]  /*13e70*/  SYNCS.PHASECHK.TRANS64.TRYWAIT P0, [R5+URZ+0x32460], R0 ;  /* 0x03246000050075a7 */ /* 0x000024000800017f */
[----:B0-----:R-:W-:Y:S05]  /*13e80*/  @!P0 NANOSLEEP.SYNCS 0x989680 ;  /* 0x009896800000895d */ /* 0x001fea0003900000 */
[----:B------:R-:W0:Y:S02]  /*13e90*/  @!P0 SYNCS.PHASECHK.TRANS64 P0, [R5+URZ+0x32460], R0 ;  /* 0x03246000050085a7 */ /* 0x000e24000800007f */
[----:B0-----:R-:W-:Y:S05]  /*13ea0*/  @!P0 BRA `(.L_x_5801) ;  /* 0xfffffffc00f08947 */ /* 0x001fea000383ffff */
.L_x_5793:
[----:B------:R-:W-:Y:S05]  /*13eb0*/  BSYNC B0 ;  /* 0x0000000000007941 */ /* 0x000fea0003800000 */
.L_x_5792:
[----:B------:R-:W-:Y:S05]  /*13ec0*/  EXIT ;  /* 0x000000000000794d */ /* 0x000fea0003800000 */
.L_x_5656:
[----:B0-----:R-:W-:-:S04]  /*13ed0*/  MOV R3, UR40 ;  /* 0x0000002800037c02 */ /* 0x001fc80008000f00 */
[----:B------:R0:W1:Y:S03]  /*13ee0*/  SYNCS.PHASECHK.TRANS64.TRYWAIT P0, [R3+URZ+0x32400], R0 ;  /* 0x03240000030075a7 */ /* 0x000066000800017f */
[----:B-1----:R-:W-:Y:S05]  /*13ef0*/  @!P0 NANOSLEEP.SYNCS 0x989680 ;  /* 0x009896800000895d */ /* 0x002fea0003900000 */
[----:B------:R-:W1:Y:S02]  /*13f00*/  @!P0 SYNCS.PHASECHK.TRANS64 P0, [R3+URZ+0x32400], R0 ;  /* 0x03240000030085a7 */ /* 0x000e64000800007f */
[----:B-1----:R-:W-:Y:S05]  /*13f10*/  @!P0 BRA `(.L_x_5656) ;  /* 0xfffffffc00ec8947 */ /* 0x002fea000383ffff */
[----:B------:R-:W-:Y:S05]  /*13f20*/  BRA `(.L_x_5802) ;  /* 0xfffffedc00007947 */ /* 0x000fea000383ffff */
.L_x_5660:
[----:B0-----:R-:W-:-:S04]  /*13f30*/  IMAD.U32 R3, RZ, RZ, UR6 ;  /* 0x00000006ff037e24 */ /* 0x001fc8000f8e00ff */
[----:B------:R0:W2:Y:S03]  /*13f40*/  SYNCS.PHASECHK.TRANS64.TRYWAIT P1, [R3+URZ+0x32430], R2 ;  /* 0x03243002030075a7 */ /* 0x0000a6000802017f */
[----:B--2---:R-:W-:Y:S05]  /*13f50*/  @!P1 NANOSLEEP.SYNCS 0x989680 ;  /* 0x009896800000995d */ /* 0x004fea0003900000 */
[----:B------:R-:W2:Y:S02]  /*13f60*/  @!P1 SYNCS.PHASECHK.TRANS64 P1, [R3+URZ+0x32430], R2 ;  /* 0x03243002030095a7 */ /* 0x000ea4000802007f */
[----:B--2---:R-:W-:Y:S05]  /*13f70*/  @!P1 BRA `(.L_x_5660) ;  /* 0xfffffffc00ec9947 */ /* 0x004fea000383ffff */
[----:B------:R-:W-:Y:S05]  /*13f80*/  BRA `(.L_x_5659) ;  /* 0xfffffedc002c7947 */ /* 0x000fea000383ffff */
.L_x_5661:
[----:B0-----:R-:W-:-:S04]  /*13f90*/  IMAD.U32 R3, RZ, RZ, UR40 ;  /* 0x00000028ff037e24 */ /* 0x001fc8000f8e00ff */
[----:B------:R0:W2:Y:S03]  /*13fa0*/  SYNCS.PHASECHK.TRANS64.TRYWAIT P1, [R3+URZ+0x32410], R0 ;  /* 0x03241000030075a7 */ /* 0x0000a6000802017f */
[----:B--2---:R-:W-:Y:S05]  /*13fb0*/  @!P1 NANOSLEEP.SYNCS 0x989680 ;  /* 0x009896800000995d */ /* 0x004fea0003900000 */
[----:B------:R-:W2:Y:S02]  /*13fc0*/  @!P1 SYNCS.PHASECHK.TRANS64 P1, [R3+URZ+0x32410], R0 ;  /* 0x03241000030095a7 */ /* 0x000ea4000802007f */
[----:B--2---:R-:W-:Y:S05]  /*13fd0*/  @!P1 BRA `(.L_x_5661) ;  /* 0xfffffffc00ec9947 */ /* 0x004fea000383ffff */
[----:B------:R-:W-:Y:S05]  /*13fe0*/  BRA `(.L_x_5803) ;  /* 0xfffffedc00d47947 */ /* 0x000fea000383ffff */
.L_x_5665:
[----:B0-----:R-:W-:-:S04]  /*13ff0*/  IMAD.U32 R3, RZ, RZ, UR6 ;  /* 0x00000006ff037e24 */ /* 0x001fc8000f8e00ff */
[----:B------:R0:W3:Y:S03]  /*14000*/  SYNCS.PHASECHK.TRANS64.TRYWAIT P1, [R3+URZ+0x32450], R2 ;  /* 0x03245002030075a7 */ /* 0x0000e6000802017f */
[----:B---3--:R-:W-:Y:S05]  /*14010*/  @!P1 NANOSLEEP.SYNCS 0x989680 ;  /* 0x009896800000995d */ /* 0x008fea0003900000 */
[----:B------:R-:W3:Y:S02]  /*14020*/  @!P1 SYNCS.PHASECHK.TRANS64 P1, [R3+URZ+0x32450], R2 ;  /* 0x03245002030095a7 */ /* 0x000ee4000802007f */
[----:B---3--:R-:W-:Y:S05]  /*14030*/  @!P1 BRA `(.L_x_5665) ;  /* 0xfffffffc00ec9947 */ /* 0x008fea000383ffff */
[----:B------:R-:W-:Y:S05]  /*14040*/  BRA `(.L_x_5664) ;  /* 0xfffffedc00dc7947 */ /* 0x000fea000383ffff */
.L_x_5672:
[----:B-1----:R-:W-:-:S04]  /*14050*/  IMAD.U32 R153, RZ, RZ, UR4 ;  /* 0x00000004ff997e24 */ /* 0x002fc8000f8e00ff */
[----:B------:R1:W2:Y:S03]  /*14060*/  SYNCS.PHASECHK.TRANS64.TRYWAIT P1, [R153+URZ+0x32430], R0 ;  /* 0x03243000990075a7 */ /* 0x0002a6000802017f */
[----:B--2---:R-:W-:Y:S05]  /*14070*/  @!P1 NANOSLEEP.SYNCS 0x989680 ;  /* 0x009896800000995d */ /* 0x004fea0003900000 */
[----:B------:R-:W2:Y:S02]  /*14080*/  @!P1 SYNCS.PHASECHK.TRANS64 P1, [R153+URZ+0x32430], R0 ;  /* 0x03243000990095a7 */ /* 0x000ea4000802007f */
[----:B--2---:R-:W-:Y:S05]  /*14090*/  @!P1 BRA `(.L_x_5672) ;  /* 0xfffffffc00ec9947 */ /* 0x004fea000383ffff */
[----:B------:R-:W-:Y:S05]  /*140a0*/  BRA `(.L_x_5671) ;  /* 0xffffff0400f87947 */ /* 0x000fea000383ffff */
.L_x_5676:
[----:B--2---:R-:W-:-:S04]  /*140b0*/  IMAD.U32 R204, RZ, RZ, UR4 ;  /* 0x00000004ffcc7e24 */ /* 0x004fc8000f8e00ff */
[----:B------:R2:W3:Y:S03]  /*140c0*/  SYNCS.PHASECHK.TRANS64.TRYWAIT P1, [R204+URZ+0x32450], R0 ;  /* 0x03245000cc0075a7 */ /* 0x0004e6000802017f */
[----:B---3--:R-:W-:Y:S05]  /*140d0*/  @!P1 NANOSLEEP.SYNCS 0x989680 ;  /* 0x009896800000995d */ /* 0x008fea0003900000 */
[----:B------:R-:W3:Y:S02]  /*140e0*/  @!P1 SYNCS.PHASECHK.TRANS64 P1, [R204+URZ+0x32450], R0 ;  /* 0x03245000cc0095a7 */ /* 0x000ee4000802007f */
[----:B---3--:R-:W-:Y:S05]  /*140f0*/  @!P1 BRA `(.L_x_5676) ;  /* 0xfffffffc00ec9947 */ /* 0x008fea000383ffff */
[----:B------:R-:W-:Y:S05]  /*14100*/  BRA `(.L_x_5675) ;  /* 0xffffff0800787947 */ /* 0x000fea000383ffff */
.L_x_5684:
[----:B-1----:R-:W-:-:S04]  /*14110*/  MOV R153, UR4 ;  /* 0x0000000400997c02 */ /* 0x002fc80008000f00 */
[----:B------:R1:W2:Y:S03]  /*14120*/  SYNCS.PHASECHK.TRANS64.TRYWAIT P1, [R153+URZ+0x32430], R0 ;  /* 0x03243000990075a7 */ /* 0x0002a6000802017f */
[----:B--2---:R-:W-:Y:S05]  /*14130*/  @!P1 NANOSLEEP.SYNCS 0x989680 ;  /* 0x009896800000995d */ /* 0x004fea0003900000 */
[----:B------:R-:W2:Y:S02]  /*14140*/  @!P1 SYNCS.PHASECHK.TRANS64 P1, [R153+URZ+0x32430], R0 ;  /* 0x03243000990095a7 */ /* 0x000ea4000802007f */
[----:B--2---:R-:W-:Y:S05]  /*14150*/  @!P1 BRA `(.L_x_5684) ;  /* 0xfffffffc00ec9947 */ /* 0x004fea000383ffff */
[----:B------:R-:W-:Y:S05]  /*14160*/  BRA `(.L_x_5683) ;  /* 0xffffff38000c7947 */ /* 0x000fea000383ffff */
.L_x_5688:
[----:B--2---:R-:W-:-:S04]  /*14170*/  IMAD.U32 R205, RZ, RZ, UR4 ;  /* 0x00000004ffcd7e24 */ /* 0x004fc8000f8e00ff */
[----:B------:R2:W3:Y:S03]  /*14180*/  SYNCS.PHASECHK.TRANS64.TRYWAIT P1, [R205+URZ+0x32450], R0 ;  /* 0x03245000cd0075a7 */ /* 0x0004e6000802017f */
[----:B---3--:R-:W-:Y:S05]  /*14190*/  @!P1 NANOSLEEP.SYNCS 0x989680 ;  /* 0x009896800000995d */ /* 0x008fea0003900000 */
[----:B------:R-:W3:Y:S02]  /*141a0*/  @!P1 SYNCS.PHASECHK.TRANS64 P1, [R205+URZ+0x32450], R0 ;  /* 0x03245000cd0095a7 */ /* 0x000ee4000802007f */
[----:B---3--:R-:W-:Y:S05]  /*141b0*/  @!P1 BRA `(.L_x_5688) ;  /* 0xfffffffc00ec9947 */ /* 0x008fea000383ffff */
[----:B------:R-:W-:Y:S05]  /*141c0*/  BRA `(.L_x_5687) ;  /* 0xffffff38008c7947 */ /* 0x000fea000383ffff */
.L_x_5733:
        /* <DEDUP_REMOVED lines=11> */
.L_x_5805:
[----:B------:R-:W-:Y:S05]  /*14280*/  BSYNC B0 ;  /* 0x0000000000007941 */ /* 0x000fea0003800000 */
.L_x_5804:
[----:B------:R-:W-:Y:S05]  /*14290*/  BRA `(.L_x_5806) ;  /* 0xffffffb000787947 */ /* 0x000fea000383ffff */
.L_x_5736:
[----:B0-----:R0:W1:Y:S02]  /*142a0*/  SYNCS.PHASECHK.TRANS64.TRYWAIT P0, [R25+URZ+0x32440], R0 ;  /* 0x03244000190075a7 */ /* 0x001064000800017f */
[----:B-1----:R-:W-:Y:S05]  /*142b0*/  @!P0 NANOSLEEP.SYNCS 0x989680 ;  /* 0x009896800000895d */ /* 0x002fea0003900000 */
[----:B------:R-:W1:Y:S02]  /*142c0*/  @!P0 SYNCS.PHASECHK.TRANS64 P0, [R25+URZ+0x32440], R0 ;  /* 0x03244000190085a7 */ /* 0x000e64000800007f */
[----:B-1----:R-:W-:Y:S05]  /*142d0*/  @!P0 BRA `(.L_x_5736) ;  /* 0xfffffffc00f08947 */ /* 0x002fea000383ffff */
[----:B------:R-:W-:Y:S05]  /*142e0*/  BRA `(.L_x_5807) ;  /* 0xffffffb400307947 */ /* 0x000fea000383ffff */
.L_x_5737:
        /* <DEDUP_REMOVED lines=8> */
.L_x_5809:
[----:B------:R-:W-:Y:S05]  /*14370*/  BSYNC B0 ;  /* 0x0000000000007941 */ /* 0x000fea0003800000 */
.L_x_5808:
        /* <DEDUP_REMOVED lines=9> */
.L_x_5810:
[----:B------:R-:W-:Y:S01]  /*14410*/  MOV R13, R4 ;  /* 0x00000004000d7202 */ /* 0x000fe20000000f00 */
[----:B------:R-:W-:Y:S02]  /*14420*/  IMAD.MOV.U32 R12, RZ, RZ, 0x1 ;  /* 0x00000001ff0c7424 */ /* 0x000fe400078e00ff */
[----:B------:R-:W-:-:S07]  /*14430*/  IMAD.MOV.U32 R3, RZ, RZ, R14 ;  /* 0x000000ffff037224 */ /* 0x000fce00078e000e */
[----:B------:R-:W-:Y:S05]  /*14440*/  WARPSYNC.COLLECTIVE R15, `(.L_x_5811) ;  /* 0x000000000f087348 */ /* 0x000fea0003c00000 */
[----:B------:R0:W1:Y:S02]  /*14450*/  SHFL.IDX P6, R14, R13, R12, R11 ;  /* 0x0000000c0d0e7389 */ /* 0x00006400000c000b */
[----:B01----:R-:W-:Y:S01]  /*14460*/  ENDCOLLECTIVE ;  /* 0x000000000000791b */ /* 0x003fe20003800000 */
.L_x_5811:
        /* <DEDUP_REMOVED lines=15> */
.L_x_5812:
[----:B------:R-:W-:Y:S01]  /*14560*/  @P0 LEA R6, R5, R22, 0x1 ;  /* 0x0000001605060211 */ /* 0x000fe200078e08ff */
[----:B------:R-:W-:Y:S02]  /*14570*/  IMAD.MOV.U32 R13, RZ, RZ, R4 ;  /* 0x000000ffff0d7224 */ /* 0x000fe400078e0004 */
[----:B------:R-:W-:Y:S02]  /*14580*/  IMAD.MOV.U32 R12, RZ, RZ, 0x2 ;  /* 0x00000002ff0c7424 */ /* 0x000fe400078e00ff */
[----:B------:R-:W-:-:S07]  /*14590*/  IMAD.MOV.U32 R3, RZ, RZ, R14 ;  /* 0x000000ffff037224 */ /* 0x000fce00078e000e */
[----:B------:R-:W-:Y:S05]  /*145a0*/  WARPSYNC.COLLECTIVE R15, `(.L_x_5813) ;  /* 0x000000000f087348 */ /* 0x000fea0003c00000 */
[----:B------:R0:W1:Y:S02]  /*145b0*/  SHFL.IDX P6, R14, R13, R12, R11 ;  /* 0x0000000c0d0e7389 */ /* 0x00006400000c000b */
[----:B01----:R-:W-:Y:S01]  /*145c0*/  ENDCOLLECTIVE ;  /* 0x000000000000791b */ /* 0x003fe20003800000 */
.L_x_5813:
        /* <DEDUP_REMOVED lines=15> */
.L_x_5814:
[----:B------:R-:W-:Y:S02]  /*146c0*/  @P0 IMAD R6, R5, 0x2, R22 ;  /* 0x0000000205060824 */ /* 0x000fe400078e0216 */
[----:B------:R-:W-:Y:S02]  /*146d0*/  IMAD.MOV.U32 R13, RZ, RZ, R4 ;  /* 0x000000ffff0d7224 */ /* 0x000fe400078e0004 */
[----:B------:R-:W-:Y:S02]  /*146e0*/  IMAD.MOV.U32 R12, RZ, RZ, 0x3 ;  /* 0x00000003ff0c7424 */ /* 0x000fe400078e00ff */
[----:B------:R-:W-:-:S07]  /*146f0*/  IMAD.MOV.U32 R3, RZ, RZ, R14 ;  /* 0x000000ffff037224 */ /* 0x000fce00078e000e */
[----:B------:R-:W-:Y:S05]  /*14700*/  WARPSYNC.COLLECTIVE R15, `(.L_x_5815) ;  /* 0x000000000f087348 */ /* 0x000fea0003c00000 */
[----:B------:R0:W1:Y:S02]  /*14710*/  SHFL.IDX P6, R14, R13, R12, R11 ;  /* 0x0000000c0d0e7389 */ /* 0x00006400000c000b */
[----:B01----:R-:W-:Y:S01]  /*14720*/  ENDCOLLECTIVE ;  /* 0x000000000000791b */ /* 0x003fe20003800000 */
.L_x_5815:
        /* <DEDUP_REMOVED lines=15> */
.L_x_5816:
[----:B------:R-:W-:Y:S02]  /*14820*/  @P0 IMAD R6, R5, 0x2, R22 ;  /* 0x0000000205060824 */ /* 0x000fe400078e0216 */
[----:B------:R-:W-:Y:S02]  /*14830*/  IMAD.MOV.U32 R13, RZ, RZ, R4 ;  /* 0x000000ffff0d7224 */ /* 0x000fe400078e0004 */
[----:B------:R-:W-:Y:S01]  /*14840*/  IMAD.MOV.U32 R12, RZ, RZ, 0x4 ;  /* 0x00000004ff0c7424 */ /* 0x000fe200078e00ff */
[----:B------:R-:W-:-:S07]  /*14850*/  MOV R3, R14 ;  /* 0x0000000e00037202 */ /* 0x000fce0000000f00 */
[----:B------:R-:W-:Y:S05]  /*14860*/  WARPSYNC.COLLECTIVE R15, `(.L_x_5817) ;  /* 0x000000000f087348 */ /* 0x000fea0003c00000 */
[----:B------:R0:W1:Y:S02]  /*14870*/  SHFL.IDX P6, R14, R13, R12, R11 ;  /* 0x0000000c0d0e7389 */ /* 0x00006400000c000b */
[----:B01----:R-:W-:Y:S01]  /*14880*/  ENDCOLLECTIVE ;  /* 0x000000000000791b */ /* 0x003fe20003800000 */
.L_x_5817:
        /* <DEDUP_REMOVED lines=15> */
.L_x_5818:
[----:B------:R-:W-:Y:S02]  /*14980*/  @P0 IMAD R6, R5, 0x2, R22 ;  /* 0x0000000205060824 */ /* 0x000fe400078e0216 */
[----:B------:R-:W-:Y:S02]  /*14990*/  IMAD.MOV.U32 R13, RZ, RZ, R4 ;  /* 0x000000ffff0d7224 */ /* 0x000fe400078e0004 */
[----:B------:R-:W-:Y:S02]  /*149a0*/  IMAD.MOV.U32 R12, RZ, RZ, 0x5 ;  /* 0x00000005ff0c7424 */ /* 0x000fe400078e00ff */
[----:B------:R-:W-:-:S07]  /*149b0*/  IMAD.MOV.U32 R3, RZ, RZ, R14 ;  /* 0x000000ffff037224 */ /* 0x000fce00078e000e */
[----:B------:R-:W-:Y:S05]  /*149c0*/  WARPSYNC.COLLECTIVE R15, `(.L_x_5819) ;  /* 0x000000000f087348 */ /* 0x000fea0003c00000 */
[----:B------:R0:W1:Y:S02]  /*149d0*/  SHFL.IDX P6, R14, R13, R12, R11 ;  /* 0x0000000c0d0e7389 */ /* 0x00006400000c000b */
[----:B01----:R-:W-:Y:S01]  /*149e0*/  ENDCOLLECTIVE ;  /* 0x000000000000791b */ /* 0x003fe20003800000 */
.L_x_5819:
        /* <DEDUP_REMOVED lines=10> */
.L_x_5820:
[----:B------:R-:W-:Y:S01]  /*14a90*/  @!PT LDS RZ, [RZ] ;  /* 0x00000000fffff984 */ /* 0x000fe20000000800 */
[----:B------:R-:W-:Y:S01]  /*14aa0*/  @!PT LDS RZ, [RZ] ;  /* 0x00000000fffff984 */ /* 0x000fe20000000800 */
[----:B------:R-:W-:Y:S01]  /*14ab0*/  @!PT LDS RZ, [RZ] ;  /* 0x00000000fffff984 */ /* 0x000fe20000000800 */
[----:B------:R0:W-:Y:S01]  /*14ac0*/  @P0 LDGSTS.E.BYPASS.LTC128B.128 [R6+0x1e400], desc[UR36][R2.64], !P2 ;  /* 0x1e40000002060fae */ /* 0x0001e2000d101d64 */
[----:B------:R-:W-:Y:S01]  /*14ad0*/  IMAD.MOV.U32 R0, RZ, RZ, R14 ;  /* 0x000000ffff007224 */ /* 0x000fe200078e000e */
[----:B------:R-:W-:Y:S06]  /*14ae0*/  BRA `(.L_x_5821) ;  /* 0xffffffb000987947 */ /* 0x000fec000383ffff */
.L_x_5742:
[----:B------:R0:W5:Y:S01]  /*14af0*/  LDL.LU R6, [R1+0x4] ;  /* 0x0000040001067983 */ /* 0x0001620000300800 */
[----:B------:R-:W-:Y:S01]  /*14b00*/  IMAD.MOV.U32 R13, RZ, RZ, R4 ;  /* 0x000000ffff0d7224 */ /* 0x000fe200078e0004 */
[----:B------:R-:W-:Y:S01]  /*14b10*/  MOV R15, 0xffffffff ;  /* 0xffffffff000f7802 */ /* 0x000fe20000000f00 */
[----:B------:R-:W-:Y:S01]  /*14b20*/  IMAD.MOV.U32 R12, RZ, RZ, RZ ;  /* 0x000000ffff0c7224 */ /* 0x000fe200078e00ff */
[----:B------:R-:W-:Y:S01]  /*14b30*/  LOP3.LUT R23, R23, 0xffffdfff, RZ, 0xc0, !PT ;  /* 0xffffdfff17177812 */ /* 0x000fe200078ec0ff */
[----:B------:R-:W-:Y:S02]  /*14b40*/  IMAD.MOV.U32 R11, RZ, RZ, 0x181f ;  /* 0x0000181fff0b7424 */ /* 0x000fe400078e00ff */
[----:B------:R-:W-:-:S07]  /*14b50*/  IMAD R17, R17, 0x80, R21 ;  /* 0x0000008011117824 */ /* 0x000fce00078e0215 */
[----:B01---5:R-:W-:Y:S05]  /*14b60*/  WARPSYNC.COLLECTIVE R15, `(.L_x_5822) ;  /* 0x000000000f087348 */ /* 0x023fea0003c00000 */
[----:B------:R2:W3:Y:S02]  /*14b70*/  SHFL.IDX P6, R14, R13, R12, R11 ;  /* 0x0000000c0d0e7389 */ /* 0x0004e400000c000b */
[----:B0123-5:R-:W-:Y:S01]  /*14b80*/  ENDCOLLECTIVE ;  /* 0x000000000000791b */ /* 0x02ffe20003800000 */
.L_x_5822:
[----:B------:R-:W-:Y:S02]  /*14b90*/  IMAD.MOV.U32 R13, RZ, RZ, R0 ;  /* 0x000000ffff0d7224 */ /* 0x000fe400078e0000 */
[----:B------:R-:W-:-:S07]  /*14ba0*/  IMAD.MOV.U32 R3, RZ, RZ, R14 ;  /* 0x000000ffff037224 */ /* 0x000fce00078e000e */
[----:B------:R-:W-:Y:S05]  /*14bb0*/  WARPSYNC.COLLECTIVE R15, `(.L_x_5823) ;  /* 0x000000000f087348 */ /* 0x000fea0003c00000 */
[----:B------:R0:W1:Y:S02]  /*14bc0*/  SHFL.IDX P6, R14, R13, R12, R11 ;  /* 0x0000000c0d0e7389 */ /* 0x00006400000c000b */
[----:B01----:R-:W-:Y:S01]  /*14bd0*/  ENDCOLLECTIVE ;  /* 0x000000000000791b */ /* 0x003fe20003800000 */
.L_x_5823:
[----:B------:R-:W-:Y:S02]  /*14be0*/  IMAD.MOV.U32 R13, RZ, RZ, R4 ;  /* 0x000000ffff0d7224 */ /* 0x000fe400078e0004 */
[----:B------:R-:W-:Y:S02]  /*14bf0*/  IMAD.MOV.U32 R12, RZ, RZ, 0x1 ;  /* 0x00000001ff0c7424 */ /* 0x000fe400078e00ff */
[----:B------:R-:W-:-:S07]  /*14c00*/  IMAD.MOV.U32 R9, RZ, RZ, R14 ;  /* 0x000000ffff097224 */ /* 0x000fce00078e000e */
[----:B------:R-:W-:Y:S05]  /*14c10*/  WARPSYNC.COLLECTIVE R15, `(.L_x_5824) ;  /* 0x000000000f087348 */ /* 0x000fea0003c00000 */
[----:B------:R0:W1:Y:S02]  /*14c20*/  SHFL.IDX P6, R14, R13, R12, R11 ;  /* 0x0000000c0d0e7389 */ /* 0x00006400000c000b */
[----:B01----:R-:W-:Y:S01]  /*14c30*/  ENDCOLLECTIVE ;  /* 0x000000000000791b */ /* 0x003fe20003800000 */
.L_x_5824:
[----:B------:R-:W-:Y:S02]  /*14c40*/  IMAD.MOV.U32 R13, RZ, RZ, R0 ;  /* 0x000000ffff0d7224 */ /* 0x000fe400078e0000 */
[----:B------:R-:W-:-:S05]  /*14c50*/  IMAD R5, R6, R5, RZ ;  /* 0x0000000506057224 */ /* 0x000fca00078e02ff */
[----:B------:R-:W-:-:S13]  /*14c60*/  ISETP.GE.AND P2, PT, R17, R5, PT ;  /* 0x000000051100720c */ /* 0x000fda0003f46270 */
[----:B------:R-:W-:Y:S02]  /*14c70*/  @!P2 LEA R9, P1, R20, R9, 0x1 ;  /* 0x000000091409a211 */ /* 0x000fe400078208ff */
[----:B------:R-:W-:Y:S02]  /*14c80*/  @P2 LOP3.LUT R23, R23, 0x2000, RZ, 0xfc, !PT ;  /* 0x0000200017172812 */ /* 0x000fe400078efcff */
[----:B------:R-:W-:Y:S01]  /*14c90*/  @!P2 MOV R2, R9 ;  /* 0x000000090002a202 */ /* 0x000fe20000000f00 */
[----:B------:R-:W-:Y:S01]  /*14ca0*/  @!P2 IMAD.X R3, RZ, RZ, R3, P1 ;  /* 0x000000ffff03a224 */ /* 0x000fe200008e0603 */
[----:B------:R-:W-:-:S04]  /*14cb0*/  LOP3.LUT R23, R23, 0xffffefff, RZ, 0xc0, !PT ;  /* 0xffffefff17177812 */ /* 0x000fc800078ec0ff */
        /* <DEDUP_REMOVED lines=10> */
.L_x_5825:
[----:B------:R-:W-:Y:S01]  /*14d60*/  @P2 LOP3.LUT R23, R23, 0x1000, RZ, 0xfc, !PT ;  /* 0x0000100017172812 */ /* 0x000fe200078efcff */
[----:B------:R-:W-:Y:S01]  /*14d70*/  IMAD.MOV.U32 R13, RZ, RZ, R4 ;  /* 0x000000ffff0d7224 */ /* 0x000fe200078e0004 */
[----:B------:R-:W-:Y:S02]  /*14d80*/  MOV R12, 0x2 ;  /* 0x00000002000c7802 */ /* 0x000fe40000000f00 */
[----:B------:R-:W-:Y:S02]  /*14d90*/  LOP3.LUT R23, R23, 0xfffff7ff, RZ, 0xc0, !PT ;  /* 0xfffff7ff17177812 */ /* 0x000fe400078ec0ff */
[----:B------:R-:W-:-:S07]  /*14da0*/  MOV R6, R14 ;  /* 0x0000000e00067202 */ /* 0x000fce0000000f00 */
[----:B------:R-:W-:Y:S05]  /*14db0*/  WARPSYNC.COLLECTIVE R15, `(.L_x_5826) ;  /* 0x000000000f087348 */ /* 0x000fea0003c00000 */
[----:B------:R0:W1:Y:S02]  /*14dc0*/  SHFL.IDX P6, R14, R13, R12, R11 ;  /* 0x0000000c0d0e7389 */ /* 0x00006400000c000b */
[----:B01----:R-:W-:Y:S01]  /*14dd0*/  ENDCOLLECTIVE ;  /* 0x000000000000791b */ /* 0x003fe20003800000 */
.L_x_5826:
        /* <DEDUP_REMOVED lines=15> */
.L_x_5827:
[----:B------:R-:W-:Y:S01]  /*14ed0*/  @P2 LOP3.LUT R23, R23, 0x800, RZ, 0xfc, !PT ;  /* 0x0000080017172812 */ /* 0x000fe200078efcff */
[----:B------:R-:W-:-:S03]  /*14ee0*/  IMAD.MOV.U32 R13, RZ, RZ, R4 ;  /* 0x000000ffff0d7224 */ /* 0x000fc600078e0004 */
[----:B------:R-:W-:Y:S01]  /*14ef0*/  LOP3.LUT R23, R23, 0xfffffdff, RZ, 0xc0, !PT ;  /* 0xfffffdff17177812 */ /* 0x000fe200078ec0ff */
[----:B------:R-:W-:Y:S02]  /*14f00*/  IMAD.MOV.U32 R12, RZ, RZ, 0x3 ;  /* 0x00000003ff0c7424 */ /* 0x000fe400078e00ff */
[----:B------:R-:W-:-:S07]  /*14f10*/  IMAD.MOV.U32 R10, RZ, RZ, R14 ;  /* 0x000000ffff0a7224 */ /* 0x000fce00078e000e */
[----:B------:R-:W-:Y:S05]  /*14f20*/  WARPSYNC.COLLECTIVE R15, `(.L_x_5828) ;  /* 0x000000000f087348 */ /* 0x000fea0003c00000 */
[----:B------:R0:W1:Y:S02]  /*14f30*/  SHFL.IDX P6, R14, R13, R12, R11 ;  /* 0x0000000c0d0e7389 */ /* 0x00006400000c000b */
[----:B01----:R-:W-:Y:S01]  /*14f40*/  ENDCOLLECTIVE ;  /* 0x000000000000791b */ /* 0x003fe20003800000 */
.L_x_5828:
        /* <DEDUP_REMOVED lines=15> */
.L_x_5829:
[----:B------:R-:W-:-:S04]  /*15040*/  @P2 LOP3.LUT R23, R23, 0x200, RZ, 0xfc, !PT ;  /* 0x0000020017172812 */ /* 0x000fc800078efcff */
[----:B------:R-:W-:Y:S02]  /*15050*/  LOP3.LUT R23, R23, 0xfffffeff, RZ, 0xc0, !PT ;  /* 0xfffffeff17177812 */ /* 0x000fe400078ec0ff */
[----:B------:R-:W-:-:S04]  /*15060*/  MOV R11, R14 ;  /* 0x0000000e000b7202 */ /* 0x000fc80000000f00 */
[----:B------:R-:W-:Y:S01]  /*15070*/  @!P2 LEA R13, P1, R20, R11, 0x1 ;  /* 0x0000000b140da211 */ /* 0x000fe200078208ff */
[----:B------:R-:W-:-:S04]  /*15080*/  IMAD.MOV.U32 R11, RZ, RZ, 0x181f ;  /* 0x0000181fff0b7424 */ /* 0x000fc800078e00ff */
[----:B------:R-:W-:Y:S02]  /*15090*/  @!P2 IMAD.X R12, RZ, RZ, R2, P1 ;  /* 0x000000ffff0ca224 */ /* 0x000fe400008e0602 */
[----:B------:R-:W-:Y:S02]  /*150a0*/  @!P2 IMAD.MOV.U32 R2, RZ, RZ, R13 ;  /* 0x000000ffff02a224 */ /* 0x000fe400078e000d */
[----:B------:R-:W-:Y:S01]  /*150b0*/  @!P2 IMAD.MOV.U32 R3, RZ, RZ, R12 ;  /* 0x000000ffff03a224 */ /* 0x000fe200078e000c */
[----:B------:R-:W-:Y:S01]  /*150c0*/  MOV R12, 0x4 ;  /* 0x00000004000c7802 */ /* 0x000fe20000000f00 */
[----:B------:R-:W-:-:S03]  /*150d0*/  IMAD.MOV.U32 R13, RZ, RZ, R4 ;  /* 0x000000ffff0d7224 */ /* 0x000fc600078e0004 */
[----:B------:R-:W-:Y:S01]  /*150e0*/  @!PT LDS RZ, [RZ] ;  /* 0x00000000fffff984 */ /* 0x000fe20000000800 */
[----:B------:R-:W-:Y:S01]  /*150f0*/  @!PT LDS RZ, [RZ] ;  /* 0x00000000fffff984 */ /* 0x000fe20000000800 */
[----:B------:R-:W-:Y:S01]  /*15100*/  @!PT LDS RZ, [RZ] ;  /* 0x00000000fffff984 */ /* 0x000fe20000000800 */
[----:B------:R0:W-:Y:S04]  /*15110*/  @!P2 LDGSTS.E.BYPASS.LTC128B.128 [R26+0x19c00], desc[UR36][R2.64], !P0 ;  /* 0x19c00000021aafae */ /* 0x0001e8000c101d64 */
[----:B0-----:R-:W-:Y:S05]  /*15120*/  WARPSYNC.COLLECTIVE R15, `(.L_x_5830) ;  /* 0x000000000f087348 */ /* 0x001fea0003c00000 */
[----:B------:R1:W2:Y:S02]  /*15130*/  SHFL.IDX P6, R14, R13, R12, R11 ;  /* 0x0000000c0d0e7389 */ /* 0x0002a400000c000b */
[----:B012---:R-:W-:Y:S01]  /*15140*/  ENDCOLLECTIVE ;  /* 0x000000000000791b */ /* 0x007fe20003800000 */
.L_x_5830:
[----:B------:R-:W-:-:S05]  /*15150*/  VIADD R2, R17, 0x40 ;  /* 0x0000004011027836 */ /* 0x000fca0000000000 */
[----:B------:R-:W-:Y:S01]  /*15160*/  ISETP.GE.AND P2, PT, R2, R5, PT ;  /* 0x000000050200720c */ /* 0x000fe20003f46270 */
[----:B------:R-:W-:Y:S02]  /*15170*/  IMAD.MOV.U32 R13, RZ, RZ, R0 ;  /* 0x000000ffff0d7224 */ /* 0x000fe400078e0000 */
[----:B------:R-:W-:-:S10]  /*15180*/  IMAD.MOV.U32 R2, RZ, RZ, R14 ;  /* 0x000000ffff027224 */ /* 0x000fd400078e000e */
[----:B------:R-:W-:Y:S05]  /*15190*/  WARPSYNC.COLLECTIVE R15, `(.L_x_5831) ;  /* 0x000000000f087348 */ /* 0x000fea0003c00000 */
[----:B------:R0:W1:Y:S02]  /*151a0*/  SHFL.IDX P6, R14, R13, R12, R11 ;  /* 0x0000000c0d0e7389 */ /* 0x00006400000c000b */
[----:B01----:R-:W-:Y:S01]  /*151b0*/  ENDCOLLECTIVE ;  /* 0x000000000000791b */ /* 0x003fe20003800000 */
.L_x_5831:
[----:B------:R-:W-:-:S04]  /*151c0*/  @P2 LOP3.LUT R23, R23, 0x100, RZ, 0xfc, !PT ;  /* 0x0000010017172812 */ /* 0x000fc800078efcff */
[----:B------:R-:W-:Y:S01]  /*151d0*/  LOP3.LUT R23, R23, 0xffffff7f, RZ, 0xc0, !PT ;  /* 0xffffff7f17177812 */ /* 0x000fe200078ec0ff */
[----:B------:R-:W-:Y:S02]  /*151e0*/  IMAD.MOV.U32 R13, RZ, RZ, R4 ;  /* 0x000000ffff0d7224 */ /* 0x000fe400078e0004 */
[----:B------:R-:W-:Y:S02]  /*151f0*/  IMAD.MOV.U32 R12, RZ, RZ, 0x5 ;  /* 0x00000005ff0c7424 */ /* 0x000fe400078e00ff */
[----:B------:R-:W-:-:S05]  /*15200*/  IMAD.MOV.U32 R11, RZ, RZ, R14 ;  /* 0x000000ffff0b7224 */ /* 0x000fca00078e000e */
[----:B------:R-:W-:-:S05]  /*15210*/  @!P2 LEA R14, P1, R20, R11, 0x1 ;  /* 0x0000000b140ea211 */ /* 0x000fca00078208ff */
[----:B------:R-:W-:Y:S01]  /*15220*/  @!P2 IMAD.X R11, RZ, RZ, R2, P1 ;  /* 0x000000ffff0ba224 */ /* 0x000fe200008e0602 */
[----:B------:R-:W-:-:S03]  /*15230*/  @!P2 MOV R2, R14 ;  /* 0x0000000e0002a202 */ /* 0x000fc60000000f00 */
[----:B------:R-:W-:Y:S02]  /*15240*/  @!P2 IMAD.MOV.U32 R3, RZ, RZ, R11 ;  /* 0x000000ffff03a224 */ /* 0x000fe400078e000b */
[----:B------:R-:W-:-:S03]  /*15250*/  IMAD.MOV.U32 R11, RZ, RZ, 0x181f ;  /* 0x0000181fff0b7424 */ /* 0x000fc600078e00ff */
[----:B------:R-:W-:Y:S01]  /*15260*/  @!PT LDS RZ, [RZ] ;  /* 0x00000000fffff984 */ /* 0x000fe20000000800 */
[----:B------:R-:W-:Y:S01]  /*15270*/  @!PT LDS RZ, [RZ] ;  /* 0x00000000fffff984 */ /* 0x000fe20000000800 */
[----:B------:R-:W-:Y:S01]  /*15280*/  @!PT LDS RZ, [RZ] ;  /* 0x00000000fffff984 */ /* 0x000fe20000000800 */
[----:B------:R0:W-:Y:S04]  /*15290*/  @!P2 LDGSTS.E.BYPASS.LTC128B.128 [R26+0x1a400], desc[UR36][R2.64], !P0 ;  /* 0x1a400000021aafae */ /* 0x0001e8000c101d64 */
[----:B0-----:R-:W-:Y:S05]  /*152a0*/  WARPSYNC.COLLECTIVE R15, `(.L_x_5832) ;  /* 0x000000000f087348 */ /* 0x001fea0003c00000 */
[----:B------:R1:W2:Y:S02]  /*152b0*/  SHFL.IDX P6, R14, R13, R12, R11 ;  /* 0x0000000c0d0e7389 */ /* 0x0002a400000c000b */
[----:B012---:R-:W-:Y:S01]  /*152c0*/  ENDCOLLECTIVE ;  /* 0x000000000000791b */ /* 0x007fe20003800000 */
.L_x_5832:
[----:B------:R-:W-:-:S05]  /*152d0*/  VIADD R2, R17, 0x50 ;  /* 0x0000005011027836 */ /* 0x000fca0000000000 */
[----:B------:R-:W-:Y:S01]  /*152e0*/  ISETP.GE.AND P2, PT, R2, R5, PT ;  /* 0x000000050200720c */ /* 0x000fe20003f46270 */
[----:B------:R-:W-:Y:S01]  /*152f0*/  IMAD.MOV.U32 R13, RZ, RZ, R0 ;  /* 0x000000ffff0d7224 */ /* 0x000fe200078e0000 */
[----:B------:R-:W-:-:S11]  /*15300*/  MOV R7, R14 ;  /* 0x0000000e00077202 */ /* 0x000fd60000000f00 */
[----:B------:R-:W-:Y:S05]  /*15310*/  WARPSYNC.COLLECTIVE R15, `(.L_x_5833) ;  /* 0x000000000f087348 */ /* 0x000fea0003c00000 */
[----:B------:R0:W1:Y:S02]  /*15320*/  SHFL.IDX P6, R14, R13, R12, R11 ;  /* 0x0000000c0d0e7389 */ /* 0x00006400000c000b */
[----:B01----:R-:W-:Y:S01]  /*15330*/  ENDCOLLECTIVE ;  /* 0x000000000000791b */ /* 0x003fe20003800000 */
.L_x_5833:
[----:B------:R-:W-:-:S04]  /*15340*/  @P2 LOP3.LUT R23, R23, 0x80, RZ, 0xfc, !PT ;  /* 0x0000008017172812 */ /* 0x000fc800078efcff */
[----:B------:R-:W-:Y:S02]  /*15350*/  LOP3.LUT R23, R23, 0xffffffbf, RZ, 0xc0, !PT ;  /* 0xffffffbf17177812 */ /* 0x000fe400078ec0ff */
[----:B------:R-:W-:Y:S01]  /*15360*/  MOV R13, R4 ;  /* 0x00000004000d7202 */ /* 0x000fe20000000f00 */
[----:B------:R-:W-:Y:S02]  /*15370*/  IMAD.MOV.U32 R12, RZ, RZ, 0x6 ;  /* 0x00000006ff0c7424 */ /* 0x000fe400078e00ff */
[----:B------:R-:W-:-:S07]  /*15380*/  IMAD.MOV.U32 R8, RZ, RZ, R14 ;  /* 0x000000ffff087224 */ /* 0x000fce00078e000e */
[----:B------:R-:W-:Y:S05]  /*15390*/  WARPSYNC.COLLECTIVE R15, `(.L_x_5834) ;  /* 0x000000000f087348 */ /* 0x000fea0003c00000 */
[----:B------:R0:W1:Y:S02]  /*153a0*/  SHFL.IDX P6, R14, R13, R12, R11 ;  /* 0x0000000c0d0e7389 */ /* 0x00006400000c000b */
[----:B01----:R-:W-:Y:S01]  /*153b0*/  ENDCOLLECTIVE ;  /* 0x000000000000791b */ /* 0x003fe20003800000 */
.L_x_5834:
        /* <DEDUP_REMOVED lines=10> */
[----:B------:R-:W-:Y:S01]  /*15460*/  ISETP.GE.AND P2, PT, R8, R5, PT ;  /* 0x000000050800720c */ /* 0x000fe20003f46270 */
[----:B0-----:R-:W-:-:S12]  /*15470*/  IMAD.MOV.U32 R2, RZ, RZ, R14 ;  /* 0x000000ffff027224 */ /* 0x001fd800078e000e */
[----:B------:R-:W-:Y:S05]  /*15480*/  WARPSYNC.COLLECTIVE R15, `(.L_x_5835) ;  /* 0x000000000f087348 */ /* 0x000fea0003c00000 */
[----:B------:R0:W1:Y:S02]  /*15490*/  SHFL.IDX P6, R14, R13, R12, R11 ;  /* 0x0000000c0d0e7389 */ /* 0x00006400000c000b */
[----:B01----:R-:W-:Y:S01]  /*154a0*/  ENDCOLLECTIVE ;  /* 0x000000000000791b */ /* 0x003fe20003800000 */
.L_x_5835:
[----:B------:R-:W-:Y:S01]  /*154b0*/  @P2 LOP3.LUT R23, R23, 0x40, RZ, 0xfc, !PT ;  /* 0x0000004017172812 */ /* 0x000fe200078efcff */
[----:B------:R-:W-:Y:S02]  /*154c0*/  IMAD.MOV.U32 R13, RZ, RZ, R4 ;  /* 0x000000ffff0d7224 */ /* 0x000fe400078e0004 */
[----:B------:R-:W-:Y:S02]  /*154d0*/  IMAD.MOV.U32 R12, RZ, RZ, 0x7 ;  /* 0x00000007ff0c7424 */ /* 0x000fe400078e00ff */
[----:B------:R-:W-:-:S07]  /*154e0*/  IMAD.MOV.U32 R6, RZ, RZ, R14 ;  /* 0x000000ffff067224 */ /* 0x000fce00078e000e */
[----:B------:R-:W-:Y:S05]  /*154f0*/  WARPSYNC.COLLECTIVE R15, `(.L_x_5836) ;  /* 0x000000000f087348 */ /* 0x000fea0003c00000 */
[----:B------:R0:W1:Y:S02]  /*15500*/  SHFL.IDX P6, R14, R13, R12, R11 ;  /* 0x0000000c0d0e7389 */ /* 0x00006400000c000b */
[----:B01----:R-:W-:Y:S01]  /*15510*/  ENDCOLLECTIVE ;  /* 0x000000000000791b */ /* 0x003fe20003800000 */
.L_x_5836:
        /* <DEDUP_REMOVED lines=13> */
.L_x_5837:
[----:B------:R-:W-:Y:S01]  /*155f0*/  IMAD.MOV.U32 R0, RZ, RZ, R14 ;  /* 0x000000ffff007224 */ /* 0x000fe200078e000e */
[----:B------:R-:W-:Y:S06]  /*15600*/  BRA `(.L_x_5838) ;  /* 0xffffffb000cc7947 */ /* 0x000fec000383ffff */
.L_x_5746:
        /* <DEDUP_REMOVED lines=8> */
.L_x_5840:
[----:B------:R-:W-:Y:S05]  /*15690*/  BSYNC B0 ;  /* 0x0000000000007941 */ /* 0x000fea0003800000 */
.L_x_5839:
        /* <DEDUP_REMOVED lines=9> */
.L_x_5841:
[----:B------:R-:W-:Y:S02]  /*15730*/  IMAD.MOV.U32 R13, RZ, RZ, R4 ;  /* 0x000000ffff0d7224 */ /* 0x000fe400078e0004 */
[----:B------:R-:W-:Y:S01]  /*15740*/  IMAD.MOV.U32 R12, RZ, RZ, 0x1 ;  /* 0x00000001ff0c7424 */ /* 0x000fe200078e00ff */
[----:B------:R-:W-:-:S13]  /*15750*/  @!P5 LEA R5, P0, R8, R14, 0x1 ;  /* 0x0000000e0805d211 */ /* 0x000fda00078008ff */
[----:B------:R-:W-:Y:S05]  /*15760*/  WARPSYNC.COLLECTIVE R15, `(.L_x_5842) ;  /* 0x000000000f087348 */ /* 0x000fea0003c00000 */
[----:B------:R0:W1:Y:S02]  /*15770*/  SHFL.IDX P6, R14, R13, R12, R11 ;  /* 0x0000000c0d0e7389 */ /* 0x00006400000c000b */
[----:B01----:R-:W-:Y:S01]  /*15780*/  ENDCOLLECTIVE ;  /* 0x000000000000791b */ /* 0x003fe20003800000 */
.L_x_5842:
[----:B------:R-:W-:Y:S01]  /*15790*/  @!P5 IMAD.X R3, RZ, RZ, R2, P0 ;  /* 0x000000ffff03d224 */ /* 0x000fe200000e0602 */
[----:B------:R-:W-:-:S05]  /*157a0*/  @!P5 MOV R2, R5 ;  /* 0x000000050002d202 */ /* 0x000fca0000000f00 */
        /* <DEDUP_REMOVED lines=13> */
.L_x_5843:
[----:B------:R-:W-:Y:S02]  /*15880*/  IMAD.MOV.U32 R13, RZ, RZ, R4 ;  /* 0x000000ffff0d7224 */ /* 0x000fe400078e0004 */
[----:B------:R-:W-:Y:S01]  /*15890*/  IMAD.MOV.U32 R12, RZ, RZ, 0x2 ;  /* 0x00000002ff0c7424 */ /* 0x000fe200078e00ff */
[----:B------:R-:W-:-:S13]  /*158a0*/  LOP3.LUT P6, RZ, R23, 0x1000, RZ, 0xc0, !PT ;  /* 0x0000100017ff7812 */ /* 0x000fda00078cc0ff */
[----:B------:R-:W-:-:S04]  /*158b0*/  @!P6 LEA R6, P0, R8, R14, 0x1 ;  /* 0x0000000e0806e211 */ /* 0x000fc800078008ff */
[----:B------:R-:W-:Y:S01]  /*158c0*/  @!P6 MOV R2, R6 ;  /* 0x000000060002e202 */ /* 0x000fe20000000f00 */
[----:B------:R-:W-:-:S04]  /*158d0*/  @!P6 IMAD.X R7, RZ, RZ, R5, P0 ;  /* 0x000000ffff07e224 */ /* 0x000fc800000e0605 */
        /* <DEDUP_REMOVED lines=11> */
.L_x_5844:
[----:B------:R-:W-:Y:S02]  /*15990*/  IMAD.MOV.U32 R13, RZ, RZ, R0 ;  /* 0x000000ffff0d7224 */ /* 0x000fe400078e0000 */
[----:B------:R-:W-:-:S07]  /*159a0*/  IMAD.MOV.U32 R5, RZ, RZ, R14 ;  /* 0x000000ffff057224 */ /* 0x000fce00078e000e */
[----:B------:R-:W-:Y:S05]  /*159b0*/  WARPSYNC.COLLECTIVE R15, `(.L_x_5845) ;  /* 0x000000000f087348 */ /* 0x000fea0003c00000 */
[----:B------:R0:W1:Y:S02]  /*159c0*/  SHFL.IDX P6, R14, R13, R12, R11 ;  /* 0x0000000c0d0e7389 */ /* 0x00006400000c000b */
[----:B01----:R-:W-:Y:S01]  /*159d0*/  ENDCOLLECTIVE ;  /* 0x000000000000791b */ /* 0x003fe20003800000 */
.L_x_5845:
[----:B------:R-:W-:Y:S02]  /*159e0*/  IMAD.MOV.U32 R13, RZ, RZ, R4 ;  /* 0x000000ffff0d7224 */ /* 0x000fe400078e0004 */
[----:B------:R-:W-:Y:S01]  /*159f0*/  IMAD.MOV.U32 R12, RZ, RZ, 0x3 ;  /* 0x00000003ff0c7424 */ /* 0x000fe200078e00ff */
[----:B------:R-:W-:-:S13]  /*15a00*/  @!P5 LEA R6, P0, R8, R14, 0x1 ;  /* 0x0000000e0806d211 */ /* 0x000fda00078008ff */
[----:B------:R-:W-:Y:S05]  /*15a10*/  WARPSYNC.COLLECTIVE R15, `(.L_x_5846) ;  /* 0x000000000f087348 */ /* 0x000fea0003c00000 */
[----:B------:R0:W1:Y:S02]  /*15a20*/  SHFL.IDX P6, R14, R13, R12, R11 ;  /* 0x0000000c0d0e7389 */ /* 0x00006400000c000b */
[----:B01----:R-:W-:Y:S01]  /*15a30*/  ENDCOLLECTIVE ;  /* 0x000000000000791b */ /* 0x003fe20003800000 */
.L_x_5846:
[----:B------:R-:W-:Y:S01]  /*15a40*/  @!P5 IADD3.X R7, RZ, R5, RZ, P0, !PT ;  /* 0x00000005ff07d210 */ /* 0x000fe200007fe4ff */
[----:B------:R-:W-:-:S04]  /*15a50*/  @!P5 IMAD.MOV.U32 R2, RZ, RZ, R6 ;  /* 0x000000ffff02d224 */ /* 0x000fc800078e0006 */
[----:B------:R-:W-:-:S05]  /*15a60*/  @!P5 IMAD.MOV.U32 R3, RZ, RZ, R7 ;  /* 0x000000ffff03d224 */ /* 0x000fca00078e0007 */
[----:B------:R-:W-:Y:S01]  /*15a70*/  @!PT LDS RZ, [RZ] ;  /* 0x00000000fffff984 */ /* 0x000fe20000000800 */
[----:B------:R-:W-:Y:S01]  /*15a80*/  @!PT LDS RZ, [RZ] ;  /* 0x00000000fffff984 */ /* 0x000fe20000000800 */
[----:B------:R-:W-:Y:S01]  /*15a90*/  @!PT LDS RZ, [RZ] ;  /* 0x00000000fffff984 */ /* 0x000fe20000000800 */
[----:B------:R0:W-:Y:S01]  /*15aa0*/  @!P5 LDGSTS.E.BYPASS.LTC128B.128 [R26+0x23400], desc[UR36][R2.64], !P4 ;  /* 0x23400000021adfae */ /* 0x0001e2000e101d64 */
[----:B------:R-:W-:-:S03]  /*15ab0*/  MOV R13, R0 ;  /* 0x00000000000d7202 */ /* 0x000fc60000000f00 */
        /* <DEDUP_REMOVED lines=8> */
.L_x_5847:
        /* <DEDUP_REMOVED lines=17> */
.L_x_5848:
[----:B------:R-:W-:Y:S01]  /*15c50*/  IMAD.MOV.U32 R13, RZ, RZ, R0 ;  /* 0x000000ffff0d7224 */ /* 0x000fe200078e0000 */
[----:B------:R-:W-:-:S07]  /*15c60*/  MOV R5, R14 ;  /* 0x0000000e00057202 */ /* 0x000fce0000000f00 */
[----:B------:R-:W-:Y:S05]  /*15c70*/  WARPSYNC.COLLECTIVE R15, `(.L_x_5849) ;  /* 0x000000000f087348 */ /* 0x000fea0003c00000 */
[----:B------:R0:W1:Y:S02]  /*15c80*/  SHFL.IDX P6, R14, R13, R12, R11 ;  /* 0x0000000c0d0e7389 */ /* 0x00006400000c000b */
[----:B01----:R-:W-:Y:S01]  /*15c90*/  ENDCOLLECTIVE ;  /* 0x000000000000791b */ /* 0x003fe20003800000 */
.L_x_5849:
[----:B------:R-:W-:Y:S01]  /*15ca0*/  IMAD.MOV.U32 R13, RZ, RZ, R4 ;  /* 0x000000ffff0d7224 */ /* 0x000fe200078e0004 */
[----:B------:R-:W-:Y:S02]  /*15cb0*/  MOV R12, 0x5 ;  /* 0x00000005000c7802 */ /* 0x000fe40000000f00 */
[----:B------:R-:W-:-:S13]  /*15cc0*/  @!P5 LEA R6, P0, R8, R14, 0x1 ;  /* 0x0000000e0806d211 */ /* 0x000fda00078008ff */
[----:B------:R-:W-:Y:S05]  /*15cd0*/  WARPSYNC.COLLECTIVE R15, `(.L_x_5850) ;  /* 0x000000000f087348 */ /* 0x000fea0003c00000 */
[----:B------:R0:W1:Y:S02]  /*15ce0*/  SHFL.IDX P6, R14, R13, R12, R11 ;  /* 0x0000000c0d0e7389 */ /* 0x00006400000c000b */
[----:B01----:R-:W-:Y:S01]  /*15cf0*/  ENDCOLLECTIVE ;  /* 0x000000000000791b */ /* 0x003fe20003800000 */
.L_x_5850:
[----:B------:R-:W-:Y:S02]  /*15d00*/  @!P5 IMAD.X R7, RZ, RZ, R5, P0 ;  /* 0x000000ffff07d224 */ /* 0x000fe400000e0605 */
[----:B------:R-:W-:Y:S02]  /*15d10*/  @!P5 IMAD.MOV.U32 R2, RZ, RZ, R6 ;  /* 0x000000ffff02d224 */ /* 0x000fe400078e0006 */
[----:B------:R-:W-:-:S05]  /*15d20*/  @!P5 IMAD.MOV.U32 R3, RZ, RZ, R7 ;  /* 0x000000ffff03d224 */ /* 0x000fca00078e0007 */
        /* <DEDUP_REMOVED lines=13> */
.L_x_5851:
        /* <DEDUP_REMOVED lines=17> */
.L_x_5852:
[----:B------:R-:W-:Y:S02]  /*15f10*/  IMAD.MOV.U32 R13, RZ, RZ, R0 ;  /* 0x000000ffff0d7224 */ /* 0x000fe400078e0000 */
[----:B------:R-:W-:-:S07]  /*15f20*/  IMAD.MOV.U32 R5, RZ, RZ, R14 ;  /* 0x000000ffff057224 */ /* 0x000fce00078e000e */
[----:B------:R-:W-:Y:S05]  /*15f30*/  WARPSYNC.COLLECTIVE R15, `(.L_x_5853) ;  /* 0x000000000f087348 */ /* 0x000fea0003c00000 */
[----:B------:R0:W1:Y:S02]  /*15f40*/  SHFL.IDX P6, R14, R13, R12, R11 ;  /* 0x0000000c0d0e7389 */ /* 0x00006400000c000b */
[----:B01----:R-:W-:Y:S01]  /*15f50*/  ENDCOLLECTIVE ;  /* 0x000000000000791b */ /* 0x003fe20003800000 */
.L_x_5853:
[----:B------:R-:W-:Y:S02]  /*15f60*/  IMAD.MOV.U32 R13, RZ, RZ, R4 ;  /* 0x000000ffff0d7224 */ /* 0x000fe400078e0004 */
[----:B------:R-:W-:Y:S01]  /*15f70*/  IMAD.MOV.U32 R12, RZ, RZ, 0x7 ;  /* 0x00000007ff0c7424 */ /* 0x000fe200078e00ff */
[----:B------:R-:W-:-:S13]  /*15f80*/  @!P5 LEA R6, P0, R8, R14, 0x1 ;  /* 0x0000000e0806d211 */ /* 0x000fda00078008ff */
[----:B------:R-:W-:Y:S05]  /*15f90*/  WARPSYNC.COLLECTIVE R15, `(.L_x_5854) ;  /* 0x000000000f087348 */ /* 0x000fea0003c00000 */
[----:B------:R0:W1:Y:S02]  /*15fa0*/  SHFL.IDX P6, R14, R13, R12, R11 ;  /* 0x0000000c0d0e7389 */ /* 0x00006400000c000b */
[----:B01----:R-:W-:Y:S01]  /*15fb0*/  ENDCOLLECTIVE ;  /* 0x000000000000791b */ /* 0x003fe20003800000 */
.L_x_5854:
[----:B------:R-:W-:Y:S02]  /*15fc0*/  @!P5 IMAD.X R7, RZ, RZ, R5, P0 ;  /* 0x000000ffff07d224 */ /* 0x000fe400000e0605 */
[----:B------:R-:W-:-:S03]  /*15fd0*/  @!P5 IMAD.MOV.U32 R2, RZ, RZ, R6 ;  /* 0x000000ffff02d224 */ /* 0x000fc600078e0006 */
[----:B------:R-:W-:-:S05]  /*15fe0*/  @!P5 MOV R3, R7 ;  /* 0x000000070003d202 */ /* 0x000fca0000000f00 */
        /* <DEDUP_REMOVED lines=12> */
.L_x_5855:
[----:B------:R-:W-:Y:S05]  /*160b0*/  BRA `(.L_x_5856) ;  /* 0xffffffb400087947 */ /* 0x000fea000383ffff */
.L_x_5751:
[----:B0-----:R0:W2:Y:S02]  /*160c0*/  SYNCS.PHASECHK.TRANS64.TRYWAIT P0, [R22+URZ+0x32420], R3 ;  /* 0x03242003160075a7 */ /* 0x0010a4000800017f */
[----:B--2---:R-:W-:Y:S05]  /*160d0*/  @!P0 NANOSLEEP.SYNCS 0x989680 ;  /* 0x009896800000895d */ /* 0x004fea0003900000 */
[----:B------:R-:W2:Y:S02]  /*160e0*/  @!P0 SYNCS.PHASECHK.TRANS64 P0, [R22+URZ+0x32420], R3 ;  /* 0x03242003160085a7 */ /* 0x000ea4000800007f */
[----:B--2---:R-:W-:Y:S05]  /*160f0*/  @!P0 BRA `(.L_x_5751) ;  /* 0xfffffffc00f08947 */ /* 0x004fea000383ffff */
[----:B------:R-:W-:Y:S05]  /*16100*/  BRA `(.L_x_5857) ;  /* 0xffffffb400787947 */ /* 0x000fea000383ffff */
.L_x_5754:
[----:B--2---:R2:W3:Y:S02]  /*16110*/  SYNCS.PHASECHK.TRANS64.TRYWAIT P0, [R25+URZ+0x32460], R0 ;  /* 0x03246000190075a7 */ /* 0x0044e4000800017f */
[----:B---3--:R-:W-:Y:S05]  /*16120*/  @!P0 NANOSLEEP.SYNCS 0x989680 ;  /* 0x009896800000895d */ /* 0x008fea0003900000 */
[----:B------:R-:W3:Y:S02]  /*16130*/  @!P0 SYNCS.PHASECHK.TRANS64 P0, [R25+URZ+0x32460], R0 ;  /* 0x03246000190085a7 */ /* 0x000ee4000800007f */
[----:B---3--:R-:W-:Y:S05]  /*16140*/  @!P0 BRA `(.L_x_5754) ;  /* 0xfffffffc00f08947 */ /* 0x008fea000383ffff */
[----:B------:R-:W-:Y:S05]  /*16150*/  BRA `(.L_x_5858) ;  /* 0xffffffb400847947 */ /* 0x000fea000383ffff */
.L_x_5755:
        /* <DEDUP_REMOVED lines=8> */
.L_x_5860:
[----:B------:R-:W-:Y:S05]  /*161e0*/  BSYNC B0 ;  /* 0x0000000000007941 */ /* 0x000fea0003800000 */
.L_x_5859:
[----:B------:R-:W0:Y:S01]  /*161f0*/  S2R R8, SR_TID.X ;  /* 0x0000000000087919 */ /* 0x000e220000002100 */
[----:B------:R-:W-:Y:S01]  /*16200*/  IMAD.MOV.U32 R13, RZ, RZ, R5 ;  /* 0x000000ffff0d7224 */ /* 0x000fe200078e0005 */
[----:B------:R-:W-:Y:S01]  /*16210*/  MOV R11, 0x181f ;  /* 0x0000181f000b7802 */ /* 0x000fe20000000f00 */
[----:B------:R-:W-:Y:S01]  /*16220*/  IMAD.MOV.U32 R12, RZ, RZ, RZ ;  /* 0x000000ffff0c7224 */ /* 0x000fe200078e00ff */
        /* <DEDUP_REMOVED lines=8> */
.L_x_5861:
[----:B------:R-:W-:Y:S02]  /*162b0*/  ISETP.LT.OR P3, PT, R31, 0x1, !P1 ;  /* 0x000000011f00780c */ /* 0x000fe40004f61670 */
        /* <DEDUP_REMOVED lines=9> */
.L_x_5862:
        /* <DEDUP_REMOVED lines=17> */
.L_x_5863:
[----:B------:R-:W-:Y:S01]  /*16460*/  IMAD.MOV.U32 R13, RZ, RZ, R6 ;  /* 0x000000ffff0d7224 */ /* 0x000fe200078e0006 */
[----:B------:R-:W-:Y:S02]  /*16470*/  MOV R12, 0x2 ;  /* 0x00000002000c7802 */ /* 0x000fe40000000f00 */
[----:B------:R-:W-:-:S13]  /*16480*/  IADD3 R2, P3, R14, R0, RZ ;  /* 0x000000000e027210 */ /* 0x000fda0007f7e0ff */
[----:B------:R-:W-:Y:S05]  /*16490*/  WARPSYNC.COLLECTIVE R15, `(.L_x_5864) ;  /* 0x000000000f087348 */ /* 0x000fea0003c00000 */
[----:B------:R0:W1:Y:S02]  /*164a0*/  SHFL.IDX P6, R14, R13, R12, R11 ;  /* 0x0000000c0d0e7389 */ /* 0x00006400000c000b */
[----:B01----:R-:W-:Y:S01]  /*164b0*/  ENDCOLLECTIVE ;  /* 0x000000000000791b */ /* 0x003fe20003800000 */
.L_x_5864:
        /* <DEDUP_REMOVED lines=17> */
.L_x_5865:
[----:B------:R-:W-:Y:S02]  /*165d0*/  IMAD.MOV.U32 R13, RZ, RZ, R6 ;  /* 0x000000ffff0d7224 */ /* 0x000fe400078e0006 */
[----:B------:R-:W-:Y:S01]  /*165e0*/  IMAD.MOV.U32 R12, RZ, RZ, 0x3 ;  /* 0x00000003ff0c7424 */ /* 0x000fe200078e00ff */
[----:B------:R-:W-:-:S13]  /*165f0*/  IADD3 R2, P3, R14, R0, RZ ;  /* 0x000000000e027210 */ /* 0x000fda0007f7e0ff */
[----:B------:R-:W-:Y:S05]  /*16600*/  WARPSYNC.COLLECTIVE R15, `(.L_x_5866) ;  /* 0x000000000f087348 */ /* 0x000fea0003c00000 */
[----:B------:R0:W1:Y:S02]  /*16610*/  SHFL.IDX P6, R14, R13, R12, R11 ;  /* 0x0000000c0d0e7389 */ /* 0x00006400000c000b */
[----:B01----:R-:W-:Y:S01]  /*16620*/  ENDCOLLECTIVE ;  /* 0x000000000000791b */ /* 0x003fe20003800000 */
.L_x_5866:
        /* <DEDUP_REMOVED lines=17> */
.L_x_5867:
[----:B------:R-:W-:Y:S02]  /*16740*/  IMAD.MOV.U32 R13, RZ, RZ, R6 ;  /* 0x000000ffff0d7224 */ /* 0x000fe400078e0006 */
[----:B------:R-:W-:Y:S01]  /*16750*/  IMAD.MOV.U32 R12, RZ, RZ, 0x4 ;  /* 0x00000004ff0c7424 */ /* 0x000fe200078e00ff */
[----:B------:R-:W-:-:S13]  /*16760*/  IADD3 R2, P3, R14, R0, RZ ;  /* 0x000000000e027210 */ /* 0x000fda0007f7e0ff */
[----:B------:R-:W-:Y:S05]  /*16770*/  WARPSYNC.COLLECTIVE R15, `(.L_x_5868) ;  /* 0x000000000f087348 */ /* 0x000fea0003c00000 */
[----:B------:R0:W1:Y:S02]  /*16780*/  SHFL.IDX P6, R14, R13, R12, R11 ;  /* 0x0000000c0d0e7389 */ /* 0x00006400000c000b */
[----:B01----:R-:W-:Y:S01]  /*16790*/  ENDCOLLECTIVE ;  /* 0x000000000000791b */ /* 0x003fe20003800000 */
.L_x_5868:
        /* <DEDUP_REMOVED lines=17> */
.L_x_5869:
[----:B------:R-:W-:Y:S02]  /*168b0*/  IMAD.MOV.U32 R13, RZ, RZ, R6 ;  /* 0x000000ffff0d7224 */ /* 0x000fe400078e0006 */
[----:B------:R-:W-:Y:S01]  /*168c0*/  IMAD.MOV.U32 R12, RZ, RZ, 0x5 ;  /* 0x00000005ff0c7424 */ /* 0x000fe200078e00ff */
[----:B------:R-:W-:-:S13]  /*168d0*/  IADD3 R2, P3, R14, R0, RZ ;  /* 0x000000000e027210 */ /* 0x000fda0007f7e0ff */
[----:B------:R-:W-:Y:S05]  /*168e0*/  WARPSYNC.COLLECTIVE R15, `(.L_x_5870) ;  /* 0x000000000f087348 */ /* 0x000fea0003c00000 */
[----:B------:R0:W1:Y:S02]  /*168f0*/  SHFL.IDX P6, R14, R13, R12, R11 ;  /* 0x0000000c0d0e7389 */ /* 0x00006400000c000b */
[----:B01----:R-:W-:Y:S01]  /*16900*/  ENDCOLLECTIVE ;  /* 0x000000000000791b */ /* 0x003fe20003800000 */
.L_x_5870:
        /* <DEDUP_REMOVED lines=12> */
.L_x_5871:
        /* <DEDUP_REMOVED lines=9> */
.L_x_5762:
[----:B0-----:R0:W2:Y:S02]  /*16a60*/  SYNCS.PHASECHK.TRANS64.TRYWAIT P0, [R10+URZ+0x32440], R20 ;  /* 0x032440140a0075a7 */ /* 0x0010a4000800017f */
[----:B--2---:R-:W-:Y:S05]  /*16a70*/  @!P0 NANOSLEEP.SYNCS 0x989680 ;  /* 0x009896800000895d */ /* 0x004fea0003900000 */
[----:B------:R-:W2:Y:S02]  /*16a80*/  @!P0 SYNCS.PHASECHK.TRANS64 P0, [R10+URZ+0x32440], R20 ;  /* 0x032440140a0085a7 */ /* 0x000ea4000800007f */
[----:B--2---:R-:W-:Y:S05]  /*16a90*/  @!P0 BRA `(.L_x_5762) ;  /* 0xfffffffc00f08947 */ /* 0x004fea000383ffff */
[----:B------:R-:W-:Y:S05]  /*16aa0*/  BRA `(.L_x_5873) ;  /* 0xffffffb8000c7947 */ /* 0x000fea000383ffff */
.L_x_5763:
[----:B------:R-:W-:Y:S01]  /*16ab0*/  BSSY B1, `(.L_x_5874) ;  /* 0x0000008000017945 */ /* 0x000fe20003800000 */
[----:B------:R-:W-:Y:S01]  /*16ac0*/  MOV R13, R8 ;  /* 0x00000008000d7202 */ /* 0x000fe20000000f00 */
[----:B------:R-:W-:Y:S02]  /*16ad0*/  IMAD.MOV.U32 R12, RZ, RZ, RZ ;  /* 0x000000ffff0c7224 */ /* 0x000fe400078e00ff */
[----:B------:R-:W-:Y:S02]  /*16ae0*/  IMAD.MOV.U32 R11, RZ, RZ, 0x181f ;  /* 0x0000181fff0b7424 */ /* 0x000fe400078e00ff */
[----:B------:R-:W-:-:S07]  /*16af0*/  IMAD.MOV.U32 R15, RZ, RZ, -0x1 ;  /* 0xffffffffff0f7424 */ /* 0x000fce00078e00ff */
[----:B01----:R-:W-:Y:S05]  /*16b00*/  WARPSYNC.COLLECTIVE R15, `(.L_x_5875) ;  /* 0x000000000f087348 */ /* 0x003fea0003c00000 */
[----:B------:R2:W3:Y:S02]  /*16b10*/  SHFL.IDX P6, R14, R13, R12, R11 ;  /* 0x0000000c0d0e7389 */ /* 0x0004e400000c000b */
[----:B0123--:R-:W-:Y:S01]  /*16b20*/  ENDCOLLECTIVE ;  /* 0x000000000000791b */ /* 0x00ffe20003800000 */
.L_x_5875:
[----:B------:R-:W-:Y:S05]  /*16b30*/  BSYNC B1 ;  /* 0x0000000000017941 */ /* 0x000fea0003800000 */
.L_x_5874:
[----:B------:R-:W-:Y:S01]  /*16b40*/  IMAD.MOV.U32 R13, RZ, RZ, R6 ;  /* 0x000000ffff0d7224 */ /* 0x000fe200078e0006 */
[----:B------:R-:W-:Y:S01]  /*16b50*/  MOV R12, RZ ;  /* 0x000000ff000c7202 */ /* 0x000fe20000000f00 */
[----:B------:R-:W-:Y:S02]  /*16b60*/  IMAD.MOV.U32 R11, RZ, RZ, 0x181f ;  /* 0x0000181fff0b7424 */ /* 0x000fe400078e00ff */
[----:B------:R-:W-:Y:S02]  /*16b70*/  IMAD.MOV.U32 R15, RZ, RZ, -0x1 ;  /* 0xffffffffff0f7424 */ /* 0x000fe400078e00ff */
[----:B------:R-:W-:Y:S02]  /*16b80*/  IMAD.MOV.U32 R3, RZ, RZ, R14 ;  /* 0x000000ffff037224 */ /* 0x000fe400078e000e */
[----:B------:R-:W-:-:S07]  /*16b90*/  IMAD R7, R7, 0x2, R22 ;  /* 0x0000000207077824 */ /* 0x000fce00078e0216 */
[----:B------:R-:W-:Y:S05]  /*16ba0*/  WARPSYNC.COLLECTIVE R15, `(.L_x_5876) ;  /* 0x000000000f087348 */ /* 0x000fea0003c00000 */
[----:B------:R0:W1:Y:S02]  /*16bb0*/  SHFL.IDX P6, R14, R13, R12, R11 ;  /* 0x0000000c0d0e7389 */ /* 0x00006400000c000b */
[----:B01----:R-:W-:Y:S01]  /*16bc0*/  ENDCOLLECTIVE ;  /* 0x000000000000791b */ /* 0x003fe20003800000 */
.L_x_5876:
[----:B------:R-:W-:Y:S01]  /*16bd0*/  MOV R13, R8 ;  /* 0x00000008000d7202 */ /* 0x000fe20000000f00 */
[----:B------:R-:W-:Y:S02]  /*16be0*/  IMAD.MOV.U32 R12, RZ, RZ, 0x1 ;  /* 0x00000001ff0c7424 */ /* 0x000fe400078e00ff */
[----:B------:R-:W-:-:S07]  /*16bf0*/  IMAD.MOV.U32 R2, RZ, RZ, R14 ;  /* 0x000000ffff027224 */ /* 0x000fce00078e000e */
[----:B------:R-:W-:Y:S05]  /*16c00*/  WARPSYNC.COLLECTIVE R15, `(.L_x_5877) ;  /* 0x000000000f087348 */ /* 0x000fea0003c00000 */
[----:B------:R0:W1:Y:S02]  /*16c10*/  SHFL.IDX P6, R14, R13, R12, R11 ;  /* 0x0000000c0d0e7389 */ /* 0x00006400000c000b */
[----:B01----:R-:W-:Y:S01]  /*16c20*/  ENDCOLLECTIVE ;  /* 0x000000000000791b */ /* 0x003fe20003800000 */
.L_x_5877:
        /* <DEDUP_REMOVED lines=11> */
.L_x_5878:
[----:B------:R-:W-:Y:S01]  /*16ce0*/  MOV R13, R8 ;  /* 0x00000008000d7202 */ /* 0x000fe20000000f00 */
[----:B------:R-:W-:Y:S02]  /*16cf0*/  IMAD.MOV.U32 R12, RZ, RZ, 0x2 ;  /* 0x00000002ff0c7424 */ /* 0x000fe400078e00ff */
[----:B------:R-:W-:-:S07]  /*16d00*/  IMAD.MOV.U32 R2, RZ, RZ, R14 ;  /* 0x000000ffff027224 */ /* 0x000fce00078e000e */
[----:B------:R-:W-:Y:S05]  /*16d10*/  WARPSYNC.COLLECTIVE R15, `(.L_x_5879) ;  /* 0x000000000f087348 */ /* 0x000fea0003c00000 */
[----:B------:R0:W1:Y:S02]  /*16d20*/  SHFL.IDX P6, R14, R13, R12, R11 ;  /* 0x0000000c0d0e7389 */ /* 0x00006400000c000b */
[----:B01----:R-:W-:Y:S01]  /*16d30*/  ENDCOLLECTIVE ;  /* 0x000000000000791b */ /* 0x003fe20003800000 */
.L_x_5879:
        /* <DEDUP_REMOVED lines=11> */
.L_x_5880:
[----:B------:R-:W-:Y:S01]  /*16df0*/  MOV R13, R8 ;  /* 0x00000008000d7202 */ /* 0x000fe20000000f00 */
[----:B------:R-:W-:Y:S02]  /*16e00*/  IMAD.MOV.U32 R12, RZ, RZ, 0x3 ;  /* 0x00000003ff0c7424 */ /* 0x000fe400078e00ff */
[----:B------:R-:W-:-:S07]  /*16e10*/  IMAD.MOV.U32 R2, RZ, RZ, R14 ;  /* 0x000000ffff027224 */ /* 0x000fce00078e000e */
[----:B------:R-:W-:Y:S05]  /*16e20*/  WARPSYNC.COLLECTIVE R15, `(.L_x_5881) ;  /* 0x000000000f087348 */ /* 0x000fea0003c00000 */
[----:B------:R0:W1:Y:S02]  /*16e30*/  SHFL.IDX P6, R14, R13, R12, R11 ;  /* 0x0000000c0d0e7389 */ /* 0x00006400000c000b */
[----:B01----:R-:W-:Y:S01]  /*16e40*/  ENDCOLLECTIVE ;  /* 0x000000000000791b */ /* 0x003fe20003800000 */
.L_x_5881:
        /* <DEDUP_REMOVED lines=11> */
.L_x_5882:
[----:B------:R-:W-:Y:S01]  /*16f00*/  MOV R13, R8 ;  /* 0x00000008000d7202 */ /* 0x000fe20000000f00 */
[----:B------:R-:W-:Y:S02]  /*16f10*/  IMAD.MOV.U32 R12, RZ, RZ, 0x4 ;  /* 0x00000004ff0c7424 */ /* 0x000fe400078e00ff */
[----:B------:R-:W-:-:S07]  /*16f20*/  IMAD.MOV.U32 R2, RZ, RZ, R14 ;  /* 0x000000ffff027224 */ /* 0x000fce00078e000e */
[----:B------:R-:W-:Y:S05]  /*16f30*/  WARPSYNC.COLLECTIVE R15, `(.L_x_5883) ;  /* 0x000000000f087348 */ /* 0x000fea0003c00000 */
[----:B------:R0:W1:Y:S02]  /*16f40*/  SHFL.IDX P6, R14, R13, R12, R11 ;  /* 0x0000000c0d0e7389 */ /* 0x00006400000c000b */
[----:B01----:R-:W-:Y:S01]  /*16f50*/  ENDCOLLECTIVE ;  /* 0x000000000000791b */ /* 0x003fe20003800000 */
.L_x_5883:
        /* <DEDUP_REMOVED lines=11> */
.L_x_5884:
[----:B------:R-:W-:Y:S01]  /*17010*/  MOV R13, R8 ;  /* 0x00000008000d7202 */ /* 0x000fe20000000f00 */
[----:B------:R-:W-:Y:S02]  /*17020*/  IMAD.MOV.U32 R12, RZ, RZ, 0x5 ;  /* 0x00000005ff0c7424 */ /* 0x000fe400078e00ff */
[----:B------:R-:W-:-:S07]  /*17030*/  IMAD.MOV.U32 R2, RZ, RZ, R14 ;  /* 0x000000ffff027224 */ /* 0x000fce00078e000e */
[----:B------:R-:W-:Y:S05]  /*17040*/  WARPSYNC.COLLECTIVE R15, `(.L_x_5885) ;  /* 0x000000000f087348 */ /* 0x000fea0003c00000 */
[----:B------:R0:W1:Y:S02]  /*17050*/  SHFL.IDX P6, R14, R13, R12, R11 ;  /* 0x0000000c0d0e7389 */ /* 0x00006400000c000b */
[----:B01----:R-:W-:Y:S01]  /*17060*/  ENDCOLLECTIVE ;  /* 0x000000000000791b */ /* 0x003fe20003800000 */
.L_x_5885:
        /* <DEDUP_REMOVED lines=11> */
.L_x_5886:
[----:B------:R-:W-:Y:S05]  /*17120*/  BRA `(.L_x_5887) ;  /* 0xffffffb4003c7947 */ /* 0x000fea000383ffff */
.L_x_5768:
[----:B----4-:R4:W0:Y:S02]  /*17130*/  SYNCS.PHASECHK.TRANS64.TRYWAIT P0, [R10+URZ+0x32460], R20 ;  /* 0x032460140a0075a7 */ /* 0x010824000800017f */
[----:B0-----:R-:W-:Y:S05]  /*17140*/  @!P0 NANOSLEEP.SYNCS 0x989680 ;  /* 0x009896800000895d */ /* 0x001fea0003900000 */
[----:B------:R-:W0:Y:S02]  /*17150*/  @!P0 SYNCS.PHASECHK.TRANS64 P0, [R10+URZ+0x32460], R20 ;  /* 0x032460140a0085a7 */ /* 0x000e24000800007f */
[----:B0-----:R-:W-:Y:S05]  /*17160*/  @!P0 BRA `(.L_x_5768) ;  /* 0xfffffffc00f08947 */ /* 0x001fea000383ffff */
[----:B------:R-:W-:Y:S05]  /*17170*/  BRA `(.L_x_5888) ;  /* 0xffffffb400887947 */ /* 0x000fea000383ffff */
.L_x_5769:
[----:B------:R-:W-:Y:S01]  /*17180*/  BSSY B1, `(.L_x_5889) ;  /* 0x0000008000017945 */ /* 0x000fe20003800000 */
[----:B------:R-:W-:Y:S01]  /*17190*/  IMAD.MOV.U32 R13, RZ, RZ, R25 ;  /* 0x000000ffff0d7224 */ /* 0x000fe200078e0019 */
[----:B------:R-:W-:Y:S01]  /*171a0*/  MOV R11, 0x181f ;  /* 0x0000181f000b7802 */ /* 0x000fe20000000f00 */
[----:B------:R-:W-:Y:S02]  /*171b0*/  IMAD.MOV.U32 R12, RZ, RZ, RZ ;  /* 0x000000ffff0c7224 */ /* 0x000fe400078e00ff */
[----:B------:R-:W-:-:S07]  /*171c0*/  IMAD.MOV.U32 R15, RZ, RZ, -0x1 ;  /* 0xffffffffff0f7424 */ /* 0x000fce00078e00ff */
[----:B---3--:R-:W-:Y:S05]  /*171d0*/  WARPSYNC.COLLECTIVE R15, `(.L_x_5890) ;  /* 0x000000000f087348 */ /* 0x008fea0003c00000 */
[----:B------:R0:W1:Y:S02]  /*171e0*/  SHFL.IDX P6, R14, R13, R12, R11 ;  /* 0x0000000c0d0e7389 */ /* 0x00006400000c000b */
[----:B01-3--:R-:W-:Y:S01]  /*171f0*/  ENDCOLLECTIVE ;  /* 0x000000000000791b */ /* 0x00bfe20003800000 */
.L_x_5890:
[----:B------:R-:W-:Y:S05]  /*17200*/  BSYNC B1 ;  /* 0x0000000000017941 */ /* 0x000fea0003800000 */
.L_x_5889:
        /* <DEDUP_REMOVED lines=9> */
.L_x_5891:
[----:B------:R-:W-:Y:S02]  /*172a0*/  IMAD.MOV.U32 R13, RZ, RZ, R25 ;  /* 0x000000ffff0d7224 */ /* 0x000fe400078e0019 */
[----:B------:R-:W-:Y:S01]  /*172b0*/  IMAD.MOV.U32 R12, RZ, RZ, 0x1 ;  /* 0x00000001ff0c7424 */ /* 0x000fe200078e00ff */
[----:B------:R-:W-:-:S13]  /*172c0*/  IADD3 R2, P0, R14, R0, RZ ;  /* 0x000000000e027210 */ /* 0x000fda0007f1e0ff */
[----:B------:R-:W-:Y:S05]  /*172d0*/  WARPSYNC.COLLECTIVE R15, `(.L_x_5892) ;  /* 0x000000000f087348 */ /* 0x000fea0003c00000 */
[----:B------:R0:W1:Y:S02]  /*172e0*/  SHFL.IDX P6, R14, R13, R12, R11 ;  /* 0x0000000c0d0e7389 */ /* 0x00006400000c000b */
[----:B01----:R-:W-:Y:S01]  /*172f0*/  ENDCOLLECTIVE ;  /* 0x000000000000791b */ /* 0x003fe20003800000 */
.L_x_5892:
        /* <DEDUP_REMOVED lines=13> */
.L_x_5893:
[----:B------:R-:W-:Y:S02]  /*173d0*/  IMAD.MOV.U32 R13, RZ, RZ, R25 ;  /* 0x000000ffff0d7224 */ /* 0x000fe400078e0019 */
[----:B------:R-:W-:Y:S01]  /*173e0*/  IMAD.MOV.U32 R12, RZ, RZ, 0x2 ;  /* 0x00000002ff0c7424 */ /* 0x000fe200078e00ff */
[----:B------:R-:W-:-:S13]  /*173f0*/  IADD3 R2, P0, R14, R0, RZ ;  /* 0x000000000e027210 */ /* 0x000fda0007f1e0ff */
[----:B------:R-:W-:Y:S05]  /*17400*/  WARPSYNC.COLLECTIVE R15, `(.L_x_5894) ;  /* 0x000000000f087348 */ /* 0x000fea0003c00000 */
[----:B------:R0:W1:Y:S02]  /*17410*/  SHFL.IDX P6, R14, R13, R12, R11 ;  /* 0x0000000c0d0e7389 */ /* 0x00006400000c000b */
[----:B01----:R-:W-:Y:S01]  /*17420*/  ENDCOLLECTIVE ;  /* 0x000000000000791b */ /* 0x003fe20003800000 */
.L_x_5894:
        /* <DEDUP_REMOVED lines=13> */
.L_x_5895:
[----:B------:R-:W-:Y:S02]  /*17500*/  IMAD.MOV.U32 R13, RZ, RZ, R25 ;  /* 0x000000ffff0d7224 */ /* 0x000fe400078e0019 */
[----:B------:R-:W-:Y:S01]  /*17510*/  IMAD.MOV.U32 R12, RZ, RZ, 0x3 ;  /* 0x00000003ff0c7424 */ /* 0x000fe200078e00ff */
[----:B------:R-:W-:-:S07]  /*17520*/  MOV R8, R14 ;  /* 0x0000000e00087202 */ /* 0x000fce0000000f00 */
[----:B------:R-:W-:Y:S05]  /*17530*/  WARPSYNC.COLLECTIVE R15, `(.L_x_5896) ;  /* 0x000000000f087348 */ /* 0x000fea0003c00000 */
[----:B------:R0:W1:Y:S02]  /*17540*/  SHFL.IDX P6, R14, R13, R12, R11 ;  /* 0x0000000c0d0e7389 */ /* 0x00006400000c000b */
[----:B01----:R-:W-:Y:S01]  /*17550*/  ENDCOLLECTIVE ;  /* 0x000000000000791b */ /* 0x003fe20003800000 */
.L_x_5896:
        /* <DEDUP_REMOVED lines=14> */
.L_x_5897:
[----:B------:R-:W-:Y:S02]  /*17640*/  IMAD.MOV.U32 R13, RZ, RZ, R25 ;  /* 0x000000ffff0d7224 */ /* 0x000fe400078e0019 */
[----:B------:R-:W-:Y:S01]  /*17650*/  IMAD.MOV.U32 R12, RZ, RZ, 0x4 ;  /* 0x00000004ff0c7424 */ /* 0x000fe200078e00ff */
[----:B------:R-:W-:-:S13]  /*17660*/  IADD3 R2, P0, R14, R0, RZ ;  /* 0x000000000e027210 */ /* 0x000fda0007f1e0ff */
[----:B------:R-:W-:Y:S05]  /*17670*/  WARPSYNC.COLLECTIVE R15, `(.L_x_5898) ;  /* 0x000000000f087348 */ /* 0x000fea0003c00000 */
[----:B------:R0:W1:Y:S02]  /*17680*/  SHFL.IDX P6, R14, R13, R12, R11 ;  /* 0x0000000c0d0e7389 */ /* 0x00006400000c000b */
[----:B01----:R-:W-:Y:S01]  /*17690*/  ENDCOLLECTIVE ;  /* 0x000000000000791b */ /* 0x003fe20003800000 */
.L_x_5898:
        /* <DEDUP_REMOVED lines=13> */
.L_x_5899:
[----:B------:R-:W-:Y:S01]  /*17770*/  MOV R13, R25 ;  /* 0x00000019000d7202 */ /* 0x000fe20000000f00 */
[----:B------:R-:W-:Y:S01]  /*17780*/  IMAD.MOV.U32 R12, RZ, RZ, 0x5 ;  /* 0x00000005ff0c7424 */ /* 0x000fe200078e00ff */
[----:B------:R-:W-:-:S13]  /*17790*/  IADD3 R2, P0, R14, R0, RZ ;  /* 0x000000000e027210 */ /* 0x000fda0007f1e0ff */
[----:B------:R-:W-:Y:S05]  /*177a0*/  WARPSYNC.COLLECTIVE R15, `(.L_x_5900) ;  /* 0x000000000f087348 */ /* 0x000fea0003c00000 */
[----:B------:R0:W1:Y:S02]  /*177b0*/  SHFL.IDX P6, R14, R13, R12, R11 ;  /* 0x0000000c0d0e7389 */ /* 0x00006400000c000b */
[----:B01----:R-:W-:Y:S01]  /*177c0*/  ENDCOLLECTIVE ;  /* 0x000000000000791b */ /* 0x003fe20003800000 */
.L_x_5900:
        /* <DEDUP_REMOVED lines=13> */
.L_x_5901:
[----:B------:R-:W-:Y:S05]  /*178a0*/  BRA `(.L_x_5902) ;  /* 0xffffffb000d07947 */ /* 0x000fea000383ffff */
.L_x_5777:
[----:B------:R-:W-:Y:S01]  /*178b0*/  BSSY B0, `(.L_x_5903) ;  /* 0x0000008000007945 */ /* 0x000fe20003800000 */
[----:B------:R-:W-:Y:S01]  /*178c0*/  IMAD.MOV.U32 R13, RZ, RZ, R16 ;  /* 0x000000ffff0d7224 */ /* 0x000fe200078e0010 */
[----:B------:R-:W-:Y:S01]  /*178d0*/  MOV R11, 0x1f ;  /* 0x0000001f000b7802 */ /* 0x000fe20000000f00 */
[----:B------:R-:W-:Y:S02]  /*178e0*/  IMAD.MOV.U32 R12, RZ, RZ, RZ ;  /* 0x000000ffff0c7224 */ /* 0x000fe400078e00ff */
[----:B------:R-:W-:-:S07]  /*178f0*/  IMAD.MOV.U32 R15, RZ, RZ, -0x1 ;  /* 0xffffffffff0f7424 */ /* 0x000fce00078e00ff */
[----:B-123--:R-:W-:Y:S05]  /*17900*/  WARPSYNC.COLLECTIVE R15, `(.L_x_5904) ;  /* 0x000000000f087348 */ /* 0x00efea0003c00000 */
[----:B------:R0:W4:Y:S02]  /*17910*/  SHFL.IDX P6, R14, R13, R12, R11 ;  /* 0x0000000c0d0e7389 */ /* 0x00012400000c000b */
[----:B01234-:R-:W-:Y:S01]  /*17920*/  ENDCOLLECTIVE ;  /* 0x000000000000791b */ /* 0x01ffe20003800000 */
.L_x_5904:
[----:B------:R-:W-:Y:S05]  /*17930*/  BSYNC B0 ;  /* 0x0000000000007941 */ /* 0x000fea0003800000 */
.L_x_5903:
        /* <DEDUP_REMOVED lines=9> */
.L_x_5905:
        /* <DEDUP_REMOVED lines=18> */
.L_x_5906:
[----:B------:R-:W-:Y:S01]  /*17af0*/  IMAD.MOV.U32 R12, RZ, RZ, 0x2 ;  /* 0x00000002ff0c7424 */ /* 0x000fe200078e00ff */
[----:B------:R-:W-:-:S05]  /*17b00*/  SEL R6, R14, RZ, P1 ;  /* 0x000000ff0e067207 */ /* 0x000fca0000800000 */
[----:B------:R-:W-:-:S04]  /*17b10*/  IMAD.IADD R6, R5, 0x1, R6 ;  /* 0x0000000105067824 */ /* 0x000fc800078e0206 */
[----:B------:R-:W-:-:S07]  /*17b20*/  IMAD.MOV.U32 R13, RZ, RZ, R6 ;  /* 0x000000ffff0d7224 */ /* 0x000fce00078e0006 */
[----:B------:R-:W-:Y:S05]  /*17b30*/  WARPSYNC.COLLECTIVE R15, `(.L_x_5907) ;  /* 0x000000000f087348 */ /* 0x000fea0003c00000 */
[----:B------:R0:W1:Y:S02]  /*17b40*/  SHFL.UP P6, R14, R13, R12, R11 ;  /* 0x0400000c0d0e7389 */ /* 0x00006400000c000b */
[----:B01----:R-:W-:Y:S01]  /*17b50*/  ENDCOLLECTIVE ;  /* 0x000000000000791b */ /* 0x003fe20003800000 */
.L_x_5907:
[----:B------:R-:W-:Y:S02]  /*17b60*/  MOV R12, 0x4 ;  /* 0x00000004000c7802 */ /* 0x000fe40000000f00 */
[----:B------:R-:W-:-:S05]  /*17b70*/  SEL R7, R14, RZ, P2 ;  /* 0x000000ff0e077207 */ /* 0x000fca0001000000 */
[----:B------:R-:W-:-:S04]  /*17b80*/  IMAD.IADD R7, R6, 0x1, R7 ;  /* 0x0000000106077824 */ /* 0x000fc800078e0207 */
[----:B------:R-:W-:-:S07]  /*17b90*/  IMAD.MOV.U32 R13, RZ, RZ, R7 ;  /* 0x000000ffff0d7224 */ /* 0x000fce00078e0007 */
[----:B------:R-:W-:Y:S05]  /*17ba0*/  WARPSYNC.COLLECTIVE R15, `(.L_x_5908) ;  /* 0x000000000f087348 */ /* 0x000fea0003c00000 */
[----:B------:R0:W1:Y:S02]  /*17bb0*/  SHFL.UP P6, R14, R13, R12, R11 ;  /* 0x0400000c0d0e7389 */ /* 0x00006400000c000b */
[----:B01----:R-:W-:Y:S01]  /*17bc0*/  ENDCOLLECTIVE ;  /* 0x000000000000791b */ /* 0x003fe20003800000 */
.L_x_5908:
[----:B------:R-:W-:Y:S01]  /*17bd0*/  IMAD.MOV.U32 R12, RZ, RZ, 0x8 ;  /* 0x00000008ff0c7424 */ /* 0x000fe200078e00ff */
[----:B------:R-:W-:-:S05]  /*17be0*/  SEL R2, R14, RZ, P3 ;  /* 0x000000ff0e027207 */ /* 0x000fca0001800000 */
[----:B------:R-:W-:-:S04]  /*17bf0*/  IMAD.IADD R2, R7, 0x1, R2 ;  /* 0x0000000107027824 */ /* 0x000fc800078e0202 */
[----:B------:R-:W-:-:S07]  /*17c00*/  IMAD.MOV.U32 R13, RZ, RZ, R2 ;  /* 0x000000ffff0d7224 */ /* 0x000fce00078e0002 */
[----:B------:R-:W-:Y:S05]  /*17c10*/  WARPSYNC.COLLECTIVE R15, `(.L_x_5909) ;  /* 0x000000000f087348 */ /* 0x000fea0003c00000 */
[----:B------:R0:W1:Y:S02]  /*17c20*/  SHFL.UP P6, R14, R13, R12, R11 ;  /* 0x0400000c0d0e7389 */ /* 0x00006400000c000b */
[----:B01----:R-:W-:Y:S01]  /*17c30*/  ENDCOLLECTIVE ;  /* 0x000000000000791b */ /* 0x003fe20003800000 */
.L_x_5909:
[----:B------:R-:W-:Y:S02]  /*17c40*/  MOV R12, 0x10 ;  /* 0x00000010000c7802 */ /* 0x000fe40000000f00 */
[----:B------:R-:W-:-:S05]  /*17c50*/  SEL R3, R14, RZ, P4 ;  /* 0x000000ff0e037207 */ /* 0x000fca0002000000 */
[----:B------:R-:W-:-:S04]  /*17c60*/  IMAD.IADD R3, R2, 0x1, R3 ;  /* 0x0000000102037824 */ /* 0x000fc800078e0203 */
[----:B------:R-:W-:-:S07]  /*17c70*/  IMAD.MOV.U32 R13, RZ, RZ, R3 ;  /* 0x000000ffff0d7224 */ /* 0x000fce00078e0003 */
[----:B------:R-:W-:Y:S05]  /*17c80*/  WARPSYNC.COLLECTIVE R15, `(.L_x_5910) ;  /* 0x000000000f087348 */ /* 0x000fea0003c00000 */
[----:B------:R0:W1:Y:S02]  /*17c90*/  SHFL.UP P6, R14, R13, R12, R11 ;  /* 0x0400000c0d0e7389 */ /* 0x00006400000c000b */
[----:B01----:R-:W-:Y:S01]  /*17ca0*/  ENDCOLLECTIVE ;  /* 0x000000000000791b */ /* 0x003fe20003800000 */
.L_x_5910:
        /* <DEDUP_REMOVED lines=8> */
.L_x_5911:
[----:B------:R-:W-:Y:S05]  /*17d30*/  BRA `(.L_x_5912) ;  /* 0xffffffb400287947 */ /* 0x000fea000383ffff */
.L_x_5782:
[----:B------:R-:W-:Y:S01]  /*17d40*/  BSSY B0, `(.L_x_5913) ;  /* 0x0000008000007945 */ /* 0x000fe20003800000 */
[----:B-----5:R-:W-:Y:S01]  /*17d50*/  IMAD.MOV.U32 R13, RZ, RZ, R5 ;  /* 0x000000ffff0d7224 */ /* 0x020fe200078e0005 */
[----:B------:R-:W-:Y:S01]  /*17d60*/  MOV R12, 0x1 ;  /* 0x00000001000c7802 */ /* 0x000fe20000000f00 */
[----:B------:R-:W-:Y:S02]  /*17d70*/  IMAD.MOV.U32 R11, RZ, RZ, RZ ;  /* 0x000000ffff0b7224 */ /* 0x000fe400078e00ff */
[----:B------:R-:W-:-:S07]  /*17d80*/  IMAD.MOV.U32 R15, RZ, RZ, -0x1 ;  /* 0xffffffffff0f7424 */ /* 0x000fce00078e00ff */
[----:B01234-:R-:W-:Y:S05]  /*17d90*/  WARPSYNC.COLLECTIVE R15, `(.L_x_5914) ;  /* 0x000000000f087348 */ /* 0x01ffea0003c00000 */
[----:B------:R0:W0:Y:S02]  /*17da0*/  SHFL.UP P6, R14, R13, R12, R11 ;  /* 0x0400000c0d0e7389 */ /* 0x00002400000c000b */
[----:B01234-:R-:W-:Y:S01]  /*17db0*/  ENDCOLLECTIVE ;  /* 0x000000000000791b */ /* 0x01ffe20003800000 */
.L_x_5914:
[----:B------:R-:W-:Y:S05]  /*17dc0*/  BSYNC B0 ;  /* 0x0000000000007941 */ /* 0x000fea0003800000 */
.L_x_5913:
        /* <DEDUP_REMOVED lines=8> */
.L_x_5915:
[----:B------:R-:W-:Y:S01]  /*17e50*/  IMAD.MOV.U32 R12, RZ, RZ, 0x4 ;  /* 0x00000004ff0c7424 */ /* 0x000fe200078e00ff */
[----:B------:R-:W-:-:S05]  /*17e60*/  SEL R2, R14, RZ, P2 ;  /* 0x000000ff0e027207 */ /* 0x000fca0001000000 */
[----:B------:R-:W-:-:S04]  /*17e70*/  IMAD.IADD R2, R13, 0x1, R2 ;  /* 0x000000010d027824 */ /* 0x000fc800078e0202 */
[----:B------:R-:W-:-:S07]  /*17e80*/  IMAD.MOV.U32 R13, RZ, RZ, R2 ;  /* 0x000000ffff0d7224 */ /* 0x000fce00078e0002 */
[----:B------:R-:W-:Y:S05]  /*17e90*/  WARPSYNC.COLLECTIVE R15, `(.L_x_5916) ;  /* 0x000000000f087348 */ /* 0x000fea0003c00000 */
[----:B------:R0:W1:Y:S02]  /*17ea0*/  SHFL.UP P6, R14, R13, R12, R11 ;  /* 0x0400000c0d0e7389 */ /* 0x00006400000c000b */
[----:B01----:R-:W-:Y:S01]  /*17eb0*/  ENDCOLLECTIVE ;  /* 0x000000000000791b */ /* 0x003fe20003800000 */
.L_x_5916:
[----:B------:R-:W-:Y:S02]  /*17ec0*/  MOV R12, 0x8 ;  /* 0x00000008000c7802 */ /* 0x000fe40000000f00 */
[----:B------:R-:W-:-:S05]  /*17ed0*/  SEL R3, R14, RZ, P3 ;  /* 0x000000ff0e037207 */ /* 0x000fca0001800000 */
[----:B------:R-:W-:-:S04]  /*17ee0*/  IMAD.IADD R3, R2, 0x1, R3 ;  /* 0x0000000102037824 */ /* 0x000fc800078e0203 */
[----:B------:R-:W-:-:S07]  /*17ef0*/  IMAD.MOV.U32 R13, RZ, RZ, R3 ;  /* 0x000000ffff0d7224 */ /* 0x000fce00078e0003 */
[----:B------:R-:W-:Y:S05]  /*17f00*/  WARPSYNC.COLLECTIVE R15, `(.L_x_5917) ;  /* 0x000000000f087348 */ /* 0x000fea0003c00000 */
[----:B------:R0:W1:Y:S02]  /*17f10*/  SHFL.UP P6, R14, R13, R12, R11 ;  /* 0x0400000c0d0e7389 */ /* 0x00006400000c000b */
[----:B01----:R-:W-:Y:S01]  /*17f20*/  ENDCOLLECTIVE ;  /* 0x000000000000791b */ /* 0x003fe20003800000 */
.L_x_5917:
[----:B------:R-:W-:Y:S01]  /*17f30*/  IMAD.MOV.U32 R12, RZ, RZ, 0x10 ;  /* 0x00000010ff0c7424 */ /* 0x000fe200078e00ff */
[----:B------:R-:W-:-:S05]  /*17f40*/  SEL R4, R14, RZ, P4 ;  /* 0x000000ff0e047207 */ /* 0x000fca0002000000 */
[----:B------:R-:W-:-:S04]  /*17f50*/  IMAD.IADD R4, R3, 0x1, R4 ;  /* 0x0000000103047824 */ /* 0x000fc800078e0204 */
[----:B------:R-:W-:-:S07]  /*17f60*/  IMAD.MOV.U32 R13, RZ, RZ, R4 ;  /* 0x000000ffff0d7224 */ /* 0x000fce00078e0004 */
[----:B------:R-:W-:Y:S05]  /*17f70*/  WARPSYNC.COLLECTIVE R15, `(.L_x_5918) ;  /* 0x000000000f087348 */ /* 0x000fea0003c00000 */
[----:B------:R0:W1:Y:S02]  /*17f80*/  SHFL.UP P6, R14, R13, R12, R11 ;  /* 0x0400000c0d0e7389 */ /* 0x00006400000c000b */
[----:B01----:R-:W-:Y:S01]  /*17f90*/  ENDCOLLECTIVE ;  /* 0x000000000000791b */ /* 0x003fe20003800000 */
.L_x_5918:
        /* <DEDUP_REMOVED lines=8> */
.L_x_5919:
[----:B------:R-:W-:Y:S05]  /*18020*/  BRA `(.L_x_5920) ;  /* 0xffffffb400087947 */ /* 0x000fea000383ffff */
.L_x_5784:
[----:B------:R-:W-:Y:S01]  /*18030*/  BSSY B0, `(.L_x_5921) ;  /* 0x0000006000007945 */ /* 0x000fe20003800000 */
[----:B------:R-:W-:Y:S01]  /*18040*/  PLOP3.LUT P6, PT, P6, PT, PT, 0x8, 0x0 ;  /* 0x000000000000781c */ /* 0x000fe200037ce170 */
[----:B------:R-:W-:-:S12]  /*18050*/  IMAD.MOV.U32 R15, RZ, RZ, -0x1 ;  /* 0xffffffffff0f7424 */ /* 0x000fd800078e00ff */
[----:B0123--:R-:W-:Y:S05]  /*18060*/  WARPSYNC.COLLECTIVE R15, `(.L_x_5922) ;  /* 0x000000000f087348 */ /* 0x00ffea0003c00000 */
[----:B------:R-:W-:Y:S01]  /*18070*/  VOTE.ANY R14, PT, P6 ;  /* 0x00000000000e7806 */ /* 0x000fe200030e0100 */
[----:B0123--:R-:W-:Y:S06]  /*18080*/  ENDCOLLECTIVE ;  /* 0x000000000000791b */ /* 0x00ffec0003800000 */
.L_x_5922:
[----:B------:R-:W-:Y:S05]  /*18090*/  BSYNC B0 ;  /* 0x0000000000007941 */ /* 0x000fea0003800000 */
.L_x_5921:
        /* <DEDUP_REMOVED lines=9> */
.L_x_5923:
[----:B------:R-:W-:Y:S01]  /*18130*/  IMAD.MOV.U32 R5, RZ, RZ, R14 ;  /* 0x000000ffff057224 */ /* 0x000fe200078e000e */
[----:B------:R-:W-:Y:S06]  /*18140*/  BRA `(.L_x_5924) ;  /* 0xffffffb000f87947 */ /* 0x000fec000383ffff */
.L_x_5786:
[----:B------:R-:W-:Y:S01]  /*18150*/  BSSY B0, `(.L_x_5925) ;  /* 0x0000007000007945 */ /* 0x000fe20003800000 */
[----:B------:R-:W-:Y:S02]  /*18160*/  IMAD.MOV.U32 R13, RZ, RZ, R6 ;  /* 0x000000ffff0d7224 */ /* 0x000fe400078e0006 */
[----:B------:R-:W-:Y:S02]  /*18170*/  IMAD.MOV.U32 R11, RZ, RZ, 0x1f ;  /* 0x0000001fff0b7424 */ /* 0x000fe400078e00ff */
[----:B------:R-:W-:-:S07]  /*18180*/  IMAD.MOV.U32 R15, RZ, RZ, -0x1 ;  /* 0xffffffffff0f7424 */ /* 0x000fce00078e00ff */
[----:B01234-:R-:W-:Y:S05]  /*18190*/  WARPSYNC.COLLECTIVE R15, `(.L_x_5926) ;  /* 0x000000000f087348 */ /* 0x01ffea0003c00000 */
[----:B------:R0:W0:Y:S02]  /*181a0*/  SHFL.IDX P6, R14, R13, R12, R11 ;  /* 0x0000000c0d0e7389 */ /* 0x00002400000c000b */
[----:B01234-:R-:W-:Y:S01]  /*181b0*/  ENDCOLLECTIVE ;  /* 0x000000000000791b */ /* 0x01ffe20003800000 */
.L_x_5926:
[----:B------:R-:W-:Y:S05]  /*181c0*/  BSYNC B0 ;  /* 0x0000000000007941 */ /* 0x000fea0003800000 */
.L_x_5925:
[----:B------:R-:W-:Y:S05]  /*181d0*/  BRA `(.L_x_5785) ;  /* 0xffffffb000f07947 */ /* 0x000fea000383ffff */
.L_x_5790:
[----:B0-----:R0:W4:Y:S02]  /*181e0*/  SYNCS.PHASECHK.TRANS64.TRYWAIT P0, [R5+URZ+0x32420], R0 ;  /* 0x03242000050075a7 */ /* 0x001124000800017f */
[----:B----4-:R-:W-:Y:S05]  /*181f0*/  @!P0 NANOSLEEP.SYNCS 0x989680 ;  /* 0x009896800000895d */ /* 0x010fea0003900000 */
[----:B------:R-:W4:Y:S02]  /*18200*/  @!P0 SYNCS.PHASECHK.TRANS64 P0, [R5+URZ+0x32420], R0 ;  /* 0x03242000050085a7 */ /* 0x000f24000800007f */
[----:B----4-:R-:W-:Y:S05]  /*18210*/  @!P0 BRA `(.L_x_5790) ;  /* 0xfffffffc00f08947 */ /* 0x010fea000383ffff */
[----:B------:R-:W-:Y:S05]  /*18220*/  BRA `(.L_x_5927) ;  /* 0xffffffb800687947 */ /* 0x000fea000383ffff */
.L_x_5791:
[----:B------:R-:W4:Y:S01]  /*18230*/  S2R R2, SR_TID.X ;  /* 0x0000000000027919 */ /* 0x000f220000002100 */
[----:B------:R-:W-:Y:S01]  /*18240*/  BSSY B0, `(.L_x_5928) ;  /* 0x000000a000007945 */ /* 0x000fe20003800000 */
[----:B------:R-:W-:Y:S02]  /*18250*/  IMAD.MOV.U32 R12, RZ, RZ, RZ ;  /* 0x000000ffff0c7224 */ /* 0x000fe400078e00ff */
[----:B------:R-:W-:Y:S02]  /*18260*/  IMAD.MOV.U32 R11, RZ, RZ, 0x1f ;  /* 0x0000001fff0b7424 */ /* 0x000fe400078e00ff */
[----:B------:R-:W-:Y:S01]  /*18270*/  IMAD.MOV.U32 R15, RZ, RZ, -0x1 ;  /* 0xffffffffff0f7424 */ /* 0x000fe200078e00ff */
[----:B----4-:R-:W-:-:S04]  /*18280*/  SHF.R.U32.HI R2, RZ, 0x5, R2 ;  /* 0x00000005ff027819 */ /* 0x010fc80000011602 */
[----:B------:R-:W-:-:S04]  /*18290*/  LOP3.LUT R2, R2, 0x3, RZ, 0xc0, !PT ;  /* 0x0000000302027812 */ /* 0x000fc800078ec0ff */
[----:B------:R-:W-:-:S07]  /*182a0*/  MOV R13, R2 ;  /* 0x00000002000d7202 */ /* 0x000fce0000000f00 */
[----:B0123--:R-:W-:Y:S05]  /*182b0*/  WARPSYNC.COLLECTIVE R15, `(.L_x_5929) ;  /* 0x000000000f087348 */ /* 0x00ffea0003c00000 */
[----:B------:R4:W0:Y:S02]  /*182c0*/  SHFL.IDX P6, R14, R13, R12, R11 ;  /* 0x0000000c0d0e7389 */ /* 0x00082400000c000b */
[----:B01234-:R-:W-:Y:S01]  /*182d0*/  ENDCOLLECTIVE ;  /* 0x000000000000791b */ /* 0x01ffe20003800000 */
.L_x_5929:
[----:B------:R-:W-:Y:S05]  /*182e0*/  BSYNC B0 ;  /* 0x0000000000007941 */ /* 0x000fea0003800000 */
.L_x_5928:
[----:B------:R-:W-:Y:S05]  /*182f0*/  BRA `(.L_x_5930) ;  /* 0xffffffb800507947 */ /* 0x000fea000383ffff */
.L_x_5794:
[----:B------:R-:W-:Y:S01]  /*18300*/  BSSY B1, `(.L_x_5931) ;  /* 0x0000006000017945 */ /* 0x000fe20003800000 */
[----:B------:R-:W-:-:S07]  /*18310*/  IMAD.MOV.U32 R15, RZ, RZ, -0x1 ;  /* 0xffffffffff0f7424 */ /* 0x000fce00078e00ff */
[----:B0123--:R-:W-:Y:S05]  /*18320*/  WARPSYNC.COLLECTIVE R15, `(.L_x_5932) ;  /* 0x000000000f0c7348 */ /* 0x00ffea0003c00000 */
[----:B------:R-:W-:Y:S02]  /*18330*/  ELECT P6, UR62, PT ;  /* 0x00000000003e782f */ /* 0x000fe400038c0000 */
[----:B------:R-:W-:Y:S01]  /*18340*/  MOV R14, UR62 ;  /* 0x0000003e000e7c02 */ /* 0x000fe20008000f00 */
[----:B0123--:R-:W-:Y:S10]  /*18350*/  ENDCOLLECTIVE ;  /* 0x000000000000791b */ /* 0x00fff40003800000 */
.L_x_5932:
[----:B------:R-:W-:Y:S05]  /*18360*/  BSYNC B1 ;  /* 0x0000000000017941 */ /* 0x000fea0003800000 */
.L_x_5931:
[----:B------:R-:W-:Y:S05]  /*18370*/  BRA `(.L_x_5933) ;  /* 0xffffffb800487947 */ /* 0x000fea000383ffff */
.L_x_5796:
[----:B0-----:R0:W4:Y:S02]  /*18380*/  SYNCS.PHASECHK.TRANS64.TRYWAIT P1, [R3+URZ+0x32440], R2 ;  /* 0x03244002030075a7 */ /* 0x001124000802017f */
[----:B----4-:R-:W-:Y:S05]  /*18390*/  @!P1 NANOSLEEP.SYNCS 0x989680 ;  /* 0x009896800000995d */ /* 0x010fea0003900000 */
[----:B------:R-:W4:Y:S02]  /*183a0*/  @!P1 SYNCS.PHASECHK.TRANS64 P1, [R3+URZ+0x32440], R2 ;  /* 0x03244002030095a7 */ /* 0x000f24000802007f */
[----:B----4-:R-:W-:Y:S05]  /*183b0*/  @!P1 BRA `(.L_x_5796) ;  /* 0xfffffffc00f09947 */ /* 0x010fea000383ffff */
[----:B------:R-:W-:Y:S05]  /*183c0*/  BRA `(.L_x_5934) ;  /* 0xffffffb800707947 */ /* 0x000fea000383ffff */
.L_x_5798:
[----:B----4-:R4:W0:Y:S02]  /*183d0*/  SYNCS.PHASECHK.TRANS64.TRYWAIT P1, [R5+URZ+0x32440], R0 ;  /* 0x03244000050075a7 */ /* 0x010824000802017f */
[----:B0-----:R-:W-:Y:S05]  /*183e0*/  @!P1 NANOSLEEP.SYNCS 0x989680 ;  /* 0x009896800000995d */ /* 0x001fea0003900000 */
[----:B------:R-:W0:Y:S02]  /*183f0*/  @!P1 SYNCS.PHASECHK.TRANS64 P1, [R5+URZ+0x32440], R0 ;  /* 0x03244000050095a7 */ /* 0x000e24000802007f */
[----:B0-----:R-:W-:Y:S05]  /*18400*/  @!P1 BRA `(.L_x_5798) ;  /* 0xfffffffc00f09947 */ /* 0x001fea000383ffff */
[----:B------:R-:W-:Y:S05]  /*18410*/  BRA `(.L_x_5935) ;  /* 0xffffffb8007c7947 */ /* 0x000fea000383ffff */
.L_x_5800:
[----:B------:R0:W0:Y:S02]  /*18420*/  SYNCS.PHASECHK.TRANS64.TRYWAIT P1, [R3+URZ+0x32460], R2 ;  /* 0x03246002030075a7 */ /* 0x000024000802017f */
[----:B0-----:R-:W-:Y:S05]  /*18430*/  @!P1 NANOSLEEP.SYNCS 0x989680 ;  /* 0x009896800000995d */ /* 0x001fea0003900000 */
[----:B------:R-:W0:Y:S02]  /*18440*/  @!P1 SYNCS.PHASECHK.TRANS64 P1, [R3+URZ+0x32460], R2 ;  /* 0x03246002030095a7 */ /* 0x000e24000802007f */
[----:B0-----:R-:W-:Y:S05]  /*18450*/  @!P1 BRA `(.L_x_5800) ;  /* 0xfffffffc00f09947 */ /* 0x001fea000383ffff */
[----:B------:R-:W-:Y:S05]  /*18460*/  BRA `(.L_x_5936) ;  /* 0xffffffb800787947 */ /* 0x000fea000383ffff */
.L_x_5937:
        /* <DEDUP_REMOVED lines=9> */
.L_x_6467:


//--------------------- .text._ZN7cutlass13device_kernelIN5flash11enable_sm90INS1_16FlashAttnFwdSm90INS1_25CollectiveMainloopFwdSm90ILi2EN4cute5tupleIJNS5_1CILi1EEES8_S8_EEENS6_IJNS7_ILi128EEENS7_ILi96EEENS7_ILi64EEEEEELi256ENS_10bfloat16_tEfNS_4arch4Sm90ELb1ELb0ELb1ELb1ELb1ELb1ELb1ELb1ELb0ELb1ELb0ELb0EEENS1_21CollectiveEpilogueFwdINS6_IJSA_NS7_ILi256EEESB_EEES9_SE_SG_Li256ELb1ELb1ELb0ELb0EEENS1_36VarlenDynamicPersistentTileSchedulerILi128ELi96ELi256ELi128ELb0ELb1ELb1ELb1ELb1ELb1EEEEEEEEEvNT_6ParamsE --------------------------
	.section	.text._ZN7cutlass13device_kernelIN5flash11enable_sm90INS1_16FlashAttnFwdSm90INS1_25CollectiveMainloopFwdSm90ILi2EN4cute5tupleIJNS5_1CILi1EEES8_S8_EEENS6_IJNS7_ILi128EEENS7_ILi96EEENS7_ILi64EEEEEELi256ENS_10bfloat16_tEfNS_4arch4Sm90ELb1ELb0ELb1ELb1ELb1ELb1ELb1ELb1ELb0ELb1ELb0ELb0EEENS1_21CollectiveEpilogueFwdINS6_IJSA_NS7_ILi256EEESB_EEES9_SE_SG_Li256ELb1ELb1ELb0ELb0EEENS1_36VarlenDynamicPersistentTileSchedulerILi128ELi96ELi256ELi128ELb0ELb1ELb1ELb1ELb1ELb1EEEEEEEEEvNT_6ParamsE,"ax",@progbits
	.align	128
.text._ZN7cutlass13device_kernelIN5flash11enable_sm90INS1_16FlashAttnFwdSm90INS1_25CollectiveMainloopFwdSm90ILi2EN4cute5tupleIJNS5_1CILi1EEES8_S8_EEENS6_IJNS7_ILi128EEENS7_ILi96EEENS7_ILi64EEEEEELi256ENS_10bfloat16_tEfNS_4arch4Sm90ELb1ELb0ELb1ELb1ELb1ELb1ELb1ELb1ELb0ELb1ELb0ELb0EEENS1_21CollectiveEpilogueFwdINS6_IJSA_NS7_ILi256EEESB_EEES9_SE_SG_Li256ELb1ELb1ELb0ELb0EEENS1_36VarlenDynamicPersistentTileSchedulerILi128ELi96ELi256ELi128ELb0ELb1ELb1ELb1ELb1ELb1EEEEEEEEEvNT_6ParamsE:
        .type           _ZN7cutlass13device_kernelIN5flash11enable_sm90INS1_16FlashAttnFwdSm90INS1_25CollectiveMainloopFwdSm90ILi2EN4cute5tupleIJNS5_1CILi1EEES8_S8_EEENS6_IJNS7_ILi128EEENS7_ILi96EEENS7_ILi64EEEEEELi256ENS_10bfloat16_tEfNS_4arch4Sm90ELb1ELb0ELb1ELb1ELb1ELb1ELb1ELb1ELb0ELb1ELb0ELb0EEENS1_21CollectiveEpilogueFwdINS6_IJSA_NS7_ILi256EEESB_EEES9_SE_SG_Li256ELb1ELb1ELb0ELb0EEENS1_36VarlenDynamicPersistentTileSchedulerILi128ELi96ELi256ELi128ELb0ELb1ELb1ELb1ELb1ELb1EEEEEEEEEvNT_6ParamsE,@function
        .size           _ZN7cutlass13device_kernelIN5flash11enable_sm90INS1_16FlashAttnFwdSm90INS1_25CollectiveMainloopFwdSm90ILi2EN4cute5tupleIJNS5_1CILi1EEES8_S8_EEENS6_IJNS7_ILi128EEENS7_ILi96EEENS7_ILi64EEEEEELi256ENS_10bfloat16_tEfNS_4arch4Sm90ELb1ELb0ELb1ELb1ELb1ELb1ELb1ELb1ELb0ELb1ELb0ELb0EEENS1_21CollectiveEpilogueFwdINS6_IJSA_NS7_ILi256EEESB_EEES9_SE_SG_Li256ELb1ELb1ELb0ELb0EEENS1_36VarlenDynamicPersistentTileSchedulerILi128ELi96ELi256ELi128ELb0ELb1ELb1ELb1ELb1ELb1EEEEEEEEEvNT_6ParamsE,(.L_x_6468 - _ZN7cutlass13device_kernelIN5flash11enable_sm90INS1_16FlashAttnFwdSm90INS1_25CollectiveMainloopFwdSm90ILi2EN4cute5tupleIJNS5_1CILi1EEES8_S8_EEENS6_IJNS7_ILi128EEENS7_ILi96EEENS7_ILi64EEEEEELi256ENS_10bfloat16_tEfNS_4arch4Sm90ELb1ELb0ELb1ELb1ELb1ELb1ELb1ELb1ELb0ELb1ELb0ELb0EEENS1_21CollectiveEpilogueFwdINS6_IJSA_NS7_ILi256EEESB_EEES9_SE_SG_Li256ELb1ELb1ELb0ELb0EEENS1_36VarlenDynamicPersistentTileSchedulerILi128ELi96ELi256ELi128ELb0ELb1ELb1ELb1ELb1ELb1EEEEEEEEEvNT_6ParamsE)
        .other          _ZN7cutlass13device_kernelIN5flash11enable_sm90INS1_16FlashAttnFwdSm90INS1_25CollectiveMainloopFwdSm90ILi2EN4cute5tupleIJNS5_1CILi1EEES8_S8_EEENS6_IJNS7_ILi128EEENS7_ILi96EEENS7_ILi64EEEEEELi256ENS_10bfloat16_tEfNS_4arch4Sm90ELb1ELb0ELb1ELb1ELb1ELb1ELb1ELb1ELb0ELb1ELb0ELb0EEENS1_21CollectiveEpilogueFwdINS6_IJSA_NS7_ILi256EEESB_EEES9_SE_SG_Li256ELb1ELb1ELb0ELb0EEENS1_36VarlenDynamicPersistentTileSchedulerILi128ELi96ELi256ELi128ELb0ELb1ELb1ELb1ELb1ELb1EEEEEEEEEvNT_6ParamsE,@"STO_CUDA_ENTRY STV_DEFAULT"
_ZN7cutlass13device_kernelIN5flash11enable_sm90INS1_16FlashAttnFwdSm90INS1_25CollectiveMainloopFwdSm90ILi2EN4cute5tupleIJNS5_1CILi1EEES8_S8_EEENS6_IJNS7_ILi128EEENS7_ILi96EEENS7_ILi64EEEEEELi256ENS_10bfloat16_tEfNS_4arch4Sm90ELb1ELb0ELb1ELb1ELb1ELb1ELb1ELb1ELb0ELb1ELb0ELb0EEENS1_21CollectiveEpilogueFwdINS6_IJSA_NS7_ILi256EEESB_EEES9_SE_SG_Li256ELb1ELb1ELb0ELb0EEENS1_36VarlenDynamicPersistentTileSchedulerILi128ELi96ELi256ELi128ELb0ELb1ELb1ELb1ELb1ELb1EEEEEEEEEvNT_6ParamsE:
        /* <DEDUP_REMOVED lines=18> */
.L_x_5939:
[----:B------:R-:W-:Y:S05]  /*0120*/  BSYNC B0 ;  /* 0x0000000000007941 */ /* 0x000fea0003800000 */
.L_x_5938:
        /* <DEDUP_REMOVED lines=43> */
.L_x_5940:
        /* <DEDUP_REMOVED lines=22> */
.L_x_5941:
        /* <DEDUP_REMOVED lines=18> */
.L_x_5942:
        /* <DEDUP_REMOVED lines=22> */
.L_x_5943:
        /* <DEDUP_REMOVED lines=22> */
.L_x_5944:
[----:B------:R-:W-:Y:S01]  /*0920*/  PLOP3.LUT P0, PT, PT, PT, UP0, 0x80, 0x0 ;  /* 0x000000000000781c */ /* 0x000fe20003f0f008 */
[----:B------:R-:W-:Y:S01]  /*0930*/  UMOV UR36, 0x1 ;  /* 0x0000000100247882 */ /* 0x000fe20000000000 */
[----:B------:R-:W-:Y:S01]  /*0940*/  NOP ;  /* 0x0000000000007918 */ /* 0x000fe20000000000 */
[----:B------:R-:W-:Y:S01]  /*0950*/  USEL UR36, UR36, 0x2, !UP0 ;  /* 0x0000000224247887 */ /* 0x000fe2000c000000 */
[----:B------:R-:W-:Y:S01]  /*0960*/  BSSY B9, `(.L_x_5945) ;  /* 0x0001e00000097945 */ /* 0x000fe20003800000 */
[----:B------:R-:W-:Y:S01]  /*0970*/  ULDC.64 UR40, c[0x0][0x208] ;  /* 0x0000820000287ab9 */ /* 0x000fe20000000a00 */
[----:B0123--:R-:W-:Y:S07]  /*0980*/  BAR.SYNC.DEFER_BLOCKING 0x0 ;  /* 0x0000000000007b1d */ /* 0x00ffee0000010000 */
[----:B------:R-:W-:Y:S05]  /*0990*/  @!P0 BRA `(.L_x_5946) ;  /* 0x0000016400c48947 */ /* 0x000fea0003800000 */
.L_x_5947:
[----:B------:R-:W-:-:S08]  /*09a0*/  NOP ;  /* 0x0000000000007918 */ /* 0x000fd00000000000 */
[----:B------:R-:W0:Y:S02]  /*09b0*/  USETMAXREG.TRY_ALLOC.CTAPOOL UP0, 0xe8 ;  /* 0x000000e8000079c8 */ /* 0x000e240008000600 */
[----:B0-----:R-:W-:-:S13]  /*09c0*/  PLOP3.LUT P0, PT, PT, PT, UP0, 0x80, 0x0 ;  /* 0x000000000000781c */ /* 0x001fda0003f0f008 */
[----:B------:R-:W-:Y:S05]  /*09d0*/  @!P0 BRA `(.L_x_5947) ;  /* 0xfffffffc00f08947 */ /* 0x000fea000383ffff */
[----:B------:R-:W2:Y:S01]  /*09e0*/  LDL.LU R2, [R1] ;  /* 0x0000000001027983 */ /* 0x000ea20000300800 */
[----:B------:R-:W-:Y:S01]  /*09f0*/  SHF.R.U32.HI R3, RZ, 0x7, R0 ;  /* 0x00000007ff037819 */ /* 0x000fe20000011600 */
[----:B------:R-:W0:Y:S01]  /*0a00*/  S2UR UR37, SR_CgaCtaId ;  /* 0x00000000002579c3 */ /* 0x000e220000008800 */
[----:B------:R-:W-:-:S07]  /*0a10*/  UMOV UR4, 0x400 ;  /* 0x0000040000047882 */ /* 0x000fce0000000000 */
[----:B------:R-:W-:Y:S06]  /*0a20*/  BAR.ARV 0x8, 0x180 ;  /* 0x0206000000007b1d */ /* 0x000fec0000002000 */
[----:B------:R-:W-:-:S13]  /*0a30*/  ISETP.NE.AND P0, PT, R3, 0x1, PT ;  /* 0x000000010300780c */ /* 0x000fda0003f05270 */
[----:B------:R-:W-:Y:S06]  /*0a40*/  @!P0 BAR.ARV 0x9, 0x100 ;  /* 0x0244000000008b1d */ /* 0x000fec0000002000 */
[----:B0-----:R-:W-:Y:S02]  /*0a50*/  ULEA UR4, UR37, UR4, 0x18 ;  /* 0x0000000425047291 */ /* 0x001fe4000f8ec03f */
[----:B------:R-:W-:Y:S04]  /*0a60*/  BAR.SYNC.DEFER_BLOCKING 0x5, 0x180 ;  /* 0x0146000000007b1d */ /* 0x000fe80000010000 */
[----:B------:R-:W-:-:S02]  /*0a70*/  IMAD.U32 R22, RZ, RZ, UR4 ;  /* 0x00000004ff167e24 */ /* 0x000fc4000f8e00ff */
[----:B------:R-:W-:-:S03]  /*0a80*/  ULDC UR4, c[0x0][0xd3c] ;  /* 0x00034f0000047ab9 */ /* 0x000fc60000000800 */
[----:B------:R-:W0:Y:S01]  /*0a90*/  LDS.128 R100, [R22+0x324d0] ;  /* 0x0324d00016647984 */ /* 0x000e220000000c00 */
[----:B------:R-:W-:Y:S06]  /*0aa0*/  BAR.ARV 0x4, 0x180 ;  /* 0x0106000000007b1d */ /* 0x000fec0000002000 */
[----:B--2---:R-:W-:-:S04]  /*0ab0*/  LOP3.LUT R2, R2, 0xfffffffb, RZ, 0xc0, !PT ;  /* 0xfffffffb02027812 */ /* 0x004fc800078ec0ff */
[----:B------:R-:W-:Y:S02]  /*0ac0*/  @P0 LOP3.LUT R2, R2, 0x4, RZ, 0xfc, !PT ;  /* 0x0000000402020812 */ /* 0x000fe400078efcff */
[----:B0-----:R-:W-:-:S03]  /*0ad0*/  ISETP.GE.AND P0, PT, R103, UR4, PT ;  /* 0x0000000467007c0c */ /* 0x001fc6000bf06270 */
[----:B------:R0:W-:Y:S10]  /*0ae0*/  STL [R1], R2 ;  /* 0x0000000201007387 */ /* 0x0001f40000100800 */
[----:B0-----:R-:W-:Y:S05]  /*0af0*/  @P0 BRA `(.L_x_5948) ;  /* 0x000001dc00980947 */ /* 0x001fea0003800000 */
[----:B------:R-:W-:Y:S01]  /*0b00*/  VIADD R14, R0, 0xffffff80 ;  /* 0xffffff80000e7836 */ /* 0x000fe20000000000 */
[----:B------:R-:W-:Y:S01]  /*0b10*/  CS2R R18, SRZ ;  /* 0x0000000000127805 */ /* 0x000fe2000001ff00 */
[----:B------:R-:W-:Y:S01]  /*0b20*/  IMAD.MOV.U32 R206, RZ, RZ, RZ ;  /* 0x000000ffffce7224 */ /* 0x000fe200078e00ff */
[----:B------:R-:W-:Y:S01]  /*0b30*/  MOV R202, RZ ;  /* 0x000000ff00ca7202 */ /* 0x000fe20000000f00 */
[----:B------:R-:W-:Y:S01]  /*0b40*/  ULOP3.LUT UR47, UR36, 0x1, URZ, 0xfc, !UPT ;  /* 0x00000001242f7892 */ /* 0x000fe2000f8efc3f */
[----:B------:R-:W-:-:S04]  /*0b50*/  SHF.R.S32.HI R0, RZ, 0x1f, R14 ;  /* 0x0000001fff007819 */ /* 0x000fc8000001140e */
[----:B------:R-:W-:-:S04]  /*0b60*/  LEA.HI R2, R0, R14, RZ, 0x7 ;  /* 0x0000000e00027211 */ /* 0x000fc800078f38ff */
[----:B------:R-:W-:-:S05]  /*0b70*/  LOP3.LUT R3, R2, 0xffffff80, RZ, 0xc0, !PT ;  /* 0xffffff8002037812 */ /* 0x000fca00078ec0ff */
[----:B------:R-:W-:Y:S01]  /*0b80*/  IMAD.IADD R7, R14, 0x1, -R3 ;  /* 0x000000010e077824 */ /* 0x000fe200078e0a03 */
[----:B------:R-:W-:-:S04]  /*0b90*/  SHF.R.S32.HI R3, RZ, 0x7, R2 ;  /* 0x00000007ff037819 */ /* 0x000fc80000011402 */
[----:B------:R-:W-:-:S04]  /*0ba0*/  SHF.R.S32.HI R6, RZ, 0x1f, R7 ;  /* 0x0000001fff067819 */ /* 0x000fc80000011407 */
[CC--:B------:R-:W-:Y:S02]  /*0bb0*/  LEA.HI R9, R6.reuse, R7.reuse, RZ, 0x2 ;  /* 0x0000000706097211 */ /* 0x0c0fe400078f10ff */
[----:B------:R-:W-:Y:S02]  /*0bc0*/  LEA.HI R10, R6, R7, RZ, 0x5 ;  /* 0x00000007060a7211 */ /* 0x000fe400078f28ff */
[--C-:B------:R-:W-:Y:S02]  /*0bd0*/  SHF.R.S32.HI R5, RZ, 0x2, R9.reuse ;  /* 0x00000002ff057819 */ /* 0x100fe40000011409 */
[----:B------:R-:W-:Y:S02]  /*0be0*/  SHF.R.S32.HI R4, RZ, 0x1f, R9 ;  /* 0x0000001fff047819 */ /* 0x000fe40000011409 */
[----:B------:R-:W-:Y:S02]  /*0bf0*/  LEA.HI R6, R0, R14, RZ, 0x2 ;  /* 0x0000000e00067211 */ /* 0x000fe400078f10ff */
[----:B------:R-:W-:-:S02]  /*0c00*/  LEA.HI R4, R4, R5, RZ, 0x3 ;  /* 0x0000000504047211 */ /* 0x000fc400078f18ff */
[----:B------:R-:W-:Y:S02]  /*0c10*/  SHF.R.S32.HI R10, RZ, 0x5, R10 ;  /* 0x00000005ff0a7819 */ /* 0x000fe4000001140a */
[----:B------:R-:W-:Y:S02]  /*0c20*/  LOP3.LUT R8, R4, 0xfffffff8, RZ, 0xc0, !PT ;  /* 0xfffffff804087812 */ /* 0x000fe400078ec0ff */
[----:B------:R-:W-:Y:S02]  /*0c30*/  LEA.HI R4, R2, R3, RZ, 0x1 ;  /* 0x0000000302047211 */ /* 0x000fe400078f08ff */
[----:B------:R-:W-:Y:S01]  /*0c40*/  LEA.HI R2, R0, R14, RZ, 0x4 ;  /* 0x0000000e00027211 */ /* 0x000fe200078f20ff */
[----:B------:R-:W-:Y:S01]  /*0c50*/  IMAD.IADD R11, R5, 0x1, -R8 ;  /* 0x00000001050b7824 */ /* 0x000fe200078e0a08 */
[----:B------:R-:W-:Y:S02]  /*0c60*/  LOP3.LUT R8, R4, 0x3fffffe, RZ, 0xc0, !PT ;  /* 0x03fffffe04087812 */ /* 0x000fe400078ec0ff */
[----:B------:R-:W-:Y:S01]  /*0c70*/  SHF.R.S32.HI R5, RZ, 0x4, R2 ;  /* 0x00000004ff057819 */ /* 0x000fe20000011402 */
[----:B------:R-:W-:Y:S01]  /*0c80*/  IMAD R11, R10, 0x10, R11 ;  /* 0x000000100a0b7824 */ /* 0x000fe200078e020b */
[----:B------:R-:W-:Y:S01]  /*0c90*/  LOP3.LUT R4, R6, 0xfffffffc, RZ, 0xc0, !PT ;  /* 0xfffffffc06047812 */ /* 0x000fe200078ec0ff */
[----:B------:R-:W-:Y:S01]  /*0ca0*/  IMAD.IADD R8, R3, 0x1, -R8 ;  /* 0x0000000103087824 */ /* 0x000fe200078e0a08 */
[----:B------:R-:W-:-:S02]  /*0cb0*/  LEA.HI R3, R2, R5, RZ, 0x1 ;  /* 0x0000000502037211 */ /* 0x000fc400078f08ff */
        /* <DEDUP_REMOVED lines=10> */
[----:B------:R-:W-:Y:S01]  /*0d60*/  LOP3.LUT R0, R9, 0x7ffffffc, RZ, 0xc0, !PT ;  /* 0x7ffffffc09007812 */ /* 0x000fe200078ec0ff */
[----:B------:R-:W-:Y:S01]  /*0d70*/  IMAD R5, R13, 0x10, R2 ;  /* 0x000000100d057824 */ /* 0x000fe200078e0202 */
[----:B------:R-:W-:Y:S01]  /*0d80*/  SHF.R.S32.HI R23, RZ, 0x2, R6 ;  /* 0x00000002ff177819 */ /* 0x000fe20000011406 */
[----:B------:R-:W-:Y:S01]  /*0d90*/  VIADD R225, R16, 0x80 ;  /* 0x0000008010e17836 */ /* 0x000fe20000000000 */
[----:B------:R-:W-:Y:S01]  /*0da0*/  LOP3.LUT R3, R3, 0x1ffffffe, RZ, 0xc0, !PT ;  /* 0x1ffffffe03037812 */ /* 0x000fe200078ec0ff */
[----:B------:R-:W-:Y:S01]  /*0db0*/  IMAD R4, R5, 0x8, R4 ;  /* 0x0000000805047824 */ /* 0x000fe200078e0204 */
[----:B------:R-:W-:Y:S01]  /*0dc0*/  SHF.R.S32.HI R6, RZ, 0x1f, R6 ;  /* 0x0000001fff067819 */ /* 0x000fe20000011406 */
[----:B------:R-:W-:Y:S01]  /*0dd0*/  IMAD.IADD R2, R7, 0x1, -R0 ;  /* 0x0000000107027824 */ /* 0x000fe200078e0a00 */
[----:B------:R-:W-:Y:S01]  /*0de0*/  SHF.R.S32.HI R7, RZ, 0x1f, R225 ;  /* 0x0000001fff077819 */ /* 0x000fe200000114e1 */
[----:B------:R-:W-:Y:S01]  /*0df0*/  VIADD R5, R23, 0x40 ;  /* 0x0000004017057836 */ /* 0x000fe20000000000 */
[----:B------:R-:W-:Y:S01]  /*0e00*/  LEA.HI R6, R6, R23, RZ, 0x3 ;  /* 0x0000001706067211 */ /* 0x000fe200078f18ff */
[----:B------:R-:W-:Y:S01]  /*0e10*/  IMAD.IADD R3, R12, 0x1, -R3 ;  /* 0x000000010c037824 */ /* 0x000fe200078e0a03 */
[----:B------:R0:W-:Y:S01]  /*0e20*/  STL [R1+0xbc], R2 ;  /* 0x0000bc0201007387 */ /* 0x0001e20000100800 */
[----:B------:R-:W-:Y:S01]  /*0e30*/  VIADD R224, R16, 0xa0 ;  /* 0x000000a010e07836 */ /* 0x000fe20000000000 */
[----:B------:R-:W-:Y:S01]  /*0e40*/  LOP3.LUT R6, R6, 0xfffffff8, RZ, 0xc0, !PT ;  /* 0xfffffff806067812 */ /* 0x000fe200078ec0ff */
[----:B------:R-:W-:Y:S01]  /*0e50*/  IMAD R0, R3, 0x8, R8 ;  /* 0x0000000803007824 */ /* 0x000fe200078e0208 */
[----:B------:R-:W-:Y:S01]  /*0e60*/  SHF.R.S32.HI R17, RZ, 0x1f, R16 ;  /* 0x0000001fff117819 */ /* 0x000fe20000011410 */
[----:B------:R-:W-:-:S02]  /*0e70*/  VIADD R227, R16, 0xc0 ;  /* 0x000000c010e37836 */ /* 0x000fc40000000000 */
[----:B------:R-:W-:Y:S01]  /*0e80*/  IMAD.IADD R6, R23, 0x1, -R6 ;  /* 0x0000000117067824 */ /* 0x000fe200078e0a06 */
[----:B------:R1:W-:Y:S01]  /*0e90*/  STL [R1+0xb8], R0 ;  /* 0x0000b80001007387 */ /* 0x0003e20000100800 */
[----:B------:R-:W-:Y:S01]  /*0ea0*/  VIADD R226, R16, 0xe0 ;  /* 0x000000e010e27836 */ /* 0x000fe20000000000 */
[----:B0-----:R-:W-:Y:S01]  /*0eb0*/  SHF.R.S32.HI R2, RZ, 0x1f, R5 ;  /* 0x0000001fff027819 */ /* 0x001fe20000011405 */
[----:B------:R-:W-:Y:S01]  /*0ec0*/  IMAD.SHL.U32 R4, R4, 0x8, RZ ;  /* 0x0000000804047824 */ /* 0x000fe200078e00ff */
[----:B------:R-:W-:Y:S01]  /*0ed0*/  STL [R1+0xc8], RZ ;  /* 0x0000c8ff01007387 */ /* 0x000fe20000100800 */
[----:B------:R-:W-:Y:S01]  /*0ee0*/  IMAD.SHL.U32 R200, R12, 0x4, RZ ;  /* 0x000000040cc87824 */ /* 0x000fe200078e00ff */
[----:B------:R-:W-:Y:S01]  /*0ef0*/  LEA.HI R3, R2, R5, RZ, 0x3 ;  /* 0x0000000502037211 */ /* 0x000fe200078f18ff */
[C---:B------:R-:W-:Y:S01]  /*0f00*/  VIADD R2, R16.reuse, 0x20 ;  /* 0x0000002010027836 */ /* 0x040fe20000000000 */
[----:B------:R0:W-:Y:S01]  /*0f10*/  STL [R1+0xcc], R6 ;  /* 0x0000cc0601007387 */ /* 0x0001e20000100800 */
[----:B------:R-:W-:-:S02]  /*0f20*/  VIADD R205, R16, 0x40 ;  /* 0x0000004010cd7836 */ /* 0x000fc40000000000 */
[----:B-1----:R-:W-:Y:S01]  /*0f30*/  IMAD.SHL.U32 R0, R5, 0x40, RZ ;  /* 0x0000004005007824 */ /* 0x002fe200078e00ff */
[----:B------:R-:W-:Y:S01]  /*0f40*/  SHF.R.S32.HI R203, RZ, 0x1f, R2 ;  /* 0x0000001fffcb7819 */ /* 0x000fe20000011402 */
[----:B------:R-:W-:Y:S02]  /*0f50*/  IMAD.SHL.U32 R3, R3, 0x40, RZ ;  /* 0x0000004003037824 */ /* 0x000fe400078e00ff */
[----:B------:R-:W-:Y:S01]  /*0f60*/  VIADD R204, R16, 0x60 ;  /* 0x0000006010cc7836 */ /* 0x000fe20000000000 */
[----:B------:R-:W-:Y:S01]  /*0f70*/  LOP3.LUT R0, R0, 0x1c0, RZ, 0xc0, !PT ;  /* 0x000001c000007812 */ /* 0x000fe200078ec0ff */
[----:B------:R-:W-:Y:S01]  /*0f80*/  VIADD R207, R200, 0x10 ;  /* 0x00000010c8cf7836 */ /* 0x000fe20000000000 */
[----:B------:R-:W-:Y:S02]  /*0f90*/  LOP3.LUT R3, R3, 0xfffffe00, RZ, 0xc0, !PT ;  /* 0xfffffe0003037812 */ /* 0x000fe400078ec0ff */
[----:B------:R-:W-:Y:S02]  /*0fa0*/  SHF.R.U32.HI R5, RZ, 0x3, R0 ;  /* 0x00000003ff057819 */ /* 0x000fe40000011600 */
[----:B------:R-:W-:Y:S01]  /*0fb0*/  LOP3.LUT R0, R0, 0x38, R16, 0xf8, !PT ;  /* 0x0000003800007812 */ /* 0x000fe200078ef810 */
[----:B------:R1:W-:Y:S01]  /*0fc0*/  STL [R1+0xb4], R3 ;  /* 0x0000b40301007387 */ /* 0x0003e20000100800 */
[----:B0-----:R-:W-:-:S03]  /*0fd0*/  SHF.R.S32.HI R6, RZ, 0x1f, R224 ;  /* 0x0000001fff067819 */ /* 0x001fc600000114e0 */
[----:B------:R-:W-:Y:S04]  /*0fe0*/  STL [R1+0xa8], R7 ;  /* 0x0000a80701007387 */ /* 0x000fe80000100800 */
[----:B------:R-:W-:Y:S01]  /*0ff0*/  STL [R1+0xa4], R6 ;  /* 0x0000a40601007387 */ /* 0x000fe20000100800 */
[----:B-1----:R-:W-:Y:S02]  /*1000*/  LOP3.LUT R3, R3, R0, R5, 0xf6, !PT ;  /* 0x0000000003037212 */ /* 0x002fe400078ef605 */
[----:B------:R-:W-:Y:S02]  /*1010*/  SHF.R.S32.HI R0, RZ, 0x1f, R227 ;  /* 0x0000001fff007819 */ /* 0x000fe400000114e3 */
[----:B------:R-:W-:-:S03]  /*1020*/  SHF.R.S32.HI R5, RZ, 0x1f, R226 ;  /* 0x0000001fff057819 */ /* 0x000fc600000114e2 */
[----:B------:R0:W-:Y:S04]  /*1030*/  STL [R1+0xa0], R0 ;  /* 0x0000a00001007387 */ /* 0x0001e80000100800 */
[----:B------:R1:W-:Y:S01]  /*1040*/  STL [R1+0x9c], R5 ;  /* 0x00009c0501007387 */ /* 0x0003e20000100800 */
[----:B0-----:R-:W-:-:S05]  /*1050*/  IMAD R0, R3, 0x2, R22 ;  /* 0x0000000203007824 */ /* 0x001fca00078e0216 */
[----:B------:R1:W-:Y:S04]  /*1060*/  STL [R1+0xd0], R0 ;  /* 0x0000d00001007387 */ /* 0x0003e80000100800 */
[----:B------:R1:W-:Y:S02]  /*1070*/  STL [R1+0xd4], R4 ;  /* 0x0000d40401007387 */ /* 0x0003e40000100800 */
.L_x_6106:
[----:B01----:R-:W0:Y:S02]  /*1080*/  LDC.64 R4, c[0x0][0xd88] ;  /* 0x00036200ff047b82 */ /* 0x003e240000000a00 */
[----:B0-----:R-:W-:-:S05]  /*1090*/  IMAD.WIDE R4, R103, 0x4, R4 ;  /* 0x0000000467047825 */ /* 0x001fca00078e0204 */
[----:B------:R-:W2:Y:S01]  /*10a0*/  LDG.E R11, desc[UR40][R4.64] ;  /* 0x00000028040b7981 */ /* 0x000ea2000c1e1900 */
[----:B------:R-:W-:Y:S05]  /*10b0*/  YIELD ;  /* 0x0000000000007946 */ /* 0x000fea0003800000 */
[----:B------:R-:W-:Y:S01]  /*10c0*/  ULDC.64 UR4, c[0x0][0xb20] ;  /* 0x0002c80000047ab9 */ /* 0x000fe20000000a00 */
[----:B------:R-:W-:Y:S01]  /*10d0*/  ULDC.64 UR8, c[0x0][0xb10] ;  /* 0x0002c40000087ab9 */ /* 0x000fe20000000a00 */
[----:B------:R-:W-:Y:S01]  /*10e0*/  ISETP.NE.U32.AND P1, PT, RZ, UR4, PT ;  /* 0x00000004ff007c0c */ /* 0x000fe2000bf25070 */
[----:B------:R-:W-:Y:S01]  /*10f0*/  ULDC.64 UR6, c[0x0][0xb00] ;  /* 0x0002c00000067ab9 */ /* 0x000fe20000000a00 */
[----:B------:R-:W-:Y:S01]  /*1100*/  MOV R3, RZ ;  /* 0x000000ff00037202 */ /* 0x000fe20000000f00 */
[----:B------:R-:W-:Y:S01]  /*1110*/  IMAD.MOV.U32 R33, RZ, RZ, RZ ;  /* 0x000000ffff217224 */ /* 0x000fe200078e00ff */
[----:B------:R-:W-:-:S02]  /*1120*/  ISETP.NE.AND.EX P1, PT, RZ, UR5, PT, P1 ;  /* 0x00000005ff007c0c */ /* 0x000fc4000bf25310 */
[----:B------:R-:W-:-:S04]  /*1130*/  ISETP.NE.U32.AND P0, PT, RZ, UR6, PT ;  /* 0x00000006ff007c0c */ /* 0x000fc8000bf05070 */
[----:B------:R-:W-:Y:S02]  /*1140*/  ISETP.NE.AND.EX P0, PT, RZ, UR7, PT, P0 ;  /* 0x00000007ff007c0c */ /* 0x000fe4000bf05300 */
[----:B--2---:R-:W-:Y:S01]  /*1150*/  SHF.R.S32.HI R0, RZ, 0x1f, R11 ;  /* 0x0000001fff007819 */ /* 0x004fe2000001140b */
[----:B------:R-:W-:-:S04]  /*1160*/  IMAD.SHL.U32 R34, R11, 0x4, RZ ;  /* 0x000000040b227824 */ /* 0x000fc800078e00ff */
[C---:B------:R-:W-:Y:S01]  /*1170*/  @P1 LEA R6, P2, R11.reuse, UR4, 0x2 ;  /* 0x000000040b061c11 */ /* 0x040fe2000f8410ff */
[----:B------:R0:W-:Y:S01]  /*1180*/  STL [R1+0xc0], R11 ;  /* 0x0000c00b01007387 */ /* 0x0001e20000100800 */
[C-C-:B------:R-:W-:Y:S02]  /*1190*/  SHF.L.U64.HI R35, R11.reuse, 0x2, R0.reuse ;  /* 0x000000020b237819 */ /* 0x140fe40000010200 */
[----:B------:R-:W-:Y:S02]  /*11a0*/  @P1 LEA.HI.X R7, R11, UR5, R0, 0x2, P2 ;  /* 0x000000050b071c11 */ /* 0x000fe400090f1400 */
[----:B------:R-:W-:Y:S01]  /*11b0*/  ISETP.NE.U32.AND P2, PT, RZ, UR8, PT ;  /* 0x00000008ff007c0c */ /* 0x000fe2000bf45070 */
[----:B------:R-:W-:Y:S01]  /*11c0*/  ULDC UR4, c[0x0][0x288] ;  /* 0x0000a20000047ab9 */ /* 0x000fe20000000800 */
[----:B------:R-:W-:Y:S01]  /*11d0*/  IADD3 R8, P3, R34, UR6, RZ ;  /* 0x0000000622087c10 */ /* 0x000fe2000ff7e0ff */
[----:B------:R0:W5:Y:S01]  /*11e0*/  @P1 LDG.E R3, desc[UR40][R6.64] ;  /* 0x0000002806031981 */ /* 0x000162000c1e1900 */
[----:B------:R-:W-:Y:S01]  /*11f0*/  ISETP.NE.AND.EX P2, PT, RZ, UR9, PT, P2 ;  /* 0x00000009ff007c0c */ /* 0x000fe2000bf45320 */
[----:B------:R-:W-:Y:S01]  /*1200*/  IMAD.U32 R10, RZ, RZ, UR4 ;  /* 0x00000004ff0a7e24 */ /* 0x000fe2000f8e00ff */
[----:B------:R-:W-:Y:S01]  /*1210*/  IADD3.X R9, R35, UR7, RZ, P3, !PT ;  /* 0x0000000723097c10 */ /* 0x000fe20009ffe4ff */
[----:B------:R-:W-:-:S04]  /*1220*/  ULDC.64 UR4, c[0x0][0x418] ;  /* 0x0001060000047ab9 */ /* 0x000fc80000000a00 */
[----:B------:R0:W5:Y:S06]  /*1230*/  @P0 LDG.E R33, desc[UR40][R8.64] ;  /* 0x0000002808210981 */ /* 0x00016c000c1e1900 */
[----:B------:R-:W-:-:S04]  /*1240*/  @P2 IADD3 R4, P1, R34, UR8, RZ ;  /* 0x0000000822042c10 */ /* 0x000fc8000ff3e0ff */
[----:B------:R-:W-:-:S05]  /*1250*/  @P2 IADD3.X R5, R35, UR9, RZ, P1, !PT ;  /* 0x0000000923052c10 */ /* 0x000fca0008ffe4ff */
[----:B------:R-:W2:Y:S01]  /*1260*/  @P2 LDG.E R10, desc[UR40][R4.64] ;  /* 0x00000028040a2981 */ /* 0x000ea2000c1e1900 */
[----:B------:R-:W-:-:S03]  /*1270*/  UISETP.NE.U32.AND UP0, UPT, UR4, URZ, UPT ;  /* 0x0000003f0400728c */ /* 0x000fc6000bf05070 */
[----:B------:R-:W-:Y:S01]  /*1280*/  ULDC UR4, c[0x0][0x424] ;  /* 0x0001090000047ab9 */ /* 0x000fe20000000800 */
[----:B------:R-:W-:-:S03]  /*1290*/  UISETP.NE.AND.EX UP0, UPT, UR5, URZ, UPT, UP0 ;  /* 0x0000003f0500728c */ /* 0x000fc6000bf05300 */
[----:B------:R-:W-:Y:S01]  /*12a0*/  ULDC UR5, c[0x0][0x2f0] ;  /* 0x0000bc0000057ab9 */ /* 0x000fe20000000800 */
[----:B------:R-:W-:-:S04]  /*12b0*/  USEL UR4, UR4, 0x1, UP0 ;  /* 0x0000000104047887 */ /* 0x000fc80008000000 */
[----:B------:R-:W-:-:S03]  /*12c0*/  UIMAD UR4, UR4, UR5, URZ ;  /* 0x00000005040472a4 */ /* 0x000fc6000f8e023f */
[----:B------:R-:W-:Y:S02]  /*12d0*/  ULDC UR5, c[0x0][0x348] ;  /* 0x0000d20000057ab9 */ /* 0x000fe40000000800 */
[----:B----4-:R-:W-:Y:S02]  /*12e0*/  IMAD.U32 R25, RZ, RZ, UR5 ;  /* 0x00000005ff197e24 */ /* 0x010fe4000f8e00ff */
[----:B------:R-:W-:Y:S02]  /*12f0*/  IMAD.U32 R32, RZ, RZ, UR4 ;  /* 0x00000004ff207e24 */ /* 0x000fe4000f8e00ff */
[----:B------:R-:W-:Y:S01]  /*1300*/  IMAD.MOV.U32 R24, RZ, RZ, R11 ;  /* 0x000000ffff187224 */ /* 0x000fe200078e000b */
[----:B--2---:R0:W-:Y:S01]  /*1310*/  STL [R1+0x90], R10 ;  /* 0x0000900a01007387 */ /* 0x0041e20000100800 */
[----:B---3--:R-:W-:Y:S05]  /*1320*/  @P2 BRA `(.L_x_5949) ;  /* 0x0000000000282947 */ /* 0x008fea0003800000 */
[----:B------:R-:W-:Y:S02]  /*1330*/  ULDC.64 UR4, c[0x0][0xaf8] ;  /* 0x0002be0000047ab9 */ /* 0x000fe40000000a00 */
[----:B------:R-:W-:-:S04]  /*1340*/  ISETP.NE.U32.AND P1, PT, RZ, UR4, PT ;  /* 0x00000004ff007c0c */ /* 0x000fc8000bf25070 */
[----:B------:R-:W-:-:S13]  /*1350*/  ISETP.NE.AND.EX P1, PT, RZ, UR5, PT, P1 ;  /* 0x00000005ff007c0c */ /* 0x000fda000bf25310 */
[----:B------:R-:W-:Y:S05]  /*1360*/  @!P1 BRA `(.L_x_5949) ;  /* 0x0000000000189947 */ /* 0x000fea0003800000 */
[----:B------:R-:W1:Y:S02]  /*1370*/  LDC.64 R4, c[0x0][0xaf8] ;  /* 0x0002be00ff047b82 */ /* 0x000e640000000a00 */
[----:B-1----:R-:W-:-:S05]  /*1380*/  IMAD.WIDE R4, R24, 0x4, R4 ;  /* 0x0000000418047825 */ /* 0x002fca00078e0204 */
[----:B------:R-:W2:Y:S04]  /*1390*/  LDG.E R0, desc[UR40][R4.64] ;  /* 0x0000002804007981 */ /* 0x000ea8000c1e1900 */
[----:B0-----:R-:W2:Y:S02]  /*13a0*/  LDG.E R7, desc[UR40][R4.64+0x4] ;  /* 0x0000042804077981 */ /* 0x001ea4000c1e1900 */
[----:B--2---:R-:W-:-:S05]  /*13b0*/  IMAD.IADD R10, R7, 0x1, -R0 ;  /* 0x00000001070a7824 */ /* 0x004fca00078e0a00 */
[----:B------:R1:W-:Y:S02]  /*13c0*/  STL [R1+0x90], R10 ;  /* 0x0000900a01007387 */ /* 0x0003e40000100800 */
.L_x_5949:
[----:B------:R-:W-:Y:S01]  /*13d0*/  ULDC.64 UR4, c[0x0][0xb18] ;  /* 0x0002c60000047ab9 */ /* 0x000fe20000000a00 */
[----:B------:R2:W-:Y:S01]  /*13e0*/  STL [R1+0xc4], R102 ;  /* 0x0000c46601007387 */ /* 0x0005e20000100800 */
[----:B------:R-:W-:-:S04]  /*13f0*/  ISETP.NE.U32.AND P1, PT, RZ, UR4, PT ;  /* 0x00000004ff007c0c */ /* 0x000fc8000bf25070 */
[----:B------:R-:W-:-:S13]  /*1400*/  ISETP.NE.AND.EX P1, PT, RZ, UR5, PT, P1 ;  /* 0x00000005ff007c0c */ /* 0x000fda000bf25310 */
[----:B--2---:R-:W-:Y:S05]  /*1410*/  @!P1 BRA `(.L_x_5950) ;  /* 0x0000000000109947 */ /* 0x004fea0003800000 */
[----:B------:R-:W-:-:S04]  /*1420*/  IADD3 R4, P0, R34, UR4, RZ ;  /* 0x0000000422047c10 */ /* 0x000fc8000ff1e0ff */
[----:B------:R-:W-:-:S05]  /*1430*/  IADD3.X R5, R35, UR5, RZ, P0, !PT ;  /* 0x0000000523057c10 */ /* 0x000fca00087fe4ff */
[----:B------:R2:W5:Y:S01]  /*1440*/  LDG.E R32, desc[UR40][R4.64] ;  /* 0x0000002804207981 */ /* 0x000562000c1e1900 */
[----:B------:R-:W-:Y:S05]  /*1450*/  BRA `(.L_x_5951) ;  /* 0x0000000000107947 */ /* 0x000fea0003800000 */
.L_x_5950:
[----:B------:R-:W-:Y:S05]  /*1460*/  @!P0 BRA `(.L_x_5951) ;  /* 0x00000000000c8947 */ /* 0x000fea0003800000 */
[----:B------:R-:W2:Y:S04]  /*1470*/  LDG.E R5, desc[UR40][R8.64] ;  /* 0x0000002808057981 */ /* 0x000ea8000c1e1900 */
[----:B------:R-:W2:Y:S02]  /*1480*/  LDG.E R32, desc[UR40][R8.64+0x4] ;  /* 0x0000042808207981 */ /* 0x000ea4000c1e1900 */
[----:B--2---:R-:W-:-:S07]  /*1490*/  IMAD.IADD R32, R32, 0x1, -R5 ;  /* 0x0000000120207824 */ /* 0x004fce00078e0a05 */
.L_x_5951:
[----:B------:R-:W-:Y:S01]  /*14a0*/  ULDC.64 UR4, c[0x0][0xb08] ;  /* 0x0002c20000047ab9 */ /* 0x000fe20000000a00 */
[----:B0-----:R-:W0:Y:S01]  /*14b0*/  LDC R8, c[0x0][0x448] ;  /* 0x00011200ff087b82 */ /* 0x001e220000000800 */
[----:B------:R-:W-:-:S04]  /*14c0*/  ISETP.NE.U32.AND P0, PT, RZ, UR4, PT ;  /* 0x00000004ff007c0c */ /* 0x000fc8000bf05070 */
[----:B------:R-:W-:Y:S01]  /*14d0*/  ISETP.NE.AND.EX P0, PT, RZ, UR5, PT, P0 ;  /* 0x00000005ff007c0c */ /* 0x000fe2000bf05300 */
[----:B------:R-:W-:-:S12]  /*14e0*/  ULDC.64 UR4, c[0x0][0xb28] ;  /* 0x0002ca0000047ab9 */ /* 0x000fd80000000a00 */
[----:B--2---:R-:W2:Y:S02]  /*14f0*/  @P0 LDC.64 R4, c[0x0][0xb08] ;  /* 0x0002c200ff040b82 */ /* 0x004ea40000000a00 */
[----:B--2---:R-:W-:-:S05]  /*1500*/  @P0 IMAD.WIDE R4, R24, 0x4, R4 ;  /* 0x0000000418040825 */ /* 0x004fca00078e0204 */
        /* <DEDUP_REMOVED lines=8> */
[----:B0-----:R-:W-:Y:S01]  /*1590*/  ISETP.NE.AND P1, PT, R8, 0x1, PT ;  /* 0x000000010800780c */ /* 0x001fe20003f25270 */
[----:B------:R-:W-:Y:S02]  /*15a0*/  IMAD.SHL.U32 R12, R101, 0x80, RZ ;  /* 0x00000080650c7824 */ /* 0x000fe400078e00ff */
[----:B------:R-:W-:Y:S02]  /*15b0*/  IMAD.IADD R8, R32, 0x1, -R3 ;  /* 0x0000000120087824 */ /* 0x000fe400078e0a03 */
[----:B---3--:R-:W-:Y:S01]  /*15c0*/  VIADD R4, R12, 0x7f ;  /* 0x0000007f0c047836 */ /* 0x008fe20000000000 */
[----:B------:R0:W-:Y:S07]  /*15d0*/  STL [R1+0x98], R12 ;  /* 0x0000980c01007387 */ /* 0x0001ee0000100800 */
[----:B------:R-:W3:Y:S08]  /*15e0*/  @P1 LDC R11, c[0x0][0x44c] ;  /* 0x00011300ff0b1b82 */ /* 0x000ef00000000800 */
[----:B------:R-:W1:Y:S01]  /*15f0*/  @P1 LDC R5, c[0x0][0x450] ;  /* 0x00011400ff051b82 */ /* 0x000e620000000800 */
[----:B--2---:R-:W-:-:S02]  /*1600*/  @P0 IMAD.IADD R25, R9, 0x1, -R0 ;  /* 0x0000000109190824 */ /* 0x004fc400078e0a00 */
[----:B---3--:R-:W-:-:S04]  /*1610*/  @P1 IMAD.HI.U32 R0, R4, R11, RZ ;  /* 0x0000000b04001227 */ /* 0x008fc800078e00ff */
[----:B----4-:R-:W-:Y:S01]  /*1620*/  IMAD.IADD R6, R8, 0x1, R25 ;  /* 0x0000000108067824 */ /* 0x010fe200078e0219 */
[----:B-1----:R-:W-:-:S03]  /*1630*/  @P1 SHF.R.U32.HI R4, RZ, R5, R0 ;  /* 0x00000005ff041219 */ /* 0x002fc60000011600 */
[C---:B------:R-:W-:Y:S01]  /*1640*/  VIADD R0, R6.reuse, 0x5f ;  /* 0x0000005f06007836 */ /* 0x040fe20000000000 */
[----:B------:R-:W-:Y:S01]  /*1650*/  IADD3 R31, R6, 0x60, -R10 ;  /* 0x00000060061f7810 */ /* 0x000fe20007ffe80a */
[----:B------:R0:W-:Y:S02]  /*1660*/  STL [R1+0xac], R6 ;  /* 0x0000ac0601007387 */ /* 0x0001e40000100800 */
[----:B------:R-:W-:-:S04]  /*1670*/  IMAD.HI R0, R0, 0x2aaaaaab, RZ ;  /* 0x2aaaaaab00007827 */ /* 0x000fc800078e02ff */
[----:B------:R-:W-:Y:S01]  /*1680*/  IMAD.IADD R4, R31, 0x1, R4 ;  /* 0x000000011f047824 */ /* 0x000fe200078e0204 */
[----:B------:R-:W-:-:S03]  /*1690*/  SHF.R.U32.HI R177, RZ, 0x1f, R0 ;  /* 0x0000001fffb17819 */ /* 0x000fc60000011600 */
[----:B------:R-:W-:Y:S01]  /*16a0*/  IMAD.HI R4, R4, 0x2aaaaaab, RZ ;  /* 0x2aaaaaab04047827 */ /* 0x000fe200078e02ff */
[----:B------:R-:W-:-:S04]  /*16b0*/  LEA.HI.SX32 R177, R0, R177, 0x1c ;  /* 0x000000b100b17211 */ /* 0x000fc800078fe2ff */
[----:B------:R-:W-:-:S04]  /*16c0*/  SHF.R.U32.HI R3, RZ, 0x1f, R4 ;  /* 0x0000001fff037819 */ /* 0x000fc80000011604 */
[----:B------:R-:W-:Y:S01]  /*16d0*/  LEA.HI.SX32 R4, R4, R3, 0x1c ;  /* 0x0000000304047211 */ /* 0x000fe200078fe2ff */
[----:B------:R-:W-:-:S03]  /*16e0*/  IMAD.MOV R3, RZ, RZ, -R8 ;  /* 0x000000ffff037224 */ /* 0x000fc600078e0a08 */
[----:B------:R-:W-:-:S05]  /*16f0*/  VIMNMX R4, R177, R4, PT ;  /* 0x00000004b1047248 */ /* 0x000fca0003fe0100 */
[----:B------:R-:W-:Y:S01]  /*1700*/  IMAD R0, R4, 0x60, -R8 ;  /* 0x0000006004007824 */ /* 0x000fe200078e0a08 */
[----:B------:R-:W-:-:S04]  /*1710*/  VIMNMX R4, RZ, R3, !PT ;  /* 0x00000003ff047248 */ /* 0x000fc80007fe0100 */
[----:B------:R-:W-:-:S04]  /*1720*/  VIMNMX R3, R0, R25, PT ;  /* 0x0000001900037248 */ /* 0x000fc80003fe0100 */
[----:B------:R-:W-:Y:S01]  /*1730*/  ISETP.GT.AND P0, PT, R3, R4, PT ;  /* 0x000000040300720c */ /* 0x000fe20003f04270 */
[----:B------:R-:W-:-:S05]  /*1740*/  IMAD.WIDE.U32 R4, R4, -0x55555555, RZ ;  /* 0xaaaaaaab04047825 */ /* 0x000fca00078e00ff */
[----:B------:R-:W-:-:S04]  /*1750*/  SHF.R.U32.HI R30, RZ, 0x6, R5 ;  /* 0x00000006ff1e7819 */ /* 0x000fc80000011605 */
[----:B------:R-:W-:-:S03]  /*1760*/  MOV R29, R30 ;  /* 0x0000001e001d7202 */ /* 0x000fc60000000f00 */
        /* <DEDUP_REMOVED lines=27> */
.L_x_5954:
[----:B------:R-:W-:Y:S05]  /*1920*/  BSYNC B6 ;  /* 0x0000000000067941 */ /* 0x000fea0003800000 */
.L_x_5953:
        /* <DEDUP_REMOVED lines=20> */
.L_x_5956:
[----:B------:R-:W-:Y:S05]  /*1a70*/  BSYNC B6 ;  /* 0x0000000000067941 */ /* 0x000fea0003800000 */
.L_x_5955:
[----:B------:R-:W2:Y:S01]  /*1a80*/  LDL R36, [R1+0xcc] ;  /* 0x0000cc0001247983 */ /* 0x000ea20000100800 */
[----:B------:R-:W-:Y:S01]  /*1a90*/  ULDC.64 UR4, c[0x0][0xaf0] ;  /* 0x0002bc0000047ab9 */ /* 0x000fe20000000a00 */
[----:B------:R-:W0:Y:S01]  /*1aa0*/  LDC.64 R54, c[0x0][0x408] ;  /* 0x00010200ff367b82 */ /* 0x000e220000000a00 */
[----:B------:R-:W-:-:S04]  /*1ab0*/  ISETP.NE.U32.AND P0, PT, RZ, UR4, PT ;  /* 0x00000004ff007c0c */ /* 0x000fc8000bf05070 */
[----:B------:R-:W-:-:S03]  /*1ac0*/  ISETP.NE.AND.EX P0, PT, RZ, UR5, PT, P0 ;  /* 0x00000005ff007c0c */ /* 0x000fc6000bf05300 */
[----:B------:R-:W1:Y:S10]  /*1ad0*/  LDC.64 R48, c[0x0][0x3f8] ;  /* 0x0000fe00ff307b82 */ /* 0x000e740000000a00 */
[----:B------:R-:W-:Y:S01]  /*1ae0*/  @P0 IADD3 R4, P1, R34, UR4, RZ ;  /* 0x0000000422040c10 */ /* 0x000fe2000ff3e0ff */
[----:B------:R-:W-:-:S03]  /*1af0*/  ULDC UR4, c[0x0][0x320] ;  /* 0x0000c80000047ab9 */ /* 0x000fc60000000800 */
[----:B------:R-:W-:Y:S02]  /*1b00*/  @P0 IADD3.X R5, R35, UR5, RZ, P1, !PT ;  /* 0x0000000523050c10 */ /* 0x000fe40008ffe4ff */
[----:B------:R-:W-:Y:S02]  /*1b10*/  ISETP.GE.AND P1, PT, R2, UR4, PT ;  /* 0x0000000402007c0c */ /* 0x000fe4000bf26270 */
[----:B------:R-:W-:Y:S01]  /*1b20*/  SHF.R.S32.HI R9, RZ, 0x1f, R23 ;  /* 0x0000001fff097819 */ /* 0x000fe20000011417 */
[----:B------:R3:W4:Y:S01]  /*1b30*/  @P0 LDG.E R24, desc[UR40][R4.64] ;  /* 0x0000002804180981 */ /* 0x000722000c1e1900 */
[----:B------:R-:W-:Y:S01]  /*1b40*/  SEL R3, RZ, 0xffffffff, P1 ;  /* 0xffffffffff037807 */ /* 0x000fe20000800000 */
[----:B------:R-:W0:Y:S01]  /*1b50*/  LDC R35, c[0x0][0x3f4] ;  /* 0x0000fd00ff237b82 */ /* 0x000e220000000800 */
[----:B------:R-:W-:Y:S02]  /*1b60*/  ISETP.GE.AND P0, PT, R16, UR4, PT ;  /* 0x0000000410007c0c */ /* 0x000fe4000bf06270 */
[----:B------:R-:W-:Y:S01]  /*1b70*/  SHF.R.S32.HI R201, RZ, 0x1f, R200 ;  /* 0x0000001fffc97819 */ /* 0x000fe200000114c8 */
[----:B------:R-:W-:Y:S01]  /*1b80*/  IMAD.SHL.U32 R3, R3, 0x2, RZ ;  /* 0x0000000203037824 */ /* 0x000fe200078e00ff */
[----:B------:R-:W-:Y:S01]  /*1b90*/  SEL R0, RZ, 0x1, P0 ;  /* 0x00000001ff007807 */ /* 0x000fe20000000000 */
[----:B------:R-:W0:Y:S01]  /*1ba0*/  S2R R38, SR_TID.X ;  /* 0x0000000000267919 */ /* 0x000e220000002100 */
[----:B------:R-:W-:Y:S01]  /*1bb0*/  ISETP.GE.AND P0, PT, R205, UR4, PT ;  /* 0x00000004cd007c0c */ /* 0x000fe2000bf06270 */
[----:B-1----:R-:W-:Y:S01]  /*1bc0*/  IMAD.WIDE.U32 R10, R23, R48, R16 ;  /* 0x00000030170a7225 */ /* 0x002fe200078e0010 */
[----:B------:R-:W-:-:S02]  /*1bd0*/  ISETP.GE.AND P1, PT, R204, UR4, PT ;  /* 0x00000004cc007c0c */ /* 0x000fc4000bf26270 */
[----:B------:R-:W-:Y:S01]  /*1be0*/  LOP3.LUT R0, R3, 0x2, R0, 0xe2, !PT ;  /* 0x0000000203007812 */ /* 0x000fe200078ee200 */
[----:B------:R-:W1:Y:S01]  /*1bf0*/  S2R R37, SR_TID.X ;  /* 0x0000000000257919 */ /* 0x000e620000002100 */
[----:B------:R-:W-:Y:S01]  /*1c00*/  SEL R3, RZ, 0x4, P0 ;  /* 0x00000004ff037807 */ /* 0x000fe20000000000 */
[----:B------:R-:W-:Y:S01]  /*1c10*/  IMAD.MOV.U32 R63, RZ, RZ, 0x20 ;  /* 0x00000020ff3f7424 */ /* 0x000fe200078e00ff */
[----:B---3--:R-:W-:Y:S01]  /*1c20*/  SEL R4, RZ, 0x8, P1 ;  /* 0x00000008ff047807 */ /* 0x008fe20000800000 */
[----:B------:R-:W-:Y:S01]  /*1c30*/  IMAD R65, R49, 0x60, RZ ;  /* 0x0000006031417824 */ /* 0x000fe200078e02ff */
[----:B------:R-:W-:Y:S01]  /*1c40*/  ISETP.GE.AND P0, PT, R225, UR4, PT ;  /* 0x00000004e1007c0c */ /* 0x000fe2000bf06270 */
[----:B0-----:R-:W-:Y:S01]  /*1c50*/  IMAD.SHL.U32 R57, R54, 0x40, RZ ;  /* 0x0000004036397824 */ /* 0x001fe200078e00ff */
[----:B------:R-:W-:Y:S02]  /*1c60*/  ISETP.GE.AND P1, PT, R224, UR4, PT ;  /* 0x00000004e0007c0c */ /* 0x000fe4000bf26270 */
[----:B------:R-:W-:-:S02]  /*1c70*/  LOP3.LUT R0, R4, R0, R3, 0xfe, !PT ;  /* 0x0000000004007212 */ /* 0x000fc400078efe03 */
[----:B------:R-:W-:Y:S02]  /*1c80*/  SEL R3, RZ, 0x10, P0 ;  /* 0x00000010ff037807 */ /* 0x000fe40000000000 */
[----:B------:R-:W-:Y:S02]  /*1c90*/  SEL R4, RZ, 0x20, P1 ;  /* 0x00000020ff047807 */ /* 0x000fe40000800000 */
[----:B------:R-:W-:Y:S02]  /*1ca0*/  ISETP.GE.AND P0, PT, R227, UR4, PT ;  /* 0x00000004e3007c0c */ /* 0x000fe4000bf06270 */
[----:B------:R-:W-:Y:S02]  /*1cb0*/  ISETP.GE.AND P1, PT, R226, UR4, PT ;  /* 0x00000004e2007c0c */ /* 0x000fe4000bf26270 */
[----:B------:R-:W-:Y:S01]  /*1cc0*/  LOP3.LUT R3, R4, R0, R3, 0xfe, !PT ;  /* 0x0000000004037212 */ /* 0x000fe200078efe03 */
[-C--:B------:R-:W-:Y:S01]  /*1cd0*/  IMAD R0, R9, R48.reuse, RZ ;  /* 0x0000003009007224 */ /* 0x080fe200078e02ff */
[----:B------:R-:W-:Y:S01]  /*1ce0*/  SEL R6, RZ, 0x40, P0 ;  /* 0x00000040ff067807 */ /* 0x000fe20000000000 */
[----:B------:R-:W-:Y:S01]  /*1cf0*/  IMAD.WIDE.U32 R4, R23, R48, R200 ;  /* 0x0000003017047225 */ /* 0x000fe200078e00c8 */
[----:B------:R-:W-:-:S02]  /*1d00*/  SEL R7, RZ, 0x7fff80, P1 ;  /* 0x007fff80ff077807 */ /* 0x000fc40000800000 */
[----:B------:R-:W-:Y:S01]  /*1d10*/  ISETP.GE.AND P0, PT, R16, R35, PT ;  /* 0x000000231000720c */ /* 0x000fe20003f06270 */
[----:B------:R-:W-:Y:S01]  /*1d20*/  VIADD R38, R38, 0xffffff80 ;  /* 0xffffff8026267836 */ /* 0x000fe20000000000 */
[----:B------:R-:W-:Y:S01]  /*1d30*/  LOP3.LUT R3, R7, R3, R6, 0xfe, !PT ;  /* 0x0000000307037212 */ /* 0x000fe200078efe06 */
[-C--:B------:R-:W-:Y:S01]  /*1d40*/  IMAD R6, R9, R54.reuse, RZ ;  /* 0x0000003609067224 */ /* 0x080fe200078e02ff */
[----:B------:R-:W-:Y:S01]  /*1d50*/  SEL R13, R35, RZ, P0 ;  /* 0x000000ff230d7207 */ /* 0x000fe20000000000 */
[----:B------:R-:W-:Y:S01]  /*1d60*/  IMAD.WIDE.U32 R8, R23, R54, R200 ;  /* 0x0000003617087225 */ /* 0x000fe200078e00c8 */
[----:B------:R-:W-:-:S03]  /*1d70*/  SHF.L.U64.HI R56, R54, 0x6, R55 ;  /* 0x0000000636387819 */ /* 0x000fc60000010237 */
[C---:B------:R-:W-:Y:S01]  /*1d80*/  IMAD R53, R23.reuse, R55, R6 ;  /* 0x0000003717357224 */ /* 0x040fe200078e0206 */
[----:B-1----:R-:W-:Y:S01]  /*1d90*/  SHF.R.U32.HI R37, RZ, 0x7, R37 ;  /* 0x00000007ff257819 */ /* 0x002fe20000011625 */
[----:B------:R-:W-:Y:S02]  /*1da0*/  IMAD R15, R23, R49, R0 ;  /* 0x00000031170f7224 */ /* 0x000fe400078e0200 */
[----:B------:R-:W-:Y:S01]  /*1db0*/  IMAD.IADD R9, R9, 0x1, R53 ;  /* 0x0000000109097824 */ /* 0x000fe200078e0235 */
[----:B------:R-:W-:Y:S01]  /*1dc0*/  ISETP.NE.AND P6, PT, R37, 0x1, PT ;  /* 0x000000012500780c */ /* 0x000fe20003fc5270 */
[----:B------:R-:W-:Y:S02]  /*1dd0*/  IMAD.IADD R11, R15, 0x1, R11 ;  /* 0x000000010f0b7824 */ /* 0x000fe400078e020b */
[----:B-----5:R-:W-:Y:S02]  /*1de0*/  IMAD.WIDE.U32 R50, R26, R54, R8 ;  /* 0x000000361a327225 */ /* 0x020fe400078e0008 */
[----:B------:R-:W3:Y:S01]  /*1df0*/  LDL R8, [R1+0xb4] ;  /* 0x0000b40001087983 */ /* 0x000ee20000100800 */
[----:B------:R-:W-:Y:S01]  /*1e00*/  IADD3 R61, R37, 0x8, RZ ;  /* 0x00000008253d7810 */ /* 0x000fe20007ffe0ff */
[----:B------:R-:W-:-:S02]  /*1e10*/  IMAD.IADD R13, R16, 0x1, R13 ;  /* 0x00000001100d7824 */ /* 0x000fc400078e020d */
[----:B------:R-:W-:-:S03]  /*1e20*/  IMAD.WIDE.U32 R20, R26, R48, R10 ;  /* 0x000000301a147225 */ /* 0x000fc600078e000a */
[----:B------:R-:W-:Y:S01]  /*1e30*/  SHF.R.S32.HI R12, RZ, 0x1f, R13 ;  /* 0x0000001fff0c7819 */ /* 0x000fe2000001140d */
[C---:B------:R-:W-:Y:S01]  /*1e40*/  VIADD R37, R23.reuse, 0x40 ;  /* 0x0000004017257836 */ /* 0x040fe20000000000 */
[----:B------:R-:W-:Y:S05]  /*1e50*/  @!P6 WARPSYNC.ALL ;  /* 0x000000000000e948 */ /* 0x000fea0003800000 */
[----:B------:R-:W-:Y:S01]  /*1e60*/  VIADD R10, R23, 0x40 ;  /* 0x00000040170a7836 */ /* 0x000fe20000000000 */
[----:B------:R-:W-:Y:S01]  /*1e70*/  LEA.HI R13, R12, R13, RZ, 0x3 ;  /* 0x0000000d0c0d7211 */ /* 0x000fe200078f18ff */
[----:B------:R-:W-:Y:S01]  /*1e80*/  IMAD.SHL.U32 R37, R37, 0x40, RZ ;  /* 0x0000004025257824 */ /* 0x000fe200078e00ff */
[----:B------:R-:W-:Y:S01]  /*1e90*/  PRMT R85, R3, 0x8880, RZ ;  /* 0x0000888003557816 */ /* 0x000fe200000000ff */
[----:B------:R-:W-:Y:S01]  /*1ea0*/  IMAD.SHL.U32 R10, R10, 0x40, RZ ;  /* 0x000000400a0a7824 */ /* 0x000fe200078e00ff */
[----:B------:R-:W-:Y:S01]  /*1eb0*/  ULDC UR4, c[0x0][0x2f4] ;  /* 0x0000bd0000047ab9 */ /* 0x000fe20000000800 */
[----:B------:R-:W-:Y:S01]  /*1ec0*/  IMAD.IADD R7, R5, 0x1, R15 ;  /* 0x0000000105077824 */ /* 0x000fe200078e020f */
[----:B------:R-:W-:Y:S01]  /*1ed0*/  SHF.R.S32.HI R15, RZ, 0x1f, R26 ;  /* 0x0000001fff0f7819 */ /* 0x000fe2000001141a */
[----:B------:R-:W-:-:S02]  /*1ee0*/  IMAD.MOV.U32 R6, RZ, RZ, R4 ;  /* 0x000000ffff067224 */ /* 0x000fc400078e0004 */
[----:B------:R-:W-:Y:S01]  /*1ef0*/  IMAD.WIDE.U32 R4, R23, R54, R16 ;  /* 0x0000003617047225 */ /* 0x000fe200078e0010 */
[----:B------:R-:W-:Y:S02]  /*1f00*/  LOP3.LUT R37, R37, 0x1c0, RZ, 0xc0, !PT ;  /* 0x000001c025257812 */ /* 0x000fe400078ec0ff */
[----:B------:R-:W-:Y:S01]  /*1f10*/  LOP3.LUT R10, R10, 0x1c0, RZ, 0xc0, !PT ;  /* 0x000001c00a0a7812 */ /* 0x000fe200078ec0ff */
[----:B------:R-:W-:Y:S01]  /*1f20*/  IMAD.IADD R53, R53, 0x1, R5 ;  /* 0x0000000135357824 */ /* 0x000fe200078e0205 */
[----:B------:R-:W-:Y:S01]  /*1f30*/  SHF.R.S32.HI R73, RZ, 0x3, R13 ;  /* 0x00000003ff497819 */ /* 0x000fe2000001140d */
[----:B------:R-:W-:Y:S01]  /*1f40*/  IMAD R5, R15, R48, RZ ;  /* 0x000000300f057224 */ /* 0x000fe200078e02ff */
[----:B------:R-:W-:Y:S01]  /*1f50*/  LOP3.LUT R74, R13, 0xfffffff8, RZ, 0xc0, !PT ;  /* 0xfffffff80d4a7812 */ /* 0x000fe200078ec0ff */
[----:B------:R-:W-:Y:S01]  /*1f60*/  IMAD.MOV.U32 R52, RZ, RZ, R4 ;  /* 0x000000ffff347224 */ /* 0x000fe200078e0004 */
[----:B------:R-:W-:Y:S01]  /*1f70*/  SHF.R.U32.HI R10, RZ, 0x3, R10 ;  /* 0x00000003ff0a7819 */ /* 0x000fe2000001160a */
[----:B------:R-:W-:Y:S01]  /*1f80*/  IMAD R15, R15, R54, RZ ;  /* 0x000000360f0f7224 */ /* 0x000fe200078e02ff */
[----:B------:R-:W-:Y:S01]  /*1f90*/  SHF.L.U64.HI R4, R48, 0x6, R49 ;  /* 0x0000000630047819 */ /* 0x000fe20000010231 */
[----:B------:R-:W-:Y:S01]  /*1fa0*/  IMAD.IADD R0, R33, 0x1, R32 ;  /* 0x0000000121007824 */ /* 0x000fe200078e0220 */
[----:B------:R-:W-:Y:S01]  /*1fb0*/  PRMT R85, R85, 0x7710, RZ ;  /* 0x0000771055557816 */ /* 0x000fe200000000ff */
[----:B------:R-:W-:Y:S01]  /*1fc0*/  IMAD R33, R26, R49, R5 ;  /* 0x000000311a217224 */ /* 0x000fe200078e0205 */
[----:B------:R-:W-:Y:S01]  /*1fd0*/  ISETP.GE.AND P2, PT, R2, UR4, PT ;  /* 0x0000000402007c0c */ /* 0x000fe2000bf46270 */
[----:B------:R-:W-:-:S02]  /*1fe0*/  IMAD.SHL.U32 R5, R48, 0x40, RZ ;  /* 0x0000004030057824 */ /* 0x000fc400078e00ff */
[----:B------:R-:W-:-:S04]  /*1ff0*/  IMAD.WIDE.U32 R6, R26, R48, R6 ;  /* 0x000000301a067225 */ /* 0x000fc800078e0006 */
[----:B------:R-:W-:Y:S02]  /*2000*/  IMAD R11, R55, 0x60, RZ ;  /* 0x00000060370b7824 */ /* 0x000fe400078e02ff */
[C---:B------:R-:W-:Y:S02]  /*2010*/  IMAD R15, R26.reuse, R55, R15 ;  /* 0x000000371a0f7224 */ /* 0x040fe400078e020f */
[----:B------:R-:W-:Y:S01]  /*2020*/  IMAD.WIDE.U32 R52, R26, R54, R52 ;  /* 0x000000361a347225 */ /* 0x000fe200078e0034 */
[----:B------:R-:W-:-:S03]  /*2030*/  LOP3.LUT R79, R85, 0x1, RZ, 0xc0, !PT ;  /* 0x00000001554f7812 */ /* 0x000fc600078ec0ff */
[----:B------:R-:W-:Y:S01]  /*2040*/  IMAD.WIDE.U32 R48, R48, 0x60, RZ ;  /* 0x0000006030307825 */ /* 0x000fe200078e00ff */
[----:B------:R-:W-:-:S03]  /*2050*/  LOP3.LUT R80, R85, 0x2, RZ, 0xc0, !PT ;  /* 0x0000000255507812 */ /* 0x000fc600078ec0ff */
[----:B------:R-:W-:Y:S01]  /*2060*/  IMAD.WIDE.U32 R54, R54, 0x60, RZ ;  /* 0x0000006036367825 */ /* 0x000fe200078e00ff */
[C---:B------:R-:W-:Y:S02]  /*2070*/  LOP3.LUT R81, R85.reuse, 0x4, RZ, 0xc0, !PT ;  /* 0x0000000455517812 */ /* 0x040fe400078ec0ff */
[----:B------:R-:W-:Y:S01]  /*2080*/  LOP3.LUT R82, R85, 0x8, RZ, 0xc0, !PT ;  /* 0x0000000855527812 */ /* 0x000fe200078ec0ff */
[----:B------:R-:W-:Y:S01]  /*2090*/  IMAD.SHL.U32 R64, R35, 0x2, RZ ;  /* 0x0000000223407824 */ /* 0x000fe200078e00ff */
[----:B------:R-:W-:Y:S01]  /*20a0*/  LOP3.LUT R83, R85, 0x10, RZ, 0xc0, !PT ;  /* 0x0000001055537812 */ /* 0x000fe200078ec0ff */
[----:B------:R-:W-:Y:S01]  /*20b0*/  IMAD.IADD R65, R49, 0x1, R65 ;  /* 0x0000000131417824 */ /* 0x000fe200078e0241 */
[----:B------:R-:W-:Y:S01]  /*20c0*/  LOP3.LUT R84, R85, 0x20, RZ, 0xc0, !PT ;  /* 0x0000002055547812 */ /* 0x000fe200078ec0ff */
[----:B------:R-:W-:Y:S01]  /*20d0*/  IMAD.IADD R66, R55, 0x1, R11 ;  /* 0x0000000137427824 */ /* 0x000fe200078e020b */
[----:B------:R-:W-:Y:S01]  /*20e0*/  SHF.R.S32.HI R59, RZ, 0x1f, R102 ;  /* 0x0000001fff3b7819 */ /* 0x000fe20000011466 */
[----:B------:R-:W-:Y:S01]  /*20f0*/  IMAD.IADD R69, R7, 0x1, R33 ;  /* 0x0000000107457824 */ /* 0x000fe200078e0221 */
[----:B------:R-:W-:Y:S01]  /*2100*/  P2R R87, PR, RZ, 0x4 ;  /* 0x00000004ff577803 */ /* 0x000fe20000000000 */
[----:B------:R-:W-:Y:S01]  /*2110*/  IMAD.IADD R70, R33, 0x1, R21 ;  /* 0x0000000121467824 */ /* 0x000fe200078e0215 */
[----:B------:R-:W-:Y:S01]  /*2120*/  SHF.R.S32.HI R76, RZ, 0x1f, R74 ;  /* 0x0000001fff4c7819 */ /* 0x000fe2000001144a */
[----:B------:R-:W-:Y:S01]  /*2130*/  IMAD.IADD R71, R51, 0x1, R15 ;  /* 0x0000000133477824 */ /* 0x000fe200078e020f */
[----:B------:R-:W-:Y:S01]  /*2140*/  LOP3.LUT R85, R85, 0x40, RZ, 0xc0, !PT ;  /* 0x0000004055557812 */ /* 0x000fe200078ec0ff */
[----:B------:R-:W-:-:S02]  /*2150*/  IMAD.IADD R72, R15, 0x1, R53 ;  /* 0x000000010f487824 */ /* 0x000fc400078e0235 */
[C---:B--2---:R-:W-:Y:S01]  /*2160*/  IMAD.SHL.U32 R58, R36.reuse, 0x40, RZ ;  /* 0x00000040243a7824 */ /* 0x044fe200078e00ff */
[----:B------:R-:W-:Y:S01]  /*2170*/  @!P6 BAR.SYNC.DEFER_BLOCKING 0x9, 0x100 ;  /* 0x024400000000eb1d */ /* 0x000fe20000010000 */
[----:B------:R-:W-:Y:S02]  /*2180*/  LOP3.LUT P1, RZ, R36, 0x4, RZ, 0xc0, !PT ;  /* 0x0000000424ff7812 */ /* 0x000fe4000782c0ff */
[----:B------:R-:W-:Y:S02]  /*2190*/  SHF.R.S32.HI R36, RZ, 0x1f, R38 ;  /* 0x0000001fff247819 */ /* 0x000fe40000011426 */
[----:B------:R-:W-:Y:S02]  /*21a0*/  LOP3.LUT R58, R58, 0x1c0, RZ, 0xc0, !PT ;  /* 0x000001c03a3a7812 */ /* 0x000fe400078ec0ff */
[----:B------:R-:W-:-:S04]  /*21b0*/  LEA.HI R36, R36, R38, RZ, 0x2 ;  /* 0x0000002624247211 */ /* 0x000fc800078f10ff */
[----:B------:R-:W-:-:S05]  /*21c0*/  LOP3.LUT R36, R36, 0xfffffffc, RZ, 0xc0, !PT ;  /* 0xfffffffc24247812 */ /* 0x000fca00078ec0ff */
[----:B------:R-:W-:Y:S02]  /*21d0*/  IMAD.IADD R36, R38, 0x1, -R36 ;  /* 0x0000000126247824 */ /* 0x000fe400078e0a24 */
[----:B------:R-:W0:Y:S02]  /*21e0*/  S2R R38, SR_TID.X ;  /* 0x0000000000267919 */ /* 0x000e240000002100 */
[----:B------:R-:W-:Y:S01]  /*21f0*/  IMAD R62, R36, 0x40, R23 ;  /* 0x00000040243e7824 */ /* 0x000fe200078e0217 */
        /* <DEDUP_REMOVED lines=16> */
[----:B----4-:R-:W-:Y:S01]  /*2300*/  SHF.R.S32.HI R75, RZ, 0x1f, R24 ;  /* 0x0000001fff4b7819 */ /* 0x010fe20000011418 */
[----:B---3--:R-:W-:-:S10]  /*2310*/  IMAD.IADD R78, R8, 0x1, R13 ;  /* 0x00000001084e7824 */ /* 0x008fd400078e020d */
.L_x_6010:
[----:B0-----:R-:W0:Y:S01]  /*2320*/  LDC R91, c[0x0][0x430] ;  /* 0x00010c00ff5b7b82 */ /* 0x001e220000000800 */
[----:B------:R-:W-:Y:S01]  /*2330*/  IADD3 R29, R29, -0x1, RZ ;  /* 0xffffffff1d1d7810 */ /* 0x000fe20007ffe0ff */
[----:B------:R-:W-:-:S04]  /*2340*/  IMAD.MOV.U32 R96, RZ, RZ, RZ ;  /* 0x000000ffff607224 */ /* 0x000fc800078e00ff */
[----:B------:R-:W-:Y:S02]  /*2350*/  IMAD R12, R29, 0x60, R62 ;  /* 0x000000601d0c7824 */ /* 0x000fe400078e023e */
[----:B-1----:R-:W1:Y:S02]  /*2360*/  LDC R95, c[0x0][0x3f4] ;  /* 0x0000fd00ff5f7b82 */ /* 0x002e640000000800 */
[----:B------:R-:W-:Y:S01]  /*2370*/  IMAD.IADD R15, R0, 0x1, R12 ;  /* 0x00000001000f7824 */ /* 0x000fe200078e020c */
[----:B------:R-:W-:-:S03]  /*2380*/  ISETP.GE.AND P2, PT, R12, R25, PT ;  /* 0x000000190c00720c */ /* 0x000fc60003f46270 */
[----:B------:R-:W-:Y:S01]  /*2390*/  IMAD.MOV.U32 R13, RZ, RZ, R15 ;  /* 0x000000ffff0d7224 */ /* 0x000fe200078e000f */
[----:B------:R-:W-:Y:S02]  /*23a0*/  ISETP.GT.OR P2, PT, R62, 0x5f, P2 ;  /* 0x0000005f3e00780c */ /* 0x000fe40001744670 */
[----:B0-----:R-:W-:-:S11]  /*23b0*/  ISETP.NE.AND P3, PT, R91, 0x1, PT ;  /* 0x000000015b00780c */ /* 0x001fd60003f65270 */
[----:B------:R-:W0:Y:S08]  /*23c0*/  @!P2 LDC.64 R10, c[0x0][0x428] ;  /* 0x00010a00ff0aab82 */ /* 0x000e300000000a00 */
[----:B------:R-:W2:Y:S08]  /*23d0*/  @!P2 LDC.64 R32, c[0x0][0x418] ;  /* 0x00010600ff20ab82 */ /* 0x000eb00000000a00 */
[----:B------:R-:W3:Y:S08]  /*23e0*/  @P3 LDC R8, c[0x0][0x434] ;  /* 0x00010d00ff083b82 */ /* 0x000ef00000000800 */
[----:B----4-:R-:W4:Y:S01]  /*23f0*/  @P3 LDC R9, c[0x0][0x438] ;  /* 0x00010e00ff093b82 */ /* 0x010f220000000800 */
        /* <DEDUP_REMOVED lines=85> */
.L_x_5961:
[----:B------:R-:W-:Y:S05]  /*2950*/  BSYNC B1 ;  /* 0x0000000000017941 */ /* 0x000fea0003800000 */
.L_x_5960:
[----:B0-----:R-:W-:Y:S01]  /*2960*/  VIADD R12, R23, 0x40 ;  /* 0x00000040170c7836 */ /* 0x001fe20000000000 */
[----:B------:R-:W-:Y:S01]  /*2970*/  BSSY B1, `(.L_x_5962) ;  /* 0x000001c000017945 */ /* 0x000fe20003800000 */
[----:B------:R-:W-:Y:S02]  /*2980*/  CS2R R40, SRZ ;  /* 0x0000000000287805 */ /* 0x000fe4000001ff00 */
[----:B------:R-:W-:Y:S01]  /*2990*/  CS2R R34, SRZ ;  /* 0x0000000000227805 */ /* 0x000fe2000001ff00 */
[----:B-----5:R-:W-:Y:S01]  /*29a0*/  IMAD.MOV.U32 R13, RZ, RZ, R44 ;  /* 0x000000ffff0d7224 */ /* 0x020fe200078e002c */
[----:B------:R-:W-:Y:S02]  /*29b0*/  ISETP.GE.AND P4, PT, R12, R100, PT ;  /* 0x000000640c00720c */ /* 0x000fe40003f86270 */
[----:B------:R-:W-:Y:S02]  /*29c0*/  CS2R R38, SRZ ;  /* 0x0000000000267805 */ /* 0x000fe4000001ff00 */
[----:B------:R-:W-:-:S09]  /*29d0*/  MOV R14, R45 ;  /* 0x0000002d000e7202 */ /* 0x000fd20000000f00 */
        /* <DEDUP_REMOVED lines=21> */
.L_x_5963:
[----:B------:R-:W-:Y:S05]  /*2b30*/  BSYNC B1 ;  /* 0x0000000000017941 */ /* 0x000fea0003800000 */
.L_x_5962:
[----:B0-----:R-:W-:Y:S01]  /*2b40*/  IMAD.MOV.U32 R8, RZ, RZ, R92 ;  /* 0x000000ffff087224 */ /* 0x001fe200078e005c */
        /* <DEDUP_REMOVED lines=33> */
.L_x_5964:
[----:B------:R-:W-:Y:S01]  /*2d60*/  IMAD R86, R19, 0x8, R22 ;  /* 0x0000000813567824 */ /* 0x000fe200078e0216 */
[----:B------:R-:W-:Y:S01]  /*2d70*/  SHF.L.U32 R99, R206, 0x1f, RZ ;  /* 0x0000001fce637819 */ /* 0x000fe200000006ff */
[----:B------:R-:W-:Y:S03]  /*2d80*/  BSSY B1, `(.L_x_5965) ;  /* 0x0000003000017945 */ /* 0x000fe60003800000 */
[----:B------:R-:W0:Y:S02]  /*2d90*/  SYNCS.PHASECHK.TRANS64.TRYWAIT P5, [R86+URZ+0x32490], R99 ;  /* 0x03249063560075a7 */ /* 0x000e2400080a017f */
[----:B0-----:R-:W-:Y:S05]  /*2da0*/  @!P5 BRA `(.L_x_5966) ;  /* 0x000001b800f4d947 */ /* 0x001fea0003800000 */
.L_x_6233:
[----:B------:R-:W-:Y:S05]  /*2db0*/  BSYNC B1 ;  /* 0x0000000000017941 */ /* 0x000fea0003800000 */
.L_x_5965:
[----:B------:R-:W-:-:S03]  /*2dc0*/  UMOV UR4, 0xffffffff ;  /* 0xffffffff00047882 */ /* 0x000fc60000000000 */
[----:B------:R-:W-:Y:S05]  /*2dd0*/  BRA.DIV UR4, `(.L_x_5967) ;  /* 0x000001ba04fc7947 */ /* 0x000fea000b800000 */
[----:B------:R1:W2:Y:S04]  /*2de0*/  SHFL.IDX PT, R33, R90, RZ, 0x1c1f ;  /* 0x001c1fff5a217589 */ /* 0x0002a800000e0000 */
[----:B------:R1:W3:Y:S02]  /*2df0*/  SHFL.IDX PT, R14, R89, RZ, 0x1c1f ;  /* 0x001c1fff590e7589 */ /* 0x0002e400000e0000 */
.L_x_6237:
        /* <DEDUP_REMOVED lines=13> */
[----:B------:R-:W-:Y:S01]  /*2ed0*/  SHF.R.U32.HI R111, RZ, 0x10, R47 ;  /* 0x00000010ff6f7819 */ /* 0x000fe2000001162f */
[----:B------:R-:W-:Y:S01]  /*2ee0*/  IMAD.U32 R47, R11, 0x10000, RZ ;  /* 0x000100000b2f7824 */ /* 0x000fe200078e00ff */
        /* <DEDUP_REMOVED lines=11> */
[----:B------:R-:W-:-:S02]  /*2fa0*/  LOP3.LUT R46, R10, 0xffff0000, RZ, 0xc0, !PT ;  /* 0xffff00000a2e7812 */ /* 0x000fc400078ec0ff */
[----:B------:R-:W-:Y:S01]  /*2fb0*/  LOP3.LUT R106, R93, 0xffff0000, RZ, 0xc0, !PT ;  /* 0xffff00005d6a7812 */ /* 0x000fe200078ec0ff */
[----:B------:R-:W-:Y:S01]  /*2fc0*/  FMUL.FTZ R113, R11, R110 ;  /* 0x0000006e0b717220 */ /* 0x000fe20000410000 */
[----:B------:R-:W-:Y:S01]  /*2fd0*/  SHF.L.U32 R10, R9, 0x10, RZ ;  /* 0x00000010090a7819 */ /* 0x000fe200000006ff */
[C---:B------:R-:W-:Y:S01]  /*2fe0*/  IMAD.U32 R9, R8.reuse, 0x10000, RZ ;  /* 0x0001000008097824 */ /* 0x040fe200078e00ff */
        /* <DEDUP_REMOVED lines=25> */
.L_x_5973:
[----:B------:R-:W-:Y:S05]  /*3180*/  BSYNC B3 ;  /* 0x0000000000037941 */ /* 0x000fea0003800000 */
.L_x_5972:
[----:B0-----:R4:W-:Y:S02]  /*3190*/  ST.E.128 desc[UR40][R12.64], R8 ;  /* 0x000000080c007985 */ /* 0x0019e4000c101d28 */
.L_x_5971:
[----:B------:R-:W-:Y:S05]  /*31a0*/  BSYNC B2 ;  /* 0x0000000000027941 */ /* 0x000fea0003800000 */
.L_x_5970:
        /* <DEDUP_REMOVED lines=26> */
[----:B------:R-:W-:-:S02]  /*3350*/  IMAD.U32 R10, R9, 0x10000, RZ ;  /* 0x00010000090a7824 */ /* 0x000fc400078e00ff */
[C---:B------:R-:W-:Y:S01]  /*3360*/  FMUL.FTZ R107, R11.reuse, R92 ;  /* 0x0000005c0b6b7220 */ /* 0x040fe20000410000 */
[C---:B------:R-:W-:Y:S02]  /*3370*/  IMAD.U32 R9, R8.reuse, 0x10000, RZ ;  /* 0x0001000008097824 */ /* 0x040fe400078e00ff */
[----:B------:R-:W-:Y:S01]  /*3380*/  FMUL.FTZ R11, R11, R44 ;  /* 0x0000002c0b0b7220 */ /* 0x000fe20000410000 */
[----:B------:R-:W-:Y:S01]  /*3390*/  LOP3.LUT R8, R8, 0xffff0000, RZ, 0xc0, !PT ;  /* 0xffff000008087812 */ /* 0x000fe200078ec0ff */
[----:B------:R-:W-:Y:S01]  /*33a0*/  FMUL.FTZ R109, R13, R106 ;  /* 0x0000006a0d6d7220 */ /* 0x000fe20000410000 */
[----:B------:R-:W-:Y:S01]  /*33b0*/  LOP3.LUT R93, R93, 0xffff0000, RZ, 0xc0, !PT ;  /* 0xffff00005d5d7812 */ /* 0x000fe200078ec0ff */
[----:B------:R-:W-:Y:S01]  /*33c0*/  FMUL.FTZ R13, R13, R46 ;  /* 0x0000002e0d0d7220 */ /* 0x000fe20000410000 */
[----:B------:R-:W-:Y:S01]  /*33d0*/  LOP3.LUT R45, R45, 0xffff0000, RZ, 0xc0, !PT ;  /* 0xffff00002d2d7812 */ /* 0x000fe200078ec0ff */
[----:B------:R-:W-:Y:S02]  /*33e0*/  IMAD.U32 R43, R43, 0x10000, RZ ;  /* 0x000100002b2b7824 */ /* 0x000fe400078e00ff */
[C---:B------:R-:W-:Y:S01]  /*33f0*/  FFMA.FTZ R107, R10.reuse, R44, -R107 ;  /* 0x0000002c0a6b7223 */ /* 0x040fe2000001086b */
[----:B------:R-:W-:Y:S01]  /*3400*/  FFMA.FTZ R92, R10, R92, R11 ;  /* 0x0000005c0a5c7223 */ /* 0x000fe2000001000b */
[----:B------:R-:W-:Y:S01]  /*3410*/  FFMA.FTZ R109, R12, R46, -R109 ;  /* 0x0000002e0c6d7223 */ /* 0x000fe2000001086d */
[----:B------:R-:W-:Y:S01]  /*3420*/  FMUL.FTZ R10, R8, R47 ;  /* 0x0000002f080a7220 */ /* 0x000fe20000410000 */
        /* <DEDUP_REMOVED lines=14> */
.L_x_5975:
[----:B------:R-:W-:Y:S05]  /*3510*/  BSYNC B2 ;  /* 0x0000000000027941 */ /* 0x000fea0003800000 */
.L_x_5974:
[----:B0-----:R0:W-:Y:S02]  /*3520*/  ST.E.128 desc[UR40][R14.64], R8 ;  /* 0x000000080e007985 */ /* 0x0011e4000c101d28 */
.L_x_5969:
[----:B------:R-:W-:Y:S05]  /*3530*/  BSYNC B1 ;  /* 0x0000000000017941 */ /* 0x000fea0003800000 */
.L_x_5968:
[----:B------:R-:W-:-:S03]  /*3540*/  UMOV UR4, 0xffffffff ;  /* 0xffffffff00047882 */ /* 0x000fc60000000000 */
[----:B------:R-:W-:Y:S05]  /*3550*/  BRA.DIV UR4, `(.L_x_5976) ;  /* 0x000001b604647947 */ /* 0x000fea000b800000 */
[----:B--2---:R2:W1:Y:S04]  /*3560*/  SHFL.IDX PT, R33, R90, 0x1, 0x1c1f ;  /* 0x003c1f005a217f89 */ /* 0x00446800000e0000 */
[----:B0--3--:R2:W0:Y:S02]  /*3570*/  SHFL.IDX PT, R14, R89, 0x1, 0x1c1f ;  /* 0x003c1f00590e7f89 */ /* 0x00942400000e0000 */
.L_x_6241:
[----:B------:R-:W-:Y:S05]  /*3580*/  @P4 BRA `(.L_x_5977) ;  /* 0x00000020002c4947 */ /* 0x000fea0003800000 */
[----:B------:R-:W-:Y:S04]  /*3590*/  BSSY B1, `(.L_x_5978) ;  /* 0x0000038000017945 */ /* 0x000fe80003800000 */
[----:B------:R-:W-:Y:S05]  /*35a0*/  @P1 BRA `(.L_x_5979) ;  /* 0x0000000000d81947 */ /* 0x000fea0003800000 */
[----:B----4-:R3:W4:Y:S01]  /*35b0*/  LDS.128 R8, [R101+0x2000] ;  /* 0x0020000065087984 */ /* 0x0107220000000c00 */
[C---:B0-----:R-:W-:Y:S01]  /*35c0*/  LEA R12, P2, R16.reuse, R14, 0x1 ;  /* 0x0000000e100c7211 */ /* 0x041fe200078408ff */
[----:B------:R-:W-:Y:S03]  /*35d0*/  BSSY B2, `(.L_x_5980) ;  /* 0x0000032000027945 */ /* 0x000fe60003800000 */
[----:B-1----:R-:W-:Y:S02]  /*35e0*/  LEA.HI.X R13, R16, R33, R17, 0x1, P2 ;  /* 0x00000021100d7211 */ /* 0x002fe400010f0c11 */
[----:B------:R-:W-:-:S13]  /*35f0*/  ISETP.GE.AND P2, PT, R200, R95, PT ;  /* 0x0000005fc800720c */ /* 0x000fda0003f46270 */
[----:B---3--:R-:W-:Y:S05]  /*3600*/  @P2 BRA `(.L_x_5981) ;  /* 0x0000000000b82947 */ /* 0x008fea0003800000 */
[----:B------:R-:W-:Y:S02]  /*3610*/  SHF.R.U64 R45, R38, 0x10, R39 ;  /* 0x00000010262d7819 */ /* 0x000fe40000001227 */
[----:B------:R-:W-:Y:S02]  /*3620*/  SHF.R.U64 R42, R40, 0x10, R41 ;  /* 0x00000010282a7819 */ /* 0x000fe40000001229 */
[----:B------:R-:W-:Y:S01]  /*3630*/  SHF.R.U32.HI R47, RZ, 0x10, R39 ;  /* 0x00000010ff2f7819 */ /* 0x000fe20000011627 */
[----:B----4-:R-:W-:Y:S01]  /*3640*/  IMAD.U32 R39, R11, 0x10000, RZ ;  /* 0x000100000b277824 */ /* 0x010fe200078e00ff */
[----:B------:R-:W-:Y:S02]  /*3650*/  SHF.R.U32.HI R43, RZ, 0x10, R41 ;  /* 0x00000010ff2b7819 */ /* 0x000fe40000011629 */
[----:B------:R-:W-:Y:S02]  /*3660*/  PRMT R45, R119, 0x5410, R45 ;  /* 0x00005410772d7816 */ /* 0x000fe4000000002d */
[----:B------:R-:W-:-:S02]  /*3670*/  PRMT R41, R104, 0x5432, R42 ;  /* 0x0000543268297816 */ /* 0x000fc4000000002a */
[----:B------:R-:W-:Y:S02]  /*3680*/  PRMT R47, R120, 0x5410, R47 ;  /* 0x00005410782f7816 */ /* 0x000fe4000000002f */
[----:B------:R-:W-:Y:S02]  /*3690*/  PRMT R43, R118, 0x5410, R43 ;  /* 0x00005410762b7816 */ /* 0x000fe4000000002b */
[----:B------:R-:W-:Y:S01]  /*36a0*/  LOP3.LUT R40, R11, 0xffff0000, RZ, 0xc0, !PT ;  /* 0xffff00000b287812 */ /* 0x000fe200078ec0ff */
[----:B--2---:R-:W-:Y:S01]  /*36b0*/  IMAD.U32 R89, R47, 0x10000, RZ ;  /* 0x000100002f597824 */ /* 0x004fe200078e00ff */
        /* <DEDUP_REMOVED lines=8> */
[----:B------:R-:W-:Y:S02]  /*3740*/  IMAD.U32 R10, R9, 0x10000, RZ ;  /* 0x00010000090a7824 */ /* 0x000fe400078e00ff */
[-C--:B------:R-:W-:Y:S01]  /*3750*/  FMUL.FTZ R90, R38, R89.reuse ;  /* 0x00000059265a7220 */ /* 0x080fe20000410000 */
[C---:B------:R-:W-:Y:S02]  /*3760*/  IMAD.U32 R9, R8.reuse, 0x10000, RZ ;  /* 0x0001000008097824 */ /* 0x040fe400078e00ff */
[----:B------:R-:W-:Y:S01]  /*3770*/  FMUL.FTZ R11, R11, R42 ;  /* 0x0000002a0b0b7220 */ /* 0x000fe20000410000 */
[----:B------:R-:W-:Y:S01]  /*3780*/  LOP3.LUT R8, R8, 0xffff0000, RZ, 0xc0, !PT ;  /* 0xffff000008087812 */ /* 0x000fe200078ec0ff */
        /* <DEDUP_REMOVED lines=22> */
.L_x_5981:
[----:B------:R-:W-:Y:S05]  /*38f0*/  BSYNC B2 ;  /* 0x0000000000027941 */ /* 0x000fea0003800000 */
.L_x_5980:
[----:B----4-:R3:W-:Y:S02]  /*3900*/  ST.E.128 desc[UR40][R12.64], R8 ;  /* 0x000000080c007985 */ /* 0x0107e4000c101d28 */
.L_x_5979:
[----:B------:R-:W-:Y:S05]  /*3910*/  BSYNC B1 ;  /* 0x0000000000017941 */ /* 0x000fea0003800000 */
.L_x_5978:
[----:B------:R-:W-:-:S13]  /*3920*/  ISETP.NE.AND P2, PT, R87, RZ, PT ;  /* 0x000000ff5700720c */ /* 0x000fda0003f45270 */
[----:B------:R-:W-:Y:S05]  /*3930*/  @P2 BRA `(.L_x_5977) ;  /* 0x0000001c00402947 */ /* 0x000fea0003800000 */
[----:B---34-:R3:W4:Y:S01]  /*3940*/  LDS.128 R8, [R94+0x2000] ;  /* 0x002000005e087984 */ /* 0x0187220000000c00 */
[C---:B0-----:R-:W-:Y:S01]  /*3950*/  LEA R14, P2, R2.reuse, R14, 0x1 ;  /* 0x0000000e020e7211 */ /* 0x041fe200078408ff */
[----:B------:R-:W-:Y:S03]  /*3960*/  BSSY B1, `(.L_x_5982) ;  /* 0x0000032000017945 */ /* 0x000fe60003800000 */
[----:B-1----:R-:W-:Y:S02]  /*3970*/  LEA.HI.X R15, R2, R33, R203, 0x1, P2 ;  /* 0x00000021020f7211 */ /* 0x002fe400010f0ccb */
[----:B------:R-:W-:-:S13]  /*3980*/  ISETP.GE.AND P2, PT, R207, R95, PT ;  /* 0x0000005fcf00720c */ /* 0x000fda0003f46270 */
[----:B---3--:R-:W-:Y:S05]  /*3990*/  @P2 BRA `(.L_x_5983) ;  /* 0x0000000000b82947 */ /* 0x008fea0003800000 */
        /* <DEDUP_REMOVED lines=43> */
[----:B------:R-:W-:Y:S02]  /*3c50*/  F2FP.BF16.F32.PACK_AB R8, R11, R10 ;  /* 0x0000000a0b08723e */ /* 0x000fe400000010ff */
[----:B------:R-:W-:Y:S01]  /*3c60*/  MOV R10, R13 ;  /* 0x0000000d000a7202 */ /* 0x000fe20000000f00 */
[----:B------:R-:W-:-:S07]  /*3c70*/  IMAD.MOV.U32 R11, RZ, RZ, R12 ;  /* 0x000000ffff0b7224 */ /* 0x000fce00078e000c */
.L_x_5983:
[----:B------:R-:W-:Y:S05]  /*3c80*/  BSYNC B1 ;  /* 0x0000000000017941 */ /* 0x000fea0003800000 */
.L_x_5982:
[----:B----4-:R0:W-:Y:S01]  /*3c90*/  ST.E.128 desc[UR40][R14.64], R8 ;  /* 0x000000080e007985 */ /* 0x0101e2000c101d28 */
[----:B------:R-:W-:Y:S05]  /*3ca0*/  BRA `(.L_x_5977) ;  /* 0x0000001800647947 */ /* 0x000fea0003800000 */
.L_x_5959:
[----:B------:R-:W-:Y:S01]  /*3cb0*/  VIADD R12, R23, 0x40 ;  /* 0x00000040170c7836 */ /* 0x000fe20000000000 */
[----:B------:R-:W-:-:S04]  /*3cc0*/  CS2R R34, SRZ ;  /* 0x0000000000227805 */ /* 0x000fc8000001ff00 */
        /* <DEDUP_REMOVED lines=10> */
[----:B------:R-:W-:Y:S01]  /*3d70*/  @!P3 IMAD.X R9, R33, 0x1, R70, P4 ;  /* 0x000000012109b824 */ /* 0x000fe200020e0646 */
[----:B------:R-:W-:Y:S01]  /*3d80*/  CS2R R32, SRZ ;  /* 0x0000000000207805 */ /* 0x000fe2000001ff00 */
[----:B------:R-:W1:Y:S01]  /*3d90*/  @!P3 LDC.64 R12, c[0x0][0x400] ;  /* 0x00010000ff0cbb82 */ /* 0x000e620000000a00 */
[----:B0-----:R-:W-:-:S04]  /*3da0*/  @!P3 LEA R14, P4, R10, R14, 0x1 ;  /* 0x0000000e0a0eb211 */ /* 0x001fc800078808ff */
[----:B------:R-:W-:Y:S02]  /*3db0*/  @!P3 LEA.HI.X R15, R10, R15, R9, 0x1, P4 ;  /* 0x0000000f0a0fb211 */ /* 0x000fe400020f0c09 */
[----:B------:R-:W-:Y:S01]  /*3dc0*/  @!P3 IADD3 R8, P4, R52, R8, RZ ;  /* 0x000000083408b210 */ /* 0x000fe20007f9e0ff */
[----:B------:R-:W0:Y:S01]  /*3dd0*/  @!P2 LDC.64 R10, c[0x0][0x3e8] ;  /* 0x0000fa00ff0aab82 */ /* 0x000e220000000a00 */
[----:B------:R-:W-:Y:S02]  /*3de0*/  CS2R R38, SRZ ;  /* 0x0000000000267805 */ /* 0x000fe4000001ff00 */
[----:B------:R-:W-:Y:S01]  /*3df0*/  CS2R R36, SRZ ;  /* 0x0000000000247805 */ /* 0x000fe2000001ff00 */
[----:B------:R-:W2:Y:S01]  /*3e00*/  @!P3 LDG.E.128 R32, desc[UR40][R14.64] ;  /* 0x000000280e20b981 */ /* 0x000ea2000c1e1d00 */
[----:B------:R-:W-:Y:S01]  /*3e10*/  @!P3 IMAD.X R9, R99, 0x1, R72, P4 ;  /* 0x000000016309b824 */ /* 0x000fe200020e0648 */
[----:B-1----:R-:W-:-:S04]  /*3e20*/  @!P3 LEA R12, P4, R8, R12, 0x1 ;  /* 0x0000000c080cb211 */ /* 0x002fc800078808ff */
[----:B------:R-:W-:Y:S02]  /*3e30*/  @!P3 LEA.HI.X R13, R8, R13, R9, 0x1, P4 ;  /* 0x0000000d080db211 */ /* 0x000fe400020f0c09 */
[----:B------:R-:W1:Y:S03]  /*3e40*/  @!P2 LDC.64 R8, c[0x0][0x400] ;  /* 0x00010000ff08ab82 */ /* 0x000e660000000a00 */
[----:B------:R2:W3:Y:S01]  /*3e50*/  @!P3 LDG.E.128 R36, desc[UR40][R12.64] ;  /* 0x000000280c24b981 */ /* 0x0004e2000c1e1d00 */
[----:B------:R-:W-:Y:S02]  /*3e60*/  CS2R R42, SRZ ;  /* 0x00000000002a7805 */ /* 0x000fe4000001ff00 */
[----:B0-----:R-:W-:-:S04]  /*3e70*/  @!P2 LEA R10, P3, R40, R10, 0x1 ;  /* 0x0000000a280aa211 */ /* 0x001fc800078608ff */
[----:B------:R-:W-:Y:S02]  /*3e80*/  @!P2 LEA.HI.X R11, R40, R11, R41, 0x1, P3 ;  /* 0x0000000b280ba211 */ /* 0x000fe400018f0c29 */
[----:B------:R-:W-:Y:S02]  /*3e90*/  CS2R R40, SRZ ;  /* 0x0000000000287805 */ /* 0x000fe4000001ff00 */
[----:B------:R-:W-:Y:S02]  /*3ea0*/  CS2R R46, SRZ ;  /* 0x00000000002e7805 */ /* 0x000fe4000001ff00 */
[C---:B-1----:R-:W-:Y:S02]  /*3eb0*/  @!P2 LEA R8, P3, R44.reuse, R8, 0x1 ;  /* 0x000000082c08a211 */ /* 0x042fe400078608ff */
[----:B------:R3:W4:Y:S02]  /*3ec0*/  @!P2 LDG.E.128 R40, desc[UR40][R10.64] ;  /* 0x000000280a28a981 */ /* 0x000724000c1e1d00 */
[----:B------:R-:W-:-:S02]  /*3ed0*/  @!P2 LEA.HI.X R9, R44, R9, R45, 0x1, P3 ;  /* 0x000000092c09a211 */ /* 0x000fc400018f0c2d */
[----:B------:R-:W-:-:S06]  /*3ee0*/  CS2R R44, SRZ ;  /* 0x00000000002c7805 */ /* 0x000fcc000001ff00 */
[----:B------:R0:W5:Y:S01]  /*3ef0*/  @!P2 LDG.E.128 R44, desc[UR40][R8.64] ;  /* 0x00000028082ca981 */ /* 0x000162000c1e1d00 */
[----:B------:R-:W-:-:S06]  /*3f00*/  UISETP.NE.AND UP0, UPT, UR47, 0x3, UPT ;  /* 0x000000032f00788c */ /* 0x000fcc000bf05270 */
[----:B------:R-:W-:Y:S02]  /*3f10*/  PLOP3.LUT P3, PT, PT, PT, UP0, 0x80, 0x0 ;  /* 0x000000000000781c */ /* 0x000fe40003f6f008 */
[----:B------:R-:W-:Y:S01]  /*3f20*/  ISETP.GE.AND P2, PT, R16, R95, PT ;  /* 0x0000005f1000720c */ /* 0x000fe20003f46270 */
[----:B--2---:R-:W-:Y:S02]  /*3f30*/  IMAD.MOV.U32 R12, RZ, RZ, R34 ;  /* 0x000000ffff0c7224 */ /* 0x004fe400078e0022 */
[----:B------:R-:W-:Y:S02]  /*3f40*/  IMAD.MOV.U32 R15, RZ, RZ, R33 ;  /* 0x000000ffff0f7224 */ /* 0x000fe400078e0021 */
[----:B---3--:R-:W-:Y:S02]  /*3f50*/  IMAD.MOV.U32 R10, RZ, RZ, R38 ;  /* 0x000000ffff0a7224 */ /* 0x008fe400078e0026 */
[----:B0-----:R-:W-:Y:S02]  /*3f60*/  IMAD.MOV.U32 R8, RZ, RZ, R39 ;  /* 0x000000ffff087224 */ /* 0x001fe400078e0027 */
[----:B------:R-:W-:-:S02]  /*3f70*/  IMAD.MOV.U32 R11, RZ, RZ, R37 ;  /* 0x000000ffff0b7224 */ /* 0x000fc400078e0025 */
[----:B------:R-:W-:Y:S01]  /*3f80*/  IMAD.MOV.U32 R9, RZ, RZ, R36 ;  /* 0x000000ffff097224 */ /* 0x000fe200078e0024 */
[----:B------:R-:W-:Y:S02]  /*3f90*/  PRMT R107, R107, 0x5410, R10 ;  /* 0x000054106b6b7816 */ /* 0x000fe4000000000a */
[----:B------:R-:W-:Y:S02]  /*3fa0*/  PRMT R124, R8, 0x7610, R124 ;  /* 0x00007610087c7816 */ /* 0x000fe4000000007c */
[----:B------:R-:W-:Y:S02]  /*3fb0*/  PRMT R121, R11, 0x7610, R121 ;  /* 0x000076100b797816 */ /* 0x000fe40000000079 */
[----:B------:R-:W-:Y:S02]  /*3fc0*/  PRMT R108, R108, 0x5410, R9 ;  /* 0x000054106c6c7816 */ /* 0x000fe40000000009 */
[----:B------:R-:W-:Y:S01]  /*3fd0*/  PRMT R104, R104, 0x5410, R12 ;  /* 0x0000541068687816 */ /* 0x000fe2000000000c */
[----:B------:R-:W-:-:S02]  /*3fe0*/  IMAD.MOV.U32 R13, RZ, RZ, R35 ;  /* 0x000000ffff0d7224 */ /* 0x000fc400078e0023 */
[----:B----4-:R-:W-:Y:S02]  /*3ff0*/  IMAD.MOV.U32 R8, RZ, RZ, R42 ;  /* 0x000000ffff087224 */ /* 0x010fe400078e002a */
[----:B------:R-:W-:Y:S02]  /*4000*/  IMAD.MOV.U32 R10, RZ, RZ, R40 ;  /* 0x000000ffff0a7224 */ /* 0x000fe400078e0028 */
[----:B------:R-:W-:Y:S02]  /*4010*/  IMAD.MOV.U32 R11, RZ, RZ, R41 ;  /* 0x000000ffff0b7224 */ /* 0x000fe400078e0029 */
        /* <DEDUP_REMOVED lines=9> */
[----:B------:R-:W-:-:S02]  /*40b0*/  PRMT R106, R106, 0x5410, R15 ;  /* 0x000054106a6a7816 */ /* 0x000fc4000000000f */
[----:B------:R-:W-:Y:S02]  /*40c0*/  MOV R9, R47 ;  /* 0x0000002f00097202 */ /* 0x000fe40000000f00 */
[----:B------:R-:W-:Y:S02]  /*40d0*/  PRMT R115, R13, 0x7610, R115 ;  /* 0x000076100d737816 */ /* 0x000fe40000000073 */
[----:B------:R-:W-:Y:S02]  /*40e0*/  PRMT R120, R14, 0x7610, R120 ;  /* 0x000076100e787816 */ /* 0x000fe40000000078 */
[----:B------:R-:W-:Y:S02]  /*40f0*/  PRMT R106, R8, 0x7610, R106 ;  /* 0x00007610086a7816 */ /* 0x000fe4000000006a */
[----:B------:R-:W-:Y:S02]  /*4100*/  PRMT R107, R9, 0x7610, R107 ;  /* 0x00007610096b7816 */ /* 0x000fe4000000006b */
[----:B------:R-:W-:-:S02]  /*4110*/  PRMT R112, R10, 0x7610, R112 ;  /* 0x000076100a707816 */ /* 0x000fc40000000070 */
[----:B------:R-:W-:Y:S01]  /*4120*/  PRMT R108, R11, 0x7610, R108 ;  /* 0x000076100b6c7816 */ /* 0x000fe2000000006c */
[----:B------:R-:W-:Y:S06]  /*4130*/  @!P3 BRA `(.L_x_5984) ;  /* 0x000000000004b947 */ /* 0x000fec0003800000 */
[----:B------:R-:W-:Y:S01]  /*4140*/  BPT.TRAP 0x1 ;  /* 0x000000040000795c */ /* 0x000fe20000300000 */
.L_x_5984:
[----:B------:R-:W-:Y:S01]  /*4150*/  IMAD R86, R19, 0x8, R22 ;  /* 0x0000000813567824 */ /* 0x000fe200078e0216 */
[----:B------:R-:W-:Y:S01]  /*4160*/  SHF.L.U32 R99, R206, 0x1f, RZ ;  /* 0x0000001fce637819 */ /* 0x000fe200000006ff */
[----:B------:R-:W0:Y:S01]  /*4170*/  LDC R101, c[0x0][0x2f4] ;  /* 0x0000bd00ff657b82 */ /* 0x000e220000000800 */
[----:B------:R-:W-:Y:S02]  /*4180*/  BSSY B1, `(.L_x_5985) ;  /* 0x0000003000017945 */ /* 0x000fe40003800000 */
[----:B------:R-:W1:Y:S02]  /*4190*/  SYNCS.PHASECHK.TRANS64.TRYWAIT P4, [R86+URZ+0x32490], R99 ;  /* 0x03249063560075a7 */ /* 0x000e64000808017f */
[----:B-1----:R-:W-:Y:S05]  /*41a0*/  @!P4 BRA `(.L_x_5986) ;  /* 0x000001a80098c947 */ /* 0x002fea0003800000 */
.L_x_6242:
[----:B------:R-:W-:Y:S05]  /*41b0*/  BSYNC B1 ;  /* 0x0000000000017941 */ /* 0x000fea0003800000 */
.L_x_5985:
[----:B------:R-:W-:Y:S01]  /*41c0*/  UMOV UR4, 0xffffffff ;  /* 0xffffffff00047882 */ /* 0x000fe20000000000 */
[----:B0-----:R-:W-:Y:S02]  /*41d0*/  IMAD.IADD R103, R101, 0x1, -R64 ;  /* 0x0000000165677824 */ /* 0x001fe400078e0a40 */
[----:B------:R-:W-:Y:S05]  /*41e0*/  BRA.DIV UR4, `(.L_x_5987) ;  /* 0x000001aa049c7947 */ /* 0x000fea000b800000 */
[----:B------:R0:W2:Y:S04]  /*41f0*/  SHFL.IDX PT, R9, R90, RZ, 0x1c1f ;  /* 0x001c1fff5a097589 */ /* 0x0000a800000e0000 */
[----:B------:R0:W3:Y:S02]  /*4200*/  SHFL.IDX PT, R14, R89, RZ, 0x1c1f ;  /* 0x001c1fff590e7589 */ /* 0x0000e400000e0000 */
.L_x_6246:
[----:B------:R-:W-:Y:S01]  /*4210*/  ISETP.GE.OR P4, PT, R23, R100, P1 ;  /* 0x000000641700720c */ /* 0x000fe20000f86670 */
[----:B------:R-:W-:-:S12]  /*4220*/  BSSY B1, `(.L_x_5988) ;  /* 0x000007a000017945 */ /* 0x000fd80003800000 */
[----:B------:R-:W-:Y:S05]  /*4230*/  @P4 BRA `(.L_x_5989) ;  /* 0x0000000400e04947 */ /* 0x000fea0003800000 */
[----:B------:R-:W4:Y:S01]  /*4240*/  S2R R12, SR_TID.X ;  /* 0x00000000000c7919 */ /* 0x000f220000002100 */
[----:B------:R-:W-:Y:S01]  /*4250*/  SEL R8, R64, R103, !P0 ;  /* 0x0000006740087207 */ /* 0x000fe20004000000 */
[----:B---3--:R-:W-:Y:S01]  /*4260*/  IMAD.MOV.U32 R94, RZ, RZ, R14 ;  /* 0x000000ffff5e7224 */ /* 0x008fe200078e000e */
[C---:B------:R-:W-:Y:S01]  /*4270*/  LEA R92, P4, R74.reuse, R14, 0x1 ;  /* 0x0000000e4a5c7211 */ /* 0x040fe200078808ff */
[----:B--2---:R-:W-:Y:S01]  /*4280*/  IMAD.MOV.U32 R95, RZ, RZ, R9 ;  /* 0x000000ffff5f7224 */ /* 0x004fe200078e0009 */
[----:B------:R-:W-:Y:S01]  /*4290*/  SHF.R.S32.HI R11, RZ, 0x1f, R8 ;  /* 0x0000001fff0b7819 */ /* 0x000fe20000011408 */
[----:B------:R-:W-:Y:S01]  /*42a0*/  BSSY B2, `(.L_x_5990) ;  /* 0x000006d000027945 */ /* 0x000fe20003800000 */
[----:B------:R-:W-:Y:S02]  /*42b0*/  LEA.HI.X R93, R74, R9, R76, 0x1, P4 ;  /* 0x000000094a5d7211 */ /* 0x000fe400020f0c4c */
        /* <DEDUP_REMOVED lines=19> */
[----:B------:R-:W-:Y:S02]  /*43f0*/  SHF.R.U32.HI R117, RZ, 0x10, R35 ;  /* 0x00000010ff757819 */ /* 0x000fe40000011623 */
[----:B------:R-:W-:Y:S02]  /*4400*/  PRMT R114, R106, 0x5432, R114 ;  /* 0x000054326a727816 */ /* 0x000fe40000000072 */
[----:B------:R-:W-:Y:S02]  /*4410*/  PRMT R119, R121, 0x5410, R119 ;  /* 0x0000541079777816 */ /* 0x000fe40000000077 */
[----:B------:R-:W-:Y:S01]  /*4420*/  SHF.R.U64 R113, R32, 0x10, R33 ;  /* 0x0000001020717819 */ /* 0x000fe20000001221 */
[----:B--2---:R-:W-:Y:S01]  /*4430*/  IMAD.U32 R32, R9, 0x10000, RZ ;  /* 0x0001000009207824 */ /* 0x004fe200078e00ff */
[----:B------:R-:W-:Y:S01]  /*4440*/  SHF.R.U64 R118, R36, 0x10, R37 ;  /* 0x0000001024767819 */ /* 0x000fe20000001225 */
[----:B---3--:R-:W-:Y:S01]  /*4450*/  IMAD.U32 R36, R13, 0x10000, RZ ;  /* 0x000100000d247824 */ /* 0x008fe200078e00ff */
[----:B------:R-:W-:Y:S01]  /*4460*/  PRMT R117, R115, 0x5410, R117 ;  /* 0x0000541073757816 */ /* 0x000fe20000000075 */
[----:B------:R-:W-:Y:S01]  /*4470*/  IMAD.U32 R121, R119, 0x10000, RZ ;  /* 0x0001000077797824 */ /* 0x000fe200078e00ff */
[----:B------:R-:W-:Y:S01]  /*4480*/  SHF.R.U32.HI R123, RZ, 0x10, R39 ;  /* 0x00000010ff7b7819 */ /* 0x000fe20000011627 */
[----:B------:R-:W-:Y:S01]  /*4490*/  IMAD.U32 R115, R114, 0x10000, RZ ;  /* 0x0001000072737824 */ /* 0x000fe200078e00ff */
[----:B------:R-:W-:Y:S01]  /*44a0*/  PRMT R113, R120, 0x5410, R113 ;  /* 0x0000541078717816 */ /* 0x000fe20000000071 */
[C---:B------:R-:W-:Y:S01]  /*44b0*/  FMUL.FTZ R125, R36.reuse, R121 ;  /* 0x00000079247d7220 */ /* 0x040fe20000410000 */
[----:B------:R-:W-:Y:S01]  /*44c0*/  LOP3.LUT R37, R13, 0xffff0000, RZ, 0xc0, !PT ;  /* 0xffff00000d257812 */ /* 0x000fe200078ec0ff */
[-C--:B------:R-:W-:Y:S01]  /*44d0*/  FMUL.FTZ R127, R36, R115.reuse ;  /* 0x00000073247f7220 */ /* 0x080fe20000410000 */
[----:B------:R-:W-:Y:S01]  /*44e0*/  PRMT R123, R124, 0x5410, R123 ;  /* 0x000054107c7b7816 */ /* 0x000fe2000000007b */
[C---:B------:R-:W-:Y:S01]  /*44f0*/  FFMA.FTZ R125, R32.reuse, R115, -R125 ;  /* 0x00000073207d7223 */ /* 0x040fe2000001087d */
[----:B------:R-:W-:Y:S01]  /*4500*/  LOP3.LUT R120, R119, 0xffff0000, RZ, 0xc0, !PT ;  /* 0xffff000077787812 */ /* 0x000fe200078ec0ff */
[----:B------:R-:W-:Y:S01]  /*4510*/  FFMA.FTZ R127, R32, R121, R127 ;  /* 0x00000079207f7223 */ /* 0x000fe2000001007f */
[----:B------:R-:W-:Y:S01]  /*4520*/  LOP3.LUT R114, R114, 0xffff0000, RZ, 0xc0, !PT ;  /* 0xffff000072727812 */ /* 0x000fe200078ec0ff */
[----:B------:R-:W-:Y:S01]  /*4530*/  IMAD.U32 R119, R123, 0x10000, RZ ;  /* 0x000100007b777824 */ /* 0x000fe200078e00ff */
[----:B------:R-:W-:Y:S01]  /*4540*/  SHF.R.U64 R122, R38, 0x10, R39 ;  /* 0x00000010267a7819 */ /* 0x000fe20000001227 */
[----:B------:R-:W-:Y:S01]  /*4550*/  FMUL.FTZ R36, R37, R120 ;  /* 0x0000007825247220 */ /* 0x000fe20000410000 */
[----:B------:R-:W-:Y:S01]  /*4560*/  LOP3.LUT R33, R9, 0xffff0000, RZ, 0xc0, !PT ;  /* 0xffff000009217812 */ /* 0x000fe200078ec0ff */
[-C--:B------:R-:W-:Y:S01]  /*4570*/  FMUL.FTZ R32, R37, R114.reuse ;  /* 0x0000007225207220 */ /* 0x080fe20000410000 */
[----:B------:R-:W-:Y:S01]  /*4580*/  SHF.L.U32 R38, R15, 0x10, RZ ;  /* 0x000000100f267819 */ /* 0x000fe200000006ff */
[----:B------:R-:W-:Y:S01]  /*4590*/  IMAD.U32 R115, R117, 0x10000, RZ ;  /* 0x0001000075737824 */ /* 0x000fe200078e00ff */
[----:B------:R-:W-:Y:S01]  /*45a0*/  SHF.R.U64 R116, R34, 0x10, R35 ;  /* 0x0000001022747819 */ /* 0x000fe20000001223 */
[C---:B------:R-:W-:Y:S01]  /*45b0*/  IMAD.U32 R34, R12.reuse, 0x10000, RZ ;  /* 0x000100000c227824 */ /* 0x040fe200078e00ff */
[----:B------:R-:W-:Y:S01]  /*45c0*/  LOP3.LUT R35, R12, 0xffff0000, RZ, 0xc0, !PT ;  /* 0xffff00000c237812 */ /* 0x000fe200078ec0ff */
[C---:B------:R-:W-:Y:S01]  /*45d0*/  FFMA.FTZ R114, R33.reuse, R114, -R36 ;  /* 0x0000007221727223 */ /* 0x040fe20000010824 */
[----:B------:R-:W-:Y:S01]  /*45e0*/  PRMT R118, R108, 0x5432, R118 ;  /* 0x000054326c767816 */ /* 0x000fe20000000076 */
[C---:B------:R-:W-:Y:S01]  /*45f0*/  FMUL.FTZ R37, R38.reuse, R119 ;  /* 0x0000007726257220 */ /* 0x040fe20000410000 */
[----:B------:R-:W-:Y:S01]  /*4600*/  FFMA.FTZ R120, R33, R120, R32 ;  /* 0x0000007821787223 */ /* 0x000fe20000010020 */
[----:B------:R-:W-:Y:S01]  /*4610*/  IMAD.U32 R12, R11, 0x10000, RZ ;  /* 0x000100000b0c7824 */ /* 0x000fe200078e00ff */
[----:B------:R-:W-:Y:S01]  /*4620*/  LOP3.LUT R39, R15, 0xffff0000, RZ, 0xc0, !PT ;  /* 0xffff00000f277812 */ /* 0x000fe200078ec0ff */
[----:B------:R-:W-:Y:S01]  /*4630*/  FMUL.FTZ R38, R38, R115 ;  /* 0x0000007326267220 */ /* 0x000fe20000410000 */
[----:B------:R-:W-:Y:S01]  /*4640*/  LOP3.LUT R36, R123, 0xffff0000, RZ, 0xc0, !PT ;  /* 0xffff00007b247812 */ /* 0x000fe200078ec0ff */
[----:B------:R-:W-:Y:S01]  /*4650*/  IMAD.U32 R33, R118, 0x10000, RZ ;  /* 0x0001000076217824 */ /* 0x000fe200078e00ff */
[----:B------:R-:W-:Y:S01]  /*4660*/  LOP3.LUT R32, R117, 0xffff0000, RZ, 0xc0, !PT ;  /* 0xffff000075207812 */ /* 0x000fe200078ec0ff */
[----:B------:R-:W-:Y:S01]  /*4670*/  FFMA.FTZ R119, R12, R119, R38 ;  /* 0x000000770c777223 */ /* 0x000fe20000010026 */
[----:B------:R-:W-:Y:S01]  /*4680*/  LOP3.LUT R13, R11, 0xffff0000, RZ, 0xc0, !PT ;  /* 0xffff00000b0d7812 */ /* 0x000fe200078ec0ff */
[C---:B------:R-:W-:Y:S01]  /*4690*/  FMUL.FTZ R38, R39.reuse, R36 ;  /* 0x0000002427267220 */ /* 0x040fe20000410000 */
[----:B------:R-:W-:Y:S01]  /*46a0*/  LOP3.LUT R118, R118, 0xffff0000, RZ, 0xc0, !PT ;  /* 0xffff000076767812 */ /* 0x000fe200078ec0ff */
[-C--:B------:R-:W-:Y:S01]  /*46b0*/  FMUL.FTZ R126, R39, R32.reuse ;  /* 0x00000020277e7220 */ /* 0x080fe20000410000 */
[----:B------:R-:W-:Y:S01]  /*46c0*/  FFMA.FTZ R37, R12, R115, -R37 ;  /* 0x000000730c257223 */ /* 0x000fe20000010825 */
[C---:B------:R-:W-:Y:S01]  /*46d0*/  IMAD.U32 R12, R113.reuse, 0x10000, RZ ;  /* 0x00010000710c7824 */ /* 0x040fe200078e00ff */
[----:B------:R-:W-:Y:S01]  /*46e0*/  LOP3.LUT R113, R113, 0xffff0000, RZ, 0xc0, !PT ;  /* 0xffff000071717812 */ /* 0x000fe200078ec0ff */
[C---:B------:R-:W-:Y:S01]  /*46f0*/  IMAD.U32 R9, R8.reuse, 0x10000, RZ ;  /* 0x0001000008097824 */ /* 0x040fe200078e00ff */
[----:B------:R-:W-:Y:S01]  /*4700*/  LOP3.LUT R8, R8, 0xffff0000, RZ, 0xc0, !PT ;  /* 0xffff000008087812 */ /* 0x000fe200078ec0ff */
[C---:B------:R-:W-:Y:S01]  /*4710*/  FFMA.FTZ R124, R13.reuse, R32, -R38 ;  /* 0x000000200d7c7223 */ /* 0x040fe20000010826 */
[----:B------:R-:W-:Y:S01]  /*4720*/  FFMA.FTZ R126, R13, R36, R126 ;  /* 0x000000240d7e7223 */ /* 0x000fe2000001007e */
[----:B------:R-:W-:Y:S01]  /*4730*/  FMUL.FTZ R13, R35, R118 ;  /* 0x00000076230d7220 */ /* 0x000fe20000410000 */
[----:B------:R-:W-:Y:S01]  /*4740*/  PRMT R122, R107, 0x5432, R122 ;  /* 0x000054326b7a7816 */ /* 0x000fe2000000007a */
[C---:B------:R-:W-:Y:S01]  /*4750*/  FMUL.FTZ R32, R34.reuse, R33 ;  /* 0x0000002122207220 */ /* 0x040fe20000410000 */
[----:B------:R-:W-:Y:S01]  /*4760*/  FMUL.FTZ R38, R34, R12 ;  /* 0x0000000c22267220 */ /* 0x000fe20000410000 */
[----:B------:R-:W-:Y:S01]  /*4770*/  PRMT R116, R104, 0x5432, R116 ;  /* 0x0000543268747816 */ /* 0x000fe20000000074 */
[----:B------:R-:W-:Y:S01]  /*4780*/  FMUL.FTZ R35, R35, R113 ;  /* 0x0000007123237220 */ /* 0x000fe20000410000 */
[----:B------:R-:W-:-:S02]  /*4790*/  IMAD.U32 R15, R14, 0x10000, RZ ;  /* 0x000100000e0f7824 */ /* 0x000fc400078e00ff */
[----:B------:R-:W-:Y:S01]  /*47a0*/  FFMA.FTZ R113, R8, R113, -R13 ;  /* 0x0000007108717223 */ /* 0x000fe2000001080d */
[----:B------:R-:W-:Y:S01]  /*47b0*/  LOP3.LUT R14, R14, 0xffff0000, RZ, 0xc0, !PT ;  /* 0xffff00000e0e7812 */ /* 0x000fe200078ec0ff */
[C---:B------:R-:W-:Y:S01]  /*47c0*/  FFMA.FTZ R34, R9.reuse, R12, -R32 ;  /* 0x0000000c09227223 */ /* 0x040fe20000010820 */
[----:B------:R-:W-:Y:S01]  /*47d0*/  FFMA.FTZ R38, R9, R33, R38 ;  /* 0x0000002109267223 */ /* 0x000fe20000010026 */
[C---:B------:R-:W-:Y:S01]  /*47e0*/  LOP3.LUT R13, R122.reuse, 0xffff0000, RZ, 0xc0, !PT ;  /* 0xffff00007a0d7812 */ /* 0x040fe200078ec0ff */
[----:B------:R-:W-:Y:S01]  /*47f0*/  IMAD.U32 R32, R122, 0x10000, RZ ;  /* 0x000100007a207824 */ /* 0x000fe200078e00ff */
[C---:B------:R-:W-:Y:S01]  /*4800*/  LOP3.LUT R9, R116.reuse, 0xffff0000, RZ, 0xc0, !PT ;  /* 0xffff000074097812 */ /* 0x040fe200078ec0ff */
[----:B------:R-:W-:Y:S02]  /*4810*/  IMAD.U32 R12, R116, 0x10000, RZ ;  /* 0x00010000740c7824 */ /* 0x000fe400078e00ff */
[----:B------:R-:W-:Y:S01]  /*4820*/  FFMA.FTZ R35, R8, R118, R35 ;  /* 0x0000007608237223 */ /* 0x000fe20000010023 */
[C---:B------:R-:W-:Y:S01]  /*4830*/  IMAD.U32 R11, R10.reuse, 0x10000, RZ ;  /* 0x000100000a0b7824 */ /* 0x040fe200078e00ff */
        /* <DEDUP_REMOVED lines=18> */
[----:B------:R-:W-:-:S07]  /*4960*/  F2FP.BF16.F32.PACK_AB R12, R35, R38 ;  /* 0x00000026230c723e */ /* 0x000fce00000010ff */
.L_x_5991:
[----:B------:R-:W-:Y:S05]  /*4970*/  BSYNC B2 ;  /* 0x0000000000027941 */ /* 0x000fea0003800000 */
.L_x_5990:
[----:B------:R-:W-:Y:S01]  /*4980*/  ISETP.GE.AND P4, PT, R105, R101, PT ;  /* 0x000000656900720c */ /* 0x000fe20003f86270 */
[----:B--2---:R4:W-:-:S12]  /*4990*/  ST.E.128 desc[UR40][R92.64], R8 ;  /* 0x000000085c007985 */ /* 0x0049d8000c101d28 */
[----:B------:R-:W-:-:S05]  /*49a0*/  @!P4 IMAD.WIDE R94, R105, 0x2, R94 ;  /* 0x00000002695ec825 */ /* 0x000fca00078e025e */
[----:B---3--:R4:W-:Y:S02]  /*49b0*/  @!P4 ST.E.128 desc[UR40][R94.64], R12 ;  /* 0x0000000c5e00c985 */ /* 0x0089e4000c101d28 */
.L_x_5989:
[----:B------:R-:W-:Y:S05]  /*49c0*/  BSYNC B1 ;  /* 0x0000000000017941 */ /* 0x000fea0003800000 */
.L_x_5988:
[----:B------:R-:W-:-:S03]  /*49d0*/  UMOV UR4, 0xffffffff ;  /* 0xffffffff00047882 */ /* 0x000fc60000000000 */
[----:B------:R-:W-:Y:S05]  /*49e0*/  BRA.DIV UR4, `(.L_x_5992) ;  /* 0x000001a204e47947 */ /* 0x000fea000b800000 */
[----:B------:R0:W0:Y:S04]  /*49f0*/  SHFL.IDX PT, R33, R90, 0x1, 0x1c1f ;  /* 0x003c1f005a217f89 */ /* 0x00002800000e0000 */
[----:B------:R0:W0:Y:S02]  /*4a00*/  SHFL.IDX PT, R32, R89, 0x1, 0x1c1f ;  /* 0x003c1f0059207f89 */ /* 0x00002400000e0000 */
.L_x_6250:
[----:B----4-:R-:W-:-:S05]  /*4a10*/  VIADD R8, R23, 0x40 ;  /* 0x0000004017087836 */ /* 0x010fca0000000000 */
[----:B------:R-:W-:-:S13]  /*4a20*/  ISETP.GE.OR P4, PT, R8, R100, P1 ;  /* 0x000000640800720c */ /* 0x000fda0000f86670 */
[----:B------:R-:W-:Y:S05]  /*4a30*/  @P4 BRA `(.L_x_5977) ;  /* 0x0000000c00004947 */ /* 0x000fea0003800000 */
[----:B--2---:R-:W2:Y:S01]  /*4a40*/  LDL R9, [R1+0xb4] ;  /* 0x0000b40001097983 */ /* 0x004ea20000100800 */
[----:B------:R-:W-:Y:S01]  /*4a50*/  SEL R103, R64, R103, !P0 ;  /* 0x0000006740677207 */ /* 0x000fe20004000000 */
[C---:B------:R-:W-:Y:S01]  /*4a60*/  VIADD R10, R23.reuse, 0x40 ;  /* 0x00000040170a7836 */ /* 0x040fe20000000000 */
        /* <DEDUP_REMOVED lines=15> */
[----:B--2---:R-:W-:Y:S01]  /*4b60*/  IADD3 R8, R9, R8, RZ ;  /* 0x0000000809087210 */ /* 0x004fe20007ffe0ff */
[----:B------:R-:W-:-:S04]  /*4b70*/  IMAD R9, R19, 0x1800, R78 ;  /* 0x0000180013097824 */ /* 0x000fc800078e024e */
[----:B------:R-:W-:Y:S02]  /*4b80*/  IMAD R11, R19, 0x1800, R8 ;  /* 0x00001800130b7824 */ /* 0x000fe400078e0208 */
[--C-:B------:R-:W-:Y:S02]  /*4b90*/  IMAD R9, R9, 0x2, R22.reuse ;  /* 0x0000000209097824 */ /* 0x100fe400078e0216 */
[----:B------:R-:W-:-:S04]  /*4ba0*/  IMAD R12, R11, 0x2, R22 ;  /* 0x000000020b0c7824 */ /* 0x000fc800078e0216 */
[----:B------:R-:W0:Y:S04]  /*4bb0*/  LDS.128 R8, [R9+0x1c400] ;  /* 0x01c4000009087984 */ /* 0x000e280000000c00 */
[----:B---3--:R-:W2:Y:S01]  /*4bc0*/  LDS.128 R12, [R12+0x1c400] ;  /* 0x01c400000c0c7984 */ /* 0x008ea20000000c00 */
[----:B------:R-:W-:Y:S05]  /*4bd0*/  @P2 BRA `(.L_x_5994) ;  /* 0x0000000400682947 */ /* 0x000fea0003800000 */
[----:B------:R-:W-:Y:S01]  /*4be0*/  SHF.R.U32.HI R90, RZ, 0x10, R41 ;  /* 0x00000010ff5a7819 */ /* 0x000fe20000011629 */
[----:B0-----:R-:W-:Y:S01]  /*4bf0*/  IMAD.U32 R37, R9, 0x10000, RZ ;  /* 0x0001000009257824 */ /* 0x001fe200078e00ff */
[----:B------:R-:W-:Y:S01]  /*4c00*/  SHF.R.U32.HI R89, RZ, 0x10, R45 ;  /* 0x00000010ff597819 */ /* 0x000fe2000001162d */
[----:B--2---:R-:W-:Y:S01]  /*4c10*/  IMAD.U32 R39, R12, 0x10000, RZ ;  /* 0x000100000c277824 */ /* 0x004fe200078e00ff */
[----:B------:R-:W-:Y:S02]  /*4c20*/  PRMT R111, R111, 0x5410, R90 ;  /* 0x000054106f6f7816 */ /* 0x000fe4000000005a */
[----:B------:R-:W-:Y:S02]  /*4c30*/  PRMT R108, R108, 0x5410, R89 ;  /* 0x000054106c6c7816 */ /* 0x000fe40000000059 */
[----:B------:R-:W-:Y:S02]  /*4c40*/  SHF.R.U64 R93, R44, 0x10, R45 ;  /* 0x000000102c5d7819 */ /* 0x000fe4000000122d */
[----:B------:R-:W-:Y:S01]  /*4c50*/  SHF.R.U64 R92, R40, 0x10, R41 ;  /* 0x00000010285c7819 */ /* 0x000fe20000001229 */
[----:B------:R-:W-:Y:S01]  /*4c60*/  IMAD.U32 R41, R13, 0x10000, RZ ;  /* 0x000100000d297824 */ /* 0x000fe200078e00ff */
[--C-:B------:R-:W-:Y:S01]  /*4c70*/  SHF.R.U64 R45, R46, 0x10, R47.reuse ;  /* 0x000000102e2d7819 */ /* 0x100fe2000000122f */
[----:B------:R-:W-:Y:S01]  /*4c80*/  IMAD.U32 R90, R108, 0x10000, RZ ;  /* 0x000100006c5a7824 */ /* 0x000fe200078e00ff */
[----:B------:R-:W-:Y:S01]  /*4c90*/  SHF.R.U32.HI R94, RZ, 0x10, R47 ;  /* 0x00000010ff5e7819 */ /* 0x000fe2000001162f */
[----:B------:R-:W-:Y:S01]  /*4ca0*/  IMAD.U32 R46, R111, 0x10000, RZ ;  /* 0x000100006f2e7824 */ /* 0x000fe200078e00ff */
[----:B------:R-:W-:-:S02]  /*4cb0*/  SHF.R.U32.HI R95, RZ, 0x10, R43 ;  /* 0x00000010ff5f7819 */ /* 0x000fc4000001162b */
[----:B------:R-:W-:Y:S01]  /*4cc0*/  PRMT R109, R109, 0x5410, R92 ;  /* 0x000054106d6d7816 */ /* 0x000fe2000000005c */
[----:B------:R-:W-:Y:S01]  /*4cd0*/  FMUL.FTZ R92, R41, R90 ;  /* 0x0000005a295c7220 */ /* 0x000fe20000410000 */
[----:B------:R-:W-:Y:S01]  /*4ce0*/  PRMT R107, R107, 0x5410, R94 ;  /* 0x000054106b6b7816 */ /* 0x000fe2000000005e */
[-C--:B------:R-:W-:Y:S01]  /*4cf0*/  FMUL.FTZ R94, R41, R46.reuse ;  /* 0x0000002e295e7220 */ /* 0x080fe20000410000 */
[----:B------:R-:W-:Y:S01]  /*4d00*/  PRMT R104, R104, 0x5410, R95 ;  /* 0x0000541068687816 */ /* 0x000fe2000000005f */
[C---:B------:R-:W-:Y:S01]  /*4d10*/  FFMA.FTZ R92, R37.reuse, R46, -R92 ;  /* 0x0000002e255c7223 */ /* 0x040fe2000001085c */
[----:B------:R-:W-:Y:S01]  /*4d20*/  SHF.R.U64 R103, R42, 0x10, R43 ;  /* 0x000000102a677819 */ /* 0x000fe2000000122b */
[----:B------:R-:W-:Y:S01]  /*4d30*/  FFMA.FTZ R94, R37, R90, R94 ;  /* 0x0000005a255e7223 */ /* 0x000fe2000001005e */
[----:B------:R-:W-:Y:S01]  /*4d40*/  PRMT R106, R106, 0x5410, R45 ;  /* 0x000054106a6a7816 */ /* 0x000fe2000000002d */
[----:B------:R-:W-:Y:S01]  /*4d50*/  IMAD.U32 R43, R15, 0x10000, RZ ;  /* 0x000100000f2b7824 */ /* 0x000fe200078e00ff */
[----:B------:R-:W-:Y:S01]  /*4d60*/  LOP3.LUT R42, R13, 0xffff0000, RZ, 0xc0, !PT ;  /* 0xffff00000d2a7812 */ /* 0x000fe200078ec0ff */
[----:B------:R-:W-:Y:S01]  /*4d70*/  IMAD.U32 R37, R104, 0x10000, RZ ;  /* 0x0001000068257824 */ /* 0x000fe200078e00ff */
[----:B------:R-:W-:Y:S01]  /*4d80*/  LOP3.LUT R45, R108, 0xffff0000, RZ, 0xc0, !PT ;  /* 0xffff00006c2d7812 */ /* 0x000fe200078ec0ff */
[----:B------:R-:W-:Y:S01]  /*4d90*/  IMAD.U32 R41, R107, 0x10000, RZ ;  /* 0x000100006b297824 */ /* 0x000fe200078e00ff */
[----:B------:R-:W-:-:S02]  /*4da0*/  LOP3.LUT R111, R111, 0xffff0000, RZ, 0xc0, !PT ;  /* 0xffff00006f6f7812 */ /* 0x000fc400078ec0ff */
[----:B------:R-:W-:Y:S01]  /*4db0*/  LOP3.LUT R40, R12, 0xffff0000, RZ, 0xc0, !PT ;  /* 0xffff00000c287812 */ /* 0x000fe200078ec0ff */
[C---:B------:R-:W-:Y:S01]  /*4dc0*/  FMUL.FTZ R47, R42.reuse, R45 ;  /* 0x0000002d2a2f7220 */ /* 0x040fe20000410000 */
[----:B------:R-:W-:Y:S02]  /*4dd0*/  IMAD.U32 R12, R11, 0x10000, RZ ;  /* 0x000100000b0c7824 */ /* 0x000fe400078e00ff */
[----:B------:R-:W-:Y:S01]  /*4de0*/  FMUL.FTZ R89, R42, R111 ;  /* 0x0000006f2a597220 */ /* 0x000fe20000410000 */
[----:B------:R-:W-:Y:S01]  /*4df0*/  LOP3.LUT R44, R15, 0xffff0000, RZ, 0xc0, !PT ;  /* 0xffff00000f2c7812 */ /* 0x000fe200078ec0ff */
[C---:B------:R-:W-:Y:S01]  /*4e00*/  FMUL.FTZ R42, R43.reuse, R37 ;  /* 0x000000252b2a7220 */ /* 0x040fe20000410000 */
[----:B------:R-:W-:Y:S01]  /*4e10*/  PRMT R112, R112, 0x5410, R93 ;  /* 0x0000541070707816 */ /* 0x000fe2000000005d */
[-C--:B------:R-:W-:Y:S01]  /*4e20*/  FMUL.FTZ R93, R43, R41.reuse ;  /* 0x000000292b5d7220 */ /* 0x080fe20000410000 */
[----:B------:R-:W-:Y:S01]  /*4e30*/  LOP3.LUT R107, R107, 0xffff0000, RZ, 0xc0, !PT ;  /* 0xffff00006b6b7812 */ /* 0x000fe200078ec0ff */
[C---:B------:R-:W-:Y:S01]  /*4e40*/  FFMA.FTZ R43, R12.reuse, R41, R42 ;  /* 0x000000290c2b7223 */ /* 0x040fe2000001002a */
[----:B------:R-:W-:Y:S01]  /*4e50*/  LOP3.LUT R38, R9, 0xffff0000, RZ, 0xc0, !PT ;  /* 0xffff000009267812 */ /* 0x000fe200078ec0ff */
[----:B------:R-:W-:Y:S01]  /*4e60*/  FFMA.FTZ R93, R12, R37, -R93 ;  /* 0x000000250c5d7223 */ /* 0x000fe2000001085d */
[----:B------:R-:W-:Y:S01]  /*4e70*/  LOP3.LUT R104, R104, 0xffff0000, RZ, 0xc0, !PT ;  /* 0xffff000068687812 */ /* 0x000fe200078ec0ff */
[----:B------:R-:W-:Y:S01]  /*4e80*/  FMUL.FTZ R42, R44, R107 ;  /* 0x0000006b2c2a7220 */ /* 0x000fe20000410000 */
[----:B------:R-:W-:Y:S01]  /*4e90*/  LOP3.LUT R13, R11, 0xffff0000, RZ, 0xc0, !PT ;  /* 0xffff00000b0d7812 */ /* 0x000fe200078ec0ff */
[C---:B------:R-:W-:Y:S01]  /*4ea0*/  FFMA.FTZ R47, R38.reuse, R111, -R47 ;  /* 0x0000006f262f7223 */ /* 0x040fe2000001082f */
[----:B------:R-:W-:Y:S01]  /*4eb0*/  FFMA.FTZ R89, R38, R45, R89 ;  /* 0x0000002d26597223 */ /* 0x000fe20000010059 */
[----:B------:R-:W-:Y:S01]  /*4ec0*/  FMUL.FTZ R44, R44, R104 ;  /* 0x000000682c2c7220 */ /* 0x000fe20000410000 */
[C---:B------:R-:W-:Y:S01]  /*4ed0*/  LOP3.LUT R37, R112.reuse, 0xffff0000, RZ, 0xc0, !PT ;  /* 0xffff000070257812 */ /* 0x040fe200078ec0ff */
[----:B------:R-:W-:-:S02]  /*4ee0*/  IMAD.U32 R38, R112, 0x10000, RZ ;  /* 0x0001000070267824 */ /* 0x000fc400078e00ff */
[----:B------:R-:W-:Y:S01]  /*4ef0*/  FFMA.FTZ R104, R13, R104, -R42 ;  /* 0x000000680d687223 */ /* 0x000fe2000001082a */
[C---:B------:R-:W-:Y:S01]  /*4f00*/  IMAD.U32 R12, R109.reuse, 0x10000, RZ ;  /* 0x000100006d0c7824 */ /* 0x040fe200078e00ff */
[----:B------:R-:W-:Y:S01]  /*4f10*/  LOP3.LUT R109, R109, 0xffff0000, RZ, 0xc0, !PT ;  /* 0xffff00006d6d7812 */ /* 0x000fe200078ec0ff */
[C---:B------:R-:W-:Y:S01]  /*4f20*/  IMAD.U32 R9, R8.reuse, 0x10000, RZ ;  /* 0x0001000008097824 */ /* 0x040fe200078e00ff */
[----:B------:R-:W-:Y:S01]  /*4f30*/  LOP3.LUT R8, R8, 0xffff0000, RZ, 0xc0, !PT ;  /* 0xffff000008087812 */ /* 0x000fe200078ec0ff */
[----:B------:R-:W-:Y:S01]  /*4f40*/  FFMA.FTZ R44, R13, R107, R44 ;  /* 0x0000006b0d2c7223 */ /* 0x000fe2000001002c */
[C---:B------:R-:W-:Y:S01]  /*4f50*/  FMUL.FTZ R42, R39.reuse, R38 ;  /* 0x00000026272a7220 */ /* 0x040fe20000410000 */
[----:B------:R-:W-:Y:S01]  /*4f60*/  FMUL.FTZ R13, R40, R37 ;  /* 0x00000025280d7220 */ /* 0x000fe20000410000 */
        /* <DEDUP_REMOVED lines=10> */
[----:B------:R-:W-:Y:S01]  /*5010*/  SHF.L.U32 R12, R110, 0x10, RZ ;  /* 0x000000106e0c7819 */ /* 0x000fe200000006ff */
[----:B------:R-:W-:Y:S01]  /*5020*/  IMAD.U32 R11, R10, 0x10000, RZ ;  /* 0x000100000a0b7824 */ /* 0x000fe200078e00ff */
[----:B------:R-:W-:Y:S01]  /*5030*/  LOP3.LUT R9, R110, 0xffff0000, RZ, 0xc0, !PT ;  /* 0xffff00006e097812 */ /* 0x000fe200078ec0ff */
        /* <DEDUP_REMOVED lines=20> */
.L_x_5994:
[----:B------:R-:W-:Y:S05]  /*5180*/  BSYNC B1 ;  /* 0x0000000000017941 */ /* 0x000fea0003800000 */
.L_x_5993:
[----:B0-----:R0:W-:Y:S01]  /*5190*/  ST.E.128 desc[UR40][R34.64], R8 ;  /* 0x0000000822007985 */ /* 0x0011e2000c101d28 */
[----:B------:R-:W-:-:S13]  /*51a0*/  ISETP.GE.AND P2, PT, R36, R101, PT ;  /* 0x000000652400720c */ /* 0x000fda0003f46270 */
[----:B------:R-:W-:Y:S05]  /*51b0*/  @P2 BRA `(.L_x_5977) ;  /* 0x0000000400202947 */ /* 0x000fea0003800000 */
[----:B------:R-:W-:-:S05]  /*51c0*/  IMAD.WIDE R36, R36, 0x2, R32 ;  /* 0x0000000224247825 */ /* 0x000fca00078e0220 */
[----:B--2---:R2:W-:Y:S01]  /*51d0*/  ST.E.128 desc[UR40][R36.64], R12 ;  /* 0x0000000c24007985 */ /* 0x0045e2000c101d28 */
[----:B------:R-:W-:Y:S05]  /*51e0*/  BRA `(.L_x_5977) ;  /* 0x0000000400147947 */ /* 0x000fea0003800000 */
.L_x_5958:
[----:B------:R-:W-:-:S06]  /*51f0*/  UISETP.NE.AND UP0, UPT, UR47, 0x3, UPT ;  /* 0x000000032f00788c */ /* 0x000fcc000bf05270 */
[----:B------:R-:W-:-:S13]  /*5200*/  PLOP3.LUT P3, PT, PT, PT, UP0, 0x80, 0x0 ;  /* 0x000000000000781c */ /* 0x000fda0003f6f008 */
[----:B------:R-:W-:Y:S05]  /*5210*/  @!P3 BRA `(.L_x_5995) ;  /* 0x000000000004b947 */ /* 0x000fea0003800000 */
[----:B------:R-:W-:Y:S01]  /*5220*/  BPT.TRAP 0x1 ;  /* 0x000000040000795c */ /* 0x000fe20000300000 */
.L_x_5995:
[----:B------:R-:W-:Y:S01]  /*5230*/  IMAD R86, R19, 0x8, R22 ;  /* 0x0000000813567824 */ /* 0x000fe200078e0216 */
[----:B------:R-:W-:Y:S01]  /*5240*/  SHF.L.U32 R99, R206, 0x1f, RZ ;  /* 0x0000001fce637819 */ /* 0x000fe200000006ff */
[----:B------:R-:W-:Y:S01]  /*5250*/  BSSY B1, `(.L_x_5996) ;  /* 0x0000004000017945 */ /* 0x000fe20003800000 */
[----:B------:R-:W-:Y:S02]  /*5260*/  SHF.R.S32.HI R97, RZ, 0x1f, R91 ;  /* 0x0000001fff617819 */ /* 0x000fe4000001145b */
[----:B------:R-:W0:Y:S02]  /*5270*/  SYNCS.PHASECHK.TRANS64.TRYWAIT P2, [R86+URZ+0x32490], R99 ;  /* 0x03249063560075a7 */ /* 0x000e24000804017f */
[----:B0-----:R-:W-:Y:S05]  /*5280*/  @!P2 BRA `(.L_x_5997) ;  /* 0x0000019c0008a947 */ /* 0x001fea0003800000 */
.L_x_6251:
[----:B------:R-:W-:Y:S05]  /*5290*/  BSYNC B1 ;  /* 0x0000000000017941 */ /* 0x000fea0003800000 */
.L_x_5996:
        /* <DEDUP_REMOVED lines=27> */
.L_x_6255:
        /* <DEDUP_REMOVED lines=13> */
.L_x_6000:
[----:B------:R-:W-:Y:S05]  /*5520*/  BSYNC B1 ;  /* 0x0000000000017941 */ /* 0x000fea0003800000 */
.L_x_5999:
[----:B------:R-:W-:-:S03]  /*5530*/  UMOV UR4, 0xffffffff ;  /* 0xffffffff00047882 */ /* 0x000fc60000000000 */
[----:B------:R-:W-:Y:S05]  /*5540*/  BRA.DIV UR4, `(.L_x_6001) ;  /* 0x0000019a04b47947 */ /* 0x000fea000b800000 */
[----:B--2-4-:R2:W4:Y:S04]  /*5550*/  SHFL.IDX PT, R9, R33, 0x1, 0x1c1f ;  /* 0x003c1f0021097f89 */ /* 0x01452800000e0000 */
[----:B---3--:R2:W3:Y:S02]  /*5560*/  SHFL.IDX PT, R14, R32, 0x1, 0x1c1f ;  /* 0x003c1f00200e7f89 */ /* 0x0084e400000e0000 */
.L_x_6259:
        /* <DEDUP_REMOVED lines=13> */
.L_x_5977:
[----:B------:R-:W-:Y:S05]  /*5640*/  BSYNC B0 ;  /* 0x0000000000007941 */ /* 0x000fea0003800000 */
.L_x_5957:
        /* <DEDUP_REMOVED lines=17> */
.L_x_6003:
[----:B------:R-:W-:Y:S05]  /*5760*/  BSYNC B0 ;  /* 0x0000000000007941 */ /* 0x000fea0003800000 */
.L_x_6002:
[----:B------:R-:W3:Y:S01]  /*5770*/  SYNCS.PHASECHK.TRANS64.TRYWAIT P3, [R86+URZ+0x324b0], R99 ;  /* 0x0324b063560075a7 */ /* 0x000ee2000806017f */
[----:B------:R-:W-:Y:S04]  /*5780*/  BSSY B0, `(.L_x_6004) ;  /* 0x0000002000007945 */ /* 0x000fe80003800000 */
[----:B---3--:R-:W-:Y:S05]  /*5790*/  @!P3 BRA `(.L_x_6005) ;  /* 0x000001980068b947 */ /* 0x008fea0003800000 */
.L_x_6260:
[----:B------:R-:W-:Y:S05]  /*57a0*/  BSYNC B0 ;  /* 0x0000000000007941 */ /* 0x000fea0003800000 */
.L_x_6004:
[----:B-12---:R1:W5:Y:S01]  /*57b0*/  LDL R90, [R1+0xa8] ;  /* 0x0000a800015a7983 */ /* 0x0063620000100800 */
[----:B------:R-:W-:-:S03]  /*57c0*/  ULDC.64 UR4, c[0x0][0x328] ;  /* 0x0000ca0000047ab9 */ /* 0x000fc60000000a00 */
[----:B------:R1:W5:Y:S04]  /*57d0*/  LDL R89, [R1+0xa4] ;  /* 0x0000a40001597983 */ /* 0x0003680000100800 */
[----:B------:R1:W5:Y:S04]  /*57e0*/  LDL R47, [R1+0xa0] ;  /* 0x0000a000012f7983 */ /* 0x0003680000100800 */
[----:B------:R1:W5:Y:S01]  /*57f0*/  LDL R45, [R1+0x9c] ;  /* 0x00009c00012d7983 */ /* 0x0003620000100800 */
[----:B------:R-:W-:Y:S01]  /*5800*/  IMAD R10, R97, UR4, RZ ;  /* 0x00000004610a7c24 */ /* 0x000fe2000f8e02ff */
[----:B------:R-:W-:Y:S01]  /*5810*/  BSSY B0, `(.L_x_6006) ;  /* 0x0000045000007945 */ /* 0x000fe20003800000 */
[----:B0-----:R-:W-:Y:S01]  /*5820*/  IMAD.WIDE.U32 R8, R91, UR4, RZ ;  /* 0x000000045b087c25 */ /* 0x001fe2000f8e00ff */
[----:B------:R-:W-:-:S02]  /*5830*/  SHF.R.S32.HI R44, RZ, 0x1f, R204 ;  /* 0x0000001fff2c7819 */ /* 0x000fc400000114cc */
[----:B------:R-:W-:Y:S01]  /*5840*/  SHF.R.S32.HI R46, RZ, 0x1f, R205 ;  /* 0x0000001fff2e7819 */ /* 0x000fe200000114cd */
[----:B------:R-:W-:Y:S01]  /*5850*/  IMAD R91, R91, UR5, R10 ;  /* 0x000000055b5b7c24 */ /* 0x000fe2000f8e020a */
[----:B------:R-:W-:Y:S01]  /*5860*/  ULDC.64 UR4, c[0x0][0x338] ;  /* 0x0000ce0000047ab9 */ /* 0x000fe20000000a00 */
[----:B------:R-:W-:Y:S02]  /*5870*/  IMAD.IADD R100, R100, 0x1, -R23 ;  /* 0x0000000164647824 */ /* 0x000fe400078e0a17 */
        /* <DEDUP_REMOVED lines=19> */
[----:B------:R1:W2:Y:S08]  /*59b0*/  SHFL.IDX PT, R41, R39, RZ, 0x1c1f ;  /* 0x001c1fff27297589 */ /* 0x0002b000000e0000 */
[----:B-1----:R-:W-:Y:S05]  /*59c0*/  @!P3 BRA `(.L_x_6007) ;  /* 0x0000000000a4b947 */ /* 0x002fea0003800000 */
[----:B------:R-:W-:Y:S02]  /*59d0*/  ISETP.NE.AND P5, PT, R79, RZ, PT ;  /* 0x000000ff4f00720c */ /* 0x000fe40003fa5270 */
[----:B------:R-:W-:-:S11]  /*59e0*/  ISETP.NE.AND P4, PT, R80, RZ, PT ;  /* 0x000000ff5000720c */ /* 0x000fd60003f85270 */
[----:B------:R-:W1:Y:S01]  /*59f0*/  @P5 LDS.128 R8, [R40] ;  /* 0x0000000028085984 */ /* 0x000e620000000c00 */
[----:B0-----:R-:W-:-:S04]  /*5a00*/  @P5 LEA R12, P3, R16, R43, 0x1 ;  /* 0x0000002b100c5211 */ /* 0x001fc800078608ff */
[----:B--2---:R-:W-:Y:S02]  /*5a10*/  @P5 LEA.HI.X R13, R16, R41, R17, 0x1, P3 ;  /* 0x00000029100d5211 */ /* 0x004fe400018f0c11 */
[----:B------:R-:W-:-:S04]  /*5a20*/  @P4 LEA R36, P3, R2, R43, 0x1 ;  /* 0x0000002b02244211 */ /* 0x000fc800078608ff */
[----:B------:R-:W-:Y:S02]  /*5a30*/  @P4 LEA.HI.X R37, R2, R41, R203, 0x1, P3 ;  /* 0x0000002902254211 */ /* 0x000fe400018f0ccb */
[----:B------:R-:W-:-:S13]  /*5a40*/  ISETP.NE.AND P3, PT, R81, RZ, PT ;  /* 0x000000ff5100720c */ /* 0x000fda0003f65270 */
[----:B------:R-:W-:-:S04]  /*5a50*/  @P3 LEA R14, P6, R205, R43, 0x1 ;  /* 0x0000002bcd0e3211 */ /* 0x000fc800078c08ff */
[----:B------:R-:W-:Y:S01]  /*5a60*/  @P3 LEA.HI.X R15, R205, R41, R46, 0x1, P6 ;  /* 0x00000029cd0f3211 */ /* 0x000fe200030f0c2e */
[----:B-1----:R-:W-:Y:S01]  /*5a70*/  @P5 ST.E.128 desc[UR40][R12.64], R8 ;  /* 0x000000080c005985 */ /* 0x002fe2000c101d28 */
        /* <DEDUP_REMOVED lines=8> */
[----:B-----5:R-:W-:Y:S01]  /*5b00*/  @P4 LEA.HI.X R35, R225, R41, R90, 0x1, P6 ;  /* 0x00000029e1234211 */ /* 0x020fe200030f0c5a */
[----:B0-----:R0:W-:Y:S01]  /*5b10*/  @P3 ST.E.128 desc[UR40][R14.64], R8 ;  /* 0x000000080e003985 */ /* 0x0011e2000c101d28 */
[----:B------:R-:W-:-:S03]  /*5b20*/  ISETP.NE.AND P3, PT, R84, RZ, PT ;  /* 0x000000ff5400720c */ /* 0x000fc60003f65270 */
[----:B------:R-:W1:Y:S10]  /*5b30*/  @P5 LDS.128 R8, [R42+0x3000] ;  /* 0x003000002a085984 */ /* 0x000e740000000c00 */
[----:B------:R-:W-:-:S04]  /*5b40*/  @P3 LEA R12, P6, R224, R43, 0x1 ;  /* 0x0000002be00c3211 */ /* 0x000fc800078c08ff */
[----:B------:R-:W-:Y:S02]  /*5b50*/  @P3 LEA.HI.X R13, R224, R41, R89, 0x1, P6 ;  /* 0x00000029e00d3211 */ /* 0x000fe400030f0c59 */
[----:B0-----:R-:W-:Y:S01]  /*5b60*/  PRMT R14, R3, 0x8880, RZ ;  /* 0x00008880030e7816 */ /* 0x001fe200000000ff */
[----:B-1----:R-:W-:Y:S01]  /*5b70*/  @P5 ST.E.128 desc[UR40][R32.64], R8 ;  /* 0x0000000820005985 */ /* 0x002fe2000c101d28 */
        /* <DEDUP_REMOVED lines=14> */
.L_x_6007:
[----:B------:R-:W-:Y:S05]  /*5c60*/  BSYNC B0 ;  /* 0x0000000000007941 */ /* 0x000fea0003800000 */
.L_x_6006:
[----:B------:R-:W-:Y:S01]  /*5c70*/  ISETP.GE.AND P3, PT, R100, 0x41, PT ;  /* 0x000000416400780c */ /* 0x000fe20003f66270 */
[----:B------:R-:W4:Y:S01]  /*5c80*/  SHFL.IDX PT, R39, R39, 0x1, 0x1c1f ;  /* 0x003c1f0027277f89 */ /* 0x000f2200000e0000 */
[----:B------:R-:W-:Y:S03]  /*5c90*/  BSSY B0, `(.L_x_6008) ;  /* 0x000002c000007945 */ /* 0x000fe60003800000 */
[----:B--2---:R2:W0:Y:S08]  /*5ca0*/  SHFL.IDX PT, R41, R38, 0x1, 0x1c1f ;  /* 0x003c1f0026297f89 */ /* 0x00443000000e0000 */
[----:B--2---:R-:W-:Y:S05]  /*5cb0*/  @!P3 BRA `(.L_x_6009) ;  /* 0x0000000000a4b947 */ /* 0x004fea0003800000 */
[----:B------:R-:W-:-:S13]  /*5cc0*/  ISETP.NE.AND P4, PT, R81, RZ, PT ;  /* 0x000000ff5100720c */ /* 0x000fda0003f85270 */
[----:B0-----:R-:W-:-:S04]  /*5cd0*/  @P4 LEA R32, P3, R205, R41, 0x1 ;  /* 0x00000029cd204211 */ /* 0x001fc800078608ff */
[----:B----4-:R-:W-:Y:S02]  /*5ce0*/  @P4 LEA.HI.X R33, R205, R39, R46, 0x1, P3 ;  /* 0x00000027cd214211 */ /* 0x010fe400018f0c2e */
[----:B------:R-:W-:-:S13]  /*5cf0*/  ISETP.NE.AND P3, PT, R82, RZ, PT ;  /* 0x000000ff5200720c */ /* 0x000fda0003f65270 */
[----:B------:R-:W-:-:S04]  /*5d00*/  @P3 LEA R34, P5, R204, R41, 0x1 ;  /* 0x00000029cc223211 */ /* 0x000fc800078a08ff */
[----:B------:R-:W-:Y:S02]  /*5d10*/  @P3 LEA.HI.X R35, R204, R39, R44, 0x1, P5 ;  /* 0x00000027cc233211 */ /* 0x000fe400028f0c2c */
[----:B------:R-:W-:-:S13]  /*5d20*/  ISETP.NE.AND P5, PT, R79, RZ, PT ;  /* 0x000000ff4f00720c */ /* 0x000fda0003fa5270 */
[----:B-1----:R-:W0:Y:S01]  /*5d30*/  @P5 LDS.128 R8, [R40+0x2000] ;  /* 0x0020000028085984 */ /* 0x002e220000000c00 */
[----:B------:R-:W-:-:S04]  /*5d40*/  @P5 LEA R12, P6, R16, R41, 0x1 ;  /* 0x00000029100c5211 */ /* 0x000fc800078c08ff */
[----:B------:R-:W-:-:S05]  /*5d50*/  @P5 LEA.HI.X R13, R16, R39, R17, 0x1, P6 ;  /* 0x00000027100d5211 */ /* 0x000fca00030f0c11 */
[----:B0-----:R-:W-:Y:S01]  /*5d60*/  @P5 ST.E.128 desc[UR40][R12.64], R8 ;  /* 0x000000080c005985 */ /* 0x001fe2000c101d28 */
[----:B------:R-:W-:-:S13]  /*5d70*/  ISETP.NE.AND P5, PT, R80, RZ, PT ;  /* 0x000000ff5000720c */ /* 0x000fda0003fa5270 */
[----:B------:R-:W0:Y:S01]  /*5d80*/  @P5 LDS.128 R8, [R42+0x2000] ;  /* 0x002000002a085984 */ /* 0x000e220000000c00 */
[----:B------:R-:W-:-:S04]  /*5d90*/  @P5 LEA R14, P6, R2, R41, 0x1 ;  /* 0x00000029020e5211 */ /* 0x000fc800078c08ff */
[----:B------:R-:W-:-:S05]  /*5da0*/  @P5 LEA.HI.X R15, R2, R39, R203, 0x1, P6 ;  /* 0x00000027020f5211 */ /* 0x000fca00030f0ccb */
        /* <DEDUP_REMOVED lines=26> */
.L_x_6009:
[----:B------:R-:W-:Y:S05]  /*5f50*/  BSYNC B0 ;  /* 0x0000000000007941 */ /* 0x000fea0003800000 */
.L_x_6008:
        /* <DEDUP_REMOVED lines=13> */
[----:B--2---:R-:W-:Y:S02]  /*6030*/  SEL R9, RZ, 0x1, P2 ;  /* 0x00000001ff097807 */ /* 0x004fe40001000000 */
[----:B------:R-:W-:Y:S02]  /*6040*/  SEL R19, R19, RZ, P2 ;  /* 0x000000ff13137207 */ /* 0x000fe40001000000 */
[----:B------:R-:W-:Y:S01]  /*6050*/  LOP3.LUT R206, R206, R9, RZ, 0x3c, !PT ;  /* 0x00000009cece7212 */ /* 0x000fe200078e3cff */
[----:B------:R-:W-:Y:S06]  /*6060*/  @P3 BRA `(.L_x_6010) ;  /* 0xffffffc000ac3947 */ /* 0x000fec000383ffff */
[----:B------:R-:W2:Y:S01]  /*6070*/  S2R R8, SR_TID.X ;  /* 0x0000000000087919 */ /* 0x000ea20000002100 */
[----:B------:R-:W-:Y:S02]  /*6080*/  PLOP3.LUT P0, PT, PT, PT, PT, 0x8, 0x0 ;  /* 0x000000000000781c */ /* 0x000fe40003f0e170 */
[----:B--2---:R-:W-:-:S04]  /*6090*/  SHF.R.U32.HI R8, RZ, 0x7, R8 ;  /* 0x00000007ff087819 */ /* 0x004fc80000011608 */
[----:B------:R-:W-:-:S13]  /*60a0*/  ISETP.NE.AND P3, PT, R8, 0x1, PT ;  /* 0x000000010800780c */ /* 0x000fda0003f65270 */
[----:B------:R-:W-:Y:S06]  /*60b0*/  @!P3 BAR.ARV 0x9, 0x100 ;  /* 0x024400000000bb1d */ /* 0x000fec0000002000 */
.L_x_5952:
[----:B------:R-:W2:Y:S01]  /*60c0*/  LDL R5, [R1+0x98] ;  /* 0x0000980001057983 */ /* 0x000ea20000100800 */
[----:B------:R-:W3:Y:S01]  /*60d0*/  LDC R0, c[0x0][0x448] ;  /* 0x00011200ff007b82 */ /* 0x000ee20000000800 */
[----:B------:R-:W-:Y:S01]  /*60e0*/  CS2R R20, SRZ ;  /* 0x0000000000147805 */ /* 0x000fe2000001ff00 */
[----:B------:R-:W-:Y:S01]  /*60f0*/  IMAD.MOV.U32 R150, RZ, RZ, RZ ;  /* 0x000000ffff967224 */ /* 0x000fe200078e00ff */
        /* <DEDUP_REMOVED lines=15> */
[----:B-----5:R-:W-:-:S02]  /*61f0*/  CS2R R88, SRZ ;  /* 0x0000000000587805 */ /* 0x020fc4000001ff00 */
[----:B-1----:R-:W-:Y:S02]  /*6200*/  CS2R R86, SRZ ;  /* 0x0000000000567805 */ /* 0x002fe4000001ff00 */
[----:B------:R-:W-:Y:S02]  /*6210*/  CS2R R156, SRZ ;  /* 0x00000000009c7805 */ /* 0x000fe4000001ff00 */
[----:B------:R-:W-:Y:S02]  /*6220*/  CS2R R84, SRZ ;  /* 0x0000000000547805 */ /* 0x000fe4000001ff00 */
[----:B------:R-:W-:Y:S02]  /*6230*/  CS2R R80, SRZ ;  /* 0x0000000000507805 */ /* 0x000fe4000001ff00 */
[----:B------:R-:W-:Y:S02]  /*6240*/  CS2R R178, SRZ ;  /* 0x0000000000b27805 */ /* 0x000fe4000001ff00 */
[----:B---3--:R-:W-:-:S02]  /*6250*/  ISETP.NE.AND P1, PT, R0, 0x1, PT ;  /* 0x000000010000780c */ /* 0x008fc40003f25270 */
        /* <DEDUP_REMOVED lines=12> */
[----:B------:R-:W1:Y:S01]  /*6320*/  @P1 LDC R3, c[0x0][0x44c] ;  /* 0x00011300ff031b82 */ /* 0x000e620000000800 */
[----:B0-----:R-:W-:-:S02]  /*6330*/  CS2R R42, SRZ ;  /* 0x00000000002a7805 */ /* 0x001fc4000001ff00 */
[----:B------:R-:W-:Y:S02]  /*6340*/  CS2R R40, SRZ ;  /* 0x0000000000287805 */ /* 0x000fe4000001ff00 */
[----:B------:R-:W-:Y:S02]  /*6350*/  CS2R R170, SRZ ;  /* 0x0000000000aa7805 */ /* 0x000fe4000001ff00 */
[----:B------:R-:W-:Y:S02]  /*6360*/  CS2R R36, SRZ ;  /* 0x0000000000247805 */ /* 0x000fe4000001ff00 */
[----:B------:R-:W-:Y:S02]  /*6370*/  CS2R R32, SRZ ;  /* 0x0000000000207805 */ /* 0x000fe4000001ff00 */
[----:B------:R-:W-:Y:S02]  /*6380*/  CS2R R90, SRZ ;  /* 0x00000000005a7805 */ /* 0x000fe4000001ff00 */
[----:B------:R-:W-:Y:S01]  /*6390*/  CS2R R168, SRZ ;  /* 0x0000000000a87805 */ /* 0x000fe2000001ff00 */
[----:B------:R-:W0:Y:S01]  /*63a0*/  @P1 LDC R4, c[0x0][0x450] ;  /* 0x00011400ff041b82 */ /* 0x000e220000000800 */
        /* <DEDUP_REMOVED lines=9> */
[----:B------:R-:W-:Y:S02]  /*6440*/  CS2R R58, SRZ ;  /* 0x00000000003a7805 */ /* 0x000fe4000001ff00 */
[----:B------:R-:W-:Y:S02]  /*6450*/  CS2R R160, SRZ ;  /* 0x0000000000a07805 */ /* 0x000fe4000001ff00 */
[----:B------:R-:W-:Y:S02]  /*6460*/  CS2R R54, SRZ ;  /* 0x0000000000367805 */ /* 0x000fe4000001ff00 */
[----:B------:R-:W-:Y:S01]  /*6470*/  CS2R R12, SRZ ;  /* 0x00000000000c7805 */ /* 0x000fe2000001ff00 */
[----:B------:R-:W-:Y:S01]  /*6480*/  IMAD.MOV.U32 R47, RZ, RZ, RZ ;  /* 0x000000ffff2f7224 */ /* 0x000fe200078e00ff */
[----:B------:R-:W-:-:S02]  /*6490*/  CS2R R10, SRZ ;  /* 0x00000000000a7805 */ /* 0x000fc4000001ff00 */
[----:B------:R-:W-:Y:S02]  /*64a0*/  CS2R R44, SRZ ;  /* 0x00000000002c7805 */ /* 0x000fe4000001ff00 */
[----:B------:R-:W-:Y:S01]  /*64b0*/  CS2R R8, SRZ ;  /* 0x0000000000087805 */ /* 0x000fe2000001ff00 */
[----:B------:R-:W-:Y:S01]  /*64c0*/  IMAD.MOV.U32 R24, RZ, RZ, RZ ;  /* 0x000000ffff187224 */ /* 0x000fe200078e00ff */
[----:B----4-:R-:W-:Y:S02]  /*64d0*/  CS2R R38, SRZ ;  /* 0x0000000000267805 */ /* 0x010fe4000001ff00 */
[----:B------:R-:W-:Y:S02]  /*64e0*/  CS2R R34, SRZ ;  /* 0x0000000000227805 */ /* 0x000fe4000001ff00 */
[----:B------:R-:W-:Y:S02]  /*64f0*/  CS2R R6, SRZ ;  /* 0x0000000000067805 */ /* 0x000fe4000001ff00 */
[----:B------:R-:W-:-:S02]  /*6500*/  CS2R R28, SRZ ;  /* 0x00000000001c7805 */ /* 0x000fc4000001ff00 */
[----:B--2---:R-:W-:Y:S01]  /*6510*/  IADD3 R0, R5, 0x7f, RZ ;  /* 0x0000007f05007810 */ /* 0x004fe20007ffe0ff */
[----:B------:R-:W-:-:S04]  /*6520*/  IMAD.MOV.U32 R5, RZ, RZ, RZ ;  /* 0x000000ffff057224 */ /* 0x000fc800078e00ff */
[----:B-1----:R-:W-:-:S05]  /*6530*/  @P1 IMAD.HI.U32 R3, R0, R3, RZ ;  /* 0x0000000300031227 */ /* 0x002fca00078e00ff */
[----:B0-----:R-:W-:Y:S02]  /*6540*/  @P1 SHF.R.U32.HI R0, RZ, R4, R3 ;  /* 0x00000004ff001219 */ /* 0x001fe40000011603 */
[----:B------:R-:W-:-:S03]  /*6550*/  PLOP3.LUT P1, PT, PT, PT, PT, 0x80, 0x0 ;  /* 0x000000000000781c */ /* 0x000fc60003f2f070 */
[----:B------:R-:W-:Y:S02]  /*6560*/  IMAD.IADD R0, R31, 0x1, R0 ;  /* 0x000000011f007824 */ /* 0x000fe400078e0200 */
[----:B------:R-:W-:Y:S02]  /*6570*/  IMAD.MOV.U32 R31, RZ, RZ, RZ ;  /* 0x000000ffff1f7224 */ /* 0x000fe400078e00ff */
[----:B------:R-:W-:-:S05]  /*6580*/  IMAD.HI R0, R0, 0x2aaaaaab, RZ ;  /* 0x2aaaaaab00007827 */ /* 0x000fca00078e02ff */
[----:B------:R-:W-:-:S04]  /*6590*/  SHF.R.U32.HI R3, RZ, 0x1f, R0 ;  /* 0x0000001fff037819 */ /* 0x000fc80000011600 */
[----:B------:R-:W-:Y:S01]  /*65a0*/  LEA.HI.SX32 R0, R0, R3, 0x1c ;  /* 0x0000000300007211 */ /* 0x000fe200078fe2ff */
[----:B------:R-:W-:-:S03]  /*65b0*/  IMAD.MOV.U32 R3, RZ, RZ, RZ ;  /* 0x000000ffff037224 */ /* 0x000fc600078e00ff */
[----:B------:R-:W-:Y:S01]  /*65c0*/  VIMNMX R177, R177, R0, PT ;  /* 0x00000000b1b17248 */ /* 0x000fe20003fe0100 */
[----:B------:R-:W-:-:S03]  /*65d0*/  IMAD.MOV.U32 R0, RZ, RZ, RZ ;  /* 0x000000ffff007224 */ /* 0x000fc600078e00ff */
[----:B------:R-:W-:Y:S01]  /*65e0*/  ISETP.GE.AND P2, PT, R177, 0x1, PT ;  /* 0x00000001b100780c */ /* 0x000fe20003f46270 */
[----:B------:R-:W-:-:S12]  /*65f0*/  @P0 BRA `(.L_x_6011) ;  /* 0x00000000000c0947 */ /* 0x000fd80003800000 */
[----:B------:R-:W0:Y:S01]  /*6600*/  FENCE.VIEW.ASYNC.G ;  /* 0x00000000000073c6 */ /* 0x000e220000000100 */
[----:B------:R-:W-:Y:S05]  /*6610*/  WARPSYNC.ALL ;  /* 0x0000000000007948 */ /* 0x000fea0003800000 */
[----:B0-----:R-:W-:Y:S06]  /*6620*/  BAR.ARV 0xc, 0x180 ;  /* 0x0306000000007b1d */ /* 0x001fec0000002000 */
.L_x_6011:
[----:B------:R-:W-:Y:S02]  /*6630*/  IMAD.MOV.U32 R25, RZ, RZ, RZ ;  /* 0x000000ffff197224 */ /* 0x000fe400078e00ff */
[----:B------:R-:W-:Y:S01]  /*6640*/  IMAD.MOV.U32 R4, RZ, RZ, RZ ;  /* 0x000000ffff047224 */ /* 0x000fe200078e00ff */
[----:B------:R-:W-:Y:S06]  /*6650*/  @!P2 BRA `(.L_x_6012) ;  /* 0x000000d80074a947 */ /* 0x000fec0003800000 */
        /* <DEDUP_REMOVED lines=8> */
.L_x_6263:
[----:B-1----:R-:W-:Y:S01]  /*66e0*/  LEA.HI R0, R14, R14, RZ, 0x1 ;  /* 0x0000000e0e007211 */ /* 0x002fe200078f08ff */
[----:B------:R-:W-:Y:S01]  /*66f0*/  VIADD R24, R22, 0x18400 ;  /* 0x0001840016187836 */ /* 0x000fe20000000000 */
[----:B------:R-:W-:Y:S01]  /*6700*/  BSSY B6, `(.L_x_6014) ;  /* 0x000001d000067945 */ /* 0x000fe20003800000 */
[----:B------:R-:W-:Y:S01]  /*6710*/  IMAD.MOV.U32 R213, RZ, RZ, 0x40000040 ;  /* 0x40000040ffd57424 */ /* 0x000fe200078e00ff */
[----:B------:R-:W-:Y:S02]  /*6720*/  LOP3.LUT R3, R0, 0x7fffe, RZ, 0xc0, !PT ;  /* 0x0007fffe00037812 */ /* 0x000fe400078ec0ff */
[----:B------:R-:W-:-:S03]  /*6730*/  LOP3.LUT P0, RZ, R24, 0x1bf, RZ, 0xc0, !PT ;  /* 0x000001bf18ff7812 */ /* 0x000fc6000780c0ff */
[----:B------:R-:W-:-:S04]  /*6740*/  IMAD.IADD R3, R14, 0x1, -R3 ;  /* 0x000000010e037824 */ /* 0x000fc800078e0a03 */
[----:B------:R-:W-:-:S05]  /*6750*/  IMAD R3, R3, 0x2000, R24 ;  /* 0x0000200003037824 */ /* 0x000fca00078e0218 */
[----:B------:R-:W-:Y:S01]  /*6760*/  SHF.R.U32.HI R0, RZ, 0x4, R3 ;  /* 0x00000004ff007819 */ /* 0x000fe20000011603 */
[----:B------:R-:W-:-:S03]  /*6770*/  VIADD R3, R3, 0xa000 ;  /* 0x0000a00003037836 */ /* 0x000fc60000000000 */
[----:B------:R-:W-:Y:S02]  /*6780*/  LOP3.LUT R0, R0, 0x3fff, RZ, 0xc0, !PT ;  /* 0x00003fff00007812 */ /* 0x000fe400078ec0ff */
[----:B------:R-:W-:Y:S02]  /*6790*/  SHF.R.U32.HI R3, RZ, 0x4, R3 ;  /* 0x00000004ff037819 */ /* 0x000fe40000011603 */
[----:B------:R-:W-:Y:S02]  /*67a0*/  LOP3.LUT R212, R0, 0x10000, RZ, 0xfc, !PT ;  /* 0x0001000000d47812 */ /* 0x000fe400078efcff */
[----:B------:R-:W-:Y:S01]  /*67b0*/  LOP3.LUT R72, R3, 0x3fff, RZ, 0xc0, !PT ;  /* 0x00003fff03487812 */ /* 0x000fe200078ec0ff */
[----:B------:R-:W-:Y:S06]  /*67c0*/  @!P0 BRA `(.L_x_6015) ;  /* 0x0000000000408947 */ /* 0x000fec0003800000 */
[----:B------:R-:W-:Y:S01]  /*67d0*/  MOV R0, 0x0 ;  /* 0x0000000000007802 */ /* 0x000fe20000000f00 */
[----:B------:R-:W-:Y:S01]  /*67e0*/  ULDC.64 UR4, c[0x4][0x98] ;  /* 0x0100260000047ab9 */ /* 0x000fe20000000a00 */
[----:B------:R-:W-:Y:S01]  /*67f0*/  ULDC.64 UR6, c[0x4][0xa0] ;  /* 0x0100280000067ab9 */ /* 0x000fe20000000a00 */
[----:B------:R-:W-:Y:S01]  /*6800*/  MOV R4, UR4 ;  /* 0x0000000400047c02 */ /* 0x000fe20008000f00 */
        /* <DEDUP_REMOVED lines=12> */
.L_x_6015:
[----:B------:R-:W-:Y:S05]  /*68d0*/  BSYNC B6 ;  /* 0x0000000000067941 */ /* 0x000fea0003800000 */
.L_x_6014:
        /* <DEDUP_REMOVED lines=13> */
.L_x_6019:
[----:B--2---:R2:W3:Y:S02]  /*69b0*/  SYNCS.PHASECHK.TRANS64.TRYWAIT P0, [R22+URZ+0x32400], R3 ;  /* 0x03240003160075a7 */ /* 0x0044e4000800017f */
[----:B---3--:R-:W-:Y:S05]  /*69c0*/  @!P0 NANOSLEEP.SYNCS 0x989680 ;  /* 0x009896800000895d */ /* 0x008fea0003900000 */
[----:B------:R-:W3:Y:S02]  /*69d0*/  @!P0 SYNCS.PHASECHK.TRANS64 P0, [R22+URZ+0x32400], R3 ;  /* 0x03240003160085a7 */ /* 0x000ee4000800007f */
[----:B---3--:R-:W-:Y:S05]  /*69e0*/  @!P0 BRA `(.L_x_6019) ;  /* 0xfffffffc00f08947 */ /* 0x008fea000383ffff */
.L_x_6018:
[----:B------:R-:W-:Y:S05]  /*69f0*/  BSYNC B0 ;  /* 0x0000000000007941 */ /* 0x000fea0003800000 */
.L_x_6017:
[----:B------:R-:W-:Y:S05]  /*6a00*/  BRA `(.L_x_6020) ;  /* 0x0000003000107947 */ /* 0x000fea0003800000 */
.L_x_6016:
        /* <DEDUP_REMOVED lines=27> */
[----:B01----:R-:W-:-:S07]  /*6bc0*/  IMAD.MOV.U32 R13, RZ, RZ, RZ ;  /* 0x000000ffff0d7224 */ /* 0x003fce00078e00ff */
[----:B------:R-:W-:-:S07]  /*6bd0*/  LEPC R20, `(.L_x_6022) ;  /* 0x000000001014794e */ /* 0x000fce0000000000 */
[----:B--2---:R-:W-:Y:S05]  /*6be0*/  CALL.ABS.NOINC R14 ;  /* 0x000000000e007343 */ /* 0x004fea0003c00000 */
.L_x_6022:
[----:B------:R-:W-:Y:S05]  /*6bf0*/  BSYNC B6 ;  /* 0x0000000000067941 */ /* 0x000fea0003800000 */
.L_x_6021:
[----:B------:R-:W2:Y:S01]  /*6c00*/  LDL R42, [R1+0x98] ;  /* 0x00009800012a7983 */ /* 0x000ea20000100800 */
[----:B------:R-:W-:Y:S01]  /*6c10*/  ULDC.U8 UR4, c[0x0][0x410] ;  /* 0x0001040000047ab9 */ /* 0x000fe20000000000 */
[----:B------:R-:W-:Y:S01]  /*6c20*/  BSSY B0, `(.L_x_6023) ;  /* 0x00002da000007945 */ /* 0x000fe20003800000 */
[----:B------:R-:W-:Y:S01]  /*6c30*/  ISETP.NE.AND P0, PT, RZ, UR4, PT ;  /* 0x00000004ff007c0c */ /* 0x000fe2000bf05270 */
[----:B--2---:R-:W-:-:S12]  /*6c40*/  IMAD.IADD R35, R23, 0x1, R42 ;  /* 0x0000000117237824 */ /* 0x004fd800078e022a */
        /* <DEDUP_REMOVED lines=42> */
.L_x_6269:
[----:B------:R-:W5:Y:S01]  /*6ef0*/  LDL R9, [R1+0x90] ;  /* 0x0000900001097983 */ /* 0x000f620000100800 */
[----:B------:R-:W-:Y:S01]  /*6f00*/  BSSY B1, `(.L_x_6026) ;  /* 0x000001e000017945 */ /* 0x000fe20003800000 */
[----:B------:R-:W-:Y:S02]  /*6f10*/  CS2R R20, SRZ ;  /* 0x0000000000147805 */ /* 0x000fe4000001ff00 */
[----:B------:R-:W-:Y:S02]  /*6f20*/  CS2R R30, SRZ ;  /* 0x00000000001e7805 */ /* 0x000fe4000001ff00 */
[----:B------:R-:W-:Y:S02]  /*6f30*/  CS2R R24, SRZ ;  /* 0x0000000000187805 */ /* 0x000fe4000001ff00 */
[----:B------:R-:W-:Y:S01]  /*6f40*/  CS2R R32, SRZ ;  /* 0x0000000000207805 */ /* 0x000fe2000001ff00 */
[----:B-----5:R-:W-:-:S05]  /*6f50*/  IMAD R36, R9, R36, RZ ;  /* 0x0000002409247224 */ /* 0x020fca00078e02ff */
[----:B------:R-:W-:-:S13]  /*6f60*/  ISETP.GE.AND P0, PT, R35, R36, PT ;  /* 0x000000242300720c */ /* 0x000fda0003f06270 */
        /* <DEDUP_REMOVED lines=16> */
[----:B------:R0:W5:Y:S02]  /*7070*/  @!P2 LD.E.64 R30, desc[UR40][R10.64] ;  /* 0x000000280a1ea980 */ /* 0x000164000c101b00 */
[----:B------:R-:W-:Y:S01]  /*7080*/  @!P3 IADD3.X R29, R5, R24, RZ, P1, !PT ;  /* 0x00000018051db210 */ /* 0x000fe20000ffe4ff */
[----:B------:R-:W-:Y:S01]  /*7090*/  @!P3 IMAD.X R27, R3, 0x1, R24, P0 ;  /* 0x00000001031bb824 */ /* 0x000fe200000e0618 */
[----:B------:R-:W-:Y:S01]  /*70a0*/  CS2R R24, SRZ ;  /* 0x0000000000187805 */ /* 0x000fe2000001ff00 */
[----:B------:R0:W5:Y:S04]  /*70b0*/  @!P2 LD.E.64 R32, desc[UR40][R12.64] ;  /* 0x000000280c20a980 */ /* 0x000168000c101b00 */
[----:B------:R0:W5:Y:S04]  /*70c0*/  @!P3 LD.E.64 R20, desc[UR40][R26.64] ;  /* 0x000000281a14b980 */ /* 0x000168000c101b00 */
[----:B------:R0:W5:Y:S02]  /*70d0*/  @!P3 LD.E.64 R24, desc[UR40][R28.64] ;  /* 0x000000281c18b980 */ /* 0x000164000c101b00 */
.L_x_6027:
[----:B------:R-:W-:Y:S05]  /*70e0*/  BSYNC B1 ;  /* 0x0000000000017941 */ /* 0x000fea0003800000 */
.L_x_6026:
        /* <DEDUP_REMOVED lines=23> */
.L_x_6275:
        /* <DEDUP_REMOVED lines=27> */
[----:B------:R-:W-:Y:S02]  /*7410*/  @!P3 IADD3 R4, P1, R14, R9, RZ ;  /* 0x000000090e04b210 */ /* 0x000fe40007f3e0ff */
[----:B------:R-:W-:Y:S01]  /*7420*/  CS2R R8, SRZ ;  /* 0x0000000000087805 */ /* 0x000fe2000001ff00 */
[----:B------:R-:W-:Y:S01]  /*7430*/  @!P2 IMAD.WIDE R14, R200, 0x2, R14 ;  /* 0x00000002c80ea825 */ /* 0x000fe200078e020e */
[----:B------:R0:W5:Y:S03]  /*7440*/  @!P2 LD.E.64 R12, desc[UR40][R6.64] ;  /* 0x00000028060ca980 */ /* 0x000166000c101b00 */
[--C-:B------:R-:W-:Y:S01]  /*7450*/  @!P3 IMAD.X R35, R3, 0x1, R10.reuse, P0 ;  /* 0x000000010323b824 */ /* 0x100fe200000e060a */
[----:B------:R0:W5:Y:S01]  /*7460*/  @!P2 LD.E.64 R28, desc[UR40][R14.64] ;  /* 0x000000280e1ca980 */ /* 0x000162000c101b00 */
[----:B------:R-:W-:-:S03]  /*7470*/  @!P3 IMAD.X R5, R5, 0x1, R10, P1 ;  /* 0x000000010505b824 */ /* 0x000fc600008e060a */
[----:B------:R0:W5:Y:S04]  /*7480*/  @!P3 LD.E.64 R8, desc[UR40][R34.64] ;  /* 0x000000282208b980 */ /* 0x000168000c101b00 */
[----:B------:R0:W5:Y:S02]  /*7490*/  @!P3 LD.E.64 R26, desc[UR40][R4.64] ;  /* 0x00000028041ab980 */ /* 0x000164000c101b00 */
.L_x_6030:
[----:B------:R-:W-:Y:S05]  /*74a0*/  BSYNC B1 ;  /* 0x0000000000017941 */ /* 0x000fea0003800000 */
.L_x_6029:
[----:B------:R-:W1:Y:S01]  /*74b0*/  S2R R10, SR_TID.X ;  /* 0x00000000000a7919 */ /* 0x000e620000002100 */
[----:B------:R-:W2:Y:S01]  /*74c0*/  SYNCS.PHASECHK.TRANS64.TRYWAIT P0, [R22+URZ+0x32400], R37 ;  /* 0x03240025160075a7 */ /* 0x000ea2000800017f */
[----:B------:R-:W-:Y:S01]  /*74d0*/  LOP3.LUT R3, R38, 0x1c0, RZ, 0xc0, !PT ;  /* 0x000001c026037812 */ /* 0x000fe200078ec0ff */
[----:B0---45:R-:W-:Y:S01]  /*74e0*/  IMAD.MOV.U32 R5, RZ, RZ, R29 ;  /* 0x000000ffff057224 */ /* 0x031fe200078e001d */
[----:B------:R-:W-:Y:S01]  /*74f0*/  MOV R4, R26 ;  /* 0x0000001a00047202 */ /* 0x000fe20000000f00 */
[----:B------:R-:W-:Y:S01]  /*7500*/  IMAD.MOV.U32 R6, RZ, RZ, R12 ;  /* 0x000000ffff067224 */ /* 0x000fe200078e000c */
[----:B---3--:R-:W-:Y:S01]  /*7510*/  LOP3.LUT R0, R3, 0x18, R16, 0xf8, !PT ;  /* 0x0000001803007812 */ /* 0x008fe200078ef810 */
[----:B------:R-:W-:Y:S01]  /*7520*/  BSSY B1, `(.L_x_6031) ;  /* 0x000001b000017945 */ /* 0x000fe20003800000 */
[----:B------:R-:W-:Y:S02]  /*7530*/  SHF.R.U32.HI R3, RZ, 0x3, R3 ;  /* 0x00000003ff037819 */ /* 0x000fe40000011603 */
[----:B------:R-:W-:Y:S01]  /*7540*/  PRMT R43, R4, 0x7610, R43 ;  /* 0x00007610042b7816 */ /* 0x000fe2000000002b */
[----:B------:R-:W-:Y:S01]  /*7550*/  IMAD.MOV.U32 R4, RZ, RZ, R28 ;  /* 0x000000ffff047224 */ /* 0x000fe200078e001c */
[----:B------:R-:W-:Y:S01]  /*7560*/  LOP3.LUT R0, R0, R3, RZ, 0x3c, !PT ;  /* 0x0000000300007212 */ /* 0x000fe200078e3cff */
[----:B------:R-:W-:Y:S01]  /*7570*/  IMAD.MOV.U32 R3, RZ, RZ, R27 ;  /* 0x000000ffff037224 */ /* 0x000fe200078e001b */
[----:B------:R-:W-:-:S02]  /*7580*/  VIADDMNMX R42, R36, -R42, 0x80, PT ;  /* 0x00000080242a7446 */ /* 0x000fc4000380092a */
[----:B------:R-:W-:Y:S01]  /*7590*/  PRMT R47, R47, 0x5410, R4 ;  /* 0x000054102f2f7816 */ /* 0x000fe20000000004 */
[----:B------:R-:W-:Y:S01]  /*75a0*/  IMAD.MOV.U32 R4, RZ, RZ, R8 ;  /* 0x000000ffff047224 */ /* 0x000fe200078e0008 */
[----:B------:R-:W-:Y:S02]  /*75b0*/  PRMT R46, R46, 0x5410, R3 ;  /* 0x000054102e2e7816 */ /* 0x000fe40000000003 */
[----:B------:R-:W-:Y:S01]  /*75c0*/  PRMT R44, R5, 0x7610, R44 ;  /* 0x00007610052c7816 */ /* 0x000fe2000000002c */
[----:B------:R-:W-:Y:S01]  /*75d0*/  IMAD.MOV.U32 R5, RZ, RZ, R9 ;  /* 0x000000ffff057224 */ /* 0x000fe200078e0009 */
[----:B------:R-:W-:Y:S02]  /*75e0*/  PRMT R49, R49, 0x5410, R4 ;  /* 0x0000541031317816 */ /* 0x000fe40000000004 */
[----:B------:R-:W-:Y:S02]  /*75f0*/  PRMT R45, R6, 0x7610, R45 ;  /* 0x00007610062d7816 */ /* 0x000fe4000000002d */
[----:B------:R-:W-:-:S02]  /*7600*/  LOP3.LUT P2, RZ, R50, 0x4, RZ, 0xc0, !PT ;  /* 0x0000000432ff7812 */ /* 0x000fc4000784c0ff */
[----:B------:R-:W-:Y:S01]  /*7610*/  ISETP.GE.AND P1, PT, R23, R42, PT ;  /* 0x0000002a1700720c */ /* 0x000fe20003f26270 */
[----:B-1----:R-:W-:-:S05]  /*7620*/  VIADD R10, R10, 0xffffff80 ;  /* 0xffffff800a0a7836 */ /* 0x002fca0000000000 */
[----:B------:R-:W-:-:S04]  /*7630*/  SHF.R.S32.HI R7, RZ, 0x1f, R10 ;  /* 0x0000001fff077819 */ /* 0x000fc8000001140a */
[----:B------:R-:W-:-:S04]  /*7640*/  LEA.HI R7, R7, R10, RZ, 0x5 ;  /* 0x0000000a07077211 */ /* 0x000fc800078f28ff */
[----:B------:R-:W-:-:S05]  /*7650*/  SHF.R.S32.HI R7, RZ, 0x5, R7 ;  /* 0x00000005ff077819 */ /* 0x000fca0000011407 */
[----:B------:R-:W-:Y:S02]  /*7660*/  IMAD R3, R7, 0x200, R0 ;  /* 0x0000020007037824 */ /* 0x000fe400078e0200 */
[----:B------:R-:W-:Y:S02]  /*7670*/  IMAD.MOV.U32 R0, RZ, RZ, R13 ;  /* 0x000000ffff007224 */ /* 0x000fe400078e000d */
[----:B------:R-:W-:-:S03]  /*7680*/  IMAD R3, R3, 0x2, R22 ;  /* 0x0000000203037824 */ /* 0x000fc600078e0216 */
[----:B------:R-:W-:Y:S01]  /*7690*/  PRMT R48, R48, 0x5410, R0 ;  /* 0x0000541030307816 */ /* 0x000fe20000000000 */
[C---:B------:R-:W-:Y:S02]  /*76a0*/  VIADD R4, R3.reuse, 0x18400 ;  /* 0x0001840003047836 */ /* 0x040fe40000000000 */
[----:B------:R-:W-:Y:S01]  /*76b0*/  VIADD R0, R3, 0x18440 ;  /* 0x0001844003007836 */ /* 0x000fe20000000000 */
[----:B--2---:R-:W-:Y:S06]  /*76c0*/  @!P0 BRA `(.L_x_6032) ;  /* 0x0000017c00b48947 */ /* 0x004fec0003800000 */
.L_x_6276:
[----:B------:R-:W-:Y:S05]  /*76d0*/  BSYNC B1 ;  /* 0x0000000000017941 */ /* 0x000fea0003800000 */
.L_x_6031:
        /* <DEDUP_REMOVED lines=17> */
[C---:B0-----:R-:W-:Y:S01]  /*77f0*/  IMAD.U32 R37, R35.reuse, 0x10000, RZ ;  /* 0x0001000023257824 */ /* 0x041fe200078e00ff */
[C---:B------:R-:W-:Y:S02]  /*7800*/  SHF.L.U32 R33, R32.reuse, 0x10, RZ ;  /* 0x0000001020217819 */ /* 0x040fe400000006ff */
[----:B------:R-:W-:Y:S02]  /*7810*/  LOP3.LUT R36, R35, 0xffff0000, RZ, 0xc0, !PT ;  /* 0xffff000023247812 */ /* 0x000fe400078ec0ff */
[----:B------:R-:W-:Y:S02]  /*7820*/  PRMT R34, R45, 0x5432, R34 ;  /* 0x000054322d227816 */ /* 0x000fe40000000022 */
[----:B------:R-:W-:Y:S02]  /*7830*/  LOP3.LUT R32, R32, 0xffff0000, RZ, 0xc0, !PT ;  /* 0xffff000020207812 */ /* 0x000fe400078ec0ff */
[C---:B-1----:R-:W-:Y:S01]  /*7840*/  LOP3.LUT R14, R6.reuse, 0xffff0000, RZ, 0xc0, !PT ;  /* 0xffff0000060e7812 */ /* 0x042fe200078ec0ff */
[----:B------:R-:W-:Y:S01]  /*7850*/  IMAD.U32 R10, R6, 0x10000, RZ ;  /* 0x00010000060a7824 */ /* 0x000fe200078e00ff */
[C---:B------:R-:W-:Y:S01]  /*7860*/  LOP3.LUT R30, R7.reuse, 0xffff0000, RZ, 0xc0, !PT ;  /* 0xffff0000071e7812 */ /* 0x040fe200078ec0ff */
[----:B------:R-:W-:-:S02]  /*7870*/  IMAD.U32 R15, R7, 0x10000, RZ ;  /* 0x00010000070f7824 */ /* 0x000fc400078e00ff */
[C---:B------:R-:W-:Y:S01]  /*7880*/  FMUL.FTZ R35, R14.reuse, R37 ;  /* 0x000000250e237220 */ /* 0x040fe20000410000 */
[-C--:B------:R-:W-:Y:S01]  /*7890*/  FMUL.FTZ R14, R14, R33.reuse ;  /* 0x000000210e0e7220 */ /* 0x080fe20000410000 */
        /* <DEDUP_REMOVED lines=27> */
.L_x_6036:
[----:B------:R-:W-:Y:S05]  /*7a50*/  BSYNC B2 ;  /* 0x0000000000027941 */ /* 0x000fea0003800000 */
.L_x_6035:
        /* <DEDUP_REMOVED lines=11> */
[----:B------:R-:W-:Y:S01]  /*7b10*/  IMAD.U32 R25, R24, 0x10000, RZ ;  /* 0x0001000018197824 */ /* 0x000fe200078e00ff */
        /* <DEDUP_REMOVED lines=35> */
.L_x_6034:
[----:B------:R-:W-:Y:S05]  /*7d50*/  BSYNC B1 ;  /* 0x0000000000017941 */ /* 0x000fea0003800000 */
.L_x_6033:
        /* <DEDUP_REMOVED lines=13> */
[----:B------:R-:W-:Y:S02]  /*7e30*/  SHF.R.U64 R15, R12, 0x10, R13 ;  /* 0x000000100c0f7819 */ /* 0x000fe4000000120d */
[----:B------:R-:W-:Y:S01]  /*7e40*/  SHF.R.U64 R24, R28, 0x10, R29 ;  /* 0x000000101c187819 */ /* 0x000fe2000000121d */
[C---:B------:R-:W-:Y:S01]  /*7e50*/  IMAD.U32 R29, R25.reuse, 0x10000, RZ ;  /* 0x00010000191d7824 */ /* 0x040fe200078e00ff */
[----:B------:R-:W-:Y:S01]  /*7e60*/  LOP3.LUT R28, R25, 0xffff0000, RZ, 0xc0, !PT ;  /* 0xffff0000191c7812 */ /* 0x000fe200078ec0ff */
[----:B------:R-:W-:Y:S01]  /*7e70*/  IMAD.U32 R21, R20, 0x10000, RZ ;  /* 0x0001000014157824 */ /* 0x000fe200078e00ff */
[----:B------:R-:W-:-:S02]  /*7e80*/  PRMT R24, R47, 0x5432, R24 ;  /* 0x000054322f187816 */ /* 0x000fc40000000018 */
        /* <DEDUP_REMOVED lines=9> */
[----:B------:R-:W-:-:S02]  /*7f20*/  IMAD.U32 R6, R4, 0x10000, RZ ;  /* 0x0001000004067824 */ /* 0x000fc400078e00ff */
[----:B------:R-:W-:Y:S01]  /*7f30*/  FMUL.FTZ R32, R14, R28 ;  /* 0x0000001c0e207220 */ /* 0x000fe20000410000 */
[C---:B------:R-:W-:Y:S01]  /*7f40*/  FFMA.FTZ R30, R10.reuse, R21, -R25 ;  /* 0x000000150a1e7223 */ /* 0x040fe20000010819 */
        /* <DEDUP_REMOVED lines=23> */
.L_x_6039:
[----:B------:R-:W-:Y:S05]  /*80c0*/  BSYNC B1 ;  /* 0x0000000000017941 */ /* 0x000fea0003800000 */
.L_x_6038:
[----:B------:R-:W-:Y:S05]  /*80d0*/  @P1 BRA `(.L_x_6037) ;  /* 0x0000001800381947 */ /* 0x000fea0003800000 */
[----:B-1----:R-:W1:Y:S01]  /*80e0*/  LDS.128 R4, [R0+0x2000] ;  /* 0x0020000000047984 */ /* 0x002e620000000c00 */
[----:B------:R-:W-:Y:S02]  /*80f0*/  SHF.R.U32.HI R13, RZ, 0x10, R9 ;  /* 0x00000010ff0d7819 */ /* 0x000fe40000011609 */
[----:B------:R-:W-:Y:S02]  /*8100*/  SHF.R.U32.HI R20, RZ, 0x10, R27 ;  /* 0x00000010ff147819 */ /* 0x000fe4000001161b */
[C---:B------:R-:W-:Y:S02]  /*8110*/  PRMT R13, R46.reuse, 0x5410, R13 ;  /* 0x000054102e0d7816 */ /* 0x040fe4000000000d */
[----:B------:R-:W-:Y:S02]  /*8120*/  PRMT R20, R46, 0x5432, R20 ;  /* 0x000054322e147816 */ /* 0x000fe40000000014 */
[----:B------:R-:W-:Y:S01]  /*8130*/  SHF.R.U64 R12, R8, 0x10, R9 ;  /* 0x00000010080c7819 */ /* 0x000fe20000001209 */
[----:B------:R-:W-:Y:S01]  /*8140*/  IMAD.U32 R14, R13, 0x10000, RZ ;  /* 0x000100000d0e7824 */ /* 0x000fe200078e00ff */
[----:B------:R-:W-:Y:S01]  /*8150*/  SHF.R.U64 R15, R26, 0x10, R27 ;  /* 0x000000101a0f7819 */ /* 0x000fe2000000121b */
[C---:B------:R-:W-:Y:S01]  /*8160*/  IMAD.U32 R21, R20.reuse, 0x10000, RZ ;  /* 0x0001000014157824 */ /* 0x040fe200078e00ff */
[----:B------:R-:W-:-:S02]  /*8170*/  LOP3.LUT R20, R20, 0xffff0000, RZ, 0xc0, !PT ;  /* 0xffff000014147812 */ /* 0x000fc400078ec0ff */
[----:B------:R-:W-:Y:S02]  /*8180*/  LOP3.LUT R13, R13, 0xffff0000, RZ, 0xc0, !PT ;  /* 0xffff00000d0d7812 */ /* 0x000fe400078ec0ff */
[----:B------:R-:W-:Y:S02]  /*8190*/  PRMT R12, R49, 0x5432, R12 ;  /* 0x00005432310c7816 */ /* 0x000fe4000000000c */
        /* <DEDUP_REMOVED lines=9> */
[C---:B------:R-:W-:Y:S01]  /*8230*/  FFMA.FTZ R24, R8.reuse, R21, R24 ;  /* 0x0000001508187223 */ /* 0x040fe20000010018 */
[----:B------:R-:W-:Y:S01]  /*8240*/  FFMA.FTZ R25, R8, R14, -R25 ;  /* 0x0000000e08197223 */ /* 0x000fe20000010819 */
[-C--:B------:R-:W-:Y:S01]  /*8250*/  FMUL.FTZ R21, R7, R13.reuse ;  /* 0x0000000d07157220 */ /* 0x080fe20000410000 */
[----:B------:R-:W-:Y:S01]  /*8260*/  LOP3.LUT R4, R4, 0xffff0000, RZ, 0xc0, !PT ;  /* 0xffff000004047812 */ /* 0x000fe200078ec0ff */
[C---:B------:R-:W-:Y:S01]  /*8270*/  IMAD.U32 R6, R5.reuse, 0x10000, RZ ;  /* 0x0001000005067824 */ /* 0x040fe200078e00ff */
        /* <DEDUP_REMOVED lines=21> */
.L_x_6024:
        /* <DEDUP_REMOVED lines=30> */
[----:B------:R-:W-:-:S02]  /*85b0*/  IADD3 R3, R21, R7, RZ ;  /* 0x0000000715037210 */ /* 0x000fc40007ffe0ff */
[----:B------:R-:W-:Y:S01]  /*85c0*/  IMAD.IADD R29, R5, 0x1, R29 ;  /* 0x00000001051d7824 */ /* 0x000fe200078e021d */
[----:B------:R-:W-:Y:S02]  /*85d0*/  LEA R28, P1, R4, UR6, 0x1 ;  /* 0x00000006041c7c11 */ /* 0x000fe4000f8208ff */
[----:B------:R-:W-:Y:S02]  /*85e0*/  LEA.HI.X R20, R20, UR5, R3, 0x1, P0 ;  /* 0x0000000514147c11 */ /* 0x000fe400080f0c03 */
[----:B------:R-:W-:Y:S01]  /*85f0*/  LEA.HI.X R29, R4, UR7, R29, 0x1, P1 ;  /* 0x00000007041d7c11 */ /* 0x000fe200088f0c1d */
[----:B------:R-:W-:Y:S08]  /*8600*/  BRA.DIV UR4, `(.L_x_6040) ;  /* 0x0000016e04f87947 */ /* 0x000ff0000b800000 */
[----:B------:R-:W2:Y:S01]  /*8610*/  LDL R11, [R1+0x90] ;  /* 0x00009000010b7983 */ /* 0x000ea20000100800 */
[----:B------:R-:W1:Y:S03]  /*8620*/  LDC R37, c[0x0][0x3f4] ;  /* 0x0000fd00ff257b82 */ /* 0x000e660000000800 */
[----:B------:R-:W3:Y:S04]  /*8630*/  SHFL.IDX PT, R3, R10, RZ, 0x1c1f ;  /* 0x001c1fff0a037589 */ /* 0x000ee800000e0000 */
[----:B------:R-:W4:Y:S04]  /*8640*/  SHFL.IDX PT, R0, R20, RZ, 0x1c1f ;  /* 0x001c1fff14007589 */ /* 0x000f2800000e0000 */
[----:B------:R-:W5:Y:S04]  /*8650*/  SHFL.IDX PT, R14, R28, RZ, 0x1c1f ;  /* 0x001c1fff1c0e7589 */ /* 0x000f6800000e0000 */
[----:B------:R-:W0:Y:S01]  /*8660*/  SHFL.IDX PT, R8, R29, RZ, 0x1c1f ;  /* 0x001c1fff1d087589 */ /* 0x000e2200000e0000 */
[----:B-1----:R-:W-:Y:S01]  /*8670*/  ISETP.GE.AND P0, PT, R16, R37, PT ;  /* 0x000000251000720c */ /* 0x002fe20003f06270 */
[----:B--2---:R-:W-:-:S05]  /*8680*/  IMAD R30, R11, R30, RZ ;  /* 0x0000001e0b1e7224 */ /* 0x004fca00078e02ff */
[----:B------:R-:W-:-:S13]  /*8690*/  ISETP.GE.OR P1, PT, R35, R30, P0 ;  /* 0x0000001e2300720c */ /* 0x000fda0000726670 */
[C---:B------:R-:W-:Y:S01]  /*86a0*/  @!P1 IMAD.SHL.U32 R9, R16.reuse, 0x2, RZ ;  /* 0x0000000210099824 */ /* 0x040fe200078e00ff */
[----:B------:R-:W-:-:S04]  /*86b0*/  @!P1 SHF.L.U64.HI R21, R16, 0x1, R17 ;  /* 0x0000000110159819 */ /* 0x000fc80000010211 */
[----:B---3--:R-:W-:-:S05]  /*86c0*/  @!P1 IADD3 R4, P2, R3, R9, RZ ;  /* 0x0000000903049210 */ /* 0x008fca0007f5e0ff */
[----:B----4-:R-:W-:Y:S01]  /*86d0*/  @!P1 IMAD.X R5, R0, 0x1, R21, P2 ;  /* 0x0000000100059824 */ /* 0x010fe200010e0615 */
[----:B-----5:R-:W-:-:S05]  /*86e0*/  @!P1 IADD3 R14, P2, R14, R9, RZ ;  /* 0x000000090e0e9210 */ /* 0x020fca0007f5e0ff */
[----:B0-----:R-:W-:Y:S01]  /*86f0*/  @!P1 IMAD.X R3, R8, 0x1, R21, P2 ;  /* 0x0000000108039824 */ /* 0x001fe200010e0615 */
[----:B------:R-:W2:Y:S03]  /*8700*/  @!P1 LD.E.128 R4, desc[UR40][R4.64] ;  /* 0x0000002804049980 */ /* 0x000ea6000c101d00 */
[----:B------:R-:W-:-:S05]  /*8710*/  @!P1 IMAD.MOV.U32 R15, RZ, RZ, R3 ;  /* 0x000000ffff0f9224 */ /* 0x000fca00078e0003 */
[----:B------:R0:W3:Y:S01]  /*8720*/  @!P1 LD.E.128 R24, desc[UR40][R14.64] ;  /* 0x000000280e189980 */ /* 0x0000e2000c101d00 */
[----:B------:R-:W-:Y:S02]  /*8730*/  CS2R R40, SRZ ;  /* 0x0000000000287805 */ /* 0x000fe4000001ff00 */
[----:B------:R-:W-:Y:S01]  /*8740*/  CS2R R38, SRZ ;  /* 0x0000000000267805 */ /* 0x000fe2000001ff00 */
[----:B------:R-:W1:Y:S04]  /*8750*/  SHFL.IDX PT, R8, R29, 0x1, 0x1c1f ;  /* 0x003c1f001d087f89 */ /* 0x000e6800000e0000 */
[----:B0-----:R-:W0:Y:S01]  /*8760*/  SHFL.IDX PT, R14, R28, 0x1, 0x1c1f ;  /* 0x003c1f001c0e7f89 */ /* 0x001e2200000e0000 */
[----:B--2---:R-:W-:Y:S02]  /*8770*/  @!P1 IMAD.MOV.U32 R40, RZ, RZ, R4 ;  /* 0x000000ffff289224 */ /* 0x004fe400078e0004 */
[----:B------:R-:W-:Y:S01]  /*8780*/  @!P1 IMAD.MOV.U32 R41, RZ, RZ, R5 ;  /* 0x000000ffff299224 */ /* 0x000fe200078e0005 */
[----:B------:R-:W-:Y:S01]  /*8790*/  CS2R R4, SRZ ;  /* 0x0000000000047805 */ /* 0x000fe2000001ff00 */
[----:B------:R-:W-:-:S02]  /*87a0*/  @!P1 IMAD.MOV.U32 R39, RZ, RZ, R7 ;  /* 0x000000ffff279224 */ /* 0x000fc400078e0007 */
[----:B------:R-:W-:Y:S02]  /*87b0*/  IMAD.MOV.U32 R0, RZ, RZ, R40 ;  /* 0x000000ffff007224 */ /* 0x000fe400078e0028 */
[----:B------:R-:W-:Y:S02]  /*87c0*/  IMAD.MOV.U32 R3, RZ, RZ, R41 ;  /* 0x000000ffff037224 */ /* 0x000fe400078e0029 */
[----:B------:R-:W-:Y:S01]  /*87d0*/  @!P1 IMAD.MOV.U32 R38, RZ, RZ, R6 ;  /* 0x000000ffff269224 */ /* 0x000fe200078e0006 */
[----:B------:R-:W-:Y:S01]  /*87e0*/  CS2R R6, SRZ ;  /* 0x0000000000067805 */ /* 0x000fe2000001ff00 */
[----:B------:R-:W-:Y:S01]  /*87f0*/  IMAD.MOV.U32 R11, RZ, RZ, R39 ;  /* 0x000000ffff0b7224 */ /* 0x000fe200078e0027 */
[----:B------:R-:W-:Y:S01]  /*8800*/  PRMT R45, R0, 0x5410, R3 ;  /* 0x00005410002d7816 */ /* 0x000fe20000000003 */
[----:B---3--:R-:W-:Y:S01]  /*8810*/  @!P1 IMAD.MOV.U32 R6, RZ, RZ, R24 ;  /* 0x000000ffff069224 */ /* 0x008fe200078e0018 */
[----:B------:R2:W3:Y:S01]  /*8820*/  SHFL.IDX PT, R3, R10, 0x1, 0x1c1f ;  /* 0x003c1f000a037f89 */ /* 0x0004e200000e0000 */
[----:B------:R-:W-:Y:S01]  /*8830*/  @!P1 IMAD.MOV.U32 R7, RZ, RZ, R25 ;  /* 0x000000ffff079224 */ /* 0x000fe200078e0019 */
[----:B------:R-:W-:Y:S01]  /*8840*/  CS2R R24, SRZ ;  /* 0x0000000000187805 */ /* 0x000fe2000001ff00 */
[----:B------:R-:W-:Y:S01]  /*8850*/  @!P1 IMAD.MOV.U32 R4, RZ, RZ, R26 ;  /* 0x000000ffff049224 */ /* 0x000fe200078e001a */
[----:B------:R4:W0:Y:S01]  /*8860*/  SHFL.IDX PT, R0, R20, 0x1, 0x1c1f ;  /* 0x003c1f0014007f89 */ /* 0x00082200000e0000 */
[----:B------:R-:W-:-:S02]  /*8870*/  @!P1 IMAD.MOV.U32 R5, RZ, RZ, R27 ;  /* 0x000000ffff059224 */ /* 0x000fc400078e001b */
[----:B------:R-:W-:Y:S01]  /*8880*/  IMAD.MOV.U32 R9, RZ, RZ, R38 ;  /* 0x000000ffff097224 */ /* 0x000fe200078e0026 */
[----:B--2---:R-:W-:Y:S01]  /*8890*/  PRMT R10, R11, 0x7610, R10 ;  /* 0x000076100b0a7816 */ /* 0x004fe2000000000a */
[----:B------:R-:W-:Y:S01]  /*88a0*/  IMAD.MOV.U32 R12, RZ, RZ, R7 ;  /* 0x000000ffff0c7224 */ /* 0x000fe200078e0007 */
[----:B------:R-:W-:Y:S01]  /*88b0*/  MOV R11, R6 ;  /* 0x00000006000b7202 */ /* 0x000fe20000000f00 */
[----:B------:R-:W-:Y:S02]  /*88c0*/  IMAD.MOV.U32 R13, RZ, RZ, R4 ;  /* 0x000000ffff0d7224 */ /* 0x000fe400078e0004 */
[----:B------:R-:W-:Y:S01]  /*88d0*/  IMAD.MOV.U32 R15, RZ, RZ, R5 ;  /* 0x000000ffff0f7224 */ /* 0x000fe200078e0005 */
[----:B------:R-:W-:Y:S02]  /*88e0*/  PRMT R9, R9, 0x5410, R11 ;  /* 0x0000541009097816 */ /* 0x000fe4000000000b */
[----:B------:R-:W-:Y:S02]  /*88f0*/  PRMT R10, R10, 0x5410, R12 ;  /* 0x000054100a0a7816 */ /* 0x000fe4000000000c */
[----:B-1--4-:R-:W-:-:S07]  /*8900*/  PRMT R20, R13, 0x5410, R15 ;  /* 0x000054100d147816 */ /* 0x012fce000000000f */
.L_x_6286:
[----:B------:R-:W2:Y:S01]  /*8910*/  LDL R12, [R1+0xc8] ;  /* 0x0000c800010c7983 */ /* 0x000ea20000100800 */
[----:B------:R-:W-:Y:S01]  /*8920*/  VIADD R35, R35, 0x40 ;  /* 0x0000004023237836 */ /* 0x000fe20000000000 */
[----:B------:R-:W-:Y:S01]  /*8930*/  BSSY B1, `(.L_x_6041) ;  /* 0x0000016000017945 */ /* 0x000fe20003800000 */
[----:B------:R-:W-:Y:S02]  /*8940*/  CS2R R26, SRZ ;  /* 0x00000000001a7805 */ /* 0x000fe4000001ff00 */
[----:B------:R-:W-:Y:S02]  /*8950*/  CS2R R32, SRZ ;  /* 0x0000000000207805 */ /* 0x000fe4000001ff00 */
[----:B------:R-:W-:Y:S02]  /*8960*/  ISETP.GE.AND P1, PT, R35, R30, PT ;  /* 0x0000001e2300720c */ /* 0x000fe40003f26270 */
[----:B------:R-:W-:Y:S02]  /*8970*/  CS2R R34, SRZ ;  /* 0x0000000000227805 */ /* 0x000fe4000001ff00 */
        /* <DEDUP_REMOVED lines=12> */
[----:B0-----:R-:W-:-:S03]  /*8a40*/  IADD3 R14, P2, R14, R12, RZ ;  /* 0x0000000c0e0e7210 */ /* 0x001fc60007f5e0ff */
[--C-:B------:R-:W-:Y:S02]  /*8a50*/  IMAD.X R33, R0, 0x1, R15.reuse, P1 ;  /* 0x0000000100217824 */ /* 0x100fe400008e060f */
[----:B------:R-:W-:-:S04]  /*8a60*/  IMAD.X R15, R8, 0x1, R15, P2 ;  /* 0x00000001080f7824 */ /* 0x000fc800010e060f */
[----:B------:R-:W5:Y:S04]  /*8a70*/  LD.E.128 R32, desc[UR40][R32.64] ;  /* 0x0000002820207980 */ /* 0x000f68000c101d00 */
[----:B------:R1:W5:Y:S02]  /*8a80*/  LD.E.128 R24, desc[UR40][R14.64] ;  /* 0x000000280e187980 */ /* 0x000364000c101d00 */
.L_x_6042:
[----:B------:R-:W-:Y:S05]  /*8a90*/  BSYNC B1 ;  /* 0x0000000000017941 */ /* 0x000fea0003800000 */
.L_x_6041:
[----:B0-----:R-:W2:Y:S01]  /*8aa0*/  LDL R0, [R1+0x98] ;  /* 0x0000980001007983 */ /* 0x001ea20000100800 */
[----:B------:R-:W0:Y:S01]  /*8ab0*/  SYNCS.PHASECHK.TRANS64.TRYWAIT P1, [R22+URZ+0x32400], R13 ;  /* 0x0324000d160075a7 */ /* 0x000e22000802017f */
[----:B------:R-:W-:Y:S01]  /*8ac0*/  VIADD R8, R23, 0x40 ;  /* 0x0000004017087836 */ /* 0x000fe20000000000 */
[----:B------:R-:W-:Y:S01]  /*8ad0*/  BSSY B1, `(.L_x_6043) ;  /* 0x0000011000017945 */ /* 0x000fe20003800000 */
[----:B---3-5:R-:W-:Y:S02]  /*8ae0*/  IMAD.MOV.U32 R3, RZ, RZ, R25 ;  /* 0x000000ffff037224 */ /* 0x028fe400078e0019 */
[----:B------:R-:W-:Y:S02]  /*8af0*/  IMAD.MOV.U32 R12, RZ, RZ, R33 ;  /* 0x000000ffff0c7224 */ /* 0x000fe400078e0021 */
[----:B------:R-:W-:Y:S02]  /*8b00*/  IMAD.MOV.U32 R53, RZ, RZ, R34 ;  /* 0x000000ffff357224 */ /* 0x000fe400078e0022 */
[----:B------:R-:W-:Y:S01]  /*8b10*/  IMAD.MOV.U32 R54, RZ, RZ, R35 ;  /* 0x000000ffff367224 */ /* 0x000fe200078e0023 */
[----:B------:R-:W-:-:S02]  /*8b20*/  PRMT R52, R52, 0x5410, R12 ;  /* 0x0000541034347816 */ /* 0x000fc4000000000c */
[----:B--2---:R-:W-:Y:S01]  /*8b30*/  VIADDMNMX R30, R30, -R0, 0x80, PT ;  /* 0x000000801e1e7446 */ /* 0x004fe20003800900 */
[----:B------:R-:W-:-:S03]  /*8b40*/  IMAD.MOV.U32 R0, RZ, RZ, R24 ;  /* 0x000000ffff007224 */ /* 0x000fc600078e0018 */
[-C--:B------:R-:W-:Y:S02]  /*8b50*/  ISETP.GE.OR P2, PT, R23, R30.reuse, P0 ;  /* 0x0000001e1700720c */ /* 0x080fe40000746670 */
[----:B------:R-:W-:Y:S01]  /*8b60*/  ISETP.GE.OR P0, PT, R8, R30, P0 ;  /* 0x0000001e0800720c */ /* 0x000fe20000706670 */
[----:B------:R-:W-:Y:S01]  /*8b70*/  IMAD.MOV.U32 R8, RZ, RZ, R32 ;  /* 0x000000ffff087224 */ /* 0x000fe200078e0020 */
[----:B------:R-:W-:Y:S01]  /*8b80*/  PRMT R49, R0, 0x5410, R3 ;  /* 0x0000541000317816 */ /* 0x000fe20000000003 */
[----:B------:R-:W-:Y:S02]  /*8b90*/  IMAD.MOV.U32 R0, RZ, RZ, R26 ;  /* 0x000000ffff007224 */ /* 0x000fe400078e001a */
[----:B------:R-:W-:Y:S01]  /*8ba0*/  IMAD.MOV.U32 R3, RZ, RZ, R27 ;  /* 0x000000ffff037224 */ /* 0x000fe200078e001b */
[----:B------:R-:W-:-:S04]  /*8bb0*/  PRMT R51, R51, 0x5410, R8 ;  /* 0x0000541033337816 */ /* 0x000fc80000000008 */
[----:B------:R-:W-:Y:S01]  /*8bc0*/  PRMT R50, R0, 0x5410, R3 ;  /* 0x0000541000327816 */ /* 0x000fe20000000003 */
[----:B0-----:R-:W-:Y:S06]  /*8bd0*/  @!P1 BRA `(.L_x_6044) ;  /* 0x0000016c00ec9947 */ /* 0x001fec0003800000 */
.L_x_6287:
[----:B------:R-:W-:Y:S05]  /*8be0*/  BSYNC B1 ;  /* 0x0000000000017941 */ /* 0x000fea0003800000 */
.L_x_6043:
[----:B------:R-:W-:Y:S04]  /*8bf0*/  BSSY B1, `(.L_x_6045) ;  /* 0x0000070000017945 */ /* 0x000fe80003800000 */
[----:B------:R-:W-:Y:S05]  /*8c00*/  @P2 BRA `(.L_x_6046) ;  /* 0x0000000400b82947 */ /* 0x000fea0003800000 */
[----:B------:R-:W2:Y:S01]  /*8c10*/  LDL R0, [R1+0xcc] ;  /* 0x0000cc0001007983 */ /* 0x000ea20000100800 */
[----:B------:R-:W-:Y:S02]  /*8c20*/  SHF.R.U64 R21, R40, 0x10, R41 ;  /* 0x0000001028157819 */ /* 0x000fe40000001229 */
[----:B------:R-:W-:Y:S01]  /*8c30*/  SHF.R.U64 R40, R6, 0x10, R7 ;  /* 0x0000001006287819 */ /* 0x000fe20000001207 */
[----:B------:R-:W3:Y:S01]  /*8c40*/  S2R R3, SR_TID.X ;  /* 0x0000000000037919 */ /* 0x000ee20000002100 */
[--C-:B------:R-:W-:Y:S02]  /*8c50*/  SHF.R.U64 R38, R38, 0x10, R39.reuse ;  /* 0x0000001026267819 */ /* 0x100fe40000001227 */
[----:B------:R-:W-:Y:S02]  /*8c60*/  SHF.R.U32.HI R39, RZ, 0x10, R39 ;  /* 0x00000010ff277819 */ /* 0x000fe40000011627 */
[----:B------:R-:W-:Y:S02]  /*8c70*/  SHF.R.U32.HI R42, RZ, 0x10, R7 ;  /* 0x00000010ff2a7819 */ /* 0x000fe40000011607 */
[----:B------:R-:W-:-:S02]  /*8c80*/  PRMT R21, R45, 0x5410, R21 ;  /* 0x000054102d157816 */ /* 0x000fc40000000015 */
[C---:B------:R-:W-:Y:S02]  /*8c90*/  PRMT R40, R9.reuse, 0x5432, R40 ;  /* 0x0000543209287816 */ /* 0x040fe40000000028 */
[----:B------:R-:W-:Y:S02]  /*8ca0*/  PRMT R38, R9, 0x5410, R38 ;  /* 0x0000541009267816 */ /* 0x000fe40000000026 */
[--C-:B------:R-:W-:Y:S02]  /*8cb0*/  SHF.R.U64 R43, R4, 0x10, R5.reuse ;  /* 0x00000010042b7819 */ /* 0x100fe40000001205 */
[----:B------:R-:W-:Y:S02]  /*8cc0*/  SHF.R.U32.HI R44, RZ, 0x10, R5 ;  /* 0x00000010ff2c7819 */ /* 0x000fe40000011605 */
[C---:B------:R-:W-:Y:S02]  /*8cd0*/  PRMT R39, R10.reuse, 0x5410, R39 ;  /* 0x000054100a277816 */ /* 0x040fe40000000027 */
[----:B------:R-:W-:-:S02]  /*8ce0*/  PRMT R42, R10, 0x5432, R42 ;  /* 0x000054320a2a7816 */ /* 0x000fc4000000002a */
[----:B------:R-:W-:Y:S01]  /*8cf0*/  SHF.R.U32.HI R36, RZ, 0x10, R41 ;  /* 0x00000010ff247819 */ /* 0x000fe20000011629 */
[----:B------:R-:W-:Y:S01]  /*8d00*/  IMAD.U32 R41, R40, 0x10000, RZ ;  /* 0x0001000028297824 */ /* 0x000fe200078e00ff */
[C---:B------:R-:W-:Y:S02]  /*8d10*/  PRMT R43, R20.reuse, 0x5410, R43 ;  /* 0x00005410142b7816 */ /* 0x040fe4000000002b */
[----:B------:R-:W-:Y:S02]  /*8d20*/  PRMT R44, R20, 0x5432, R44 ;  /* 0x00005432142c7816 */ /* 0x000fe4000000002c */
[----:B------:R-:W-:Y:S02]  /*8d30*/  PRMT R36, R45, 0x5432, R36 ;  /* 0x000054322d247816 */ /* 0x000fe40000000024 */
[----:B------:R-:W-:Y:S01]  /*8d40*/  LOP3.LUT R40, R40, 0xffff0000, RZ, 0xc0, !PT ;  /* 0xffff000028287812 */ /* 0x000fe200078ec0ff */
[----:B---3--:R-:W-:-:S05]  /*8d50*/  VIADD R3, R3, 0xffffff80 ;  /* 0xffffff8003037836 */ /* 0x008fca0000000000 */
[----:B------:R-:W-:-:S04]  /*8d60*/  SHF.R.S32.HI R12, RZ, 0x1f, R3 ;  /* 0x0000001fff0c7819 */ /* 0x000fc80000011403 */
[----:B------:R-:W-:Y:S01]  /*8d70*/  LEA.HI R12, R12, R3, RZ, 0x5 ;  /* 0x000000030c0c7211 */ /* 0x000fe200078f28ff */
[----:B------:R-:W-:-:S03]  /*8d80*/  IMAD.IADD R3, R16, 0x1, R37 ;  /* 0x0000000110037824 */ /* 0x000fc600078e0225 */
[----:B------:R-:W-:Y:S02]  /*8d90*/  SHF.R.S32.HI R12, RZ, 0x5, R12 ;  /* 0x00000005ff0c7819 */ /* 0x000fe4000001140c */
[----:B--2---:R-:W-:-:S04]  /*8da0*/  SHF.L.U32 R0, R0, 0x6, RZ ;  /* 0x0000000600007819 */ /* 0x004fc800000006ff */
[----:B------:R-:W-:-:S04]  /*8db0*/  LOP3.LUT R8, R0, 0x1c0, RZ, 0xc0, !PT ;  /* 0x000001c000087812 */ /* 0x000fc800078ec0ff */
[C---:B------:R-:W-:Y:S02]  /*8dc0*/  LOP3.LUT R0, R8.reuse, 0x38, R16, 0xf8, !PT ;  /* 0x0000003808007812 */ /* 0x040fe400078ef810 */
[----:B0-----:R-:W-:Y:S02]  /*8dd0*/  SHF.R.U32.HI R13, RZ, 0x3, R8 ;  /* 0x00000003ff0d7819 */ /* 0x001fe40000011608 */
[----:B------:R-:W-:Y:S02]  /*8de0*/  LOP3.LUT R8, R8, 0x38, R3, 0xf8, !PT ;  /* 0x0000003808087812 */ /* 0x000fe400078ef803 */
[-C--:B------:R-:W-:Y:S02]  /*8df0*/  LOP3.LUT R0, R0, R13.reuse, RZ, 0x3c, !PT ;  /* 0x0000000d00007212 */ /* 0x080fe400078e3cff */
[----:B------:R-:W-:-:S03]  /*8e00*/  LOP3.LUT R8, R8, R13, RZ, 0x3c, !PT ;  /* 0x0000000d08087212 */ /* 0x000fc600078e3cff */
[----:B------:R-:W-:-:S04]  /*8e10*/  IMAD R3, R12, 0x200, R0 ;  /* 0x000002000c037824 */ /* 0x000fc800078e0200 */
[----:B------:R-:W-:Y:S02]  /*8e20*/  IMAD R47, R3, 0x2, R22 ;  /* 0x00000002032f7824 */ /* 0x000fe400078e0216 */
[----:B------:R-:W-:-:S03]  /*8e30*/  IMAD R3, R12, 0x200, R8 ;  /* 0x000002000c037824 */ /* 0x000fc600078e0208 */
[----:B-1----:R-:W0:Y:S01]  /*8e40*/  LDS.128 R12, [R47+0x18400] ;  /* 0x018400002f0c7984 */ /* 0x002e220000000c00 */
[----:B------:R-:W-:-:S05]  /*8e50*/  IMAD R48, R3, 0x2, R22 ;  /* 0x0000000203307824 */ /* 0x000fca00078e0216 */
[----:B------:R-:W1:Y:S01]  /*8e60*/  LDS.128 R28, [R48+0x18400] ;  /* 0x01840000301c7984 */ /* 0x000e620000000c00 */
        /* <DEDUP_REMOVED lines=10> */
[----:B------:R-:W-:Y:S01]  /*8f10*/  IMAD.U32 R29, R21, 0x10000, RZ ;  /* 0x00010000151d7824 */ /* 0x000fe200078e00ff */
[C---:B------:R-:W-:Y:S01]  /*8f20*/  LOP3.LUT R14, R15.reuse, 0xffff0000, RZ, 0xc0, !PT ;  /* 0xffff00000f0e7812 */ /* 0x040fe200078ec0ff */
[----:B------:R-:W-:Y:S01]  /*8f30*/  IMAD.U32 R7, R15, 0x10000, RZ ;  /* 0x000100000f077824 */ /* 0x000fe200078e00ff */
[C---:B------:R-:W-:Y:S01]  /*8f40*/  LOP3.LUT R15, R30.reuse, 0xffff0000, RZ, 0xc0, !PT ;  /* 0xffff00001e0f7812 */ /* 0x040fe200078ec0ff */
[----:B------:R-:W-:Y:S01]  /*8f50*/  IMAD.U32 R13, R30, 0x10000, RZ ;  /* 0x000100001e0d7824 */ /* 0x000fe200078e00ff */
[C---:B------:R-:W-:Y:S01]  /*8f60*/  LOP3.LUT R30, R31.reuse, 0xffff0000, RZ, 0xc0, !PT ;  /* 0xffff00001f1e7812 */ /* 0x040fe200078ec0ff */
[----:B------:R-:W-:-:S02]  /*8f70*/  IMAD.U32 R20, R31, 0x10000, RZ ;  /* 0x000100001f147824 */ /* 0x000fc400078e00ff */
[C---:B------:R-:W-:Y:S01]  /*8f80*/  FMUL.FTZ R45, R8.reuse, R41 ;  /* 0x00000029082d7220 */ /* 0x040fe20000410000 */
[-C--:B------:R-:W-:Y:S01]  /*8f90*/  FMUL.FTZ R31, R8, R29.reuse ;  /* 0x0000001d081f7220 */ /* 0x080fe20000410000 */
[----:B------:R-:W-:Y:S01]  /*8fa0*/  LOP3.LUT R8, R21, 0xffff0000, RZ, 0xc0, !PT ;  /* 0xffff000015087812 */ /* 0x000fe200078ec0ff */
[C---:B------:R-:W-:Y:S01]  /*8fb0*/  FMUL.FTZ R46, R9.reuse, R40 ;  /* 0x00000028092e7220 */ /* 0x040fe20000410000 */
[----:B------:R-:W-:Y:S01]  /*8fc0*/  FFMA.FTZ R45, R0, R29, -R45 ;  /* 0x0000001d002d7223 */ /* 0x000fe2000001082d */
[----:B------:R-:W-:Y:S02]  /*8fd0*/  IMAD.U32 R29, R42, 0x10000, RZ ;  /* 0x000100002a1d7824 */ /* 0x000fe400078e00ff */
[----:B------:R-:W-:Y:S01]  /*8fe0*/  FFMA.FTZ R31, R0, R41, R31 ;  /* 0x00000029001f7223 */ /* 0x000fe2000001001f */
[----:B------:R-:W-:Y:S01]  /*8ff0*/  SHF.L.U32 R21, R36, 0x10, RZ ;  /* 0x0000001024157819 */ /* 0x000fe200000006ff */
[-C--:B------:R-:W-:Y:S01]  /*9000*/  FMUL.FTZ R0, R9, R8.reuse ;  /* 0x0000000809007220 */ /* 0x080fe20000410000 */
[----:B------:R-:W-:Y:S01]  /*9010*/  FMUL.FTZ R41, R10, R29 ;  /* 0x0000001d0a297220 */ /* 0x000fe20000410000 */
[----:B------:R-:W-:Y:S01]  /*9020*/  LOP3.LUT R9, R42, 0xffff0000, RZ, 0xc0, !PT ;  /* 0xffff00002a097812 */ /* 0x000fe200078ec0ff */
[C---:B------:R-:W-:Y:S01]  /*9030*/  FFMA.FTZ R46, R3.reuse, R8, -R46 ;  /* 0x00000008032e7223 */ /* 0x040fe2000001082e */
        /* <DEDUP_REMOVED lines=12> */
[----:B------:R-:W-:Y:S01]  /*9100*/  FMUL.FTZ R36, R13, R4 ;  /* 0x000000040d247220 */ /* 0x000fe20000410000 */
[----:B------:R-:W-:Y:S01]  /*9110*/  FFMA.FTZ R13, R12, R9, R29 ;  /* 0x000000090c0d7223 */ /* 0x000fe2000001001d */
[----:B------:R-:W-:Y:S02]  /*9120*/  IMAD.U32 R3, R39, 0x10000, RZ ;  /* 0x0001000027037824 */ /* 0x000fe400078e00ff */
[C---:B------:R-:W-:Y:S01]  /*9130*/  FMUL.FTZ R12, R20.reuse, R8 ;  /* 0x00000008140c7220 */ /* 0x040fe20000410000 */
[----:B------:R-:W-:Y:S01]  /*9140*/  LOP3.LUT R43, R43, 0xffff0000, RZ, 0xc0, !PT ;  /* 0xffff00002b2b7812 */ /* 0x000fe200078ec0ff */
[----:B------:R-:W-:Y:S01]  /*9150*/  FFMA.FTZ R36, R5, R0, -R36 ;  /* 0x0000000005247223 */ /* 0x000fe20000010824 */
[-C--:B------:R-:W-:Y:S01]  /*9160*/  FMUL.FTZ R20, R20, R3.reuse ;  /* 0x0000000314147220 */ /* 0x080fe20000410000 */
[----:B------:R-:W-:Y:S01]  /*9170*/  FFMA.FTZ R9, R7, R3, -R12 ;  /* 0x0000000307097223 */ /* 0x000fe2000001080c */
[----:B------:R-:W-:Y:S01]  /*9180*/  LOP3.LUT R38, R38, 0xffff0000, RZ, 0xc0, !PT ;  /* 0xffff000026267812 */ /* 0x000fe200078ec0ff */
[----:B------:R-:W-:Y:S01]  /*9190*/  FFMA.FTZ R21, R5, R4, R21 ;  /* 0x0000000405157223 */ /* 0x000fe20000010015 */
[----:B------:R-:W-:Y:S01]  /*91a0*/  LOP3.LUT R3, R44, 0xffff0000, RZ, 0xc0, !PT ;  /* 0xffff00002c037812 */ /* 0x000fe200078ec0ff */
[----:B------:R-:W-:Y:S01]  /*91b0*/  FMUL.FTZ R5, R15, R43 ;  /* 0x0000002b0f057220 */ /* 0x000fe20000410000 */
[----:B------:R-:W-:Y:S01]  /*91c0*/  LOP3.LUT R39, R39, 0xffff0000, RZ, 0xc0, !PT ;  /* 0xffff000027277812 */ /* 0x000fe200078ec0ff */
[----:B------:R-:W-:Y:S01]  /*91d0*/  FMUL.FTZ R0, R15, R38 ;  /* 0x000000260f007220 */ /* 0x000fe20000410000 */
[----:B------:R-:W-:Y:S01]  /*91e0*/  FFMA.FTZ R20, R7, R8, R20 ;  /* 0x0000000807147223 */ /* 0x000fe20000010014 */
[----:B------:R-:W-:Y:S01]  /*91f0*/  FMUL.FTZ R15, R30, R3 ;  /* 0x000000031e0f7220 */ /* 0x000fe20000410000 */
[----:B------:R-:W-:Y:S01]  /*9200*/  FFMA.FTZ R7, R6, R38, -R5 ;  /* 0x0000002606077223 */ /* 0x000fe20000010805 */
[----:B------:R-:W-:Y:S01]  /*9210*/  FMUL.FTZ R30, R30, R39 ;  /* 0x000000271e1e7220 */ /* 0x000fe20000410000 */
[----:B------:R-:W-:Y:S01]  /*9220*/  FFMA.FTZ R0, R6, R43, R0 ;  /* 0x0000002b06007223 */ /* 0x000fe20000010000 */
[----:B------:R-:W-:Y:S01]  /*9230*/  FFMA.FTZ R8, R14, R39, -R15 ;  /* 0x000000270e087223 */ /* 0x000fe2000001080f */
[----:B------:R-:W-:Y:S01]  /*9240*/  F2FP.BF16.F32.PACK_AB R4, R46, R45 ;  /* 0x0000002d2e04723e */ /* 0x000fe200000010ff */
        /* <DEDUP_REMOVED lines=10> */
.L_x_6046:
[----:B------:R-:W-:Y:S05]  /*92f0*/  BSYNC B1 ;  /* 0x0000000000017941 */ /* 0x000fea0003800000 */
.L_x_6045:
        /* <DEDUP_REMOVED lines=16> */
[----:B------:R-:W-:Y:S02]  /*9400*/  SHF.R.U32.HI R30, RZ, 0x10, R35 ;  /* 0x00000010ff1e7819 */ /* 0x000fe40000011623 */
[----:B------:R-:W-:Y:S02]  /*9410*/  SHF.R.U64 R35, R26, 0x10, R27 ;  /* 0x000000101a237819 */ /* 0x000fe4000000121b */
[----:B------:R-:W-:-:S02]  /*9420*/  PRMT R31, R49, 0x5410, R31 ;  /* 0x00005410311f7816 */ /* 0x000fc4000000001f */
[----:B------:R-:W-:Y:S02]  /*9430*/  SHF.R.U32.HI R28, RZ, 0x10, R33 ;  /* 0x00000010ff1c7819 */ /* 0x000fe40000011621 */
[----:B------:R-:W-:Y:S02]  /*9440*/  SHF.R.U32.HI R36, RZ, 0x10, R27 ;  /* 0x00000010ff247819 */ /* 0x000fe4000001161b */
[----:B------:R-:W-:Y:S02]  /*9450*/  PRMT R28, R52, 0x5432, R28 ;  /* 0x00005432341c7816 */ /* 0x000fe4000000001c */
[C---:B------:R-:W-:Y:S02]  /*9460*/  PRMT R30, R8.reuse, 0x5432, R30 ;  /* 0x00005432081e7816 */ /* 0x040fe4000000001e */
[----:B------:R-:W-:Y:S02]  /*9470*/  PRMT R29, R8, 0x5410, R29 ;  /* 0x00005410081d7816 */ /* 0x000fe4000000001d */
[----:B------:R-:W-:-:S02]  /*9480*/  PRMT R36, R50, 0x5432, R36 ;  /* 0x0000543232247816 */ /* 0x000fc40000000024 */
[----:B------:R-:W-:Y:S01]  /*9490*/  PRMT R35, R50, 0x5410, R35 ;  /* 0x0000541032237816 */ /* 0x000fe20000000023 */
[----:B---3--:R-:W-:-:S04]  /*94a0*/  IMAD.IADD R3, R3, 0x1, R0 ;  /* 0x0000000103037824 */ /* 0x008fc800078e0200 */
[----:B------:R-:W-:Y:S01]  /*94b0*/  IMAD R3, R3, 0x2, R22 ;  /* 0x0000000203037824 */ /* 0x000fe200078e0216 */
[----:B--2---:R-:W-:Y:S04]  /*94c0*/  LDS.128 R4, [R38+0x18400] ;  /* 0x0184000026047984 */ /* 0x004fe80000000c00 */
[----:B01----:R-:W0:Y:S01]  /*94d0*/  LDS.128 R12, [R3+0x18400] ;  /* 0x01840000030c7984 */ /* 0x003e220000000c00 */
[----:B------:R-:W-:Y:S02]  /*94e0*/  SHF.R.U64 R0, R32, 0x10, R33 ;  /* 0x0000001020007819 */ /* 0x000fe40000001221 */
[----:B------:R-:W-:Y:S02]  /*94f0*/  SHF.R.U32.HI R32, RZ, 0x10, R25 ;  /* 0x00000010ff207819 */ /* 0x000fe40000011619 */
[----:B------:R-:W-:-:S02]  /*9500*/  PRMT R26, R51, 0x5432, R0 ;  /* 0x00005432331a7816 */ /* 0x000fc40000000000 */
[----:B------:R-:W-:Y:S02]  /*9510*/  PRMT R32, R49, 0x5432, R32 ;  /* 0x0000543231207816 */ /* 0x000fe40000000020 */
[C---:B------:R-:W-:Y:S01]  /*9520*/  SHF.L.U32 R33, R31.reuse, 0x10, RZ ;  /* 0x000000101f217819 */ /* 0x040fe200000006ff */
[----:B------:R-:W-:Y:S02]  /*9530*/  IMAD.U32 R27, R26, 0x10000, RZ ;  /* 0x000100001a1b7824 */ /* 0x000fe400078e00ff */
[C---:B------:R-:W-:Y:S01]  /*9540*/  IMAD.U32 R34, R32.reuse, 0x10000, RZ ;  /* 0x0001000020227824 */ /* 0x040fe200078e00ff */
[----:B------:R-:W-:Y:S02]  /*9550*/  LOP3.LUT R31, R31, 0xffff0000, RZ, 0xc0, !PT ;  /* 0xffff00001f1f7812 */ /* 0x000fe400078ec0ff */
[----:B------:R-:W-:Y:S01]  /*9560*/  LOP3.LUT R32, R32, 0xffff0000, RZ, 0xc0, !PT ;  /* 0xffff000020207812 */ /* 0x000fe200078ec0ff */
[----:B0-----:R-:W-:Y:S02]  /*9570*/  IMAD.U32 R20, R12, 0x10000, RZ ;  /* 0x000100000c147824 */ /* 0x001fe400078e00ff */
[----:B------:R-:W-:-:S02]  /*9580*/  IMAD.U32 R21, R13, 0x10000, RZ ;  /* 0x000100000d157824 */ /* 0x000fc400078e00ff */
[C---:B------:R-:W-:Y:S01]  /*9590*/  FMUL.FTZ R37, R20.reuse, R33 ;  /* 0x0000002114257220 */ /* 0x040fe20000410000 */
[-C--:B------:R-:W-:Y:S01]  /*95a0*/  FMUL.FTZ R39, R20, R27.reuse ;  /* 0x0000001b14277220 */ /* 0x080fe20000410000 */
[----:B------:R-:W-:Y:S02]  /*95b0*/  IMAD.U32 R0, R4, 0x10000, RZ ;  /* 0x0001000004007824 */ /* 0x000fe400078e00ff */
[----:B------:R-:W-:Y:S02]  /*95c0*/  IMAD.U32 R20, R28, 0x10000, RZ ;  /* 0x000100001c147824 */ /* 0x000fe400078e00ff */
[----:B------:R-:W-:Y:S01]  /*95d0*/  FMUL.FTZ R41, R21, R34 ;  /* 0x0000002215297220 */ /* 0x000fe20000410000 */
[----:B------:R-:W-:Y:S02]  /*95e0*/  IMAD.U32 R8, R5, 0x10000, RZ ;  /* 0x0001000005087824 */ /* 0x000fe400078e00ff */
[C---:B------:R-:W-:Y:S01]  /*95f0*/  FFMA.FTZ R37, R0.reuse, R27, -R37 ;  /* 0x0000001b00257223 */ /* 0x040fe20000010825 */
[----:B------:R-:W-:Y:S01]  /*9600*/  FFMA.FTZ R39, R0, R33, R39 ;  /* 0x0000002100277223 */ /* 0x000fe20000010027 */
[----:B------:R-:W-:Y:S01]  /*9610*/  FMUL.FTZ R21, R21, R20 ;  /* 0x0000001415157220 */ /* 0x000fe20000410000 */
[----:B------:R-:W-:-:S02]  /*9620*/  IMAD.U32 R25, R15, 0x10000, RZ ;  /* 0x000100000f197824 */ /* 0x000fc400078e00ff */
[----:B------:R-:W-:Y:S02]  /*9630*/  IMAD.U32 R0, R30, 0x10000, RZ ;  /* 0x000100001e007824 */ /* 0x000fe400078e00ff */
[C---:B------:R-:W-:Y:S01]  /*9640*/  FFMA.FTZ R41, R8.reuse, R20, -R41 ;  /* 0x0000001408297223 */ /* 0x040fe20000010829 */
[----:B------:R-:W-:Y:S01]  /*9650*/  FFMA.FTZ R34, R8, R34, R21 ;  /* 0x0000002208227223 */ /* 0x000fe20000010015 */
[----:B------:R-:W-:Y:S01]  /*9660*/  IMAD.U32 R10, R7, 0x10000, RZ ;  /* 0x00010000070a7824 */ /* 0x000fe200078e00ff */
[----:B------:R-:W-:Y:S01]  /*9670*/  LOP3.LUT R12, R12, 0xffff0000, RZ, 0xc0, !PT ;  /* 0xffff00000c0c7812 */ /* 0x000fe200078ec0ff */
[----:B------:R-:W-:Y:S02]  /*9680*/  IMAD.U32 R27, R36, 0x10000, RZ ;  /* 0x00010000241b7824 */ /* 0x000fe400078e00ff */
[C---:B------:R-:W-:Y:S01]  /*9690*/  FMUL.FTZ R20, R25.reuse, R0 ;  /* 0x0000000019147220 */ /* 0x040fe20000410000 */
[----:B------:R-:W-:Y:S02]  /*96a0*/  LOP3.LUT R21, R26, 0xffff0000, RZ, 0xc0, !PT ;  /* 0xffff00001a157812 */ /* 0x000fe400078ec0ff */
[----:B------:R-:W-:Y:S01]  /*96b0*/  LOP3.LUT R4, R4, 0xffff0000, RZ, 0xc0, !PT ;  /* 0xffff000004047812 */ /* 0x000fe200078ec0ff */
[-C--:B------:R-:W-:Y:S01]  /*96c0*/  FMUL.FTZ R33, R25, R27.reuse ;  /* 0x0000001b19217220 */ /* 0x080fe20000410000 */
[----:B------:R-:W-:Y:S01]  /*96d0*/  LOP3.LUT R13, R13, 0xffff0000, RZ, 0xc0, !PT ;  /* 0xffff00000d0d7812 */ /* 0x000fe200078ec0ff */
[----:B------:R-:W-:Y:S01]  /*96e0*/  FFMA.FTZ R26, R10, R27, R20 ;  /* 0x0000001b0a1a7223 */ /* 0x000fe20000010014 */
[----:B------:R-:W-:Y:S01]  /*96f0*/  FMUL.FTZ R25, R12, R31 ;  /* 0x0000001f0c197220 */ /* 0x000fe20000410000 */
[----:B------:R-:W-:Y:S01]  /*9700*/  LOP3.LUT R28, R28, 0xffff0000, RZ, 0xc0, !PT ;  /* 0xffff00001c1c7812 */ /* 0x000fe200078ec0ff */
[----:B------:R-:W-:Y:S01]  /*9710*/  FMUL.FTZ R27, R12, R21 ;  /* 0x000000150c1b7220 */ /* 0x000fe20000410000 */
[----:B------:R-:W-:-:S02]  /*9720*/  IMAD.U32 R24, R14, 0x10000, RZ ;  /* 0x000100000e187824 */ /* 0x000fc400078e00ff */
[----:B------:R-:W-:Y:S02]  /*9730*/  IMAD.U32 R8, R35, 0x10000, RZ ;  /* 0x0001000023087824 */ /* 0x000fe400078e00ff */
[----:B------:R-:W-:Y:S01]  /*9740*/  FFMA.FTZ R33, R10, R0, -R33 ;  /* 0x000000000a217223 */ /* 0x000fe20000010821 */
[----:B------:R-:W-:Y:S01]  /*9750*/  LOP3.LUT R5, R5, 0xffff0000, RZ, 0xc0, !PT ;  /* 0xffff000005057812 */ /* 0x000fe200078ec0ff */
[C---:B------:R-:W-:Y:S01]  /*9760*/  FFMA.FTZ R10, R4.reuse, R21, -R25 ;  /* 0x00000015040a7223 */ /* 0x040fe20000010819 */
[----:B------:R-:W-:Y:S02]  /*9770*/  IMAD.U32 R0, R29, 0x10000, RZ ;  /* 0x000100001d007824 */ /* 0x000fe400078e00ff */
[C---:B------:R-:W-:Y:S01]  /*9780*/  FMUL.FTZ R20, R13.reuse, R32 ;  /* 0x000000200d147220 */ /* 0x040fe20000410000 */
[----:B------:R-:W-:Y:S01]  /*9790*/  FFMA.FTZ R12, R4, R31, R27 ;  /* 0x0000001f040c7223 */ /* 0x000fe2000001001b */
[----:B------:R-:W-:Y:S01]  /*97a0*/  IMAD.U32 R9, R6, 0x10000, RZ ;  /* 0x0001000006097824 */ /* 0x000fe200078e00ff */
[----:B------:R-:W-:Y:S01]  /*97b0*/  LOP3.LUT R14, R14, 0xffff0000, RZ, 0xc0, !PT ;  /* 0xffff00000e0e7812 */ /* 0x000fe200078ec0ff */
[----:B------:R-:W-:Y:S01]  /*97c0*/  FMUL.FTZ R13, R13, R28 ;  /* 0x0000001c0d0d7220 */ /* 0x000fe20000410000 */
[----:B------:R-:W-:Y:S01]  /*97d0*/  LOP3.LUT R15, R15, 0xffff0000, RZ, 0xc0, !PT ;  /* 0xffff00000f0f7812 */ /* 0x000fe200078ec0ff */
[----:B------:R-:W-:Y:S01]  /*97e0*/  FMUL.FTZ R4, R24, R8 ;  /* 0x0000000818047220 */ /* 0x000fe20000410000 */
[----:B------:R-:W-:-:S02]  /*97f0*/  LOP3.LUT R35, R35, 0xffff0000, RZ, 0xc0, !PT ;  /* 0xffff000023237812 */ /* 0x000fc400078ec0ff */
[----:B------:R-:W-:Y:S02]  /*9800*/  LOP3.LUT R36, R36, 0xffff0000, RZ, 0xc0, !PT ;  /* 0xffff000024247812 */ /* 0x000fe400078ec0ff */
[----:B------:R-:W-:Y:S02]  /*9810*/  LOP3.LUT R29, R29, 0xffff0000, RZ, 0xc0, !PT ;  /* 0xffff00001d1d7812 */ /* 0x000fe400078ec0ff */
[----:B------:R-:W-:Y:S01]  /*9820*/  LOP3.LUT R30, R30, 0xffff0000, RZ, 0xc0, !PT ;  /* 0xffff00001e1e7812 */ /* 0x000fe200078ec0ff */
[----:B------:R-:W-:Y:S01]  /*9830*/  FMUL.FTZ R24, R24, R0 ;  /* 0x0000000018187220 */ /* 0x000fe20000410000 */
[----:B------:R-:W-:Y:S01]  /*9840*/  LOP3.LUT R6, R6, 0xffff0000, RZ, 0xc0, !PT ;  /* 0xffff000006067812 */ /* 0x000fe200078ec0ff */
[----:B------:R-:W-:Y:S01]  /*9850*/  FFMA.FTZ R20, R5, R28, -R20 ;  /* 0x0000001c05147223 */ /* 0x000fe20000010814 */
[----:B------:R-:W-:Y:S01]  /*9860*/  LOP3.LUT R7, R7, 0xffff0000, RZ, 0xc0, !PT ;  /* 0xffff000007077812 */ /* 0x000fe200078ec0ff */
[----:B------:R-:W-:Y:S01]  /*9870*/  FFMA.FTZ R13, R5, R32, R13 ;  /* 0x00000020050d7223 */ /* 0x000fe2000001000d */
        /* <DEDUP_REMOVED lines=20> */
.L_x_6037:
[----:B------:R-:W-:Y:S05]  /*99c0*/  BSYNC B0 ;  /* 0x0000000000007941 */ /* 0x000fea0003800000 */
.L_x_6023:
        /* <DEDUP_REMOVED lines=8> */
.L_x_6020:
[----:B--2---:R-:W2:Y:S01]  /*9a50*/  S2R R0, SR_TID.X ;  /* 0x0000000000007919 */ /* 0x004ea20000002100 */
[----:B-1-3--:R-:W-:Y:S01]  /*9a60*/  IMAD.U32 R3, RZ, RZ, UR47 ;  /* 0x0000002fff037e24 */ /* 0x00afe2000f8e00ff */
[----:B------:R-:W-:Y:S05]  /*9a70*/  WARPSYNC.ALL ;  /* 0x0000000000007948 */ /* 0x000fea0003800000 */
[----:B------:R-:W-:Y:S02]  /*9a80*/  ISETP.NE.AND P0, PT, R3, 0x3, PT ;  /* 0x000000030300780c */ /* 0x000fe40003f05270 */
[----:B--2---:R-:W-:-:S05]  /*9a90*/  SHF.R.U32.HI R0, RZ, 0x7, R0 ;  /* 0x00000007ff007819 */ /* 0x004fca0000011600 */
[----:B------:R-:W-:-:S05]  /*9aa0*/  VIADD R0, R0, 0x8 ;  /* 0x0000000800007836 */ /* 0x000fca0000000000 */
[----:B------:R1:W-:Y:S06]  /*9ab0*/  BAR.SYNC.DEFER_BLOCKING R0, 0x100 ;  /* 0x000400000000751d */ /* 0x0003ec0000010000 */
[----:B------:R-:W-:Y:S05]  /*9ac0*/  @!P0 BRA `(.L_x_6047) ;  /* 0x0000000000048947 */ /* 0x000fea0003800000 */
[----:B------:R-:W-:Y:S01]  /*9ad0*/  BPT.TRAP 0x1 ;  /* 0x000000040000795c */ /* 0x000fe20000300000 */
.L_x_6047:
[----:B0-----:R-:W-:Y:S01]  /*9ae0*/  IMAD R13, R18, 0x8, R22 ;  /* 0x00000008120d7824 */ /* 0x001fe200078e0216 */
[----:B------:R-:W-:-:S04]  /*9af0*/  SHF.L.U32 R6, R202, 0x1f, RZ ;  /* 0x0000001fca067819 */ /* 0x000fc800000006ff */
[----:B------:R0:W2:Y:S01]  /*9b00*/  SYNCS.PHASECHK.TRANS64.TRYWAIT P1, [R13+URZ+0x32430], R6 ;  /* 0x032430060d0075a7 */ /* 0x0000a2000802017f */
[----:B------:R-:W-:Y:S05]  /*9b10*/  @!P0 BRA `(.L_x_6048) ;  /* 0x0000000000048947 */ /* 0x000fea0003800000 */
[----:B------:R-:W-:Y:S01]  /*9b20*/  BPT.TRAP 0x1 ;  /* 0x000000040000795c */ /* 0x000fe20000300000 */
.L_x_6048:
[----:B------:R-:W-:-:S05]  /*9b30*/  VIADD R3, R22, 0x1c400 ;  /* 0x0001c40016037836 */ /* 0x000fca0000000000 */
[----:B------:R-:W-:-:S04]  /*9b40*/  SHF.R.U32.HI R3, RZ, 0x4, R3 ;  /* 0x00000004ff037819 */ /* 0x000fc80000011603 */
[----:B------:R-:W-:-:S04]  /*9b50*/  LOP3.LUT R3, R3, 0x3fff, RZ, 0xc0, !PT ;  /* 0x00003fff03037812 */ /* 0x000fc800078ec0ff */
[----:B------:R-:W-:-:S05]  /*9b60*/  LOP3.LUT R3, R3, 0x10000, RZ, 0xfc, !PT ;  /* 0x0001000003037812 */ /* 0x000fca00078efcff */
[----:B------:R3:W-:Y:S01]  /*9b70*/  STL [R1+0x94], R3 ;  /* 0x0000940301007387 */ /* 0x0007e20000100800 */
[----:B--2---:R-:W-:Y:S05]  /*9b80*/  @P1 BRA `(.L_x_6049) ;  /* 0x0000000000081947 */ /* 0x004fea0003800000 */
[----:B------:R-:W2:Y:S02]  /*9b90*/  SYNCS.PHASECHK.TRANS64.TRYWAIT P1, [R13+URZ+0x32430], R6 ;  /* 0x032430060d0075a7 */ /* 0x000ea4000802017f */
[----:B--2---:R-:W-:Y:S05]  /*9ba0*/  @!P1 BRA `(.L_x_6050) ;  /* 0x00000160000c9947 */ /* 0x004fea0003800000 */
.L_x_6049:
[----:B---3--:R-:W3:Y:S01]  /*9bb0*/  LDL R3, [R1+0x94] ;  /* 0x0000940001037983 */ /* 0x008ee20000100800 */
[----:B------:R-:W-:Y:S01]  /*9bc0*/  IMAD.MOV.U32 R5, RZ, RZ, 0x40000040 ;  /* 0x40000040ff057424 */ /* 0x000fe200078e00ff */
[----:B------:R-:W-:Y:S05]  /*9bd0*/  WARPSYNC.ALL ;  /* 0x0000000000007948 */ /* 0x000fea0003800000 */
[C---:B------:R-:W-:Y:S01]  /*9be0*/  R2UR UR4, R212.reuse ;  /* 0x00000000d40472ca */ /* 0x040fe200000e0000 */
[----:B------:R-:W-:Y:S01]  /*9bf0*/  WARPGROUP.ARRIVE ;  /* 0x00000000000079c5 */ /* 0x000fe20000000000 */
[----:B------:R-:W-:Y:S01]  /*9c00*/  R2UR UR5, R213 ;  /* 0x00000000d50572ca */ /* 0x000fe200000e0000 */
[C---:B------:R-:W-:Y:S01]  /*9c10*/  VIADD R74, R212.reuse, 0x2 ;  /* 0x00000002d44a7836 */ /* 0x040fe20000000000 */
[----:B------:R-:W-:Y:S01]  /*9c20*/  R2UR UR7, R5 ;  /* 0x00000000050772ca */ /* 0x000fe200000e0000 */
[----:B------:R-:W-:Y:S01]  /*9c30*/  IMAD.MOV.U32 R75, RZ, RZ, 0x40000040 ;  /* 0x40000040ff4b7424 */ /* 0x000fe200078e00ff */
[----:B------:R-:W-:Y:S01]  /*9c40*/  MOV R9, 0x40000040 ;  /* 0x4000004000097802 */ /* 0x000fe20000000f00 */
[C---:B------:R-:W-:Y:S01]  /*9c50*/  VIADD R20, R212.reuse, 0x4 ;  /* 0x00000004d4147836 */ /* 0x040fe20000000000 */
[----:B------:R-:W-:Y:S01]  /*9c60*/  SHF.L.U32 R11, R11, 0x1f, RZ ;  /* 0x0000001f0b0b7819 */ /* 0x000fe200000006ff */
[----:B------:R-:W-:Y:S01]  /*9c70*/  IMAD.MOV.U32 R21, RZ, RZ, 0x40000040 ;  /* 0x40000040ff157424 */ /* 0x000fe200078e00ff */
[----:B------:R4:W-:Y:S01]  /*9c80*/  STL.64 [R1+0x88], R74 ;  /* 0x0000884a01007387 */ /* 0x0009e20000100a00 */
[----:B------:R-:W-:Y:S01]  /*9c90*/  VIADD R14, R212, 0x6 ;  /* 0x00000006d40e7836 */ /* 0x000fe20000000000 */
[----:B------:R-:W-:Y:S01]  /*9ca0*/  BSSY B0, `(.L_x_6051) ;  /* 0x0000024000007945 */ /* 0x000fe20003800000 */
[----:B------:R-:W-:Y:S01]  /*9cb0*/  IMAD.MOV.U32 R15, RZ, RZ, 0x40000040 ;  /* 0x40000040ff0f7424 */ /* 0x000fe200078e00ff */
[----:B------:R4:W-:Y:S01]  /*9cc0*/  STL.64 [R1+0x80], R20 ;  /* 0x0000801401007387 */ /* 0x0009e20000100a00 */
[----:B------:R-:W-:-:S03]  /*9cd0*/  IMAD.MOV.U32 R5, RZ, RZ, 0x40000040 ;  /* 0x40000040ff057424 */ /* 0x000fc600078e00ff */
[----:B------:R4:W-:Y:S01]  /*9ce0*/  STL.64 [R1+0x78], R14 ;  /* 0x0000780e01007387 */ /* 0x0009e20000100a00 */
[----:B---3--:R-:W-:-:S04]  /*9cf0*/  IMAD R4, R18, 0x300, R3 ;  /* 0x0000030012047824 */ /* 0x008fc800078e0203 */
        /* <DEDUP_REMOVED lines=28> */
[----:B------:R-:W3:Y:S02]  /*9ec0*/  SYNCS.PHASECHK.TRANS64.TRYWAIT P1, [R22+URZ+0x32410], R11 ;  /* 0x0324100b160075a7 */ /* 0x000ee4000802017f */
[----:B---34-:R-:W-:Y:S05]  /*9ed0*/  @!P1 BRA `(.L_x_6052) ;  /* 0x0000015c00549947 */ /* 0x018fea0003800000 */
.L_x_6288:
[----:B------:R-:W-:Y:S05]  /*9ee0*/  BSYNC B0 ;  /* 0x0000000000007941 */ /* 0x000fea0003800000 */
.L_x_6051:
[----:B------:R-:W-:Y:S05]  /*9ef0*/  @!P0 BRA `(.L_x_6053) ;  /* 0x0000000000048947 */ /* 0x000fea0003800000 */
[----:B------:R-:W-:Y:S01]  /*9f00*/  BPT.TRAP 0x1 ;  /* 0x000000040000795c */ /* 0x000fe20000300000 */
.L_x_6053:
[----:B------:R4:W0:Y:S01]  /*9f10*/  SYNCS.PHASECHK.TRANS64.TRYWAIT P1, [R13+URZ+0x32450], R6 ;  /* 0x032450060d0075a7 */ /* 0x000822000802017f */
[----:B------:R-:W-:Y:S05]  /*9f20*/  @!P0 BRA `(.L_x_6054) ;  /* 0x0000000000048947 */ /* 0x000fea0003800000 */
[----:B------:R-:W-:Y:S01]  /*9f30*/  BPT.TRAP 0x1 ;  /* 0x000000040000795c */ /* 0x000fe20000300000 */
.L_x_6054:
[----:B0-----:R-:W-:Y:S05]  /*9f40*/  @P1 BRA `(.L_x_6055) ;  /* 0x0000000000081947 */ /* 0x001fea0003800000 */
[----:B------:R-:W0:Y:S02]  /*9f50*/  SYNCS.PHASECHK.TRANS64.TRYWAIT P1, [R13+URZ+0x32450], R6 ;  /* 0x032450060d0075a7 */ /* 0x000e24000802017f */
[----:B0-----:R-:W-:Y:S05]  /*9f60*/  @!P1 BRA `(.L_x_6056) ;  /* 0x0000015c00449947 */ /* 0x001fea0003800000 */
.L_x_6055:
[----:B------:R-:W-:Y:S05]  /*9f70*/  WARPSYNC.ALL ;  /* 0x0000000000007948 */ /* 0x000fea0003800000 */
[----:B------:R-:W-:Y:S01]  /*9f80*/  R2UR UR39, R22 ;  /* 0x00000000162772ca */ /* 0x000fe200000e0000 */
[----:B------:R-:W-:Y:S01]  /*9f90*/  IMAD.MOV.U32 R15, RZ, RZ, 0xc00 ;  /* 0x00000c00ff0f7424 */ /* 0x000fe200078e00ff */
[----:B------:R-:W-:Y:S01]  /*9fa0*/  LOP3.LUT R4, R72, 0x10000, RZ, 0xfc, !PT ;  /* 0x0001000048047812 */ /* 0x000fe200078efcff */
[----:B------:R-:W-:Y:S01]  /*9fb0*/  IMAD.MOV.U32 R5, RZ, RZ, 0x40000040 ;  /* 0x40000040ff057424 */ /* 0x000fe200078e00ff */
[----:B------:R-:W-:Y:S01]  /*9fc0*/  WARPGROUP.ARRIVE ;  /* 0x00000000000079c5 */ /* 0x000fe20000000000 */
[----:B------:R-:W-:Y:S01]  /*9fd0*/  IMAD.MOV.U32 R83, RZ, RZ, 0x40000040 ;  /* 0x40000040ff537424 */ /* 0x000fe200078e00ff */
[C---:B------:R-:W-:Y:S01]  /*9fe0*/  R2UR UR4, R4.reuse ;  /* 0x00000000040472ca */ /* 0x040fe200000e0000 */
[C---:B------:R-:W-:Y:S01]  /*9ff0*/  VIADD R82, R4.reuse, 0x2 ;  /* 0x0000000204527836 */ /* 0x040fe20000000000 */
[----:B------:R-:W-:Y:S01]  /*a000*/  R2UR UR5, R5 ;  /* 0x00000000050572ca */ /* 0x000fe200000e0000 */
[----:B------:R-:W-:Y:S01]  /*a010*/  IMAD.MOV.U32 R7, RZ, RZ, 0x40000040 ;  /* 0x40000040ff077424 */ /* 0x000fe200078e00ff */
[----:B------:R-:W-:Y:S01]  /*a020*/  MOV R81, 0x40000040 ;  /* 0x4000004000517802 */ /* 0x000fe20000000f00 */
[C---:B------:R-:W-:Y:S01]  /*a030*/  VIADD R80, R4.reuse, 0x4 ;  /* 0x0000000404507836 */ /* 0x040fe20000000000 */
[C---:B------:R-:W-:Y:S01]  /*a040*/  IADD3 R20, R4.reuse, 0x406, RZ ;  /* 0x0000040604147810 */ /* 0x040fe20007ffe0ff */
[----:B------:R-:W-:Y:S01]  /*a050*/  UIADD3 UR39, UR39, 0x400, URZ ;  /* 0x0000040027277890 */ /* 0x000fe2000fffe03f */
[C---:B------:R-:W-:Y:S01]  /*a060*/  VIADD R78, R4.reuse, 0x6 ;  /* 0x00000006044e7836 */ /* 0x040fe20000000000 */
[----:B------:R-:W-:Y:S01]  /*a070*/  MOV R217, 0x40000040 ;  /* 0x4000004000d97802 */ /* 0x000fe20000000f00 */
[----:B------:R-:W-:Y:S01]  /*a080*/  IMAD.MOV.U32 R79, RZ, RZ, 0x40000040 ;  /* 0x40000040ff4f7424 */ /* 0x000fe200078e00ff */
[----:B------:R-:W-:Y:S01]  /*a090*/  USHF.R.U32.HI UR39, URZ, 0x4, UR39 ;  /* 0x000000043f277899 */ /* 0x000fe20008011627 */
[C---:B------:R-:W-:Y:S01]  /*a0a0*/  VIADD R76, R4.reuse, 0x400 ;  /* 0x00000400044c7836 */ /* 0x040fe20000000000 */
[----:B------:R-:W0:Y:S01]  /*a0b0*/  S2R R3, SR_TID.X ;  /* 0x0000000000037919 */ /* 0x000e220000002100 */
[----:B------:R-:W-:Y:S01]  /*a0c0*/  IMAD.MOV.U32 R77, RZ, RZ, 0x40000040 ;  /* 0x40000040ff4d7424 */ /* 0x000fe200078e00ff */
[----:B------:R-:W-:Y:S01]  /*a0d0*/  ULOP3.LUT UR39, UR39, 0x3fff, URZ, 0xc0, !UPT ;  /* 0x00003fff27277892 */ /* 0x000fe2000f8ec03f */
[C---:B------:R-:W-:Y:S01]  /*a0e0*/  VIADD R74, R4.reuse, 0x402 ;  /* 0x00000402044a7836 */ /* 0x040fe20000000000 */
[----:B------:R0:W-:Y:S01]  /*a0f0*/  STL.64 [R1+0x70], R82 ;  /* 0x0000705201007387 */ /* 0x0001e20000100a00 */
[----:B------:R-:W-:Y:S01]  /*a100*/  IMAD.MOV.U32 R75, RZ, RZ, 0x40000040 ;  /* 0x40000040ff4b7424 */ /* 0x000fe200078e00ff */
[----:B------:R-:W-:Y:S01]  /*a110*/  ULOP3.LUT UR38, UR39, 0x10000, URZ, 0xfc, !UPT ;  /* 0x0001000027267892 */ /* 0x000fe2000f8efc3f */
[----:B------:R-:W-:Y:S01]  /*a120*/  VIADD R72, R4, 0x404 ;  /* 0x0000040404487836 */ /* 0x000fe20000000000 */
[----:B------:R0:W-:Y:S01]  /*a130*/  STL.64 [R1+0x68], R80 ;  /* 0x0000685001007387 */ /* 0x0001e20000100a00 */
[----:B------:R-:W-:-:S02]  /*a140*/  IMAD.MOV.U32 R73, RZ, RZ, 0x40000040 ;  /* 0x40000040ff497424 */ /* 0x000fc400078e00ff */
[----:B------:R-:W-:Y:S01]  /*a150*/  IMAD.MOV.U32 R21, RZ, RZ, 0x40000040 ;  /* 0x40000040ff157424 */ /* 0x000fe200078e00ff */
[----:B------:R0:W-:Y:S01]  /*a160*/  STL.64 [R1+0x60], R78 ;  /* 0x0000604e01007387 */ /* 0x0001e20000100a00 */
[----:B------:R-:W-:Y:S02]  /*a170*/  IMAD R14, R18, R15, UR38 ;  /* 0x00000026120e7e24 */ /* 0x000fe4000f8e020f */
[----:B------:R-:W-:Y:S01]  /*a180*/  IMAD.MOV.U32 R15, RZ, RZ, 0x40000040 ;  /* 0x40000040ff0f7424 */ /* 0x000fe200078e00ff */
[----:B------:R0:W-:Y:S01]  /*a190*/  STL.64 [R1+0x58], R76 ;  /* 0x0000584c01007387 */ /* 0x0001e20000100a00 */
[C---:B--2-4-:R-:W-:Y:S01]  /*a1a0*/  VIADD R6, R14.reuse, 0x2 ;  /* 0x000000020e067836 */ /* 0x054fe20000000000 */
[----:B------:R-:W-:Y:S01]  /*a1b0*/  R2UR UR6, R14 ;  /* 0x000000000e0672ca */ /* 0x000fe200000e0000 */
[C---:B------:R-:W-:Y:S01]  /*a1c0*/  VIADD R222, R4.reuse, 0x800 ;  /* 0x0000080004de7836 */ /* 0x040fe20000000000 */
[----:B------:R-:W-:Y:S01]  /*a1d0*/  R2UR UR7, R15 ;  /* 0x000000000f0772ca */ /* 0x000fe200000e0000 */
[----:B------:R-:W-:Y:S01]  /*a1e0*/  IMAD.MOV.U32 R223, RZ, RZ, 0x40000040 ;  /* 0x40000040ffdf7424 */ /* 0x000fe200078e00ff */
[----:B------:R-:W-:Y:S01]  /*a1f0*/  MOV R15, 0x40000040 ;  /* 0x40000040000f7802 */ /* 0x000fe20000000f00 */
[----:B------:R-:W-:Y:S01]  /*a200*/  VIADD R220, R4, 0x802 ;  /* 0x0000080204dc7836 */ /* 0x000fe20000000000 */
[----:B------:R2:W-:Y:S01]  /*a210*/  STL.64 [R1+0x50], R74 ;  /* 0x0000504a01007387 */ /* 0x0005e20000100a00 */
[----:B------:R-:W-:-:S02]  /*a220*/  IMAD.MOV.U32 R221, RZ, RZ, 0x40000040 ;  /* 0x40000040ffdd7424 */ /* 0x000fc400078e00ff */
[C---:B------:R-:W-:Y:S01]  /*a230*/  VIADD R218, R4.reuse, 0x804 ;  /* 0x0000080404da7836 */ /* 0x040fe20000000000 */
[----:B------:R2:W-:Y:S01]  /*a240*/  STL.64 [R1+0x10], R72 ;  /* 0x0000104801007387 */ /* 0x0005e20000100a00 */
[----:B------:R-:W-:Y:S02]  /*a250*/  IMAD.MOV.U32 R219, RZ, RZ, 0x40000040 ;  /* 0x40000040ffdb7424 */ /* 0x000fe400078e00ff */
[----:B------:R-:W-:Y:S01]  /*a260*/  VIADD R216, R4, 0x806 ;  /* 0x0000080604d87836 */ /* 0x000fe20000000000 */
[----:B------:R2:W-:Y:S01]  /*a270*/  STL.64 [R1+0x8], R20 ;  /* 0x0000081401007387 */ /* 0x0005e20000100a00 */
[----:B------:R-:W-:Y:S01]  /*a280*/  HGMMA.64x96x16.F32.BF16 R24, gdesc[UR4], R24, gsb0 ;  /* 0x01600000041879f0 */ /* 0x000fe20008001818 */
[----:B------:R-:W-:Y:S01]  /*a290*/  R2UR UR4, R82 ;  /* 0x00000000520472ca */ /* 0x000fe200000e0000 */
[----:B------:R-:W-:Y:S01]  /*a2a0*/  VIADD R214, R4, 0xc00 ;  /* 0x00000c0004d67836 */ /* 0x000fe20000000000 */
[----:B------:R-:W-:Y:S01]  /*a2b0*/  R2UR UR5, R83 ;  /* 0x00000000530572ca */ /* 0x000fe200000e0000 */
[----:B------:R-:W-:Y:S01]  /*a2c0*/  IMAD.MOV.U32 R215, RZ, RZ, 0x40000040 ;  /* 0x40000040ffd77424 */ /* 0x000fe200078e00ff */
[----:B------:R-:W-:Y:S01]  /*a2d0*/  R2UR UR6, R6 ;  /* 0x00000000060672ca */ /* 0x000fe200000e0000 */
[----:B------:R-:W-:Y:S01]  /*a2e0*/  VIADD R6, R14, 0x4 ;  /* 0x000000040e067836 */ /* 0x000fe20000000000 */
[----:B------:R-:W-:Y:S01]  /*a2f0*/  R2UR UR7, R7 ;  /* 0x00000000070772ca */ /* 0x000fe200000e0000 */
[----:B------:R-:W-:Y:S01]  /*a300*/  IMAD.MOV.U32 R7, RZ, RZ, 0x40000040 ;  /* 0x40000040ff077424 */ /* 0x000fe200078e00ff */
[----:B0-----:R-:W-:Y:S01]  /*a310*/  SHF.R.U32.HI R3, RZ, 0x7, R3 ;  /* 0x00000007ff037819 */ /* 0x001fe20000011603 */
[----:B------:R-:W-:-:S02]  /*a320*/  VIADD R10, R4, 0xc02 ;  /* 0x00000c02040a7836 */ /* 0x000fc40000000000 */
[----:B---3--:R-:W-:Y:S01]  /*a330*/  IMAD.MOV.U32 R11, RZ, RZ, 0x40000040 ;  /* 0x40000040ff0b7424 */ /* 0x008fe200078e00ff */
[----:B------:R-:W-:Y:S01]  /*a340*/  IADD3 R12, -R3, 0xb, RZ ;  /* 0x0000000b030c7810 */ /* 0x000fe20007ffe1ff */
[----:B------:R-:W-:Y:S02]  /*a350*/  VIADD R8, R4, 0xc04 ;  /* 0x00000c0404087836 */ /* 0x000fe40000000000 */
[----:B------:R-:W-:Y:S01]  /*a360*/  IMAD.MOV.U32 R9, RZ, RZ, 0x40000040 ;  /* 0x40000040ff097424 */ /* 0x000fe200078e00ff */
[----:B------:R-:W-:Y:S02]  /*a370*/  WARPGROUP.DEPBAR.LE gsb0, 0x0 ;  /* 0x00008000000079c5 */ /* 0x000fe40000010000 */
        /* <DEDUP_REMOVED lines=131> */
.L_x_6057:
[----:B------:R-:W3:Y:S01]  /*abb0*/  LDL.LU R76, [R1] ;  /* 0x00000000014c7983 */ /* 0x000ee20000300800 */
[----:B--2---:R-:W0:Y:S01]  /*abc0*/  LDC R75, c[0x0][0x448] ;  /* 0x00011200ff4b7b82 */ /* 0x004e220000000800 */
[----:B------:R-:W-:Y:S01]  /*abd0*/  ULDC UR4, c[0x0][0xad0] ;  /* 0x0002b40000047ab9 */ /* 0x000fe20000000800 */
[----:B------:R-:W-:Y:S01]  /*abe0*/  ULDC UR46, c[0x0][0xa80] ;  /* 0x0002a000002e7ab9 */ /* 0x000fe20000000800 */
[----:B------:R-:W2:Y:S04]  /*abf0*/  LDL R15, [R1+0xb8] ;  /* 0x0000b800010f7983 */ /* 0x000ea80000100800 */
[----:B------:R-:W2:Y:S04]  /*ac00*/  LDL R180, [R1+0x98] ;  /* 0x0000980001b47983 */ /* 0x000ea80000100800 */
[----:B------:R-:W4:Y:S01]  /*ac10*/  LDL R178, [R1+0xac] ;  /* 0x0000ac0001b27983 */ /* 0x000f220000100800 */
[----:B------:R-:W-:Y:S01]  /*ac20*/  FMUL.FTZ R32, R32, UR4 ;  /* 0x0000000420207c20 */ /* 0x000fe20008410000 */
[----:B------:R-:W-:Y:S01]  /*ac30*/  FMUL.FTZ R24, R24, UR4 ;  /* 0x0000000418187c20 */ /* 0x000fe20008410000 */
[----:B------:R-:W-:Y:S01]  /*ac40*/  FMUL.FTZ R29, R29, UR4 ;  /* 0x000000041d1d7c20 */ /* 0x000fe20008410000 */
[----:B------:R-:W5:Y:S01]  /*ac50*/  LDL R179, [R1+0x90] ;  /* 0x0000900001b37983 */ /* 0x000f620000100800 */
[----:B------:R-:W-:Y:S01]  /*ac60*/  MUFU.TANH R78, R32 ;  /* 0x00000020004e7308 */ /* 0x000fe20000002400 */
[----:B------:R-:W-:Y:S01]  /*ac70*/  FMUL.FTZ R25, R25, UR4 ;  /* 0x0000000419197c20 */ /* 0x000fe20008410000 */
[----:B------:R-:W-:Y:S01]  /*ac80*/  FMUL.FTZ R28, R28, UR4 ;  /* 0x000000041c1c7c20 */ /* 0x000fe20008410000 */
[----:B------:R-:W-:Y:S01]  /*ac90*/  FMUL.FTZ R33, R33, UR4 ;  /* 0x0000000421217c20 */ /* 0x000fe20008410000 */
[----:B------:R-:W-:Y:S01]  /*aca0*/  FMUL.FTZ R36, R36, UR4 ;  /* 0x0000000424247c20 */ /* 0x000fe20008410000 */
[----:B------:R-:W-:Y:S01]  /*acb0*/  FMUL.FTZ R37, R37, UR4 ;  /* 0x0000000425257c20 */ /* 0x000fe20008410000 */
[----:B0-----:R-:W-:-:S02]  /*acc0*/  ISETP.NE.AND P5, PT, R75, 0x1, PT ;  /* 0x000000014b00780c */ /* 0x001fc40003fa5270 */
[----:B------:R0:W1:Y:S01]  /*acd0*/  MUFU.TANH R74, R24 ;  /* 0x00000018004a7308 */ /* 0x0000620000002400 */
[----:B------:R-:W5:Y:S01]  /*ace0*/  LDL R75, [R1+0xbc] ;  /* 0x0000bc00014b7983 */ /* 0x000f620000100800 */
[----:B------:R-:W-:Y:S01]  /*acf0*/  FMUL.FTZ R40, R40, UR4 ;  /* 0x0000000428287c20 */ /* 0x000fe20008410000 */
[----:B------:R-:W-:Y:S01]  /*ad00*/  FMUL.FTZ R52, R52, UR4 ;  /* 0x0000000434347c20 */ /* 0x000fe20008410000 */
[----:B------:R-:W-:Y:S01]  /*ad10*/  FMUL.FTZ R20, R31, UR4 ;  /* 0x000000041f147c20 */ /* 0x000fe20008410000 */
[----:B------:R-:W-:Y:S01]  /*ad20*/  FMUL.FTZ R41, R41, UR4 ;  /* 0x0000000429297c20 */ /* 0x000fe20008410000 */
[----:B------:R-:W-:Y:S01]  /*ad30*/  FMUL.FTZ R49, R49, UR4 ;  /* 0x0000000431317c20 */ /* 0x000fe20008410000 */
[----:B------:R-:W-:Y:S01]  /*ad40*/  FMUL.FTZ R21, R30, UR4 ;  /* 0x000000041e157c20 */ /* 0x000fe20008410000 */
[----:B------:R-:W-:Y:S01]  /*ad50*/  MUFU.TANH R77, R29 ;  /* 0x0000001d004d7308 */ /* 0x000fe20000002400 */
[----:B0-----:R-:W-:Y:S01]  /*ad60*/  FMUL.FTZ R24, R34, UR4 ;  /* 0x0000000422187c20 */ /* 0x001fe20008410000 */
[----:B------:R-:W-:Y:S01]  /*ad70*/  FMUL.FTZ R48, R48, UR4 ;  /* 0x0000000430307c20 */ /* 0x000fe20008410000 */
[----:B------:R-:W-:Y:S01]  /*ad80*/  FMUL.FTZ R3, R26, UR4 ;  /* 0x000000041a037c20 */ /* 0x000fe20008410000 */
[----:B------:R-:W0:Y:S01]  /*ad90*/  @P5 LDC R32, c[0x0][0x44c] ;  /* 0x00011300ff205b82 */ /* 0x000e220000000800 */
[----:B------:R-:W-:Y:S01]  /*ada0*/  FMUL.FTZ R45, R45, UR4 ;  /* 0x000000042d2d7c20 */ /* 0x000fe20008410000 */
[----:B------:R-:W-:-:S02]  /*adb0*/  FMUL.FTZ R14, R27, UR4 ;  /* 0x000000041b0e7c20 */ /* 0x000fc40008410000 */
[----:B------:R1:W5:Y:S04]  /*adc0*/  MUFU.TANH R73, R25 ;  /* 0x0000001900497308 */ /* 0x0003680000002400 */
[----:B------:R-:W0:Y:S04]  /*add0*/  @P5 LDC R34, c[0x0][0x450] ;  /* 0x00011400ff225b82 */ /* 0x000e280000000800 */
[----:B------:R1:W5:Y:S02]  /*ade0*/  MUFU.TANH R72, R28 ;  /* 0x0000001c00487308 */ /* 0x0003640000002400 */
[----:B-1----:R-:W-:-:S06]  /*adf0*/  FMUL.FTZ R25, R35, UR4 ;  /* 0x0000000423197c20 */ /* 0x002fcc0008410000 */
[----:B------:R-:W1:Y:S01]  /*ae00*/  MUFU.TANH R33, R33 ;  /* 0x0000002100217308 */ /* 0x000e620000002400 */
[----:B------:R-:W-:Y:S01]  /*ae10*/  FMUL.FTZ R28, R44, UR4 ;  /* 0x000000042c1c7c20 */ /* 0x000fe20008410000 */
[----:B------:R-:W-:-:S06]  /*ae20*/  FMUL.FTZ R44, R46, UR4 ;  /* 0x000000042e2c7c20 */ /* 0x000fcc0008410000 */
[----:B------:R-:W1:Y:S01]  /*ae30*/  MUFU.TANH R36, R36 ;  /* 0x0000002400247308 */ /* 0x000e620000002400 */
[----:B------:R-:W-:-:S07]  /*ae40*/  FMUL.FTZ R31, R43, UR4 ;  /* 0x000000042b1f7c20 */ /* 0x000fce0008410000 */
[----:B------:R1:W-:Y:S01]  /*ae50*/  MUFU.TANH R35, R28 ;  /* 0x0000001c00237308 */ /* 0x0003e20000002400 */
[----:B------:R-:W-:-:S07]  /*ae60*/  FMUL.FTZ R30, R42, UR4 ;  /* 0x000000042a1e7c20 */ /* 0x000fce0008410000 */
[----:B------:R-:W5:Y:S01]  /*ae70*/  MUFU.TANH R37, R37 ;  /* 0x0000002500257308 */ /* 0x000f620000002400 */
[----:B-1----:R-:W-:-:S07]  /*ae80*/  FMUL.FTZ R28, R53, UR4 ;  /* 0x00000004351c7c20 */ /* 0x002fce0008410000 */
[----:B------:R-:W1:Y:S01]  /*ae90*/  MUFU.TANH R40, R40 ;  /* 0x0000002800287308 */ /* 0x000e620000002400 */
[----:B------:R-:W-:-:S07]  /*aea0*/  FMUL.FTZ R26, R39, UR4 ;  /* 0x00000004271a7c20 */ /* 0x000fce0008410000 */
[----:B------:R1:W-:Y:S08]  /*aeb0*/  MUFU.TANH R43, R52 ;  /* 0x00000034002b7308 */ /* 0x0003f00000002400 */
[----:B------:R-:W1:Y:S08]  /*aec0*/  MUFU.TANH R41, R41 ;  /* 0x0000002900297308 */ /* 0x000e700000002400 */
[----:B------:R1:W-:Y:S08]  /*aed0*/  MUFU.TANH R42, R49 ;  /* 0x00000031002a7308 */ /* 0x0003f00000002400 */
[----:B------:R1:W-:Y:S01]  /*aee0*/  MUFU.TANH R79, R28 ;  /* 0x0000001c004f7308 */ /* 0x0003e20000002400 */
[----:B------:R-:W-:-:S07]  /*aef0*/  FMUL.FTZ R27, R38, UR4 ;  /* 0x00000004261b7c20 */ /* 0x000fce0008410000 */
[----:B------:R1:W-:Y:S08]  /*af00*/  MUFU.TANH R39, R48 ;  /* 0x0000003000277308 */ /* 0x0003f00000002400 */
[----:B------:R-:W1:Y:S01]  /*af10*/  MUFU.TANH R45, R45 ;  /* 0x0000002d002d7308 */ /* 0x000e620000002400 */
[----:B------:R-:W-:Y:S01]  /*af20*/  FMUL.FTZ R56, R56, UR4 ;  /* 0x0000000438387c20 */ /* 0x000fe20008410000 */
[----:B------:R-:W-:Y:S01]  /*af30*/  FMUL.FTZ R57, R57, UR4 ;  /* 0x0000000439397c20 */ /* 0x000fe20008410000 */
[----:B------:R-:W-:-:S05]  /*af40*/  FMUL.FTZ R60, R60, UR4 ;  /* 0x000000043c3c7c20 */ /* 0x000fca0008410000 */
[----:B------:R-:W1:Y:S01]  /*af50*/  MUFU.TANH R56, R56 ;  /* 0x0000003800387308 */ /* 0x000e620000002400 */
[----:B------:R-:W-:Y:S01]  /*af60*/  FMUL.FTZ R61, R61, UR4 ;  /* 0x000000043d3d7c20 */ /* 0x000fe20008410000 */
[----:B------:R-:W-:-:S06]  /*af70*/  FMUL.FTZ R64, R64, UR4 ;  /* 0x0000000440407c20 */ /* 0x000fcc0008410000 */
[----:B------:R-:W1:Y:S01]  /*af80*/  MUFU.TANH R57, R57 ;  /* 0x0000003900397308 */ /* 0x000e620000002400 */
[----:B------:R-:W-:-:S07]  /*af90*/  FMUL.FTZ R65, R65, UR4 ;  /* 0x0000000441417c20 */ /* 0x000fce0008410000 */
[----:B------:R-:W1:Y:S01]  /*afa0*/  MUFU.TANH R60, R60 ;  /* 0x0000003c003c7308 */ /* 0x000e620000002400 */
[----:B------:R-:W-:-:S07]  /*afb0*/  FMUL.FTZ R68, R68, UR4 ;  /* 0x0000000444447c20 */ /* 0x000fce0008410000 */
[----:B------:R-:W1:Y:S01]  /*afc0*/  MUFU.TANH R61, R61 ;  /* 0x0000003d003d7308 */ /* 0x000e620000002400 */
[----:B------:R-:W-:-:S07]  /*afd0*/  FMUL.FTZ R69, R69, UR4 ;  /* 0x0000000445457c20 */ /* 0x000fce0008410000 */
[----:B------:R-:W1:Y:S08]  /*afe0*/  MUFU.TANH R64, R64 ;  /* 0x0000004000407308 */ /* 0x000e700000002400 */
[----:B------:R-:W1:Y:S08]  /*aff0*/  MUFU.TANH R65, R65 ;  /* 0x0000004100417308 */ /* 0x000e700000002400 */
[----:B------:R-:W1:Y:S01]  /*b000*/  MUFU.TANH R68, R68 ;  /* 0x0000004400447308 */ /* 0x000e620000002400 */
[----:B--2---:R-:W-:Y:S01]  /*b010*/  IMAD.IADD R15, R15, 0x1, R180 ;  /* 0x000000010f0f7824 */ /* 0x004fe200078e02b4 */
[----:B---3--:R-:W-:Y:S01]  /*b020*/  LOP3.LUT R76, R76, 0xfffffffe, RZ, 0xc0, !PT ;  /* 0xfffffffe4c4c7812 */ /* 0x008fe200078ec0ff */
[----:B------:R-:W-:-:S05]  /*b030*/  FMUL.FTZ R50, R50, UR4 ;  /* 0x0000000432327c20 */ /* 0x000fca0008410000 */
[----:B------:R-:W-:Y:S01]  /*b040*/  MUFU.TANH R3, R3 ;  /* 0x0000000300037308 */ /* 0x000fe20000002400 */
[----:B0-----:R-:W-:-:S05]  /*b050*/  @P5 IMAD.HI.U32 R29, R15, R32, RZ ;  /* 0x000000200f1d5227 */ /* 0x001fca00078e00ff */
[----:B------:R-:W-:Y:S02]  /*b060*/  @P5 SHF.R.U32.HI R15, RZ, R34, R29 ;  /* 0x00000022ff0f5219 */ /* 0x000fe4000001161d */
[----:B------:R-:W-:Y:S03]  /*b070*/  MUFU.TANH R14, R14 ;  /* 0x0000000e000e7308 */ /* 0x000fe60000002400 */
[----:B------:R-:W0:Y:S01]  /*b080*/  SHFL.IDX PT, R32, R15, RZ, 0x1c1f ;  /* 0x001c1fff0f207589 */ /* 0x000e2200000e0000 */
[----:B----4-:R-:W-:Y:S01]  /*b090*/  IMAD R29, R177, -0x60, R178 ;  /* 0xffffffa0b11d7824 */ /* 0x010fe200078e02b2 */
[----:B------:R-:W-:-:S03]  /*b0a0*/  @P5 LOP3.LUT R76, R76, 0x1, RZ, 0xfc, !PT ;  /* 0x000000014c4c5812 */ /* 0x000fc600078efcff */
[----:B------:R-:W-:Y:S01]  /*b0b0*/  VIADD R29, R29, 0x60 ;  /* 0x000000601d1d7836 */ /* 0x000fe20000000000 */
[----:B------:R-:W-:Y:S03]  /*b0c0*/  MUFU.TANH R21, R21 ;  /* 0x0000001500157308 */ /* 0x000fe60000002400 */
[----:B-----5:R-:W-:Y:S01]  /*b0d0*/  IMAD R75, R75, -0x2, R29 ;  /* 0xfffffffe4b4b7824 */ /* 0x020fe200078e021d */
[----:B------:R2:W-:Y:S04]  /*b0e0*/  STL [R1], R76 ;  /* 0x0000004c01007387 */ /* 0x0005e80000100800 */
[----:B------:R-:W-:Y:S01]  /*b0f0*/  MUFU.TANH R20, R20 ;  /* 0x0000001400147308 */ /* 0x000fe20000002400 */
[----:B--2---:R-:W-:Y:S01]  /*b100*/  IADD3 R76, -R179, 0x1, R75 ;  /* 0x00000001b34c7810 */ /* 0x004fe20007ffe14b */
[----:B------:R-:W-:-:S06]  /*b110*/  FMUL.FTZ R55, R55, UR4 ;  /* 0x0000000437377c20 */ /* 0x000fcc0008410000 */
[----:B------:R-:W-:Y:S01]  /*b120*/  MUFU.TANH R24, R24 ;  /* 0x0000001800187308 */ /* 0x000fe20000002400 */
[----:B0-----:R-:W-:-:S04]  /*b130*/  VIADDMNMX R46, R32, R76, R75, PT ;  /* 0x0000004c202e7246 */ /* 0x001fc8000380014b */
[C---:B------:R-:W-:Y:S02]  /*b140*/  ISETP.GT.AND P1, PT, R46.reuse, RZ, PT ;  /* 0x000000ff2e00720c */ /* 0x040fe40003f24270 */
[C---:B------:R-:W-:Y:S01]  /*b150*/  ISETP.GT.AND P2, PT, R46.reuse, 0x1, PT ;  /* 0x000000012e00780c */ /* 0x040fe20003f44270 */
[----:B------:R-:W-:Y:S01]  /*b160*/  MUFU.TANH R25, R25 ;  /* 0x0000001900197308 */ /* 0x000fe20000002400 */
[----:B------:R-:W-:Y:S02]  /*b170*/  ISETP.GT.AND P3, PT, R46, 0x8, PT ;  /* 0x000000082e00780c */ /* 0x000fe40003f64270 */
[----:B------:R-:W-:Y:S02]  /*b180*/  FSEL R74, R74, -INF , P1 ;  /* 0xff8000004a4a7808 */ /* 0x000fe40000800000 */
[----:B------:R-:W-:Y:S02]  /*b190*/  FSEL R73, R73, -INF , P2 ;  /* 0xff80000049497808 */ /* 0x000fe40001000000 */
[----:B------:R-:W-:-:S02]  /*b1a0*/  ISETP.GT.AND P1, PT, R46, 0x9, PT ;  /* 0x000000092e00780c */ /* 0x000fc40003f24270 */
[----:B------:R-:W-:Y:S02]  /*b1b0*/  FSEL R72, R72, -INF , P3 ;  /* 0xff80000048487808 */ /* 0x000fe40001800000 */
[----:B------:R-:W-:Y:S02]  /*b1c0*/  FMNMX.FTZ R29, R74, R73, !PT ;  /* 0x000000494a1d7209 */ /* 0x000fe40007810000 */
[----:B------:R-:W-:Y:S02]  /*b1d0*/  ISETP.GT.AND P2, PT, R46, 0x10, PT ;  /* 0x000000102e00780c */ /* 0x000fe40003f44270 */
[----:B------:R-:W-:Y:S02]  /*b1e0*/  FSEL R53, R77, -INF , P1 ;  /* 0xff8000004d357808 */ /* 0x000fe40000800000 */
[----:B------:R-:W-:Y:S02]  /*b1f0*/  FMNMX.FTZ R32, R72, R29, !PT ;  /* 0x0000001d48207209 */ /* 0x000fe40007810000 */
[----:B------:R-:W-:-:S02]  /*b200*/  ISETP.GT.AND P1, PT, R46, 0x11, PT ;  /* 0x000000112e00780c */ /* 0x000fc40003f24270 */
[----:B-1----:R-:W-:Y:S02]  /*b210*/  FSEL R52, R78, -INF , P2 ;  /* 0xff8000004e347808 */ /* 0x002fe40001000000 */
[----:B------:R-:W-:Y:S02]  /*b220*/  FMNMX.FTZ R29, R53, R32, !PT ;  /* 0x00000020351d7209 */ /* 0x000fe40007810000 */
[----:B------:R-:W-:Y:S02]  /*b230*/  ISETP.GT.AND P2, PT, R46, 0x18, PT ;  /* 0x000000182e00780c */ /* 0x000fe40003f44270 */
[----:B------:R-:W-:Y:S02]  /*b240*/  FSEL R49, R33, -INF , P1 ;  /* 0xff80000021317808 */ /* 0x000fe40000800000 */
[----:B------:R-:W-:Y:S02]  /*b250*/  FMNMX.FTZ R28, R52, R29, !PT ;  /* 0x0000001d341c7209 */ /* 0x000fe40007810000 */
[----:B------:R-:W-:-:S02]  /*b260*/  ISETP.GT.AND P1, PT, R46, 0x19, PT ;  /* 0x000000192e00780c */ /* 0x000fc40003f24270 */
[----:B------:R-:W-:Y:S02]  /*b270*/  FSEL R48, R36, -INF , P2 ;  /* 0xff80000024307808 */ /* 0x000fe40001000000 */
        /* <DEDUP_REMOVED lines=10> */
[----:B------:R-:W-:-:S02]  /*b320*/  FSEL R28, R35, -INF , P2 ;  /* 0xff800000231c7808 */ /* 0x000fc40001000000 */
[C---:B------:R-:W-:Y:S02]  /*b330*/  ISETP.GT.AND P1, PT, R46.reuse, 0x29, PT ;  /* 0x000000292e00780c */ /* 0x040fe40003f24270 */
        /* <DEDUP_REMOVED lines=24> */
[----:B------:R-:W-:Y:S01]  /*b4c0*/  FMNMX.FTZ R56, R40, R43, !PT ;  /* 0x0000002b28387209 */ /* 0x000fe20007810000 */
[----:B------:R-:W0:Y:S01]  /*b4d0*/  MUFU.TANH R69, R69 ;  /* 0x0000004500457308 */ /* 0x000e220000002400 */
        /* <DEDUP_REMOVED lines=12> */
[----:B------:R-:W-:Y:S01]  /*b5a0*/  FMUL.FTZ R56, R47, UR4 ;  /* 0x000000042f387c20 */ /* 0x000fe20008410000 */
[----:B0-----:R-:W-:Y:S02]  /*b5b0*/  FSEL R47, R69, -INF , P1 ;  /* 0xff800000452f7808 */ /* 0x001fe40000800000 */
[----:B------:R-:W-:-:S04]  /*b5c0*/  FMNMX.FTZ R60, R46, R57, !PT ;  /* 0x000000392e3c7209 */ /* 0x000fc80007810000 */
[----:B------:R-:W-:-:S05]  /*b5d0*/  FMNMX.FTZ R60, R47, R60, !PT ;  /* 0x0000003c2f3c7209 */ /* 0x000fca0007810000 */
[----:B------:R-:W0:Y:S04]  /*b5e0*/  SHFL.BFLY PT, R57, R60, 0x2, 0x1f ;  /* 0x0c401f003c397f89 */ /* 0x000e2800000e0000 */
[----:B------:R-:W1:Y:S01]  /*b5f0*/  SHFL.IDX PT, R15, R15, 0x1, 0x1c1f ;  /* 0x003c1f000f0f7f89 */ /* 0x000e6200000e0000 */
[----:B------:R2:W-:Y:S01]  /*b600*/  MUFU.TANH R64, R50 ;  /* 0x0000003200407308 */ /* 0x0005e20000002400 */
[----:B0-----:R-:W-:-:S05]  /*b610*/  FMNMX.FTZ R57, R60, R57, !PT ;  /* 0x000000393c397209 */ /* 0x001fca0007810000 */
[----:B--2---:R-:W0:Y:S01]  /*b620*/  SHFL.BFLY PT, R50, R57, 0x1, 0x1f ;  /* 0x0c201f0039327f89 */ /* 0x004e2200000e0000 */
[----:B-1----:R-:W-:Y:S01]  /*b630*/  VIADDMNMX R75, R15, R76, R75, PT ;  /* 0x0000004c0f4b7246 */ /* 0x002fe2000380014b */
[----:B------:R1:W-:Y:S03]  /*b640*/  MUFU.TANH R69, R55 ;  /* 0x0000003700457308 */ /* 0x0003e60000002400 */
[C---:B------:R-:W-:Y:S02]  /*b650*/  ISETP.GT.AND P3, PT, R75.reuse, RZ, PT ;  /* 0x000000ff4b00720c */ /* 0x040fe40003f64270 */
[C---:B------:R-:W-:Y:S02]  /*b660*/  ISETP.GT.AND P4, PT, R75.reuse, 0x1, PT ;  /* 0x000000014b00780c */ /* 0x040fe40003f84270 */
[----:B------:R-:W-:Y:S02]  /*b670*/  ISETP.GT.AND P2, PT, R75, 0x8, PT ;  /* 0x000000084b00780c */ /* 0x000fe40003f44270 */
[----:B-1----:R-:W-:-:S02]  /*b680*/  FSEL R55, R3, -INF , P3 ;  /* 0xff80000003377808 */ /* 0x002fc40001800000 */
[----:B------:R-:W-:Y:S01]  /*b690*/  FSEL R14, R14, -INF , P4 ;  /* 0xff8000000e0e7808 */ /* 0x000fe20002000000 */
[----:B------:R-:W1:Y:S01]  /*b6a0*/  MUFU.TANH R27, R27 ;  /* 0x0000001b001b7308 */ /* 0x000e620000002400 */
[----:B------:R-:W-:Y:S02]  /*b6b0*/  ISETP.GT.AND P1, PT, R75, 0x9, PT ;  /* 0x000000094b00780c */ /* 0x000fe40003f24270 */
[----:B------:R-:W-:Y:S02]  /*b6c0*/  FSEL R21, R21, -INF , P2 ;  /* 0xff80000015157808 */ /* 0x000fe40001000000 */
[----:B------:R-:W-:Y:S02]  /*b6d0*/  ISETP.GT.AND P2, PT, R75, 0x10, PT ;  /* 0x000000104b00780c */ /* 0x000fe40003f44270 */
[----:B0-----:R-:W-:Y:S02]  /*b6e0*/  FMNMX.FTZ R15, R57, R50, !PT ;  /* 0x00000032390f7209 */ /* 0x001fe40007810000 */
[----:B------:R-:W-:Y:S01]  /*b6f0*/  FMNMX.FTZ R50, R55, R14, !PT ;  /* 0x0000000e37327209 */ /* 0x000fe20007810000 */
[----:B------:R-:W0:Y:S01]  /*b700*/  MUFU.TANH R26, R26 ;  /* 0x0000001a001a7308 */ /* 0x000e220000002400 */
[----:B------:R-:W-:-:S02]  /*b710*/  FSEL R20, R20, -INF , P1 ;  /* 0xff80000014147808 */ /* 0x000fc40000800000 */
[----:B------:R-:W-:Y:S01]  /*b720*/  FMNMX.FTZ R3, R21, R50, !PT ;  /* 0x0000003215037209 */ /* 0x000fe20007810000 */
[----:B------:R-:W-:Y:S01]  /*b730*/  FMUL.FTZ R54, R54, UR4 ;  /* 0x0000000436367c20 */ /* 0x000fe20008410000 */
[C---:B------:R-:W-:Y:S02]  /*b740*/  ISETP.GT.AND P1, PT, R75.reuse, 0x11, PT ;  /* 0x000000114b00780c */ /* 0x040fe40003f24270 */
[----:B------:R-:W-:Y:S01]  /*b750*/  FSEL R24, R24, -INF , P2 ;  /* 0xff80000018187808 */ /* 0x000fe20001000000 */
[----:B------:R-:W2:Y:S01]  /*b760*/  MUFU.TANH R30, R30 ;  /* 0x0000001e001e7308 */ /* 0x000ea20000002400 */
[----:B------:R-:W-:Y:S02]  /*b770*/  FMNMX.FTZ R3, R20, R3, !PT ;  /* 0x0000000314037209 */ /* 0x000fe40007810000 */
[----:B------:R-:W-:Y:S02]  /*b780*/  ISETP.GT.AND P2, PT, R75, 0x18, PT ;  /* 0x000000184b00780c */ /* 0x000fe40003f44270 */
[----:B------:R-:W-:-:S03]  /*b790*/  FSEL R25, R25, -INF , P1 ;  /* 0xff80000019197808 */ /* 0x000fc60000800000 */
[----:B------:R-:W3:Y:S01]  /*b7a0*/  MUFU.TANH R31, R31 ;  /* 0x0000001f001f7308 */ /* 0x000ee20000002400 */
[----:B-1----:R-:W-:Y:S02]  /*b7b0*/  FSEL R50, R27, -INF , P2 ;  /* 0xff8000001b327808 */ /* 0x002fe40001000000 */
[----:B------:R-:W-:-:S05]  /*b7c0*/  ISETP.GT.AND P1, PT, R75, 0x19, PT ;  /* 0x000000194b00780c */ /* 0x000fca0003f24270 */
[----:B------:R1:W-:Y:S01]  /*b7d0*/  MUFU.TANH R68, R54 ;  /* 0x0000003600447308 */ /* 0x0003e20000002400 */
[----:B------:R-:W-:Y:S01]  /*b7e0*/  FMUL.FTZ R59, R59, UR4 ;  /* 0x000000043b3b7c20 */ /* 0x000fe20008410000 */
[----:B-1----:R-:W-:-:S06]  /*b7f0*/  FMNMX.FTZ R54, R24, R3, !PT ;  /* 0x0000000318367209 */ /* 0x002fcc0007810000 */
[----:B------:R-:W1:Y:S01]  /*b800*/  MUFU.TANH R44, R44 ;  /* 0x0000002c002c7308 */ /* 0x000e620000002400 */
[----:B------:R-:W-:Y:S02]  /*b810*/  FMNMX.FTZ R27, R25, R54, !PT ;  /* 0x00000036191b7209 */ /* 0x000fe40007810000 */
[----:B------:R-:W-:Y:S02]  /*b820*/  ISETP.GT.AND P2, PT, R75, 0x20, PT ;  /* 0x000000204b00780c */ /* 0x000fe40003f44270 */
[----:B0-----:R-:W-:-:S03]  /*b830*/  FSEL R54, R26, -INF , P1 ;  /* 0xff8000001a367808 */ /* 0x001fc60000800000 */
[----:B------:R3:W0:Y:S01]  /*b840*/  MUFU.TANH R61, R56 ;  /* 0x00000038003d7308 */ /* 0x0006220000002400 */
[----:B------:R-:W-:Y:S01]  /*b850*/  FMNMX.FTZ R27, R50, R27, !PT ;  /* 0x0000001b321b7209 */ /* 0x000fe20007810000 */
[----:B------:R-:W-:Y:S01]  /*b860*/  FMUL.FTZ R51, R51, UR4 ;  /* 0x0000000433337c20 */ /* 0x000fe20008410000 */
[----:B------:R-:W-:Y:S02]  /*b870*/  ISETP.GT.AND P1, PT, R75, 0x21, PT ;  /* 0x000000214b00780c */ /* 0x000fe40003f24270 */
[----:B--2---:R-:W-:Y:S02]  /*b880*/  FSEL R30, R30, -INF , P2 ;  /* 0xff8000001e1e7808 */ /* 0x004fe40001000000 */
[----:B------:R-:W-:Y:S01]  /*b890*/  FMNMX.FTZ R27, R54, R27, !PT ;  /* 0x0000001b361b7209 */ /* 0x000fe20007810000 */
[----:B------:R2:W-:Y:S01]  /*b8a0*/  MUFU.TANH R78, R59 ;  /* 0x0000003b004e7308 */ /* 0x0005e20000002400 */
[----:B------:R-:W-:Y:S02]  /*b8b0*/  FSETP.NEU.FTZ.AND P3, PT, R15, -INF , PT ;  /* 0xff8000000f00780b */ /* 0x000fe40003f7d000 */
[----:B------:R-:W-:-:S02]  /*b8c0*/  ISETP.GT.AND P2, PT, R75, 0x28, PT ;  /* 0x000000284b00780c */ /* 0x000fc40003f44270 */
[----:B---3--:R-:W-:Y:S01]  /*b8d0*/  FSEL R56, R31, -INF , P1 ;  /* 0xff8000001f387808 */ /* 0x008fe20000800000 */
[----:B--2---:R-:W-:Y:S02]  /*b8e0*/  FMUL.FTZ R59, R15, UR46 ;  /* 0x0000002e0f3b7c20 */ /* 0x004fe40008410000 */
[----:B------:R2:W3:Y:S01]  /*b8f0*/  MUFU.TANH R65, R51 ;  /* 0x0000003300417308 */ /* 0x0004e20000002400 */
[----:B------:R-:W-:Y:S02]  /*b900*/  FMNMX.FTZ R27, R30, R27, !PT ;  /* 0x0000001b1e1b7209 */ /* 0x000fe40007810000 */
[----:B------:R-:W-:Y:S02]  /*b910*/  FSEL R59, R59, RZ, P3 ;  /* 0x000000ff3b3b7208 */ /* 0x000fe40001800000 */
[----:B------:R-:W-:Y:S02]  /*b920*/  ISETP.GT.AND P1, PT, R75, 0x29, PT ;  /* 0x000000294b00780c */ /* 0x000fe40003f24270 */
[----:B-1----:R-:W-:-:S02]  /*b930*/  FSEL R57, R44, -INF , P2 ;  /* 0xff8000002c397808 */ /* 0x002fc40001000000 */
[----:B------:R-:W-:Y:S01]  /*b940*/  FMNMX.FTZ R26, R56, R27, !PT ;  /* 0x0000001b381a7209 */ /* 0x000fe20007810000 */
[----:B------:R-:W-:Y:S01]  /*b950*/  FMUL.FTZ R58, R58, UR4 ;  /* 0x000000043a3a7c20 */ /* 0x000fe20008410000 */
[----:B--2---:R-:W-:Y:S01]  /*b960*/  FFMA.FTZ R51, R53, UR46, -R59 ;  /* 0x0000002e35337c23 */ /* 0x004fe2000801083b */
[----:B------:R-:W-:Y:S02]  /*b970*/  ISETP.GT.AND P2, PT, R75, 0x30, PT ;  /* 0x000000304b00780c */ /* 0x000fe40003f44270 */
[----:B0-----:R-:W-:Y:S02]  /*b980*/  FSEL R53, R61, -INF , P1 ;  /* 0xff8000003d357808 */ /* 0x001fe40000800000 */
[----:B------:R-:W-:Y:S01]  /*b990*/  FMNMX.FTZ R26, R57, R26, !PT ;  /* 0x0000001a391a7209 */ /* 0x000fe20007810000 */
[----:B------:R0:W1:Y:S01]  /*b9a0*/  MUFU.TANH R77, R58 ;  /* 0x0000003a004d7308 */ /* 0x0000620000002400 */
[----:B------:R-:W-:Y:S01]  /*b9b0*/  FMUL.FTZ R62, R62, UR4 ;  /* 0x000000043e3e7c20 */ /* 0x000fe20008410000 */
[----:B------:R-:W-:-:S02]  /*b9c0*/  ISETP.GT.AND P1, PT, R75, 0x31, PT ;  /* 0x000000314b00780c */ /* 0x000fc40003f24270 */
[----:B------:R-:W-:Y:S02]  /*b9d0*/  FSEL R44, R64, -INF , P2 ;  /* 0xff800000402c7808 */ /* 0x000fe40001000000 */
[----:B------:R-:W-:Y:S02]  /*b9e0*/  FMNMX.FTZ R31, R53, R26, !PT ;  /* 0x0000001a351f7209 */ /* 0x000fe40007810000 */
[----:B------:R-:W-:Y:S02]  /*b9f0*/  ISETP.GT.AND P2, PT, R75, 0x38, PT ;  /* 0x000000384b00780c */ /* 0x000fe40003f44270 */
[----:B---3--:R-:W-:Y:S02]  /*ba00*/  FSEL R26, R65, -INF , P1 ;  /* 0xff800000411a7808 */ /* 0x008fe40000800000 */
[----:B------:R-:W-:Y:S01]  /*ba10*/  FMNMX.FTZ R31, R44, R31, !PT ;  /* 0x0000001f2c1f7209 */ /* 0x000fe20007810000 */
[----:B------:R-:W2:Y:S01]  /*ba20*/  MUFU.TANH R62, R62 ;  /* 0x0000003e003e7308 */ /* 0x000ea20000002400 */
[----:B------:R-:W-:Y:S01]  /*ba30*/  FMUL.FTZ R63, R63, UR4 ;  /* 0x000000043f3f7c20 */ /* 0x000fe20008410000 */
[----:B------:R-:W-:Y:S01]  /*ba40*/  FFMA.FTZ R156, R52, UR46, -R59 ;  /* 0x0000002e349c7c23 */ /* 0x000fe2000801083b */
[----:B------:R-:W-:Y:S01]  /*ba50*/  ISETP.GT.AND P1, PT, R75, 0x39, PT ;  /* 0x000000394b00780c */ /* 0x000fe20003f24270 */
[----:B------:R-:W-:Y:S01]  /*ba60*/  FMUL.FTZ R66, R66, UR4 ;  /* 0x0000000442427c20 */ /* 0x000fe20008410000 */
[----:B------:R-:W-:-:S03]  /*ba70*/  FSEL R52, R68, -INF , P2 ;  /* 0xff80000044347808 */ /* 0x000fc60001000000 */
[----:B------:R3:W-:Y:S01]  /*ba80*/  MUFU.EX2 R27, R51 ;  /* 0x00000033001b7308 */ /* 0x0007e20000000800 */
[----:B------:R-:W-:Y:S01]  /*ba90*/  ISETP.GT.AND P2, PT, R75, 0x40, PT ;  /* 0x000000404b00780c */ /* 0x000fe20003f44270 */
[----:B------:R-:W-:Y:S01]  /*baa0*/  FMUL.FTZ R67, R67, UR4 ;  /* 0x0000000443437c20 */ /* 0x000fe20008410000 */
[----:B0-----:R-:W-:Y:S01]  /*bab0*/  FSEL R58, R69, -INF , P1 ;  /* 0xff800000453a7808 */ /* 0x001fe20000800000 */
[----:B---3--:R-:W-:Y:S01]  /*bac0*/  FFMA.FTZ R51, R49, UR46, -R59 ;  /* 0x0000002e31337c23 */ /* 0x008fe2000801083b */
[----:B------:R-:W-:-:S03]  /*bad0*/  FMNMX.FTZ R49, R26, R31, !PT ;  /* 0x0000001f1a317209 */ /* 0x000fc60007810000 */
[----:B------:R0:W3:Y:S01]  /*bae0*/  MUFU.TANH R79, R63 ;  /* 0x0000003f004f7308 */ /* 0x0000e20000002400 */
[----:B------:R-:W-:Y:S01]  /*baf0*/  FMNMX.FTZ R49, R52, R49, !PT ;  /* 0x0000003134317209 */ /* 0x000fe20007810000 */
[----:B------:R-:W-:Y:S01]  /*bb00*/  FMUL.FTZ R70, R70, UR4 ;  /* 0x0000000446467c20 */ /* 0x000fe20008410000 */
[----:B------:R-:W-:Y:S02]  /*bb10*/  ISETP.GT.AND P1, PT, R75, 0x41, PT ;  /* 0x000000414b00780c */ /* 0x000fe40003f24270 */
[----:B-1----:R-:W-:-:S03]  /*bb20*/  FSEL R60, R77, -INF , P2 ;  /* 0xff8000004d3c7808 */ /* 0x002fc60001000000 */
[----:B------:R-:W1:Y:S01]  /*bb30*/  MUFU.TANH R66, R66 ;  /* 0x0000004200427308 */ /* 0x000e620000002400 */
[----:B------:R-:W-:Y:S01]  /*bb40*/  FMNMX.FTZ R49, R58, R49, !PT ;  /* 0x000000313a317209 */ /* 0x000fe20007810000 */
[----:B------:R-:W-:Y:S01]  /*bb50*/  FFMA.FTZ R158, R48, UR46, -R59 ;  /* 0x0000002e309e7c23 */ /* 0x000fe2000801083b */
[----:B------:R-:W-:Y:S01]  /*bb60*/  ISETP.GT.AND P2, PT, R75, 0x48, PT ;  /* 0x000000484b00780c */ /* 0x000fe20003f44270 */
[----:B------:R-:W-:Y:S01]  /*bb70*/  FMUL.FTZ R71, R71, UR4 ;  /* 0x0000000447477c20 */ /* 0x000fe20008410000 */
[----:B------:R-:W-:Y:S02]  /*bb80*/  FSEL R48, R78, -INF , P1 ;  /* 0xff8000004e307808 */ /* 0x000fe40000800000 */
[----:B------:R-:W-:Y:S01]  /*bb90*/  FMNMX.FTZ R49, R60, R49, !PT ;  /* 0x000000313c317209 */ /* 0x000fe20007810000 */
[----:B------:R-:W4:Y:S01]  /*bba0*/  MUFU.TANH R67, R67 ;  /* 0x0000004300437308 */ /* 0x000f220000002400 */
[----:B--2---:R-:W-:Y:S02]  /*bbb0*/  FSEL R61, R62, -INF , P2 ;  /* 0xff8000003e3d7808 */ /* 0x004fe40001000000 */
[----:B------:R-:W-:-:S02]  /*bbc0*/  ISETP.GT.AND P1, PT, R75, 0x49, PT ;  /* 0x000000494b00780c */ /* 0x000fc40003f24270 */
[----:B------:R-:W-:-:S03]  /*bbd0*/  FMNMX.FTZ R62, R48, R49, !PT ;  /* 0x00000031303e7209 */ /* 0x000fc60007810000 */
[----:B------:R-:W-:Y:S01]  /*bbe0*/  MUFU.TANH R70, R70 ;  /* 0x0000004600467308 */ /* 0x000fe20000002400 */
[----:B0-----:R-:W-:Y:S01]  /*bbf0*/  FFMA.FTZ R63, R38, UR46, -R59 ;  /* 0x0000002e263f7c23 */ /* 0x001fe2000801083b */
[----:B------:R-:W-:Y:S02]  /*bc00*/  ISETP.GT.AND P2, PT, R75, 0x50, PT ;  /* 0x000000504b00780c */ /* 0x000fe40003f44270 */
[----:B---3--:R-:W-:-:S04]  /*bc10*/  FSEL R38, R79, -INF , P1 ;  /* 0xff8000004f267808 */ /* 0x008fc80000800000 */
[----:B------:R-:W0:Y:S01]  /*bc20*/  MUFU.TANH R71, R71 ;  /* 0x0000004700477308 */ /* 0x000e220000002400 */
[----:B------:R-:W-:-:S07]  /*bc30*/  ISETP.GT.AND P1, PT, R75, 0x51, PT ;  /* 0x000000514b00780c */ /* 0x000fce0003f24270 */
[----:B------:R2:W-:Y:S01]  /*bc40*/  MUFU.EX2 R31, R51 ;  /* 0x00000033001f7308 */ /* 0x0005e20000000800 */
[----:B------:R-:W-:Y:S01]  /*bc50*/  FFMA.FTZ R160, R32, UR46, -R59 ;  /* 0x0000002e20a07c23 */ /* 0x000fe2000801083b */
[----:B--2---:R-:W-:Y:S02]  /*bc60*/  FMNMX.FTZ R51, R61, R62, !PT ;  /* 0x0000003e3d337209 */ /* 0x004fe40007810000 */
[----:B-1----:R-:W-:Y:S02]  /*bc70*/  FSEL R62, R66, -INF , P2 ;  /* 0xff800000423e7808 */ /* 0x002fe40001000000 */
[----:B------:R-:W-:Y:S02]  /*bc80*/  FMNMX.FTZ R51, R38, R51, !PT ;  /* 0x0000003326337209 */ /* 0x000fe40007810000 */
[----:B------:R-:W-:Y:S02]  /*bc90*/  ISETP.GT.AND P2, PT, R75, 0x58, PT ;  /* 0x000000584b00780c */ /* 0x000fe40003f44270 */
[----:B----4-:R-:W-:-:S02]  /*bca0*/  FSEL R32, R67, -INF , P1 ;  /* 0xff80000043207808 */ /* 0x010fc40000800000 */
[----:B------:R-:W-:Y:S01]  /*bcb0*/  FMNMX.FTZ R51, R62, R51, !PT ;  /* 0x000000333e337209 */ /* 0x000fe20007810000 */
[----:B------:R1:W-:Y:S01]  /*bcc0*/  MUFU.EX2 R49, R63 ;  /* 0x0000003f00317308 */ /* 0x0003e20000000800 */
[----:B------:R-:W-:Y:S02]  /*bcd0*/  ISETP.GT.AND P1, PT, R75, 0x59, PT ;  /* 0x000000594b00780c */ /* 0x000fe40003f24270 */
[----:B------:R-:W-:Y:S02]  /*bce0*/  FMNMX.FTZ R66, R32, R51, !PT ;  /* 0x0000003320427209 */ /* 0x000fe40007810000 */
[----:B0-----:R-:W-:Y:S02]  /*bcf0*/  FSEL R64, R71, -INF , P1 ;  /* 0xff80000047407808 */ /* 0x001fe40000800000 */
[----:B-1----:R-:W-:Y:S01]  /*bd00*/  FSEL R63, R70, -INF , P2 ;  /* 0xff800000463f7808 */ /* 0x002fe20001000000 */
[----:B------:R-:W-:-:S03]  /*bd10*/  FFMA.FTZ R162, R28, UR46, -R59 ;  /* 0x0000002e1ca27c23 */ /* 0x000fc6000801083b */
[----:B------:R-:W-:-:S04]  /*bd20*/  FMNMX.FTZ R51, R63, R66, !PT ;  /* 0x000000423f337209 */ /* 0x000fc80007810000 */
[----:B------:R-:W-:Y:S01]  /*bd30*/  FMNMX.FTZ R28, R64, R51, !PT ;  /* 0x00000033401c7209 */ /* 0x000fe20007810000 */
[----:B------:R-:W-:-:S04]  /*bd40*/  FFMA.FTZ R51, R33, UR46, -R59 ;  /* 0x0000002e21337c23 */ /* 0x000fc8000801083b */
[----:B------:R-:W0:Y:S02]  /*bd50*/  SHFL.BFLY PT, R33, R28, 0x2, 0x1f ;  /* 0x0c401f001c217f89 */ /* 0x000e2400000e0000 */
[----:B0-----:R-:W-:-:S05]  /*bd60*/  FMNMX.FTZ R33, R28, R33, !PT ;  /* 0x000000211c217209 */ /* 0x001fca0007810000 */
[----:B------:R-:W0:Y:S01]  /*bd70*/  SHFL.BFLY PT, R176, R33, 0x1, 0x1f ;  /* 0x0c201f0021b07f89 */ /* 0x000e2200000e0000 */
[--C-:B------:R-:W-:Y:S01]  /*bd80*/  FFMA.FTZ R152, R74, UR46, -R59.reuse ;  /* 0x0000002e4a987c23 */ /* 0x100fe2000801083b */
[--C-:B------:R-:W-:Y:S01]  /*bd90*/  FFMA.FTZ R3, R73, UR46, -R59.reuse ;  /* 0x0000002e49037c23 */ /* 0x100fe2000801083b */
[----:B------:R-:W-:Y:S01]  /*bda0*/  FFMA.FTZ R154, R72, UR46, -R59 ;  /* 0x0000002e489a7c23 */ /* 0x000fe2000801083b */
[----:B0-----:R-:W-:-:S04]  /*bdb0*/  FMNMX.FTZ R176, R33, R176, !PT ;  /* 0x000000b021b07209 */ /* 0x001fc80007810000 */
[C---:B------:R-:W-:Y:S01]  /*bdc0*/  FSETP.NEU.FTZ.AND P1, PT, R176.reuse, -INF , PT ;  /* 0xff800000b000780b */ /* 0x040fe20003f3d000 */
[----:B------:R-:W-:-:S05]  /*bdd0*/  FMUL.FTZ R28, R176, UR46 ;  /* 0x0000002eb01c7c20 */ /* 0x000fca0008410000 */
[----:B------:R-:W-:Y:S01]  /*bde0*/  FSEL R33, R28, RZ, P1 ;  /* 0x000000ff1c217208 */ /* 0x000fe20000800000 */
[----:B------:R-:W-:Y:S04]  /*bdf0*/  MUFU.EX2 R152, R152 ;  /* 0x0000009800987308 */ /* 0x000fe80000000800 */
[--C-:B------:R-:W-:Y:S01]  /*be00*/  FFMA.FTZ R55, R55, UR46, -R33.reuse ;  /* 0x0000002e37377c23 */ /* 0x100fe20008010821 */
[--C-:B------:R-:W-:Y:S01]  /*be10*/  FFMA.FTZ R14, R14, UR46, -R33.reuse ;  /* 0x0000002e0e0e7c23 */ /* 0x100fe20008010821 */
[--C-:B------:R-:W-:Y:S02]  /*be20*/  FFMA.FTZ R21, R21, UR46, -R33.reuse ;  /* 0x0000002e15157c23 */ /* 0x100fe40008010821 */
[----:B------:R-:W0:Y:S01]  /*be30*/  MUFU.EX2 R3, R3 ;  /* 0x0000000300037308 */ /* 0x000e220000000800 */
[--C-:B------:R-:W-:Y:S01]  /*be40*/  FFMA.FTZ R20, R20, UR46, -R33.reuse ;  /* 0x0000002e14147c23 */ /* 0x100fe20008010821 */
[----:B------:R-:W-:-:S06]  /*be50*/  FFMA.FTZ R25, R25, UR46, -R33 ;  /* 0x0000002e19197c23 */ /* 0x000fcc0008010821 */
[----:B------:R-:W-:Y:S01]  /*be60*/  MUFU.EX2 R55, R55 ;  /* 0x0000003700377308 */ /* 0x000fe20000000800 */
[----:B------:R-:W-:-:S07]  /*be70*/  FFMA.FTZ R164, R34, UR46, -R59 ;  /* 0x0000002e22a47c23 */ /* 0x000fce000801083b */
[----:B------:R1:W2:Y:S01]  /*be80*/  MUFU.EX2 R28, R14 ;  /* 0x0000000e001c7308 */ /* 0x0002a20000000800 */
[----:B------:R-:W-:-:S07]  /*be90*/  FFMA.FTZ R24, R24, UR46, -R33 ;  /* 0x0000002e18187c23 */ /* 0x000fce0008010821 */
[----:B------:R-:W3:Y:S01]  /*bea0*/  MUFU.EX2 R154, R154 ;  /* 0x0000009a009a7308 */ /* 0x000ee20000000800 */
[----:B-1----:R-:W-:-:S07]  /*beb0*/  VIADD R14, R13, 0x32440 ;  /* 0x000324400d0e7836 */ /* 0x002fce0000000000 */
[----:B------:R1:W4:Y:S01]  /*bec0*/  MUFU.EX2 R155, R21 ;  /* 0x00000015009b7308 */ /* 0x0003220000000800 */
[----:B------:R-:W-:Y:S01]  /*bed0*/  FFMA.FTZ R166, R36, UR46, -R59 ;  /* 0x0000002e24a67c23 */ /* 0x000fe2000801083b */
[----:B------:R-:W-:Y:S01]  /*bee0*/  ULOP3.LUT UR39, UR39, 0x3000000, URZ, 0xfc, !UPT ;  /* 0x0300000027277892 */ /* 0x000fe2000f8efc3f */
[----:B-1----:R-:W-:-:S05]  /*bef0*/  IMAD.U32 R21, RZ, RZ, UR37 ;  /* 0x00000025ff157e24 */ /* 0x002fca000f8e00ff */
[----:B------:R-:W1:Y:S01]  /*bf00*/  MUFU.EX2 R34, R20 ;  /* 0x0000001400227308 */ /* 0x000e620000000800 */
[----:B------:R-:W-:Y:S01]  /*bf10*/  PRMT R14, R21, 0x654, R14 ;  /* 0x00000654150e7816 */ /* 0x000fe2000000000e */
[----:B------:R-:W-:-:S06]  /*bf20*/  IMAD.MOV.U32 R21, RZ, RZ, 0x40000040 ;  /* 0x40000040ff157424 */ /* 0x000fcc00078e00ff */
[----:B------:R-:W5:Y:S01]  /*bf30*/  MUFU.EX2 R156, R156 ;  /* 0x0000009c009c7308 */ /* 0x000f620000000800 */
[--C-:B------:R-:W-:Y:S01]  /*bf40*/  FFMA.FTZ R26, R26, UR46, -R33.reuse ;  /* 0x0000002e1a1a7c23 */ /* 0x100fe20008010821 */
[----:B------:R-:W-:Y:S01]  /*bf50*/  R2UR UR7, R21 ;  /* 0x00000000150772ca */ /* 0x000fe200000e0000 */
[----:B------:R-:W-:Y:S01]  /*bf60*/  FFMA.FTZ R50, R50, UR46, -R33 ;  /* 0x0000002e32327c23 */ /* 0x000fe20008010821 */
[----:B0-----:R-:W-:Y:S01]  /*bf70*/  FADD.FTZ R21, R152, R3 ;  /* 0x0000000398157221 */ /* 0x001fe20000010000 */
[----:B------:R2:W-:Y:S03]  /*bf80*/  SYNCS.ARRIVE.TRANS64.RED.A1T0 RZ, [R14+URZ], RZ ;  /* 0x000000ff0eff79a7 */ /* 0x0005e6000810043f */
[----:B------:R-:W-:Y:S01]  /*bf90*/  MUFU.EX2 R158, R158 ;  /* 0x0000009e009e7308 */ /* 0x000fe20000000800 */
[----:B------:R-:W-:Y:S01]  /*bfa0*/  FFMA.FTZ R54, R54, UR46, -R33 ;  /* 0x0000002e36367c23 */ /* 0x000fe20008010821 */
[----:B------:R0:W-:Y:S06]  /*bfb0*/  BAR.SYNC.DEFER_BLOCKING R0, 0x100 ;  /* 0x000400000000751d */ /* 0x0001ec0000010000 */
[----:B------:R3:W-:Y:S01]  /*bfc0*/  MUFU.EX2 R36, R25 ;  /* 0x0000001900247308 */ /* 0x0007e20000000800 */
[----:B--2---:R-:W-:-:S07]  /*bfd0*/  FADD.FTZ R14, R55, R28 ;  /* 0x0000001c370e7221 */ /* 0x004fce0000010000 */
[----:B------:R-:W2:Y:S01]  /*bfe0*/  MUFU.EX2 R157, R24 ;  /* 0x00000018009d7308 */ /* 0x000ea20000000800 */
[----:B---3--:R-:W-:-:S04]  /*bff0*/  IMAD.MOV.U32 R25, RZ, RZ, 0xc00 ;  /* 0x00000c00ff197424 */ /* 0x008fc800078e00ff */
[----:B------:R-:W-:Y:S02]  /*c000*/  IMAD R20, R18, R25, UR39 ;  /* 0x0000002712147e24 */ /* 0x000fe4000f8e0219 */
[----:B------:R-:W-:Y:S01]  /*c010*/  IMAD.MOV.U32 R25, RZ, RZ, 0x40000040 ;  /* 0x40000040ff197424 */ /* 0x000fe200078e00ff */
[----:B------:R3:W-:Y:S01]  /*c020*/  MUFU.EX2 R165, R26 ;  /* 0x0000001a00a57308 */ /* 0x0007e20000000800 */
[--C-:B------:R-:W-:Y:S01]  /*c030*/  FFMA.FTZ R30, R30, UR46, -R33.reuse ;  /* 0x0000002e1e1e7c23 */ /* 0x100fe20008010821 */
[----:B------:R-:W-:Y:S02]  /*c040*/  FFMA.FTZ R56, R56, UR46, -R33 ;  /* 0x0000002e38387c23 */ /* 0x000fe40008010821 */
[----:B------:R-:W-:Y:S01]  /*c050*/  R2UR UR11, R25 ;  /* 0x00000000190b72ca */ /* 0x000fe200000e0000 */
[----:B---3--:R-:W-:-:S03]  /*c060*/  FADD.FTZ R26, R154, R21 ;  /* 0x000000159a1a7221 */ /* 0x008fc60000010000 */
[----:B------:R-:W3:Y:S01]  /*c070*/  MUFU.EX2 R50, R50 ;  /* 0x0000003200327308 */ /* 0x000ee20000000800 */
[----:B----4-:R-:W-:Y:S01]  /*c080*/  FADD.FTZ R21, R155, R14 ;  /* 0x0000000e9b157221 */ /* 0x010fe20000010000 */
[--C-:B------:R-:W-:Y:S01]  /*c090*/  FFMA.FTZ R57, R57, UR46, -R33.reuse ;  /* 0x0000002e39397c23 */ /* 0x100fe20008010821 */
[----:B------:R-:W-:Y:S01]  /*c0a0*/  FADD.FTZ R25, R27, R26 ;  /* 0x0000001a1b197221 */ /* 0x000fe20000010000 */
        /* <DEDUP_REMOVED lines=9> */
[--C-:B0-----:R-:W-:Y:S01]  /*c140*/  FFMA.FTZ R0, R32, UR46, -R33.reuse ;  /* 0x0000002e20007c23 */ /* 0x101fe20008010821 */
[--C-:B------:R-:W-:Y:S01]  /*c150*/  FFMA.FTZ R63, R63, UR46, -R33.reuse ;  /* 0x0000002e3f3f7c23 */ /* 0x100fe20008010821 */
[----:B------:R-:W-:Y:S01]  /*c160*/  FFMA.FTZ R64, R64, UR46, -R33 ;  /* 0x0000002e40407c23 */ /* 0x000fe20008010821 */
[----:B------:R-:W-:Y:S01]  /*c170*/  IMAD.MOV.U32 R33, RZ, RZ, 0x40000040 ;  /* 0x40000040ff217424 */ /* 0x000fe200078e00ff */
[----:B------:R-:W-:Y:S01]  /*c180*/  MUFU.EX2 R160, R160 ;  /* 0x000000a000a07308 */ /* 0x000fe20000000800 */
[----:B------:R-:W-:-:S02]  /*c190*/  VIADD R24, R20, 0x80 ;  /* 0x0000008014187836 */ /* 0x000fc40000000000 */
[----:B-1----:R-:W-:Y:S01]  /*c1a0*/  FADD.FTZ R14, R34, R21 ;  /* 0x00000015220e7221 */ /* 0x002fe20000010000 */
[----:B------:R-:W-:Y:S01]  /*c1b0*/  FFMA.FTZ R29, R29, UR46, -R59 ;  /* 0x0000002e1d1d7c23 */ /* 0x000fe2000801083b */
[----:B-----5:R-:W-:-:S03]  /*c1c0*/  FADD.FTZ R26, R156, R25 ;  /* 0x000000199c1a7221 */ /* 0x020fc60000010000 */
[----:B------:R-:W0:Y:S01]  /*c1d0*/  MUFU.EX2 R159, R54 ;  /* 0x00000036009f7308 */ /* 0x000e220000000800 */
[----:B------:R-:W-:Y:S01]  /*c1e0*/  R2UR UR15, R33 ;  /* 0x00000000210f72ca */ /* 0x000fe200000e0000 */
[----:B--2---:R-:W-:Y:S01]  /*c1f0*/  FADD.FTZ R21, R157, R14 ;  /* 0x0000000e9d157221 */ /* 0x004fe20000010000 */
[----:B------:R-:W-:Y:S01]  /*c200*/  R2UR UR10, R24 ;  /* 0x00000000180a72ca */ /* 0x000fe200000e0000 */
[----:B------:R-:W-:Y:S01]  /*c210*/  FADD.FTZ R33, R31, R26 ;  /* 0x0000001a1f217221 */ /* 0x000fe20000010000 */
[----:B------:R-:W-:-:S03]  /*c220*/  VIADD R24, R20, 0x180 ;  /* 0x0000018014187836 */ /* 0x000fc60000000000 */
[----:B------:R-:W1:Y:S01]  /*c230*/  MUFU.EX2 R30, R30 ;  /* 0x0000001e001e7308 */ /* 0x000e620000000800 */
[----:B------:R-:W-:Y:S01]  /*c240*/  FADD.FTZ R21, R36, R21 ;  /* 0x0000001524157221 */ /* 0x000fe20000010000 */
[----:B------:R-:W-:Y:S01]  /*c250*/  FADD.FTZ R14, R158, R33 ;  /* 0x000000219e0e7221 */ /* 0x000fe20000010000 */
[----:B------:R-:W-:Y:S01]  /*c260*/  IMAD.MOV.U32 R25, RZ, RZ, 0x40000040 ;  /* 0x40000040ff197424 */ /* 0x000fe200078e00ff */
[----:B------:R-:W-:-:S04]  /*c270*/  R2UR UR18, R24 ;  /* 0x00000000181272ca */ /* 0x000fc800000e0000 */
[----:B------:R-:W2:Y:S01]  /*c280*/  MUFU.EX2 R29, R29 ;  /* 0x0000001d001d7308 */ /* 0x000ea20000000800 */
[----:B---3--:R-:W-:Y:S01]  /*c290*/  FADD.FTZ R24, R50, R21 ;  /* 0x0000001532187221 */ /* 0x008fe20000010000 */
[----:B------:R-:W-:-:S06]  /*c2a0*/  FADD.FTZ R21, R49, R14 ;  /* 0x0000000e31157221 */ /* 0x000fcc0000010000 */
[----:B------:R-:W3:Y:S01]  /*c2b0*/  MUFU.EX2 R161, R56 ;  /* 0x0000003800a17308 */ /* 0x000ee20000000800 */
[--C-:B------:R-:W-:Y:S01]  /*c2c0*/  FFMA.FTZ R168, R39, UR46, -R59.reuse ;  /* 0x0000002e27a87c23 */ /* 0x100fe2000801083b */
[----:B------:R-:W-:Y:S01]  /*c2d0*/  FFMA.FTZ R39, R40, UR46, -R59 ;  /* 0x0000002e28277c23 */ /* 0x000fe2000801083b */
[----:B------:R-:W-:-:S05]  /*c2e0*/  R2UR UR19, R25 ;  /* 0x00000000191372ca */ /* 0x000fca00000e0000 */
[----:B------:R-:W4:Y:S01]  /*c2f0*/  MUFU.EX2 R162, R162 ;  /* 0x000000a200a27308 */ /* 0x000f220000000800 */
[----:B------:R-:W-:Y:S01]  /*c300*/  FFMA.FTZ R35, R35, UR46, -R59 ;  /* 0x0000002e23237c23 */ /* 0x000fe2000801083b */
[----:B0-----:R-:W-:Y:S01]  /*c310*/  FADD.FTZ R25, R159, R24 ;  /* 0x000000189f197221 */ /* 0x001fe20000010000 */
[----:B------:R-:W-:-:S05]  /*c320*/  FADD.FTZ R14, R160, R21 ;  /* 0x00000015a00e7221 */ /* 0x000fca0000010000 */
[----:B------:R-:W0:Y:S01]  /*c330*/  MUFU.EX2 R57, R57 ;  /* 0x0000003900397308 */ /* 0x000e220000000800 */
[----:B------:R-:W-:Y:S02]  /*c340*/  IMAD.MOV.U32 R21, RZ, RZ, 0x40000040 ;  /* 0x40000040ff157424 */ /* 0x000fe400078e00ff */
[----:B-1----:R-:W-:-:S05]  /*c350*/  FADD.FTZ R24, R30, R25 ;  /* 0x000000191e187221 */ /* 0x002fca0000010000 */
[----:B------:R-:W1:Y:S01]  /*c360*/  MUFU.EX2 R51, R51 ;  /* 0x0000003300337308 */ /* 0x000e620000000800 */
[----:B------:R-:W-:-:S07]  /*c370*/  R2UR UR27, R21 ;  /* 0x00000000151b72ca */ /* 0x000fce00000e0000 */
[----:B------:R-:W5:Y:S01]  /*c380*/  MUFU.EX2 R40, R53 ;  /* 0x0000003500287308 */ /* 0x000f620000000800 */
[----:B------:R-:W-:Y:S02]  /*c390*/  VIADD R32, R20, 0x100 ;  /* 0x0000010014207836 */ /* 0x000fe40000000000 */
[----:B--2---:R-:W-:-:S05]  /*c3a0*/  FADD.FTZ R21, R29, R14 ;  /* 0x0000000e1d157221 */ /* 0x004fca0000010000 */
[----:B------:R-:W2:Y:S01]  /*c3b0*/  MUFU.EX2 R164, R164 ;  /* 0x000000a400a47308 */ /* 0x000ea20000000800 */
[----:B------:R-:W-:Y:S01]  /*c3c0*/  FFMA.FTZ R37, R37, UR46, -R59 ;  /* 0x0000002e25257c23 */ /* 0x000fe2000801083b */
[----:B---3--:R-:W-:-:S06]  /*c3d0*/  FADD.FTZ R24, R161, R24 ;  /* 0x00000018a1187221 */ /* 0x008fcc0000010000 */
[----:B------:R-:W3:Y:S01]  /*c3e0*/  MUFU.EX2 R44, R44 ;  /* 0x0000002c002c7308 */ /* 0x000ee20000000800 */
[----:B------:R-:W-:Y:S01]  /*c3f0*/  F2FP.BF16.F32.PACK_AB R152, R3, R152 ;  /* 0x000000980398723e */ /* 0x000fe200000010ff */
[----:B----4-:R-:W-:-:S06]  /*c400*/  FADD.FTZ R14, R162, R21 ;  /* 0x00000015a20e7221 */ /* 0x010fcc0000010000 */
[----:B------:R-:W4:Y:S01]  /*c410*/  MUFU.EX2 R35, R35 ;  /* 0x0000002300237308 */ /* 0x000f220000000800 */
[----:B------:R-:W-:Y:S01]  /*c420*/  R2UR UR14, R32 ;  /* 0x00000000200e72ca */ /* 0x000fe200000e0000 */
[----:B0-----:R-:W-:Y:S01]  /*c430*/  FADD.FTZ R3, R57, R24 ;  /* 0x0000001839037221 */ /* 0x001fe20000010000 */
[C---:B------:R-:W-:Y:S01]  /*c440*/  R2UR UR6, R20.reuse ;  /* 0x00000000140672ca */ /* 0x040fe200000e0000 */
[----:B------:R-:W-:-:S04]  /*c450*/  VIADD R32, R20, 0x200 ;  /* 0x0000020014207836 */ /* 0x000fc80000000000 */
[----:B------:R-:W0:Y:S01]  /*c460*/  MUFU.EX2 R166, R166 ;  /* 0x000000a600a67308 */ /* 0x000e220000000800 */
[----:B------:R-:W-:Y:S02]  /*c470*/  VIADD R20, R20, 0x280 ;  /* 0x0000028014147836 */ /* 0x000fe40000000000 */
[----:B-1----:R-:W-:Y:S01]  /*c480*/  FADD.FTZ R21, R51, R14 ;  /* 0x0000000e33157221 */ /* 0x002fe20000010000 */
[----:B-----5:R-:W-:-:S04]  /*c490*/  FADD.FTZ R3, R40, R3 ;  /* 0x0000000328037221 */ /* 0x020fc80000010000 */
[----:B------:R-:W1:Y:S01]  /*c4a0*/  MUFU.EX2 R52, R52 ;  /* 0x0000003400347308 */ /* 0x000e620000000800 */
[----:B------:R-:W-:Y:S01]  /*c4b0*/  R2UR UR26, R20 ;  /* 0x00000000141a72ca */ /* 0x000fe200000e0000 */
[----:B--2---:R-:W-:-:S06]  /*c4c0*/  FADD.FTZ R14, R164, R21 ;  /* 0x00000015a40e7221 */ /* 0x004fcc0000010000 */
[----:B------:R-:W2:Y:S01]  /*c4d0*/  MUFU.EX2 R37, R37 ;  /* 0x0000002500257308 */ /* 0x000ea20000000800 */
[----:B------:R-:W-:Y:S01]  /*c4e0*/  FFMA.FTZ R170, R41, UR46, -R59 ;  /* 0x0000002e29aa7c23 */ /* 0x000fe2000801083b */
[----:B---3--:R-:W-:-:S06]  /*c4f0*/  FADD.FTZ R20, R44, R3 ;  /* 0x000000032c147221 */ /* 0x008fcc0000010000 */
[----:B------:R-:W3:Y:S01]  /*c500*/  MUFU.EX2 R167, R58 ;  /* 0x0000003a00a77308 */ /* 0x000ee20000000800 */
[----:B----4-:R-:W-:Y:S01]  /*c510*/  FADD.FTZ R3, R35, R14 ;  /* 0x0000000e23037221 */ /* 0x010fe20000010000 */
[----:B------:R-:W-:-:S06]  /*c520*/  FFMA.FTZ R41, R42, UR46, -R59 ;  /* 0x0000002e2a297c23 */ /* 0x000fcc000801083b */
[----:B------:R-:W4:Y:S01]  /*c530*/  MUFU.EX2 R168, R168 ;  /* 0x000000a800a87308 */ /* 0x000f220000000800 */
[----:B------:R-:W-:-:S07]  /*c540*/  FADD.FTZ R21, R165, R20 ;  /* 0x00000014a5157221 */ /* 0x000fce0000010000 */
[----:B------:R-:W5:Y:S01]  /*c550*/  MUFU.EX2 R60, R60 ;  /* 0x0000003c003c7308 */ /* 0x000f620000000800 */
[----:B0-----:R-:W-:Y:S01]  /*c560*/  FADD.FTZ R14, R166, R3 ;  /* 0x00000003a60e7221 */ /* 0x001fe20000010000 */
[----:B------:R-:W-:-:S06]  /*c570*/  FFMA.FTZ R172, R43, UR46, -R59 ;  /* 0x0000002e2bac7c23 */ /* 0x000fcc000801083b */
[----:B------:R-:W0:Y:S01]  /*c580*/  MUFU.EX2 R39, R39 ;  /* 0x0000002700277308 */ /* 0x000e220000000800 */
[----:B-1----:R-:W-:-:S07]  /*c590*/  FADD.FTZ R20, R52, R21 ;  /* 0x0000001534147221 */ /* 0x002fce0000010000 */
[----:B------:R-:W1:Y:S01]  /*c5a0*/  MUFU.EX2 R169, R48 ;  /* 0x0000003000a97308 */ /* 0x000e620000000800 */
[----:B--2---:R-:W-:Y:S01]  /*c5b0*/  FADD.FTZ R3, R37, R14 ;  /* 0x0000000e25037221 */ /* 0x004fe20000010000 */
[----:B------:R-:W-:-:S06]  /*c5c0*/  FFMA.FTZ R43, R45, UR46, -R59 ;  /* 0x0000002e2d2b7c23 */ /* 0x000fcc000801083b */
[----:B------:R-:W2:Y:S01]  /*c5d0*/  MUFU.EX2 R170, R170 ;  /* 0x000000aa00aa7308 */ /* 0x000ea20000000800 */
[----:B---3--:R-:W-:-:S07]  /*c5e0*/  FADD.FTZ R21, R167, R20 ;  /* 0x00000014a7157221 */ /* 0x008fce0000010000 */
[----:B------:R-:W3:Y:S01]  /*c5f0*/  MUFU.EX2 R61, R61 ;  /* 0x0000003d003d7308 */ /* 0x000ee20000000800 */
[----:B----4-:R-:W-:Y:S01]  /*c600*/  FADD.FTZ R14, R168, R3 ;  /* 0x00000003a80e7221 */ /* 0x010fe20000010000 */
[----:B------:R-:W-:-:S06]  /*c610*/  FFMA.FTZ R174, R46, UR46, -R59 ;  /* 0x0000002e2eae7c23 */ /* 0x000fcc000801083b */
[----:B------:R-:W4:Y:S01]  /*c620*/  MUFU.EX2 R41, R41 ;  /* 0x0000002900297308 */ /* 0x000f220000000800 */
[----:B-----5:R-:W-:-:S07]  /*c630*/  FADD.FTZ R20, R60, R21 ;  /* 0x000000153c147221 */ /* 0x020fce0000010000 */
[----:B------:R-:W5:Y:S01]  /*c640*/  MUFU.EX2 R38, R38 ;  /* 0x0000002600267308 */ /* 0x000f620000000800 */
[----:B0-----:R-:W-:Y:S01]  /*c650*/  FADD.FTZ R3, R39, R14 ;  /* 0x0000000e27037221 */ /* 0x001fe20000010000 */
[----:B------:R-:W-:-:S06]  /*c660*/  FFMA.FTZ R45, R47, UR46, -R59 ;  /* 0x0000002e2f2d7c23 */ /* 0x000fcc000801083b */
[----:B------:R-:W0:Y:S01]  /*c670*/  MUFU.EX2 R172, R172 ;  /* 0x000000ac00ac7308 */ /* 0x000e220000000800 */
[----:B-1----:R-:W-:-:S07]  /*c680*/  FADD.FTZ R20, R169, R20 ;  /* 0x00000014a9147221 */ /* 0x002fce0000010000 */
[----:B------:R-:W1:Y:S08]  /*c690*/  MUFU.EX2 R62, R62 ;  /* 0x0000003e003e7308 */ /* 0x000e700000000800 */
[----:B------:R-:W1:Y:S08]  /*c6a0*/  MUFU.EX2 R43, R43 ;  /* 0x0000002b002b7308 */ /* 0x000e700000000800 */
[----:B------:R2:W1:Y:S08]  /*c6b0*/  MUFU.EX2 R173, R0 ;  /* 0x0000000000ad7308 */ /* 0x0004700000000800 */
[----:B------:R-:W1:Y:S01]  /*c6c0*/  MUFU.EX2 R174, R174 ;  /* 0x000000ae00ae7308 */ /* 0x000e620000000800 */
[----:B--2---:R-:W-:Y:S01]  /*c6d0*/  FADD.FTZ R0, R170, R3 ;  /* 0x00000003aa007221 */ /* 0x004fe20000010000 */
[----:B---3--:R-:W-:-:S06]  /*c6e0*/  FADD.FTZ R3, R61, R20 ;  /* 0x000000143d037221 */ /* 0x008fcc0000010000 */
[----:B------:R-:W2:Y:S01]  /*c6f0*/  MUFU.EX2 R63, R63 ;  /* 0x0000003f003f7308 */ /* 0x000ea20000000800 */
[----:B----4-:R-:W-:Y:S01]  /*c700*/  FADD.FTZ R21, R41, R0 ;  /* 0x0000000029157221 */ /* 0x010fe20000010000 */
[----:B-----5:R-:W-:-:S06]  /*c710*/  FADD.FTZ R3, R38, R3 ;  /* 0x0000000326037221 */ /* 0x020fcc0000010000 */
[----:B------:R-:W3:Y:S01]  /*c720*/  MUFU.EX2 R45, R45 ;  /* 0x0000002d002d7308 */ /* 0x000ee20000000800 */
[----:B0-----:R-:W-:Y:S01]  /*c730*/  FADD.FTZ R0, R172, R21 ;  /* 0x00000015ac007221 */ /* 0x001fe20000010000 */
[----:B-1----:R-:W-:-:S06]  /*c740*/  FADD.FTZ R14, R62, R3 ;  /* 0x000000033e0e7221 */ /* 0x002fcc0000010000 */
[----:B------:R-:W0:Y:S01]  /*c750*/  MUFU.EX2 R64, R64 ;  /* 0x0000004000407308 */ /* 0x000e220000000800 */
[----:B------:R-:W-:Y:S01]  /*c760*/  FADD.FTZ R3, R43, R0 ;  /* 0x000000002b037221 */ /* 0x000fe20000010000 */
[----:B------:R-:W-:Y:S01]  /*c770*/  FADD.FTZ R14, R173, R14 ;  /* 0x0000000ead0e7221 */ /* 0x000fe20000010000 */
[----:B------:R-:W-:Y:S02]  /*c780*/  IMAD.MOV.U32 R33, RZ, RZ, 0x40000040 ;  /* 0x40000040ff217424 */ /* 0x000fe400078e00ff */
[----:B------:R-:W-:Y:S01]  /*c790*/  FADD.FTZ R0, R174, R3 ;  /* 0x00000003ae007221 */ /* 0x000fe20000010000 */
[----:B--2---:R-:W-:Y:S01]  /*c7a0*/  FADD.FTZ R21, R63, R14 ;  /* 0x0000000e3f157221 */ /* 0x004fe20000010000 */
[----:B------:R-:W-:Y:S02]  /*c7b0*/  F2FP.BF16.F32.PACK_AB R154, R27, R154 ;  /* 0x0000009a1b9a723e */ /* 0x000fe400000010ff */
[----:B------:R-:W-:Y:S02]  /*c7c0*/  F2FP.BF16.F32.PACK_AB R153, R28, R55 ;  /* 0x000000371c99723e */ /* 0x000fe400000010ff */
[----:B------:R-:W-:Y:S01]  /*c7d0*/  F2FP.BF16.F32.PACK_AB R155, R34, R155 ;  /* 0x0000009b229b723e */ /* 0x000fe200000010ff */
[----:B---3--:R-:W-:Y:S01]  /*c7e0*/  FADD.FTZ R3, R45, R0 ;  /* 0x000000002d037221 */ /* 0x008fe20000010000 */
[----:B------:R-:W-:-:S02]  /*c7f0*/  R2UR UR22, R32 ;  /* 0x00000000201672ca */ /* 0x000fc400000e0000 */
[----:B------:R-:W-:Y:S02]  /*c800*/  R2UR UR23, R33 ;  /* 0x00000000211772ca */ /* 0x000fe400000e0000 */
[----:B------:R-:W-:Y:S01]  /*c810*/  F2FP.BF16.F32.PACK_AB R156, R31, R156 ;  /* 0x0000009c1f9c723e */ /* 0x000fe200000010ff */
[----:B0-----:R-:W-:Y:S01]  /*c820*/  FADD.FTZ R0, R64, R21 ;  /* 0x0000001540007221 */ /* 0x001fe20000010000 */
        /* <DEDUP_REMOVED lines=19> */
[----:B------:R-:W-:-:S06]  /*c960*/  WARPGROUP.ARRIVE ;  /* 0x00000000000079c5 */ /* 0x000fcc0000000000 */
        /* <DEDUP_REMOVED lines=22> */
[----:B------:R-:W-:Y:S05]  /*cad0*/  @!P0 BRA `(.L_x_6058) ;  /* 0x0000000000048947 */ /* 0x000fea0003800000 */
[----:B------:R-:W-:Y:S01]  /*cae0*/  BPT.TRAP 0x1 ;  /* 0x000000040000795c */ /* 0x000fe20000300000 */
.L_x_6058:
[----:B------:R-:W0:Y:S01]  /*caf0*/  @P5 LDC R20, c[0x0][0x44c] ;  /* 0x00011300ff145b82 */ /* 0x000e220000000800 */
[----:B------:R-:W-:Y:S01]  /*cb00*/  MOV R14, R180 ;  /* 0x000000b4000e7202 */ /* 0x000fe20000000f00 */
[----:B------:R-:W-:Y:S01]  /*cb10*/  VIADD R13, R13, 0x32460 ;  /* 0x000324600d0d7836 */ /* 0x000fe20000000000 */
[----:B------:R-:W-:Y:S01]  /*cb20*/  ULDC UR42, c[0x0][0xad0] ;  /* 0x0002b400002a7ab9 */ /* 0x000fe20000000800 */
[----:B------:R-:W-:Y:S01]  /*cb30*/  ULDC UR43, c[0x0][0xad0] ;  /* 0x0002b400002b7ab9 */ /* 0x000fe20000000800 */
[----:B------:R-:W-:Y:S01]  /*cb40*/  ULDC UR44, c[0x0][0xa80] ;  /* 0x0002a000002c7ab9 */ /* 0x000fe20000000800 */
[----:B------:R-:W-:Y:S02]  /*cb50*/  ULDC UR45, c[0x0][0xa80] ;  /* 0x0002a000002d7ab9 */ /* 0x000fe40000000800 */
[----:B------:R-:W1:Y:S01]  /*cb60*/  @P5 LDC R21, c[0x0][0x450] ;  /* 0x00011400ff155b82 */ /* 0x000e620000000800 */
[----:B0-----:R-:W-:-:S05]  /*cb70*/  @P5 IMAD.HI.U32 R20, R180, R20, RZ ;  /* 0x00000014b4145227 */ /* 0x001fca00078e00ff */
[----:B-1----:R-:W-:Y:S01]  /*cb80*/  @P5 SHF.R.U32.HI R14, RZ, R21, R20 ;  /* 0x00000015ff0e5219 */ /* 0x002fe20000011614 */
[----:B------:R-:W-:-:S03]  /*cb90*/  IMAD.U32 R20, RZ, RZ, UR37 ;  /* 0x00000025ff147e24 */ /* 0x000fc6000f8e00ff */
[----:B------:R-:W-:Y:S02]  /*cba0*/  IADD3 R14, R14, R178, -R179 ;  /* 0x000000b20e0e7210 */ /* 0x000fe40007ffe8b3 */
[----:B------:R-:W-:-:S03]  /*cbb0*/  PRMT R13, R20, 0x654, R13 ;  /* 0x00000654140d7816 */ /* 0x000fc6000000000d */
[----:B------:R-:W-:Y:S01]  /*cbc0*/  IMAD.HI R14, R14, 0x2aaaaaab, RZ ;  /* 0x2aaaaaab0e0e7827 */ /* 0x000fe200078e02ff */
[----:B------:R0:W-:Y:S04]  /*cbd0*/  SYNCS.ARRIVE.TRANS64.RED.A1T0 RZ, [R13+URZ], RZ ;  /* 0x000000ff0dff79a7 */ /* 0x0001e8000810043f */
[----:B0-----:R-:W-:-:S04]  /*cbe0*/  SHF.R.U32.HI R13, RZ, 0x1f, R14 ;  /* 0x0000001fff0d7819 */ /* 0x001fc8000001160e */
[----:B------:R-:W-:Y:S01]  /*cbf0*/  LEA.HI.SX32 R14, R14, R13, 0x1c ;  /* 0x0000000d0e0e7211 */ /* 0x000fe200078fe2ff */
[----:B------:R-:W-:-:S03]  /*cc00*/  VIADD R13, R177, 0xfffffffe ;  /* 0xfffffffeb10d7836 */ /* 0x000fc60000000000 */
[----:B------:R-:W-:-:S04]  /*cc10*/  VIMNMX R21, RZ, R14, !PT ;  /* 0x0000000eff157248 */ /* 0x000fc80007fe0100 */
[----:B------:R-:W-:Y:S01]  /*cc20*/  ISETP.GE.AND P1, PT, R13, R21, PT ;  /* 0x000000150d00720c */ /* 0x000fe20003f26270 */
[----:B------:R0:W-:-:S12]  /*cc30*/  STL [R1+0xb0], R21 ;  /* 0x0000b01501007387 */ /* 0x0001d80000100800 */
[----:B0-----:R-:W-:Y:S05]  /*cc40*/  @!P1 BRA `(.L_x_6059) ;  /* 0x0000003800289947 */ /* 0x001fea0003800000 */
[----:B------:R-:W-:Y:S02]  /*cc50*/  IMAD.MOV.U32 R20, RZ, RZ, R176 ;  /* 0x000000ffff147224 */ /* 0x000fe400078e00b0 */
[----:B------:R-:W-:-:S07]  /*cc60*/  IMAD.MOV.U32 R21, RZ, RZ, R15 ;  /* 0x000000ffff157224 */ /* 0x000fce00078e000f */
.L_x_6070:
[----:B------:R-:W-:Y:S01]  /*cc70*/  VIADD R18, R18, 0x1 ;  /* 0x0000000112127836 */ /* 0x000fe20000000000 */
[----:B------:R-:W-:Y:S05]  /*cc80*/  YIELD ;  /* 0x0000000000007946 */ /* 0x000fea0003800000 */
[----:B------:R-:W-:-:S04]  /*cc90*/  ISETP.NE.AND P1, PT, R18, 0x2, PT ;  /* 0x000000021200780c */ /* 0x000fc80003f25270 */
[----:B------:R-:W-:Y:S02]  /*cca0*/  SEL R15, RZ, 0x1, P1 ;  /* 0x00000001ff0f7807 */ /* 0x000fe40000800000 */
[----:B------:R-:W-:Y:S02]  /*ccb0*/  SEL R18, R18, RZ, P1 ;  /* 0x000000ff12127207 */ /* 0x000fe40000800000 */
[----:B------:R-:W-:Y:S01]  /*ccc0*/  LOP3.LUT R202, R202, R15, RZ, 0x3c, !PT ;  /* 0x0000000fcaca7212 */ /* 0x000fe200078e3cff */
[----:B-----5:R-:W-:Y:S06]  /*ccd0*/  @!P0 BRA `(.L_x_6060) ;  /* 0x0000000000048947 */ /* 0x020fec0003800000 */
[----:B------:R-:W-:Y:S01]  /*cce0*/  BPT.TRAP 0x1 ;  /* 0x000000040000795c */ /* 0x000fe20000300000 */
.L_x_6060:
[----:B------:R-:W-:Y:S01]  /*ccf0*/  IMAD R14, R18, 0x8, R22 ;  /* 0x00000008120e7824 */ /* 0x000fe200078e0216 */
[----:B------:R-:W-:-:S04]  /*cd00*/  SHF.L.U32 R12, R202, 0x1f, RZ ;  /* 0x0000001fca0c7819 */ /* 0x000fc800000006ff */
[----:B------:R0:W1:Y:S01]  /*cd10*/  SYNCS.PHASECHK.TRANS64.TRYWAIT P1, [R14+URZ+0x32430], R12 ;  /* 0x0324300c0e0075a7 */ /* 0x000062000802017f */
[----:B------:R-:W-:Y:S05]  /*cd20*/  @!P0 BRA `(.L_x_6061) ;  /* 0x0000000000048947 */ /* 0x000fea0003800000 */
[----:B------:R-:W-:Y:S01]  /*cd30*/  BPT.TRAP 0x1 ;  /* 0x000000040000795c */ /* 0x000fe20000300000 */
.L_x_6061:
[----:B------:R-:W2:Y:S01]  /*cd40*/  LDL R15, [R1+0x94] ;  /* 0x00009400010f7983 */ /* 0x000ea20000100800 */
[----:B------:R-:W-:Y:S02]  /*cd50*/  IMAD.MOV.U32 R157, RZ, RZ, 0x40000040 ;  /* 0x40000040ff9d7424 */ /* 0x000fe400078e00ff */
[----:B--2---:R-:W-:Y:S01]  /*cd60*/  IMAD R156, R18, 0x300, R15 ;  /* 0x00000300129c7824 */ /* 0x004fe200078e020f */
[----:B-1----:R-:W-:Y:S06]  /*cd70*/  @P1 BRA `(.L_x_6062) ;  /* 0x0000000000081947 */ /* 0x002fec0003800000 */
[----:B------:R-:W1:Y:S02]  /*cd80*/  SYNCS.PHASECHK.TRANS64.TRYWAIT P1, [R14+URZ+0x32430], R12 ;  /* 0x0324300c0e0075a7 */ /* 0x000e64000802017f */
[----:B-1----:R-:W-:Y:S05]  /*cd90*/  @!P1 BRA `(.L_x_6063) ;  /* 0x0000012c00cc9947 */ /* 0x002fea0003800000 */
.L_x_6062:
[----:B------:R2:W-:Y:S04]  /*cda0*/  STL.64 [R1+0xe0], R2 ;  /* 0x0000e00201007387 */ /* 0x0005e80000100a00 */
[----:B------:R-:W3:Y:S01]  /*cdb0*/  LDL.64 R210, [R1+0x80] ;  /* 0x0000800001d27983 */ /* 0x000ee20000100a00 */
[----:B------:R-:W-:Y:S05]  /*cdc0*/  WARPSYNC.ALL ;  /* 0x0000000000007948 */ /* 0x000fea0003800000 */
[----:B------:R-:W4:Y:S04]  /*cdd0*/  LDL.64 R208, [R1+0x78] ;  /* 0x0000780001d07983 */ /* 0x000f280000100a00 */
[----:B--2---:R-:W2:Y:S01]  /*cde0*/  LDL.64 R2, [R1+0x88] ;  /* 0x0000880001027983 */ /* 0x004ea20000100a00 */
[C---:B------:R-:W-:Y:S01]  /*cdf0*/  R2UR UR6, R156.reuse ;  /* 0x000000009c0672ca */ /* 0x040fe200000e0000 */
[C---:B------:R-:W-:Y:S01]  /*ce00*/  VIADD R154, R156.reuse, 0x2 ;  /* 0x000000029c9a7836 */ /* 0x040fe20000000000 */
[----:B------:R-:W-:Y:S01]  /*ce10*/  R2UR UR7, R157 ;  /* 0x000000009d0772ca */ /* 0x000fe200000e0000 */
[----:B------:R-:W-:Y:S01]  /*ce20*/  VIADD R152, R156, 0x4 ;  /* 0x000000049c987836 */ /* 0x000fe20000000000 */
[----:B------:R-:W-:Y:S01]  /*ce30*/  R2UR UR4, R212 ;  /* 0x00000000d40472ca */ /* 0x000fe200000e0000 */
[----:B------:R-:W-:Y:S01]  /*ce40*/  VIADD R156, R156, 0x6 ;  /* 0x000000069c9c7836 */ /* 0x000fe20000000000 */
[----:B------:R-:W-:Y:S01]  /*ce50*/  R2UR UR5, R213 ;  /* 0x00000000d50572ca */ /* 0x000fe200000e0000 */
[----:B------:R-:W-:-:S02]  /*ce60*/  IMAD.MOV.U32 R155, RZ, RZ, 0x40000040 ;  /* 0x40000040ff9b7424 */ /* 0x000fc400078e00ff */
[----:B------:R-:W-:Y:S02]  /*ce70*/  IMAD.MOV.U32 R153, RZ, RZ, 0x40000040 ;  /* 0x40000040ff997424 */ /* 0x000fe400078e00ff */
[----:B------:R-:W-:Y:S01]  /*ce80*/  IMAD.MOV.U32 R157, RZ, RZ, 0x40000040 ;  /* 0x40000040ff9d7424 */ /* 0x000fe200078e00ff */
[----:B------:R-:W-:Y:S02]  /*ce90*/  R2UR UR10, R154 ;  /* 0x000000009a0a72ca */ /* 0x000fe400000e0000 */
[----:B------:R-:W-:Y:S02]  /*cea0*/  R2UR UR11, R155 ;  /* 0x000000009b0b72ca */ /* 0x000fe400000e0000 */
[----:B------:R-:W-:Y:S02]  /*ceb0*/  R2UR UR14, R152 ;  /* 0x00000000980e72ca */ /* 0x000fe400000e0000 */
[----:B------:R-:W-:Y:S02]  /*cec0*/  R2UR UR15, R153 ;  /* 0x00000000990f72ca */ /* 0x000fe400000e0000 */
[----:B------:R-:W-:-:S02]  /*ced0*/  R2UR UR18, R156 ;  /* 0x000000009c1272ca */ /* 0x000fc400000e0000 */
[----:B------:R-:W-:Y:S02]  /*cee0*/  R2UR UR19, R157 ;  /* 0x000000009d1372ca */ /* 0x000fe400000e0000 */
[----:B------:R-:W-:-:S06]  /*cef0*/  WARPGROUP.ARRIVE ;  /* 0x00000000000079c5 */ /* 0x000fcc0000000000 */
[----:B------:R-:W-:Y:S03]  /*cf00*/  HGMMA.64x96x16.F32.BF16 R152, gdesc[UR4], RZ, !UPT, gsb0 ;  /* 0x01600000049879f0 */ /* 0x000fe6000c0018ff */
[----:B------:R-:W-:Y:S02]  /*cf10*/  WARPGROUP.DEPBAR.LE gsb0, 0x0 ;  /* 0x00008000000079c5 */ /* 0x000fe40000010000 */
[----:B------:R-:W-:Y:S01]  /*cf20*/  WARPGROUP.ARRIVE ;  /* 0x00000000000079c5 */ /* 0x000fe20000000000 */
[----:B--2---:R-:W-:Y:S02]  /*cf30*/  R2UR UR8, R2 ;  /* 0x00000000020872ca */ /* 0x004fe400000e0000 */
[----:B------:R-:W-:Y:S02]  /*cf40*/  R2UR UR9, R3 ;  /* 0x00000000030972ca */ /* 0x000fe400000e0000 */
[----:B------:R2:W5:Y:S11]  /*cf50*/  LDL.LU.64 R2, [R1+0xe0] ;  /* 0x0000e00001027983 */ /* 0x0005760000300a00 */
[----:B------:R-:W-:Y:S01]  /*cf60*/  HGMMA.64x96x16.F32.BF16 R152, gdesc[UR8], R152, gsb0 ;  /* 0x01600000089879f0 */ /* 0x000fe20008001898 */
[----:B---3--:R-:W-:-:S02]  /*cf70*/  R2UR UR12, R210 ;  /* 0x00000000d20c72ca */ /* 0x008fc400000e0000 */
[----:B------:R-:W-:Y:S02]  /*cf80*/  R2UR UR13, R211 ;  /* 0x00000000d30d72ca */ /* 0x000fe400000e0000 */
[----:B----4-:R-:W-:Y:S02]  /*cf90*/  R2UR UR16, R208 ;  /* 0x00000000d01072ca */ /* 0x010fe400000e0000 */
        /* <DEDUP_REMOVED lines=8> */
[----:B--2---:R-:W-:Y:S05]  /*d020*/  @!P0 BRA `(.L_x_6064) ;  /* 0x0000000000048947 */ /* 0x004fea0003800000 */
[----:B------:R-:W-:Y:S01]  /*d030*/  BPT.TRAP 0x1 ;  /* 0x000000040000795c */ /* 0x000fe20000300000 */
.L_x_6064:
[----:B------:R2:W3:Y:S01]  /*d040*/  SYNCS.PHASECHK.TRANS64.TRYWAIT P1, [R14+URZ+0x32450], R12 ;  /* 0x0324500c0e0075a7 */ /* 0x0004e2000802017f */
[----:B------:R-:W-:Y:S05]  /*d050*/  @!P0 BRA `(.L_x_6065) ;  /* 0x0000000000048947 */ /* 0x000fea0003800000 */
[----:B------:R-:W-:Y:S01]  /*d060*/  BPT.TRAP 0x1 ;  /* 0x000000040000795c */ /* 0x000fe20000300000 */
.L_x_6065:
[----:B---3--:R-:W-:Y:S05]  /*d070*/  @P1 BRA `(.L_x_6066) ;  /* 0x0000000000081947 */ /* 0x008fea0003800000 */
[----:B------:R-:W3:Y:S02]  /*d080*/  SYNCS.PHASECHK.TRANS64.TRYWAIT P1, [R14+URZ+0x32450], R12 ;  /* 0x0324500c0e0075a7 */ /* 0x000ee4000802017f */
[----:B---3--:R-:W-:Y:S05]  /*d090*/  @!P1 BRA `(.L_x_6067) ;  /* 0x0000012c00209947 */ /* 0x008fea0003800000 */
.L_x_6066:
[----:B------:R4:W-:Y:S04]  /*d0a0*/  STL.64 [R1+0xf8], R20 ;  /* 0x0000f81401007387 */ /* 0x0009e80000100a00 */
[----:B----4-:R-:W4:Y:S04]  /*d0b0*/  LDL.64 R20, [R1+0x70] ;  /* 0x0000700001147983 */ /* 0x010f280000100a00 */
[----:B------:R0:W-:Y:S04]  /*d0c0*/  STL.64 [R1+0xf0], R16 ;  /* 0x0000f01001007387 */ /* 0x0001e80000100a00 */
[----:B0-----:R-:W4:Y:S01]  /*d0d0*/  LDL.64 R16, [R1+0x68] ;  /* 0x0000680001107983 */ /* 0x001f220000100a00 */
[----:B------:R-:W-:-:S02]  /*d0e0*/  IMAD.MOV.U32 R208, RZ, RZ, 0xc00 ;  /* 0x00000c00ffd07424 */ /* 0x000fc400078e00ff */
[----:B------:R-:W-:Y:S01]  /*d0f0*/  IMAD.MOV.U32 R209, RZ, RZ, 0x40000040 ;  /* 0x40000040ffd17424 */ /* 0x000fe200078e00ff */
[----:B------:R1:W-:Y:S01]  /*d100*/  STL [R1+0xe8], R14 ;  /* 0x0000e80e01007387 */ /* 0x0003e20000100800 */
[----:B------:R-:W-:-:S03]  /*d110*/  IMAD R208, R18, R208, UR38 ;  /* 0x0000002612d07e24 */ /* 0x000fc6000f8e02d0 */
[----:B-----5:R0:W-:Y:S01]  /*d120*/  STL.64 [R1+0xe0], R2 ;  /* 0x0000e00201007387 */ /* 0x0201e20000100a00 */
[----:B------:R-:W-:Y:S05]  /*d130*/  WARPSYNC.ALL ;  /* 0x0000000000007948 */ /* 0x000fea0003800000 */
[----:B------:R-:W-:Y:S01]  /*d140*/  R2UR UR6, R208 ;  /* 0x00000000d00672ca */ /* 0x000fe200000e0000 */
[----:B------:R-:W-:Y:S01]  /*d150*/  IMAD.MOV.U32 R211, RZ, RZ, 0x40000040 ;  /* 0x40000040ffd37424 */ /* 0x000fe200078e00ff */
[----:B------:R-:W-:Y:S01]  /*d160*/  R2UR UR7, R209 ;  /* 0x00000000d10772ca */ /* 0x000fe200000e0000 */
[----:B-123--:R-:W2:Y:S01]  /*d170*/  LDL.64 R14, [R1+0x10] ;  /* 0x00001000010e7983 */ /* 0x00eea20000100a00 */
[----:B------:R-:W-:-:S03]  /*d180*/  R2UR UR4, R4 ;  /* 0x00000000040472ca */ /* 0x000fc600000e0000 */
[----:B0-----:R-:W3:Y:S01]  /*d190*/  LDL.64 R2, [R1+0x60] ;  /* 0x0000600001027983 */ /* 0x001ee20000100a00 */
[----:B------:R-:W-:Y:S01]  /*d1a0*/  R2UR UR5, R5 ;  /* 0x00000000050572ca */ /* 0x000fe200000e0000 */
[----:B------:R-:W-:Y:S01]  /*d1b0*/  WARPGROUP.ARRIVE ;  /* 0x00000000000079c5 */ /* 0x000fe20000000000 */
[----:B------:R-:W-:-:S11]  /*d1c0*/  IADD3 R210, R208, 0x2, RZ ;  /* 0x00000002d0d27810 */ /* 0x000fd60007ffe0ff */
[----:B------:R-:W-:Y:S01]  /*d1d0*/  HGMMA.64x96x16.F32.BF16 R152, gdesc[UR4], R152, gsb0 ;  /* 0x01600000049879f0 */ /* 0x000fe20008001898 */
[----:B------:R-:W-:Y:S02]  /*d1e0*/  R2UR UR6, R210 ;  /* 0x00000000d20672ca */ /* 0x000fe400000e0000 */
[----:B------:R-:W-:Y:S01]  /*d1f0*/  R2UR UR7, R211 ;  /* 0x00000000d30772ca */ /* 0x000fe200000e0000 */
[----:B------:R-:W-:Y:S02]  /*d200*/  VIADD R210, R208, 0x4 ;  /* 0x00000004d0d27836 */ /* 0x000fe40000000000 */
[----:B------:R-:W-:Y:S01]  /*d210*/  IMAD.MOV.U32 R211, RZ, RZ, 0x40000040 ;  /* 0x40000040ffd37424 */ /* 0x000fe200078e00ff */
[----:B------:R-:W-:Y:S02]  /*d220*/  WARPGROUP.DEPBAR.LE gsb0, 0x0 ;  /* 0x00008000000079c5 */ /* 0x000fe40000010000 */
[----:B------:R-:W-:Y:S01]  /*d230*/  WARPGROUP.ARRIVE ;  /* 0x00000000000079c5 */ /* 0x000fe20000000000 */
[----:B----4-:R-:W-:-:S02]  /*d240*/  R2UR UR4, R20 ;  /* 0x00000000140472ca */ /* 0x010fc400000e0000 */
[----:B------:R-:W-:Y:S02]  /*d250*/  R2UR UR5, R21 ;  /* 0x00000000150572ca */ /* 0x000fe400000e0000 */
[----:B------:R-:W4:Y:S11]  /*d260*/  LDL.64 R20, [R1+0x58] ;  /* 0x0000580001147983 */ /* 0x000f360000100a00 */
[----:B------:R-:W-:Y:S01]  /*d270*/  HGMMA.64x96x16.F32.BF16 R152, gdesc[UR4], R152, gsb0 ;  /* 0x01600000049879f0 */ /* 0x000fe20008001898 */
[----:B------:R-:W-:-:S02]  /*d280*/  R2UR UR4, R16 ;  /* 0x00000000100472ca */ /* 0x000fc400000e0000 */
[----:B------:R-:W-:Y:S02]  /*d290*/  R2UR UR5, R17 ;  /* 0x00000000110572ca */ /* 0x000fe400000e0000 */
[----:B------:R-:W2:Y:S01]  /*d2a0*/  LDL.64 R16, [R1+0x50] ;  /* 0x0000500001107983 */ /* 0x000ea20000100a00 */
[----:B------:R-:W-:Y:S02]  /*d2b0*/  R2UR UR6, R210 ;  /* 0x00000000d20672ca */ /* 0x000fe400000e0000 */
[----:B------:R-:W-:Y:S01]  /*d2c0*/  R2UR UR7, R211 ;  /* 0x00000000d30772ca */ /* 0x000fe200000e0000 */
[----:B------:R-:W-:Y:S02]  /*d2d0*/  VIADD R210, R208, 0x6 ;  /* 0x00000006d0d27836 */ /* 0x000fe40000000000 */
[----:B------:R-:W-:Y:S01]  /*d2e0*/  IMAD.MOV.U32 R211, RZ, RZ, 0x40000040 ;  /* 0x40000040ffd37424 */ /* 0x000fe200078e00ff */
[----:B------:R-:W-:Y:S02]  /*d2f0*/  WARPGROUP.DEPBAR.LE gsb0, 0x0 ;  /* 0x00008000000079c5 */ /* 0x000fe40000010000 */
[----:B------:R-:W-:-:S07]  /*d300*/  WARPGROUP.ARRIVE ;  /* 0x00000000000079c5 */ /* 0x000fce0000000000 */
[----:B------:R-:W-:Y:S01]  /*d310*/  HGMMA.64x96x16.F32.BF16 R152, gdesc[UR4], R152, gsb0 ;  /* 0x01600000049879f0 */ /* 0x000fe20008001898 */
[----:B------:R-:W-:Y:S02]  /*d320*/  R2UR UR6, R210 ;  /* 0x00000000d20672ca */ /* 0x000fe400000e0000 */
[----:B------:R-:W-:Y:S02]  /*d330*/  R2UR UR7, R211 ;  /* 0x00000000d30772ca */ /* 0x000fe400000e0000 */
[----:B---3--:R-:W-:Y:S02]  /*d340*/  R2UR UR4, R2 ;  /* 0x00000000020472ca */ /* 0x008fe400000e0000 */
[----:B------:R-:W-:Y:S01]  /*d350*/  R2UR UR5, R3 ;  /* 0x00000000030572ca */ /* 0x000fe200000e0000 */
[----:B------:R-:W-:Y:S01]  /*d360*/  VIADD R210, R208, 0x300 ;  /* 0x00000300d0d27836 */ /* 0x000fe20000000000 */
[----:B------:R-:W3:Y:S01]  /*d370*/  LDL.64 R2, [R1+0x8] ;  /* 0x0000080001027983 */ /* 0x000ee20000100a00 */
[----:B------:R-:W-:Y:S01]  /*d380*/  IMAD.MOV.U32 R211, RZ, RZ, 0x40000040 ;  /* 0x40000040ffd37424 */ /* 0x000fe200078e00ff */
[----:B------:R-:W-:-:S02]  /*d390*/  WARPGROUP.DEPBAR.LE gsb0, 0x0 ;  /* 0x00008000000079c5 */ /* 0x000fc40000010000 */
[----:B------:R-:W-:-:S07]  /*d3a0*/  WARPGROUP.ARRIVE ;  /* 0x00000000000079c5 */ /* 0x000fce0000000000 */
[----:B------:R-:W-:Y:S01]  /*d3b0*/  HGMMA.64x96x16.F32.BF16 R152, gdesc[UR4], R152, gsb0 ;  /* 0x01600000049879f0 */ /* 0x000fe20008001898 */
[----:B------:R-:W-:Y:S02]  /*d3c0*/  R2UR UR6, R210 ;  /* 0x00000000d20672ca */ /* 0x000fe400000e0000 */
[----:B------:R-:W-:Y:S02]  /*d3d0*/  R2UR UR7, R211 ;  /* 0x00000000d30772ca */ /* 0x000fe400000e0000 */
[----:B----4-:R-:W-:Y:S02]  /*d3e0*/  R2UR UR4, R20 ;  /* 0x00000000140472ca */ /* 0x010fe400000e0000 */
[----:B------:R-:W-:Y:S01]  /*d3f0*/  R2UR UR5, R21 ;  /* 0x00000000150572ca */ /* 0x000fe200000e0000 */
[----:B------:R-:W-:Y:S02]  /*d400*/  WARPGROUP.DEPBAR.LE gsb0, 0x0 ;  /* 0x00008000000079c5 */ /* 0x000fe40000010000 */
[----:B------:R-:W-:Y:S01]  /*d410*/  WARPGROUP.ARRIVE ;  /* 0x00000000000079c5 */ /* 0x000fe20000000000 */
[----:B------:R-:W-:Y:S01]  /*d420*/  VIADD R210, R208, 0x302 ;  /* 0x00000302d0d27836 */ /* 0x000fe20000000000 */
[----:B------:R0:W5:Y:S08]  /*d430*/  LDL.LU.64 R20, [R1+0xf8] ;  /* 0x0000f80001147983 */ /* 0x0001700000300a00 */
[----:B------:R-:W-:Y:S01]  /*d440*/  HGMMA.64x96x16.F32.BF16 R152, gdesc[UR4], R152, gsb0 ;  /* 0x01600000049879f0 */ /* 0x000fe20008001898 */
[----:B------:R-:W-:Y:S01]  /*d450*/  IMAD.MOV.U32 R211, RZ, RZ, 0x40000040 ;  /* 0x40000040ffd37424 */ /* 0x000fe200078e00ff */
[----:B------:R-:W-:-:S02]  /*d460*/  R2UR UR6, R210 ;  /* 0x00000000d20672ca */ /* 0x000fc400000e0000 */
[----:B--2---:R-:W-:Y:S02]  /*d470*/  R2UR UR4, R16 ;  /* 0x00000000100472ca */ /* 0x004fe400000e0000 */
[----:B------:R-:W-:Y:S02]  /*d480*/  R2UR UR7, R211 ;  /* 0x00000000d30772ca */ /* 0x000fe400000e0000 */
[----:B------:R-:W-:Y:S01]  /*d490*/  R2UR UR5, R17 ;  /* 0x00000000110572ca */ /* 0x000fe200000e0000 */
[----:B------:R-:W-:Y:S01]  /*d4a0*/  VIADD R210, R208, 0x304 ;  /* 0x00000304d0d27836 */ /* 0x000fe20000000000 */
[----:B------:R0:W5:Y:S01]  /*d4b0*/  LDL.LU.64 R16, [R1+0xf0] ;  /* 0x0000f00001107983 */ /* 0x0001620000300a00 */
        /* <DEDUP_REMOVED lines=8> */
[----:B------:R-:W-:Y:S01]  /*d540*/  VIADD R210, R208, 0x306 ;  /* 0x00000306d0d27836 */ /* 0x000fe20000000000 */
[----:B------:R0:W5:Y:S01]  /*d550*/  LDL.LU R14, [R1+0xe8] ;  /* 0x0000e800010e7983 */ /* 0x0001620000300800 */
        /* <DEDUP_REMOVED lines=18> */
[----:B------:R-:W-:Y:S01]  /*d680*/  VIADD R210, R208, 0x602 ;  /* 0x00000602d0d27836 */ /* 0x000fe20000000000 */
[----:B------:R-:W-:Y:S01]  /*d690*/  MOV R211, 0x40000040 ;  /* 0x4000004000d37802 */ /* 0x000fe20000000f00 */
[----:B------:R-:W-:-:S02]  /*d6a0*/  WARPGROUP.DEPBAR.LE gsb0, 0x0 ;  /* 0x00008000000079c5 */ /* 0x000fc40000010000 */
[----:B------:R-:W-:-:S08]  /*d6b0*/  WARPGROUP.ARRIVE ;  /* 0x00000000000079c5 */ /* 0x000fd00000000000 */
        /* <DEDUP_REMOVED lines=60> */
[----:B------:R-:W-:Y:S02]  /*da80*/  WARPGROUP.DEPBAR.LE gsb0, 0x0 ;  /* 0x00008000000079c5 */ /* 0x000fe40000010000 */
[----:B------:R-:W-:-:S09]  /*da90*/  WARPGROUP.ARRIVE ;  /* 0x00000000000079c5 */ /* 0x000fd20000000000 */
[----:B------:R-:W-:Y:S01]  /*daa0*/  HGMMA.64x96x16.F32.BF16 R152, gdesc[UR4], R152, gsb0 ;  /* 0x01600000049879f0 */ /* 0x000fe20008001898 */
[----:B-1----:R-:W-:-:S04]  /*dab0*/  SHF.R.U32.HI R12, RZ, 0x7, R12 ;  /* 0x00000007ff0c7819 */ /* 0x002fc8000001160c */
[----:B------:R-:W-:Y:S01]  /*dac0*/  IADD3 R12, -R12, 0xb, RZ ;  /* 0x0000000b0c0c7810 */ /* 0x000fe20007ffe1ff */
[----:B------:R-:W-:-:S04]  /*dad0*/  WARPGROUP.DEPBAR.LE gsb0, 0x0 ;  /* 0x00008000000079c5 */ /* 0x000fc80000010000 */
[----:B------:R0:W-:Y:S06]  /*dae0*/  BAR.ARV R12, 0x100 ;  /* 0x0004000c0000751d */ /* 0x0001ec0000002000 */
[----:B------:R-:W-:Y:S05]  /*daf0*/  @!P0 BRA `(.L_x_6068) ;  /* 0x0000000000048947 */ /* 0x000fea0003800000 */
[----:B------:R-:W-:Y:S01]  /*db00*/  BPT.TRAP 0x1 ;  /* 0x000000040000795c */ /* 0x000fe20000300000 */
.L_x_6068:
[----:B------:R-:W2:Y:S01]  /*db10*/  LDL R210, [R1+0x98] ;  /* 0x0000980001d27983 */ /* 0x000ea20000100800 */
[----:B------:R-:W1:Y:S03]  /*db20*/  LDC R15, c[0x0][0x448] ;  /* 0x00011200ff0f7b82 */ /* 0x000e660000000800 */
[----:B------:R-:W2:Y:S01]  /*db30*/  LDL R209, [R1+0xb8] ;  /* 0x0000b80001d17983 */ /* 0x000ea20000100800 */
[----:B------:R-:W-:Y:S01]  /*db40*/  FMUL.FTZ R155, R155, UR43 ;  /* 0x0000002b9b9b7c20 */ /* 0x000fe20008410000 */
[----:B------:R-:W-:Y:S01]  /*db50*/  FMUL.FTZ R154, R154, UR43 ;  /* 0x0000002b9a9a7c20 */ /* 0x000fe20008410000 */
[----:B------:R-:W-:Y:S01]  /*db60*/  FMUL.FTZ R159, R159, UR43 ;  /* 0x0000002b9f9f7c20 */ /* 0x000fe20008410000 */
[----:B------:R3:W-:Y:S01]  /*db70*/  STL [R1+0xe0], R4 ;  /* 0x0000e00401007387 */ /* 0x0007e20000100800 */
[----:B------:R-:W-:Y:S01]  /*db80*/  FMUL.FTZ R162, R162, UR43 ;  /* 0x0000002ba2a27c20 */ /* 0x000fe20008410000 */
[----:B------:R-:W-:Y:S01]  /*db90*/  FMUL.FTZ R175, R175, UR43 ;  /* 0x0000002bafaf7c20 */ /* 0x000fe20008410000 */
[----:B------:R-:W-:Y:S01]  /*dba0*/  FMUL.FTZ R167, R167, UR43 ;  /* 0x0000002ba7a77c20 */ /* 0x000fe20008410000 */
[----:B-----5:R4:W-:Y:S01]  /*dbb0*/  STL [R1+0xd8], R2 ;  /* 0x0000d80201007387 */ /* 0x0209e20000100800 */
[----:B------:R-:W-:Y:S01]  /*dbc0*/  FMUL.FTZ R229, R152, UR43 ;  /* 0x0000002b98e57c20 */ /* 0x000fe20008410000 */
[----:B------:R-:W-:Y:S01]  /*dbd0*/  FMUL.FTZ R174, R174, UR43 ;  /* 0x0000002baeae7c20 */ /* 0x000fe20008410000 */
[----:B------:R-:W-:Y:S01]  /*dbe0*/  FMUL.FTZ R152, R160, UR43 ;  /* 0x0000002ba0987c20 */ /* 0x000fe20008410000 */
[----:B------:R-:W-:Y:S01]  /*dbf0*/  FMUL.FTZ R158, R158, UR43 ;  /* 0x0000002b9e9e7c20 */ /* 0x000fe20008410000 */
[----:B------:R-:W-:Y:S01]  /*dc00*/  FMUL.FTZ R166, R166, UR43 ;  /* 0x0000002ba6a67c20 */ /* 0x000fe20008410000 */
[----:B---3--:R3:W-:Y:S01]  /*dc10*/  MUFU.TANH R4, R162 ;  /* 0x000000a200047308 */ /* 0x0087e20000002400 */
[----:B------:R-:W-:Y:S01]  /*dc20*/  FMUL.FTZ R178, R178, UR43 ;  /* 0x0000002bb2b27c20 */ /* 0x000fe20008410000 */
[----:B------:R-:W-:Y:S01]  /*dc30*/  FMUL.FTZ R163, R163, UR43 ;  /* 0x0000002ba3a37c20 */ /* 0x000fe20008410000 */
[----:B------:R-:W-:Y:S01]  /*dc40*/  FMUL.FTZ R171, R171, UR43 ;  /* 0x0000002babab7c20 */ /* 0x000fe20008410000 */
[----:B------:R-:W-:Y:S01]  /*dc50*/  FMUL.FTZ R182, R182, UR43 ;  /* 0x0000002bb6b67c20 */ /* 0x000fe20008410000 */
[----:B------:R-:W-:Y:S01]  /*dc60*/  FMUL.FTZ R170, R170, UR43 ;  /* 0x0000002baaaa7c20 */ /* 0x000fe20008410000 */
[----:B------:R-:W-:Y:S01]  /*dc70*/  FMUL.FTZ R165, R165, UR43 ;  /* 0x0000002ba5a57c20 */ /* 0x000fe20008410000 */
[----:B-1----:R-:W-:Y:S01]  /*dc80*/  ISETP.NE.AND P1, PT, R15, 0x1, PT ;  /* 0x000000010f00780c */ /* 0x002fe20003f25270 */
[----:B----4-:R1:W4:Y:S01]  /*dc90*/  MUFU.TANH R2, R154 ;  /* 0x0000009a00027308 */ /* 0x0103220000002400 */
[----:B---3--:R-:W-:Y:S01]  /*dca0*/  FMUL.FTZ R162, R164, UR43 ;  /* 0x0000002ba4a27c20 */ /* 0x008fe20008410000 */
[----:B------:R-:W-:-:S06]  /*dcb0*/  FMUL.FTZ R179, R179, UR43 ;  /* 0x0000002bb3b37c20 */ /* 0x000fcc0008410000 */
[----:B------:R-:W-:Y:S01]  /*dcc0*/  MUFU.TANH R160, R175 ;  /* 0x000000af00a07308 */ /* 0x000fe20000002400 */
[----:B-1----:R-:W-:-:S03]  /*dcd0*/  FMUL.FTZ R154, R157, UR43 ;  /* 0x0000002b9d9a7c20 */ /* 0x002fc60008410000 */
[----:B------:R-:W1:Y:S04]  /*dce0*/  @P1 LDC R208, c[0x0][0x44c] ;  /* 0x00011300ffd01b82 */ /* 0x000e680000000800 */
[----:B------:R-:W-:Y:S01]  /*dcf0*/  MUFU.TANH R211, R163 ;  /* 0x000000a300d37308 */ /* 0x000fe20000002400 */
[----:B----4-:R-:W-:-:S03]  /*dd00*/  IMAD.MOV.U32 R157, RZ, RZ, R2 ;  /* 0x000000ffff9d7224 */ /* 0x010fc600078e0002 */
[----:B------:R-:W3:Y:S04]  /*dd10*/  @P1 LDC R15, c[0x0][0x450] ;  /* 0x00011400ff0f1b82 */ /* 0x000ee80000000800 */
[----:B------:R4:W-:Y:S08]  /*dd20*/  MUFU.TANH R2, R166 ;  /* 0x000000a600027308 */ /* 0x0009f00000002400 */
[----:B------:R0:W-:Y:S01]  /*dd30*/  MUFU.TANH R163, R171 ;  /* 0x000000ab00a37308 */ /* 0x0001e20000002400 */
[----:B----4-:R-:W-:-:S02]  /*dd40*/  IMAD.MOV.U32 R166, RZ, RZ, R157 ;  /* 0x000000ffffa67224 */ /* 0x010fc400078e009d */
[----:B------:R-:W-:Y:S01]  /*dd50*/  FMUL.FTZ R157, R169, UR43 ;  /* 0x0000002ba99d7c20 */ /* 0x000fe20008410000 */
[----:B--2---:R-:W-:Y:S02]  /*dd60*/  IMAD.IADD R209, R209, 0x1, R210 ;  /* 0x00000001d1d17824 */ /* 0x004fe400078e02d2 */
[----:B0-----:R-:W-:Y:S02]  /*dd70*/  FMUL.FTZ R171, R177, UR43 ;  /* 0x0000002bb1ab7c20 */ /* 0x001fe40008410000 */
[----:B------:R0:W2:Y:S01]  /*dd80*/  MUFU.TANH R210, R155 ;  /* 0x0000009b00d27308 */ /* 0x0000a20000002400 */
[----:B-1----:R-:W-:-:S05]  /*dd90*/  @P1 IMAD.HI.U32 R208, R209, R208, RZ ;  /* 0x000000d0d1d01227 */ /* 0x002fca00078e00ff */
[----:B---3--:R-:W-:Y:S01]  /*dda0*/  @P1 SHF.R.U32.HI R209, RZ, R15, R208 ;  /* 0x0000000fffd11219 */ /* 0x008fe200000116d0 */
[----:B------:R-:W-:Y:S01]  /*ddb0*/  FMUL.FTZ R208, R153, UR43 ;  /* 0x0000002b99d07c20 */ /* 0x000fe20008410000 */
[----:B------:R-:W-:Y:S01]  /*ddc0*/  FMUL.FTZ R153, R156, UR43 ;  /* 0x0000002b9c997c20 */ /* 0x000fe20008410000 */
[----:B0-----:R-:W-:Y:S01]  /*ddd0*/  FMUL.FTZ R155, R161, UR43 ;  /* 0x0000002ba19b7c20 */ /* 0x001fe20008410000 */
[----:B------:R0:W1:Y:S01]  /*dde0*/  MUFU.TANH R156, R159 ;  /* 0x0000009f009c7308 */ /* 0x0000620000002400 */
[----:B--2---:R-:W-:-:S07]  /*ddf0*/  IMAD.MOV.U32 R164, RZ, RZ, R210 ;  /* 0x000000ffffa47224 */ /* 0x004fce00078e00d2 */
[----:B------:R1:W-:Y:S01]  /*de00*/  MUFU.TANH R210, R167 ;  /* 0x000000a700d27308 */ /* 0x0003e20000002400 */
[----:B0-----:R-:W-:Y:S01]  /*de10*/  FMUL.FTZ R159, R172, UR43 ;  /* 0x0000002bac9f7c20 */ /* 0x001fe20008410000 */
[----:B------:R-:W-:Y:S01]  /*de20*/  FMUL.FTZ R172, R180, UR43 ;  /* 0x0000002bb4ac7c20 */ /* 0x000fe20008410000 */
[----:B------:R-:W-:-:S05]  /*de30*/  IMAD.MOV.U32 R180, RZ, RZ, R2 ;  /* 0x000000ffffb47224 */ /* 0x000fca00078e0002 */
[----:B------:R-:W0:Y:S01]  /*de40*/  MUFU.TANH R161, R174 ;  /* 0x000000ae00a17308 */ /* 0x000e220000002400 */
[----:B-1----:R-:W-:Y:S01]  /*de50*/  MOV R167, R156 ;  /* 0x0000009c00a77202 */ /* 0x002fe20000000f00 */
[----:B------:R-:W-:-:S04]  /*de60*/  FMUL.FTZ R156, R168, UR43 ;  /* 0x0000002ba89c7c20 */ /* 0x000fc80008410000 */
[----:B------:R-:W-:Y:S02]  /*de70*/  IMAD.MOV.U32 R169, RZ, RZ, R167 ;  /* 0x000000ffffa97224 */ /* 0x000fe400078e00a7 */
[----:B------:R1:W2:Y:S08]  /*de80*/  MUFU.TANH R15, R158 ;  /* 0x0000009e000f7308 */ /* 0x0002b00000002400 */
[----:B------:R3:W4:Y:S01]  /*de90*/  MUFU.TANH R167, R178 ;  /* 0x000000b200a77308 */ /* 0x0007220000002400 */
[----:B-1----:R-:W-:Y:S01]  /*dea0*/  FMUL.FTZ R158, R173, UR43 ;  /* 0x0000002bad9e7c20 */ /* 0x002fe20008410000 */
[----:B------:R-:W-:Y:S01]  /*deb0*/  FMUL.FTZ R173, R181, UR43 ;  /* 0x0000002bb5ad7c20 */ /* 0x000fe20008410000 */
[----:B------:R-:W-:Y:S01]  /*dec0*/  FMUL.FTZ R181, R183, UR43 ;  /* 0x0000002bb7b57c20 */ /* 0x000fe20008410000 */
[----:B------:R-:W-:-:S02]  /*ded0*/  IMAD.MOV.U32 R183, RZ, RZ, R160 ;  /* 0x000000ffffb77224 */ /* 0x000fc400078e00a0 */
[----:B------:R-:W-:Y:S01]  /*dee0*/  FMUL.FTZ R160, R184, UR43 ;  /* 0x0000002bb8a07c20 */ /* 0x000fe20008410000 */
[----:B0-----:R-:W-:Y:S02]  /*def0*/  IMAD.MOV.U32 R184, RZ, RZ, R161 ;  /* 0x000000ffffb87224 */ /* 0x001fe400078e00a1 */
[----:B------:R-:W-:Y:S01]  /*df00*/  FMUL.FTZ R161, R185, UR43 ;  /* 0x0000002bb9a17c20 */ /* 0x000fe20008410000 */
[----:B------:R-:W-:Y:S01]  /*df10*/  IMAD.MOV.U32 R185, RZ, RZ, R210 ;  /* 0x000000ffffb97224 */ /* 0x000fe200078e00d2 */
[----:B------:R4:W-:Y:S01]  /*df20*/  MUFU.TANH R2, R182 ;  /* 0x000000b600027308 */ /* 0x0009e20000002400 */
[----:B--2---:R-:W-:Y:S01]  /*df30*/  IMAD.MOV.U32 R168, RZ, RZ, R15 ;  /* 0x000000ffffa87224 */ /* 0x004fe200078e000f */
[----:B------:R-:W2:Y:S01]  /*df40*/  LDL R210, [R1+0xbc] ;  /* 0x0000bc0001d27983 */ /* 0x000ea20000100800 */
[----:B------:R-:W-:Y:S01]  /*df50*/  FMUL.FTZ R175, R187, UR43 ;  /* 0x0000002bbbaf7c20 */ /* 0x000fe20008410000 */
[----:B---3--:R-:W-:Y:S02]  /*df60*/  IMAD.MOV.U32 R178, RZ, RZ, R4 ;  /* 0x000000ffffb27224 */ /* 0x008fe400078e0004 */
[----:B------:R-:W-:-:S02]  /*df70*/  IMAD.MOV.U32 R177, RZ, RZ, R168 ;  /* 0x000000ffffb17224 */ /* 0x000fc400078e00a8 */
[----:B------:R-:W-:Y:S01]  /*df80*/  FMUL.FTZ R168, R188, UR43 ;  /* 0x0000002bbca87c20 */ /* 0x000fe20008410000 */
[----:B------:R0:W1:Y:S01]  /*df90*/  MUFU.TANH R15, R170 ;  /* 0x000000aa000f7308 */ /* 0x0000620000002400 */
[----:B----4-:R-:W-:Y:S02]  /*dfa0*/  IMAD.MOV.U32 R182, RZ, RZ, R167 ;  /* 0x000000ffffb67224 */ /* 0x010fe400078e00a7 */
[----:B------:R-:W-:Y:S01]  /*dfb0*/  FMUL.FTZ R167, R189, UR43 ;  /* 0x0000002bbda77c20 */ /* 0x000fe20008410000 */
[----:B------:R-:W3:Y:S04]  /*dfc0*/  LDL R188, [R1+0x90] ;  /* 0x0000900001bc7983 */ /* 0x000ee80000100800 */
[----:B------:R-:W3:Y:S01]  /*dfd0*/  LDL R189, [R1+0xac] ;  /* 0x0000ac0001bd7983 */ /* 0x000ee20000100800 */
[----:B------:R-:W4:Y:S01]  /*dfe0*/  MUFU.TANH R229, R229 ;  /* 0x000000e500e57308 */ /* 0x000f220000002400 */
[----:B0-----:R-:W-:Y:S01]  /*dff0*/  FMUL.FTZ R170, R176, UR43 ;  /* 0x0000002bb0aa7c20 */ /* 0x001fe20008410000 */
[----:B------:R-:W-:Y:S01]  /*e000*/  FMUL.FTZ R176, R186, UR43 ;  /* 0x0000002bbab07c20 */ /* 0x000fe20008410000 */
[----:B------:R-:W0:Y:S01]  /*e010*/  SHFL.IDX PT, R174, R209, RZ, 0x1c1f ;  /* 0x001c1fffd1ae7589 */ /* 0x000e2200000e0000 */
[----:B------:R-:W-:-:S02]  /*e020*/  IMAD.MOV.U32 R186, RZ, RZ, R163 ;  /* 0x000000ffffba7224 */ /* 0x000fc400078e00a3 */
[----:B------:R-:W-:Y:S02]  /*e030*/  IMAD.MOV.U32 R163, RZ, RZ, -0x60 ;  /* 0xffffffa0ffa37424 */ /* 0x000fe400078e00ff */
[----:B------:R-:W4:Y:S01]  /*e040*/  MUFU.TANH R208, R208 ;  /* 0x000000d000d07308 */ /* 0x000f220000002400 */
[----:B-1----:R-:W-:Y:S02]  /*e050*/  IMAD.MOV.U32 R187, RZ, RZ, R15 ;  /* 0x000000ffffbb7224 */ /* 0x002fe400078e000f */
[----:B------:R1:W4:Y:S01]  /*e060*/  SHFL.IDX PT, R15, R209, 0x1, 0x1c1f ;  /* 0x003c1f00d10f7f89 */ /* 0x00032200000e0000 */
[----:B------:R-:W-:-:S04]  /*e070*/  IMAD R163, R13, R163, 0x1 ;  /* 0x000000010da37424 */ /* 0x000fc800078e02a3 */
[----:B------:R-:W4:Y:S08]  /*e080*/  MUFU.TANH R153, R153 ;  /* 0x0000009900997308 */ /* 0x000f300000002400 */
[----:B------:R-:W4:Y:S08]  /*e090*/  MUFU.TANH R154, R154 ;  /* 0x0000009a009a7308 */ /* 0x000f300000002400 */
[----:B------:R-:W4:Y:S08]  /*e0a0*/  MUFU.TANH R152, R152 ;  /* 0x0000009800987308 */ /* 0x000f300000002400 */
[----:B------:R-:W4:Y:S08]  /*e0b0*/  MUFU.TANH R155, R155 ;  /* 0x0000009b009b7308 */ /* 0x000f300000002400 */
[----:B------:R-:W4:Y:S08]  /*e0c0*/  MUFU.TANH R162, R162 ;  /* 0x000000a200a27308 */ /* 0x000f300000002400 */
[----:B------:R-:W4:Y:S08]  /*e0d0*/  MUFU.TANH R165, R165 ;  /* 0x000000a500a57308 */ /* 0x000f300000002400 */
[----:B------:R-:W4:Y:S08]  /*e0e0*/  MUFU.TANH R156, R156 ;  /* 0x0000009c009c7308 */ /* 0x000f300000002400 */
[----:B------:R-:W4:Y:S08]  /*e0f0*/  MUFU.TANH R157, R157 ;  /* 0x0000009d009d7308 */ /* 0x000f300000002400 */
[----:B------:R-:W4:Y:S01]  /*e100*/  MUFU.TANH R159, R159 ;  /* 0x0000009f009f7308 */ /* 0x000f220000002400 */
[----:B------:R-:W-:-:S07]  /*e110*/  FMUL.FTZ R228, R192, UR43 ;  /* 0x0000002bc0e47c20 */ /* 0x000fce0008410000 */
[----:B------:R-:W4:Y:S08]  /*e120*/  MUFU.TANH R158, R158 ;  /* 0x0000009e009e7308 */ /* 0x000f300000002400 */
[----:B------:R-:W4:Y:S08]  /*e130*/  MUFU.TANH R170, R170 ;  /* 0x000000aa00aa7308 */ /* 0x000f300000002400 */
[----:B------:R-:W4:Y:S08]  /*e140*/  MUFU.TANH R171, R171 ;  /* 0x000000ab00ab7308 */ /* 0x000f300000002400 */
[----:B------:R-:W4:Y:S08]  /*e150*/  MUFU.TANH R172, R172 ;  /* 0x000000ac00ac7308 */ /* 0x000f300000002400 */
[----:B------:R0:W-:Y:S01]  /*e160*/  MUFU.TANH R4, R179 ;  /* 0x000000b300047308 */ /* 0x0001e20000002400 */
[----:B-1----:R-:W-:-:S07]  /*e170*/  MOV R209, R178 ;  /* 0x000000b200d17202 */ /* 0x002fce0000000f00 */
[----:B------:R-:W1:Y:S01]  /*e180*/  MUFU.TANH R173, R173 ;  /* 0x000000ad00ad7308 */ /* 0x000e620000002400 */
[----:B0-----:R-:W-:Y:S02]  /*e190*/  IMAD.MOV.U32 R179, RZ, RZ, R211 ;  /* 0x000000ffffb37224 */ /* 0x001fe400078e00d3 */
[----:B------:R-:W-:-:S05]  /*e1a0*/  FMUL.FTZ R211, R193, UR43 ;  /* 0x0000002bc1d37c20 */ /* 0x000fca0008410000 */
[----:B------:R-:W0:Y:S01]  /*e1b0*/  MUFU.TANH R160, R160 ;  /* 0x000000a000a07308 */ /* 0x000e220000002400 */
[----:B------:R-:W-:-:S07]  /*e1c0*/  IMAD.MOV.U32 R193, RZ, RZ, R179 ;  /* 0x000000ffffc17224 */ /* 0x000fce00078e00b3 */
[----:B------:R-:W0:Y:S08]  /*e1d0*/  MUFU.TANH R161, R161 ;  /* 0x000000a100a17308 */ /* 0x000e300000002400 */
[----:B------:R-:W0:Y:S08]  /*e1e0*/  MUFU.TANH R168, R168 ;  /* 0x000000a800a87308 */ /* 0x000e300000002400 */
[----:B------:R-:W0:Y:S08]  /*e1f0*/  MUFU.TANH R167, R167 ;  /* 0x000000a700a77308 */ /* 0x000e300000002400 */
[----:B------:R-:W0:Y:S08]  /*e200*/  MUFU.TANH R228, R228 ;  /* 0x000000e400e47308 */ /* 0x000e300000002400 */
[----:B------:R-:W0:Y:S08]  /*e210*/  MUFU.TANH R211, R211 ;  /* 0x000000d300d37308 */ /* 0x000e300000002400 */
[----:B------:R-:W-:Y:S08]  /*e220*/  MUFU.TANH R181, R181 ;  /* 0x000000b500b57308 */ /* 0x000ff00000002400 */
[----:B------:R-:W-:Y:S08]  /*e230*/  MUFU.TANH R176, R176 ;  /* 0x000000b000b07308 */ /* 0x000ff00000002400 */
[----:B------:R-:W-:Y:S01]  /*e240*/  MUFU.TANH R175, R175 ;  /* 0x000000af00af7308 */ /* 0x000fe20000002400 */
[----:B--2---:R-:W-:-:S02]  /*e250*/  IMAD R163, R210, -0x2, R163 ;  /* 0xfffffffed2a37824 */ /* 0x004fc400078e02a3 */
[----:B------:R-:W-:Y:S01]  /*e260*/  FMUL.FTZ R210, R196, UR43 ;  /* 0x0000002bc4d27c20 */ /* 0x000fe20008410000 */
[----:B------:R-:W-:Y:S02]  /*e270*/  IMAD.MOV.U32 R196, RZ, RZ, R169 ;  /* 0x000000ffffc47224 */ /* 0x000fe400078e00a9 */
[----:B------:R-:W-:Y:S01]  /*e280*/  FMUL.FTZ R169, R197, UR43 ;  /* 0x0000002bc5a97c20 */ /* 0x000fe20008410000 */
[----:B---3--:R-:W-:-:S05]  /*e290*/  IADD3 R163, -R188, R163, R189 ;  /* 0x000000a3bca37210 */ /* 0x008fca0007ffe1bd */
[----:B------:R-:W-:Y:S02]  /*e2a0*/  IMAD.IADD R174, R163, 0x1, R174 ;  /* 0x00000001a3ae7824 */ /* 0x000fe400078e02ae */
[----:B------:R-:W-:Y:S02]  /*e2b0*/  IMAD.MOV.U32 R197, RZ, RZ, R177 ;  /* 0x000000ffffc57224 */ /* 0x000fe400078e00b1 */
[----:B------:R-:W-:Y:S01]  /*e2c0*/  FMUL.FTZ R177, R190, UR43 ;  /* 0x0000002bbeb17c20 */ /* 0x000fe20008410000 */
[C---:B------:R-:W-:Y:S02]  /*e2d0*/  ISETP.GT.AND P2, PT, R174.reuse, RZ, PT ;  /* 0x000000ffae00720c */ /* 0x040fe40003f44270 */
[C---:B------:R-:W-:Y:S02]  /*e2e0*/  ISETP.GT.AND P3, PT, R174.reuse, 0x1, PT ;  /* 0x00000001ae00780c */ /* 0x040fe40003f64270 */
[C---:B------:R-:W-:Y:S01]  /*e2f0*/  ISETP.GT.AND P4, PT, R174.reuse, 0x8, PT ;  /* 0x00000008ae00780c */ /* 0x040fe20003f84270 */
[----:B------:R-:W-:Y:S01]  /*e300*/  IMAD.MOV.U32 R190, RZ, RZ, R164 ;  /* 0x000000ffffbe7224 */ /* 0x000fe200078e00a4 */
[----:B----4-:R-:W-:Y:S01]  /*e310*/  FSEL R164, R229, -INF , P2 ;  /* 0xff800000e5a47808 */ /* 0x010fe20001000000 */
[----:B------:R-:W-:Y:S01]  /*e320*/  IMAD.IADD R15, R163, 0x1, R15 ;  /* 0x00000001a30f7824 */ /* 0x000fe200078e020f */
[----:B------:R-:W-:-:S02]  /*e330*/  ISETP.GT.AND P1, PT, R174, 0x9, PT ;  /* 0x00000009ae00780c */ /* 0x000fc40003f24270 */
[----:B------:R-:W-:Y:S02]  /*e340*/  ISETP.GT.AND P2, PT, R174, 0x10, PT ;  /* 0x00000010ae00780c */ /* 0x000fe40003f44270 */
[----:B------:R-:W-:Y:S02]  /*e350*/  FSEL R163, R208, -INF , P3 ;  /* 0xff800000d0a37808 */ /* 0x000fe40001800000 */
[----:B------:R-:W-:Y:S02]  /*e360*/  FSEL R153, R153, -INF , P4 ;  /* 0xff80000099997808 */ /* 0x000fe40002000000 */
[C---:B------:R-:W-:Y:S02]  /*e370*/  ISETP.GT.AND P3, PT, R174.reuse, 0x11, PT ;  /* 0x00000011ae00780c */ /* 0x040fe40003f64270 */
[----:B------:R-:W-:Y:S01]  /*e380*/  ISETP.GT.AND P4, PT, R174, 0x18, PT ;  /* 0x00000018ae00780c */ /* 0x000fe20003f84270 */
[----:B------:R-:W-:Y:S01]  /*e390*/  IMAD.MOV.U32 R208, RZ, RZ, R166 ;  /* 0x000000ffffd07224 */ /* 0x000fe200078e00a6 */
[----:B------:R-:W-:-:S02]  /*e3a0*/  FSEL R154, R154, -INF , P1 ;  /* 0xff8000009a9a7808 */ /* 0x000fc40000800000 */
[----:B------:R-:W-:Y:S02]  /*e3b0*/  FSEL R192, R152, -INF , P2 ;  /* 0xff80000098c07808 */ /* 0x000fe40001000000 */
[C---:B------:R-:W-:Y:S02]  /*e3c0*/  ISETP.GT.AND P1, PT, R174.reuse, 0x19, PT ;  /* 0x00000019ae00780c */ /* 0x040fe40003f24270 */
[----:B------:R-:W-:Y:S02]  /*e3d0*/  ISETP.GT.AND P2, PT, R174, 0x20, PT ;  /* 0x00000020ae00780c */ /* 0x000fe40003f44270 */
[----:B------:R-:W-:Y:S02]  /*e3e0*/  FSEL R166, R155, -INF , P3 ;  /* 0xff8000009ba67808 */ /* 0x000fe40001800000 */
[----:B------:R-:W-:Y:S02]  /*e3f0*/  FSEL R162, R162, -INF , P4 ;  /* 0xff800000a2a27808 */ /* 0x000fe40002000000 */
[----:B------:R-:W-:-:S02]  /*e400*/  ISETP.GT.AND P3, PT, R174, 0x21, PT ;  /* 0x00000021ae00780c */ /* 0x000fc40003f64270 */
[----:B------:R-:W-:Y:S01]  /*e410*/  ISETP.GT.AND P4, PT, R174, 0x28, PT ;  /* 0x00000028ae00780c */ /* 0x000fe20003f84270 */
[----:B------:R-:W2:Y:S01]  /*e420*/  MUFU.TANH R210, R210 ;  /* 0x000000d200d27308 */ /* 0x000ea20000002400 */
[----:B------:R-:W-:Y:S01]  /*e430*/  IMAD.MOV.U32 R189, RZ, RZ, R180 ;  /* 0x000000ffffbd7224 */ /* 0x000fe200078e00b4 */
[----:B------:R-:W-:Y:S02]  /*e440*/  FSEL R165, R165, -INF , P1 ;  /* 0xff800000a5a57808 */ /* 0x000fe40000800000 */
[----:B------:R-:W-:Y:S02]  /*e450*/  FSEL R178, R156, -INF , P2 ;  /* 0xff8000009cb27808 */ /* 0x000fe40001000000 */
[C---:B------:R-:W-:Y:S02]  /*e460*/  ISETP.GT.AND P1, PT, R174.reuse, 0x29, PT ;  /* 0x00000029ae00780c */ /* 0x040fe40003f24270 */
[----:B------:R-:W-:Y:S02]  /*e470*/  ISETP.GT.AND P2, PT, R174, 0x30, PT ;  /* 0x00000030ae00780c */ /* 0x000fe40003f44270 */
[----:B------:R-:W-:-:S02]  /*e480*/  FSEL R179, R157, -INF , P3 ;  /* 0xff8000009db37808 */ /* 0x000fc40001800000 */
[----:B------:R-:W-:Y:S01]  /*e490*/  FSEL R180, R159, -INF , P4 ;  /* 0xff8000009fb47808 */ /* 0x000fe20002000000 */
[----:B------:R-:W3:Y:S01]  /*e4a0*/  MUFU.TANH R169, R169 ;  /* 0x000000a900a97308 */ /* 0x000ee20000002400 */
[C---:B------:R-:W-:Y:S02]  /*e4b0*/  ISETP.GT.AND P3, PT, R174.reuse, 0x31, PT ;  /* 0x00000031ae00780c */ /* 0x040fe40003f64270 */
[----:B------:R-:W-:Y:S01]  /*e4c0*/  ISETP.GT.AND P4, PT, R174, 0x38, PT ;  /* 0x00000038ae00780c */ /* 0x000fe20003f84270 */
[----:B------:R-:W-:Y:S01]  /*e4d0*/  IMAD.MOV.U32 R188, RZ, RZ, R185 ;  /* 0x000000ffffbc7224 */ /* 0x000fe200078e00b9 */
[----:B------:R-:W-:Y:S02]  /*e4e0*/  FSEL R185, R158, -INF , P1 ;  /* 0xff8000009eb97808 */ /* 0x000fe40000800000 */
[----:B------:R-:W-:Y:S02]  /*e4f0*/  FSEL R170, R170, -INF , P2 ;  /* 0xff800000aaaa7808 */ /* 0x000fe40001000000 */
[----:B------:R-:W-:-:S02]  /*e500*/  ISETP.GT.AND P1, PT, R174, 0x39, PT ;  /* 0x00000039ae00780c */ /* 0x000fc40003f24270 */
[----:B------:R-:W-:Y:S02]  /*e510*/  ISETP.GT.AND P2, PT, R174, 0x40, PT ;  /* 0x00000040ae00780c */ /* 0x000fe40003f44270 */
[----:B------:R-:W-:Y:S02]  /*e520*/  FSEL R171, R171, -INF , P3 ;  /* 0xff800000abab7808 */ /* 0x000fe40001800000 */
[----:B------:R-:W-:Y:S02]  /*e530*/  FSEL R172, R172, -INF , P4 ;  /* 0xff800000acac7808 */ /* 0x000fe40002000000 */
[C---:B------:R-:W-:Y:S02]  /*e540*/  ISETP.GT.AND P3, PT, R174.reuse, 0x41, PT ;  /* 0x00000041ae00780c */ /* 0x040fe40003f64270 */
[----:B------:R-:W-:Y:S02]  /*e550*/  ISETP.GT.AND P4, PT, R174, 0x48, PT ;  /* 0x00000048ae00780c */ /* 0x000fe40003f84270 */
[----:B-1----:R-:W-:-:S02]  /*e560*/  FSEL R173, R173, -INF , P1 ;  /* 0xff800000adad7808 */ /* 0x002fc40000800000 */
[----:B0-----:R-:W-:Y:S02]  /*e570*/  FSEL R159, R160, -INF , P2 ;  /* 0xff800000a09f7808 */ /* 0x001fe40001000000 */
[C---:B------:R-:W-:Y:S02]  /*e580*/  ISETP.GT.AND P1, PT, R174.reuse, 0x49, PT ;  /* 0x00000049ae00780c */ /* 0x040fe40003f24270 */
[----:B------:R-:W-:Y:S02]  /*e590*/  ISETP.GT.AND P2, PT, R174, 0x50, PT ;  /* 0x00000050ae00780c */ /* 0x000fe40003f44270 */
[----:B------:R-:W-:Y:S02]  /*e5a0*/  FSEL R157, R161, -INF , P3 ;  /* 0xff800000a19d7808 */ /* 0x000fe40001800000 */
[----:B------:R-:W-:Y:S02]  /*e5b0*/  FSEL R156, R168, -INF , P4 ;  /* 0xff800000a89c7808 */ /* 0x000fe40002000000 */
[----:B------:R-:W-:-:S02]  /*e5c0*/  ISETP.GT.AND P3, PT, R174, 0x51, PT ;  /* 0x00000051ae00780c */ /* 0x000fc40003f64270 */
[----:B------:R-:W-:Y:S02]  /*e5d0*/  ISETP.GT.AND P4, PT, R174, 0x58, PT ;  /* 0x00000058ae00780c */ /* 0x000fe40003f84270 */
[----:B------:R-:W-:Y:S02]  /*e5e0*/  FSEL R158, R167, -INF , P1 ;  /* 0xff800000a79e7808 */ /* 0x000fe40000800000 */
[----:B------:R-:W-:Y:S02]  /*e5f0*/  FSEL R228, R228, -INF , P2 ;  /* 0xff800000e4e47808 */ /* 0x000fe40001000000 */
[----:B------:R-:W-:Y:S02]  /*e600*/  ISETP.GT.AND P1, PT, R174, 0x59, PT ;  /* 0x00000059ae00780c */ /* 0x000fe40003f24270 */
[----:B------:R-:W-:Y:S02]  /*e610*/  ISETP.GT.AND P2, PT, R15, RZ, PT ;  /* 0x000000ff0f00720c */ /* 0x000fe40003f44270 */
[----:B------:R-:W-:-:S02]  /*e620*/  FSEL R211, R211, -INF , P3 ;  /* 0xff800000d3d37808 */ /* 0x000fc40001800000 */
[----:B--2---:R-:W-:Y:S02]  /*e630*/  FSEL R210, R210, -INF , P4 ;  /* 0xff800000d2d27808 */ /* 0x004fe40002000000 */
[C---:B------:R-:W-:Y:S02]  /*e640*/  ISETP.GT.AND P3, PT, R15.reuse, 0x1, PT ;  /* 0x000000010f00780c */ /* 0x040fe40003f64270 */
[----:B------:R-:W-:Y:S02]  /*e650*/  ISETP.GT.AND P4, PT, R15, 0x8, PT ;  /* 0x000000080f00780c */ /* 0x000fe40003f84270 */
[----:B---3--:R-:W-:Y:S02]  /*e660*/  FSEL R155, R169, -INF , P1 ;  /* 0xff800000a99b7808 */ /* 0x008fe40000800000 */
[----:B------:R-:W-:Y:S02]  /*e670*/  FSEL R160, R208, -INF , P2 ;  /* 0xff800000d0a07808 */ /* 0x000fe40001000000 */
[----:B------:R-:W-:-:S02]  /*e680*/  ISETP.GT.AND P1, PT, R15, 0x9, PT ;  /* 0x000000090f00780c */ /* 0x000fc40003f24270 */
[----:B------:R-:W-:Y:S02]  /*e690*/  ISETP.GT.AND P2, PT, R15, 0x10, PT ;  /* 0x000000100f00780c */ /* 0x000fe40003f44270 */
[----:B------:R-:W-:Y:S02]  /*e6a0*/  FSEL R161, R190, -INF , P3 ;  /* 0xff800000bea17808 */ /* 0x000fe40001800000 */
[----:B------:R-:W-:Y:S02]  /*e6b0*/  FSEL R168, R197, -INF , P4 ;  /* 0xff800000c5a87808 */ /* 0x000fe40002000000 */
[C---:B------:R-:W-:Y:S02]  /*e6c0*/  ISETP.GT.AND P3, PT, R15.reuse, 0x11, PT ;  /* 0x000000110f00780c */ /* 0x040fe40003f64270 */
[----:B------:R-:W-:Y:S01]  /*e6d0*/  ISETP.GT.AND P4, PT, R15, 0x18, PT ;  /* 0x000000180f00780c */ /* 0x000fe20003f84270 */
[----:B------:R-:W0:Y:S01]  /*e6e0*/  MUFU.TANH R177, R177 ;  /* 0x000000b100b17308 */ /* 0x000e220000002400 */
[----:B------:R-:W-:-:S02]  /*e6f0*/  FSEL R196, R196, -INF , P1 ;  /* 0xff800000c4c47808 */ /* 0x000fc40000800000 */
[----:B------:R-:W-:Y:S02]  /*e700*/  FSEL R209, R209, -INF , P2 ;  /* 0xff800000d1d17808 */ /* 0x000fe40001000000 */
        /* <DEDUP_REMOVED lines=9> */
[----:B------:R-:W-:Y:S02]  /*e7a0*/  FSEL R189, R186, -INF , P3 ;  /* 0xff800000babd7808 */ /* 0x000fe40001800000 */
[----:B------:R-:W-:-:S02]  /*e7b0*/  FSEL R187, R184, -INF , P4 ;  /* 0xff800000b8bb7808 */ /* 0x000fc40002000000 */
[C---:B------:R-:W-:Y:S02]  /*e7c0*/  ISETP.GT.AND P2, PT, R15.reuse, 0x30, PT ;  /* 0x000000300f00780c */ /* 0x040fe40003f44270 */
[C---:B------:R-:W-:Y:S02]  /*e7d0*/  ISETP.GT.AND P3, PT, R15.reuse, 0x31, PT ;  /* 0x000000310f00780c */ /* 0x040fe40003f64270 */
[----:B------:R-:W-:Y:S02]  /*e7e0*/  ISETP.GT.AND P4, PT, R15, 0x38, PT ;  /* 0x000000380f00780c */ /* 0x000fe40003f84270 */
[----:B------:R-:W-:Y:S02]  /*e7f0*/  FSEL R186, R183, -INF , P1 ;  /* 0xff800000b7ba7808 */ /* 0x000fe40000800000 */
[----:B------:R-:W-:Y:S02]  /*e800*/  FSEL R182, R182, -INF , P2 ;  /* 0xff800000b6b67808 */ /* 0x000fe40001000000 */
[----:B------:R-:W-:-:S02]  /*e810*/  FSEL R183, R4, -INF , P3 ;  /* 0xff80000004b77808 */ /* 0x000fc40001800000 */
[----:B------:R-:W-:Y:S01]  /*e820*/  FSEL R184, R2, -INF , P4 ;  /* 0xff80000002b87808 */ /* 0x000fe20002000000 */
[----:B------:R-:W-:Y:S01]  /*e830*/  UMOV UR46, UR45 ;  /* 0x0000002d002e7c82 */ /* 0x000fe20008000000 */
[----:B------:R-:W-:Y:S01]  /*e840*/  ISETP.GT.AND P1, PT, R15, 0x39, PT ;  /* 0x000000390f00780c */ /* 0x000fe20003f24270 */
[----:B------:R-:W-:Y:S01]  /*e850*/  FMUL.FTZ R191, R191, UR43 ;  /* 0x0000002bbfbf7c20 */ /* 0x000fe20008410000 */
[C---:B------:R-:W-:Y:S01]  /*e860*/  ISETP.GT.AND P2, PT, R15.reuse, 0x40, PT ;  /* 0x000000400f00780c */ /* 0x040fe20003f44270 */
[----:B------:R-:W-:Y:S01]  /*e870*/  FMUL.FTZ R194, R194, UR43 ;  /* 0x0000002bc2c27c20 */ /* 0x000fe20008410000 */
[C---:B------:R-:W-:Y:S01]  /*e880*/  ISETP.GT.AND P3, PT, R15.reuse, 0x41, PT ;  /* 0x000000410f00780c */ /* 0x040fe20003f64270 */
[----:B------:R1:W5:Y:S01]  /*e890*/  LDL.LU R4, [R1+0xe0] ;  /* 0x0000e00001047983 */ /* 0x0003620000300800 */
[----:B------:R-:W-:Y:S02]  /*e8a0*/  ISETP.GT.AND P4, PT, R15, 0x48, PT ;  /* 0x000000480f00780c */ /* 0x000fe40003f84270 */
[----:B------:R-:W-:-:S02]  /*e8b0*/  FSEL R181, R181, -INF , P1 ;  /* 0xff800000b5b57808 */ /* 0x000fc40000800000 */
[----:B------:R-:W-:Y:S01]  /*e8c0*/  ISETP.GT.AND P5, PT, R15, 0x59, PT ;  /* 0x000000590f00780c */ /* 0x000fe20003fa4270 */
[----:B------:R2:W-:Y:S01]  /*e8d0*/  MUFU.TANH R169, R191 ;  /* 0x000000bf00a97308 */ /* 0x0005e20000002400 */
[----:B------:R-:W-:Y:S01]  /*e8e0*/  FSEL R174, R176, -INF , P2 ;  /* 0xff800000b0ae7808 */ /* 0x000fe20001000000 */
[----:B------:R1:W5:Y:S01]  /*e8f0*/  LDL.LU R2, [R1+0xd8] ;  /* 0x0000d80001027983 */ /* 0x0003620000300800 */
[----:B------:R-:W-:Y:S02]  /*e900*/  FSEL R175, R175, -INF , P3 ;  /* 0xff800000afaf7808 */ /* 0x000fe40001800000 */
[----:B0-----:R-:W-:Y:S02]  /*e910*/  FSEL R177, R177, -INF , P4 ;  /* 0xff800000b1b17808 */ /* 0x001fe40002000000 */
[C---:B------:R-:W-:Y:S02]  /*e920*/  ISETP.GT.AND P1, PT, R15.reuse, 0x49, PT ;  /* 0x000000490f00780c */ /* 0x040fe40003f24270 */
[----:B------:R-:W-:-:S02]  /*e930*/  ISETP.GT.AND P2, PT, R15, 0x50, PT ;  /* 0x000000500f00780c */ /* 0x000fc40003f44270 */
[C---:B------:R-:W-:Y:S02]  /*e940*/  ISETP.GT.AND P3, PT, R15.reuse, 0x51, PT ;  /* 0x000000510f00780c */ /* 0x040fe40003f64270 */
[----:B------:R-:W-:Y:S02]  /*e950*/  ISETP.GT.AND P4, PT, R15, 0x58, PT ;  /* 0x000000580f00780c */ /* 0x000fe40003f84270 */
        /* <DEDUP_REMOVED lines=24> */
[----:B------:R-:W0:Y:S02]  /*eae0*/  SHFL.BFLY PT, R152, R15, 0x2, 0x1f ;  /* 0x0c401f000f987f89 */ /* 0x000e2400000e0000 */
[----:B0-----:R-:W-:-:S05]  /*eaf0*/  FMNMX.FTZ R15, R15, R152, !PT ;  /* 0x000000980f0f7209 */ /* 0x001fca0007810000 */
[----:B------:R-:W0:Y:S02]  /*eb00*/  SHFL.BFLY PT, R152, R15, 0x1, 0x1f ;  /* 0x0c201f000f987f89 */ /* 0x000e2400000e0000 */
[----:B0-----:R-:W-:-:S04]  /*eb10*/  FMNMX.FTZ R15, R15, R152, !PT ;  /* 0x000000980f0f7209 */ /* 0x001fc80007810000 */
[----:B------:R-:W-:-:S04]  /*eb20*/  FSETP.NEU.FTZ.AND P6, PT, R15, -INF , PT ;  /* 0xff8000000f00780b */ /* 0x000fc80003fdd000 */
[----:B------:R-:W-:-:S05]  /*eb30*/  FSEL R152, R15, RZ, P6 ;  /* 0x000000ff0f987208 */ /* 0x000fca0003000000 */
[----:B------:R-:W-:Y:S01]  /*eb40*/  FADD.FTZ R152, -R152, R21 ;  /* 0x0000001598987221 */ /* 0x000fe20000010100 */
[----:B------:R-:W-:-:S05]  /*eb50*/  FMUL.FTZ R21, R15, UR46 ;  /* 0x0000002e0f157c20 */ /* 0x000fca0008410000 */
[----:B------:R-:W-:Y:S01]  /*eb60*/  FSEL R21, R21, RZ, P6 ;  /* 0x000000ff15157208 */ /* 0x000fe20003000000 */
[----:B------:R-:W-:-:S04]  /*eb70*/  FMUL.FTZ R152, R152, UR46 ;  /* 0x0000002e98987c20 */ /* 0x000fc80008410000 */
[--C-:B------:R-:W-:Y:S01]  /*eb80*/  FFMA.FTZ R164, R164, UR46, -R21.reuse ;  /* 0x0000002ea4a47c23 */ /* 0x100fe20008010815 */
[--C-:B------:R-:W-:Y:S01]  /*eb90*/  FFMA.FTZ R163, R163, UR46, -R21.reuse ;  /* 0x0000002ea3a37c23 */ /* 0x100fe20008010815 */
[--C-:B------:R-:W-:Y:S01]  /*eba0*/  FFMA.FTZ R153, R153, UR46, -R21.reuse ;  /* 0x0000002e99997c23 */ /* 0x100fe20008010815 */
[--C-:B------:R-:W-:Y:S01]  /*ebb0*/  FFMA.FTZ R154, R154, UR46, -R21.reuse ;  /* 0x0000002e9a9a7c23 */ /* 0x100fe20008010815 */
[--C-:B------:R-:W-:Y:S01]  /*ebc0*/  FFMA.FTZ R192, R192, UR46, -R21.reuse ;  /* 0x0000002ec0c07c23 */ /* 0x100fe20008010815 */
[--C-:B------:R-:W-:Y:S01]  /*ebd0*/  FFMA.FTZ R166, R166, UR46, -R21.reuse ;  /* 0x0000002ea6a67c23 */ /* 0x100fe20008010815 */
[--C-:B------:R-:W-:Y:S01]  /*ebe0*/  FFMA.FTZ R162, R162, UR46, -R21.reuse ;  /* 0x0000002ea2a27c23 */ /* 0x100fe20008010815 */
[--C-:B--2---:R-:W-:Y:S01]  /*ebf0*/  FFMA.FTZ R191, R165, UR46, -R21.reuse ;  /* 0x0000002ea5bf7c23 */ /* 0x104fe20008010815 */
        /* <DEDUP_REMOVED lines=16> */
[----:B------:R-:W-:Y:S08]  /*ed00*/  MUFU.EX2 R164, R164 ;  /* 0x000000a400a47308 */ /* 0x000ff00000000800 */
[----:B------:R-:W0:Y:S08]  /*ed10*/  MUFU.EX2 R155, R152 ;  /* 0x00000098009b7308 */ /* 0x000e300000000800 */
[----:B------:R-:W2:Y:S08]  /*ed20*/  MUFU.EX2 R152, R163 ;  /* 0x000000a300987308 */ /* 0x000eb00000000800 */
[----:B------:R-:W3:Y:S01]  /*ed30*/  MUFU.EX2 R153, R153 ;  /* 0x0000009900997308 */ /* 0x000ee20000000800 */
[----:B0-----:R-:W-:-:S07]  /*ed40*/  FFMA.FTZ R3, R155, R3, R164 ;  /* 0x000000039b037223 */ /* 0x001fce00000100a4 */
[----:B------:R-:W0:Y:S01]  /*ed50*/  MUFU.EX2 R154, R154 ;  /* 0x0000009a009a7308 */ /* 0x000e220000000800 */
[----:B--2---:R-:W-:-:S04]  /*ed60*/  FADD.FTZ R3, R152, R3 ;  /* 0x0000000398037221 */ /* 0x004fc80000010000 */
[----:B---3--:R-:W-:-:S04]  /*ed70*/  FADD.FTZ R3, R153, R3 ;  /* 0x0000000399037221 */ /* 0x008fc80000010000 */
[----:B0-----:R-:W-:Y:S01]  /*ed80*/  FADD.FTZ R188, R154, R3 ;  /* 0x000000039abc7221 */ /* 0x001fe20000010000 */
        /* <DEDUP_REMOVED lines=11> */
[----:B------:R-:W-:Y:S02]  /*ee40*/  F2FP.BF16.F32.PACK_AB R154, R154, R153 ;  /* 0x000000999a9a723e */ /* 0x000fe400000010ff */
[----:B------:R-:W-:-:S04]  /*ee50*/  FMNMX.FTZ R153, R186, R3, !PT ;  /* 0x00000003ba997209 */ /* 0x000fc80007810000 */
[----:B------:R-:W-:-:S04]  /*ee60*/  FMNMX.FTZ R153, R182, R153, !PT ;  /* 0x00000099b6997209 */ /* 0x000fc80007810000 */
[----:B------:R-:W-:Y:S01]  /*ee70*/  FMNMX.FTZ R153, R183, R153, !PT ;  /* 0x00000099b7997209 */ /* 0x000fe20007810000 */
[----:B------:R-:W-:-:S03]  /*ee80*/  FMUL.FTZ R163, R195, UR43 ;  /* 0x0000002bc3a37c20 */ /* 0x000fc60008410000 */
[----:B------:R-:W-:Y:S01]  /*ee90*/  FMNMX.FTZ R153, R184, R153, !PT ;  /* 0x00000099b8997209 */ /* 0x000fe20007810000 */
[----:B------:R-:W0:Y:S01]  /*eea0*/  MUFU.TANH R3, R194 ;  /* 0x000000c200037308 */ /* 0x000e220000002400 */
[----:B------:R-:W-:Y:S01]  /*eeb0*/  F2FP.BF16.F32.PACK_AB R152, R152, R164 ;  /* 0x000000a49898723e */ /* 0x000fe200000010ff */
[----:B------:R-:W-:Y:S01]  /*eec0*/  FMUL.FTZ R164, R198, UR43 ;  /* 0x0000002bc6a47c20 */ /* 0x000fe20008410000 */
[----:B------:R-:W-:Y:S01]  /*eed0*/  FMNMX.FTZ R153, R181, R153, !PT ;  /* 0x00000099b5997209 */ /* 0x000fe20007810000 */
[----:B------:R-:W-:-:S03]  /*eee0*/  FMUL.FTZ R165, R199, UR43 ;  /* 0x0000002bc7a57c20 */ /* 0x000fc60008410000 */
[----:B------:R-:W-:Y:S01]  /*eef0*/  FMNMX.FTZ R153, R174, R153, !PT ;  /* 0x00000099ae997209 */ /* 0x000fe20007810000 */
[----:B------:R-:W2:Y:S03]  /*ef00*/  MUFU.TANH R163, R163 ;  /* 0x000000a300a37308 */ /* 0x000ea60000002400 */
[----:B------:R-:W-:-:S05]  /*ef10*/  FMNMX.FTZ R153, R175, R153, !PT ;  /* 0x00000099af997209 */ /* 0x000fca0007810000 */
[----:B------:R-:W3:Y:S01]  /*ef20*/  MUFU.TANH R164, R164 ;  /* 0x000000a400a47308 */ /* 0x000ee20000002400 */
[----:B------:R-:W-:Y:S02]  /*ef30*/  FSEL R169, R169, -INF , P1 ;  /* 0xff800000a9a97808 */ /* 0x000fe40000800000 */
[----:B------:R-:W-:-:S05]  /*ef40*/  FMNMX.FTZ R153, R177, R153, !PT ;  /* 0x00000099b1997209 */ /* 0x000fca0007810000 */
[----:B------:R-:W4:Y:S01]  /*ef50*/  MUFU.TANH R165, R165 ;  /* 0x000000a500a57308 */ /* 0x000f220000002400 */
[----:B0-----:R-:W-:Y:S02]  /*ef60*/  FSEL R3, R3, -INF , P2 ;  /* 0xff80000003037808 */ /* 0x001fe40001000000 */
[----:B------:R-:W-:Y:S02]  /*ef70*/  FMNMX.FTZ R153, R169, R153, !PT ;  /* 0x00000099a9997209 */ /* 0x000fe40007810000 */
[----:B--2---:R-:W-:Y:S02]  /*ef80*/  FSEL R163, R163, -INF , P3 ;  /* 0xff800000a3a37808 */ /* 0x004fe40001800000 */
[----:B------:R-:W-:Y:S02]  /*ef90*/  FMNMX.FTZ R153, R3, R153, !PT ;  /* 0x0000009903997209 */ /* 0x000fe40007810000 */
[----:B---3--:R-:W-:Y:S02]  /*efa0*/  FSEL R164, R164, -INF , P4 ;  /* 0xff800000a4a47808 */ /* 0x008fe40002000000 */
[----:B------:R-:W-:-:S04]  /*efb0*/  FMNMX.FTZ R153, R163, R153, !PT ;  /* 0x00000099a3997209 */ /* 0x000fc80007810000 */
[----:B------:R-:W-:Y:S02]  /*efc0*/  FMNMX.FTZ R153, R164, R153, !PT ;  /* 0x00000099a4997209 */ /* 0x000fe40007810000 */
[----:B----4-:R-:W-:-:S04]  /*efd0*/  FSEL R165, R165, -INF , P5 ;  /* 0xff800000a5a57808 */ /* 0x010fc80002800000 */
[----:B------:R-:W-:-:S05]  /*efe0*/  FMNMX.FTZ R153, R165, R153, !PT ;  /* 0x00000099a5997209 */ /* 0x000fca0007810000 */
[----:B------:R-:W0:Y:S02]  /*eff0*/  SHFL.BFLY PT, R167, R153, 0x2, 0x1f ;  /* 0x0c401f0099a77f89 */ /* 0x000e2400000e0000 */
[----:B0-----:R-:W-:-:S05]  /*f000*/  FMNMX.FTZ R167, R153, R167, !PT ;  /* 0x000000a799a77209 */ /* 0x001fca0007810000 */
[----:B------:R-:W0:Y:S01]  /*f010*/  SHFL.BFLY PT, R176, R167, 0x1, 0x1f ;  /* 0x0c201f00a7b07f89 */ /* 0x000e2200000e0000 */
[----:B------:R-:W2:Y:S01]  /*f020*/  S2R R198, SR_TID.X ;  /* 0x0000000000c67919 */ /* 0x000ea20000002100 */
[----:B0-----:R-:W-:-:S04]  /*f030*/  FMNMX.FTZ R176, R167, R176, !PT ;  /* 0x000000b0a7b07209 */ /* 0x001fc80007810000 */
[C---:B------:R-:W-:Y:S01]  /*f040*/  FSETP.NEU.FTZ.AND P1, PT, R176.reuse, -INF , PT ;  /* 0xff800000b000780b */ /* 0x040fe20003f3d000 */
[----:B------:R-:W-:-:S03]  /*f050*/  FMUL.FTZ R167, R176, UR46 ;  /* 0x0000002eb0a77c20 */ /* 0x000fc60008410000 */
[----:B------:R-:W-:Y:S02]  /*f060*/  FSEL R153, R176, RZ, P1 ;  /* 0x000000ffb0997208 */ /* 0x000fe40000800000 */
[----:B------:R-:W-:-:S03]  /*f070*/  FSEL R167, R167, RZ, P1 ;  /* 0x000000ffa7a77208 */ /* 0x000fc60000800000 */
[----:B------:R-:W-:Y:S02]  /*f080*/  FADD.FTZ R153, -R153, R20 ;  /* 0x0000001499997221 */ /* 0x000fe40000010100 */
[--C-:B------:R-:W-:Y:S02]  /*f090*/  FFMA.FTZ R160, R160, UR46, -R167.reuse ;  /* 0x0000002ea0a07c23 */ /* 0x100fe400080108a7 */
[----:B------:R-:W-:Y:S01]  /*f0a0*/  FMUL.FTZ R153, R153, UR46 ;  /* 0x0000002e99997c20 */ /* 0x000fe20008410000 */
[--C-:B------:R-:W-:Y:S01]  /*f0b0*/  FFMA.FTZ R194, R197, UR46, -R167.reuse ;  /* 0x0000002ec5c27c23 */ /* 0x100fe200080108a7 */
[--C-:B------:R-:W-:Y:S02]  /*f0c0*/  FFMA.FTZ R161, R161, UR46, -R167.reuse ;  /* 0x0000002ea1a17c23 */ /* 0x100fe400080108a7 */
[----:B------:R-:W-:Y:S01]  /*f0d0*/  MUFU.EX2 R160, R160 ;  /* 0x000000a000a07308 */ /* 0x000fe20000000800 */
[--C-:B------:R-:W-:Y:S01]  /*f0e0*/  FFMA.FTZ R168, R168, UR46, -R167.reuse ;  /* 0x0000002ea8a87c23 */ /* 0x100fe200080108a7 */
[--C-:B------:R-:W-:Y:S01]  /*f0f0*/  FFMA.FTZ R196, R196, UR46, -R167.reuse ;  /* 0x0000002ec4c47c23 */ /* 0x100fe200080108a7 */
[--C-:B------:R-:W-:Y:S01]  /*f100*/  FFMA.FTZ R20, R209, UR46, -R167.reuse ;  /* 0x0000002ed1147c23 */ /* 0x100fe200080108a7 */
[----:B------:R-:W-:-:S04]  /*f110*/  FFMA.FTZ R195, R208, UR46, -R167 ;  /* 0x0000002ed0c37c23 */ /* 0x000fc800080108a7 */
        /* <DEDUP_REMOVED lines=18> */
[----:B------:R3:W4:Y:S01]  /*f240*/  MUFU.EX2 R153, R161 ;  /* 0x000000a100997308 */ /* 0x0007220000000800 */
[----:B------:R-:W-:Y:S01]  /*f250*/  IMAD.U32 R167, RZ, RZ, UR37 ;  /* 0x00000025ffa77e24 */ /* 0x000fe2000f8e00ff */
[----:B--2---:R-:W-:Y:S01]  /*f260*/  SHF.R.U32.HI R198, RZ, 0x7, R198 ;  /* 0x00000007ffc67819 */ /* 0x004fe200000116c6 */
[-C--:B------:R-:W-:Y:S01]  /*f270*/  FMUL.FTZ R24, R24, R155.reuse ;  /* 0x0000009b18187220 */ /* 0x080fe20000410000 */
[-C--:B------:R-:W-:Y:S01]  /*f280*/  FMUL.FTZ R25, R25, R155.reuse ;  /* 0x0000009b19197220 */ /* 0x080fe20000410000 */
[----:B------:R-:W-:Y:S01]  /*f290*/  FMUL.FTZ R28, R28, R155 ;  /* 0x0000009b1c1c7220 */ /* 0x000fe20000410000 */
[----:B---3--:R-:W-:-:S02]  /*f2a0*/  VIADD R161, R14, 0x32440 ;  /* 0x000324400ea17836 */ /* 0x008fc40000000000 */
        /* <DEDUP_REMOVED lines=61> */
[----:B------:R-:W-:Y:S01]  /*f680*/  PRMT R161, R167, 0x654, R161 ;  /* 0x00000654a7a17816 */ /* 0x000fe200000000a1 */
[----:B------:R-:W-:-:S03]  /*f690*/  VIADD R155, R198, 0x8 ;  /* 0x00000008c69b7836 */ /* 0x000fc60000000000 */
[----:B------:R2:W-:Y:S01]  /*f6a0*/  SYNCS.ARRIVE.TRANS64.RED.A1T0 RZ, [R161+URZ], RZ ;  /* 0x000000ffa1ff79a7 */ /* 0x0005e2000810043f */
[----:B0-----:R-:W-:Y:S01]  /*f6b0*/  FFMA.FTZ R167, R197, R0, R160 ;  /* 0x00000000c5a77223 */ /* 0x001fe200000100a0 */
[----:B------:R-:W-:Y:S03]  /*f6c0*/  MUFU.EX2 R168, R168 ;  /* 0x000000a800a87308 */ /* 0x000fe60000000800 */
[C---:B----4-:R-:W-:Y:S01]  /*f6d0*/  FADD.FTZ R167, R153.reuse, R167 ;  /* 0x000000a799a77221 */ /* 0x050fe20000010000 */
[----:B------:R-:W-:-:S04]  /*f6e0*/  F2FP.BF16.F32.PACK_AB R153, R153, R160 ;  /* 0x000000a09999723e */ /* 0x000fc800000010ff */
[----:B------:R-:W0:Y:S01]  /*f6f0*/  MUFU.EX2 R0, R196 ;  /* 0x000000c400007308 */ /* 0x000e220000000800 */
[----:B------:R0:W-:Y:S01]  /*f700*/  BAR.SYNC.DEFER_BLOCKING R155, 0x100 ;  /* 0x0004009b0000751d */ /* 0x0001e20000010000 */
[----:B------:R-:W-:Y:S02]  /*f710*/  IMAD.MOV.U32 R160, RZ, RZ, 0xc00 ;  /* 0x00000c00ffa07424 */ /* 0x000fe400078e00ff */
[----:B--2---:R-:W-:Y:S02]  /*f720*/  IMAD.MOV.U32 R161, RZ, RZ, 0x40000040 ;  /* 0x40000040ffa17424 */ /* 0x004fe400078e00ff */
[----:B------:R-:W-:Y:S02]  /*f730*/  IMAD R160, R18, R160, UR39 ;  /* 0x0000002712a07e24 */ /* 0x000fe4000f8e02a0 */
[-C--:B------:R-:W-:Y:S01]  /*f740*/  FMUL.FTZ R26, R26, R197.reuse ;  /* 0x000000c51a1a7220 */ /* 0x080fe20000410000 */
[-C--:B------:R-:W-:Y:S01]  /*f750*/  FMUL.FTZ R27, R27, R197.reuse ;  /* 0x000000c51b1b7220 */ /* 0x080fe20000410000 */
[----:B------:R-:W-:Y:S01]  /*f760*/  R2UR UR7, R161 ;  /* 0x00000000a10772ca */ /* 0x000fe200000e0000 */
[-C--:B------:R-:W-:Y:S01]  /*f770*/  FMUL.FTZ R30, R30, R197.reuse ;  /* 0x000000c51e1e7220 */ /* 0x080fe20000410000 */
[----:B------:R-:W-:Y:S01]  /*f780*/  R2UR UR6, R160 ;  /* 0x00000000a00672ca */ /* 0x000fe200000e0000 */
        /* <DEDUP_REMOVED lines=61> */
[----:B0-----:R-:W-:-:S05]  /*fb60*/  F2FP.BF16.F32.PACK_AB R155, R0, R168 ;  /* 0x000000a8009b723e */ /* 0x001fca00000010ff */
[----:B------:R-:W-:-:S06]  /*fb70*/  WARPGROUP.ARRIVE ;  /* 0x00000000000079c5 */ /* 0x000fcc0000000000 */
[----:B------:R-:W-:Y:S01]  /*fb80*/  HGMMA.64x256x16.F32.BF16 R24, R152, gdesc[UR4].tnspB, R24, gsb0 ;  /* 0x43e0000498187df0 */ /* 0x000fe20008001818 */
[----:B------:R-:W0:Y:S08]  /*fb90*/  MUFU.EX2 R192, R192 ;  /* 0x000000c000c07308 */ /* 0x000e300000000800 */
[----:B------:R-:W-:Y:S08]  /*fba0*/  MUFU.EX2 R191, R191 ;  /* 0x000000bf00bf7308 */ /* 0x000ff00000000800 */
[----:B------:R-:W-:Y:S08]  /*fbb0*/  MUFU.EX2 R20, R20 ;  /* 0x0000001400147308 */ /* 0x000ff00000000800 */
[----:B------:R-:W-:Y:S01]  /*fbc0*/  MUFU.EX2 R161, R195 ;  /* 0x000000c300a17308 */ /* 0x000fe20000000800 */
[----:B0-----:R-:W-:-:S07]  /*fbd0*/  FADD.FTZ R188, R192, R188 ;  /* 0x000000bcc0bc7221 */ /* 0x001fce0000010000 */
[----:B------:R-:W-:Y:S08]  /*fbe0*/  MUFU.EX2 R185, R185 ;  /* 0x000000b900b97308 */ /* 0x000ff00000000800 */
[----:B------:R-:W-:Y:S01]  /*fbf0*/  MUFU.EX2 R186, R186 ;  /* 0x000000ba00ba7308 */ /* 0x000fe20000000800 */
[----:B------:R-:W-:-:S07]  /*fc00*/  WARPGROUP.DEPBAR.LE gsb0, 0x0 ;  /* 0x00008000000079c5 */ /* 0x000fce0000010000 */
[----:B------:R-:W0:Y:S08]  /*fc10*/  MUFU.EX2 R155, R166 ;  /* 0x000000a6009b7308 */ /* 0x000e300000000800 */
[----:B------:R-:W2:Y:S08]  /*fc20*/  MUFU.EX2 R154, R162 ;  /* 0x000000a2009a7308 */ /* 0x000eb00000000800 */
[----:B------:R-:W-:Y:S08]  /*fc30*/  MUFU.EX2 R162, R194 ;  /* 0x000000c200a27308 */ /* 0x000ff00000000800 */
[----:B------:R-:W3:Y:S01]  /*fc40*/  MUFU.EX2 R166, R193 ;  /* 0x000000c100a67308 */ /* 0x000ee20000000800 */
[----:B------:R-:W-:-:S02]  /*fc50*/  VIADD R152, R160, 0x80 ;  /* 0x00000080a0987836 */ /* 0x000fc40000000000 */
[----:B------:R-:W-:Y:S02]  /*fc60*/  IMAD.MOV.U32 R153, RZ, RZ, 0x40000040 ;  /* 0x40000040ff997424 */ /* 0x000fe400078e00ff */
[----:B0-----:R-:W-:Y:S01]  /*fc70*/  FADD.FTZ R188, R155, R188 ;  /* 0x000000bc9bbc7221 */ /* 0x001fe20000010000 */
[----:B------:R-:W-:Y:S02]  /*fc80*/  R2UR UR6, R152 ;  /* 0x00000000980672ca */ /* 0x000fe400000e0000 */
[----:B------:R-:W-:Y:S01]  /*fc90*/  R2UR UR7, R153 ;  /* 0x00000000990772ca */ /* 0x000fe200000e0000 */
[----:B--2---:R-:W-:Y:S01]  /*fca0*/  FADD.FTZ R188, R154, R188 ;  /* 0x000000bc9abc7221 */ /* 0x004fe20000010000 */
[----:B------:R-:W-:Y:S02]  /*fcb0*/  F2FP.BF16.F32.PACK_AB R152, R155, R192 ;  /* 0x000000c09b98723e */ /* 0x000fe400000010ff */
[----:B------:R-:W-:Y:S02]  /*fcc0*/  F2FP.BF16.F32.PACK_AB R154, R191, R154 ;  /* 0x0000009abf9a723e */ /* 0x000fe400000010ff */
[----:B------:R-:W-:-:S02]  /*fcd0*/  F2FP.BF16.F32.PACK_AB R153, R161, R20 ;  /* 0x00000014a199723e */ /* 0x000fc400000010ff */
[----:B---3--:R-:W-:-:S04]  /*fce0*/  F2FP.BF16.F32.PACK_AB R155, R166, R162 ;  /* 0x000000a2a69b723e */ /* 0x008fc800000010ff */
[----:B------:R-:W-:-:S06]  /*fcf0*/  WARPGROUP.ARRIVE ;  /* 0x00000000000079c5 */ /* 0x000fcc0000000000 */
[----:B------:R-:W-:Y:S01]  /*fd00*/  HGMMA.64x256x16.F32.BF16 R24, R152, gdesc[UR4].tnspB, R24, gsb0 ;  /* 0x43e0000498187df0 */ /* 0x000fe20008001818 */
[----:B------:R-:W-:Y:S02]  /*fd10*/  FADD.FTZ R188, R191, R188 ;  /* 0x000000bcbfbc7221 */ /* 0x000fe40000010000 */
        /* <DEDUP_REMOVED lines=9> */
[----:B------:R-:W0:Y:S08]  /*fdb0*/  MUFU.EX2 R154, R178 ;  /* 0x000000b2009a7308 */ /* 0x000e300000000800 */
[----:B------:R-:W2:Y:S08]  /*fdc0*/  MUFU.EX2 R155, R180 ;  /* 0x000000b4009b7308 */ /* 0x000eb00000000800 */
[----:B------:R-:W3:Y:S08]  /*fdd0*/  MUFU.EX2 R178, R190 ;  /* 0x000000be00b27308 */ /* 0x000ef00000000800 */
[----:B------:R4:W1:Y:S01]  /*fde0*/  MUFU.EX2 R180, R187 ;  /* 0x000000bb00b47308 */ /* 0x0008620000000800 */
[----:B0-----:R-:W-:Y:S01]  /*fdf0*/  FADD.FTZ R188, R154, R188 ;  /* 0x000000bc9abc7221 */ /* 0x001fe20000010000 */
[----:B------:R-:W-:-:S02]  /*fe00*/  VIADD R152, R160, 0x100 ;  /* 0x00000100a0987836 */ /* 0x000fc40000000000 */
[----:B------:R-:W-:-:S03]  /*fe10*/  IMAD.MOV.U32 R153, RZ, RZ, 0x40000040 ;  /* 0x40000040ff997424 */ /* 0x000fc600078e00ff */
[----:B------:R-:W-:Y:S01]  /*fe20*/  R2UR UR6, R152 ;  /* 0x00000000980672ca */ /* 0x000fe200000e0000 */
[----:B----4-:R-:W-:Y:S01]  /*fe30*/  FADD.FTZ R187, R191, R188 ;  /* 0x000000bcbfbb7221 */ /* 0x010fe20000010000 */
[----:B------:R-:W-:Y:S02]  /*fe40*/  R2UR UR7, R153 ;  /* 0x00000000990772ca */ /* 0x000fe400000e0000 */
[----:B------:R-:W-:Y:S01]  /*fe50*/  F2FP.BF16.F32.PACK_AB R152, R191, R154 ;  /* 0x0000009abf98723e */ /* 0x000fe200000010ff */
[----:B--2---:R-:W-:Y:S01]  /*fe60*/  FADD.FTZ R187, R155, R187 ;  /* 0x000000bb9bbb7221 */ /* 0x004fe20000010000 */
[----:B------:R-:W-:Y:S02]  /*fe70*/  F2FP.BF16.F32.PACK_AB R154, R185, R155 ;  /* 0x0000009bb99a723e */ /* 0x000fe400000010ff */
[----:B---3--:R-:W-:Y:S02]  /*fe80*/  F2FP.BF16.F32.PACK_AB R153, R179, R178 ;  /* 0x000000b2b399723e */ /* 0x008fe400000010ff */
[----:B-1----:R-:W-:-:S04]  /*fe90*/  F2FP.BF16.F32.PACK_AB R155, R186, R180 ;  /* 0x000000b4ba9b723e */ /* 0x002fc800000010ff */
[----:B------:R-:W-:-:S06]  /*fea0*/  WARPGROUP.ARRIVE ;  /* 0x00000000000079c5 */ /* 0x000fcc0000000000 */
[----:B------:R-:W-:Y:S01]  /*feb0*/  HGMMA.64x256x16.F32.BF16 R24, R152, gdesc[UR4].tnspB, R24, gsb0 ;  /* 0x43e0000498187df0 */ /* 0x000fe20008001818 */
[----:B------:R-:W-:Y:S01]  /*fec0*/  FADD.FTZ R187, R185, R187 ;  /* 0x000000bbb9bb7221 */ /* 0x000fe20000010000 */
[----:B------:R-:W0:Y:S03]  /*fed0*/  MUFU.EX2 R181, R181 ;  /* 0x000000b500b57308 */ /* 0x000e260000000800 */
[----:B------:R-:W-:-:S05]  /*fee0*/  FADD.FTZ R187, R170, R187 ;  /* 0x000000bbaabb7221 */ /* 0x000fca0000010000 */
        /* <DEDUP_REMOVED lines=8> */
[----:B------:R-:W1:Y:S01]  /*ff70*/  MUFU.EX2 R154, R172 ;  /* 0x000000ac009a7308 */ /* 0x000e620000000800 */
[----:B------:R-:W-:Y:S01]  /*ff80*/  MOV R153, 0x40000040 ;  /* 0x4000004000997802 */ /* 0x000fe20000000f00 */
[----:B------:R-:W-:-:S03]  /*ff90*/  VIADD R152, R160, 0x180 ;  /* 0x00000180a0987836 */ /* 0x000fc60000000000 */
[----:B------:R-:W-:Y:S01]  /*ffa0*/  R2UR UR7, R153 ;  /* 0x00000000990772ca */ /* 0x000fe200000e0000 */
[C---:B------:R-:W-:Y:S01]  /*ffb0*/  FADD.FTZ R153, R171.reuse, R187 ;  /* 0x000000bbab997221 */ /* 0x040fe20000010000 */
[----:B------:R-:W-:Y:S02]  /*ffc0*/  R2UR UR6, R152 ;  /* 0x00000000980672ca */ /* 0x000fe400000e0000 */
[----:B------:R-:W-:Y:S02]  /*ffd0*/  F2FP.BF16.F32.PACK_AB R152, R171, R170 ;  /* 0x000000aaab98723e */ /* 0x000fe400000010ff */
[----:B0-----:R-:W-:Y:S01]  /*ffe0*/  F2FP.BF16.F32.PACK_AB R155, R181, R184 ;  /* 0x000000b8b59b723e */ /* 0x001fe200000010ff */
[----:B-1----:R-:W-:Y:S01]  /*fff0*/  FADD.FTZ R153, R154, R153 ;  /* 0x000000999a997221 */ /* 0x002fe20000010000 */
[----:B------:R-:W-:-:S03]  /*10000*/  F2FP.BF16.F32.PACK_AB R154, R173, R154 ;  /* 0x0000009aad9a723e */ /* 0x000fc600000010ff */
[----:B------:R-:W-:Y:S01]  /*10010*/  FADD.FTZ R170, R173, R153 ;  /* 0x00000099adaa7221 */ /* 0x000fe20000010000 */
[----:B------:R-:W-:-:S04]  /*10020*/  F2FP.BF16.F32.PACK_AB R153, R183, R182 ;  /* 0x000000b6b799723e */ /* 0x000fc800000010ff */
[----:B------:R-:W-:-:S06]  /*10030*/  WARPGROUP.ARRIVE ;  /* 0x00000000000079c5 */ /* 0x000fcc0000000000 */
[----:B------:R-:W-:Y:S01]  /*10040*/  HGMMA.64x256x16.F32.BF16 R24, R152, gdesc[UR4].tnspB, R24, gsb0 ;  /* 0x43e0000498187df0 */ /* 0x000fe20008001818 */
[----:B------:R-:W-:Y:S01]  /*10050*/  FADD.FTZ R170, R159, R170 ;  /* 0x000000aa9faa7221 */ /* 0x000fe20000010000 */
[----:B------:R-:W-:Y:S08]  /*10060*/  MUFU.EX2 R228, R228 ;  /* 0x000000e400e47308 */ /* 0x000ff00000000800 */
[----:B------:R-:W-:Y:S08]  /*10070*/  MUFU.EX2 R211, R211 ;  /* 0x000000d300d37308 */ /* 0x000ff00000000800 */
[----:B------:R-:W-:Y:S08]  /*10080*/  MUFU.EX2 R163, R163 ;  /* 0x000000a300a37308 */ /* 0x000ff00000000800 */
[----:B------:R-:W-:Y:S08]  /*10090*/  MUFU.EX2 R164, R164 ;  /* 0x000000a400a47308 */ /* 0x000ff00000000800 */
[----:B------:R-:W-:Y:S01]  /*100a0*/  MUFU.EX2 R165, R165 ;  /* 0x000000a500a57308 */ /* 0x000fe20000000800 */
[----:B------:R-:W-:-:S07]  /*100b0*/  WARPGROUP.DEPBAR.LE gsb0, 0x0 ;  /* 0x00008000000079c5 */ /* 0x000fce0000010000 */
[----:B------:R0:W1:Y:S01]  /*100c0*/  MUFU.EX2 R154, R156 ;  /* 0x0000009c009a7308 */ /* 0x0000620000000800 */
[----:B------:R-:W-:Y:S02]  /*100d0*/  VIADD R152, R160, 0x200 ;  /* 0x00000200a0987836 */ /* 0x000fe40000000000 */
[----:B------:R-:W-:-:S03]  /*100e0*/  IMAD.MOV.U32 R153, RZ, RZ, 0x40000040 ;  /* 0x40000040ff997424 */ /* 0x000fc600078e00ff */
[----:B------:R-:W-:Y:S01]  /*100f0*/  R2UR UR6, R152 ;  /* 0x00000000980672ca */ /* 0x000fe200000e0000 */
[----:B0-----:R-:W-:Y:S01]  /*10100*/  FADD.FTZ R156, R157, R170 ;  /* 0x000000aa9d9c7221 */ /* 0x001fe20000010000 */
[----:B------:R-:W-:Y:S02]  /*10110*/  R2UR UR7, R153 ;  /* 0x00000000990772ca */ /* 0x000fe400000e0000 */
[----:B------:R-:W-:Y:S02]  /*10120*/  F2FP.BF16.F32.PACK_AB R152, R157, R159 ;  /* 0x0000009f9d98723e */ /* 0x000fe400000010ff */
[----:B------:R-:W-:Y:S02]  /*10130*/  F2FP.BF16.F32.PACK_AB R153, R175, R174 ;  /* 0x000000aeaf99723e */ /* 0x000fe400000010ff */
[----:B------:R-:W-:Y:S01]  /*10140*/  F2FP.BF16.F32.PACK_AB R155, R169, R177 ;  /* 0x000000b1a99b723e */ /* 0x000fe200000010ff */
[----:B-1----:R-:W-:Y:S01]  /*10150*/  FADD.FTZ R156, R154, R156 ;  /* 0x0000009c9a9c7221 */ /* 0x002fe20000010000 */
[----:B------:R-:W-:-:S04]  /*10160*/  F2FP.BF16.F32.PACK_AB R154, R158, R154 ;  /* 0x0000009a9e9a723e */ /* 0x000fc800000010ff */
[----:B------:R-:W-:-:S06]  /*10170*/  WARPGROUP.ARRIVE ;  /* 0x00000000000079c5 */ /* 0x000fcc0000000000 */
[----:B------:R-:W-:Y:S01]  /*10180*/  HGMMA.64x256x16.F32.BF16 R24, R152, gdesc[UR4].tnspB, R24, gsb0 ;  /* 0x43e0000498187df0 */ /* 0x000fe20008001818 */
[----:B------:R-:W-:-:S04]  /*10190*/  FADD.FTZ R156, R158, R156 ;  /* 0x0000009c9e9c7221 */ /* 0x000fc80000010000 */
[----:B------:R-:W-:Y:S01]  /*101a0*/  FADD.FTZ R156, R228, R156 ;  /* 0x0000009ce49c7221 */ /* 0x000fe20000010000 */
[----:B------:R-:W-:-:S04]  /*101b0*/  FADD.FTZ R167, R168, R167 ;  /* 0x000000a7a8a77221 */ /* 0x000fc80000010000 */
        /* <DEDUP_REMOVED lines=16> */
[----:B------:R-:W-:Y:S01]  /*102c0*/  FADD.FTZ R174, R169, R174 ;  /* 0x000000aea9ae7221 */ /* 0x000fe20000010000 */
[----:B------:R-:W-:Y:S02]  /*102d0*/  WARPGROUP.DEPBAR.LE gsb0, 0x0 ;  /* 0x00008000000079c5 */ /* 0x000fe40000010000 */
[----:B------:R-:W0:Y:S08]  /*102e0*/  MUFU.EX2 R154, R210 ;  /* 0x000000d2009a7308 */ /* 0x000e300000000800 */
[----:B------:R-:W1:Y:S08]  /*102f0*/  MUFU.EX2 R155, R21 ;  /* 0x00000015009b7308 */ /* 0x000e700000000800 */
[----:B------:R2:W3:Y:S01]  /*10300*/  MUFU.EX2 R21, R3 ;  /* 0x0000000300157308 */ /* 0x0004e20000000800 */
[----:B------:R-:W-:-:S02]  /*10310*/  VIADD R152, R160, 0x280 ;  /* 0x00000280a0987836 */ /* 0x000fc40000000000 */
[----:B------:R-:W-:Y:S02]  /*10320*/  IMAD.MOV.U32 R153, RZ, RZ, 0x40000040 ;  /* 0x40000040ff997424 */ /* 0x000fe400078e00ff */
[----:B--2---:R-:W-:Y:S01]  /*10330*/  FADD.FTZ R3, R211, R156 ;  /* 0x0000009cd3037221 */ /* 0x004fe20000010000 */
[----:B------:R-:W-:-:S03]  /*10340*/  R2UR UR6, R152 ;  /* 0x00000000980672ca */ /* 0x000fc600000e0000 */
[----:B0-----:R-:W-:Y:S01]  /*10350*/  FADD.FTZ R3, R154, R3 ;  /* 0x000000039a037221 */ /* 0x001fe20000010000 */
[----:B------:R-:W-:Y:S02]  /*10360*/  R2UR UR7, R153 ;  /* 0x00000000990772ca */ /* 0x000fe400000e0000 */
[C---:B-1----:R-:W-:Y:S01]  /*10370*/  F2FP.BF16.F32.PACK_AB R154, R155.reuse, R154 ;  /* 0x0000009a9b9a723e */ /* 0x042fe200000010ff */
[----:B------:R-:W-:Y:S01]  /*10380*/  FADD.FTZ R3, R155, R3 ;  /* 0x000000039b037221 */ /* 0x000fe20000010000 */
[----:B------:R-:W-:Y:S02]  /*10390*/  F2FP.BF16.F32.PACK_AB R152, R211, R228 ;  /* 0x000000e4d398723e */ /* 0x000fe400000010ff */
[----:B---3--:R-:W-:Y:S02]  /*103a0*/  F2FP.BF16.F32.PACK_AB R153, R163, R21 ;  /* 0x00000015a399723e */ /* 0x008fe400000010ff */
[----:B------:R-:W-:-:S04]  /*103b0*/  F2FP.BF16.F32.PACK_AB R155, R165, R164 ;  /* 0x000000a4a59b723e */ /* 0x000fc800000010ff */
[----:B------:R-:W-:-:S06]  /*103c0*/  WARPGROUP.ARRIVE ;  /* 0x00000000000079c5 */ /* 0x000fcc0000000000 */
[----:B------:R-:W-:Y:S01]  /*103d0*/  HGMMA.64x256x16.F32.BF16 R24, R152, gdesc[UR4].tnspB, R24, gsb0 ;  /* 0x43e0000498187df0 */ /* 0x000fe20008001818 */
[----:B------:R-:W-:-:S04]  /*103e0*/  FADD.FTZ R174, R21, R174 ;  /* 0x000000ae15ae7221 */ /* 0x000fc80000010000 */
[----:B------:R-:W-:-:S04]  /*103f0*/  FADD.FTZ R163, R163, R174 ;  /* 0x000000aea3a37221 */ /* 0x000fc80000010000 */
[----:B------:R-:W-:-:S04]  /*10400*/  FADD.FTZ R0, R164, R163 ;  /* 0x000000a3a4007221 */ /* 0x000fc80000010000 */
[----:B------:R-:W-:Y:S01]  /*10410*/  FADD.FTZ R0, R165, R0 ;  /* 0x00000000a5007221 */ /* 0x000fe20000010000 */
[----:B------:R-:W-:Y:S02]  /*10420*/  WARPGROUP.DEPBAR.LE gsb0, 0x0 ;  /* 0x00008000000079c5 */ /* 0x000fe40000010000 */
[----:B------:R-:W-:Y:S05]  /*10430*/  @!P0 BRA `(.L_x_6069) ;  /* 0x0000000000048947 */ /* 0x000fea0003800000 */
[----:B------:R-:W-:Y:S01]  /*10440*/  BPT.TRAP 0x1 ;  /* 0x000000040000795c */ /* 0x000fe20000300000 */
.L_x_6069:
[----:B------:R-:W2:Y:S01]  /*10450*/  LDL R20, [R1+0xb0] ;  /* 0x0000b00001147983 */ /* 0x000ea20000100800 */
[----:B------:R-:W-:Y:S02]  /*10460*/  VIADD R14, R14, 0x32460 ;  /* 0x000324600e0e7836 */ /* 0x000fe40000000000 */
[----:B------:R-:W-:-:S05]  /*10470*/  IMAD.U32 R21, RZ, RZ, UR37 ;  /* 0x00000025ff157e24 */ /* 0x000fca000f8e00ff */
[----:B------:R-:W-:Y:S01]  /*10480*/  PRMT R14, R21, 0x654, R14 ;  /* 0x00000654150e7816 */ /* 0x000fe2000000000e */
[----:B------:R-:W-:-:S03]  /*10490*/  IMAD.MOV.U32 R21, RZ, RZ, R15 ;  /* 0x000000ffff157224 */ /* 0x000fc600078e000f */
[----:B------:R0:W-:Y:S01]  /*104a0*/  SYNCS.ARRIVE.TRANS64.RED.A1T0 RZ, [R14+URZ], RZ ;  /* 0x000000ff0eff79a7 */ /* 0x0001e2000810043f */
[C---:B--2---:R-:W-:Y:S01]  /*104b0*/  ISETP.GT.AND P1, PT, R13.reuse, R20, PT ;  /* 0x000000140d00720c */ /* 0x044fe20003f24270 */
[----:B------:R-:W-:Y:S02]  /*104c0*/  VIADD R13, R13, 0xffffffff ;  /* 0xffffffff0d0d7836 */ /* 0x000fe40000000000 */
[----:B------:R-:W-:-:S10]  /*104d0*/  IMAD.MOV.U32 R20, RZ, RZ, R176 ;  /* 0x000000ffff147224 */ /* 0x000fd400078e00b0 */
[----:B0-----:R-:W-:Y:S05]  /*104e0*/  @P1 BRA `(.L_x_6070) ;  /* 0xffffffc400e01947 */ /* 0x001fea000383ffff */
.L_x_6059:
[----:B------:R-:W-:-:S13]  /*104f0*/  ISETP.GE.AND P1, PT, R13, RZ, PT ;  /* 0x000000ff0d00720c */ /* 0x000fda0003f26270 */
[----:B------:R-:W-:Y:S05]  /*10500*/  @!P1 BRA `(.L_x_6071) ;  /* 0x0000003000309947 */ /* 0x000fea0003800000 */
[----:B------:R-:W-:Y:S02]  /*10510*/  IMAD.MOV.U32 R20, RZ, RZ, R176 ;  /* 0x000000ffff147224 */ /* 0x000fe400078e00b0 */
[----:B------:R-:W-:-:S07]  /*10520*/  IMAD.MOV.U32 R21, RZ, RZ, R15 ;  /* 0x000000ffff157224 */ /* 0x000fce00078e000f */
.L_x_6082:
        /* <DEDUP_REMOVED lines=8> */
.L_x_6072:
[----:B------:R-:W-:Y:S01]  /*105b0*/  IMAD R14, R18, 0x8, R22 ;  /* 0x00000008120e7824 */ /* 0x000fe200078e0216 */
[----:B------:R-:W-:-:S04]  /*105c0*/  SHF.L.U32 R12, R202, 0x1f, RZ ;  /* 0x0000001fca0c7819 */ /* 0x000fc800000006ff */
[----:B------:R0:W1:Y:S01]  /*105d0*/  SYNCS.PHASECHK.TRANS64.TRYWAIT P1, [R14+URZ+0x32430], R12 ;  /* 0x0324300c0e0075a7 */ /* 0x000062000802017f */
[----:B------:R-:W-:Y:S05]  /*105e0*/  @!P0 BRA `(.L_x_6073) ;  /* 0x0000000000048947 */ /* 0x000fea0003800000 */
[----:B------:R-:W-:Y:S01]  /*105f0*/  BPT.TRAP 0x1 ;  /* 0x000000040000795c */ /* 0x000fe20000300000 */
.L_x_6073:
[----:B------:R-:W2:Y:S01]  /*10600*/  LDL R15, [R1+0x94] ;  /* 0x00009400010f7983 */ /* 0x000ea20000100800 */
[----:B------:R-:W-:Y:S02]  /*10610*/  IMAD.MOV.U32 R157, RZ, RZ, 0x40000040 ;  /* 0x40000040ff9d7424 */ /* 0x000fe400078e00ff */
[----:B--2---:R-:W-:Y:S01]  /*10620*/  IMAD R156, R18, 0x300, R15 ;  /* 0x00000300129c7824 */ /* 0x004fe200078e020f */
[----:B-1----:R-:W-:Y:S06]  /*10630*/  @P1 BRA `(.L_x_6074) ;  /* 0x0000000000081947 */ /* 0x002fec0003800000 */
[----:B------:R-:W1:Y:S02]  /*10640*/  SYNCS.PHASECHK.TRANS64.TRYWAIT P1, [R14+URZ+0x32430], R12 ;  /* 0x0324300c0e0075a7 */ /* 0x000e64000802017f */
[----:B-1----:R-:W-:Y:S05]  /*10650*/  @!P1 BRA `(.L_x_6075) ;  /* 0x000000f400c49947 */ /* 0x002fea0003800000 */
.L_x_6074:
[----:B-----5:R2:W-:Y:S04]  /*10660*/  STL.64 [R1+0xe0], R2 ;  /* 0x0000e00201007387 */ /* 0x0205e80000100a00 */
        /* <DEDUP_REMOVED lines=14> */
[----:B------:R-:W-:-:S02]  /*10750*/  R2UR UR10, R154 ;  /* 0x000000009a0a72ca */ /* 0x000fc400000e0000 */
[----:B------:R-:W-:Y:S02]  /*10760*/  R2UR UR11, R155 ;  /* 0x000000009b0b72ca */ /* 0x000fe400000e0000 */
[----:B------:R-:W-:Y:S02]  /*10770*/  R2UR UR14, R152 ;  /* 0x00000000980e72ca */ /* 0x000fe400000e0000 */
[----:B------:R-:W-:Y:S02]  /*10780*/  R2UR UR15, R153 ;  /* 0x00000000990f72ca */ /* 0x000fe400000e0000 */
[----:B------:R-:W-:Y:S02]  /*10790*/  R2UR UR18, R156 ;  /* 0x000000009c1272ca */ /* 0x000fe400000e0000 */
        /* <DEDUP_REMOVED lines=22> */
.L_x_6076:
[----:B------:R2:W3:Y:S01]  /*10900*/  SYNCS.PHASECHK.TRANS64.TRYWAIT P1, [R14+URZ+0x32450], R12 ;  /* 0x0324500c0e0075a7 */ /* 0x0004e2000802017f */
[----:B------:R-:W-:Y:S05]  /*10910*/  @!P0 BRA `(.L_x_6077) ;  /* 0x0000000000048947 */ /* 0x000fea0003800000 */
[----:B------:R-:W-:Y:S01]  /*10920*/  BPT.TRAP 0x1 ;  /* 0x000000040000795c */ /* 0x000fe20000300000 */
.L_x_6077:
[----:B---3--:R-:W-:Y:S05]  /*10930*/  @P1 BRA `(.L_x_6078) ;  /* 0x0000000000081947 */ /* 0x008fea0003800000 */
[----:B------:R-:W3:Y:S02]  /*10940*/  SYNCS.PHASECHK.TRANS64.TRYWAIT P1, [R14+URZ+0x32450], R12 ;  /* 0x0324500c0e0075a7 */ /* 0x000ee4000802017f */
[----:B---3--:R-:W-:Y:S05]  /*10950*/  @!P1 BRA `(.L_x_6079) ;  /* 0x000000f400189947 */ /* 0x008fea0003800000 */
.L_x_6078:
        /* <DEDUP_REMOVED lines=10> */
[C---:B------:R-:W-:Y:S01]  /*10a00*/  R2UR UR6, R208.reuse ;  /* 0x00000000d00672ca */ /* 0x040fe200000e0000 */
[----:B------:R-:W-:Y:S01]  /*10a10*/  VIADD R210, R208, 0x2 ;  /* 0x00000002d0d27836 */ /* 0x000fe20000000000 */
[----:B------:R-:W-:Y:S01]  /*10a20*/  R2UR UR7, R209 ;  /* 0x00000000d10772ca */ /* 0x000fe200000e0000 */
[----:B------:R-:W-:Y:S01]  /*10a30*/  IMAD.MOV.U32 R211, RZ, RZ, 0x40000040 ;  /* 0x40000040ffd37424 */ /* 0x000fe200078e00ff */
[----:B-123--:R-:W2:Y:S01]  /*10a40*/  LDL.64 R14, [R1+0x10] ;  /* 0x00001000010e7983 */ /* 0x00eea20000100a00 */
[----:B------:R-:W-:-:S03]  /*10a50*/  R2UR UR4, R4 ;  /* 0x00000000040472ca */ /* 0x000fc600000e0000 */
[----:B0-----:R-:W3:Y:S01]  /*10a60*/  LDL.64 R2, [R1+0x60] ;  /* 0x0000600001027983 */ /* 0x001ee20000100a00 */
[----:B------:R-:W-:Y:S01]  /*10a70*/  R2UR UR5, R5 ;  /* 0x00000000050572ca */ /* 0x000fe200000e0000 */
[----:B------:R-:W-:-:S12]  /*10a80*/  WARPGROUP.ARRIVE ;  /* 0x00000000000079c5 */ /* 0x000fd80000000000 */
        /* <DEDUP_REMOVED lines=46> */
[----:B------:R-:W-:Y:S01]  /*10d70*/  MOV R211, 0x40000040 ;  /* 0x4000004000d37802 */ /* 0x000fe20000000f00 */
[----:B------:R0:W5:Y:S01]  /*10d80*/  LDL.LU.64 R16, [R1+0xf0] ;  /* 0x0000f00001107983 */ /* 0x0001620000300a00 */
        /* <DEDUP_REMOVED lines=81> */
[----:B------:R-:W-:Y:S01]  /*112a0*/  IMAD.MOV.U32 R209, RZ, RZ, 0x40000040 ;  /* 0x40000040ffd17424 */ /* 0x000fe200078e00ff */
[----:B------:R-:W-:Y:S01]  /*112b0*/  IADD3 R208, R208, 0x906, RZ ;  /* 0x00000906d0d07810 */ /* 0x000fe20007ffe0ff */
[----:B------:R-:W-:-:S02]  /*112c0*/  WARPGROUP.DEPBAR.LE gsb0, 0x0 ;  /* 0x00008000000079c5 */ /* 0x000fc40000010000 */
[----:B------:R-:W-:-:S08]  /*112d0*/  WARPGROUP.ARRIVE ;  /* 0x00000000000079c5 */ /* 0x000fd00000000000 */
        /* <DEDUP_REMOVED lines=15> */
.L_x_6080:
        /* <DEDUP_REMOVED lines=23> */
[----:B-1---5:R-:W-:Y:S01]  /*11540*/  FMNMX.FTZ R15, R229, R21, !PT ;  /* 0x00000015e50f7209 */ /* 0x022fe20007810000 */
        /* <DEDUP_REMOVED lines=11> */
[----:B------:R-:W-:Y:S01]  /*11600*/  UMOV UR46, UR44 ;  /* 0x0000002c002e7c82 */ /* 0x000fe20008000000 */
[----:B------:R-:W-:Y:S01]  /*11610*/  FMUL.FTZ R166, R166, UR42 ;  /* 0x0000002aa6a67c20 */ /* 0x000fe20008410000 */
[----:B------:R-:W-:Y:S01]  /*11620*/  FMUL.FTZ R178, R178, UR42 ;  /* 0x0000002ab2b27c20 */ /* 0x000fe20008410000 */
[----:B------:R-:W2:Y:S01]  /*11630*/  MUFU.TANH R209, R209 ;  /* 0x000000d100d17308 */ /* 0x000ea20000002400 */
[----:B---3--:R-:W-:Y:S01]  /*11640*/  FMNMX.FTZ R15, R211, R15, !PT ;  /* 0x0000000fd30f7209 */ /* 0x008fe20007810000 */
[----:B------:R-:W-:Y:S01]  /*11650*/  FMUL.FTZ R179, R179, UR42 ;  /* 0x0000002ab3b37c20 */ /* 0x000fe20008410000 */
[----:B------:R-:W-:-:S05]  /*11660*/  FMUL.FTZ R199, R199, UR42 ;  /* 0x0000002ac7c77c20 */ /* 0x000fca0008410000 */
        /* <DEDUP_REMOVED lines=24> */
[----:B------:R3:W4:Y:S01]  /*117f0*/  MUFU.TANH R184, R185 ;  /* 0x000000b900b87308 */ /* 0x0007220000002400 */
[----:B-1----:R-:W-:-:S07]  /*11800*/  FMNMX.FTZ R15, R169, R15, !PT ;  /* 0x0000000fa90f7209 */ /* 0x002fce0007810000 */
[----:B------:R1:W0:Y:S01]  /*11810*/  MUFU.TANH R176, R188 ;  /* 0x000000bc00b07308 */ /* 0x0002220000002400 */
[----:B--2---:R-:W-:Y:S01]  /*11820*/  FMNMX.FTZ R15, R180, R15, !PT ;  /* 0x0000000fb40f7209 */ /* 0x004fe20007810000 */
[----:B---3--:R-:W-:-:S06]  /*11830*/  FMUL.FTZ R185, R197, UR42 ;  /* 0x0000002ac5b97c20 */ /* 0x008fcc0008410000 */
[----:B------:R-:W2:Y:S01]  /*11840*/  MUFU.TANH R189, R189 ;  /* 0x000000bd00bd7308 */ /* 0x000ea20000002400 */
[----:B-1----:R-:W-:Y:S01]  /*11850*/  FMUL.FTZ R188, R196, UR42 ;  /* 0x0000002ac4bc7c20 */ /* 0x002fe20008410000 */
[----:B----4-:R-:W-:Y:S01]  /*11860*/  FMNMX.FTZ R15, R184, R15, !PT ;  /* 0x0000000fb80f7209 */ /* 0x010fe20007810000 */
[----:B------:R-:W-:-:S05]  /*11870*/  FMUL.FTZ R196, R167, UR42 ;  /* 0x0000002aa7c47c20 */ /* 0x000fca0008410000 */
        /* <DEDUP_REMOVED lines=8> */
[----:B------:R-:W-:Y:S01]  /*11900*/  MUFU.TANH R197, R154 ;  /* 0x0000009a00c57308 */ /* 0x000fe20000002400 */
[----:B--2---:R-:W-:-:S07]  /*11910*/  FMNMX.FTZ R15, R188, R15, !PT ;  /* 0x0000000fbc0f7209 */ /* 0x004fce0007810000 */
[----:B------:R-:W-:Y:S01]  /*11920*/  MUFU.TANH R181, R155 ;  /* 0x0000009b00b57308 */ /* 0x000fe20000002400 */
[----:B-1----:R-:W-:-:S05]  /*11930*/  FMNMX.FTZ R15, R185, R15, !PT ;  /* 0x0000000fb90f7209 */ /* 0x002fca0007810000 */
[----:B------:R-:W0:Y:S02]  /*11940*/  SHFL.BFLY PT, R173, R15, 0x2, 0x1f ;  /* 0x0c401f000fad7f89 */ /* 0x000e2400000e0000 */
[----:B------:R1:W2:Y:S08]  /*11950*/  MUFU.TANH R155, R162 ;  /* 0x000000a2009b7308 */ /* 0x0002b00000002400 */
[----:B------:R3:W4:Y:S01]  /*11960*/  MUFU.TANH R192, R158 ;  /* 0x0000009e00c07308 */ /* 0x0007220000002400 */
[----:B-1----:R-:W-:-:S07]  /*11970*/  IMAD.MOV.U32 R162, RZ, RZ, R184 ;  /* 0x000000ffffa27224 */ /* 0x002fce00078e00b8 */
[----:B------:R-:W-:Y:S01]  /*11980*/  MUFU.TANH R196, R196 ;  /* 0x000000c400c47308 */ /* 0x000fe20000002400 */
[----:B---3--:R-:W-:Y:S02]  /*11990*/  IMAD.MOV.U32 R158, RZ, RZ, R176 ;  /* 0x000000ffff9e7224 */ /* 0x008fe400078e00b0 */
[----:B--2---:R-:W-:Y:S01]  /*119a0*/  IMAD.MOV.U32 R170, RZ, RZ, R155 ;  /* 0x000000ffffaa7224 */ /* 0x004fe200078e009b */
[----:B0-----:R-:W-:-:S04]  /*119b0*/  FMNMX.FTZ R15, R15, R173, !PT ;  /* 0x000000ad0f0f7209 */ /* 0x001fc80007810000 */
[----:B------:R-:W0:Y:S01]  /*119c0*/  MUFU.TANH R173, R163 ;  /* 0x000000a300ad7308 */ /* 0x000e220000002400 */
[----:B------:R-:W1:Y:S07]  /*119d0*/  SHFL.BFLY PT, R154, R15, 0x1, 0x1f ;  /* 0x0c201f000f9a7f89 */ /* 0x000e6e00000e0000 */
[----:B------:R4:W2:Y:S08]  /*119e0*/  MUFU.TANH R176, R159 ;  /* 0x0000009f00b07308 */ /* 0x0008b00000002400 */
[----:B------:R-:W-:Y:S01]  /*119f0*/  MUFU.TANH R193, R193 ;  /* 0x000000c100c17308 */ /* 0x000fe20000002400 */
[----:B----4-:R-:W-:-:S07]  /*11a00*/  IMAD.MOV.U32 R159, RZ, RZ, R192 ;  /* 0x000000ffff9f7224 */ /* 0x010fce00078e00c0 */
[----:B------:R3:W4:Y:S01]  /*11a10*/  MUFU.TANH R192, R166 ;  /* 0x000000a600c07308 */ /* 0x0007220000002400 */
[----:B-1----:R-:W-:-:S05]  /*11a20*/  FMNMX.FTZ R15, R15, R154, !PT ;  /* 0x0000009a0f0f7209 */ /* 0x002fca0007810000 */
[C---:B------:R-:W-:Y:S01]  /*11a30*/  FADD.FTZ R155, -R15.reuse, R21 ;  /* 0x000000150f9b7221 */ /* 0x040fe20000010100 */
[----:B0-----:R-:W-:Y:S02]  /*11a40*/  IMAD.MOV.U32 R21, RZ, RZ, R173 ;  /* 0x000000ffff157224 */ /* 0x001fe400078e00ad */
[----:B------:R-:W-:Y:S01]  /*11a50*/  FMUL.FTZ R173, R15, UR46 ;  /* 0x0000002e0fad7c20 */ /* 0x000fe20008410000 */
[----:B---3--:R-:W-:Y:S02]  /*11a60*/  IMAD.MOV.U32 R166, RZ, RZ, R181 ;  /* 0x000000ffffa67224 */ /* 0x008fe400078e00b5 */
[----:B------:R-:W-:Y:S01]  /*11a70*/  FMUL.FTZ R155, R155, UR46 ;  /* 0x0000002e9b9b7c20 */ /* 0x000fe20008410000 */
[----:B------:R-:W-:Y:S01]  /*11a80*/  MUFU.TANH R178, R178 ;  /* 0x000000b200b27308 */ /* 0x000fe20000002400 */
[--C-:B------:R-:W-:Y:S01]  /*11a90*/  FFMA.FTZ R154, R211, UR46, -R173.reuse ;  /* 0x0000002ed39a7c23 */ /* 0x100fe200080108ad */
[----:B--2---:R-:W-:Y:S02]  /*11aa0*/  IMAD.MOV.U32 R211, RZ, RZ, R176 ;  /* 0x000000ffffd37224 */ /* 0x004fe400078e00b0 */
[----:B------:R-:W-:Y:S01]  /*11ab0*/  FFMA.FTZ R176, R210, UR46, -R173 ;  /* 0x0000002ed2b07c23 */ /* 0x000fe200080108ad */
[----:B------:R-:W-:-:S02]  /*11ac0*/  IMAD.MOV.U32 R210, RZ, RZ, R159 ;  /* 0x000000ffffd27224 */ /* 0x000fc400078e009f */
[--C-:B------:R-:W-:Y:S01]  /*11ad0*/  FFMA.FTZ R159, R209, UR46, -R173.reuse ;  /* 0x0000002ed19f7c23 */ /* 0x100fe200080108ad */
[----:B------:R-:W-:Y:S02]  /*11ae0*/  IMAD.MOV.U32 R209, RZ, RZ, R158 ;  /* 0x000000ffffd17224 */ /* 0x000fe400078e009e */
[--C-:B------:R-:W-:Y:S01]  /*11af0*/  FFMA.FTZ R158, R208, UR46, -R173.reuse ;  /* 0x0000002ed09e7c23 */ /* 0x100fe200080108ad */
[----:B------:R-:W-:Y:S02]  /*11b00*/  IMAD.MOV.U32 R208, RZ, RZ, R162 ;  /* 0x000000ffffd07224 */ /* 0x000fe400078e00a2 */
[--C-:B------:R-:W-:Y:S01]  /*11b10*/  FFMA.FTZ R163, R153, UR46, -R173.reuse ;  /* 0x0000002e99a37c23 */ /* 0x100fe200080108ad */
[----:B------:R-:W-:Y:S02]  /*11b20*/  IMAD.MOV.U32 R153, RZ, RZ, R166 ;  /* 0x000000ffff997224 */ /* 0x000fe400078e00a6 */
[--C-:B------:R-:W-:Y:S01]  /*11b30*/  FFMA.FTZ R166, R169, UR46, -R173.reuse ;  /* 0x0000002ea9a67c23 */ /* 0x100fe200080108ad */
[--C-:B------:R-:W-:Y:S01]  /*11b40*/  FFMA.FTZ R169, R208, UR46, -R173.reuse ;  /* 0x0000002ed0a97c23 */ /* 0x100fe200080108ad */
[----:B------:R-:W-:Y:S01]  /*11b50*/  FFMA.FTZ R167, R164, UR46, -R173 ;  /* 0x0000002ea4a77c23 */ /* 0x000fe200080108ad */
[----:B------:R-:W-:-:S02]  /*11b60*/  IMAD.MOV.U32 R208, RZ, RZ, R170 ;  /* 0x000000ffffd07224 */ /* 0x000fc400078e00aa */
[--C-:B------:R-:W-:Y:S01]  /*11b70*/  FFMA.FTZ R164, R168, UR46, -R173.reuse ;  /* 0x0000002ea8a47c23 */ /* 0x100fe200080108ad */
[--C-:B------:R-:W-:Y:S01]  /*11b80*/  FFMA.FTZ R170, R189, UR46, -R173.reuse ;  /* 0x0000002ebdaa7c23 */ /* 0x100fe200080108ad */
[----:B------:R-:W-:Y:S01]  /*11b90*/  FFMA.FTZ R168, R209, UR46, -R173 ;  /* 0x0000002ed1a87c23 */ /* 0x000fe200080108ad */
[----:B------:R-:W-:Y:S02]  /*11ba0*/  IMAD.MOV.U32 R189, RZ, RZ, R21 ;  /* 0x000000ffffbd7224 */ /* 0x000fe400078e0015 */
[--C-:B------:R-:W-:Y:S01]  /*11bb0*/  FFMA.FTZ R181, R229, UR46, -R173.reuse ;  /* 0x0000002ee5b57c23 */ /* 0x100fe200080108ad */
[----:B------:R-:W-:Y:S02]  /*11bc0*/  IMAD.MOV.U32 R209, RZ, RZ, R210 ;  /* 0x000000ffffd17224 */ /* 0x000fe400078e00d2 */
[----:B------:R-:W-:Y:S01]  /*11bd0*/  FFMA.FTZ R184, R228, UR46, -R173 ;  /* 0x0000002ee4b87c23 */ /* 0x000fe200080108ad */
[----:B------:R-:W-:Y:S02]  /*11be0*/  IMAD.MOV.U32 R210, RZ, RZ, R211 ;  /* 0x000000ffffd27224 */ /* 0x000fe400078e00d3 */
[----:B------:R-:W-:Y:S01]  /*11bf0*/  FMUL.FTZ R211, R174, UR42 ;  /* 0x0000002aaed37c20 */ /* 0x000fe20008410000 */
[----:B------:R-:W-:-:S02]  /*11c00*/  IMAD.MOV.U32 R174, RZ, RZ, R189 ;  /* 0x000000ffffae7224 */ /* 0x000fc400078e00bd */
[----:B------:R-:W-:Y:S01]  /*11c10*/  FMUL.FTZ R189, R175, UR42 ;  /* 0x0000002aafbd7c20 */ /* 0x000fe20008410000 */
[----:B------:R-:W-:Y:S01]  /*11c20*/  IMAD.MOV.U32 R175, RZ, RZ, R153 ;  /* 0x000000ffffaf7224 */ /* 0x000fe200078e0099 */
[----:B------:R-:W-:Y:S01]  /*11c30*/  FMNMX.FTZ R153, R197, R20, !PT ;  /* 0x00000014c5997209 */ /* 0x000fe20007810000 */
[--C-:B------:R-:W-:Y:S01]  /*11c40*/  FFMA.FTZ R162, R152, UR46, -R173.reuse ;  /* 0x0000002e98a27c23 */ /* 0x100fe200080108ad */
[----:B------:R-:W-:Y:S01]  /*11c50*/  MUFU.EX2 R155, R155 ;  /* 0x0000009b009b7308 */ /* 0x000fe20000000800 */
[--C-:B------:R-:W-:Y:S01]  /*11c60*/  FFMA.FTZ R157, R157, UR46, -R173.reuse ;  /* 0x0000002e9d9d7c23 */ /* 0x100fe200080108ad */
[----:B------:R-:W-:Y:S01]  /*11c70*/  FMNMX.FTZ R153, R175, R153, !PT ;  /* 0x00000099af997209 */ /* 0x000fe20007810000 */
[--C-:B------:R-:W-:Y:S01]  /*11c80*/  FFMA.FTZ R156, R156, UR46, -R173.reuse ;  /* 0x0000002e9c9c7c23 */ /* 0x100fe200080108ad */
[--C-:B------:R-:W-:Y:S01]  /*11c90*/  FFMA.FTZ R160, R160, UR46, -R173.reuse ;  /* 0x0000002ea0a07c23 */ /* 0x100fe200080108ad */
[--C-:B------:R-:W-:Y:S01]  /*11ca0*/  FFMA.FTZ R161, R161, UR46, -R173.reuse ;  /* 0x0000002ea1a17c23 */ /* 0x100fe200080108ad */
[----:B------:R-:W-:Y:S01]  /*11cb0*/  FMNMX.FTZ R153, R209, R153, !PT ;  /* 0x00000099d1997209 */ /* 0x000fe20007810000 */
[--C-:B------:R-:W-:Y:S01]  /*11cc0*/  FFMA.FTZ R165, R165, UR46, -R173.reuse ;  /* 0x0000002ea5a57c23 */ /* 0x100fe200080108ad */
[----:B------:R4:W0:Y:S01]  /*11cd0*/  MUFU.EX2 R152, R181 ;  /* 0x000000b500987308 */ /* 0x0008220000000800 */
[--C-:B------:R-:W-:Y:S01]  /*11ce0*/  FFMA.FTZ R180, R180, UR46, -R173.reuse ;  /* 0x0000002eb4b47c23 */ /* 0x100fe200080108ad */
[----:B------:R-:W-:Y:S01]  /*11cf0*/  FMNMX.FTZ R153, R210, R153, !PT ;  /* 0x00000099d2997209 */ /* 0x000fe20007810000 */
[--C-:B------:R-:W-:Y:S01]  /*11d00*/  FFMA.FTZ R177, R177, UR46, -R173.reuse ;  /* 0x0000002eb1b17c23 */ /* 0x100fe200080108ad */
[--C-:B------:R-:W-:Y:S01]  /*11d10*/  FFMA.FTZ R172, R172, UR46, -R173.reuse ;  /* 0x0000002eacac7c23 */ /* 0x100fe200080108ad */
[--C-:B------:R-:W-:Y:S01]  /*11d20*/  FFMA.FTZ R21, R188, UR46, -R173.reuse ;  /* 0x0000002ebc157c23 */ /* 0x100fe200080108ad */
[----:B------:R-:W-:Y:S01]  /*11d30*/  FMNMX.FTZ R153, R208, R153, !PT ;  /* 0x00000099d0997209 */ /* 0x000fe20007810000 */
[----:B------:R-:W-:Y:S01]  /*11d40*/  FFMA.FTZ R173, R185, UR46, -R173 ;  /* 0x0000002eb9ad7c23 */ /* 0x000fe200080108ad */
[----:B------:R-:W1:Y:S01]  /*11d50*/  MUFU.EX2 R184, R184 ;  /* 0x000000b800b87308 */ /* 0x000e620000000800 */
[----:B----4-:R-:W-:Y:S01]  /*11d60*/  MOV R181, R192 ;  /* 0x000000c000b57202 */ /* 0x010fe20000000f00 */
[----:B------:R-:W-:Y:S01]  /*11d70*/  FMUL.FTZ R192, R171, UR42 ;  /* 0x0000002aabc07c20 */ /* 0x000fe20008410000 */
[----:B------:R-:W-:Y:S01]  /*11d80*/  FMUL.FTZ R171, R186, UR42 ;  /* 0x0000002abaab7c20 */ /* 0x000fe20008410000 */
[----:B------:R-:W-:Y:S01]  /*11d90*/  FMNMX.FTZ R153, R174, R153, !PT ;  /* 0x00000099ae997209 */ /* 0x000fe20007810000 */
[----:B------:R-:W-:Y:S01]  /*11da0*/  FMUL.FTZ R188, R182, UR42 ;  /* 0x0000002ab6bc7c20 */ /* 0x000fe20008410000 */
[----:B------:R-:W-:-:S02]  /*11db0*/  IMAD.MOV.U32 R186, RZ, RZ, R181 ;  /* 0x000000ffffba7224 */ /* 0x000fc400078e00b5 */
[----:B------:R-:W-:Y:S01]  /*11dc0*/  FMUL.FTZ R181, R187, UR42 ;  /* 0x0000002abbb57c20 */ /* 0x000fe20008410000 */
[----:B------:R-:W2:Y:S01]  /*11dd0*/  MUFU.EX2 R154, R154 ;  /* 0x0000009a009a7308 */ /* 0x000ea20000000800 */
[----:B0-----:R-:W-:Y:S01]  /*11de0*/  FFMA.FTZ R3, R155, R3, R152 ;  /* 0x000000039b037223 */ /* 0x001fe20000010098 */
[----:B------:R-:W-:Y:S01]  /*11df0*/  FMUL.FTZ R182, R190, UR42 ;  /* 0x0000002abeb67c20 */ /* 0x000fe20008410000 */
[----:B------:R-:W-:Y:S01]  /*11e00*/  FMNMX.FTZ R153, R186, R153, !PT ;  /* 0x00000099ba997209 */ /* 0x000fe20007810000 */
[----:B------:R-:W-:Y:S02]  /*11e10*/  IMAD.MOV.U32 R190, RZ, RZ, R208 ;  /* 0x000000ffffbe7224 */ /* 0x000fe400078e00d0 */
[----:B------:R-:W-:Y:S01]  /*11e20*/  FMUL.FTZ R208, R198, UR42 ;  /* 0x0000002ac6d07c20 */ /* 0x000fe20008410000 */
[----:B------:R-:W-:Y:S01]  /*11e30*/  IMAD.MOV.U32 R187, RZ, RZ, R174 ;  /* 0x000000ffffbb7224 */ /* 0x000fe200078e00ae */
[----:B------:R-:W-:Y:S01]  /*11e40*/  FMNMX.FTZ R153, R196, R153, !PT ;  /* 0x00000099c4997209 */ /* 0x000fe20007810000 */
[----:B------:R-:W0:Y:S01]  /*11e50*/  MUFU.TANH R192, R192 ;  /* 0x000000c000c07308 */ /* 0x000e220000002400 */
[C---:B-1----:R-:W-:Y:S01]  /*11e60*/  FADD.FTZ R3, R184.reuse, R3 ;  /* 0x00000003b8037221 */ /* 0x042fe20000010000 */
[----:B------:R-:W-:Y:S01]  /*11e70*/  F2FP.BF16.F32.PACK_AB R152, R184, R152 ;  /* 0x00000098b898723e */ /* 0x000fe200000010ff */
[----:B------:R-:W-:Y:S01]  /*11e80*/  FMUL.FTZ R184, R183, UR42 ;  /* 0x0000002ab7b87c20 */ /* 0x000fe20008410000 */
[----:B------:R-:W-:Y:S01]  /*11e90*/  FMNMX.FTZ R153, R193, R153, !PT ;  /* 0x00000099c1997209 */ /* 0x000fe20007810000 */
[----:B------:R-:W-:Y:S01]  /*11ea0*/  FMUL.FTZ R183, R191, UR42 ;  /* 0x0000002abfb77c20 */ /* 0x000fe20008410000 */
[----:B------:R-:W-:-:S02]  /*11eb0*/  IMAD.MOV.U32 R191, RZ, RZ, R210 ;  /* 0x000000ffffbf7224 */ /* 0x000fc400078e00d2 */
[----:B------:R-:W-:Y:S01]  /*11ec0*/  FMUL.FTZ R210, R194, UR42 ;  /* 0x0000002ac2d27c20 */ /* 0x000fe20008410000 */
[----:B------:R-:W1:Y:S01]  /*11ed0*/  MUFU.TANH R211, R211 ;  /* 0x000000d300d37308 */ /* 0x000e620000002400 */
[----:B--2---:R-:W-:Y:S01]  /*11ee0*/  FADD.FTZ R185, R154, R3 ;  /* 0x000000039ab97221 */ /* 0x004fe20000010000 */
[----:B------:R-:W-:Y:S02]  /*11ef0*/  IMAD.MOV.U32 R194, RZ, RZ, R209 ;  /* 0x000000ffffc27224 */ /* 0x000fe400078e00d1 */
[----:B------:R-:W-:Y:S01]  /*11f00*/  FMUL.FTZ R209, R195, UR42 ;  /* 0x0000002ac3d17c20 */ /* 0x000fe20008410000 */
[----:B------:R-:W-:Y:S02]  /*11f10*/  IMAD.MOV.U32 R195, RZ, RZ, R197 ;  /* 0x000000ffffc37224 */ /* 0x000fe400078e00c5 */
        /* <DEDUP_REMOVED lines=23> */
[----:B------:R-:W-:Y:S01]  /*12090*/  FMUL.FTZ R57, R57, R155 ;  /* 0x0000009b39397220 */ /* 0x000fe20000410000 */
[----:B------:R-:W-:Y:S01]  /*120a0*/  FMNMX.FTZ R153, R178, R153, !PT ;  /* 0x00000099b2997209 */ /* 0x000fe20007810000 */
        /* <DEDUP_REMOVED lines=61> */
[----:B------:R-:W-:-:S05]  /*12480*/  FMUL.FTZ R149, R149, R155 ;  /* 0x0000009b95957220 */ /* 0x000fca0000410000 */
        /* <DEDUP_REMOVED lines=8> */
[C---:B--2---:R-:W-:Y:S01]  /*12510*/  FADD.FTZ R185, R176.reuse, R185 ;  /* 0x000000b9b0b97221 */ /* 0x044fe20000010000 */
[----:B------:R-:W-:-:S06]  /*12520*/  F2FP.BF16.F32.PACK_AB R154, R176, R154 ;  /* 0x0000009ab09a723e */ /* 0x000fcc00000010ff */
[----:B------:R-:W-:Y:S01]  /*12530*/  MUFU.EX2 R158, R158 ;  /* 0x0000009e009e7308 */ /* 0x000fe20000000800 */
[----:B0-----:R-:W-:-:S07]  /*12540*/  FADD.FTZ R185, R159, R185 ;  /* 0x000000b99fb97221 */ /* 0x001fce0000010000 */
[----:B------:R-:W-:Y:S01]  /*12550*/  MUFU.EX2 R160, R160 ;  /* 0x000000a000a07308 */ /* 0x000fe20000000800 */
[----:B---3--:R-:W-:Y:S01]  /*12560*/  FADD.FTZ R185, R157, R185 ;  /* 0x000000b99db97221 */ /* 0x008fe20000010000 */
[----:B-1----:R-:W-:-:S06]  /*12570*/  FMNMX.FTZ R174, R153, R174, !PT ;  /* 0x000000ae99ae7209 */ /* 0x002fcc0007810000 */
[----:B------:R-:W-:Y:S01]  /*12580*/  MUFU.EX2 R161, R161 ;  /* 0x000000a100a17308 */ /* 0x000fe20000000800 */
[----:B------:R-:W0:Y:S07]  /*12590*/  SHFL.BFLY PT, R176, R174, 0x1, 0x1f ;  /* 0x0c201f00aeb07f89 */ /* 0x000e2e00000e0000 */
[----:B------:R-:W-:Y:S08]  /*125a0*/  MUFU.EX2 R162, R162 ;  /* 0x000000a200a27308 */ /* 0x000ff00000000800 */
[----:B------:R-:W-:Y:S08]  /*125b0*/  MUFU.EX2 R163, R163 ;  /* 0x000000a300a37308 */ /* 0x000ff00000000800 */
[----:B------:R-:W-:Y:S01]  /*125c0*/  MUFU.EX2 R167, R167 ;  /* 0x000000a700a77308 */ /* 0x000fe20000000800 */
[----:B0-----:R-:W-:-:S05]  /*125d0*/  FMNMX.FTZ R176, R174, R176, !PT ;  /* 0x000000b0aeb07209 */ /* 0x001fca0007810000 */
[C---:B------:R-:W-:Y:S01]  /*125e0*/  FADD.FTZ R197, -R176.reuse, R20 ;  /* 0x00000014b0c57221 */ /* 0x040fe20000010100 */
[----:B------:R-:W-:Y:S01]  /*125f0*/  FMUL.FTZ R179, R176, UR46 ;  /* 0x0000002eb0b37c20 */ /* 0x000fe20008410000 */
[----:B------:R-:W-:Y:S02]  /*12600*/  MUFU.EX2 R165, R165 ;  /* 0x000000a500a57308 */ /* 0x000fe40000000800 */
[----:B------:R-:W-:Y:S01]  /*12610*/  FMUL.FTZ R197, R197, UR46 ;  /* 0x0000002ec5c57c20 */ /* 0x000fe20008410000 */
[--C-:B------:R-:W-:Y:S01]  /*12620*/  FFMA.FTZ R153, R195, UR46, -R179.reuse ;  /* 0x0000002ec3997c23 */ /* 0x100fe200080108b3 */
[--C-:B------:R-:W-:Y:S01]  /*12630*/  FFMA.FTZ R198, R191, UR46, -R179.reuse ;  /* 0x0000002ebfc67c23 */ /* 0x100fe200080108b3 */
[--C-:B------:R-:W-:Y:S01]  /*12640*/  FFMA.FTZ R191, R211, UR46, -R179.reuse ;  /* 0x0000002ed3bf7c23 */ /* 0x100fe200080108b3 */
[--C-:B------:R-:W-:Y:S01]  /*12650*/  FFMA.FTZ R175, R175, UR46, -R179.reuse ;  /* 0x0000002eafaf7c23 */ /* 0x100fe200080108b3 */
[----:B------:R-:W0:Y:S01]  /*12660*/  S2R R211, SR_TID.X ;  /* 0x0000000000d37919 */ /* 0x000e220000002100 */
        /* <DEDUP_REMOVED lines=22> */
[----:B------:R-:W-:Y:S01]  /*127d0*/  FFMA.FTZ R179, R199, UR46, -R179 ;  /* 0x0000002ec7b37c23 */ /* 0x000fe200080108b3 */
[----:B------:R-:W-:-:S02]  /*127e0*/  IMAD.U32 R199, RZ, RZ, UR37 ;  /* 0x00000025ffc77e24 */ /* 0x000fc4000f8e00ff */
[-C--:B-1----:R-:W-:Y:S01]  /*127f0*/  FMUL.FTZ R26, R26, R197.reuse ;  /* 0x000000c51a1a7220 */ /* 0x082fe20000410000 */
[----:B--2---:R-:W-:Y:S01]  /*12800*/  FFMA.FTZ R0, R197, R0, R153 ;  /* 0x00000000c5007223 */ /* 0x004fe20000010099 */
[-C--:B------:R-:W-:Y:S01]  /*12810*/  FMUL.FTZ R27, R27, R197.reuse ;  /* 0x000000c51b1b7220 */ /* 0x080fe20000410000 */
[-C--:B------:R-:W-:Y:S01]  /*12820*/  FMUL.FTZ R30, R30, R197.reuse ;  /* 0x000000c51e1e7220 */ /* 0x080fe20000410000 */
[-C--:B------:R-:W-:Y:S01]  /*12830*/  FMUL.FTZ R31, R31, R197.reuse ;  /* 0x000000c51f1f7220 */ /* 0x080fe20000410000 */
[-C--:B------:R-:W-:Y:S01]  /*12840*/  FMUL.FTZ R34, R34, R197.reuse ;  /* 0x000000c522227220 */ /* 0x080fe20000410000 */
[-C--:B------:R-:W-:Y:S01]  /*12850*/  FMUL.FTZ R35, R35, R197.reuse ;  /* 0x000000c523237220 */ /* 0x080fe20000410000 */
[----:B0-----:R-:W-:Y:S01]  /*12860*/  SHF.R.U32.HI R211, RZ, 0x7, R211 ;  /* 0x00000007ffd37819 */ /* 0x001fe200000116d3 */
[----:B------:R-:W-:Y:S01]  /*12870*/  FMUL.FTZ R38, R38, R197 ;  /* 0x000000c526267220 */ /* 0x000fe20000410000 */
[C---:B---3--:R-:W-:Y:S01]  /*12880*/  FADD.FTZ R0, R175.reuse, R0 ;  /* 0x00000000af007221 */ /* 0x048fe20000010000 */
[----:B------:R-:W-:Y:S01]  /*12890*/  F2FP.BF16.F32.PACK_AB R153, R175, R153 ;  /* 0x00000099af99723e */ /* 0x000fe200000010ff */
[----:B------:R-:W-:-:S02]  /*128a0*/  VIADD R175, R14, 0x32440 ;  /* 0x000324400eaf7836 */ /* 0x000fc40000000000 */
[-C--:B------:R-:W-:Y:S01]  /*128b0*/  FMUL.FTZ R39, R39, R197.reuse ;  /* 0x000000c527277220 */ /* 0x080fe20000410000 */
[-C--:B------:R-:W-:Y:S01]  /*128c0*/  FMUL.FTZ R42, R42, R197.reuse ;  /* 0x000000c52a2a7220 */ /* 0x080fe20000410000 */
[-C--:B------:R-:W-:Y:S01]  /*128d0*/  FMUL.FTZ R43, R43, R197.reuse ;  /* 0x000000c52b2b7220 */ /* 0x080fe20000410000 */
[-C--:B------:R-:W-:Y:S01]  /*128e0*/  FMUL.FTZ R46, R46, R197.reuse ;  /* 0x000000c52e2e7220 */ /* 0x080fe20000410000 */
[----:B------:R-:W-:Y:S01]  /*128f0*/  PRMT R175, R199, 0x654, R175 ;  /* 0x00000654c7af7816 */ /* 0x000fe200000000af */
[-C--:B------:R-:W-:Y:S01]  /*12900*/  FMUL.FTZ R47, R47, R197.reuse ;  /* 0x000000c52f2f7220 */ /* 0x080fe20000410000 */
[-C--:B------:R-:W-:Y:S01]  /*12910*/  FMUL.FTZ R50, R50, R197.reuse ;  /* 0x000000c532327220 */ /* 0x080fe20000410000 */
[-C--:B------:R-:W-:Y:S01]  /*12920*/  FMUL.FTZ R51, R51, R197.reuse ;  /* 0x000000c533337220 */ /* 0x080fe20000410000 */
[----:B------:R0:W-:Y:S01]  /*12930*/  SYNCS.ARRIVE.TRANS64.RED.A1T0 RZ, [R175+URZ], RZ ;  /* 0x000000ffafff79a7 */ /* 0x0001e2000810043f */
[-C--:B------:R-:W-:Y:S01]  /*12940*/  FMUL.FTZ R54, R54, R197.reuse ;  /* 0x000000c536367220 */ /* 0x080fe20000410000 */
[-C--:B------:R-:W-:Y:S01]  /*12950*/  FMUL.FTZ R55, R55, R197.reuse ;  /* 0x000000c537377220 */ /* 0x080fe20000410000 */
[-C--:B------:R-:W-:Y:S01]  /*12960*/  FMUL.FTZ R58, R58, R197.reuse ;  /* 0x000000c53a3a7220 */ /* 0x080fe20000410000 */
[-C--:B------:R-:W-:Y:S01]  /*12970*/  FMUL.FTZ R59, R59, R197.reuse ;  /* 0x000000c53b3b7220 */ /* 0x080fe20000410000 */
[-C--:B------:R-:W-:Y:S01]  /*12980*/  FMUL.FTZ R62, R62, R197.reuse ;  /* 0x000000c53e3e7220 */ /* 0x080fe20000410000 */
[-C--:B------:R-:W-:Y:S01]  /*12990*/  FMUL.FTZ R63, R63, R197.reuse ;  /* 0x000000c53f3f7220 */ /* 0x080fe20000410000 */
[----:B------:R-:W-:Y:S01]  /*129a0*/  FMUL.FTZ R66, R66, R197 ;  /* 0x000000c542427220 */ /* 0x000fe20000410000 */
[----:B0-----:R-:W-:-:S02]  /*129b0*/  IMAD.MOV.U32 R175, RZ, RZ, 0xc00 ;  /* 0x00000c00ffaf7424 */ /* 0x001fc400078e00ff */
        /* <DEDUP_REMOVED lines=43> */
[----:B------:R0:W1:Y:S01]  /*12c70*/  MUFU.EX2 R155, R174 ;  /* 0x000000ae009b7308 */ /* 0x0000620000000800 */
[----:B------:R-:W-:-:S07]  /*12c80*/  VIADD R197, R211, 0x8 ;  /* 0x00000008d3c57836 */ /* 0x000fce0000000000 */
[----:B------:R-:W-:Y:S01]  /*12c90*/  MUFU.EX2 R195, R195 ;  /* 0x000000c300c37308 */ /* 0x000fe20000000800 */
[----:B0-----:R-:W-:Y:S02]  /*12ca0*/  IMAD R174, R18, R175, UR39 ;  /* 0x0000002712ae7e24 */ /* 0x001fe4000f8e02af */
[----:B------:R-:W-:-:S03]  /*12cb0*/  IMAD.MOV.U32 R175, RZ, RZ, 0x40000040 ;  /* 0x40000040ffaf7424 */ /* 0x000fc600078e00ff */
[----:B------:R-:W-:Y:S02]  /*12cc0*/  R2UR UR6, R174 ;  /* 0x00000000ae0672ca */ /* 0x000fe400000e0000 */
[----:B------:R-:W-:Y:S01]  /*12cd0*/  R2UR UR7, R175 ;  /* 0x00000000af0772ca */ /* 0x000fe200000e0000 */
[----:B-1----:R-:W-:Y:S01]  /*12ce0*/  FADD.FTZ R0, R155, R0 ;  /* 0x000000009b007221 */ /* 0x002fe20000010000 */
[----:B------:R-:W0:Y:S08]  /*12cf0*/  MUFU.EX2 R175, R198 ;  /* 0x000000c600af7308 */ /* 0x000e300000000800 */
[----:B------:R-:W1:Y:S08]  /*12d00*/  MUFU.EX2 R194, R194 ;  /* 0x000000c200c27308 */ /* 0x000e700000000800 */
[----:B------:R-:W2:Y:S01]  /*12d10*/  MUFU.EX2 R190, R190 ;  /* 0x000000be00be7308 */ /* 0x000ea20000000800 */
[C---:B0-----:R-:W-:Y:S01]  /*12d20*/  F2FP.BF16.F32.PACK_AB R155, R175.reuse, R155 ;  /* 0x0000009baf9b723e */ /* 0x041fe200000010ff */
[----:B------:R0:W-:Y:S01]  /*12d30*/  BAR.SYNC.DEFER_BLOCKING R197, 0x100 ;  /* 0x000400c50000751d */ /* 0x0001e20000010000 */
[----:B------:R-:W-:-:S04]  /*12d40*/  FADD.FTZ R0, R175, R0 ;  /* 0x00000000af007221 */ /* 0x000fc80000010000 */
[----:B------:R-:W-:Y:S01]  /*12d50*/  FADD.FTZ R0, R195, R0 ;  /* 0x00000000c3007221 */ /* 0x000fe20000010000 */
[----:B------:R-:W-:Y:S03]  /*12d60*/  MUFU.EX2 R189, R189 ;  /* 0x000000bd00bd7308 */ /* 0x000fe60000000800 */
[----:B-1----:R-:W-:-:S05]  /*12d70*/  FADD.FTZ R0, R194, R0 ;  /* 0x00000000c2007221 */ /* 0x002fca0000010000 */
[----:B------:R-:W-:Y:S01]  /*12d80*/  MUFU.EX2 R166, R166 ;  /* 0x000000a600a67308 */ /* 0x000fe20000000800 */
[----:B--2---:R-:W-:-:S07]  /*12d90*/  FADD.FTZ R0, R190, R0 ;  /* 0x00000000be007221 */ /* 0x004fce0000010000 */
[----:B------:R-:W-:Y:S01]  /*12da0*/  MUFU.EX2 R186, R186 ;  /* 0x000000ba00ba7308 */ /* 0x000fe20000000800 */
[----:B------:R-:W-:-:S06]  /*12db0*/  WARPGROUP.ARRIVE ;  /* 0x00000000000079c5 */ /* 0x000fcc0000000000 */
        /* <DEDUP_REMOVED lines=14> */
[----:B------:R-:W1:Y:S02]  /*12ea0*/  MUFU.EX2 R179, R179 ;  /* 0x000000b300b37308 */ /* 0x000e640000000800 */
[----:B-1----:R-:W-:Y:S01]  /*12eb0*/  F2FP.BF16.F32.PACK_AB R175, R179, R178 ;  /* 0x000000b2b3af723e */ /* 0x002fe200000010ff */
[----:B------:R-:W-:-:S05]  /*12ec0*/  WARPGROUP.DEPBAR.LE gsb0, 0x0 ;  /* 0x00008000000079c5 */ /* 0x000fca0000010000 */
[----:B------:R1:W2:Y:S01]  /*12ed0*/  MUFU.EX2 R155, R156 ;  /* 0x0000009c009b7308 */ /* 0x0002a20000000800 */
[----:B------:R-:W-:Y:S02]  /*12ee0*/  VIADD R152, R174, 0x80 ;  /* 0x00000080ae987836 */ /* 0x000fe40000000000 */
[----:B------:R-:W-:-:S03]  /*12ef0*/  IMAD.MOV.U32 R153, RZ, RZ, 0x40000040 ;  /* 0x40000040ff997424 */ /* 0x000fc600078e00ff */
[----:B------:R-:W-:Y:S01]  /*12f00*/  R2UR UR6, R152 ;  /* 0x00000000980672ca */ /* 0x000fe200000e0000 */
[----:B------:R-:W-:Y:S01]  /*12f10*/  VIADD R152, R174, 0x100 ;  /* 0x00000100ae987836 */ /* 0x000fe20000000000 */
[----:B------:R-:W3:Y:S01]  /*12f20*/  MUFU.EX2 R154, R196 ;  /* 0x000000c4009a7308 */ /* 0x000ee20000000800 */
[----:B------:R-:W-:Y:S02]  /*12f30*/  R2UR UR7, R153 ;  /* 0x00000000990772ca */ /* 0x000fe400000e0000 */
[----:B-1----:R-:W-:Y:S02]  /*12f40*/  F2FP.BF16.F32.PACK_AB R156, R157, R159 ;  /* 0x0000009f9d9c723e */ /* 0x002fe400000010ff */
[----:B------:R-:W-:Y:S02]  /*12f50*/  F2FP.BF16.F32.PACK_AB R157, R194, R195 ;  /* 0x000000c3c29d723e */ /* 0x000fe400000010ff */
[----:B------:R-:W-:Y:S01]  /*12f60*/  MOV R153, 0x40000040 ;  /* 0x4000004000997802 */ /* 0x000fe20000000f00 */
[----:B--2---:R-:W-:-:S04]  /*12f70*/  FADD.FTZ R185, R155, R185 ;  /* 0x000000b99bb97221 */ /* 0x004fc80000010000 */
[C---:B------:R-:W-:Y:S01]  /*12f80*/  FADD.FTZ R185, R158.reuse, R185 ;  /* 0x000000b99eb97221 */ /* 0x040fe20000010000 */
[----:B------:R-:W-:Y:S02]  /*12f90*/  F2FP.BF16.F32.PACK_AB R158, R158, R155 ;  /* 0x0000009b9e9e723e */ /* 0x000fe400000010ff */
[----:B------:R-:W1:Y:S01]  /*12fa0*/  MUFU.EX2 R155, R193 ;  /* 0x000000c1009b7308 */ /* 0x000e620000000800 */
[----:B---3--:R-:W-:Y:S01]  /*12fb0*/  F2FP.BF16.F32.PACK_AB R159, R154, R190 ;  /* 0x000000be9a9f723e */ /* 0x008fe200000010ff */
[----:B------:R-:W-:Y:S01]  /*12fc0*/  FADD.FTZ R185, R160, R185 ;  /* 0x000000b9a0b97221 */ /* 0x000fe20000010000 */
[----:B------:R-:W-:Y:S01]  /*12fd0*/  F2FP.BF16.F32.PACK_AB R160, R161, R160 ;  /* 0x000000a0a1a0723e */ /* 0x000fe200000010ff */
[----:B------:R-:W-:Y:S01]  /*12fe0*/  FADD.FTZ R0, R154, R0 ;  /* 0x000000009a007221 */ /* 0x000fe20000010000 */
[----:B------:R-:W-:-:S06]  /*12ff0*/  WARPGROUP.ARRIVE ;  /* 0x00000000000079c5 */ /* 0x000fcc0000000000 */
[----:B------:R-:W-:Y:S01]  /*13000*/  HGMMA.64x256x16.F32.BF16 R24, R156, gdesc[UR4].tnspB, R24, gsb0 ;  /* 0x43e000049c187df0 */ /* 0x000fe20008001818 */
[----:B------:R-:W-:Y:S01]  /*13010*/  R2UR UR6, R152 ;  /* 0x00000000980672ca */ /* 0x000fe200000e0000 */
[----:B------:R-:W-:Y:S01]  /*13020*/  VIADD R152, R174, 0x180 ;  /* 0x00000180ae987836 */ /* 0x000fe20000000000 */
[----:B------:R-:W-:Y:S01]  /*13030*/  R2UR UR7, R153 ;  /* 0x00000000990772ca */ /* 0x000fe200000e0000 */
[----:B------:R-:W-:Y:S02]  /*13040*/  IMAD.MOV.U32 R153, RZ, RZ, 0x40000040 ;  /* 0x40000040ff997424 */ /* 0x000fe400078e00ff */
[----:B-1----:R-:W-:Y:S01]  /*13050*/  FADD.FTZ R0, R155, R0 ;  /* 0x000000009b007221 */ /* 0x002fe20000010000 */
[----:B------:R-:W-:Y:S02]  /*13060*/  WARPGROUP.DEPBAR.LE gsb0, 0x0 ;  /* 0x00008000000079c5 */ /* 0x000fe40000010000 */
[----:B------:R-:W1:Y:S01]  /*13070*/  MUFU.EX2 R156, R192 ;  /* 0x000000c0009c7308 */ /* 0x000e620000000800 */
[----:B------:R-:W-:-:S04]  /*13080*/  FADD.FTZ R158, R161, R185 ;  /* 0x000000b9a19e7221 */ /* 0x000fc80000010000 */
[----:B------:R-:W-:Y:S01]  /*13090*/  FADD.FTZ R158, R162, R158 ;  /* 0x0000009ea29e7221 */ /* 0x000fe20000010000 */
[C---:B------:R-:W-:Y:S02]  /*130a0*/  F2FP.BF16.F32.PACK_AB R162, R163.reuse, R162 ;  /* 0x000000a2a3a2723e */ /* 0x040fe400000010ff */
[----:B------:R-:W2:Y:S01]  /*130b0*/  MUFU.EX2 R157, R191 ;  /* 0x000000bf009d7308 */ /* 0x000ea20000000800 */
[----:B------:R-:W-:-:S04]  /*130c0*/  FADD.FTZ R158, R163, R158 ;  /* 0x0000009ea39e7221 */ /* 0x000fc80000010000 */
[----:B------:R-:W-:-:S03]  /*130d0*/  FADD.FTZ R158, R167, R158 ;  /* 0x0000009ea79e7221 */ /* 0x000fc60000010000 */
[----:B------:R3:W4:Y:S01]  /*130e0*/  MUFU.EX2 R159, R164 ;  /* 0x000000a4009f7308 */ /* 0x0007220000000800 */
[C---:B-1----:R-:W-:Y:S01]  /*130f0*/  F2FP.BF16.F32.PACK_AB R161, R156.reuse, R155 ;  /* 0x0000009b9ca1723e */ /* 0x042fe200000010ff */
[----:B------:R-:W-:Y:S01]  /*13100*/  FADD.FTZ R158, R165, R158 ;  /* 0x0000009ea59e7221 */ /* 0x000fe20000010000 */
[----:B------:R-:W-:Y:S01]  /*13110*/  FADD.FTZ R0, R156, R0 ;  /* 0x000000009c007221 */ /* 0x000fe20000010000 */
[----:B--2---:R-:W-:-:S03]  /*13120*/  F2FP.BF16.F32.PACK_AB R163, R189, R157 ;  /* 0x0000009dbda3723e */ /* 0x004fc600000010ff */
[----:B------:R-:W-:Y:S01]  /*13130*/  FADD.FTZ R0, R157, R0 ;  /* 0x000000009d007221 */ /* 0x000fe20000010000 */
[----:B---3--:R-:W-:Y:S01]  /*13140*/  F2FP.BF16.F32.PACK_AB R164, R165, R167 ;  /* 0x000000a7a5a4723e */ /* 0x008fe200000010ff */
[----:B------:R-:W-:Y:S01]  /*13150*/  WARPGROUP.ARRIVE ;  /* 0x00000000000079c5 */ /* 0x000fe20000000000 */
[----:B------:R-:W-:Y:S01]  /*13160*/  F2FP.BF16.F32.PACK_AB R165, R187, R186 ;  /* 0x000000babba5723e */ /* 0x000fe200000010ff */
[----:B------:R-:W-:Y:S01]  /*13170*/  FADD.FTZ R0, R189, R0 ;  /* 0x00000000bd007221 */ /* 0x000fe20000010000 */
[----:B------:R-:W-:-:S03]  /*13180*/  F2FP.BF16.F32.PACK_AB R167, R184, R188 ;  /* 0x000000bcb8a7723e */ /* 0x000fc600000010ff */
[----:B------:R-:W-:Y:S01]  /*13190*/  HGMMA.64x256x16.F32.BF16 R24, R160, gdesc[UR4].tnspB, R24, gsb0 ;  /* 0x43e00004a0187df0 */ /* 0x000fe20008001818 */
[----:B------:R-:W-:Y:S01]  /*131a0*/  R2UR UR6, R152 ;  /* 0x00000000980672ca */ /* 0x000fe200000e0000 */
[----:B------:R-:W-:Y:S01]  /*131b0*/  VIADD R152, R174, 0x200 ;  /* 0x00000200ae987836 */ /* 0x000fe20000000000 */
[----:B------:R-:W-:Y:S01]  /*131c0*/  R2UR UR7, R153 ;  /* 0x00000000990772ca */ /* 0x000fe200000e0000 */
[----:B------:R-:W-:Y:S02]  /*131d0*/  IMAD.MOV.U32 R153, RZ, RZ, 0x40000040 ;  /* 0x40000040ff997424 */ /* 0x000fe400078e00ff */
[----:B------:R-:W-:-:S04]  /*131e0*/  FADD.FTZ R0, R186, R0 ;  /* 0x00000000ba007221 */ /* 0x000fc80000010000 */
[----:B------:R-:W-:-:S04]  /*131f0*/  FADD.FTZ R187, R187, R0 ;  /* 0x00000000bbbb7221 */ /* 0x000fc80000010000 */
[----:B------:R-:W-:-:S04]  /*13200*/  FADD.FTZ R187, R188, R187 ;  /* 0x000000bbbcbb7221 */ /* 0x000fc80000010000 */
[----:B------:R-:W-:Y:S01]  /*13210*/  FADD.FTZ R187, R184, R187 ;  /* 0x000000bbb8bb7221 */ /* 0x000fe20000010000 */
[----:B------:R-:W-:Y:S02]  /*13220*/  WARPGROUP.DEPBAR.LE gsb0, 0x0 ;  /* 0x00008000000079c5 */ /* 0x000fe40000010000 */
[----:B----4-:R-:W-:Y:S02]  /*13230*/  FADD.FTZ R160, R159, R158 ;  /* 0x0000009e9fa07221 */ /* 0x010fe40000010000 */
[----:B------:R1:W2:Y:S02]  /*13240*/  MUFU.EX2 R158, R171 ;  /* 0x000000ab009e7308 */ /* 0x0002a40000000800 */
[C---:B------:R-:W-:Y:S01]  /*13250*/  FADD.FTZ R160, R166.reuse, R160 ;  /* 0x000000a0a6a07221 */ /* 0x040fe20000010000 */
[----:B------:R-:W-:-:S03]  /*13260*/  F2FP.BF16.F32.PACK_AB R166, R166, R159 ;  /* 0x0000009fa6a6723e */ /* 0x000fc600000010ff */
[----:B------:R-:W-:Y:S01]  /*13270*/  FADD.FTZ R160, R180, R160 ;  /* 0x000000a0b4a07221 */ /* 0x000fe20000010000 */
[----:B------:R-:W-:Y:S01]  /*13280*/  WARPGROUP.ARRIVE ;  /* 0x00000000000079c5 */ /* 0x000fe20000000000 */
[----:B------:R3:W4:Y:S01]  /*13290*/  MUFU.EX2 R159, R168 ;  /* 0x000000a8009f7308 */ /* 0x0007220000000800 */
[----:B-1----:R-:W-:-:S04]  /*132a0*/  F2FP.BF16.F32.PACK_AB R171, R183, R182 ;  /* 0x000000b6b7ab723e */ /* 0x002fc800000010ff */
[----:B------:R-:W-:Y:S01]  /*132b0*/  HGMMA.64x256x16.F32.BF16 R24, R164, gdesc[UR4].tnspB, R24, gsb0 ;  /* 0x43e00004a4187df0 */ /* 0x000fe20008001818 */
[----:B------:R-:W-:Y:S01]  /*132c0*/  R2UR UR6, R152 ;  /* 0x00000000980672ca */ /* 0x000fe200000e0000 */
[----:B------:R-:W-:Y:S01]  /*132d0*/  FADD.FTZ R152, R169, R160 ;  /* 0x000000a0a9987221 */ /* 0x000fe20000010000 */
[----:B------:R-:W-:Y:S01]  /*132e0*/  R2UR UR7, R153 ;  /* 0x00000000990772ca */ /* 0x000fe200000e0000 */
[----:B------:R1:W0:Y:S01]  /*132f0*/  MUFU.EX2 R160, R21 ;  /* 0x0000001500a07308 */ /* 0x0002220000000800 */
[----:B---3--:R-:W-:Y:S02]  /*13300*/  F2FP.BF16.F32.PACK_AB R168, R169, R180 ;  /* 0x000000b4a9a8723e */ /* 0x008fe400000010ff */
[----:B--2---:R-:W-:Y:S01]  /*13310*/  F2FP.BF16.F32.PACK_AB R169, R181, R158 ;  /* 0x0000009eb5a9723e */ /* 0x004fe200000010ff */
[----:B------:R-:W-:Y:S01]  /*13320*/  FADD.FTZ R158, R158, R187 ;  /* 0x000000bb9e9e7221 */ /* 0x000fe20000010000 */
[----:B----4-:R-:W-:-:S03]  /*13330*/  FADD.FTZ R152, R159, R152 ;  /* 0x000000989f987221 */ /* 0x010fc60000010000 */
[----:B------:R2:W3:Y:S01]  /*13340*/  MUFU.EX2 R153, R3 ;  /* 0x0000000300997308 */ /* 0x0004e20000000800 */
[----:B-1----:R-:W-:Y:S02]  /*13350*/  IMAD.MOV.U32 R21, RZ, RZ, 0x40000040 ;  /* 0x40000040ff157424 */ /* 0x002fe400078e00ff */
[----:B------:R-:W-:Y:S01]  /*13360*/  FADD.FTZ R181, R181, R158 ;  /* 0x0000009eb5b57221 */ /* 0x000fe20000010000 */
[C---:B------:R-:W-:Y:S01]  /*13370*/  FADD.FTZ R152, R170.reuse, R152 ;  /* 0x00000098aa987221 */ /* 0x040fe20000010000 */
[----:B------:R-:W-:Y:S02]  /*13380*/  F2FP.BF16.F32.PACK_AB R170, R170, R159 ;  /* 0x0000009faaaa723e */ /* 0x000fe400000010ff */
[----:B------:R-:W-:Y:S01]  /*13390*/  FADD.FTZ R182, R182, R181 ;  /* 0x000000b5b6b67221 */ /* 0x000fe20000010000 */
[----:B------:R-:W-:Y:S01]  /*133a0*/  FADD.FTZ R152, R177, R152 ;  /* 0x00000098b1987221 */ /* 0x000fe20000010000 */
[----:B------:R1:W4:Y:S02]  /*133b0*/  MUFU.EX2 R159, R20 ;  /* 0x00000014009f7308 */ /* 0x0003240000000800 */
[----:B------:R-:W-:Y:S01]  /*133c0*/  FADD.FTZ R182, R183, R182 ;  /* 0x000000b6b7b67221 */ /* 0x000fe20000010000 */
[C---:B--2---:R-:W-:Y:S01]  /*133d0*/  FADD.FTZ R3, R172.reuse, R152 ;  /* 0x00000098ac037221 */ /* 0x044fe20000010000 */
[----:B------:R-:W-:-:S03]  /*133e0*/  F2FP.BF16.F32.PACK_AB R172, R172, R177 ;  /* 0x000000b1acac723e */ /* 0x000fc600000010ff */
[----:B0-----:R-:W-:Y:S01]  /*133f0*/  FADD.FTZ R3, R160, R3 ;  /* 0x00000003a0037221 */ /* 0x001fe20000010000 */
[----:B-1----:R-:W-:Y:S01]  /*13400*/  VIADD R20, R174, 0x280 ;  /* 0x00000280ae147836 */ /* 0x002fe20000000000 */
[C---:B------:R-:W-:Y:S02]  /*13410*/  F2FP.BF16.F32.PACK_AB R174, R173.reuse, R160 ;  /* 0x000000a0adae723e */ /* 0x040fe400000010ff */
[----:B------:R-:W-:Y:S01]  /*13420*/  FADD.FTZ R3, R173, R3 ;  /* 0x00000003ad037221 */ /* 0x000fe20000010000 */
[----:B---3--:R-:W-:Y:S01]  /*13430*/  FADD.FTZ R182, R153, R182 ;  /* 0x000000b699b67221 */ /* 0x008fe20000010000 */
[----:B----4-:R-:W-:-:S03]  /*13440*/  F2FP.BF16.F32.PACK_AB R173, R159, R153 ;  /* 0x000000999fad723e */ /* 0x010fc600000010ff */
[----:B------:R-:W-:-:S04]  /*13450*/  FADD.FTZ R159, R159, R182 ;  /* 0x000000b69f9f7221 */ /* 0x000fc80000010000 */
[----:B------:R-:W-:-:S04]  /*13460*/  FADD.FTZ R0, R178, R159 ;  /* 0x0000009fb2007221 */ /* 0x000fc80000010000 */
[----:B------:R-:W-:Y:S01]  /*13470*/  FADD.FTZ R0, R179, R0 ;  /* 0x00000000b3007221 */ /* 0x000fe20000010000 */
[----:B------:R-:W-:Y:S02]  /*13480*/  WARPGROUP.DEPBAR.LE gsb0, 0x0 ;  /* 0x00008000000079c5 */ /* 0x000fe40000010000 */
[----:B------:R-:W-:-:S06]  /*13490*/  WARPGROUP.ARRIVE ;  /* 0x00000000000079c5 */ /* 0x000fcc0000000000 */
        /* <DEDUP_REMOVED lines=8> */
[----:B------:R-:W-:Y:S05]  /*13520*/  @!P0 BRA `(.L_x_6081) ;  /* 0x0000000000048947 */ /* 0x000fea0003800000 */
[----:B------:R-:W-:Y:S01]  /*13530*/  BPT.TRAP 0x1 ;  /* 0x000000040000795c */ /* 0x000fe20000300000 */
.L_x_6081:
[C---:B------:R-:W-:Y:S01]  /*13540*/  ISETP.GT.AND P1, PT, R13.reuse, RZ, PT ;  /* 0x000000ff0d00720c */ /* 0x040fe20003f24270 */
        /* <DEDUP_REMOVED lines=8> */
.L_x_6071:
[----:B------:R-:W2:Y:S01]  /*135d0*/  LDL.LU R177, [R1+0xc8] ;  /* 0x0000c80001b17983 */ /* 0x000ea20000300800 */
[----:B------:R-:W-:Y:S05]  /*135e0*/  WARPSYNC.ALL ;  /* 0x0000000000007948 */ /* 0x000fea0003800000 */
[----:B-----5:R-:W1:Y:S01]  /*135f0*/  SHFL.BFLY PT, R4, R3, 0x2, 0x1f ;  /* 0x0c401f0003047f89 */ /* 0x020e6200000e0000 */
[----:B------:R-:W-:Y:S01]  /*13600*/  VIADD R18, R18, 0x1 ;  /* 0x0000000112127836 */ /* 0x000fe20000000000 */
[----:B------:R-:W-:Y:S01]  /*13610*/  MOV R22, UR46 ;  /* 0x0000002e00167c02 */ /* 0x000fe20008000f00 */
[----:B0-----:R-:W-:Y:S01]  /*13620*/  IMAD.U32 R14, RZ, RZ, UR46 ;  /* 0x0000002eff0e7e24 */ /* 0x001fe2000f8e00ff */
[----:B------:R-:W0:Y:S01]  /*13630*/  SHFL.BFLY PT, R7, R0, 0x2, 0x1f ;  /* 0x0c401f0000077f89 */ /* 0x000e2200000e0000 */
[----:B------:R-:W-:Y:S01]  /*13640*/  IMAD.MOV.U32 R21, RZ, RZ, -0x800000 ;  /* 0xff800000ff157424 */ /* 0x000fe200078e00ff */
[----:B------:R3:W-:Y:S08]  /*13650*/  BAR.ARV R12, 0x100 ;  /* 0x0004000c0000751d */ /* 0x0007f00000002000 */
[----:B------:R-:W-:Y:S06]  /*13660*/  BAR.ARV 0x8, 0x180 ;  /* 0x0206000000007b1d */ /* 0x000fec0000002000 */
[----:B------:R-:W-:Y:S01]  /*13670*/  ISETP.NE.AND P0, PT, R18, 0x2, PT ;  /* 0x000000021200780c */ /* 0x000fe20003f05270 */
[----:B------:R-:W-:-:S02]  /*13680*/  IMAD.MOV.U32 R20, RZ, RZ, -0x800000 ;  /* 0xff800000ff147424 */ /* 0x000fc400078e00ff */
[----:B-1----:R-:W-:Y:S01]  /*13690*/  FADD.FTZ R4, R4, R3 ;  /* 0x0000000304047221 */ /* 0x002fe20000010000 */
[----:B------:R-:W-:Y:S02]  /*136a0*/  PLOP3.LUT P1, PT, PT, PT, PT, 0x8, 0x0 ;  /* 0x000000000000781c */ /* 0x000fe40003f2e170 */
[----:B------:R-:W-:Y:S01]  /*136b0*/  SEL R3, RZ, 0x1, P0 ;  /* 0x00000001ff037807 */ /* 0x000fe20000000000 */
[----:B0-----:R-:W-:Y:S01]  /*136c0*/  FADD.FTZ R8, R7, R0 ;  /* 0x0000000007087221 */ /* 0x001fe20000010000 */
[----:B------:R-:W0:Y:S01]  /*136d0*/  SHFL.BFLY PT, R5, R4, 0x1, 0x1f ;  /* 0x0c201f0004057f89 */ /* 0x000e2200000e0000 */
[----:B------:R-:W-:Y:S01]  /*136e0*/  IMAD.MOV.U32 R7, RZ, RZ, RZ ;  /* 0x000000ffff077224 */ /* 0x000fe200078e00ff */
[----:B------:R-:W-:Y:S01]  /*136f0*/  LOP3.LUT R202, R202, R3, RZ, 0x3c, !PT ;  /* 0x00000003caca7212 */ /* 0x000fe200078e3cff */
[----:B------:R-:W-:Y:S01]  /*13700*/  IMAD.MOV.U32 R0, RZ, RZ, RZ ;  /* 0x000000ffff007224 */ /* 0x000fe200078e00ff */
[----:B------:R-:W1:Y:S01]  /*13710*/  SHFL.BFLY PT, R9, R8, 0x1, 0x1f ;  /* 0x0c201f0008097f89 */ /* 0x000e6200000e0000 */
[----:B------:R-:W-:Y:S01]  /*13720*/  SEL R18, R18, RZ, P0 ;  /* 0x000000ff12127207 */ /* 0x000fe20000000000 */
[----:B0-----:R-:W-:Y:S01]  /*13730*/  FADD.FTZ R5, R4, R5 ;  /* 0x0000000504057221 */ /* 0x001fe20000010000 */
[----:B-1----:R-:W-:-:S04]  /*13740*/  FADD.FTZ R6, R8, R9 ;  /* 0x0000000908067221 */ /* 0x002fc80000010000 */
[----:B------:R-:W-:Y:S02]  /*13750*/  FSETP.NE.FTZ.AND P2, PT, R5, RZ, PT ;  /* 0x000000ff0500720b */ /* 0x000fe40003f55000 */
[----:B------:R-:W-:-:S11]  /*13760*/  FSETP.NE.FTZ.AND P3, PT, R6, RZ, PT ;  /* 0x000000ff0600720b */ /* 0x000fd60003f75000 */
[----:B------:R-:W0:Y:S01]  /*13770*/  @P2 MUFU.RCP R7, R5 ;  /* 0x0000000500072308 */ /* 0x000e220000001000 */
[----:B------:R-:W-:Y:S01]  /*13780*/  @P2 FMUL.FTZ R14, R14, 0.69314718246459960938 ;  /* 0x3f3172180e0e2820 */ /* 0x000fe20000410000 */
[----:B------:R-:W-:-:S06]  /*13790*/  @P3 FMUL.FTZ R22, R22, 0.69314718246459960938 ;  /* 0x3f31721816163820 */ /* 0x000fcc0000410000 */
[----:B------:R-:W1:Y:S01]  /*137a0*/  @P3 MUFU.RCP R0, R6 ;  /* 0x0000000600003308 */ /* 0x000e620000001000 */
[-C--:B0-----:R-:W-:Y:S01]  /*137b0*/  FMUL.FTZ R172, R100, R7.reuse ;  /* 0x0000000764ac7220 */ /* 0x081fe20000410000 */
[----:B------:R-:W-:-:S06]  /*137c0*/  FMUL.FTZ R3, R101, R7 ;  /* 0x0000000765037220 */ /* 0x000fcc0000410000 */
[----:B------:R-:W0:Y:S01]  /*137d0*/  @P2 MUFU.LG2 R100, R5 ;  /* 0x0000000500642308 */ /* 0x000e220000000c00 */
[-C--:B---3--:R-:W-:Y:S01]  /*137e0*/  FMUL.FTZ R12, R36, R7.reuse ;  /* 0x00000007240c7220 */ /* 0x088fe20000410000 */
[-C--:B------:R-:W-:Y:S01]  /*137f0*/  FMUL.FTZ R4, R24, R7.reuse ;  /* 0x0000000718047220 */ /* 0x080fe20000410000 */
[-C--:B------:R-:W-:Y:S01]  /*13800*/  FMUL.FTZ R25, R25, R7.reuse ;  /* 0x0000000719197220 */ /* 0x080fe20000410000 */
[-C--:B------:R-:W-:Y:S01]  /*13810*/  FMUL.FTZ R28, R28, R7.reuse ;  /* 0x000000071c1c7220 */ /* 0x080fe20000410000 */
[-C--:B------:R-:W-:Y:S01]  /*13820*/  FMUL.FTZ R29, R29, R7.reuse ;  /* 0x000000071d1d7220 */ /* 0x080fe20000410000 */
[-C--:B-1----:R-:W-:Y:S01]  /*13830*/  FMUL.FTZ R36, R95, R0.reuse ;  /* 0x000000005f247220 */ /* 0x082fe20000410000 */
[-C--:B------:R-:W-:Y:S01]  /*13840*/  FMUL.FTZ R8, R31, R0.reuse ;  /* 0x000000001f087220 */ /* 0x080fe20000410000 */
[----:B------:R1:W3:Y:S01]  /*13850*/  @P3 MUFU.LG2 R101, R6 ;  /* 0x0000000600653308 */ /* 0x0002e20000000c00 */
        /* <DEDUP_REMOVED lines=9> */
[-C--:B-1----:R-:W-:Y:S01]  /*138f0*/  FMUL.FTZ R6, R27, R0.reuse ;  /* 0x000000001b067220 */ /* 0x082fe20000410000 */
[-C--:B------:R-:W-:Y:S01]  /*13900*/  FMUL.FTZ R49, R49, R7.reuse ;  /* 0x0000000731317220 */ /* 0x080fe20000410000 */
[-C--:B------:R-:W-:Y:S01]  /*13910*/  FMUL.FTZ R160, R52, R7.reuse ;  /* 0x0000000734a07220 */ /* 0x080fe20000410000 */
[-C--:B------:R-:W-:Y:S01]  /*13920*/  FMUL.FTZ R53, R53, R7.reuse ;  /* 0x0000000735357220 */ /* 0x080fe20000410000 */
[-C--:B------:R-:W-:Y:S01]  /*13930*/  FMUL.FTZ R161, R56, R7.reuse ;  /* 0x0000000738a17220 */ /* 0x080fe20000410000 */
[-C--:B------:R-:W-:Y:S01]  /*13940*/  FMUL.FTZ R57, R57, R7.reuse ;  /* 0x0000000739397220 */ /* 0x080fe20000410000 */
[-C--:B------:R-:W-:Y:S01]  /*13950*/  FMUL.FTZ R162, R60, R7.reuse ;  /* 0x000000073ca27220 */ /* 0x080fe20000410000 */
[----:B---3--:R-:W-:Y:S01]  /*13960*/  @P3 FMUL.FTZ R101, R101, 0.69314718246459960938 ;  /* 0x3f31721865653820 */ /* 0x008fe20000410000 */
        /* <DEDUP_REMOVED lines=108> */
.L_x_6012:
        /* <DEDUP_REMOVED lines=12> */
[----:B------:R-:W0:Y:S01]  /*140f0*/  S2R R15, SR_SWINHI ;  /* 0x00000000000f7919 */ /* 0x000e220000002f00 */
[----:B------:R-:W-:Y:S05]  /*14100*/  WARPSYNC.ALL ;  /* 0x0000000000007948 */ /* 0x000fea0003800000 */
[----:B------:R-:W-:Y:S01]  /*14110*/  F2FP.BF16.F32.PACK_AB R5, R6, R5 ;  /* 0x000000050605723e */ /* 0x000fe200000010ff */
[----:B------:R-:W-:Y:S01]  /*14120*/  ULDC.64 UR4, c[0x0][0xd00] ;  /* 0x0003400000047ab9 */ /* 0x000fe20000000a00 */
[----:B------:R-:W4:Y:S01]  /*14130*/  LDL R176, [R1+0xc4] ;  /* 0x0000c40001b07983 */ /* 0x000f220000100800 */
[----:B------:R-:W-:-:S02]  /*14140*/  MOV R94, R22 ;  /* 0x00000016005e7202 */ /* 0x000fc40000000f00 */
[----:B0-----:R-:W-:Y:S02]  /*14150*/  MOV R95, R15 ;  /* 0x0000000f005f7202 */ /* 0x001fe40000000f00 */
        /* <DEDUP_REMOVED lines=20> */
[----:B------:R-:W-:Y:S01]  /*142a0*/  F2FP.BF16.F32.PACK_AB R147, R0, R150 ;  /* 0x000000960093723e */ /* 0x000fe200000010ff */
[----:B------:R-:W-:Y:S01]  /*142b0*/  BAR.SYNC.DEFER_BLOCKING 0x1, 0x100 ;  /* 0x0044000000007b1d */ /* 0x000fe20000010000 */
[----:B---3--:R-:W-:-:S03]  /*142c0*/  IMAD.WIDE R142, R14, 0x2, R94 ;  /* 0x000000020e8e7825 */ /* 0x008fc600078e025e */
[C---:B------:R-:W-:Y:S02]  /*142d0*/  IADD3 R30, P3, R142.reuse, 0x60, RZ ;  /* 0x000000608e1e7810 */ /* 0x040fe40007f7e0ff */
[----:B------:R-:W-:Y:S02]  /*142e0*/  IADD3 R26, P2, R142, 0x40, RZ ;  /* 0x000000408e1a7810 */ /* 0x000fe40007f5e0ff */
[----:B------:R-:W-:Y:S02]  /*142f0*/  LOP3.LUT R110, R30, 0x380, RZ, 0xc0, !PT ;  /* 0x000003801e6e7812 */ /* 0x000fe400078ec0ff */
[----:B------:R-:W-:Y:S02]  /*14300*/  IADD3 R46, P1, R142, 0x20, RZ ;  /* 0x000000208e2e7810 */ /* 0x000fe40007f3e0ff */
[----:B------:R-:W-:Y:S02]  /*14310*/  SHF.R.U64 R185, R110, 0x3, RZ ;  /* 0x000000036eb97819 */ /* 0x000fe400000012ff */
[----:B------:R-:W-:Y:S01]  /*14320*/  IADD3 R14, P0, R142, 0x4040, RZ ;  /* 0x000040408e0e7810 */ /* 0x000fe20007f1e0ff */
[--C-:B------:R-:W-:Y:S01]  /*14330*/  IMAD.X R111, RZ, RZ, R143.reuse, P2 ;  /* 0x000000ffff6f7224 */ /* 0x100fe200010e068f */
[----:B------:R-:W-:Y:S01]  /*14340*/  LOP3.LUT R177, R46, 0x380, RZ, 0xc0, !PT ;  /* 0x000003802eb17812 */ /* 0x000fe200078ec0ff */
[--C-:B------:R-:W-:Y:S01]  /*14350*/  IMAD.X R107, RZ, RZ, R143.reuse, P1 ;  /* 0x000000ffff6b7224 */ /* 0x100fe200008e068f */
[----:B------:R-:W-:Y:S01]  /*14360*/  IADD3 R124, P2, R142, 0x8000, RZ ;  /* 0x000080008e7c7810 */ /* 0x000fe20007f5e0ff */
[----:B------:R-:W-:Y:S01]  /*14370*/  IMAD.X R115, RZ, RZ, R143, P3 ;  /* 0x000000ffff737224 */ /* 0x000fe200018e068f */
[----:B------:R-:W-:-:S02]  /*14380*/  LOP3.LUT R106, R26, 0x380, RZ, 0xc0, !PT ;  /* 0x000003801a6a7812 */ /* 0x000fc400078ec0ff */
[----:B------:R-:W-:Y:S02]  /*14390*/  LOP3.LUT R114, R185, R30, RZ, 0x3c, !PT ;  /* 0x0000001eb9727212 */ /* 0x000fe400078e3cff */
[----:B------:R-:W-:Y:S02]  /*143a0*/  LOP3.LUT R99, R142, 0x380, RZ, 0xc0, !PT ;  /* 0x000003808e637812 */ /* 0x000fe400078ec0ff */
[----:B------:R-:W-:Y:S02]  /*143b0*/  LOP3.LUT R185, R14, 0x380, RZ, 0xc0, !PT ;  /* 0x000003800eb97812 */ /* 0x000fe400078ec0ff */
[C---:B------:R-:W-:Y:S02]  /*143c0*/  IADD3 R116, P4, R142.reuse, 0x4000, RZ ;  /* 0x000040008e747810 */ /* 0x040fe40007f9e0ff */
[C---:B------:R-:W-:Y:S02]  /*143d0*/  IADD3 R118, P5, R142.reuse, 0x4020, RZ ;  /* 0x000040208e767810 */ /* 0x040fe40007fbe0ff */
[----:B------:R-:W-:-:S02]  /*143e0*/  IADD3 R122, P1, R142, 0x4060, RZ ;  /* 0x000040608e7a7810 */ /* 0x000fc40007f3e0ff */
[----:B------:R-:W-:Y:S02]  /*143f0*/  IADD3 R126, P3, R142, 0x8020, RZ ;  /* 0x000080208e7e7810 */ /* 0x000fe40007f7e0ff */
[----:B------:R-:W-:Y:S01]  /*14400*/  SHF.R.U64 R177, R177, 0x3, RZ ;  /* 0x00000003b1b17819 */ /* 0x000fe200000012ff */
[--C-:B------:R-:W-:Y:S01]  /*14410*/  IMAD.X R125, RZ, RZ, R143.reuse, P2 ;  /* 0x000000ffff7d7224 */ /* 0x100fe200010e068f */
[----:B------:R-:W-:Y:S02]  /*14420*/  SHF.R.U64 R183, R106, 0x3, RZ ;  /* 0x000000036ab77819 */ /* 0x000fe400000012ff */
[----:B------:R-:W-:Y:S02]  /*14430*/  SHF.R.U64 R99, R99, 0x3, RZ ;  /* 0x0000000363637819 */ /* 0x000fe400000012ff */
[----:B------:R-:W-:Y:S01]  /*14440*/  SHF.R.U64 R185, R185, 0x3, RZ ;  /* 0x00000003b9b97819 */ /* 0x000fe200000012ff */
[--C-:B------:R-:W-:Y:S01]  /*14450*/  IMAD.X R117, RZ, RZ, R143.reuse, P4 ;  /* 0x000000ffff757224 */ /* 0x100fe200020e068f */
[C---:B------:R-:W-:Y:S01]  /*14460*/  IADD3 R151, P2, R142.reuse, 0xc040, RZ ;  /* 0x0000c0408e977810 */ /* 0x040fe20007f5e0ff */
[--C-:B------:R-:W-:Y:S01]  /*14470*/  IMAD.X R119, RZ, RZ, R143.reuse, P5 ;  /* 0x000000ffff777224 */ /* 0x100fe200028e068f */
[----:B------:R-:W-:Y:S01]  /*14480*/  LOP3.LUT R106, R177, R46, RZ, 0x3c, !PT ;  /* 0x0000002eb16a7212 */ /* 0x000fe200078e3cff */
[--C-:B------:R-:W-:Y:S01]  /*14490*/  IMAD.X R121, RZ, RZ, R143.reuse, P0 ;  /* 0x000000ffff797224 */ /* 0x100fe200000e068f */
[C---:B------:R-:W-:Y:S01]  /*144a0*/  IADD3 R128, P4, R142.reuse, 0x8040, RZ ;  /* 0x000080408e807810 */ /* 0x040fe20007f9e0ff */
[--C-:B------:R-:W-:Y:S01]  /*144b0*/  IMAD.X R123, RZ, RZ, R143.reuse, P1 ;  /* 0x000000ffff7b7224 */ /* 0x100fe200008e068f */
[C---:B------:R-:W-:Y:S01]  /*144c0*/  IADD3 R130, P5, R142.reuse, 0x8060, RZ ;  /* 0x000080608e827810 */ /* 0x040fe20007fbe0ff */
[----:B------:R-:W-:Y:S01]  /*144d0*/  IMAD.X R127, RZ, RZ, R143, P3 ;  /* 0x000000ffff7f7224 */ /* 0x000fe200018e068f */
[----:B------:R-:W-:-:S02]  /*144e0*/  IADD3 R98, P0, R142, 0xc000, RZ ;  /* 0x0000c0008e627810 */ /* 0x000fc40007f1e0ff */
[C---:B------:R-:W-:Y:S02]  /*144f0*/  IADD3 R138, P1, R142.reuse, 0xc020, RZ ;  /* 0x0000c0208e8a7810 */ /* 0x040fe40007f3e0ff */
[----:B--2---:R-:W-:Y:S02]  /*14500*/  IADD3 R100, P3, R142, 0xc060, RZ ;  /* 0x0000c0608e647810 */ /* 0x004fe40007f7e0ff */
[----:B------:R-:W-:Y:S02]  /*14510*/  LOP3.LUT R110, R183, R26, RZ, 0x3c, !PT ;  /* 0x0000001ab76e7212 */ /* 0x000fe400078e3cff */
[----:B------:R-:W-:Y:S02]  /*14520*/  LOP3.LUT R177, R116, 0x380, RZ, 0xc0, !PT ;  /* 0x0000038074b17812 */ /* 0x000fe400078ec0ff */
[----:B------:R-:W-:Y:S02]  /*14530*/  LOP3.LUT R142, R99, R142, RZ, 0x3c, !PT ;  /* 0x0000008e638e7212 */ /* 0x000fe400078e3cff */
[----:B------:R-:W-:-:S02]  /*14540*/  LOP3.LUT R183, R118, 0x380, RZ, 0xc0, !PT ;  /* 0x0000038076b77812 */ /* 0x000fc400078ec0ff */
[----:B------:R-:W-:Y:S02]  /*14550*/  LOP3.LUT R120, R185, R14, RZ, 0x3c, !PT ;  /* 0x0000000eb9787212 */ /* 0x000fe400078e3cff */
[----:B------:R-:W-:Y:S02]  /*14560*/  LOP3.LUT R14, R151, 0x380, RZ, 0xc0, !PT ;  /* 0x00000380970e7812 */ /* 0x000fe400078ec0ff */
[----:B------:R-:W-:Y:S02]  /*14570*/  SHF.R.U64 R177, R177, 0x3, RZ ;  /* 0x00000003b1b17819 */ /* 0x000fe400000012ff */
[----:B------:R-:W-:Y:S02]  /*14580*/  SHF.R.U64 R183, R183, 0x3, RZ ;  /* 0x00000003b7b77819 */ /* 0x000fe400000012ff */
[----:B------:R-:W-:Y:S02]  /*14590*/  MOV R142, R142 ;  /* 0x0000008e008e7202 */ /* 0x000fe40000000f00 */
[----:B------:R-:W-:-:S02]  /*145a0*/  SHF.R.U64 R14, R14, 0x3, RZ ;  /* 0x000000030e0e7819 */ /* 0x000fc400000012ff */
[----:B------:R-:W-:Y:S02]  /*145b0*/  LOP3.LUT R187, R122, 0x380, RZ, 0xc0, !PT ;  /* 0x000003807abb7812 */ /* 0x000fe400078ec0ff */
[----:B------:R-:W-:Y:S01]  /*145c0*/  LOP3.LUT R116, R177, R116, RZ, 0x3c, !PT ;  /* 0x00000074b1747212 */ /* 0x000fe200078e3cff */
[----:B------:R0:W-:Y:S01]  /*145d0*/  STSM.16.M88.4 [R142], R4 ;  /* 0x000000048e007844 */ /* 0x0001e20000000200 */
[----:B------:R-:W-:Y:S02]  /*145e0*/  LOP3.LUT R118, R183, R118, RZ, 0x3c, !PT ;  /* 0x00000076b7767212 */ /* 0x000fe400078e3cff */
[----:B------:R-:W-:Y:S02]  /*145f0*/  LOP3.LUT R177, R124, 0x380, RZ, 0xc0, !PT ;  /* 0x000003807cb17812 */ /* 0x000fe400078ec0ff */
[----:B------:R-:W-:Y:S02]  /*14600*/  IADD3.X R15, RZ, R143, RZ, P2, !PT ;  /* 0x0000008fff0f7210 */ /* 0x000fe400017fe4ff */
[----:B------:R-:W-:-:S02]  /*14610*/  LOP3.LUT R183, R126, 0x380, RZ, 0xc0, !PT ;  /* 0x000003807eb77812 */ /* 0x000fc400078ec0ff */
[----:B------:R-:W-:Y:S02]  /*14620*/  LOP3.LUT R14, R14, R151, RZ, 0x3c, !PT ;  /* 0x000000970e0e7212 */ /* 0x000fe400078e3cff */
[----:B------:R-:W-:Y:S02]  /*14630*/  LOP3.LUT R185, R128, 0x380, RZ, 0xc0, !PT ;  /* 0x0000038080b97812 */ /* 0x000fe400078ec0ff */
[----:B------:R-:W-:Y:S02]  /*14640*/  MOV R106, R106 ;  /* 0x0000006a006a7202 */ /* 0x000fe40000000f00 */
[----:B------:R-:W-:Y:S02]  /*14650*/  SHF.R.U64 R187, R187, 0x3, RZ ;  /* 0x00000003bbbb7819 */ /* 0x000fe400000012ff */
[----:B0-----:R-:W-:Y:S02]  /*14660*/  F2FP.BF16.F32.PACK_AB R4, R33, R10 ;  /* 0x0000000a2104723e */ /* 0x001fe400000010ff */
[----:B------:R-:W-:-:S02]  /*14670*/  F2FP.BF16.F32.PACK_AB R5, R35, R34 ;  /* 0x000000222305723e */ /* 0x000fc400000010ff */
[----:B------:R-:W-:Y:S02]  /*14680*/  F2FP.BF16.F32.PACK_AB R6, R37, R12 ;  /* 0x0000000c2506723e */ /* 0x000fe400000010ff */
[----:B------:R-:W-:Y:S02]  /*14690*/  F2FP.BF16.F32.PACK_AB R7, R39, R38 ;  /* 0x000000262707723e */ /* 0x000fe400000010ff */
[----:B------:R-:W-:Y:S02]  /*146a0*/  SHF.R.U64 R177, R177, 0x3, RZ ;  /* 0x00000003b1b17819 */ /* 0x000fe400000012ff */
[----:B------:R-:W-:Y:S02]  /*146b0*/  MOV R110, R110 ;  /* 0x0000006e006e7202 */ /* 0x000fe40000000f00 */
[----:B------:R-:W-:Y:S02]  /*146c0*/  F2FP.BF16.F32.PACK_AB R10, R45, R44 ;  /* 0x0000002c2d0a723e */ /* 0x000fe400000010ff */
[----:B------:R-:W-:-:S02]  /*146d0*/  SHF.R.U64 R183, R183, 0x3, RZ ;  /* 0x00000003b7b77819 */ /* 0x000fc400000012ff */
[----:B------:R-:W-:Y:S01]  /*146e0*/  MOV R37, R14 ;  /* 0x0000000e00257202 */ /* 0x000fe20000000f00 */
[----:B------:R0:W-:Y:S01]  /*146f0*/  STSM.16.M88.4 [R106], R4 ;  /* 0x000000046a007844 */ /* 0x0001e20000000200 */
[----:B------:R-:W-:Y:S02]  /*14700*/  SHF.R.U64 R185, R185, 0x3, RZ ;  /* 0x00000003b9b97819 */ /* 0x000fe400000012ff */
[----:B------:R-:W-:Y:S02]  /*14710*/  MOV R114, R114 ;  /* 0x0000007200727202 */ /* 0x000fe40000000f00 */
[----:B------:R-:W-:Y:S02]  /*14720*/  F2FP.BF16.F32.PACK_AB R12, R49, R159 ;  /* 0x0000009f310c723e */ /* 0x000fe400000010ff */
[----:B------:R-:W-:Y:S02]  /*14730*/  F2FP.BF16.F32.PACK_AB R14, R53, R160 ;  /* 0x000000a0350e723e */ /* 0x000fe400000010ff */
[----:B------:R-:W-:-:S02]  /*14740*/  F2FP.BF16.F32.PACK_AB R15, R55, R54 ;  /* 0x00000036370f723e */ /* 0x000fc400000010ff */
[----:B------:R-:W-:Y:S02]  /*14750*/  LOP3.LUT R122, R187, R122, RZ, 0x3c, !PT ;  /* 0x0000007abb7a7212 */ /* 0x000fe400078e3cff */
[----:B------:R-:W-:Y:S02]  /*14760*/  MOV R116, R116 ;  /* 0x0000007400747202 */ /* 0x000fe40000000f00 */
[----:B------:R-:W-:Y:S01]  /*14770*/  F2FP.BF16.F32.PACK_AB R26, R61, R162 ;  /* 0x000000a23d1a723e */ /* 0x000fe200000010ff */
[----:B------:R-:W-:Y:S01]  /*14780*/  IMAD.X R129, RZ, RZ, R143, P4 ;  /* 0x000000ffff817224 */ /* 0x000fe200020e068f */
[----:B------:R-:W-:Y:S01]  /*14790*/  LOP3.LUT R124, R177, R124, RZ, 0x3c, !PT ;  /* 0x0000007cb17c7212 */ /* 0x000fe200078e3cff */
[----:B------:R2:W-:Y:S01]  /*147a0*/  STSM.16.M88.4 [R110], R8 ;  /* 0x000000086e007844 */ /* 0x0005e20000000200 */
[----:B------:R-:W-:Y:S02]  /*147b0*/  MOV R118, R118 ;  /* 0x0000007600767202 */ /* 0x000fe40000000f00 */
[----:B0-----:R-:W-:-:S02]  /*147c0*/  F2FP.BF16.F32.PACK_AB R4, R65, R163 ;  /* 0x000000a34104723e */ /* 0x001fc400000010ff */
[----:B------:R-:W-:Y:S02]  /*147d0*/  F2FP.BF16.F32.PACK_AB R5, R67, R66 ;  /* 0x000000424305723e */ /* 0x000fe400000010ff */
[----:B------:R-:W-:Y:S02]  /*147e0*/  F2FP.BF16.F32.PACK_AB R6, R69, R164 ;  /* 0x000000a44506723e */ /* 0x000fe400000010ff */
[----:B------:R-:W-:Y:S02]  /*147f0*/  F2FP.BF16.F32.PACK_AB R7, R71, R70 ;  /* 0x000000464707723e */ /* 0x000fe400000010ff */
[----:B------:R-:W-:Y:S01]  /*14800*/  LOP3.LUT R126, R183, R126, RZ, 0x3c, !PT ;  /* 0x0000007eb77e7212 */ /* 0x000fe200078e3cff */
[----:B------:R-:W-:Y:S01]  /*14810*/  STSM.16.M88.4 [R114], R12 ;  /* 0x0000000c72007844 */ /* 0x000fe20000000200 */
[----:B------:R-:W-:Y:S02]  /*14820*/  LOP3.LUT R128, R185, R128, RZ, 0x3c, !PT ;  /* 0x00000080b9807212 */ /* 0x000fe400078e3cff */
[----:B------:R-:W-:-:S02]  /*14830*/  MOV R120, R120 ;  /* 0x0000007800787202 */ /* 0x000fc40000000f00 */
[----:B--2---:R-:W-:Y:S02]  /*14840*/  F2FP.BF16.F32.PACK_AB R8, R73, R165 ;  /* 0x000000a54908723e */ /* 0x004fe400000010ff */
[----:B------:R-:W-:Y:S02]  /*14850*/  F2FP.BF16.F32.PACK_AB R9, R75, R74 ;  /* 0x0000004a4b09723e */ /* 0x000fe400000010ff */
[----:B------:R-:W-:Y:S02]  /*14860*/  F2FP.BF16.F32.PACK_AB R10, R77, R166 ;  /* 0x000000a64d0a723e */ /* 0x000fe400000010ff */
[----:B------:R-:W-:Y:S01]  /*14870*/  F2FP.BF16.F32.PACK_AB R11, R79, R78 ;  /* 0x0000004e4f0b723e */ /* 0x000fe200000010ff */
[----:B------:R-:W-:Y:S01]  /*14880*/  STSM.16.M88.4 [R116], R24 ;  /* 0x0000001874007844 */ /* 0x000fe20000000200 */
[----:B------:R-:W-:Y:S02]  /*14890*/  MOV R122, R122 ;  /* 0x0000007a007a7202 */ /* 0x000fe40000000f00 */
[----:B------:R-:W-:Y:S01]  /*148a0*/  F2FP.BF16.F32.PACK_AB R30, R85, R168 ;  /* 0x000000a8551e723e */ /* 0x000fe200000010ff */
[----:B------:R0:W-:Y:S01]  /*148b0*/  STSM.16.M88.4 [R118], R4 ;  /* 0x0000000476007844 */ /* 0x0001e20000000200 */
[----:B------:R-:W-:-:S02]  /*148c0*/  LOP3.LUT R187, R130, 0x380, RZ, 0xc0, !PT ;  /* 0x0000038082bb7812 */ /* 0x000fc400078ec0ff */
[----:B------:R-:W-:Y:S02]  /*148d0*/  MOV R124, R124 ;  /* 0x0000007c007c7202 */ /* 0x000fe40000000f00 */
[----:B------:R-:W-:Y:S02]  /*148e0*/  F2FP.BF16.F32.PACK_AB R44, R89, R169 ;  /* 0x000000a9592c723e */ /* 0x000fe400000010ff */
[----:B------:R-:W-:Y:S02]  /*148f0*/  F2FP.BF16.F32.PACK_AB R45, R91, R90 ;  /* 0x0000005a5b2d723e */ /* 0x000fe400000010ff */
[----:B------:R-:W-:Y:S02]  /*14900*/  F2FP.BF16.F32.PACK_AB R46, R93, R170 ;  /* 0x000000aa5d2e723e */ /* 0x000fe400000010ff */
[----:B------:R-:W-:Y:S02]  /*14910*/  LOP3.LUT R177, R98, 0x380, RZ, 0xc0, !PT ;  /* 0x0000038062b17812 */ /* 0x000fe400078ec0ff */
[----:B------:R-:W-:-:S02]  /*14920*/  MOV R126, R126 ;  /* 0x0000007e007e7202 */ /* 0x000fc40000000f00 */
[----:B------:R-:W-:Y:S02]  /*14930*/  F2FP.BF16.F32.PACK_AB R33, R42, R40 ;  /* 0x000000282a21723e */ /* 0x000fe400000010ff */
[----:B------:R-:W-:Y:S02]  /*14940*/  F2FP.BF16.F32.PACK_AB R34, R3, R172 ;  /* 0x000000ac0322723e */ /* 0x000fe400000010ff */
[----:B------:R-:W-:Y:S01]  /*14950*/  F2FP.BF16.F32.PACK_AB R35, R50, R48 ;  /* 0x000000303223723e */ /* 0x000fe200000010ff */
[----:B------:R-:W-:Y:S01]  /*14960*/  STSM.16.M88.4 [R120], R8 ;  /* 0x0000000878007844 */ /* 0x000fe20000000200 */
[----:B------:R-:W-:Y:S01]  /*14970*/  LOP3.LUT R183, R138, 0x380, RZ, 0xc0, !PT ;  /* 0x000003808ab77812 */ /* 0x000fe200078ec0ff */
[----:B------:R-:W-:Y:S01]  /*14980*/  IMAD.X R131, RZ, RZ, R143, P5 ;  /* 0x000000ffff837224 */ /* 0x000fe200028e068f */
[----:B------:R-:W-:Y:S02]  /*14990*/  MOV R128, R128 ;  /* 0x0000008000807202 */ /* 0x000fe40000000f00 */
[----:B0-----:R-:W-:-:S02]  /*149a0*/  F2FP.BF16.F32.PACK_AB R4, R105, R173 ;  /* 0x000000ad6904723e */ /* 0x001fc400000010ff */
[----:B------:R-:W-:Y:S02]  /*149b0*/  F2FP.BF16.F32.PACK_AB R5, R56, R52 ;  /* 0x000000343805723e */ /* 0x000fe400000010ff */
[----:B------:R-:W-:Y:S02]  /*149c0*/  F2FP.BF16.F32.PACK_AB R6, R109, R174 ;  /* 0x000000ae6d06723e */ /* 0x000fe400000010ff */
[----:B------:R-:W-:Y:S01]  /*149d0*/  F2FP.BF16.F32.PACK_AB R7, R62, R60 ;  /* 0x0000003c3e07723e */ /* 0x000fe200000010ff */
[----:B------:R-:W-:Y:S01]  /*149e0*/  STSM.16.M88.4 [R122], R28 ;  /* 0x0000001c7a007844 */ /* 0x000fe20000000200 */
[----:B------:R-:W-:Y:S01]  /*149f0*/  SHF.R.U64 R187, R187, 0x3, RZ ;  /* 0x00000003bbbb7819 */ /* 0x000fe200000012ff */
[--C-:B------:R-:W-:Y:S01]  /*14a00*/  IMAD.X R135, RZ, RZ, R143.reuse, P0 ;  /* 0x000000ffff877224 */ /* 0x100fe200000e068f */
[----:B------:R-:W-:Y:S01]  /*14a10*/  LOP3.LUT R185, R100, 0x380, RZ, 0xc0, !PT ;  /* 0x0000038064b97812 */ /* 0x000fe200078ec0ff */
[----:B------:R-:W-:Y:S01]  /*14a20*/  STSM.16.M88.4 [R124], R44 ;  /* 0x0000002c7c007844 */ /* 0x000fe20000000200 */
[----:B------:R-:W-:Y:S01]  /*14a30*/  SHF.R.U64 R177, R177, 0x3, RZ ;  /* 0x00000003b1b17819 */ /* 0x000fe200000012ff */
[--C-:B------:R-:W-:Y:S01]  /*14a40*/  IMAD.X R139, RZ, RZ, R143.reuse, P1 ;  /* 0x000000ffff8b7224 */ /* 0x100fe200008e068f */
[----:B------:R-:W-:Y:S01]  /*14a50*/  SHF.R.U64 R183, R183, 0x3, RZ ;  /* 0x00000003b7b77819 */ /* 0x000fe200000012ff */
[----:B------:R-:W-:Y:S01]  /*14a60*/  STSM.16.M88.4 [R126], R32 ;  /* 0x000000207e007844 */ /* 0x000fe20000000200 */
[----:B------:R-:W-:Y:S01]  /*14a70*/  LOP3.LUT R130, R187, R130, RZ, 0x3c, !PT ;  /* 0x00000082bb827212 */ /* 0x000fe200078e3cff */
[----:B------:R-:W-:Y:S01]  /*14a80*/  IMAD.X R99, RZ, RZ, R143, P3 ;  /* 0x000000ffff637224 */ /* 0x000fe200018e068f */
[----:B------:R-:W-:Y:S01]  /*14a90*/  SHF.R.U64 R185, R185, 0x3, RZ ;  /* 0x00000003b9b97819 */ /* 0x000fe200000012ff */
[----:B------:R0:W-:Y:S01]  /*14aa0*/  STSM.16.M88.4 [R128], R4 ;  /* 0x0000000480007844 */ /* 0x0001e20000000200 */
[----:B------:R-:W-:Y:S01]  /*14ab0*/  F2FP.BF16.F32.PACK_AB R13, R84, R80 ;  /* 0x00000050540d723e */ /* 0x000fe200000010ff */
[----:B------:R-:W2:Y:S01]  /*14ac0*/  LDC R3, c[0x0][0xce8] ;  /* 0x00033a00ff037b82 */ /* 0x000ea20000000800 */
[----:B------:R-:W-:-:S02]  /*14ad0*/  LOP3.LUT R134, R177, R98, RZ, 0x3c, !PT ;  /* 0x00000062b1867212 */ /* 0x000fc400078e3cff */
[----:B----4-:R-:W-:Y:S02]  /*14ae0*/  SHF.R.S32.HI R80, RZ, 0x1f, R182 ;  /* 0x0000001fff507819 */ /* 0x010fe400000114b6 */
[----:B------:R-:W-:Y:S02]  /*14af0*/  LOP3.LUT R138, R183, R138, RZ, 0x3c, !PT ;  /* 0x0000008ab78a7212 */ /* 0x000fe400078e3cff */
[----:B------:R-:W-:Y:S02]  /*14b00*/  LOP3.LUT R98, R185, R100, RZ, 0x3c, !PT ;  /* 0x00000064b9627212 */ /* 0x000fe400078e3cff */
[----:B------:R-:W-:Y:S01]  /*14b10*/  MOV R130, R130 ;  /* 0x0000008200827202 */ /* 0x000fe20000000f00 */
[----:B0-----:R-:W-:Y:S01]  /*14b20*/  IMAD.SHL.U32 R4, R182, 0x4, RZ ;  /* 0x00000004b6047824 */ /* 0x001fe200078e00ff */
[----:B------:R-:W-:Y:S02]  /*14b30*/  F2FP.BF16.F32.PACK_AB R8, R113, R175 ;  /* 0x000000af7108723e */ /* 0x000fe400000010ff */
[----:B------:R-:W-:-:S02]  /*14b40*/  F2FP.BF16.F32.PACK_AB R9, R68, R64 ;  /* 0x000000404409723e */ /* 0x000fc400000010ff */
[----:B------:R-:W-:Y:S02]  /*14b50*/  F2FP.BF16.F32.PACK_AB R10, R155, R178 ;  /* 0x000000b29b0a723e */ /* 0x000fe400000010ff */
[----:B------:R-:W-:Y:S02]  /*14b60*/  F2FP.BF16.F32.PACK_AB R11, R76, R72 ;  /* 0x000000484c0b723e */ /* 0x000fe400000010ff */
[----:B------:R-:W-:Y:S02]  /*14b70*/  MOV R134, R134 ;  /* 0x0000008600867202 */ /* 0x000fe40000000f00 */
[----:B------:R-:W-:Y:S02]  /*14b80*/  F2FP.BF16.F32.PACK_AB R12, R156, R179 ;  /* 0x000000b39c0c723e */ /* 0x000fe400000010ff */
[----:B------:R-:W-:Y:S02]  /*14b90*/  F2FP.BF16.F32.PACK_AB R14, R157, R180 ;  /* 0x000000b49d0e723e */ /* 0x000fe400000010ff */
[----:B------:R-:W-:-:S02]  /*14ba0*/  F2FP.BF16.F32.PACK_AB R15, R88, R87 ;  /* 0x00000057580f723e */ /* 0x000fc400000010ff */
[----:B------:R-:W-:Y:S02]  /*14bb0*/  ISETP.NE.U32.AND P0, PT, RZ, UR4, PT ;  /* 0x00000004ff007c0c */ /* 0x000fe4000bf05070 */
[----:B------:R-:W-:Y:S02]  /*14bc0*/  SHF.L.U64.HI R5, R182, 0x2, R80 ;  /* 0x00000002b6057819 */ /* 0x000fe40000010250 */
[----:B------:R-:W-:Y:S02]  /*14bd0*/  IADD3 R6, P1, R4, UR4, RZ ;  /* 0x0000000404067c10 */ /* 0x000fe4000ff3e0ff */
[----:B------:R-:W-:Y:S02]  /*14be0*/  MOV R100, R138 ;  /* 0x0000008a00647202 */ /* 0x000fe40000000f00 */
[----:B------:R-:W-:Y:S02]  /*14bf0*/  F2FP.BF16.F32.PACK_AB R24, R158, R181 ;  /* 0x000000b59e18723e */ /* 0x000fe400000010ff */
[----:B------:R-:W-:-:S02]  /*14c00*/  F2FP.BF16.F32.PACK_AB R25, R96, R92 ;  /* 0x0000005c6019723e */ /* 0x000fc400000010ff */
        /* <DEDUP_REMOVED lines=19> */
[----:B0-----:R-:W-:Y:S01]  /*14d40*/  IMAD.U32 R8, RZ, RZ, UR4 ;  /* 0x00000004ff087e24 */ /* 0x001fe2000f8e00ff */
[----:B------:R-:W-:Y:S01]  /*14d50*/  @P2 IADD3.X R5, R5, UR5, RZ, P3, !PT ;  /* 0x0000000505052c10 */ /* 0x000fe20009ffe4ff */
[----:B------:R3:W5:Y:S04]  /*14d60*/  @P0 LDG.E R76, desc[UR40][R6.64] ;  /* 0x00000028064c0981 */ /* 0x000768000c1e1900 */
[----:B------:R3:W5:Y:S01]  /*14d70*/  @P2 LDG.E R8, desc[UR40][R4.64] ;  /* 0x0000002804082981 */ /* 0x000762000c1e1900 */
[----:B--2---:R-:W-:-:S13]  /*14d80*/  ISETP.NE.AND P1, PT, R3, 0x1, PT ;  /* 0x000000010300780c */ /* 0x004fda0003f25270 */
[----:B------:R-:W0:Y:S08]  /*14d90*/  @P1 LDC R10, c[0x0][0xcec] ;  /* 0x00033b00ff0a1b82 */ /* 0x000e300000000800 */
[----:B------:R-:W2:Y:S01]  /*14da0*/  @P1 LDC R11, c[0x0][0xcf0] ;  /* 0x00033c00ff0b1b82 */ /* 0x000ea20000000800 */
[----:B------:R-:W-:Y:S01]  /*14db0*/  SHF.R.S32.HI R78, RZ, 0x1f, R176 ;  /* 0x0000001fff4e7819 */ /* 0x000fe200000114b0 */
[----:B---3--:R-:W-:Y:S06]  /*14dc0*/  @P2 BRA `(.L_x_6085) ;  /* 0x0000000000102947 */ /* 0x008fec0003800000 */
[----:B------:R-:W-:Y:S05]  /*14dd0*/  @!P0 BRA `(.L_x_6085) ;  /* 0x00000000000c8947 */ /* 0x000fea0003800000 */
[----:B------:R-:W3:Y:S04]  /*14de0*/  LDG.E R5, desc[UR40][R6.64] ;  /* 0x0000002806057981 */ /* 0x000ee8000c1e1900 */
[----:B-----5:R-:W3:Y:S02]  /*14df0*/  LDG.E R8, desc[UR40][R6.64+0x4] ;  /* 0x0000042806087981 */ /* 0x020ee4000c1e1900 */
[----:B---3--:R-:W-:-:S07]  /*14e00*/  IMAD.IADD R8, R8, 0x1, -R5 ;  /* 0x0000000108087824 */ /* 0x008fce00078e0a05 */
.L_x_6085:
[----:B------:R-:W3:Y:S01]  /*14e10*/  LDL R4, [R1+0xb8] ;  /* 0x0000b80001047983 */ /* 0x000ee20000100800 */
[----:B------:R-:W-:Y:S01]  /*14e20*/  ULDC.64 UR4, c[0x0][0xc90] ;  /* 0x0003240000047ab9 */ /* 0x000fe20000000a00 */
[----:B------:R-:W4:Y:S01]  /*14e30*/  S2R R14, SR_TID.X ;  /* 0x00000000000e7919 */ /* 0x000f220000002100 */
[----:B-----5:R-:W-:Y:S02]  /*14e40*/  SHF.R.S32.HI R77, RZ, 0x1f, R76 ;  /* 0x0000001fff4d7819 */ /* 0x020fe4000001144c */
[----:B------:R-:W-:Y:S01]  /*14e50*/  SEL R80, R80, RZ, !P0 ;  /* 0x000000ff50507207 */ /* 0x000fe20004000000 */
[----:B------:R-:W3:Y:S01]  /*14e60*/  LDL.LU R84, [R1+0x98] ;  /* 0x0000980001547983 */ /* 0x000ee20000300800 */
[----:B------:R-:W-:Y:S01]  /*14e70*/  IMAD R0, R78, UR4, RZ ;  /* 0x000000044e007c24 */ /* 0x000fe2000f8e02ff */
[----:B------:R-:W-:Y:S01]  /*14e80*/  SEL R81, R182, RZ, !P0 ;  /* 0x000000ffb6517207 */ /* 0x000fe20004000000 */
[----:B------:R-:W-:Y:S01]  /*14e90*/  IMAD R83, R8, R3, RZ ;  /* 0x0000000308537224 */ /* 0x000fe200078e02ff */
[----:B------:R-:W1:Y:S01]  /*14ea0*/  @P1 LDC R85, c[0x0][0xcec] ;  /* 0x00033b00ff551b82 */ /* 0x000e620000000800 */
[----:B------:R-:W-:-:S07]  /*14eb0*/  IMAD R9, R176, UR5, R0 ;  /* 0x00000005b0097c24 */ /* 0x000fce000f8e0200 */
[----:B------:R-:W1:Y:S01]  /*14ec0*/  @P1 LDC R87, c[0x0][0xcf0] ;  /* 0x00033c00ff571b82 */ /* 0x000e620000000800 */
[----:B----4-:R-:W-:-:S05]  /*14ed0*/  VIADD R14, R14, 0xffffff80 ;  /* 0xffffff800e0e7836 */ /* 0x010fca0000000000 */
[----:B------:R-:W-:-:S04]  /*14ee0*/  SHF.R.S32.HI R6, RZ, 0x1f, R14 ;  /* 0x0000001fff067819 */ /* 0x000fc8000001140e */
[----:B------:R-:W-:-:S04]  /*14ef0*/  LEA.HI R79, R6, R14, RZ, 0x3 ;  /* 0x0000000e064f7211 */ /* 0x000fc800078f18ff */
[----:B------:R-:W-:Y:S02]  /*14f00*/  LOP3.LUT R82, R79, 0xfffffff8, RZ, 0xc0, !PT ;  /* 0xfffffff84f527812 */ /* 0x000fe400078ec0ff */
[----:B------:R-:W-:-:S03]  /*14f10*/  SHF.R.S32.HI R79, RZ, 0x3, R79 ;  /* 0x00000003ff4f7819 */ /* 0x000fc6000001144f */
[----:B------:R-:W-:Y:S01]  /*14f20*/  IMAD.IADD R82, R14, 0x1, -R82 ;  /* 0x000000010e527824 */ /* 0x000fe200078e0a52 */
[----:B------:R-:W-:Y:S01]  /*14f30*/  BSSY B1, `(.L_x_6086) ;  /* 0x00000e6000017945 */ /* 0x000fe20003800000 */
[----:B---3--:R-:W-:Y:S02]  /*14f40*/  IMAD.IADD R13, R4, 0x1, R84 ;  /* 0x00000001040d7824 */ /* 0x008fe400078e0254 */
[----:B------:R-:W-:Y:S01]  /*14f50*/  IMAD.WIDE.U32 R4, R176, UR4, R76 ;  /* 0x00000004b0047c25 */ /* 0x000fe2000f8e004c */
[----:B------:R-:W-:-:S03]  /*14f60*/  ULDC.64 UR4, c[0x0][0xc98] ;  /* 0x0003260000047ab9 */ /* 0x000fc60000000a00 */
[----:B0-----:R-:W-:Y:S01]  /*14f70*/  @P1 IMAD.HI.U32 R0, R13, R10, RZ ;  /* 0x0000000a0d001227 */ /* 0x001fe200078e00ff */
[----:B------:R-:W-:-:S03]  /*14f80*/  LEA.HI R10, R6, R14, RZ, 0x7 ;  /* 0x0000000e060a7211 */ /* 0x000fc600078f38ff */
[----:B------:R-:W-:Y:S01]  /*14f90*/  IMAD.MOV.U32 R7, RZ, RZ, R13 ;  /* 0x000000ffff077224 */ /* 0x000fe200078e000d */
[----:B------:R-:W-:Y:S01]  /*14fa0*/  LOP3.LUT R6, R10, 0xffffff80, RZ, 0xc0, !PT ;  /* 0xffffff800a067812 */ /* 0x000fe200078ec0ff */
[----:B------:R-:W-:Y:S01]  /*14fb0*/  IMAD.IADD R5, R5, 0x1, R9 ;  /* 0x0000000105057824 */ /* 0x000fe200078e0209 */
[----:B--2---:R-:W-:-:S03]  /*14fc0*/  @P1 SHF.R.U32.HI R7, RZ, R11, R0 ;  /* 0x0000000bff071219 */ /* 0x004fc60000011600 */
[----:B------:R-:W-:Y:S02]  /*14fd0*/  IMAD.IADD R12, R14, 0x1, -R6 ;  /* 0x000000010e0c7824 */ /* 0x000fe400078e0a06 */
[----:B------:R-:W-:Y:S02]  /*14fe0*/  IMAD.MOV R0, RZ, RZ, -R7 ;  /* 0x000000ffff007224 */ /* 0x000fe400078e0a07 */
[----:B------:R-:W-:Y:S01]  /*14ff0*/  IMAD R6, R80, UR4, RZ ;  /* 0x0000000450067c24 */ /* 0x000fe2000f8e02ff */
[----:B------:R-:W-:Y:S01]  /*15000*/  SHF.R.S32.HI R15, RZ, 0x1f, R12 ;  /* 0x0000001fff0f7819 */ /* 0x000fe2000001140c */
[----:B------:R-:W-:Y:S01]  /*15010*/  IMAD.WIDE.U32 R4, R81, UR4, R4 ;  /* 0x0000000451047c25 */ /* 0x000fe2000f8e0004 */
[----:B------:R-:W-:Y:S02]  /*15020*/  LOP3.LUT P0, RZ, R12, 0x3, RZ, 0xc0, !PT ;  /* 0x000000030cff7812 */ /* 0x000fe4000780c0ff */
[----:B------:R-:W-:Y:S01]  /*15030*/  LEA.HI R14, R15, R12, RZ, 0x2 ;  /* 0x0000000c0f0e7211 */ /* 0x000fe200078f10ff */
[----:B------:R-:W-:Y:S01]  /*15040*/  IMAD R9, R3, R0, R13 ;  /* 0x0000000003097224 */ /* 0x000fe200078e020d */
[----:B------:R-:W-:Y:S01]  /*15050*/  SHF.R.S32.HI R13, RZ, 0x1f, R7 ;  /* 0x0000001fff0d7819 */ /* 0x000fe20000011407 */
[----:B------:R-:W-:Y:S01]  /*15060*/  IMAD R6, R81, UR5, R6 ;  /* 0x0000000551067c24 */ /* 0x000fe2000f8e0206 */
[----:B------:R-:W-:Y:S01]  /*15070*/  IADD3 R4, P2, R7, R4, RZ ;  /* 0x0000000407047210 */ /* 0x000fe20007f5e0ff */
[----:B------:R-:W-:Y:S01]  /*15080*/  ULDC.64 UR4, c[0x0][0xc88] ;  /* 0x0003220000047ab9 */ /* 0x000fe20000000a00 */
[----:B------:R-:W-:Y:S01]  /*15090*/  IMAD.SHL.U32 R0, R82, 0x8, RZ ;  /* 0x0000000852007824 */ /* 0x000fe200078e00ff */
[----:B------:R-:W-:-:S02]  /*150a0*/  SHF.R.S32.HI R24, RZ, 0x2, R14 ;  /* 0x00000002ff187819 */ /* 0x000fc4000001140e */
[----:B------:R-:W-:Y:S01]  /*150b0*/  IADD3.X R5, R13, R5, R6, P2, !PT ;  /* 0x000000050d057210 */ /* 0x000fe200017fe406 */
[----:B------:R-:W-:Y:S01]  /*150c0*/  IMAD R11, R79, 0x40, R0 ;  /* 0x000000404f0b7824 */ /* 0x000fe200078e0200 */
[----:B------:R-:W-:Y:S02]  /*150d0*/  SHF.R.S32.HI R6, RZ, 0x1f, R9 ;  /* 0x0000001fff067819 */ /* 0x000fe40000011409 */
[----:B------:R-:W-:Y:S01]  /*150e0*/  SHF.R.S32.HI R25, RZ, 0x1f, R14 ;  /* 0x0000001fff197819 */ /* 0x000fe2000001140e */
[----:B------:R-:W-:Y:S01]  /*150f0*/  IMAD.WIDE.U32 R4, R9, UR4, R4 ;  /* 0x0000000409047c25 */ /* 0x000fe2000f8e0004 */
[----:B------:R-:W-:Y:S02]  /*15100*/  LEA.HI R12, R15, R12, RZ, 0x5 ;  /* 0x0000000c0f0c7211 */ /* 0x000fe400078f28ff */
[----:B------:R-:W-:Y:S01]  /*15110*/  LEA.HI R25, R25, R24, RZ, 0x3 ;  /* 0x0000001819197211 */ /* 0x000fe200078f18ff */
[----:B------:R-:W-:Y:S01]  /*15120*/  IMAD R6, R6, UR4, RZ ;  /* 0x0000000406067c24 */ /* 0x000fe2000f8e02ff */
[----:B------:R-:W-:Y:S01]  /*15130*/  SHF.R.S32.HI R12, RZ, 0x5, R12 ;  /* 0x00000005ff0c7819 */ /* 0x000fe2000001140c */
[----:B------:R-:W-:Y:S01]  /*15140*/  IMAD.WIDE R94, R11, 0x2, R94 ;  /* 0x000000020b5e7825 */ /* 0x000fe200078e025e */
[----:B------:R-:W-:-:S02]  /*15150*/  SHF.R.S32.HI R11, RZ, 0x7, R10 ;  /* 0x00000007ff0b7819 */ /* 0x000fc4000001140a */
[----:B------:R-:W-:Y:S01]  /*15160*/  LOP3.LUT R25, R25, 0xfffffff8, RZ, 0xc0, !PT ;  /* 0xfffffff819197812 */ /* 0x000fe200078ec0ff */
[----:B------:R-:W-:Y:S01]  /*15170*/  IMAD R7, R9, UR5, R6 ;  /* 0x0000000509077c24 */ /* 0x000fe2000f8e0206 */
[----:B------:R-:W-:Y:S01]  /*15180*/  ULDC.64 UR4, c[0x0][0xc50] ;  /* 0x0003140000047ab9 */ /* 0x000fe20000000a00 */
[----:B------:R-:W-:Y:S02]  /*15190*/  LEA.HI R10, R10, R11, RZ, 0x1 ;  /* 0x0000000b0a0a7211 */ /* 0x000fe400078f08ff */
[----:B------:R-:W-:Y:S01]  /*151a0*/  IMAD.IADD R5, R5, 0x1, R7 ;  /* 0x0000000105057824 */ /* 0x000fe200078e0207 */
[----:B------:R-:W-:Y:S01]  /*151b0*/  LEA R14, P2, R4, UR4, 0x2 ;  /* 0x00000004040e7c11 */ /* 0x000fe2000f8410ff */
[----:B------:R-:W-:Y:S01]  /*151c0*/  IMAD.IADD R25, R24, 0x1, -R25 ;  /* 0x0000000118197824 */ /* 0x000fe200078e0a19 */
[----:B------:R-:W-:Y:S02]  /*151d0*/  LOP3.LUT R10, R10, 0x3fffffe, RZ, 0xc0, !PT ;  /* 0x03fffffe0a0a7812 */ /* 0x000fe400078ec0ff */
[----:B------:R-:W-:Y:S01]  /*151e0*/  LEA.HI.X R26, R4, UR5, R5, 0x2, P2 ;  /* 0x00000005041a7c11 */ /* 0x000fe200090f1405 */
[----:B------:R-:W-:Y:S01]  /*151f0*/  IMAD R7, R12, 0x10, R25 ;  /* 0x000000100c077824 */ /* 0x000fe200078e0219 */
[C---:B------:R-:W-:Y:S01]  /*15200*/  IADD3 R61, P2, R94.reuse, 0x3000, RZ ;  /* 0x000030005e3d7810 */ /* 0x040fe20007f5e0ff */
[----:B------:R-:W-:Y:S01]  /*15210*/  SHFL.IDX PT, R6, R14, RZ, 0x1c1f ;  /* 0x001c1fff0e067589 */ /* 0x000fe200000e0000 */
[----:B------:R-:W-:Y:S01]  /*15220*/  IADD3 R10, R11, -R10, RZ ;  /* 0x8000000a0b0a7210 */ /* 0x000fe20007ffe0ff */
[----:B------:R-:W-:Y:S01]  /*15230*/  ULDC.64 UR4, c[0x0][0xba0] ;  /* 0x0002e80000047ab9 */ /* 0x000fe20000000a00 */
[----:B------:R-:W-:Y:S01]  /*15240*/  LOP3.LUT R60, R61, 0x380, RZ, 0xc0, !PT ;  /* 0x000003803d3c7812 */ /* 0x000fe200078ec0ff */
[----:B------:R-:W-:Y:S01]  /*15250*/  SHFL.IDX PT, R11, R26, 0x1, 0x1c1f ;  /* 0x003c1f001a0b7f89 */ /* 0x000fe200000e0000 */
[----:B------:R-:W-:Y:S01]  /*15260*/  IADD3 R69, P5, R94, 0x1000, RZ ;  /* 0x000010005e457810 */ /* 0x000fe20007fbe0ff */
[----:B------:R-:W-:Y:S01]  /*15270*/  IMAD R4, R10, 0x40, R7 ;  /* 0x000000400a047824 */ /* 0x000fe200078e0207 */
[----:B------:R-:W-:Y:S01]  /*15280*/  SHF.R.U64 R60, R60, 0x3, RZ ;  /* 0x000000033c3c7819 */ /* 0x000fe200000012ff */
[----:B------:R-:W0:Y:S01]  /*15290*/  SHFL.IDX PT, R7, R26, RZ, 0x1c1f ;  /* 0x001c1fff1a077589 */ /* 0x000e2200000e0000 */
[----:B------:R-:W-:Y:S01]  /*152a0*/  IADD3 R65, P4, R94, 0x2000, RZ ;  /* 0x000020005e417810 */ /* 0x000fe20007f9e0ff */
[----:B------:R-:W-:Y:S01]  /*152b0*/  IMAD.IADD R4, R4, 0x1, R84 ;  /* 0x0000000104047824 */ /* 0x000fe200078e0254 */
[----:B------:R-:W-:Y:S01]  /*152c0*/  LOP3.LUT R60, R60, R61, RZ, 0x3c, !PT ;  /* 0x0000003d3c3c7212 */ /* 0x000fe200078e3cff */
[----:B------:R-:W-:Y:S01]  /*152d0*/  IMAD.X R61, RZ, RZ, R95, P2 ;  /* 0x000000ffff3d7224 */ /* 0x000fe200010e065f */
[C---:B------:R-:W-:Y:S01]  /*152e0*/  IADD3 R45, P2, R94.reuse, 0x7000, RZ ;  /* 0x000070005e2d7810 */ /* 0x040fe20007f5e0ff */
[----:B------:R-:W2:Y:S01]  /*152f0*/  SHFL.IDX PT, R10, R14, 0x1, 0x1c1f ;  /* 0x003c1f000e0a7f89 */ /* 0x000ea200000e0000 */
[----:B------:R-:W-:-:S02]  /*15300*/  IADD3 R57, P3, R94, 0x4000, RZ ;  /* 0x000040005e397810 */ /* 0x000fc40007f7e0ff */
[----:B------:R-:W-:Y:S02]  /*15310*/  LOP3.LUT R44, R45, 0x380, RZ, 0xc0, !PT ;  /* 0x000003802d2c7812 */ /* 0x000fe400078ec0ff */
[----:B------:R-:W-:Y:S02]  /*15320*/  LOP3.LUT R68, R69, 0x380, RZ, 0xc0, !PT ;  /* 0x0000038045447812 */ /* 0x000fe400078ec0ff */
[----:B------:R-:W-:Y:S02]  /*15330*/  SHF.R.U64 R44, R44, 0x3, RZ ;  /* 0x000000032c2c7819 */ /* 0x000fe400000012ff */
[----:B------:R-:W-:Y:S02]  /*15340*/  LOP3.LUT R64, R65, 0x380, RZ, 0xc0, !PT ;  /* 0x0000038041407812 */ /* 0x000fe400078ec0ff */
[----:B------:R-:W-:Y:S01]  /*15350*/  LOP3.LUT R44, R44, R45, RZ, 0x3c, !PT ;  /* 0x0000002d2c2c7212 */ /* 0x000fe200078e3cff */
[----:B------:R-:W-:Y:S01]  /*15360*/  IMAD.X R45, RZ, RZ, R95, P2 ;  /* 0x000000ffff2d7224 */ /* 0x000fe200010e065f */
[----:B------:R-:W-:-:S02]  /*15370*/  IADD3 R29, P2, R94, 0xb000, RZ ;  /* 0x0000b0005e1d7810 */ /* 0x000fc40007f5e0ff */
[----:B------:R-:W-:Y:S02]  /*15380*/  LOP3.LUT R56, R57, 0x380, RZ, 0xc0, !PT ;  /* 0x0000038039387812 */ /* 0x000fe400078ec0ff */
[----:B------:R-:W-:Y:S02]  /*15390*/  LOP3.LUT R28, R29, 0x380, RZ, 0xc0, !PT ;  /* 0x000003801d1c7812 */ /* 0x000fe400078ec0ff */
[----:B------:R-:W-:Y:S02]  /*153a0*/  SHF.R.U64 R68, R68, 0x3, RZ ;  /* 0x0000000344447819 */ /* 0x000fe400000012ff */
[----:B------:R-:W-:Y:S02]  /*153b0*/  SHF.R.U64 R28, R28, 0x3, RZ ;  /* 0x000000031c1c7819 */ /* 0x000fe400000012ff */
[----:B------:R-:W-:Y:S02]  /*153c0*/  SHF.R.U64 R64, R64, 0x3, RZ ;  /* 0x0000000340407819 */ /* 0x000fe400000012ff */
[----:B------:R-:W-:Y:S01]  /*153d0*/  LOP3.LUT R28, R28, R29, RZ, 0x3c, !PT ;  /* 0x0000001d1c1c7212 */ /* 0x000fe200078e3cff */
[----:B------:R-:W-:Y:S01]  /*153e0*/  IMAD.X R29, RZ, RZ, R95, P2 ;  /* 0x000000ffff1d7224 */ /* 0x000fe200010e065f */
[C---:B------:R-:W-:Y:S01]  /*153f0*/  ISETP.GE.OR P2, PT, R4.reuse, R83, P0 ;  /* 0x000000530400720c */ /* 0x040fe20000746670 */
[----:B------:R-:W-:Y:S01]  /*15400*/  VIADD R4, R4, 0x8 ;  /* 0x0000000804047836 */ /* 0x000fe20000000000 */
[----:B------:R-:W-:-:S02]  /*15410*/  SHF.R.U64 R56, R56, 0x3, RZ ;  /* 0x0000000338387819 */ /* 0x000fc400000012ff */
[----:B------:R-:W-:Y:S01]  /*15420*/  LOP3.LUT R68, R68, R69, RZ, 0x3c, !PT ;  /* 0x0000004544447212 */ /* 0x000fe200078e3cff */
[--C-:B------:R-:W-:Y:S01]  /*15430*/  IMAD.X R69, RZ, RZ, R95.reuse, P5 ;  /* 0x000000ffff457224 */ /* 0x100fe200028e065f */
[----:B------:R-:W-:Y:S01]  /*15440*/  LOP3.LUT R64, R64, R65, RZ, 0x3c, !PT ;  /* 0x0000004140407212 */ /* 0x000fe200078e3cff */
[--C-:B------:R-:W-:Y:S01]  /*15450*/  IMAD.X R65, RZ, RZ, R95.reuse, P4 ;  /* 0x000000ffff417224 */ /* 0x100fe200020e065f */
[----:B------:R-:W-:Y:S01]  /*15460*/  LOP3.LUT R56, R56, R57, RZ, 0x3c, !PT ;  /* 0x0000003938387212 */ /* 0x000fe200078e3cff */
[----:B------:R-:W-:Y:S01]  /*15470*/  IMAD.X R57, RZ, RZ, R95, P3 ;  /* 0x000000ffff397224 */ /* 0x000fe200018e065f */
[C---:B------:R-:W-:Y:S02]  /*15480*/  IADD3 R53, P5, R94.reuse, 0x5000, RZ ;  /* 0x000050005e357810 */ /* 0x040fe40007fbe0ff */
[----:B------:R-:W-:Y:S01]  /*15490*/  IADD3 R49, P4, R94, 0x6000, RZ ;  /* 0x000060005e317810 */ /* 0x000fe20007f9e0ff */
[----:B0-----:R0:W-:Y:S01]  /*154a0*/  @!P2 ST.E desc[UR40][R6.64], R21 ;  /* 0x000000150600a985 */ /* 0x0011e2000c101928 */
[----:B------:R-:W-:-:S02]  /*154b0*/  ISETP.GE.OR P0, PT, R4, R83, P0 ;  /* 0x000000530400720c */ /* 0x000fc40000706670 */
[----:B------:R-:W-:Y:S02]  /*154c0*/  IADD3 R41, P3, R94, 0x8000, RZ ;  /* 0x000080005e297810 */ /* 0x000fe40007f7e0ff */
[----:B------:R-:W-:Y:S02]  /*154d0*/  LOP3.LUT R52, R53, 0x380, RZ, 0xc0, !PT ;  /* 0x0000038035347812 */ /* 0x000fe400078ec0ff */
[----:B------:R-:W-:Y:S02]  /*154e0*/  LOP3.LUT R48, R49, 0x380, RZ, 0xc0, !PT ;  /* 0x0000038031307812 */ /* 0x000fe400078ec0ff */
[----:B------:R-:W-:Y:S02]  /*154f0*/  LOP3.LUT R40, R41, 0x380, RZ, 0xc0, !PT ;  /* 0x0000038029287812 */ /* 0x000fe400078ec0ff */
[----:B------:R-:W-:Y:S01]  /*15500*/  SHF.R.U64 R52, R52, 0x3, RZ ;  /* 0x0000000334347819 */ /* 0x000fe200000012ff */
[----:B0-----:R-:W-:Y:S01]  /*15510*/  IMAD R21, R77, UR4, RZ ;  /* 0x000000044d157c24 */ /* 0x001fe2000f8e02ff */
[----:B------:R-:W-:Y:S01]  /*15520*/  SHF.R.U64 R48, R48, 0x3, RZ ;  /* 0x0000000330307819 */ /* 0x000fe200000012ff */
[----:B--2---:R0:W-:Y:S01]  /*15530*/  @!P0 ST.E desc[UR40][R10.64], R20 ;  /* 0x000000140a008985 */ /* 0x0041e2000c101928 */
[----:B------:R-:W-:Y:S01]  /*15540*/  SHF.R.U64 R40, R40, 0x3, RZ ;  /* 0x0000000328287819 */ /* 0x000fe200000012ff */
[----:B------:R-:W-:Y:S01]  /*15550*/  IMAD R77, R76, UR5, R21 ;  /* 0x000000054c4d7c24 */ /* 0x000fe2000f8e0215 */
[----:B------:R-:W-:Y:S01]  /*15560*/  LOP3.LUT R52, R52, R53, RZ, 0x3c, !PT ;  /* 0x0000003534347212 */ /* 0x000fe200078e3cff */
[--C-:B------:R-:W-:Y:S01]  /*15570*/  IMAD.X R53, RZ, RZ, R95.reuse, P5 ;  /* 0x000000ffff357224 */ /* 0x100fe200028e065f */
[----:B------:R-:W-:Y:S01]  /*15580*/  LOP3.LUT R48, R48, R49, RZ, 0x3c, !PT ;  /* 0x0000003130307212 */ /* 0x000fe200078e3cff */
[--C-:B------:R-:W-:Y:S01]  /*15590*/  IMAD.X R49, RZ, RZ, R95.reuse, P4 ;  /* 0x000000ffff317224 */ /* 0x100fe200020e065f */
[----:B------:R-:W-:Y:S01]  /*155a0*/  LOP3.LUT R40, R40, R41, RZ, 0x3c, !PT ;  /* 0x0000002928287212 */ /* 0x000fe200078e3cff */
[----:B------:R-:W-:Y:S01]  /*155b0*/  IMAD.X R41, RZ, RZ, R95, P3 ;  /* 0x000000ffff297224 */ /* 0x000fe200018e065f */
[----:B------:R-:W-:Y:S01]  /*155c0*/  IADD3 R37, P5, R94, 0x9000, RZ ;  /* 0x000090005e257810 */ /* 0x000fe20007fbe0ff */
[----:B------:R-:W-:Y:S01]  /*155d0*/  IMAD R82, R82, 0x20, R79 ;  /* 0x0000002052527824 */ /* 0x000fe200078e024f */
[----:B------:R-:W-:Y:S01]  /*155e0*/  IADD3 R33, P4, R94, 0xa000, RZ ;  /* 0x0000a0005e217810 */ /* 0x000fe20007f9e0ff */
[----:B0-----:R-:W-:Y:S01]  /*155f0*/  IMAD.WIDE.U32 R20, R76, UR4, RZ ;  /* 0x000000044c147c25 */ /* 0x001fe2000f8e00ff */
[----:B------:R-:W-:Y:S01]  /*15600*/  IADD3 R25, P3, R94, 0xc000, RZ ;  /* 0x0000c0005e197810 */ /* 0x000fe20007f7e0ff */
[----:B------:R-:W-:Y:S01]  /*15610*/  ULDC.64 UR4, c[0x0][0xbe8] ;  /* 0x0002fa0000047ab9 */ /* 0x000fe20000000a00 */
[----:B------:R-:W-:Y:S01]  /*15620*/  LOP3.LUT R36, R37, 0x380, RZ, 0xc0, !PT ;  /* 0x0000038025247812 */ /* 0x000fe200078ec0ff */
[----:B------:R-:W-:Y:S01]  /*15630*/  IMAD.IADD R21, R21, 0x1, R77 ;  /* 0x0000000115157824 */ /* 0x000fe200078e024d */
[----:B------:R-:W-:Y:S01]  /*15640*/  LOP3.LUT R32, R33, 0x380, RZ, 0xc0, !PT ;  /* 0x0000038021207812 */ /* 0x000fe200078ec0ff */
[----:B------:R-:W-:Y:S01]  /*15650*/  IMAD R78, R78, UR4, RZ ;  /* 0x000000044e4e7c24 */ /* 0x000fe2000f8e02ff */
[----:B------:R-:W-:Y:S01]  /*15660*/  LOP3.LUT R24, R25, 0x380, RZ, 0xc0, !PT ;  /* 0x0000038019187812 */ /* 0x000fe200078ec0ff */
[----:B------:R-:W-:Y:S01]  /*15670*/  IMAD.IADD R82, R84, 0x1, R82 ;  /* 0x0000000154527824 */ /* 0x000fe200078e0252 */
[----:B------:R-:W-:Y:S01]  /*15680*/  SHF.R.U64 R36, R36, 0x3, RZ ;  /* 0x0000000324247819 */ /* 0x000fe200000012ff */
[----:B------:R-:W-:Y:S01]  /*15690*/  IMAD R77, R176, UR5, R78 ;  /* 0x00000005b04d7c24 */ /* 0x000fe2000f8e024e */
[----:B------:R-:W-:Y:S01]  /*156a0*/  SHF.R.U64 R32, R32, 0x3, RZ ;  /* 0x0000000320207819 */ /* 0x000fe200000012ff */
[----:B------:R-:W-:Y:S01]  /*156b0*/  IMAD.WIDE.U32 R20, R176, UR4, R20 ;  /* 0x00000004b0147c25 */ /* 0x000fe2000f8e0014 */
[----:B------:R-:W-:Y:S01]  /*156c0*/  SHF.R.U64 R24, R24, 0x3, RZ ;  /* 0x0000000318187819 */ /* 0x000fe200000012ff */
[----:B------:R-:W-:Y:S01]  /*156d0*/  ULDC.64 UR4, c[0x0][0xbf0] ;  /* 0x0002fc0000047ab9 */ /* 0x000fe20000000a00 */
[----:B------:R-:W-:Y:S01]  /*156e0*/  LOP3.LUT R36, R36, R37, RZ, 0x3c, !PT ;  /* 0x0000002524247212 */ /* 0x000fe200078e3cff */
[----:B-1----:R-:W-:Y:S01]  /*156f0*/  @P1 IMAD.HI.U32 R76, R82, R85, RZ ;  /* 0x00000055524c1227 */ /* 0x002fe200078e00ff */
[----:B------:R-:W-:Y:S01]  /*15700*/  LOP3.LUT R32, R32, R33, RZ, 0x3c, !PT ;  /* 0x0000002120207212 */ /* 0x000fe200078e3cff */
[----:B------:R-:W5:Y:S01]  /*15710*/  LD.E.128 R68, desc[UR40][R68.64] ;  /* 0x0000002844447980 */ /* 0x000f62000c101d00 */
[----:B------:R-:W-:Y:S01]  /*15720*/  LOP3.LUT R24, R24, R25, RZ, 0x3c, !PT ;  /* 0x0000001918187212 */ /* 0x000fe200078e3cff */
[----:B------:R-:W-:Y:S01]  /*15730*/  IMAD.IADD R21, R21, 0x1, R77 ;  /* 0x0000000115157824 */ /* 0x000fe200078e024d */
[C---:B------:R-:W-:Y:S01]  /*15740*/  LOP3.LUT R5, R94.reuse, 0x380, RZ, 0xc0, !PT ;  /* 0x000003805e057812 */ /* 0x040fe200078ec0ff */
[--C-:B------:R-:W-:Y:S01]  /*15750*/  IMAD.X R37, RZ, RZ, R95.reuse, P5 ;  /* 0x000000ffff257224 */ /* 0x100fe200028e065f */
[C---:B------:R-:W-:Y:S01]  /*15760*/  IADD3 R13, P5, R94.reuse, 0xd000, RZ ;  /* 0x0000d0005e0d7810 */ /* 0x040fe20007fbe0ff */
[--C-:B------:R-:W-:Y:S01]  /*15770*/  IMAD.X R33, RZ, RZ, R95.reuse, P4 ;  /* 0x000000ffff217224 */ /* 0x100fe200020e065f */
[C---:B------:R-:W-:Y:S01]  /*15780*/  IADD3 R9, P4, R94.reuse, 0xe000, RZ ;  /* 0x0000e0005e097810 */ /* 0x040fe20007f9e0ff */
[----:B------:R-:W-:Y:S01]  /*15790*/  IMAD.MOV.U32 R77, RZ, RZ, R82 ;  /* 0x000000ffff4d7224 */ /* 0x000fe200078e0052 */
[----:B------:R-:W-:Y:S01]  /*157a0*/  @P1 SHF.R.U32.HI R77, RZ, R87, R76 ;  /* 0x00000057ff4d1219 */ /* 0x000fe2000001164c */
[----:B------:R-:W-:Y:S01]  /*157b0*/  IMAD.X R25, RZ, RZ, R95, P3 ;  /* 0x000000ffff197224 */ /* 0x000fe200018e065f */
[----:B------:R-:W-:Y:S01]  /*157c0*/  IADD3 R15, P3, R94, 0xf000, RZ ;  /* 0x0000f0005e0f7810 */ /* 0x000fe20007f7e0ff */
[----:B------:R-:W-:Y:S01]  /*157d0*/  IMAD R80, R80, UR4, RZ ;  /* 0x0000000450507c24 */ /* 0x000fe2000f8e02ff */
[----:B------:R-:W-:Y:S01]  /*157e0*/  LOP3.LUT R12, R13, 0x380, RZ, 0xc0, !PT ;  /* 0x000003800d0c7812 */ /* 0x000fe200078ec0ff */
[----:B------:R-:W-:Y:S01]  /*157f0*/  IMAD.MOV R78, RZ, RZ, -R77 ;  /* 0x000000ffff4e7224 */ /* 0x000fe200078e0a4d */
[----:B------:R-:W-:Y:S01]  /*15800*/  LOP3.LUT R8, R9, 0x380, RZ, 0xc0, !PT ;  /* 0x0000038009087812 */ /* 0x000fe200078ec0ff */
[----:B------:R-:W-:Y:S01]  /*15810*/  IMAD.WIDE.U32 R20, R81, UR4, R20 ;  /* 0x0000000451147c25 */ /* 0x000fe2000f8e0014 */
[----:B------:R-:W-:Y:S01]  /*15820*/  SHF.R.S32.HI R76, RZ, 0x1f, R77 ;  /* 0x0000001fff4c7819 */ /* 0x000fe2000001144d */
[----:B------:R-:W5:Y:S01]  /*15830*/  LD.E.128 R64, desc[UR40][R64.64] ;  /* 0x0000002840407980 */ /* 0x000f62000c101d00 */
[----:B------:R-:W-:Y:S01]  /*15840*/  LOP3.LUT R4, R15, 0x380, RZ, 0xc0, !PT ;  /* 0x000003800f047812 */ /* 0x000fe200078ec0ff */
[----:B------:R-:W-:Y:S01]  /*15850*/  IMAD R85, R81, UR5, R80 ;  /* 0x0000000551557c24 */ /* 0x000fe2000f8e0250 */
[----:B------:R-:W-:Y:S01]  /*15860*/  ULDC.64 UR4, c[0x0][0xbe0] ;  /* 0x0002f80000047ab9 */ /* 0x000fe20000000a00 */
[----:B------:R-:W-:Y:S01]  /*15870*/  SHF.R.U64 R12, R12, 0x3, RZ ;  /* 0x000000030c0c7819 */ /* 0x000fe200000012ff */
[----:B------:R-:W-:Y:S01]  /*15880*/  IMAD R76, R76, UR4, RZ ;  /* 0x000000044c4c7c24 */ /* 0x000fe2000f8e02ff */
[----:B------:R-:W-:Y:S01]  /*15890*/  SHF.R.U64 R8, R8, 0x3, RZ ;  /* 0x0000000308087819 */ /* 0x000fe200000012ff */
[----:B------:R-:W-:Y:S01]  /*158a0*/  IMAD R3, R3, R78, R82 ;  /* 0x0000004e03037224 */ /* 0x000fe200078e0252 */
[----:B------:R-:W-:Y:S01]  /*158b0*/  SHF.R.U64 R5, R5, 0x3, RZ ;  /* 0x0000000305057819 */ /* 0x000fe200000012ff */
[----:B------:R-:W5:Y:S01]  /*158c0*/  LD.E.128 R60, desc[UR40][R60.64] ;  /* 0x000000283c3c7980 */ /* 0x000f62000c101d00 */
[----:B------:R-:W-:Y:S01]  /*158d0*/  SHF.R.U64 R4, R4, 0x3, RZ ;  /* 0x0000000304047819 */ /* 0x000fe200000012ff */
[----:B------:R-:W-:Y:S01]  /*158e0*/  IMAD.IADD R21, R21, 0x1, R85 ;  /* 0x0000000115157824 */ /* 0x000fe200078e0255 */
[----:B------:R-:W-:Y:S01]  /*158f0*/  LOP3.LUT R12, R12, R13, RZ, 0x3c, !PT ;  /* 0x0000000d0c0c7212 */ /* 0x000fe200078e3cff */
[----:B------:R-:W-:Y:S01]  /*15900*/  IMAD R81, R77, UR5, R76 ;  /* 0x000000054d517c24 */ /* 0x000fe2000f8e024c */
[----:B------:R-:W-:Y:S01]  /*15910*/  LOP3.LUT R8, R8, R9, RZ, 0x3c, !PT ;  /* 0x0000000908087212 */ /* 0x000fe200078e3cff */
[--C-:B------:R-:W-:Y:S01]  /*15920*/  IMAD.X R9, RZ, RZ, R95.reuse, P4 ;  /* 0x000000ffff097224 */ /* 0x100fe200020e065f */
[----:B------:R-:W-:Y:S01]  /*15930*/  LOP3.LUT R94, R5, R94, RZ, 0x3c, !PT ;  /* 0x0000005e055e7212 */ /* 0x000fe200078e3cff */
[----:B------:R-:W-:Y:S01]  /*15940*/  IMAD.X R5, RZ, RZ, R95, P3 ;  /* 0x000000ffff057224 */ /* 0x000fe200018e065f */
[----:B------:R-:W-:Y:S01]  /*15950*/  IADD3.X R13, RZ, R95, RZ, P5, !PT ;  /* 0x0000005fff0d7210 */ /* 0x000fe20002ffe4ff */
[----:B------:R-:W5:Y:S01]  /*15960*/  LD.E.128 R56, desc[UR40][R56.64] ;  /* 0x0000002838387980 */ /* 0x000f62000c101d00 */
[----:B------:R-:W-:Y:S01]  /*15970*/  LOP3.LUT R4, R4, R15, RZ, 0x3c, !PT ;  /* 0x0000000f04047212 */ /* 0x000fe200078e3cff */
[----:B------:R-:W-:Y:S01]  /*15980*/  IMAD.WIDE.U32 R20, R77, UR4, R20 ;  /* 0x000000044d147c25 */ /* 0x000fe2000f8e0014 */
[----:B------:R-:W-:Y:S01]  /*15990*/  SHF.R.S32.HI R76, RZ, 0x1f, R3 ;  /* 0x0000001fff4c7819 */ /* 0x000fe20000011403 */
[----:B------:R-:W-:Y:S01]  /*159a0*/  ULDC.64 UR4, c[0x0][0xbd8] ;  /* 0x0002f60000047ab9 */ /* 0x000fe20000000a00 */
[----:B------:R0:W5:Y:S01]  /*159b0*/  LD.E.128 R72, desc[UR40][R94.64] ;  /* 0x000000285e487980 */ /* 0x000162000c101d00 */
[----:B------:R-:W-:-:S02]  /*159c0*/  IMAD.IADD R21, R21, 0x1, R81 ;  /* 0x0000000115157824 */ /* 0x000fc400078e0251 */
[----:B------:R-:W-:Y:S01]  /*159d0*/  IMAD R76, R76, UR4, RZ ;  /* 0x000000044c4c7c24 */ /* 0x000fe2000f8e02ff */
        /* <DEDUP_REMOVED lines=17> */
[----:B-1----:R-:W1:Y:S01]  /*15af0*/  FENCE.VIEW.ASYNC.S ;  /* 0x00000000000073c6 */ /* 0x002e620000000000 */
[----:B------:R-:W-:Y:S01]  /*15b00*/  IMAD.WIDE.U32 R20, R3, UR4, R20 ;  /* 0x0000000403147c25 */ /* 0x000fe2000f8e0014 */
[----:B------:R-:W-:-:S03]  /*15b10*/  ULDC.64 UR4, c[0x0][0xb80] ;  /* 0x0002e00000047ab9 */ /* 0x000fc60000000a00 */
[----:B------:R-:W-:Y:S01]  /*15b20*/  IMAD.IADD R21, R21, 0x1, R77 ;  /* 0x0000000115157824 */ /* 0x000fe200078e024d */
[----:B------:R-:W-:Y:S01]  /*15b30*/  LEA R82, P2, R20, UR4, 0x1 ;  /* 0x0000000414527c11 */ /* 0x000fe2000f8408ff */
[----:B------:R-:W-:-:S03]  /*15b40*/  IMAD.IADD R86, R79, 0x1, R84 ;  /* 0x000000014f567824 */ /* 0x000fc600078e0254 */
[----:B------:R-:W-:Y:S01]  /*15b50*/  LEA.HI.X R84, R20, UR5, R21, 0x1, P2 ;  /* 0x0000000514547c11 */ /* 0x000fe200090f0c15 */
[----:B------:R-:W-:Y:S01]  /*15b60*/  VIADD R3, R22, 0x32420 ;  /* 0x0003242016037836 */ /* 0x000fe20000000000 */
[----:B------:R-:W-:-:S04]  /*15b70*/  ISETP.GE.AND P2, PT, R86, R83, PT ;  /* 0x000000535600720c */ /* 0x000fc80003f46270 */
[----:B------:R-:W-:Y:S01]  /*15b80*/  PRMT R3, RZ, 0x654, R3 ;  /* 0x00000654ff037816 */ /* 0x000fe20000000003 */
[----:B------:R-:W-:Y:S01]  /*15b90*/  VIADD R76, R86, 0x20 ;  /* 0x00000020564c7836 */ /* 0x000fe20000000000 */
[----:B------:R-:W-:Y:S01]  /*15ba0*/  IADD3 R88, R0, 0x80, RZ ;  /* 0x0000008000587810 */ /* 0x000fe20007ffe0ff */
[----:B------:R-:W-:Y:S02]  /*15bb0*/  VIADD R78, R86, 0x40 ;  /* 0x00000040564e7836 */ /* 0x000fe40000000000 */
[C---:B------:R-:W-:Y:S02]  /*15bc0*/  VIADD R90, R0.reuse, 0xc0 ;  /* 0x000000c0005a7836 */ /* 0x040fe40000000000 */
[----:B------:R-:W-:Y:S01]  /*15bd0*/  VIADD R92, R0, 0x40 ;  /* 0x00000040005c7836 */ /* 0x000fe20000000000 */
[----:B-1----:R1:W-:Y:S01]  /*15be0*/  SYNCS.ARRIVE.TRANS64.RED.A1T0 RZ, [R3+URZ], RZ ;  /* 0x000000ff03ff79a7 */ /* 0x0023e2000810043f */
[----:B------:R0:W2:Y:S01]  /*15bf0*/  SHFL.IDX PT, R81, R82, RZ, 0x181f ;  /* 0x00181fff52517589 */ /* 0x0000a200000e0000 */
[----:B------:R-:W-:-:S02]  /*15c00*/  ISETP.GE.AND P1, PT, R76, R83, PT ;  /* 0x000000534c00720c */ /* 0x000fc40003f26270 */
[----:B------:R-:W-:Y:S01]  /*15c10*/  ISETP.GE.AND P0, PT, R78, R83, PT ;  /* 0x000000534e00720c */ /* 0x000fe20003f06270 */
[----:B-1----:R0:W1:Y:S01]  /*15c20*/  SHFL.IDX PT, R3, R84, RZ, 0x181f ;  /* 0x00181fff54037589 */ /* 0x00206200000e0000 */
[----:B------:R-:W-:Y:S02]  /*15c30*/  SHF.R.S32.HI R89, RZ, 0x1f, R0 ;  /* 0x0000001fff597819 */ /* 0x000fe40000011400 */
[----:B------:R-:W-:Y:S02]  /*15c40*/  SHF.R.S32.HI R85, RZ, 0x1f, R90 ;  /* 0x0000001fff557819 */ /* 0x000fe4000001145a */
[----:B------:R-:W-:Y:S02]  /*15c50*/  SHF.R.S32.HI R87, RZ, 0x1f, R88 ;  /* 0x0000001fff577819 */ /* 0x000fe40000011458 */
[----:B------:R-:W-:Y:S01]  /*15c60*/  SHF.R.S32.HI R91, RZ, 0x1f, R92 ;  /* 0x0000001fff5b7819 */ /* 0x000fe2000001145c */
[----:B0-----:R-:W-:Y:S06]  /*15c70*/  @P2 BRA `(.L_x_6087) ;  /* 0x0000000000442947 */ /* 0x001fec0003800000 */
[----:B------:R-:W-:Y:S02]  /*15c80*/  ULDC UR4, c[0x0][0xbc8] ;  /* 0x0002f20000047ab9 */ /* 0x000fe40000000800 */
[----:B------:R-:W-:Y:S02]  /*15c90*/  ISETP.GE.AND P2, PT, R0, UR4, PT ;  /* 0x0000000400007c0c */ /* 0x000fe4000bf46270 */
[----:B------:R-:W-:Y:S02]  /*15ca0*/  ISETP.GE.AND P3, PT, R92, UR4, PT ;  /* 0x000000045c007c0c */ /* 0x000fe4000bf66270 */
[----:B------:R-:W-:-:S09]  /*15cb0*/  ISETP.GE.AND P4, PT, R88, UR4, PT ;  /* 0x0000000458007c0c */ /* 0x000fd2000bf86270 */
[----:B--2---:R-:W-:-:S04]  /*15cc0*/  @!P2 LEA R20, P5, R0, R81, 0x1 ;  /* 0x000000510014a211 */ /* 0x004fc800078a08ff */
[----:B-1----:R-:W-:Y:S02]  /*15cd0*/  @!P2 LEA.HI.X R21, R0, R3, R89, 0x1, P5 ;  /* 0x000000030015a211 */ /* 0x002fe400028f0c59 */
        /* <DEDUP_REMOVED lines=11> */
.L_x_6087:
[----:B------:R-:W-:Y:S05]  /*15d90*/  BSYNC B1 ;  /* 0x0000000000017941 */ /* 0x000fea0003800000 */
.L_x_6086:
[----:B-1----:R1:W3:Y:S01]  /*15da0*/  SHFL.IDX PT, R3, R84, 0x1, 0x181f ;  /* 0x00381f0054037f89 */ /* 0x0022e200000e0000 */
        /* <DEDUP_REMOVED lines=8> */
[----:B0-----:R-:W-:-:S04]  /*15e30*/  @!P4 LEA R20, P5, R0, R41, 0x1 ;  /* 0x000000290014c211 */ /* 0x001fc800078a08ff */
        /* <DEDUP_REMOVED lines=11> */
.L_x_6089:
[----:B------:R-:W-:Y:S05]  /*15ef0*/  BSYNC B1 ;  /* 0x0000000000017941 */ /* 0x000fea0003800000 */
.L_x_6088:
        /* <DEDUP_REMOVED lines=21> */
.L_x_6091:
[----:B------:R-:W-:Y:S05]  /*16050*/  BSYNC B1 ;  /* 0x0000000000017941 */ /* 0x000fea0003800000 */
.L_x_6090:
        /* <DEDUP_REMOVED lines=24> */
.L_x_6084:
[----:B------:R-:W3:Y:S01]  /*161e0*/  LDL R9, [R1+0xc0] ;  /* 0x0000c00001097983 */ /* 0x000ee20000100800 */
[----:B------:R-:W-:Y:S01]  /*161f0*/  ULDC.64 UR4, c[0x0][0xd00] ;  /* 0x0003400000047ab9 */ /* 0x000fe20000000a00 */
[----:B------:R-:W-:Y:S01]  /*16200*/  IMAD.MOV.U32 R0, RZ, RZ, RZ ;  /* 0x000000ffff007224 */ /* 0x000fe200078e00ff */
[----:B------:R-:W-:Y:S01]  /*16210*/  ISETP.NE.U32.AND P0, PT, RZ, UR4, PT ;  /* 0x00000004ff007c0c */ /* 0x000fe2000bf05070 */
[----:B------:R-:W4:Y:S03]  /*16220*/  LDC R25, c[0x0][0xce8] ;  /* 0x00033a00ff197b82 */ /* 0x000f260000000800 */
[----:B------:R-:W-:Y:S01]  /*16230*/  ISETP.NE.AND.EX P0, PT, RZ, UR5, PT, P0 ;  /* 0x00000005ff007c0c */ /* 0x000fe2000bf05300 */
[----:B---3--:R-:W-:Y:S01]  /*16240*/  IMAD.SHL.U32 R6, R9, 0x4, RZ ;  /* 0x0000000409067824 */ /* 0x008fe200078e00ff */
[----:B------:R-:W-:-:S04]  /*16250*/  SHF.R.S32.HI R14, RZ, 0x1f, R9 ;  /* 0x0000001fff0e7819 */ /* 0x000fc80000011409 */
[----:B------:R-:W-:Y:S02]  /*16260*/  IADD3 R4, P1, R6, UR4, RZ ;  /* 0x0000000406047c10 */ /* 0x000fe4000ff3e0ff */
[----:B------:R-:W-:-:S04]  /*16270*/  SHF.L.U64.HI R3, R9, 0x2, R14 ;  /* 0x0000000209037819 */ /* 0x000fc8000001020e */
[----:B------:R-:W-:Y:S01]  /*16280*/  IADD3.X R5, R3, UR5, RZ, P1, !PT ;  /* 0x0000000503057c10 */ /* 0x000fe20008ffe4ff */
[----:B------:R-:W-:Y:S02]  /*16290*/  ULDC.64 UR4, c[0x0][0xd08] ;  /* 0x0003420000047ab9 */ /* 0x000fe40000000a00 */
[----:B------:R-:W-:Y:S02]  /*162a0*/  ISETP.NE.U32.AND P1, PT, RZ, UR4, PT ;  /* 0x00000004ff007c0c */ /* 0x000fe4000bf25070 */
[----:B------:R3:W5:Y:S02]  /*162b0*/  @P0 LDG.E R0, desc[UR40][R4.64] ;  /* 0x0000002804000981 */ /* 0x000764000c1e1900 */
[----:B------:R-:W-:-:S13]  /*162c0*/  ISETP.NE.AND.EX P1, PT, RZ, UR5, PT, P1 ;  /* 0x00000005ff007c0c */ /* 0x000fda000bf25310 */
[----:B------:R-:W-:Y:S01]  /*162d0*/  @P1 IADD3 R6, P2, R6, UR4, RZ ;  /* 0x0000000406061c10 */ /* 0x000fe2000ff5e0ff */
[----:B------:R-:W-:Y:S02]  /*162e0*/  ULDC UR4, c[0x0][0xb88] ;  /* 0x0002e20000047ab9 */ /* 0x000fe40000000800 */
[----:B------:R-:W-:Y:S01]  /*162f0*/  IMAD.U32 R8, RZ, RZ, UR4 ;  /* 0x00000004ff087e24 */ /* 0x000fe2000f8e00ff */
[----:B------:R-:W-:-:S05]  /*16300*/  @P1 IADD3.X R7, R3, UR5, RZ, P2, !PT ;  /* 0x0000000503071c10 */ /* 0x000fca00097fe4ff */
[----:B------:R3:W5:Y:S01]  /*16310*/  @P1 LDG.E R8, desc[UR40][R6.64] ;  /* 0x0000002806081981 */ /* 0x000762000c1e1900 */
[----:B----4-:R-:W-:Y:S01]  /*16320*/  ISETP.NE.AND P2, PT, R25, 0x1, PT ;  /* 0x000000011900780c */ /* 0x010fe20003f45270 */
[----:B------:R-:W4:-:S12]  /*16330*/  S2R R29, SR_TID.X ;  /* 0x00000000001d7919 */ /* 0x000f180000002100 */
[----:B------:R-:W0:Y:S01]  /*16340*/  @P2 LDC R27, c[0x0][0xcec] ;  /* 0x00033b00ff1b2b82 */ /* 0x000e220000000800 */
[----:B----4-:R-:W-:-:S05]  /*16350*/  VIADD R29, R29, 0xffffff80 ;  /* 0xffffff801d1d7836 */ /* 0x010fca0000000000 */
[----:B------:R-:W-:Y:S02]  /*16360*/  SHF.R.S32.HI R3, RZ, 0x1f, R29 ;  /* 0x0000001fff037819 */ /* 0x000fe4000001141d */
[----:B------:R-:W-:Y:S02]  /*16370*/  ISETP.GE.AND P3, PT, R29, 0x80, PT ;  /* 0x000000801d00780c */ /* 0x000fe40003f66270 */
[----:B------:R-:W-:Y:S01]  /*16380*/  LEA.HI R20, R3, R29, RZ, 0x3 ;  /* 0x0000001d03147211 */ /* 0x000fe200078f18ff */
[----:B---3--:R-:W-:Y:S10]  /*16390*/  @P1 BRA `(.L_x_6093) ;  /* 0x0000000000101947 */ /* 0x008ff40003800000 */
[----:B------:R-:W-:Y:S05]  /*163a0*/  @!P0 BRA `(.L_x_6093) ;  /* 0x00000000000c8947 */ /* 0x000fea0003800000 */
[----:B------:R-:W3:Y:S04]  /*163b0*/  LDG.E R3, desc[UR40][R4.64] ;  /* 0x0000002804037981 */ /* 0x000ee8000c1e1900 */
[----:B-----5:R-:W3:Y:S02]  /*163c0*/  LDG.E R8, desc[UR40][R4.64+0x4] ;  /* 0x0000042804087981 */ /* 0x020ee4000c1e1900 */
[----:B---3--:R-:W-:-:S07]  /*163d0*/  IMAD.IADD R8, R8, 0x1, -R3 ;  /* 0x0000000108087824 */ /* 0x008fce00078e0a03 */
.L_x_6093:
[----:B------:R-:W3:Y:S04]  /*163e0*/  LDL R26, [R1+0xc4] ;  /* 0x0000c400011a7983 */ /* 0x000ee80000100800 */
[----:B------:R4:W5:Y:S01]  /*163f0*/  LDL R28, [R1+0x98] ;  /* 0x00009800011c7983 */ /* 0x0009620000100800 */
[----:B------:R-:W-:Y:S01]  /*16400*/  BSSY B1, `(.L_x_6094) ;  /* 0x000002e000017945 */ /* 0x000fe20003800000 */
[----:B------:R-:W-:Y:S02]  /*16410*/  LOP3.LUT R24, R20, 0xfffffff8, RZ, 0xc0, !PT ;  /* 0xfffffff814187812 */ /* 0x000fe400078ec0ff */
[----:B------:R-:W-:Y:S02]  /*16420*/  SEL R13, R9, RZ, !P0 ;  /* 0x000000ff090d7207 */ /* 0x000fe40004000000 */
[----:B------:R-:W-:-:S02]  /*16430*/  SEL R14, R14, RZ, !P0 ;  /* 0x000000ff0e0e7207 */ /* 0x000fc40004000000 */
[----:B-----5:R-:W-:Y:S02]  /*16440*/  SHF.R.S32.HI R11, RZ, 0x1f, R0 ;  /* 0x0000001fff0b7819 */ /* 0x020fe40000011400 */
[----:B---3--:R-:W-:Y:S01]  /*16450*/  SHF.R.S32.HI R12, RZ, 0x1f, R26 ;  /* 0x0000001fff0c7819 */ /* 0x008fe2000001141a */
[----:B----4-:R-:W-:Y:S06]  /*16460*/  @P3 BRA `(.L_x_6095) ;  /* 0x00000000009c3947 */ /* 0x010fec0003800000 */
[----:B------:R-:W3:Y:S01]  /*16470*/  S2R R10, SR_TID.X ;  /* 0x00000000000a7919 */ /* 0x000ee20000002100 */
[----:B------:R-:W4:Y:S02]  /*16480*/  LDC R9, c[0x0][0xce8] ;  /* 0x00033a00ff097b82 */ /* 0x000f240000000800 */
[----:B----4-:R-:W-:Y:S01]  /*16490*/  IMAD R3, R8, R9, RZ ;  /* 0x0000000908037224 */ /* 0x010fe200078e02ff */
[----:B---3--:R-:W-:-:S04]  /*164a0*/  IADD3 R10, R28, -0x80, R10 ;  /* 0xffffff801c0a7810 */ /* 0x008fc80007ffe00a */
        /* <DEDUP_REMOVED lines=9> */
[----:B------:R-:W3:Y:S01]  /*16540*/  @P0 LDC R15, c[0x0][0xcec] ;  /* 0x00033b00ff0f0b82 */ /* 0x000ee20000000800 */
[----:B------:R-:W-:Y:S01]  /*16550*/  IMAD R7, R26, UR5, R7 ;  /* 0x000000051a077c24 */ /* 0x000fe2000f8e0207 */
[----:B------:R-:W-:-:S03]  /*16560*/  ULDC.64 UR4, c[0x0][0xc98] ;  /* 0x0003260000047ab9 */ /* 0x000fc60000000a00 */
[----:B------:R-:W-:-:S03]  /*16570*/  IMAD.IADD R5, R5, 0x1, R7 ;  /* 0x0000000105057824 */ /* 0x000fc600078e0207 */
[----:B------:R-:W4:Y:S01]  /*16580*/  @P0 LDC R21, c[0x0][0xcf0] ;  /* 0x00033c00ff150b82 */ /* 0x000f220000000800 */
[----:B------:R-:W-:-:S04]  /*16590*/  IMAD.WIDE.U32 R4, R13, UR4, R4 ;  /* 0x000000040d047c25 */ /* 0x000fc8000f8e0004 */
[----:B---3--:R-:W-:-:S05]  /*165a0*/  @P0 IMAD.HI.U32 R6, R10, R15, RZ ;  /* 0x0000000f0a060227 */ /* 0x008fca00078e00ff */
[----:B----4-:R-:W-:Y:S01]  /*165b0*/  @P0 SHF.R.U32.HI R3, RZ, R21, R6 ;  /* 0x00000015ff030219 */ /* 0x010fe20000011606 */
        /* <DEDUP_REMOVED lines=18> */
.L_x_6095:
[----:B------:R-:W-:Y:S05]  /*166e0*/  BSYNC B1 ;  /* 0x0000000000017941 */ /* 0x000fea0003800000 */
.L_x_6094:
[----:B------:R-:W4:Y:S01]  /*166f0*/  @P2 LDC R9, c[0x0][0xcf0] ;  /* 0x00033c00ff092b82 */ /* 0x000f220000000800 */
[----:B------:R-:W-:Y:S01]  /*16700*/  ULDC.64 UR4, c[0x0][0xba0] ;  /* 0x0002e80000047ab9 */ /* 0x000fe20000000a00 */
[----:B------:R-:W-:Y:S01]  /*16710*/  SHF.R.S32.HI R20, RZ, 0x3, R20 ;  /* 0x00000003ff147819 */ /* 0x000fe20000011414 */
[----:B---3--:R-:W-:Y:S02]  /*16720*/  IMAD R3, R11, UR4, RZ ;  /* 0x000000040b037c24 */ /* 0x008fe4000f8e02ff */
[----:B------:R-:W-:Y:S02]  /*16730*/  IMAD.IADD R11, R29, 0x1, -R24 ;  /* 0x000000011d0b7824 */ /* 0x000fe400078e0a18 */
[C---:B------:R-:W-:Y:S02]  /*16740*/  IMAD R3, R0.reuse, UR5, R3 ;  /* 0x0000000500037c24 */ /* 0x040fe4000f8e0203 */
[----:B------:R-:W-:Y:S01]  /*16750*/  IMAD.WIDE.U32 R4, R0, UR4, RZ ;  /* 0x0000000400047c25 */ /* 0x000fe2000f8e00ff */
[----:B------:R-:W-:-:S03]  /*16760*/  ULDC.64 UR4, c[0x0][0xbe8] ;  /* 0x0002fa0000047ab9 */ /* 0x000fc60000000a00 */
[----:B------:R-:W-:Y:S01]  /*16770*/  IMAD R6, R11, 0x20, R20 ;  /* 0x000000200b067824 */ /* 0x000fe200078e0214 */
[----:B------:R-:W-:Y:S01]  /*16780*/  IADD3 R5, R5, R3, RZ ;  /* 0x0000000305057210 */ /* 0x000fe20007ffe0ff */
[----:B------:R-:W-:Y:S02]  /*16790*/  IMAD R0, R12, UR4, RZ ;  /* 0x000000040c007c24 */ /* 0x000fe4000f8e02ff */
[----:B------:R-:W-:Y:S02]  /*167a0*/  IMAD.IADD R10, R28, 0x1, R6 ;  /* 0x000000011c0a7824 */ /* 0x000fe400078e0206 */
[----:B------:R-:W-:Y:S02]  /*167b0*/  IMAD R7, R26, UR5, R0 ;  /* 0x000000051a077c24 */ /* 0x000fe4000f8e0200 */
[----:B0-----:R-:W-:-:S04]  /*167c0*/  @P2 IMAD.HI.U32 R0, R10, R27, RZ ;  /* 0x0000001b0a002227 */ /* 0x001fc800078e00ff */
[----:B------:R-:W-:Y:S01]  /*167d0*/  IMAD.WIDE.U32 R4, R26, UR4, R4 ;  /* 0x000000041a047c25 */ /* 0x000fe2000f8e0004 */
[----:B------:R-:W-:-:S03]  /*167e0*/  ULDC.64 UR4, c[0x0][0xbf0] ;  /* 0x0002fc0000047ab9 */ /* 0x000fc60000000a00 */
[----:B------:R-:W-:Y:S01]  /*167f0*/  IMAD.MOV.U32 R3, RZ, RZ, R10 ;  /* 0x000000ffff037224 */ /* 0x000fe200078e000a */
[----:B----4-:R-:W-:Y:S01]  /*16800*/  @P2 SHF.R.U32.HI R3, RZ, R9, R0 ;  /* 0x00000009ff032219 */ /* 0x010fe20000011600 */
        /* <DEDUP_REMOVED lines=32> */
[----:B------:R0:W3:Y:S04]  /*16a10*/  SHFL.IDX PT, R0, R4, RZ, 0x181f ;  /* 0x00181fff04007589 */ /* 0x0000e800000e0000 */
[----:B------:R0:W4:Y:S02]  /*16a20*/  SHFL.IDX PT, R14, R3, RZ, 0x181f ;  /* 0x00181fff030e7589 */ /* 0x00012400000e0000 */
.L_x_6291:
        /* <DEDUP_REMOVED lines=22> */
.L_x_6098:
[----:B------:R-:W-:Y:S05]  /*16b90*/  BSYNC B1 ;  /* 0x0000000000017941 */ /* 0x000fea0003800000 */
.L_x_6097:
[----:B------:R-:W-:-:S03]  /*16ba0*/  UMOV UR4, 0xffffffff ;  /* 0xffffffff00047882 */ /* 0x000fc60000000000 */
[----:B------:R-:W-:Y:S05]  /*16bb0*/  BRA.DIV UR4, `(.L_x_6099) ;  /* 0x0000009204c87947 */ /* 0x000fea000b800000 */
[----:B---3--:R3:W0:Y:S04]  /*16bc0*/  SHFL.IDX PT, R0, R4, 0x1, 0x181f ;  /* 0x00381f0004007f89 */ /* 0x00862800000e0000 */
[----:B----4-:R3:W4:Y:S02]  /*16bd0*/  SHFL.IDX PT, R14, R3, 0x1, 0x181f ;  /* 0x00381f00030e7f89 */ /* 0x01072400000e0000 */
.L_x_6295:
        /* <DEDUP_REMOVED lines=21> */
.L_x_6101:
[----:B------:R-:W-:Y:S05]  /*16d30*/  BSYNC B1 ;  /* 0x0000000000017941 */ /* 0x000fea0003800000 */
.L_x_6100:
[----:B------:R-:W-:-:S03]  /*16d40*/  UMOV UR4, 0xffffffff ;  /* 0xffffffff00047882 */ /* 0x000fc60000000000 */
[----:B------:R-:W-:Y:S05]  /*16d50*/  BRA.DIV UR4, `(.L_x_6102) ;  /* 0x0000009204a87947 */ /* 0x000fea000b800000 */
[----:B0-----:R0:W0:Y:S04]  /*16d60*/  SHFL.IDX PT, R0, R4, 0x2, 0x181f ;  /* 0x00581f0004007f89 */ /* 0x00102800000e0000 */
[----:B----4-:R4:W0:Y:S02]  /*16d70*/  SHFL.IDX PT, R14, R3, 0x2, 0x181f ;  /* 0x00581f00030e7f89 */ /* 0x01082400000e0000 */
.L_x_6299:
        /* <DEDUP_REMOVED lines=21> */
.L_x_6104:
[----:B------:R-:W-:Y:S05]  /*16ed0*/  BSYNC B1 ;  /* 0x0000000000017941 */ /* 0x000fea0003800000 */
.L_x_6103:
[----:B------:R-:W-:-:S03]  /*16ee0*/  UMOV UR4, 0xffffffff ;  /* 0xffffffff00047882 */ /* 0x000fc60000000000 */
[----:B------:R-:W-:Y:S05]  /*16ef0*/  BRA.DIV UR4, `(.L_x_6105) ;  /* 0x0000009204887947 */ /* 0x000fea000b800000 */
[----:B0-----:R0:W0:Y:S04]  /*16f00*/  SHFL.IDX PT, R0, R4, 0x3, 0x181f ;  /* 0x00781f0004007f89 */ /* 0x00102800000e0000 */
[----:B------:R0:W0:Y:S02]  /*16f10*/  SHFL.IDX PT, R14, R3, 0x3, 0x181f ;  /* 0x00781f00030e7f89 */ /* 0x00002400000e0000 */
.L_x_6303:
[----:B0--34-:R-:W-:-:S05]  /*16f20*/  VIADD R3, R7, 0x60 ;  /* 0x0000006007037836 */ /* 0x019fca0000000000 */
        /* <DEDUP_REMOVED lines=19> */
.L_x_6092:
[----:B------:R-:W-:Y:S05]  /*17060*/  BSYNC B0 ;  /* 0x0000000000007941 */ /* 0x000fea0003800000 */
.L_x_6083:
[----:B------:R-:W-:Y:S02]  /*17070*/  ULDC UR4, c[0x0][0xd3c] ;  /* 0x00034f0000047ab9 */ /* 0x000fe40000000800 */
[----:B--2---:R-:W-:-:S13]  /*17080*/  ISETP.GE.AND P0, PT, R103, UR4, PT ;  /* 0x0000000467007c0c */ /* 0x004fda000bf06270 */
[----:B------:R-:W-:Y:S05]  /*17090*/  @!P0 BRA `(.L_x_6106) ;  /* 0xfffffe9c00f88947 */ /* 0x000fea000383ffff */
[----:B------:R-:W-:Y:S05]  /*170a0*/  BRA `(.L_x_5948) ;  /* 0x00000078002c7947 */ /* 0x000fea0003800000 */
.L_x_5946:
        /* <DEDUP_REMOVED lines=18> */
.L_x_6107:
        /* <DEDUP_REMOVED lines=41> */
.L_x_6113:
        /* <DEDUP_REMOVED lines=12> */
.L_x_6112:
[----:B------:R-:W-:Y:S05]  /*17520*/  BSYNC B0 ;  /* 0x0000000000007941 */ /* 0x000fea0003800000 */
.L_x_6111:
        /* <DEDUP_REMOVED lines=20> */
.L_x_6109:
[----:B------:R-:W-:-:S05]  /*17670*/  IADD3 R13, -R3, R6, RZ ;  /* 0x00000006030d7210 */ /* 0x000fca0007ffe1ff */
        /* <DEDUP_REMOVED lines=19> */
.L_x_6114:
        /* <DEDUP_REMOVED lines=36> */
[----:B0-----:R-:W-:-:S05]  /*179f0*/  IMAD.MOV R10, RZ, RZ, -R3 ;  /* 0x000000ffff0a7224 */ /* 0x001fca00078e0a03 */
[----:B------:R-:W-:Y:S02]  /*17a00*/  MOV R9, R10 ;  /* 0x0000000a00097202 */ /* 0x000fe40000000f00 */
        /* <DEDUP_REMOVED lines=21> */
.L_x_6110:
[----:B------:R-:W-:Y:S02]  /*17b60*/  IMAD.MOV.U32 R17, RZ, RZ, RZ ;  /* 0x000000ffff117224 */ /* 0x000fe400078e00ff */
[----:B------:R-:W-:Y:S02]  /*17b70*/  IMAD.U32 R16, RZ, RZ, UR6 ;  /* 0x00000006ff107e24 */ /* 0x000fe4000f8e00ff */
[----:B------:R-:W-:-:S07]  /*17b80*/  IMAD.MOV.U32 R18, RZ, RZ, RZ ;  /* 0x000000ffff127224 */ /* 0x000fce00078e00ff */
.L_x_6115:
[----:B------:R-:W-:-:S13]  /*17b90*/  ISETP.NE.AND P0, PT, R5, RZ, PT ;  /* 0x000000ff0500720c */ /* 0x000fda0003f05270 */
[----:B------:R-:W0:Y:S01]  /*17ba0*/  @!P0 S2R R3, SR_CgaCtaId ;  /* 0x0000000000038919 */ /* 0x000e220000008800 */
[----:B------:R-:W-:-:S04]  /*17bb0*/  @!P0 MOV R2, 0x400 ;  /* 0x0000040000028802 */ /* 0x000fc80000000f00 */
[----:B0-----:R-:W-:-:S05]  /*17bc0*/  @!P0 LEA R2, R3, R2, 0x18 ;  /* 0x0000000203028211 */ /* 0x001fca00078ec0ff */
[----:B------:R2:W-:Y:S01]  /*17bd0*/  @!P0 STS.128 [R2+0x324d0], R16 ;  /* 0x0324d01002008388 */ /* 0x0005e20000000c00 */
[----:B------:R-:W-:Y:S06]  /*17be0*/  BAR.ARV 0x5, 0x180 ;  /* 0x0146000000007b1d */ /* 0x000fec0000002000 */
.L_x_6108:
[----:B------:R3:W-:Y:S01]  /*17bf0*/  STL [R1+0x3c], RZ ;  /* 0x00003cff01007387 */ /* 0x0007e20000100800 */
[----:B------:R-:W-:Y:S01]  /*17c00*/  ULDC UR4, c[0x0][0xd3c] ;  /* 0x00034f0000047ab9 */ /* 0x000fe20000000800 */
[----:B------:R-:W-:Y:S01]  /*17c10*/  IMAD.MOV.U32 R26, RZ, RZ, 0x1 ;  /* 0x00000001ff1a7424 */ /* 0x000fe200078e00ff */
[----:B-1----:R-:W-:Y:S01]  /*17c20*/  ISETP.GE.AND P0, PT, R19, UR4, PT ;  /* 0x0000000413007c0c */ /* 0x002fe2000bf06270 */
[----:B------:R-:W-:-:S12]  /*17c30*/  IMAD.MOV.U32 R24, RZ, RZ, RZ ;  /* 0x000000ffff187224 */ /* 0x000fd800078e00ff */
[----:B---3--:R-:W-:Y:S05]  /*17c40*/  @P0 BRA `(.L_x_6116) ;  /* 0x0000006800680947 */ /* 0x008fea0003800000 */
[----:B------:R-:W1:Y:S01]  /*17c50*/  S2UR UR5, SR_CgaCtaId ;  /* 0x00000000000579c3 */ /* 0x000e620000008800 */
[----:B------:R3:W-:Y:S01]  /*17c60*/  STL [R1+0x3c], RZ ;  /* 0x00003cff01007387 */ /* 0x0007e20000100800 */
[C---:B--2---:R-:W-:Y:S01]  /*17c70*/  IMAD.SHL.U32 R2, R0.reuse, 0x8, RZ ;  /* 0x0000000800027824 */ /* 0x044fe200078e00ff */
[----:B------:R-:W-:Y:S01]  /*17c80*/  LOP3.LUT R4, R0, 0x7f, RZ, 0xc0, !PT ;  /* 0x0000007f00047812 */ /* 0x000fe200078ec0ff */
[----:B------:R-:W-:Y:S01]  /*17c90*/  UMOV UR4, 0x400 ;  /* 0x0000040000047882 */ /* 0x000fe20000000000 */
[----:B------:R-:W-:Y:S01]  /*17ca0*/  BSSY B8, `(.L_x_6116) ;  /* 0x0000694000087945 */ /* 0x000fe20003800000 */
[----:B------:R-:W-:Y:S01]  /*17cb0*/  IMAD.MOV.U32 R27, RZ, RZ, 0x1 ;  /* 0x00000001ff1b7424 */ /* 0x000fe200078e00ff */
[----:B0-----:R-:W-:Y:S01]  /*17cc0*/  LOP3.LUT R3, R2, 0x1f8, RZ, 0xc0, !PT ;  /* 0x000001f802037812 */ /* 0x001fe200078ec0ff */
[----:B------:R-:W-:Y:S01]  /*17cd0*/  IMAD.SHL.U32 R32, R4, 0x8, RZ ;  /* 0x0000000804207824 */ /* 0x000fe200078e00ff */
[----:B------:R-:W-:Y:S01]  /*17ce0*/  LOP3.LUT R2, R2, 0x38, RZ, 0xc0, !PT ;  /* 0x0000003802027812 */ /* 0x000fe200078ec0ff */
[----:B------:R-:W-:Y:S01]  /*17cf0*/  IMAD.MOV.U32 R23, RZ, RZ, RZ ;  /* 0x000000ffff177224 */ /* 0x000fe200078e00ff */
[----:B------:R-:W-:Y:S01]  /*17d00*/  LOP3.LUT R3, R3, 0x38, R0, 0x78, !PT ;  /* 0x0000003803037812 */ /* 0x000fe200078e7800 */
[----:B------:R-:W-:Y:S01]  /*17d10*/  IMAD.MOV.U32 R24, RZ, RZ, RZ ;  /* 0x000000ffff187224 */ /* 0x000fe200078e00ff */
[----:B------:R-:W-:Y:S01]  /*17d20*/  SHF.L.U32 R0, R0, 0x4, RZ ;  /* 0x0000000400007819 */ /* 0x000fe200000006ff */
[----:B------:R-:W-:Y:S01]  /*17d30*/  IMAD.MOV.U32 R26, RZ, RZ, 0x1 ;  /* 0x00000001ff1a7424 */ /* 0x000fe200078e00ff */
[----:B------:R-:W-:Y:S01]  /*17d40*/  LOP3.LUT R32, R3, 0x200, R32, 0xf8, !PT ;  /* 0x0000020003207812 */ /* 0x000fe200078ef820 */
[----:B------:R-:W-:Y:S01]  /*17d50*/  ULDC.64 UR42, c[0x0][0x198] ;  /* 0x00006600002a7ab9 */ /* 0x000fe20000000a00 */
[----:B------:R-:W-:Y:S01]  /*17d60*/  SHF.R.U32.HI R3, RZ, 0x3, R4 ;  /* 0x00000003ff037819 */ /* 0x000fe20000011604 */
[----:B------:R-:W-:Y:S01]  /*17d70*/  ULOP3.LUT UR38, UR36, 0x2, URZ, 0xfc, !UPT ;  /* 0x0000000224267892 */ /* 0x000fe2000f8efc3f */
[----:B------:R-:W-:Y:S01]  /*17d80*/  LOP3.LUT R4, R2, 0x40, RZ, 0xfc, !PT ;  /* 0x0000004002047812 */ /* 0x000fe200078efcff */
[----:B------:R-:W-:Y:S01]  /*17d90*/  ULDC UR37, c[0x0][0xc] ;  /* 0x0000030000257ab9 */ /* 0x000fe20000000800 */
[----:B------:R-:W-:-:S02]  /*17da0*/  LOP3.LUT R0, R3, 0x70, R0, 0xf8, !PT ;  /* 0x0000007003007812 */ /* 0x000fc400078ef800 */
[C---:B------:R-:W-:Y:S01]  /*17db0*/  LOP3.LUT R3, R2.reuse, 0x80, RZ, 0xfc, !PT ;  /* 0x0000008002037812 */ /* 0x040fe200078efcff */
[----:B-1----:R-:W-:Y:S01]  /*17dc0*/  ULEA UR4, UR5, UR4, 0x18 ;  /* 0x0000000405047291 */ /* 0x002fe2000f8ec03f */
[----:B------:R-:W-:-:S05]  /*17dd0*/  LOP3.LUT R0, R2, 0xc0, RZ, 0xfc, !PT ;  /* 0x000000c002007812 */ /* 0x000fca00078efcff */
[----:B------:R-:W-:-:S04]  /*17de0*/  IMAD.U32 R22, RZ, RZ, UR4 ;  /* 0x00000004ff167e24 */ /* 0x000fc8000f8e00ff */
[----:B---3--:R-:W-:-:S07]  /*17df0*/  IMAD R25, R32, 0x2, R22 ;  /* 0x0000000220197824 */ /* 0x008fce00078e0216 */
.L_x_6221:
[----:B------:R-:W0:Y:S02]  /*17e00*/  LDC.64 R2, c[0x0][0xd88] ;  /* 0x00036200ff027b82 */ /* 0x000e240000000a00 */
[----:B0-----:R-:W-:-:S05]  /*17e10*/  IMAD.WIDE R2, R19, 0x4, R2 ;  /* 0x0000000413027825 */ /* 0x001fca00078e0202 */
[----:B--2---:R-:W2:Y:S01]  /*17e20*/  LDG.E R35, desc[UR40][R2.64] ;  /* 0x0000002802237981 */ /* 0x004ea2000c1e1900 */
        /* <DEDUP_REMOVED lines=9> */
[----:B------:R-:W-:Y:S01]  /*17ec0*/  IMAD.MOV.U32 R36, RZ, RZ, RZ ;  /* 0x000000ffff247224 */ /* 0x000fe200078e00ff */
[----:B--2---:R-:W-:-:S05]  /*17ed0*/  SHF.R.S32.HI R0, RZ, 0x1f, R35 ;  /* 0x0000001fff007819 */ /* 0x004fca0000011423 */
        /* <DEDUP_REMOVED lines=8> */
[----:B------:R-:W-:Y:S01]  /*17f60*/  ISETP.NE.U32.AND P1, PT, RZ, UR6, PT ;  /* 0x00000006ff007c0c */ /* 0x000fe2000bf25070 */
[----:B0-----:R-:W-:Y:S01]  /*17f70*/  IMAD.MOV.U32 R0, RZ, RZ, RZ ;  /* 0x000000ffff007224 */ /* 0x001fe200078e00ff */
[----:B------:R-:W-:Y:S02]  /*17f80*/  ISETP.NE.AND.EX P0, PT, RZ, UR5, PT, P0 ;  /* 0x00000005ff007c0c */ /* 0x000fe4000bf05300 */
[----:B------:R-:W-:Y:S02]  /*17f90*/  ISETP.NE.AND.EX P1, PT, RZ, UR7, PT, P1 ;  /* 0x00000007ff007c0c */ /* 0x000fe4000bf25310 */
[C---:B------:R-:W-:Y:S02]  /*17fa0*/  IADD3 R4, P4, R28.reuse, UR6, RZ ;  /* 0x000000061c047c10 */ /* 0x040fe4000ff9e0ff */
[----:B-1----:R-:W-:Y:S01]  /*17fb0*/  IADD3 R2, P3, R28, UR4, RZ ;  /* 0x000000041c027c10 */ /* 0x002fe2000ff7e0ff */
[----:B------:R-:W-:Y:S01]  /*17fc0*/  ULDC UR4, c[0x0][0x288] ;  /* 0x0000a20000047ab9 */ /* 0x000fe20000000800 */
[----:B------:R-:W-:-:S02]  /*17fd0*/  IADD3.X R5, R29, UR7, RZ, P4, !PT ;  /* 0x000000071d057c10 */ /* 0x000fc4000a7fe4ff */
[C---:B------:R-:W-:Y:S02]  /*17fe0*/  IADD3.X R3, R29.reuse, UR5, RZ, P3, !PT ;  /* 0x000000051d037c10 */ /* 0x040fe40009ffe4ff */
[----:B---3--:R-:W-:Y:S01]  /*17ff0*/  @P2 IADD3 R6, P3, R28, UR8, RZ ;  /* 0x000000081c062c10 */ /* 0x008fe2000ff7e0ff */
        /* <DEDUP_REMOVED lines=19> */
[----:B------:R-:W2:Y:S04]  /*18130*/  LDG.E R9, desc[UR40][R2.64] ;  /* 0x0000002802097981 */ /* 0x000ea8000c1e1900 */
[----:B0-----:R-:W2:Y:S02]  /*18140*/  LDG.E R8, desc[UR40][R2.64+0x4] ;  /* 0x0000042802087981 */ /* 0x001ea4000c1e1900 */
[----:B--2---:R-:W-:-:S05]  /*18150*/  IMAD.IADD R10, R8, 0x1, -R9 ;  /* 0x00000001080a7824 */ /* 0x004fca00078e0a09 */
[----:B------:R1:W-:Y:S02]  /*18160*/  STL [R1+0x4], R10 ;  /* 0x0000040a01007387 */ /* 0x0003e40000100800 */
.L_x_6117:
        /* <DEDUP_REMOVED lines=9> */
.L_x_6118:
[----:B------:R-:W-:Y:S02]  /*18200*/  ULDC.64 UR4, c[0x0][0xb00] ;  /* 0x0002c00000047ab9 */ /* 0x000fe40000000a00 */
[----:B------:R-:W-:-:S04]  /*18210*/  ISETP.NE.U32.AND P0, PT, RZ, UR4, PT ;  /* 0x00000004ff007c0c */ /* 0x000fc8000bf05070 */
[----:B------:R-:W-:-:S13]  /*18220*/  ISETP.NE.AND.EX P0, PT, RZ, UR5, PT, P0 ;  /* 0x00000005ff007c0c */ /* 0x000fda000bf05300 */
[----:B------:R-:W-:Y:S05]  /*18230*/  @!P0 BRA `(.L_x_6119) ;  /* 0x0000000000148947 */ /* 0x000fea0003800000 */
[----:B------:R-:W2:Y:S02]  /*18240*/  LDC.64 R2, c[0x0][0xb00] ;  /* 0x0002c000ff027b82 */ /* 0x000ea40000000a00 */
[----:B--2---:R-:W-:-:S05]  /*18250*/  IMAD.WIDE R2, R31, 0x4, R2 ;  /* 0x000000041f027825 */ /* 0x004fca00078e0202 */
[----:B------:R-:W2:Y:S04]  /*18260*/  LDG.E R7, desc[UR40][R2.64] ;  /* 0x0000002802077981 */ /* 0x000ea8000c1e1900 */
[----:B0-----:R-:W2:Y:S02]  /*18270*/  LDG.E R8, desc[UR40][R2.64+0x4] ;  /* 0x0000042802087981 */ /* 0x001ea4000c1e1900 */
[----:B--2---:R-:W-:-:S07]  /*18280*/  IADD3 R7, -R7, R8, RZ ;  /* 0x0000000807077210 */ /* 0x004fce0007ffe1ff */
.L_x_6119:
[----:B--2---:R-:W2:Y:S01]  /*18290*/  @P1 LDG.E R2, desc[UR40][R4.64] ;  /* 0x0000002804021981 */ /* 0x004ea2000c1e1900 */
[----:B------:R-:W3:Y:S03]  /*182a0*/  LDC R3, c[0x0][0x448] ;  /* 0x00011200ff037b82 */ /* 0x000ee60000000800 */
[----:B------:R-:W2:Y:S01]  /*182b0*/  @P1 LDG.E R9, desc[UR40][R4.64+0x4] ;  /* 0x0000042804091981 */ /* 0x000ea2000c1e1900 */
[----:B-----5:R-:W-:Y:S01]  /*182c0*/  IMAD.IADD R7, R7, 0x1, -R33 ;  /* 0x0000000107077824 */ /* 0x020fe200078e0a21 */
[----:B------:R-:W-:Y:S01]  /*182d0*/  BSSY B0, `(.L_x_6120) ;  /* 0x0000143000007945 */ /* 0x000fe20003800000 */
[----:B---3--:R-:W-:-:S13]  /*182e0*/  ISETP.NE.AND P0, PT, R3, 0x1, PT ;  /* 0x000000010300780c */ /* 0x008fda0003f05270 */
[----:B0-----:R-:W0:Y:S08]  /*182f0*/  @P0 LDC R8, c[0x0][0x44c] ;  /* 0x00011300ff080b82 */ /* 0x001e300000000800 */
[----:B------:R-:W3:Y:S01]  /*18300*/  @P0 LDC R3, c[0x0][0x450] ;  /* 0x00011400ff030b82 */ /* 0x000ee20000000800 */
[----:B--2---:R-:W-:Y:S02]  /*18310*/  @P1 IMAD.IADD R6, R9, 0x1, -R2 ;  /* 0x0000000109061824 */ /* 0x004fe400078e0a02 */
[----:B------:R-:W-:-:S02]  /*18320*/  IMAD.SHL.U32 R2, R17, 0x80, RZ ;  /* 0x0000008011027824 */ /* 0x000fc400078e00ff */
[----:B------:R-:W-:Y:S02]  /*18330*/  IMAD.IADD R30, R7, 0x1, R6 ;  /* 0x00000001071e7824 */ /* 0x000fe400078e0206 */
[----:B------:R-:W-:-:S04]  /*18340*/  VIADD R2, R2, 0x7f ;  /* 0x0000007f02027836 */ /* 0x000fc80000000000 */
[----:B0-----:R-:W-:-:S05]  /*18350*/  @P0 IMAD.HI.U32 R8, R2, R8, RZ ;  /* 0x0000000802080227 */ /* 0x001fca00078e00ff */
[----:B---3--:R-:W-:Y:S01]  /*18360*/  @P0 SHF.R.U32.HI R2, RZ, R3, R8 ;  /* 0x00000003ff020219 */ /* 0x008fe20000011608 */
[----:B------:R-:W-:-:S04]  /*18370*/  VIADD R3, R30, 0x5f ;  /* 0x0000005f1e037836 */ /* 0x000fc80000000000 */
[----:B------:R-:W-:-:S05]  /*18380*/  IMAD.HI R3, R3, 0x2aaaaaab, RZ ;  /* 0x2aaaaaab03037827 */ /* 0x000fca00078e02ff */
[----:B------:R-:W-:-:S04]  /*18390*/  SHF.R.U32.HI R4, RZ, 0x1f, R3 ;  /* 0x0000001fff047819 */ /* 0x000fc80000011603 */
[----:B------:R-:W-:Y:S02]  /*183a0*/  LEA.HI.SX32 R5, R3, R4, 0x1c ;  /* 0x0000000403057211 */ /* 0x000fe400078fe2ff */
[----:B------:R-:W-:-:S05]  /*183b0*/  IADD3 R4, R30, 0x60, -R10 ;  /* 0x000000601e047810 */ /* 0x000fca0007ffe80a */
[----:B------:R-:W-:-:S04]  /*183c0*/  IMAD.IADD R2, R4, 0x1, R2 ;  /* 0x0000000104027824 */ /* 0x000fc800078e0202 */
        /* <DEDUP_REMOVED lines=26> */
.L_x_6306:
[----:B--2---:R-:W-:Y:S02]  /*18570*/  ISETP.NE.AND P0, PT, R14, RZ, PT ;  /* 0x000000ff0e00720c */ /* 0x004fe40003f05270 */
[----:B------:R-:W-:-:S11]  /*18580*/  PLOP3.LUT P6, PT, PT, PT, PT, 0x8, 0x0 ;  /* 0x000000000000781c */ /* 0x000fd60003fce170 */
[----:B------:R-:W-:Y:S05]  /*18590*/  @P0 BRA `(.L_x_6123) ;  /* 0x00000000000c0947 */ /* 0x000fea0003800000 */
[----:B------:R-:W-:-:S03]  /*185a0*/  UMOV UR4, 0xffffffff ;  /* 0xffffffff00047882 */ /* 0x000fc60000000000 */
[----:B------:R-:W-:Y:S05]  /*185b0*/  BRA.DIV UR4, `(.L_x_6124) ;  /* 0x0000007e04547947 */ /* 0x000fea000b800000 */
[----:B------:R-:W-:-:S13]  /*185c0*/  ELECT P6, URZ, PT ;  /* 0x00000000003f782f */ /* 0x000fda00038c0000 */
.L_x_6123:
        /* <DEDUP_REMOVED lines=9> */
.L_x_6309:
[----:B------:R-:W-:Y:S05]  /*18660*/  BSYNC B1 ;  /* 0x0000000000017941 */ /* 0x000fea0003800000 */
.L_x_6125:
        /* <DEDUP_REMOVED lines=10> */
.L_x_6310:
[----:B------:R-:W-:Y:S05]  /*18710*/  BSYNC B2 ;  /* 0x0000000000027941 */ /* 0x000fea0003800000 */
.L_x_6129:
        /* <DEDUP_REMOVED lines=9> */
.L_x_6132:
[----:B------:R-:W-:Y:S05]  /*187b0*/  BSYNC B2 ;  /* 0x0000000000027941 */ /* 0x000fea0003800000 */
.L_x_6131:
[----:B------:R-:W-:Y:S01]  /*187c0*/  IMAD.MOV.U32 R14, RZ, RZ, RZ ;  /* 0x000000ffff0e7224 */ /* 0x000fe200078e00ff */
[----:B------:R-:W-:Y:S01]  /*187d0*/  UIADD3 UR4, UP0, UR42, 0x570, URZ ;  /* 0x000005702a047890 */ /* 0x000fe2000ff1e03f */
[----:B-1----:R-:W-:Y:S01]  /*187e0*/  IMAD R10, R23, 0x3000, R22 ;  /* 0x00003000170a7824 */ /* 0x002fe200078e0216 */
[----:B------:R-:W-:Y:S01]  /*187f0*/  PLOP3.LUT P0, PT, PT, PT, PT, 0x80, 0x0 ;  /* 0x000000000000781c */ /* 0x000fe20003f0f070 */
[----:B------:R-:W-:Y:S01]  /*18800*/  IMAD R9, R2, 0x60, R0 ;  /* 0x0000006002097824 */ /* 0x000fe200078e0200 */
[----:B------:R-:W-:Y:S01]  /*18810*/  R2UR UR10, R14 ;  /* 0x000000000e0a72ca */ /* 0x000fe200000e0000 */
[----:B------:R-:W-:Y:S01]  /*18820*/  VIADD R11, R3, 0x32490 ;  /* 0x00032490030b7836 */ /* 0x000fe20000000000 */
[----:B------:R-:W-:Y:S01]  /*18830*/  IADD3 R10, R10, 0x1c400, RZ ;  /* 0x0001c4000a0a7810 */ /* 0x000fe20007ffe0ff */
[----:B------:R-:W-:Y:S01]  /*18840*/  VIADD R9, R9, 0xffffffa0 ;  /* 0xffffffa009097836 */ /* 0x000fe20000000000 */
[----:B------:R-:W-:Y:S01]  /*18850*/  UIADD3.X UR5, URZ, UR43, URZ, UP0, !UPT ;  /* 0x0000002b3f057290 */ /* 0x000fe200087fe43f */
[----:B------:R-:W-:Y:S01]  /*18860*/  UMOV UR6, 0x0 ;  /* 0x0000000000067882 */ /* 0x000fe20000000000 */
[----:B------:R-:W-:-:S10]  /*18870*/  UMOV UR7, 0x12f00000 ;  /* 0x12f0000000077882 */ /* 0x000fd40000000000 */
.L_x_6133:
        /* <DEDUP_REMOVED lines=13> */
.L_x_6311:
[----:B------:R-:W-:Y:S05]  /*18950*/  BSYNC B2 ;  /* 0x0000000000027941 */ /* 0x000fea0003800000 */
.L_x_6134:
        /* <DEDUP_REMOVED lines=11> */
.L_x_6137:
[----:B------:R-:W-:Y:S05]  /*18a10*/  BSYNC B2 ;  /* 0x0000000000027941 */ /* 0x000fea0003800000 */
.L_x_6136:
        /* <DEDUP_REMOVED lines=9> */
.L_x_6138:
        /* <DEDUP_REMOVED lines=15> */
.L_x_6139:
        /* <DEDUP_REMOVED lines=15> */
.L_x_6140:
        /* <DEDUP_REMOVED lines=15> */
.L_x_6141:
        /* <DEDUP_REMOVED lines=10> */
.L_x_6128:
[----:B------:R-:W-:Y:S05]  /*18e20*/  BSYNC B1 ;  /* 0x0000000000017941 */ /* 0x000fea0003800000 */
.L_x_6127:
        /* <DEDUP_REMOVED lines=9> */
.L_x_6157:
        /* <DEDUP_REMOVED lines=11> */
.L_x_6312:
[----:B------:R-:W-:Y:S05]  /*18f70*/  BSYNC B2 ;  /* 0x0000000000027941 */ /* 0x000fea0003800000 */
.L_x_6144:
        /* <DEDUP_REMOVED lines=9> */
.L_x_6147:
[----:B------:R-:W-:Y:S05]  /*19010*/  BSYNC B2 ;  /* 0x0000000000027941 */ /* 0x000fea0003800000 */
.L_x_6146:
        /* <DEDUP_REMOVED lines=11> */
.L_x_6148:
        /* <DEDUP_REMOVED lines=13> */
.L_x_6313:
[----:B------:R-:W-:Y:S05]  /*191a0*/  BSYNC B2 ;  /* 0x0000000000027941 */ /* 0x000fea0003800000 */
.L_x_6149:
[----:B------:R-:W-:Y:S01]  /*191b0*/  BSSY B2, `(.L_x_6151) ;  /* 0x000000b000027945 */ /* 0x000fe20003800000 */
[----:B01----:R-:W-:Y:S01]  /*191c0*/  MOV R2, 0x0 ;  /* 0x0000000000027802 */ /* 0x003fe20000000f00 */
[----:B------:R-:W-:Y:S02]  /*191d0*/  IMAD.MOV.U32 R3, RZ, RZ, 0x12f00000 ;  /* 0x12f00000ff037424 */ /* 0x000fe400078e00ff */
[----:B------:R-:W-:Y:S05]  /*191e0*/  @P2 BRA `(.L_x_6152) ;  /* 0x00000000001c2947 */ /* 0x000fea0003800000 */
[----:B------:R-:W0:Y:S01]  /*191f0*/  S2R R13, SR_TID.X ;  /* 0x00000000000d7919 */ /* 0x000e220000002100 */
[----:B------:R-:W-:-:S04]  /*19200*/  IMAD.MOV.U32 R9, RZ, RZ, 0xc000 ;  /* 0x0000c000ff097424 */ /* 0x000fc800078e00ff */
[----:B------:R1:W-:Y:S01]  /*19210*/  SYNCS.ARRIVE.TRANS64 RZ, [R8+URZ+0x324b0], R9 ;  /* 0x0324b00908ff79a7 */ /* 0x0003e2000800003f */
[----:B0-----:R-:W-:-:S04]  /*19220*/  LOP3.LUT R13, R13, 0x1f, RZ, 0xc0, !PT ;  /* 0x0000001f0d0d7812 */ /* 0x001fc800078ec0ff */
[----:B------:R-:W-:-:S13]  /*19230*/  ISETP.NE.AND P1, PT, R13, RZ, PT ;  /* 0x000000ff0d00720c */ /* 0x000fda0003f25270 */
[----:B-1----:R-:W-:Y:S05]  /*19240*/  @!P1 BRA `(.L_x_6152) ;  /* 0x0000000000049947 */ /* 0x002fea0003800000 */
[----:B------:R-:W-:Y:S01]  /*19250*/  BPT.TRAP 0x1 ;  /* 0x000000040000795c */ /* 0x000fe20000300000 */
.L_x_6152:
[----:B------:R-:W-:Y:S05]  /*19260*/  BSYNC B2 ;  /* 0x0000000000027941 */ /* 0x000fea0003800000 */
.L_x_6151:
        /* <DEDUP_REMOVED lines=9> */
.L_x_6153:
        /* <DEDUP_REMOVED lines=15> */
.L_x_6154:
        /* <DEDUP_REMOVED lines=15> */
.L_x_6155:
        /* <DEDUP_REMOVED lines=15> */
.L_x_6156:
        /* <DEDUP_REMOVED lines=10> */
.L_x_6143:
[----:B------:R-:W-:Y:S05]  /*19670*/  BSYNC B1 ;  /* 0x0000000000017941 */ /* 0x000fea0003800000 */
.L_x_6142:
        /* <DEDUP_REMOVED lines=8> */
.L_x_6121:
[----:B------:R-:W-:Y:S05]  /*19700*/  BSYNC B0 ;  /* 0x0000000000007941 */ /* 0x000fea0003800000 */
.L_x_6120:
[----:B------:R-:W2:Y:S01]  /*19710*/  LDC R0, c[0x0][0x448] ;  /* 0x00011200ff007b82 */ /* 0x000ea20000000800 */
[----:B0-----:R-:W-:Y:S01]  /*19720*/  LEA R3, R17, 0x7f, 0x7 ;  /* 0x0000007f11037811 */ /* 0x001fe200078e38ff */
[----:B------:R-:W-:Y:S05]  /*19730*/  @!P0 WARPSYNC.ALL ;  /* 0x0000000000008948 */ /* 0x000fea0003800000 */
[----:B------:R-:W-:Y:S01]  /*19740*/  BSSY B7, `(.L_x_6158) ;  /* 0x0000427000077945 */ /* 0x000fe20003800000 */
[----:B------:R-:W-:Y:S01]  /*19750*/  @!P0 BAR.SYNC.DEFER_BLOCKING 0xc, 0x180 ;  /* 0x0306000000008b1d */ /* 0x000fe20000010000 */
[----:B--2---:R-:W-:-:S13]  /*19760*/  ISETP.NE.AND P1, PT, R0, 0x1, PT ;  /* 0x000000010000780c */ /* 0x004fda0003f25270 */
[----:B------:R-:W0:Y:S08]  /*19770*/  @P1 LDC R2, c[0x0][0x44c] ;  /* 0x00011300ff021b82 */ /* 0x000e300000000800 */
        /* <DEDUP_REMOVED lines=28> */
.L_x_6159:
        /* <DEDUP_REMOVED lines=14> */
[----:B-1----:R-:W-:Y:S02]  /*19a20*/  IMAD.U32 R10, RZ, RZ, UR4 ;  /* 0x00000004ff0a7e24 */ /* 0x002fe4000f8e00ff */
[----:B------:R-:W-:Y:S02]  /*19a30*/  IMAD.MOV.U32 R8, RZ, RZ, 0x70 ;  /* 0x00000070ff087424 */ /* 0x000fe400078e00ff */
[----:B------:R-:W-:Y:S02]  /*19a40*/  IMAD.MOV.U32 R12, RZ, RZ, 0x1 ;  /* 0x00000001ff0c7424 */ /* 0x000fe400078e00ff */
[----:B------:R-:W-:-:S07]  /*19a50*/  IMAD.MOV.U32 R13, RZ, RZ, RZ ;  /* 0x000000ffff0d7224 */ /* 0x000fce00078e00ff */
[----:B------:R-:W-:-:S07]  /*19a60*/  LEPC R20, `(.L_x_6162) ;  /* 0x000000001014794e */ /* 0x000fce0000000000 */
[----:B0-----:R-:W-:Y:S05]  /*19a70*/  CALL.ABS.NOINC R2 ;  /* 0x0000000002007343 */ /* 0x001fea0003c00000 */
.L_x_6162:
[----:B------:R-:W-:Y:S05]  /*19a80*/  BSYNC B6 ;  /* 0x0000000000067941 */ /* 0x000fea0003800000 */
.L_x_6161:
        /* <DEDUP_REMOVED lines=20> */
.L_x_6165:
        /* <DEDUP_REMOVED lines=15> */
.L_x_6164:
[----:B------:R-:W-:Y:S05]  /*19cc0*/  BSYNC B6 ;  /* 0x0000000000067941 */ /* 0x000fea0003800000 */
.L_x_6163:
[----:B------:R-:W2:Y:S01]  /*19cd0*/  LDL R2, [R1+0x1c] ;  /* 0x00001c0001027983 */ /* 0x000ea20000100800 */
[----:B------:R-:W-:Y:S01]  /*19ce0*/  ULDC.64 UR4, c[0x0][0xaf0] ;  /* 0x0002bc0000047ab9 */ /* 0x000fe20000000a00 */
[----:B-1----:R-:W0:Y:S01]  /*19cf0*/  LDC R10, c[0x0][0x430] ;  /* 0x00010c00ff0a7b82 */ /* 0x002e220000000800 */
[----:B------:R-:W-:Y:S01]  /*19d00*/  ISETP.NE.U32.AND P0, PT, RZ, UR4, PT ;  /* 0x00000004ff007c0c */ /* 0x000fe2000bf05070 */
[----:B------:R-:W3:Y:S03]  /*19d10*/  LDL.LU R20, [R1] ;  /* 0x0000000001147983 */ /* 0x000ee60000300800 */
[----:B------:R-:W-:Y:S01]  /*19d20*/  ISETP.NE.AND.EX P0, PT, RZ, UR5, PT, P0 ;  /* 0x00000005ff007c0c */ /* 0x000fe2000bf05300 */
[----:B------:R-:W1:-:S12]  /*19d30*/  S2R R21, SR_TID.X ;  /* 0x0000000000157919 */ /* 0x000e580000002100 */
[----:B------:R-:W-:Y:S01]  /*19d40*/  @P0 IADD3 R28, P1, R28, UR4, RZ ;  /* 0x000000041c1c0c10 */ /* 0x000fe2000ff3e0ff */
[----:B------:R-:W-:Y:S01]  /*19d50*/  IMAD.MOV.U32 R37, RZ, RZ, RZ ;  /* 0x000000ffff257224 */ /* 0x000fe200078e00ff */
[----:B------:R-:W-:Y:S02]  /*19d60*/  ULDC UR4, c[0x0][0x320] ;  /* 0x0000c80000047ab9 */ /* 0x000fe40000000800 */
[----:B------:R-:W-:-:S05]  /*19d70*/  @P0 IADD3.X R29, R29, UR5, RZ, P1, !PT ;  /* 0x000000051d1d0c10 */ /* 0x000fca0008ffe4ff */
[----:B------:R-:W4:Y:S01]  /*19d80*/  @P0 LDG.E R31, desc[UR40][R28.64] ;  /* 0x000000281c1f0981 */ /* 0x000f22000c1e1900 */
[----:B-1----:R-:W-:-:S04]  /*19d90*/  LOP3.LUT R21, R21, 0x7f, RZ, 0xc0, !PT ;  /* 0x0000007f15157812 */ /* 0x002fc800078ec0ff */
[----:B------:R-:W-:Y:S02]  /*19da0*/  SHF.R.U32.HI R34, RZ, 0x3, R21 ;  /* 0x00000003ff227819 */ /* 0x000fe40000011615 */
[----:B------:R-:W1:Y:S01]  /*19db0*/  S2R R21, SR_TID.X ;  /* 0x0000000000157919 */ /* 0x000e620000002100 */
[----:B0-----:R-:W-:-:S13]  /*19dc0*/  ISETP.NE.AND P1, PT, R10, 0x1, PT ;  /* 0x000000010a00780c */ /* 0x001fda0003f25270 */
[----:B------:R-:W0:Y:S01]  /*19dd0*/  @P1 LDC R3, c[0x0][0x434] ;  /* 0x00010d00ff031b82 */ /* 0x000e220000000800 */
[----:B-1----:R-:W-:-:S05]  /*19de0*/  IMAD.SHL.U32 R21, R21, 0x10, RZ ;  /* 0x0000001015157824 */ /* 0x002fca00078e00ff */
[----:B------:R-:W-:Y:S01]  /*19df0*/  LOP3.LUT R21, R34, 0x70, R21, 0xf8, !PT ;  /* 0x0000007022157812 */ /* 0x000fe200078ef815 */
[----:B------:R-:W-:Y:S01]  /*19e00*/  UMOV UR5, 0xffffffff ;  /* 0xffffffff00057882 */ /* 0x000fe20000000000 */
[----:B--2---:R-:W-:Y:S02]  /*19e10*/  VIADD R0, R2, 0xffffffff ;  /* 0xffffffff02007836 */ /* 0x004fe40000000000 */
[----:B------:R-:W1:Y:S02]  /*19e20*/  @P1 LDC R2, c[0x0][0x438] ;  /* 0x00010e00ff021b82 */ /* 0x000e640000000800 */
[----:B------:R-:W-:-:S05]  /*19e30*/  IMAD R8, R0, 0x60, R21 ;  /* 0x0000006000087824 */ /* 0x000fca00078e0215 */
[C---:B------:R-:W-:Y:S01]  /*19e40*/  ISETP.GE.AND P0, PT, R8.reuse, R30, PT ;  /* 0x0000001e0800720c */ /* 0x040fe20003f06270 */
[----:B------:R-:W-:-:S03]  /*19e50*/  IMAD.IADD R8, R8, 0x1, R33 ;  /* 0x0000000108087824 */ /* 0x000fc600078e0221 */
[----:B------:R-:W-:Y:S01]  /*19e60*/  ISETP.GT.U32.OR P0, PT, R21, 0x5f, P0 ;  /* 0x0000005f1500780c */ /* 0x000fe20000704470 */
[----:B0-----:R-:W-:-:S04]  /*19e70*/  @P1 IMAD.HI.U32 R3, R8, R3, RZ ;  /* 0x0000000308031227 */ /* 0x001fc800078e00ff */
[----:B------:R-:W-:Y:S01]  /*19e80*/  IMAD.MOV.U32 R9, RZ, RZ, R8 ;  /* 0x000000ffff097224 */ /* 0x000fe200078e0008 */
[----:B-1----:R-:W-:-:S07]  /*19e90*/  @P1 SHF.R.U32.HI R9, RZ, R2, R3 ;  /* 0x00000002ff091219 */ /* 0x002fce0000011603 */
[----:B------:R-:W0:Y:S08]  /*19ea0*/  @!P0 LDC.64 R4, c[0x0][0x418] ;  /* 0x00010600ff048b82 */ /* 0x000e300000000a00 */
[----:B------:R-:W1:Y:S01]  /*19eb0*/  @!P0 LDC.64 R2, c[0x0][0x428] ;  /* 0x00010a00ff028b82 */ /* 0x000e620000000a00 */
[--C-:B------:R-:W-:Y:S01]  /*19ec0*/  @!P0 SHF.R.S32.HI R7, RZ, 0x1f, R9.reuse ;  /* 0x0000001fff078819 */ /* 0x100fe20000011409 */
[----:B------:R-:W-:Y:S01]  /*19ed0*/  @!P0 IMAD.MOV.U32 R6, RZ, RZ, R9 ;  /* 0x000000ffff068224 */ /* 0x000fe200078e0009 */
[----:B----4-:R-:W-:-:S03]  /*19ee0*/  SHF.R.S32.HI R34, RZ, 0x1f, R31 ;  /* 0x0000001fff227819 */ /* 0x010fc6000001141f */
[----:B-1----:R-:W-:-:S04]  /*19ef0*/  @!P0 IMAD.WIDE.U32 R6, R31, R2, R6 ;  /* 0x000000021f068225 */ /* 0x002fc800078e0006 */
[----:B------:R-:W-:-:S04]  /*19f00*/  @!P0 IMAD R2, R34, R2, RZ ;  /* 0x0000000222028224 */ /* 0x000fc800078e02ff */
[----:B------:R-:W-:Y:S01]  /*19f10*/  @!P0 IMAD R3, R31, R3, R2 ;  /* 0x000000031f038224 */ /* 0x000fe200078e0202 */
[----:B0-----:R-:W-:-:S03]  /*19f20*/  @!P0 LEA R4, P1, R6, R4, 0x2 ;  /* 0x0000000406048211 */ /* 0x001fc600078210ff */
[----:B------:R-:W-:-:S05]  /*19f30*/  @!P0 IMAD.IADD R3, R7, 0x1, R3 ;  /* 0x0000000107038824 */ /* 0x000fca00078e0203 */
[----:B------:R-:W-:-:S05]  /*19f40*/  @!P0 LEA.HI.X R5, R6, R5, R3, 0x2, P1 ;  /* 0x0000000506058211 */ /* 0x000fca00008f1403 */
[----:B------:R0:W5:Y:S01]  /*19f50*/  @!P0 LDG.E R37, desc[UR40][R4.64] ;  /* 0x0000002804258981 */ /* 0x000162000c1e1900 */
[----:B------:R-:W-:Y:S02]  /*19f60*/  ISETP.GT.U32.AND P0, PT, R21, 0x5f, PT ;  /* 0x0000005f1500780c */ /* 0x000fe40003f04070 */
[----:B------:R-:W1:Y:S01]  /*19f70*/  S2R R21, SR_TID.X ;  /* 0x0000000000157919 */ /* 0x000e620000002100 */
[----:B------:R-:W-:Y:S01]  /*19f80*/  IMAD.U32 R2, RZ, RZ, UR38 ;  /* 0x00000026ff027e24 */ /* 0x000fe2000f8e00ff */
[----:B---3--:R-:W-:-:S04]  /*19f90*/  LOP3.LUT R20, R20, 0xffffffdf, RZ, 0xc0, !PT ;  /* 0xffffffdf14147812 */ /* 0x008fc800078ec0ff */
[----:B------:R-:W-:-:S05]  /*19fa0*/  ISETP.NE.AND P2, PT, R2, 0x3, PT ;  /* 0x000000030200780c */ /* 0x000fca0003f45270 */
[----:B------:R-:W-:-:S04]  /*19fb0*/  @P0 LOP3.LUT R20, R20, 0x20, RZ, 0xfc, !PT ;  /* 0x0000002014140812 */ /* 0x000fc800078efcff */
[----:B------:R-:W-:Y:S01]  /*19fc0*/  LOP3.LUT R20, R20, 0xfffff7ff, RZ, 0xc0, !PT ;  /* 0xfffff7ff14147812 */ /* 0x000fe200078ec0ff */
[----:B-1----:R-:W-:-:S05]  /*19fd0*/  IMAD.SHL.U32 R21, R21, 0x8, RZ ;  /* 0x0000000815157824 */ /* 0x002fca00078e00ff */
[----:B------:R-:W-:-:S04]  /*19fe0*/  LOP3.LUT R21, R21, 0x38, RZ, 0xc0, !PT ;  /* 0x0000003815157812 */ /* 0x000fc800078ec0ff */
[----:B------:R-:W-:-:S04]  /*19ff0*/  LOP3.LUT R13, R21, 0x40, RZ, 0xfc, !PT ;  /* 0x00000040150d7812 */ /* 0x000fc800078efcff */
[----:B------:R-:W-:Y:S02]  /*1a000*/  ISETP.GE.AND P4, PT, R13, UR4, PT ;  /* 0x000000040d007c0c */ /* 0x000fe4000bf86270 */
[----:B------:R-:W-:Y:S02]  /*1a010*/  @P2 LOP3.LUT R20, R20, 0x800, RZ, 0xfc, !PT ;  /* 0x0000080014142812 */ /* 0x000fe400078efcff */
[C---:B------:R-:W-:Y:S02]  /*1a020*/  LOP3.LUT R12, R21.reuse, 0x80, RZ, 0xfc, !PT ;  /* 0x00000080150c7812 */ /* 0x040fe400078efcff */
[----:B------:R-:W-:Y:S02]  /*1a030*/  LOP3.LUT R20, R20, 0xffffffef, RZ, 0xc0, !PT ;  /* 0xffffffef14147812 */ /* 0x000fe400078ec0ff */
[----:B------:R-:W-:Y:S02]  /*1a040*/  ISETP.GE.AND P3, PT, R12, UR4, PT ;  /* 0x000000040c007c0c */ /* 0x000fe4000bf66270 */
[----:B------:R-:W-:-:S03]  /*1a050*/  ISETP.GE.AND P0, PT, R21, UR4, PT ;  /* 0x0000000415007c0c */ /* 0x000fc6000bf06270 */
[----:B------:R-:W-:-:S04]  /*1a060*/  @P4 LOP3.LUT R20, R20, 0x10, RZ, 0xfc, !PT ;  /* 0x0000001014144812 */ /* 0x000fc800078efcff */
[----:B------:R-:W-:Y:S02]  /*1a070*/  LOP3.LUT R20, R20, 0xfffffffe, RZ, 0xc0, !PT ;  /* 0xfffffffe14147812 */ /* 0x000fe400078ec0ff */
[----:B------:R-:W-:Y:S02]  /*1a080*/  LOP3.LUT R11, R21, 0xc0, RZ, 0xfc, !PT ;  /* 0x000000c0150b7812 */ /* 0x000fe400078efcff */
[----:B------:R-:W-:Y:S02]  /*1a090*/  LOP3.LUT R20, R20, 0xfffffff7, RZ, 0xc0, !PT ;  /* 0xfffffff714147812 */ /* 0x000fe400078ec0ff */
[----:B------:R-:W-:Y:S02]  /*1a0a0*/  ISETP.GE.AND P1, PT, R11, UR4, PT ;  /* 0x000000040b007c0c */ /* 0x000fe4000bf26270 */
[----:B------:R-:W-:Y:S01]  /*1a0b0*/  @P3 LOP3.LUT R20, R20, 0x8, RZ, 0xfc, !PT ;  /* 0x0000000814143812 */ /* 0x000fe200078efcff */
[----:B------:R-:W-:-:S03]  /*1a0c0*/  IMAD.MOV R3, RZ, RZ, -R9 ;  /* 0x000000ffff037224 */ /* 0x000fc600078e0a09 */
[----:B------:R-:W-:Y:S01]  /*1a0d0*/  @P0 LOP3.LUT R20, R20, 0x1, RZ, 0xfc, !PT ;  /* 0x0000000114140812 */ /* 0x000fe200078efcff */
[----:B------:R-:W-:-:S03]  /*1a0e0*/  IMAD R3, R10, R3, R8 ;  /* 0x000000030a037224 */ /* 0x000fc600078e0208 */
[----:B------:R-:W-:-:S04]  /*1a0f0*/  LOP3.LUT R20, R20, 0xfffffffb, RZ, 0xc0, !PT ;  /* 0xfffffffb14147812 */ /* 0x000fc800078ec0ff */
[----:B------:R-:W-:Y:S01]  /*1a100*/  @P1 LOP3.LUT R20, R20, 0x4, RZ, 0xfc, !PT ;  /* 0x0000000414141812 */ /* 0x000fe200078efcff */
[----:B------:R0:W-:Y:S04]  /*1a110*/  STL [R1+0x8], R3 ;  /* 0x0000080301007387 */ /* 0x0001e80000100800 */
[----:B------:R0:W-:Y:S01]  /*1a120*/  STL [R1], R20 ;  /* 0x0000001401007387 */ /* 0x0001e20000100800 */
[----:B------:R-:W-:Y:S05]  /*1a130*/  BRA.DIV UR5, `(.L_x_6166) ;  /* 0x0000006205f87947 */ /* 0x000fea000b800000 */
.L_x_6316:
[----:B------:R-:W-:Y:S02]  /*1a140*/  SEL R2, RZ, 0x1, P0 ;  /* 0x00000001ff027807 */ /* 0x000fe40000000000 */
[----:B------:R-:W-:-:S03]  /*1a150*/  SHF.R.S32.HI R28, RZ, 0x1f, R18 ;  /* 0x0000001fff1c7819 */ /* 0x000fc60000011412 */
[----:B------:R1:W-:Y:S01]  /*1a160*/  STL [R1+0x60], R2 ;  /* 0x0000600201007387 */ /* 0x0003e20000100800 */
[----:B------:R-:W-:Y:S05]  /*1a170*/  @!P2 BRA `(.L_x_6167) ;  /* 0x000000000004a947 */ /* 0x000fea0003800000 */
[----:B------:R-:W-:Y:S01]  /*1a180*/  BPT.TRAP 0x1 ;  /* 0x000000040000795c */ /* 0x000fe20000300000 */
.L_x_6167:
[----:B------:R-:W-:Y:S01]  /*1a190*/  IMAD R30, R0, -0x60, R30 ;  /* 0xffffffa0001e7824 */ /* 0x000fe200078e021e */
[----:B------:R-:W-:Y:S01]  /*1a1a0*/  SHF.L.U32 R0, R26, 0x1f, RZ ;  /* 0x0000001f1a007819 */ /* 0x000fe200000006ff */
[----:B------:R-:W-:Y:S01]  /*1a1b0*/  IMAD R29, R24, 0x8, R22 ;  /* 0x00000008181d7824 */ /* 0x000fe200078e0216 */
[----:B------:R-:W-:Y:S03]  /*1a1c0*/  BSSY B0, `(.L_x_6168) ;  /* 0x0000003000007945 */ /* 0x000fe60003800000 */
[----:B------:R-:W2:Y:S02]  /*1a1d0*/  SYNCS.PHASECHK.TRANS64.TRYWAIT P0, [R29+URZ+0x32440], R0 ;  /* 0x032440001d0075a7 */ /* 0x000ea4000800017f */
[----:B--2---:R-:W-:Y:S05]  /*1a1e0*/  @!P0 BRA `(.L_x_6169) ;  /* 0x0000006400008947 */ /* 0x004fea0003800000 */
.L_x_6317:
[----:B------:R-:W-:Y:S05]  /*1a1f0*/  BSYNC B0 ;  /* 0x0000000000007941 */ /* 0x000fea0003800000 */
.L_x_6168:
[----:B-1----:R-:W2:Y:S01]  /*1a200*/  LDL R2, [R1+0x8] ;  /* 0x0000080001027983 */ /* 0x002ea20000100800 */
[----:B------:R-:W-:-:S03]  /*1a210*/  ULDC.64 UR4, c[0x0][0x300] ;  /* 0x0000c00000047ab9 */ /* 0x000fc60000000a00 */
[----:B------:R-:W3:Y:S01]  /*1a220*/  LDL.LU R6, [R1] ;  /* 0x0000000001067983 */ /* 0x000ee20000300800 */
[----:B0----5:R-:W-:Y:S01]  /*1a230*/  SHF.R.S32.HI R4, RZ, 0x1f, R37 ;  /* 0x0000001fff047819 */ /* 0x021fe20000011425 */
[----:B------:R-:W0:Y:S02]  /*1a240*/  S2R R7, SR_TID.X ;  /* 0x0000000000077919 */ /* 0x000e240000002100 */
[----:B0-----:R-:W-:-:S05]  /*1a250*/  IMAD.SHL.U32 R7, R7, 0x8, RZ ;  /* 0x0000000807077824 */ /* 0x001fca00078e00ff */
[----:B------:R-:W-:Y:S02]  /*1a260*/  LOP3.LUT R7, R7, 0x38, RZ, 0xc0, !PT ;  /* 0x0000003807077812 */ /* 0x000fe400078ec0ff */
[----:B--2---:R-:W-:Y:S02]  /*1a270*/  SHF.R.S32.HI R0, RZ, 0x1f, R2 ;  /* 0x0000001fff007819 */ /* 0x004fe40000011402 */
[----:B---3--:R-:W-:-:S03]  /*1a280*/  LOP3.LUT R6, R6, 0xfffffffd, RZ, 0xc0, !PT ;  /* 0xfffffffd06067812 */ /* 0x008fc600078ec0ff */
[----:B------:R0:W-:Y:S04]  /*1a290*/  STL [R1+0x44], R0 ;  /* 0x0000440001007387 */ /* 0x0001e80000100800 */
[----:B------:R1:W-:Y:S01]  /*1a2a0*/  STL [R1+0x48], R4 ;  /* 0x0000480401007387 */ /* 0x0003e20000100800 */
[----:B0-----:R-:W-:-:S04]  /*1a2b0*/  IMAD R0, R0, UR4, RZ ;  /* 0x0000000400007c24 */ /* 0x001fc8000f8e02ff */
[C---:B------:R-:W-:Y:S02]  /*1a2c0*/  IMAD R0, R2.reuse, UR5, R0 ;  /* 0x0000000502007c24 */ /* 0x040fe4000f8e0200 */
[----:B------:R-:W-:Y:S01]  /*1a2d0*/  IMAD.WIDE.U32 R2, R2, UR4, RZ ;  /* 0x0000000402027c25 */ /* 0x000fe2000f8e00ff */
        /* <DEDUP_REMOVED lines=78> */
.L_x_6331:
        /* <DEDUP_REMOVED lines=10> */
.L_x_6171:
        /* <DEDUP_REMOVED lines=11> */
.L_x_6172:
        /* <DEDUP_REMOVED lines=33> */
.L_x_6174:
[----:B------:R-:W-:Y:S05]  /*1ab20*/  BSYNC B6 ;  /* 0x0000000000067941 */ /* 0x000fea0003800000 */
.L_x_6173:
[----:B------:R-:W2:Y:S01]  /*1ab30*/  LDL R20, [R1+0x2c] ;  /* 0x00002c0001147983 */ /* 0x000ea20000100800 */
[----:B------:R-:W-:Y:S01]  /*1ab40*/  IMAD.MOV.U32 R21, RZ, RZ, R35 ;  /* 0x000000ffff157224 */ /* 0x000fe200078e0023 */
[----:B------:R-:W3:Y:S01]  /*1ab50*/  LDC R6, c[0x0][0x448] ;  /* 0x00011200ff067b82 */ /* 0x000ee20000000800 */
[----:B------:R-:W-:Y:S01]  /*1ab60*/  ULDC.64 UR4, c[0x0][0x298] ;  /* 0x0000a60000047ab9 */ /* 0x000fe20000000a00 */
[----:B------:R4:W5:Y:S01]  /*1ab70*/  LDL R9, [R1+0x4] ;  /* 0x0000040001097983 */ /* 0x0009620000100800 */
[----:B0-----:R-:W0:Y:S01]  /*1ab80*/  S2R R2, SR_TID.X ;  /* 0x0000000000027919 */ /* 0x001e220000002100 */
[----:B------:R-:W1:Y:S01]  /*1ab90*/  S2R R35, SR_TID.X ;  /* 0x0000000000237919 */ /* 0x000e620000002100 */
[----:B---3--:R-:W-:-:S13]  /*1aba0*/  ISETP.NE.AND P0, PT, R6, 0x1, PT ;  /* 0x000000010600780c */ /* 0x008fda0003f05270 */
[----:B------:R-:W3:Y:S01]  /*1abb0*/  @P0 LDC R3, c[0x0][0x450] ;  /* 0x00011400ff030b82 */ /* 0x000ee20000000800 */
[----:B0-----:R-:W-:-:S04]  /*1abc0*/  LOP3.LUT R2, R2, 0x7f, RZ, 0xc0, !PT ;  /* 0x0000007f02027812 */ /* 0x001fc800078ec0ff */
[----:B------:R-:W-:Y:S01]  /*1abd0*/  SHF.R.U32.HI R2, RZ, 0x3, R2 ;  /* 0x00000003ff027819 */ /* 0x000fe20000011602 */
[----:B-1----:R-:W-:Y:S02]  /*1abe0*/  IMAD.SHL.U32 R35, R35, 0x10, RZ ;  /* 0x0000001023237824 */ /* 0x002fe400078e00ff */
[----:B--2---:R-:W-:Y:S02]  /*1abf0*/  IMAD.MOV.U32 R4, RZ, RZ, R20 ;  /* 0x000000ffff047224 */ /* 0x004fe400078e0014 */
[----:B------:R-:W2:Y:S01]  /*1ac00*/  LDL R20, [R1+0x10] ;  /* 0x0000100001147983 */ /* 0x000ea20000100800 */
[----:B------:R-:W-:Y:S01]  /*1ac10*/  LOP3.LUT R35, R2, 0x70, R35, 0xf8, !PT ;  /* 0x0000007002237812 */ /* 0x000fe200078ef823 */
[----:B------:R-:W-:Y:S01]  /*1ac20*/  IMAD R4, R4, UR4, RZ ;  /* 0x0000000404047c24 */ /* 0x000fe2000f8e02ff */
[----:B------:R-:W0:Y:S03]  /*1ac30*/  @P0 LDC R2, c[0x0][0x44c] ;  /* 0x00011300ff020b82 */ /* 0x000e260000000800 */
[----:B------:R-:W-:-:S02]  /*1ac40*/  IMAD R35, R17, 0x80, R35 ;  /* 0x0000008011237824 */ /* 0x000fc400078e0223 */
[----:B------:R-:W-:Y:S02]  /*1ac50*/  IMAD R4, R36, UR5, R4 ;  /* 0x0000000524047c24 */ /* 0x000fe4000f8e0204 */
[----:B------:R-:W-:Y:S02]  /*1ac60*/  IMAD.MOV.U32 R0, RZ, RZ, R35 ;  /* 0x000000ffff007224 */ /* 0x000fe400078e0023 */
        /* <DEDUP_REMOVED lines=8> */
[----:B------:R-:W-:-:S04]  /*1acf0*/  ULDC.64 UR4, c[0x0][0x2e0] ;  /* 0x0000b80000047ab9 */ /* 0x000fc80000000a00 */
[----:B------:R-:W-:Y:S01]  /*1ad00*/  IADD3 R3, R3, R4, RZ ;  /* 0x0000000403037210 */ /* 0x000fe20007ffe0ff */
        /* <DEDUP_REMOVED lines=8> */
[----:B------:R-:W-:Y:S01]  /*1ad90*/  SHF.R.S32.HI R4, RZ, 0x1f, R0 ;  /* 0x0000001fff047819 */ /* 0x000fe20000011400 */
[----:B------:R-:W0:Y:S04]  /*1ada0*/  S2R R20, SR_TID.X ;  /* 0x0000000000147919 */ /* 0x000e280000002100 */
        /* <DEDUP_REMOVED lines=15> */
[----:B0-----:R-:W-:-:S03]  /*1aea0*/  LOP3.LUT R20, R20, 0x7f, RZ, 0xc0, !PT ;  /* 0x0000007f14147812 */ /* 0x001fc600078ec0ff */
[----:B------:R-:W-:Y:S01]  /*1aeb0*/  LEA.HI.X R3, R2, UR5, R3, 0x1, P0 ;  /* 0x0000000502037c11 */ /* 0x000fe200080f0c03 */
[----:B------:R-:W-:Y:S01]  /*1aec0*/  UMOV UR5, 0xffffffff ;  /* 0xffffffff00057882 */ /* 0x000fe20000000000 */
[----:B------:R-:W-:Y:S02]  /*1aed0*/  ISETP.GE.AND P1, PT, R7, UR4, PT ;  /* 0x0000000407007c0c */ /* 0x000fe4000bf26270 */
[----:B------:R-:W-:Y:S01]  /*1aee0*/  SHF.R.U32.HI R8, RZ, 0x3, R20 ;  /* 0x00000003ff087819 */ /* 0x000fe20000011614 */
[----:B----4-:R-:W-:Y:S10]  /*1aef0*/  BRA.DIV UR5, `(.L_x_6175) ;  /* 0x0000005e05d07947 */ /* 0x010ff4000b800000 */
[----:B------:R-:W0:Y:S01]  /*1af00*/  SHFL.IDX PT, R5, R0, RZ, 0x181f ;  /* 0x00181fff00057589 */ /* 0x000e2200000e0000 */
[----:B-----5:R-:W-:Y:S02]  /*1af10*/  IMAD R2, R9, R6, RZ ;  /* 0x0000000609027224 */ /* 0x020fe400078e02ff */
[----:B------:R-:W-:Y:S01]  /*1af20*/  IMAD R17, R17, 0x80, R8 ;  /* 0x0000008011117824 */ /* 0x000fe200078e0208 */
        /* <DEDUP_REMOVED lines=60> */
[----:B0-----:R-:W-:-:S04]  /*1b2f0*/  @!P0 LEA R5, P2, R7, R4, 0x1 ;  /* 0x0000000407058211 */ /* 0x001fc800078408ff */
[----:B------:R-:W-:Y:S02]  /*1b300*/  @!P0 IADD3.X R4, RZ, R6, RZ, P2, !PT ;  /* 0x00000006ff048210 */ /* 0x000fe400017fe4ff */
[----:B------:R-:W-:Y:S02]  /*1b310*/  SHFL.IDX PT, R6, R3, 0x6, 0x181f ;  /* 0x00d81f0003067f89 */ /* 0x000fe400000e0000 */
[-C--:B------:R-:W-:Y:S02]  /*1b320*/  @!P0 LOP3.LUT R5, R5, R4.reuse, RZ, 0x3c, !PT ;  /* 0x0000000405058212 */ /* 0x080fe400078e3cff */
[----:B------:R-:W-:Y:S02]  /*1b330*/  SHFL.IDX PT, R3, R3, 0x7, 0x181f ;  /* 0x00f81f0003037f89 */ /* 0x000fe400000e0000 */
        /* <DEDUP_REMOVED lines=12> */
.L_x_6348:
[----:B01----:R-:W-:-:S05]  /*1b400*/  VIADD R4, R17, 0x70 ;  /* 0x0000007011047836 */ /* 0x003fca0000000000 */
        /* <DEDUP_REMOVED lines=10> */
.L_x_6176:
        /* <DEDUP_REMOVED lines=28> */
.L_x_6178:
[----:B------:R-:W-:Y:S05]  /*1b670*/  BSYNC B6 ;  /* 0x0000000000067941 */ /* 0x000fea0003800000 */
.L_x_6177:
        /* <DEDUP_REMOVED lines=25> */
[----:B------:R-:W1:Y:S03]  /*1b810*/  S2R R20, SR_TID.X ;  /* 0x0000000000147919 */ /* 0x000e660000002100 */
[----:B------:R-:W-:Y:S02]  /*1b820*/  IADD3 R3, R3, R0, RZ ;  /* 0x0000000003037210 */ /* 0x000fe40007ffe0ff */
[----:B------:R-:W2:Y:S02]  /*1b830*/  @P0 LDC R0, c[0x0][0x44c] ;  /* 0x00011300ff000b82 */ /* 0x000ea40000000800 */
[----:B--2---:R-:W-:-:S04]  /*1b840*/  @P0 IMAD.HI.U32 R0, R35, R0, RZ ;  /* 0x0000000023000227 */ /* 0x004fc800078e00ff */
[----:B-1----:R-:W-:Y:S01]  /*1b850*/  IMAD.SHL.U32 R20, R20, 0x8, RZ ;  /* 0x0000000814147824 */ /* 0x002fe200078e00ff */
[----:B0-----:R-:W-:-:S04]  /*1b860*/  @P0 SHF.R.U32.HI R4, RZ, R5, R0 ;  /* 0x00000005ff040219 */ /* 0x001fc80000011600 */
[--C-:B------:R-:W-:Y:S01]  /*1b870*/  SHF.R.S32.HI R5, RZ, 0x1f, R4.reuse ;  /* 0x0000001fff057819 */ /* 0x100fe20000011404 */
[----:B------:R-:W-:Y:S01]  /*1b880*/  IMAD.MOV R0, RZ, RZ, -R4 ;  /* 0x000000ffff007224 */ /* 0x000fe200078e0a04 */
[----:B------:R-:W-:Y:S01]  /*1b890*/  LOP3.LUT R20, R20, 0x38, RZ, 0xc0, !PT ;  /* 0x0000003814147812 */ /* 0x000fe200078ec0ff */
[----:B------:R-:W-:-:S03]  /*1b8a0*/  IMAD.WIDE.U32 R2, R4, UR4, R2 ;  /* 0x0000000404027c25 */ /* 0x000fc6000f8e0002 */
[----:B------:R-:W-:Y:S01]  /*1b8b0*/  LOP3.LUT R10, R20, 0x40, RZ, 0xfc, !PT ;  /* 0x00000040140a7812 */ /* 0x000fe200078efcff */
[----:B------:R-:W-:Y:S01]  /*1b8c0*/  IMAD R0, R6, R0, R35 ;  /* 0x0000000006007224 */ /* 0x000fe200078e0223 */
[C---:B------:R-:W-:Y:S01]  /*1b8d0*/  LOP3.LUT R9, R20.reuse, 0x80, RZ, 0xfc, !PT ;  /* 0x0000008014097812 */ /* 0x040fe200078efcff */
[----:B------:R-:W-:Y:S01]  /*1b8e0*/  IMAD R5, R5, UR4, RZ ;  /* 0x0000000405057c24 */ /* 0x000fe2000f8e02ff */
[----:B------:R-:W-:-:S03]  /*1b8f0*/  LOP3.LUT R8, R20, 0xc0, RZ, 0xfc, !PT ;  /* 0x000000c014087812 */ /* 0x000fc600078efcff */
        /* <DEDUP_REMOVED lines=96> */
.L_x_6366:
        /* <DEDUP_REMOVED lines=13> */
.L_x_6181:
[----:B------:R-:W-:Y:S05]  /*1bfd0*/  BSYNC B0 ;  /* 0x0000000000007941 */ /* 0x000fea0003800000 */
.L_x_6180:
[----:B------:R-:W-:Y:S01]  /*1bfe0*/  NOP ;  /* 0x0000000000007918 */ /* 0x000fe20000000000 */
[----:B------:R-:W-:-:S13]  /*1bff0*/  PLOP3.LUT P0, PT, PT, PT, PT, 0x80, 0x0 ;  /* 0x000000000000781c */ /* 0x000fda0003f0f070 */
.L_x_6182:
        /* <DEDUP_REMOVED lines=18> */
.L_x_6367:
[----:B------:R-:W-:Y:S05]  /*1c120*/  BSYNC B0 ;  /* 0x0000000000007941 */ /* 0x000fea0003800000 */
.L_x_6183:
[----:B------:R-:W-:-:S05]  /*1c130*/  IMAD.U32 R0, RZ, RZ, UR38 ;  /* 0x00000026ff007e24 */ /* 0x000fca000f8e00ff */
[----:B------:R-:W-:-:S13]  /*1c140*/  ISETP.NE.AND P0, PT, R0, 0x3, PT ;  /* 0x000000030000780c */ /* 0x000fda0003f05270 */
[----:B------:R-:W-:Y:S05]  /*1c150*/  @!P0 BRA `(.L_x_6185) ;  /* 0x0000000000048947 */ /* 0x000fea0003800000 */
[----:B------:R-:W-:Y:S01]  /*1c160*/  BPT.TRAP 0x1 ;  /* 0x000000040000795c */ /* 0x000fe20000300000 */
.L_x_6185:
[----:B------:R-:W-:Y:S01]  /*1c170*/  SHF.L.U32 R0, R26, 0x1f, RZ ;  /* 0x0000001f1a007819 */ /* 0x000fe200000006ff */
[----:B------:R-:W-:Y:S03]  /*1c180*/  BSSY B0, `(.L_x_6186) ;  /* 0x0000003000007945 */ /* 0x000fe60003800000 */
[----:B------:R-:W1:Y:S02]  /*1c190*/  SYNCS.PHASECHK.TRANS64.TRYWAIT P0, [R29+URZ+0x32460], R0 ;  /* 0x032460001d0075a7 */ /* 0x000e64000800017f */
[----:B-1----:R-:W-:Y:S05]  /*1c1a0*/  @!P0 BRA `(.L_x_6187) ;  /* 0x0000006400548947 */ /* 0x002fea0003800000 */
.L_x_6368:
[----:B------:R-:W-:Y:S05]  /*1c1b0*/  BSYNC B0 ;  /* 0x0000000000007941 */ /* 0x000fea0003800000 */
.L_x_6186:
[----:B0-----:R-:W1:Y:S01]  /*1c1c0*/  LDL.LU R3, [R1+0x44] ;  /* 0x0000440001037983 */ /* 0x001e620000300800 */
[----:B------:R-:W-:-:S03]  /*1c1d0*/  ULDC.64 UR4, c[0x0][0x328] ;  /* 0x0000ca0000047ab9 */ /* 0x000fc60000000a00 */
[----:B------:R-:W3:Y:S04]  /*1c1e0*/  LDL.LU R2, [R1+0x8] ;  /* 0x0000080001027983 */ /* 0x000ee80000300800 */
[----:B--2---:R-:W2:Y:S04]  /*1c1f0*/  LDL.LU R6, [R1+0x48] ;  /* 0x0000480001067983 */ /* 0x004ea80000300800 */
[----:B------:R-:W4:Y:S04]  /*1c200*/  LDL R7, [R1] ;  /* 0x0000000001077983 */ /* 0x000f280000100800 */
[----:B------:R-:W5:Y:S01]  /*1c210*/  LDL.LU R4, [R1+0x60] ;  /* 0x0000600001047983 */ /* 0x000f620000300800 */
[----:B-1----:R-:W-:-:S04]  /*1c220*/  IMAD R0, R3, UR4, RZ ;  /* 0x0000000403007c24 */ /* 0x002fc8000f8e02ff */
[C---:B---3--:R-:W-:Y:S02]  /*1c230*/  IMAD R5, R2.reuse, UR5, R0 ;  /* 0x0000000502057c24 */ /* 0x048fe4000f8e0200 */
[----:B------:R-:W-:Y:S01]  /*1c240*/  IMAD.WIDE.U32 R2, R2, UR4, RZ ;  /* 0x0000000402027c25 */ /* 0x000fe2000f8e00ff */
[----:B------:R-:W-:-:S03]  /*1c250*/  ULDC.64 UR4, c[0x0][0x338] ;  /* 0x0000ce0000047ab9 */ /* 0x000fc60000000a00 */
[----:B------:R-:W-:Y:S02]  /*1c260*/  IMAD.IADD R3, R3, 0x1, R5 ;  /* 0x0000000103037824 */ /* 0x000fe400078e0205 */
[----:B--2---:R-:W-:Y:S01]  /*1c270*/  IMAD R0, R6, UR4, RZ ;  /* 0x0000000406007c24 */ /* 0x004fe2000f8e02ff */
[----:B----4-:R-:W-:Y:S01]  /*1c280*/  LOP3.LUT P3, RZ, R7, 0x10, RZ, 0xc0, !PT ;  /* 0x0000001007ff7812 */ /* 0x010fe2000786c0ff */
[----:B------:R-:W-:Y:S01]  /*1c290*/  IMAD.WIDE.U32 R2, R37, UR4, R2 ;  /* 0x0000000425027c25 */ /* 0x000fe2000f8e0002 */
[C---:B------:R-:W-:Y:S02]  /*1c2a0*/  LOP3.LUT P2, RZ, R7.reuse, 0x8, RZ, 0xc0, !PT ;  /* 0x0000000807ff7812 */ /* 0x040fe4000784c0ff */
[----:B------:R-:W-:Y:S01]  /*1c2b0*/  LOP3.LUT P1, RZ, R7, 0x4, RZ, 0xc0, !PT ;  /* 0x0000000407ff7812 */ /* 0x000fe2000782c0ff */
[----:B------:R-:W-:Y:S01]  /*1c2c0*/  IMAD R5, R37, UR5, R0 ;  /* 0x0000000525057c24 */ /* 0x000fe2000f8e0200 */
[----:B------:R-:W-:Y:S01]  /*1c2d0*/  ULDC.64 UR4, c[0x0][0x330] ;  /* 0x0000cc0000047ab9 */ /* 0x000fe20000000a00 */
[----:B------:R-:W-:-:S02]  /*1c2e0*/  SEL R0, RZ, 0x2, P3 ;  /* 0x00000002ff007807 */ /* 0x000fc40001800000 */
[----:B------:R-:W-:Y:S01]  /*1c2f0*/  IMAD.IADD R3, R3, 0x1, R5 ;  /* 0x0000000103037824 */ /* 0x000fe200078e0205 */
[----:B------:R-:W-:Y:S01]  /*1c300*/  LOP3.LUT P4, RZ, R7, 0x1, RZ, 0xc0, !PT ;  /* 0x0000000107ff7812 */ /* 0x000fe2000788c0ff */
[----:B------:R-:W-:Y:S01]  /*1c310*/  IMAD R5, R28, UR4, RZ ;  /* 0x000000041c057c24 */ /* 0x000fe2000f8e02ff */
[----:B------:R-:W-:Y:S01]  /*1c320*/  SEL R7, RZ, 0x8, P1 ;  /* 0x00000008ff077807 */ /* 0x000fe20000800000 */
        /* <DEDUP_REMOVED lines=82> */
.L_x_6382:
        /* <DEDUP_REMOVED lines=15> */
.L_x_6189:
        /* <DEDUP_REMOVED lines=11> */
.L_x_6190:
[----:B------:R-:W2:Y:S01]  /*1c9f0*/  LDL R2, [R1+0x1c] ;  /* 0x00001c0001027983 */ /* 0x000ea20000100800 */
[----:B------:R0:W-:Y:S01]  /*1ca00*/  SYNCS.ARRIVE.TRANS64.A1T0 RZ, [R29+URZ+0x32450], RZ ;  /* 0x032450ff1dff79a7 */ /* 0x0001e2000810003f */
[----:B------:R-:W-:Y:S01]  /*1ca10*/  BSSY B0, `(.L_x_6191) ;  /* 0x00000e2000007945 */ /* 0x000fe20003800000 */
[----:B--2---:R-:W-:-:S13]  /*1ca20*/  ISETP.GE.AND P0, PT, R2, 0x2, PT ;  /* 0x000000020200780c */ /* 0x004fda0003f06270 */
[----:B0-----:R-:W-:Y:S05]  /*1ca30*/  @!P0 BRA `(.L_x_6192) ;  /* 0x0000000c007c8947 */ /* 0x001fea0003800000 */
[----:B------:R-:W-:-:S07]  /*1ca40*/  IADD3 R10, R2, -0x2, RZ ;  /* 0xfffffffe020a7810 */ /* 0x000fce0007ffe0ff */
.L_x_6205:
[----:B0-----:R-:W0:Y:S01]  /*1ca50*/  S2R R2, SR_TID.X ;  /* 0x0000000000027919 */ /* 0x001e220000002100 */
[----:B------:R-:W1:Y:S01]  /*1ca60*/  LDC R8, c[0x0][0x430] ;  /* 0x00010c00ff087b82 */ /* 0x000e620000000800 */
[----:B------:R-:W-:Y:S01]  /*1ca70*/  IMAD R9, R10, 0x60, R33 ;  /* 0x000000600a097824 */ /* 0x000fe200078e0221 */
[----:B--2---:R-:W2:Y:S01]  /*1ca80*/  S2R R4, SR_TID.X ;  /* 0x0000000000047919 */ /* 0x004ea20000002100 */
        /* <DEDUP_REMOVED lines=12> */
[----:B---3--:R-:W3:Y:S01]  /*1cb50*/  @!P1 LDC.64 R6, c[0x0][0x418] ;  /* 0x00010600ff069b82 */ /* 0x008ee20000000a00 */
[----:B-1----:R-:W-:-:S05]  /*1cb60*/  @P0 IMAD.HI.U32 R2, R9, R2, RZ ;  /* 0x0000000209020227 */ /* 0x002fca00078e00ff */
[----:B0-----:R-:W-:-:S04]  /*1cb70*/  @P0 SHF.R.U32.HI R11, RZ, R3, R2 ;  /* 0x00000003ff0b0219 */ /* 0x001fc80000011602 */
[----:B------:R-:W-:Y:S01]  /*1cb80*/  @!P1 SHF.R.S32.HI R3, RZ, 0x1f, R11 ;  /* 0x0000001fff039819 */ /* 0x000fe2000001140b */
[----:B--2---:R-:W-:-:S04]  /*1cb90*/  @!P1 IMAD R2, R34, R4, RZ ;  /* 0x0000000422029224 */ /* 0x004fc800078e02ff */
[----:B------:R-:W-:Y:S02]  /*1cba0*/  @!P1 IMAD R5, R31, R5, R2 ;  /* 0x000000051f059224 */ /* 0x000fe400078e0202 */
[----:B------:R-:W-:-:S04]  /*1cbb0*/  @!P1 IMAD.MOV.U32 R2, RZ, RZ, R11 ;  /* 0x000000ffff029224 */ /* 0x000fc800078e000b */
[----:B------:R-:W-:-:S04]  /*1cbc0*/  @!P1 IMAD.WIDE.U32 R2, R31, R4, R2 ;  /* 0x000000041f029225 */ /* 0x000fc800078e0002 */
[----:B------:R-:W-:Y:S01]  /*1cbd0*/  @!P1 IMAD.IADD R5, R5, 0x1, R3 ;  /* 0x0000000105059824 */ /* 0x000fe200078e0203 */
[C---:B---3--:R-:W-:Y:S01]  /*1cbe0*/  @!P1 LEA R6, P0, R2.reuse, R6, 0x2 ;  /* 0x0000000602069211 */ /* 0x048fe200078010ff */
[----:B------:R-:W-:Y:S02]  /*1cbf0*/  IMAD.MOV.U32 R4, RZ, RZ, RZ ;  /* 0x000000ffff047224 */ /* 0x000fe400078e00ff */
[----:B------:R-:W-:Y:S01]  /*1cc00*/  IMAD.U32 R12, RZ, RZ, UR38 ;  /* 0x00000026ff0c7e24 */ /* 0x000fe2000f8e00ff */
[----:B------:R-:W-:Y:S02]  /*1cc10*/  @!P1 LEA.HI.X R7, R2, R7, R5, 0x2, P0 ;  /* 0x0000000702079211 */ /* 0x000fe400000f1405 */
[----:B------:R-:W-:-:S03]  /*1cc20*/  ISETP.NE.AND P0, PT, R24, 0x2, PT ;  /* 0x000000021800780c */ /* 0x000fc60003f05270 */
[----:B------:R0:W5:Y:S01]  /*1cc30*/  @!P1 LDG.E R4, desc[UR40][R6.64] ;  /* 0x0000002806049981 */ /* 0x000162000c1e1900 */
[----:B------:R-:W-:Y:S01]  /*1cc40*/  ISETP.NE.AND P1, PT, R12, 0x3, PT ;  /* 0x000000030c00780c */ /* 0x000fe20003f25270 */
[----:B------:R-:W-:Y:S01]  /*1cc50*/  IMAD.MOV.U32 R2, RZ, RZ, R10 ;  /* 0x000000ffff027224 */ /* 0x000fe200078e000a */
[----:B------:R-:W-:Y:S01]  /*1cc60*/  SEL R3, RZ, 0x1, P0 ;  /* 0x00000001ff037807 */ /* 0x000fe20000000000 */
[----:B------:R-:W-:Y:S01]  /*1cc70*/  IMAD.MOV R5, RZ, RZ, -R11 ;  /* 0x000000ffff057224 */ /* 0x000fe200078e0a0b */
[----:B------:R-:W-:Y:S05]  /*1cc80*/  YIELD ;  /* 0x0000000000007946 */ /* 0x000fea0003800000 */
[----:B------:R-:W-:Y:S01]  /*1cc90*/  SEL R24, R24, RZ, P0 ;  /* 0x000000ff18187207 */ /* 0x000fe20000000000 */
[----:B------:R-:W-:Y:S01]  /*1cca0*/  IMAD R5, R8, R5, R9 ;  /* 0x0000000508057224 */ /* 0x000fe200078e0209 */
[----:B------:R-:W-:Y:S01]  /*1ccb0*/  LOP3.LUT R26, R26, R3, RZ, 0x3c, !PT ;  /* 0x000000031a1a7212 */ /* 0x000fe200078e3cff */
[----:B------:R-:W-:Y:S01]  /*1ccc0*/  VIADD R10, R10, 0xffffffff ;  /* 0xffffffff0a0a7836 */ /* 0x000fe20000000000 */
[----:B------:R-:W-:Y:S01]  /*1ccd0*/  ISETP.GT.AND P2, PT, R2, RZ, PT ;  /* 0x000000ff0200720c */ /* 0x000fe20003f44270 */
[----:B0-----:R-:W-:-:S12]  /*1cce0*/  @!P1 BRA `(.L_x_6193) ;  /* 0x0000000000049947 */ /* 0x001fd80003800000 */
[----:B------:R-:W-:Y:S01]  /*1ccf0*/  BPT.TRAP 0x1 ;  /* 0x000000040000795c */ /* 0x000fe20000300000 */
.L_x_6193:
[----:B------:R-:W-:Y:S01]  /*1cd00*/  IMAD R6, R24, 0x8, R22 ;  /* 0x0000000818067824 */ /* 0x000fe200078e0216 */
[----:B------:R-:W-:Y:S01]  /*1cd10*/  SHF.L.U32 R21, R26, 0x1f, RZ ;  /* 0x0000001f1a157819 */ /* 0x000fe200000006ff */
[----:B------:R-:W-:Y:S01]  /*1cd20*/  BSSY B1, `(.L_x_6194) ;  /* 0x0000004000017945 */ /* 0x000fe20003800000 */
[----:B------:R-:W-:Y:S02]  /*1cd30*/  SHF.R.S32.HI R17, RZ, 0x1f, R5 ;  /* 0x0000001fff117819 */ /* 0x000fe40000011405 */
[----:B------:R-:W0:Y:S02]  /*1cd40*/  SYNCS.PHASECHK.TRANS64.TRYWAIT P0, [R6+URZ+0x32440], R21 ;  /* 0x03244015060075a7 */ /* 0x000e24000800017f */
[----:B0-----:R-:W-:Y:S05]  /*1cd50*/  @!P0 BRA `(.L_x_6195) ;  /* 0x0000006000bc8947 */ /* 0x001fea0003800000 */
.L_x_6383:
[----:B------:R-:W-:Y:S05]  /*1cd60*/  BSYNC B1 ;  /* 0x0000000000017941 */ /* 0x000fea0003800000 */
.L_x_6194:
[----:B------:R-:W2:Y:S01]  /*1cd70*/  LDL R2, [R1] ;  /* 0x0000000001027983 */ /* 0x000ea20000100800 */
[----:B------:R-:W-:Y:S01]  /*1cd80*/  ULDC.64 UR4, c[0x0][0x300] ;  /* 0x0000c00000047ab9 */ /* 0x000fe20000000a00 */
[----:B-----5:R-:W-:Y:S01]  /*1cd90*/  SHF.R.S32.HI R20, RZ, 0x1f, R4 ;  /* 0x0000001fff147819 */ /* 0x020fe20000011404 */
[----:B------:R-:W-:Y:S01]  /*1cda0*/  IMAD R8, R24, 0x1800, R32 ;  /* 0x0000180018087824 */ /* 0x000fe200078e0220 */
[----:B--2---:R-:W-:Y:S01]  /*1cdb0*/  LOP3.LUT P1, RZ, R2, 0x2, RZ, 0xc0, !PT ;  /* 0x0000000202ff7812 */ /* 0x004fe2000782c0ff */
        /* <DEDUP_REMOVED lines=20> */
[----:B------:R-:W-:-:S03]  /*1cf00*/  LEA R8, R8, R22, 0x1 ;  /* 0x0000001608087211 */ /* 0x000fc600078e08ff */
        /* <DEDUP_REMOVED lines=27> */
.L_x_6397:
        /* <DEDUP_REMOVED lines=8> */
.L_x_6197:
        /* <DEDUP_REMOVED lines=11> */
.L_x_6198:
[----:B------:R2:W-:Y:S01]  /*1d1f0*/  SYNCS.ARRIVE.TRANS64.A1T0 RZ, [R6+URZ+0x32430], RZ ;  /* 0x032430ff06ff79a7 */ /* 0x0005e2000810003f */
[----:B------:R-:W-:Y:S05]  /*1d200*/  @!P3 BRA `(.L_x_6199) ;  /* 0x000000000004b947 */ /* 0x000fea0003800000 */
[----:B------:R-:W-:Y:S01]  /*1d210*/  BPT.TRAP 0x1 ;  /* 0x000000040000795c */ /* 0x000fe20000300000 */
.L_x_6199:
[----:B------:R-:W3:Y:S01]  /*1d220*/  SYNCS.PHASECHK.TRANS64.TRYWAIT P0, [R6+URZ+0x32460], R21 ;  /* 0x03246015060075a7 */ /* 0x000ee2000800017f */
[----:B------:R-:W-:Y:S04]  /*1d230*/  BSSY B1, `(.L_x_6200) ;  /* 0x0000002000017945 */ /* 0x000fe80003800000 */
[----:B---3--:R-:W-:Y:S05]  /*1d240*/  @!P0 BRA `(.L_x_6201) ;  /* 0x0000006400388947 */ /* 0x008fea0003800000 */
.L_x_6398:
[----:B------:R-:W-:Y:S05]  /*1d250*/  BSYNC B1 ;  /* 0x0000000000017941 */ /* 0x000fea0003800000 */
.L_x_6200:
[----:B------:R-:W4:Y:S01]  /*1d260*/  LDL R2, [R1] ;  /* 0x0000000001027983 */ /* 0x000f220000100800 */
[----:B------:R-:W-:Y:S01]  /*1d270*/  ULDC.64 UR4, c[0x0][0x328] ;  /* 0x0000ca0000047ab9 */ /* 0x000fe20000000a00 */
[----:B------:R-:W-:Y:S01]  /*1d280*/  IMAD R8, R24, 0x6000, R32 ;  /* 0x0000600018087824 */ /* 0x000fe200078e0220 */
[C---:B----4-:R-:W-:Y:S02]  /*1d290*/  LOP3.LUT P5, RZ, R2.reuse, 0x1, RZ, 0xc0, !PT ;  /* 0x0000000102ff7812 */ /* 0x050fe400078ac0ff */
[C---:B------:R-:W-:Y:S02]  /*1d2a0*/  LOP3.LUT P4, RZ, R2.reuse, 0x10, RZ, 0xc0, !PT ;  /* 0x0000001002ff7812 */ /* 0x040fe4000788c0ff */
[C---:B------:R-:W-:Y:S02]  /*1d2b0*/  LOP3.LUT P3, RZ, R2.reuse, 0x8, RZ, 0xc0, !PT ;  /* 0x0000000802ff7812 */ /* 0x040fe4000786c0ff */
[----:B------:R-:W-:Y:S01]  /*1d2c0*/  LOP3.LUT P1, RZ, R2, 0x4, RZ, 0xc0, !PT ;  /* 0x0000000402ff7812 */ /* 0x000fe2000782c0ff */
[----:B------:R-:W-:-:S04]  /*1d2d0*/  IMAD R2, R17, UR4, RZ ;  /* 0x0000000411027c24 */ /* 0x000fc8000f8e02ff */
[C---:B-1----:R-:W-:Y:S02]  /*1d2e0*/  IMAD R7, R5.reuse, UR5, R2 ;  /* 0x0000000505077c24 */ /* 0x042fe4000f8e0202 */
        /* <DEDUP_REMOVED lines=60> */
.L_x_6412:
        /* <DEDUP_REMOVED lines=11> */
.L_x_6203:
[----:B------:R-:W-:Y:S02]  /*1d760*/  PLOP3.LUT P1, PT, P1, P0, PT, 0xa2, 0x0 ;  /* 0x000000000000781c */ /* 0x000fe40000f21472 */
[----:B------:R-:W-:-:S08]  /*1d770*/  @P0 R2UR P1, UR4, R6 ;  /* 0x00000000060402ca */ /* 0x000fd00000020000 */
[----:B------:R-:W-:-:S05]  /*1d780*/  @P0 PLOP3.LUT P0, PT, P1, PT, PT, 0x80, 0x0 ;  /* 0x000000000000081c */ /* 0x000fca0000f0f070 */
[----:B------:R-:W-:Y:S01]  /*1d790*/  @!P1 SYNCS.ARRIVE.TRANS64.RED.A0T1 RZ, [UR4+0x32450], RZ ;  /* 0x032450ffffff99a7 */ /* 0x000fe20008200404 */
[----:B------:R-:W-:Y:S07]  /*1d7a0*/  @!P1 ARRIVES.LDGSTSBAR.64.TRANSCNT [UR4+0x32450] ;  /* 0x03245000ff0099b0 */ /* 0x000fee0008000a84 */
[----:B------:R-:W-:Y:S05]  /*1d7b0*/  @P0 BRA.U.ANY `(.L_x_6203) ;  /* 0xfffffffd00e80947 */ /* 0x000fea000393ffff */
[----:B------:R-:W-:Y:S01]  /*1d7c0*/  NOP ;  /* 0x0000000000007918 */ /* 0x000fe20000000000 */
[----:B0-----:R-:W-:-:S04]  /*1d7d0*/  MOV R2, UR38 ;  /* 0x0000002600027c02 */ /* 0x001fc80008000f00 */
[----:B------:R-:W-:-:S13]  /*1d7e0*/  ISETP.NE.AND P3, PT, R2, 0x3, PT ;  /* 0x000000030200780c */ /* 0x000fda0003f65270 */
[----:B------:R-:W-:Y:S05]  /*1d7f0*/  @!P3 BRA `(.L_x_6204) ;  /* 0x000000000004b947 */ /* 0x000fea0003800000 */
[----:B------:R-:W-:Y:S01]  /*1d800*/  BPT.TRAP 0x1 ;  /* 0x000000040000795c */ /* 0x000fe20000300000 */
.L_x_6204:
[----:B------:R0:W-:Y:S01]  /*1d810*/  SYNCS.ARRIVE.TRANS64.A1T0 RZ, [R6+URZ+0x32450], RZ ;  /* 0x032450ff06ff79a7 */ /* 0x0001e2000810003f */
[----:B------:R-:W-:Y:S05]  /*1d820*/  @P2 BRA `(.L_x_6205) ;  /* 0xfffffff000882947 */ /* 0x000fea000383ffff */
.L_x_6192:
[----:B------:R-:W-:Y:S05]  /*1d830*/  BSYNC B0 ;  /* 0x0000000000007941 */ /* 0x000fea0003800000 */
.L_x_6191:
        /* <DEDUP_REMOVED lines=15> */
[----:B------:R-:W1:Y:S02]  /*1d930*/  S2R R4, SR_LTMASK ;  /* 0x0000000000047919 */ /* 0x000e640000003900 */
[----:B-1----:R-:W-:-:S04]  /*1d940*/  LOP3.LUT R4, R4, UR4, RZ, 0xc0, !PT ;  /* 0x0000000404047c12 */ /* 0x002fc8000f8ec0ff */
[----:B------:R-:W1:Y:S01]  /*1d950*/  POPC R9, R4 ;  /* 0x0000000400097309 */ /* 0x000e620000000000 */
[----:B----4-:R-:W1:Y:S02]  /*1d960*/  SHFL.IDX PT, R0, R3, R0, 0x1f ;  /* 0x00001f0003007589 */ /* 0x010e6400000e0000 */
[----:B-1----:R-:W-:-:S07]  /*1d970*/  IADD3 R16, R0, UR37, R9 ;  /* 0x0000002500107c10 */ /* 0x002fce000fffe009 */
.L_x_6207:
[----:B------:R-:W-:Y:S05]  /*1d980*/  BSYNC B0 ;  /* 0x0000000000007941 */ /* 0x000fea0003800000 */
.L_x_6206:
[----:B------:R-:W-:Y:S02]  /*1d990*/  LOP3.LUT R26, R26, R5, RZ, 0x3c, !PT ;  /* 0x000000051a1a7212 */ /* 0x000fe400078e3cff */
[----:B------:R-:W-:-:S07]  /*1d9a0*/  SEL R24, R24, RZ, P0 ;  /* 0x000000ff18187207 */ /* 0x000fce0000000000 */
.L_x_6160:
[----:B------:R-:W-:Y:S05]  /*1d9b0*/  BSYNC B7 ;  /* 0x0000000000077941 */ /* 0x000fea0003800000 */
.L_x_6158:
[----:B------:R-:W4:Y:S02]  /*1d9c0*/  LDL R0, [R1] ;  /* 0x0000000001007983 */ /* 0x000f240000100800 */
[----:B----4-:R-:W-:-:S13]  /*1d9d0*/  LOP3.LUT P0, RZ, R0, 0x1000, RZ, 0xc0, !PT ;  /* 0x0000100000ff7812 */ /* 0x010fda000780c0ff */
        /* <DEDUP_REMOVED lines=10> */
.L_x_6208:
        /* <DEDUP_REMOVED lines=36> */
.L_x_6422:
[----:B------:R-:W-:Y:S02]  /*1dcc0*/  ULDC UR4, c[0x0][0xd38] ;  /* 0x00034e0000047ab9 */ /* 0x000fe40000000800 */
[----:B------:R-:W-:-:S04]  /*1dcd0*/  IMAD.U32 R7, RZ, RZ, UR4 ;  /* 0x00000004ff077e24 */ /* 0x000fc8000f8e00ff */
[----:B--2---:R-:W-:-:S04]  /*1dce0*/  IMAD R14, R14, R7, RZ ;  /* 0x000000070e0e7224 */ /* 0x004fc800078e02ff */
[----:B------:R-:W-:-:S05]  /*1dcf0*/  IMAD.IADD R9, R4, 0x1, R14 ;  /* 0x0000000104097824 */ /* 0x000fca00078e020e */
[----:B------:R-:W-:-:S13]  /*1dd00*/  ISETP.GT.AND P6, PT, R9, R0, PT ;  /* 0x000000000900720c */ /* 0x000fda0003fc4270 */
[----:B------:R-:W-:Y:S05]  /*1dd10*/  @P6 BRA `(.L_x_6211) ;  /* 0x00000000009c6947 */ /* 0x000fea0003800000 */
.L_x_6216:
        /* <DEDUP_REMOVED lines=14> */
.L_x_6214:
[----:B------:R-:W-:Y:S05]  /*1de00*/  BSYNC B0 ;  /* 0x0000000000007941 */ /* 0x000fea0003800000 */
.L_x_6213:
[----:B------:R-:W-:-:S03]  /*1de10*/  UMOV UR4, 0xffffffff ;  /* 0xffffffff00047882 */ /* 0x000fc60000000000 */
[----:B------:R-:W-:Y:S05]  /*1de20*/  BRA.DIV UR4, `(.L_x_6215) ;  /* 0x0000006604407947 */ /* 0x000fea000b800000 */
[----:B-----5:R-:W2:Y:S02]  /*1de30*/  SHFL.UP PT, R14, R5, 0x1, RZ ;  /* 0x04200000050e7989 */ /* 0x020ea400000e00ff */
[----:B--2---:R-:W-:-:S05]  /*1de40*/  SEL R14, R14, RZ, P1 ;  /* 0x000000ff0e0e7207 */ /* 0x004fca0000800000 */
        /* <DEDUP_REMOVED lines=14> */
.L_x_6430:
[----:B------:R-:W-:Y:S02]  /*1df30*/  ULDC UR4, c[0x0][0xd38] ;  /* 0x00034e0000047ab9 */ /* 0x000fe40000000800 */
[----:B------:R-:W-:-:S04]  /*1df40*/  IMAD.U32 R7, RZ, RZ, UR4 ;  /* 0x00000004ff077e24 */ /* 0x000fc8000f8e00ff */
[----:B--2---:R-:W-:-:S04]  /*1df50*/  IMAD R14, R14, R7, RZ ;  /* 0x000000070e0e7224 */ /* 0x004fc800078e02ff */
[----:B------:R-:W-:-:S05]  /*1df60*/  IMAD.IADD R9, R14, 0x1, R9 ;  /* 0x000000010e097824 */ /* 0x000fca00078e0209 */
[----:B------:R-:W-:-:S13]  /*1df70*/  ISETP.GT.AND P6, PT, R9, R0, PT ;  /* 0x000000000900720c */ /* 0x000fda0003fc4270 */
[----:B------:R-:W-:Y:S05]  /*1df80*/  @!P6 BRA `(.L_x_6216) ;  /* 0xfffffffc0064e947 */ /* 0x000fea000383ffff */
.L_x_6211:
        /* <DEDUP_REMOVED lines=8> */
.L_x_6434:
[----:B------:R-:W-:Y:S01]  /*1e010*/  ISETP.NE.AND P0, PT, R3, RZ, PT ;  /* 0x000000ff0300720c */ /* 0x000fe20003f05270 */
[----:B------:R-:W-:-:S12]  /*1e020*/  IMAD.MOV.U32 R14, RZ, RZ, RZ ;  /* 0x000000ffff0e7224 */ /* 0x000fd800078e00ff */
[----:B------:R-:W-:Y:S05]  /*1e030*/  @!P0 BRA `(.L_x_6218) ;  /* 0x0000000000108947 */ /* 0x000fea0003800000 */
[----:B------:R-:W-:Y:S01]  /*1e040*/  UMOV UR4, 0xffffffff ;  /* 0xffffffff00047882 */ /* 0x000fe20000000000 */
[----:B------:R-:W-:Y:S02]  /*1e050*/  VIADD R12, R4, 0xffffffff ;  /* 0xffffffff040c7836 */ /* 0x000fe40000000000 */
[----:B------:R-:W-:Y:S05]  /*1e060*/  BRA.DIV UR4, `(.L_x_6219) ;  /* 0x0000006604b47947 */ /* 0x000fea000b800000 */
[----:B------:R4:W0:Y:S02]  /*1e070*/  SHFL.IDX PT, R14, R2, R12, 0x1f ;  /* 0x00001f0c020e7589 */ /* 0x00082400000e0000 */
.L_x_6218:
        /* <DEDUP_REMOVED lines=28> */
[----:B------:R-:W-:-:S05]  /*1e240*/  @P0 IADD3 R2, R2, 0x1, RZ ;  /* 0x0000000102020810 */ /* 0x000fca0007ffe0ff */
        /* <DEDUP_REMOVED lines=37> */
.L_x_6212:
[----:B------:R-:W-:Y:S01]  /*1e4a0*/  UMOV UR4, URZ ;  /* 0x0000003f00047c82 */ /* 0x000fe20008000000 */
[----:B------:R-:W-:Y:S01]  /*1e4b0*/  UMOV UR5, URZ ;  /* 0x0000003f00057c82 */ /* 0x000fe20008000000 */
[----:B------:R-:W-:Y:S01]  /*1e4c0*/  ULDC UR6, c[0x0][0xd3c] ;  /* 0x00034f0000067ab9 */ /* 0x000fe20000000800 */
[----:B------:R-:W-:Y:S01]  /*1e4d0*/  IMAD.MOV.U32 R16, RZ, RZ, R0 ;  /* 0x000000ffff107224 */ /* 0x000fe200078e0000 */
[----:B------:R-:W-:Y:S01]  /*1e4e0*/  MOV R18, UR5 ;  /* 0x0000000500127c02 */ /* 0x000fe20008000f00 */
[----:B------:R-:W-:Y:S02]  /*1e4f0*/  IMAD.U32 R17, RZ, RZ, UR4 ;  /* 0x00000004ff117e24 */ /* 0x000fe4000f8e00ff */
[----:B------:R-:W-:-:S07]  /*1e500*/  IMAD.U32 R19, RZ, RZ, UR6 ;  /* 0x00000006ff137e24 */ /* 0x000fce000f8e00ff */
.L_x_6220:
        /* <DEDUP_REMOVED lines=10> */
.L_x_6209:
[----:B------:R-:W-:Y:S02]  /*1e5b0*/  ULDC UR4, c[0x0][0xd3c] ;  /* 0x00034f0000047ab9 */ /* 0x000fe40000000800 */
[----:B0-----:R-:W-:-:S13]  /*1e5c0*/  ISETP.GE.AND P0, PT, R19, UR4, PT ;  /* 0x0000000413007c0c */ /* 0x001fda000bf06270 */
[----:B------:R-:W-:Y:S05]  /*1e5d0*/  @!P0 BRA `(.L_x_6221) ;  /* 0xffffff9800088947 */ /* 0x000fea000383ffff */
[----:B------:R-:W-:Y:S05]  /*1e5e0*/  BSYNC B8 ;  /* 0x0000000000087941 */ /* 0x000fea0003800000 */
.L_x_6116:
[----:B------:R-:W5:Y:S01]  /*1e5f0*/  LDL.LU R0, [R1+0x3c] ;  /* 0x00003c0001007983 */ /* 0x000f620000300800 */
[----:B------:R-:W-:Y:S01]  /*1e600*/  BSSY B0, `(.L_x_6222) ;  /* 0x000000b000007945 */ /* 0x000fe20003800000 */
[----:B------:R-:W1:Y:S01]  /*1e610*/  S2R R5, SR_CgaCtaId ;  /* 0x0000000000057919 */ /* 0x000e620000008800 */
[----:B-----5:R-:W-:-:S05]  /*1e620*/  VIADD R0, R0, 0x1 ;  /* 0x0000000100007836 */ /* 0x020fca0000000000 */
[----:B--2---:R-:W-:-:S04]  /*1e630*/  LEA.HI R2, R0, R0, RZ, 0x1 ;  /* 0x0000000000027211 */ /* 0x004fc800078f08ff */
[----:B0-----:R-:W-:Y:S02]  /*1e640*/  LOP3.LUT R3, R2, 0xfffffffe, RZ, 0xc0, !PT ;  /* 0xfffffffe02037812 */ /* 0x001fe400078ec0ff */
[----:B------:R-:W-:-:S03]  /*1e650*/  MOV R2, 0x400 ;  /* 0x0000040000027802 */ /* 0x000fc60000000f00 */
[----:B------:R-:W-:Y:S01]  /*1e660*/  IMAD.IADD R0, R0, 0x1, -R3 ;  /* 0x0000000100007824 */ /* 0x000fe200078e0a03 */
[----:B-1----:R-:W-:-:S04]  /*1e670*/  LEA R7, R5, R2, 0x18 ;  /* 0x0000000205077211 */ /* 0x002fc800078ec0ff */
[----:B------:R-:W-:-:S04]  /*1e680*/  SHF.L.U32 R0, R0, 0x1f, RZ ;  /* 0x0000001f00007819 */ /* 0x000fc800000006ff */
[----:B------:R-:W0:Y:S02]  /*1e690*/  SYNCS.PHASECHK.TRANS64.TRYWAIT P0, [R7+URZ+0x32420], R0 ;  /* 0x03242000070075a7 */ /* 0x000e24000800017f */
[----:B0-----:R-:W-:Y:S05]  /*1e6a0*/  @!P0 BRA `(.L_x_6223) ;  /* 0x0000006000488947 */ /* 0x001fea0003800000 */
.L_x_6437:
[----:B------:R-:W-:Y:S05]  /*1e6b0*/  BSYNC B0 ;  /* 0x0000000000007941 */ /* 0x000fea0003800000 */
.L_x_6222:
[----:B------:R-:W-:-:S03]  /*1e6c0*/  UMOV UR4, 0xffffffff ;  /* 0xffffffff00047882 */ /* 0x000fc60000000000 */
[----:B------:R-:W-:Y:S05]  /*1e6d0*/  BRA.DIV UR4, `(.L_x_6224) ;  /* 0x0000006204507947 */ /* 0x000fea000b800000 */
[----:B0-----:R-:W0:Y:S02]  /*1e6e0*/  S2R R0, SR_TID.X ;  /* 0x0000000000007919 */ /* 0x001e240000002100 */
[----:B0-----:R-:W-:-:S04]  /*1e6f0*/  SHF.R.U32.HI R0, RZ, 0x5, R0 ;  /* 0x00000005ff007819 */ /* 0x001fc80000011600 */
[----:B------:R-:W-:-:S05]  /*1e700*/  LOP3.LUT R0, R0, 0x3, RZ, 0xc0, !PT ;  /* 0x0000000300007812 */ /* 0x000fca00078ec0ff */
[----:B------:R0:W1:Y:S02]  /*1e710*/  SHFL.IDX PT, R14, R0, RZ, 0x1f ;  /* 0x00001fff000e7589 */ /* 0x00006400000e0000 */
.L_x_6440:
[----:B-1----:R-:W-:-:S13]  /*1e720*/  ISETP.NE.AND P0, PT, R14, RZ, PT ;  /* 0x000000ff0e00720c */ /* 0x002fda0003f05270 */
[----:B------:R-:W-:Y:S05]  /*1e730*/  @P0 BRA `(.L_x_5948) ;  /* 0x0000000000880947 */ /* 0x000fea0003800000 */
[----:B------:R-:W-:-:S03]  /*1e740*/  UMOV UR4, 0xffffffff ;  /* 0xffffffff00047882 */ /* 0x000fc60000000000 */
[----:B------:R-:W-:Y:S05]  /*1e750*/  BRA.DIV UR4, `(.L_x_6225) ;  /* 0x0000006204647947 */ /* 0x000fea000b800000 */
[----:B------:R-:W-:-:S13]  /*1e760*/  ELECT P6, URZ, PT ;  /* 0x00000000003f782f */ /* 0x000fda00038c0000 */
.L_x_6443:
[----:B------:R-:W-:Y:S05]  /*1e770*/  @!P6 BRA `(.L_x_5948) ;  /* 0x000000000078e947 */ /* 0x000fea0003800000 */
[----:B------:R-:W-:-:S06]  /*1e780*/  ULOP3.LUT UR4, UR36, 0x2, URZ, 0xfc, !UPT ;  /* 0x0000000224047892 */ /* 0x000fcc000f8efc3f */
[----:B0-----:R-:W-:-:S05]  /*1e790*/  IMAD.U32 R0, RZ, RZ, UR4 ;  /* 0x00000004ff007e24 */ /* 0x001fca000f8e00ff */
[----:B------:R-:W-:-:S13]  /*1e7a0*/  ISETP.NE.AND P0, PT, R0, 0x3, PT ;  /* 0x000000030000780c */ /* 0x000fda0003f05270 */
[----:B------:R-:W-:Y:S05]  /*1e7b0*/  @!P0 BRA `(.L_x_6226) ;  /* 0x0000000000048947 */ /* 0x000fea0003800000 */
[----:B------:R-:W-:Y:S01]  /*1e7c0*/  BPT.TRAP 0x1 ;  /* 0x000000040000795c */ /* 0x000fe20000300000 */
.L_x_6226:
[----:B------:R-:W-:Y:S01]  /*1e7d0*/  IMAD R5, R24, 0x8, R7 ;  /* 0x0000000818057824 */ /* 0x000fe200078e0207 */
[----:B------:R-:W-:Y:S01]  /*1e7e0*/  SHF.L.U32 R0, R26, 0x1f, RZ ;  /* 0x0000001f1a007819 */ /* 0x000fe200000006ff */
[----:B------:R-:W-:-:S03]  /*1e7f0*/  VIADD R24, R24, 0x1 ;  /* 0x0000000118187836 */ /* 0x000fc60000000000 */
[----:B------:R-:W0:Y:S02]  /*1e800*/  SYNCS.PHASECHK.TRANS64.TRYWAIT P1, [R5+URZ+0x32440], R0 ;  /* 0x03244000050075a7 */ /* 0x000e24000802017f */
[----:B------:R-:W-:-:S04]  /*1e810*/  ISETP.NE.AND P2, PT, R24, 0x2, PT ;  /* 0x000000021800780c */ /* 0x000fc80003f45270 */
[----:B------:R-:W-:Y:S01]  /*1e820*/  SEL R3, RZ, 0x1, P2 ;  /* 0x00000001ff037807 */ /* 0x000fe20001000000 */
[----:B0-----:R-:W-:Y:S08]  /*1e830*/  @!P1 BRA `(.L_x_6227) ;  /* 0x00000060004c9947 */ /* 0x001ff00003800000 */
.L_x_6444:
[----:B------:R-:W-:Y:S02]  /*1e840*/  SEL R24, R24, RZ, P2 ;  /* 0x000000ff18187207 */ /* 0x000fe40001000000 */
[----:B------:R-:W-:Y:S01]  /*1e850*/  LOP3.LUT R2, R26, R3, RZ, 0x3c, !PT ;  /* 0x000000031a027212 */ /* 0x000fe200078e3cff */
[----:B------:R-:W-:Y:S06]  /*1e860*/  @!P0 BRA `(.L_x_6228) ;  /* 0x0000000000048947 */ /* 0x000fec0003800000 */
[----:B------:R-:W-:Y:S01]  /*1e870*/  BPT.TRAP 0x1 ;  /* 0x000000040000795c */ /* 0x000fe20000300000 */
.L_x_6228:
[----:B------:R-:W-:Y:S01]  /*1e880*/  IMAD R3, R24, 0x8, R7 ;  /* 0x0000000818037824 */ /* 0x000fe200078e0207 */
[----:B------:R-:W-:-:S04]  /*1e890*/  SHF.L.U32 R2, R2, 0x1f, RZ ;  /* 0x0000001f02027819 */ /* 0x000fc800000006ff */
[----:B------:R-:W1:Y:S02]  /*1e8a0*/  SYNCS.PHASECHK.TRANS64.TRYWAIT P1, [R3+URZ+0x32440], R2 ;  /* 0x03244002030075a7 */ /* 0x000e64000802017f */
[----:B-1----:R-:W-:Y:S05]  /*1e8b0*/  @!P1 BRA `(.L_x_6229) ;  /* 0x0000006000409947 */ /* 0x002fea0003800000 */
.L_x_6445:
[----:B------:R-:W-:Y:S05]  /*1e8c0*/  @!P0 BRA `(.L_x_6230) ;  /* 0x0000000000048947 */ /* 0x000fea0003800000 */
[----:B------:R-:W-:Y:S01]  /*1e8d0*/  BPT.TRAP 0x1 ;  /* 0x000000040000795c */ /* 0x000fe20000300000 */
.L_x_6230:
[----:B------:R-:W2:Y:S02]  /*1e8e0*/  SYNCS.PHASECHK.TRANS64.TRYWAIT P1, [R5+URZ+0x32460], R0 ;  /* 0x03246000050075a7 */ /* 0x000ea4000802017f */
[----:B--2---:R-:W-:Y:S05]  /*1e8f0*/  @!P1 BRA `(.L_x_6231) ;  /* 0x0000006000449947 */ /* 0x004fea0003800000 */
.L_x_6446:
[----:B------:R-:W-:Y:S05]  /*1e900*/  @!P0 BRA `(.L_x_6232) ;  /* 0x0000000000048947 */ /* 0x000fea0003800000 */
[----:B------:R-:W-:Y:S01]  /*1e910*/  BPT.TRAP 0x1 ;  /* 0x000000040000795c */ /* 0x000fe20000300000 */
.L_x_6232:
[----:B------:R0:W0:Y:S02]  /*1e920*/  SYNCS.PHASECHK.TRANS64.TRYWAIT P0, [R3+URZ+0x32460], R2 ;  /* 0x03246002030075a7 */ /* 0x000024000800017f */
[----:B0-----:R-:W-:Y:S05]  /*1e930*/  @!P0 NANOSLEEP.SYNCS 0x989680 ;  /* 0x009896800000895d */ /* 0x001fea0003900000 */
[----:B------:R-:W0:Y:S02]  /*1e940*/  @!P0 SYNCS.PHASECHK.TRANS64 P0, [R3+URZ+0x32460], R2 ;  /* 0x03246002030085a7 */ /* 0x000e24000800007f */
[----:B0-----:R-:W-:Y:S05]  /*1e950*/  @!P0 BRA `(.L_x_6232) ;  /* 0xfffffffc00f08947 */ /* 0x001fea000383ffff */
.L_x_5948:
[----:B------:R-:W-:Y:S05]  /*1e960*/  BSYNC B9 ;  /* 0x0000000000097941 */ /* 0x000fea0003800000 */
.L_x_5945:
[----:B------:R-:W-:Y:S05]  /*1e970*/  EXIT ;  /* 0x000000000000794d */ /* 0x000fea0003800000 */
.L_x_5966:
[----:B0-----:R0:W1:Y:S02]  /*1e980*/  SYNCS.PHASECHK.TRANS64.TRYWAIT P5, [R86+URZ+0x32490], R99 ;  /* 0x03249063560075a7 */ /* 0x00106400080a017f */
[----:B-1----:R-:W-:Y:S05]  /*1e990*/  @!P5 NANOSLEEP.SYNCS 0x989680 ;  /* 0x009896800000d95d */ /* 0x002fea0003900000 */
[----:B------:R-:W1:Y:S02]  /*1e9a0*/  @!P5 SYNCS.PHASECHK.TRANS64 P5, [R86+URZ+0x32490], R99 ;  /* 0x032490635600d5a7 */ /* 0x000e6400080a007f */
[----:B-1----:R-:W-:Y:S05]  /*1e9b0*/  @!P5 BRA `(.L_x_5966) ;  /* 0xfffffffc00f0d947 */ /* 0x002fea000383ffff */
[----:B------:R-:W-:Y:S05]  /*1e9c0*/  BRA `(.L_x_6233) ;  /* 0xfffffe4000f87947 */ /* 0x000fea000383ffff */
.L_x_5967:
        /* <DEDUP_REMOVED lines=8> */
.L_x_6235:
[----:B------:R-:W-:Y:S05]  /*1ea50*/  BSYNC B1 ;  /* 0x0000000000017941 */ /* 0x000fea0003800000 */
.L_x_6234:
        /* <DEDUP_REMOVED lines=8> */
.L_x_6236:
[----:B------:R-:W-:Y:S05]  /*1eae0*/  BRA `(.L_x_6237) ;  /* 0xfffffe4000c47947 */ /* 0x000fea000383ffff */
.L_x_5976:
[----:B------:R-:W-:Y:S01]  /*1eaf0*/  BSSY B1, `(.L_x_6238) ;  /* 0x0000008000017945 */ /* 0x000fe20003800000 */
[----:B----4-:R-:W-:Y:S01]  /*1eb00*/  MOV R13, R90 ;  /* 0x0000005a000d7202 */ /* 0x010fe20000000f00 */
[----:B------:R-:W-:Y:S02]  /*1eb10*/  IMAD.MOV.U32 R12, RZ, RZ, 0x1 ;  /* 0x00000001ff0c7424 */ /* 0x000fe400078e00ff */
[----:B0-----:R-:W-:Y:S02]  /*1eb20*/  IMAD.MOV.U32 R11, RZ, RZ, 0x1c1f ;  /* 0x00001c1fff0b7424 */ /* 0x001fe400078e00ff */
[----:B------:R-:W-:-:S07]  /*1eb30*/  IMAD.MOV.U32 R15, RZ, RZ, -0x1 ;  /* 0xffffffffff0f7424 */ /* 0x000fce00078e00ff */
[----:B-123--:R-:W-:Y:S05]  /*1eb40*/  WARPSYNC.COLLECTIVE R15, `(.L_x_6239) ;  /* 0x000000000f087348 */ /* 0x00efea0003c00000 */
[----:B---3--:R0:W3:Y:S02]  /*1eb50*/  SHFL.IDX P6, R14, R13, R12, R11 ;  /* 0x0000000c0d0e7389 */ /* 0x0080e400000c000b */
[----:B0123--:R-:W-:Y:S01]  /*1eb60*/  ENDCOLLECTIVE ;  /* 0x000000000000791b */ /* 0x00ffe20003800000 */
.L_x_6239:
[----:B------:R-:W-:Y:S05]  /*1eb70*/  BSYNC B1 ;  /* 0x0000000000017941 */ /* 0x000fea0003800000 */
.L_x_6238:
        /* <DEDUP_REMOVED lines=8> */
.L_x_6240:
[----:B------:R-:W-:Y:S05]  /*1ec00*/  BRA `(.L_x_6241) ;  /* 0xfffffe48005c7947 */ /* 0x000fea000383ffff */
.L_x_5986:
[----:B-1----:R1:W2:Y:S02]  /*1ec10*/  SYNCS.PHASECHK.TRANS64.TRYWAIT P4, [R86+URZ+0x32490], R99 ;  /* 0x03249063560075a7 */ /* 0x0022a4000808017f */
[----:B--2---:R-:W-:Y:S05]  /*1ec20*/  @!P4 NANOSLEEP.SYNCS 0x989680 ;  /* 0x009896800000c95d */ /* 0x004fea0003900000 */
[----:B------:R-:W2:Y:S02]  /*1ec30*/  @!P4 SYNCS.PHASECHK.TRANS64 P4, [R86+URZ+0x32490], R99 ;  /* 0x032490635600c5a7 */ /* 0x000ea4000808007f */
[----:B--2---:R-:W-:Y:S05]  /*1ec40*/  @!P4 BRA `(.L_x_5986) ;  /* 0xfffffffc00f0c947 */ /* 0x004fea000383ffff */
[----:B------:R-:W-:Y:S05]  /*1ec50*/  BRA `(.L_x_6242) ;  /* 0xfffffe5400547947 */ /* 0x000fea000383ffff */
.L_x_5987:
        /* <DEDUP_REMOVED lines=8> */
.L_x_6244:
[----:B------:R-:W-:Y:S05]  /*1ece0*/  BSYNC B1 ;  /* 0x0000000000017941 */ /* 0x000fea0003800000 */
.L_x_6243:
[----:B------:R-:W-:Y:S01]  /*1ecf0*/  IMAD.MOV.U32 R13, RZ, RZ, R89 ;  /* 0x000000ffff0d7224 */ /* 0x000fe200078e0059 */
[----:B------:R-:W-:Y:S01]  /*1ed00*/  MOV R15, 0xffffffff ;  /* 0xffffffff000f7802 */ /* 0x000fe20000000f00 */
[----:B------:R-:W-:Y:S02]  /*1ed10*/  IMAD.MOV.U32 R12, RZ, RZ, RZ ;  /* 0x000000ffff0c7224 */ /* 0x000fe400078e00ff */
[----:B------:R-:W-:Y:S02]  /*1ed20*/  IMAD.MOV.U32 R11, RZ, RZ, 0x1c1f ;  /* 0x00001c1fff0b7424 */ /* 0x000fe400078e00ff */
[----:B------:R-:W-:-:S07]  /*1ed30*/  IMAD.MOV.U32 R9, RZ, RZ, R14 ;  /* 0x000000ffff097224 */ /* 0x000fce00078e000e */
[----:B------:R-:W-:Y:S05]  /*1ed40*/  WARPSYNC.COLLECTIVE R15, `(.L_x_6245) ;  /* 0x000000000f087348 */ /* 0x000fea0003c00000 */
[----:B------:R0:W1:Y:S02]  /*1ed50*/  SHFL.IDX P6, R14, R13, R12, R11 ;  /* 0x0000000c0d0e7389 */ /* 0x00006400000c000b */
[----:B01----:R-:W-:Y:S01]  /*1ed60*/  ENDCOLLECTIVE ;  /* 0x000000000000791b */ /* 0x003fe20003800000 */
.L_x_6245:
[----:B------:R-:W-:Y:S05]  /*1ed70*/  BRA `(.L_x_6246) ;  /* 0xfffffe5400247947 */ /* 0x000fea000383ffff */
.L_x_5992:
        /* <DEDUP_REMOVED lines=8> */
.L_x_6248:
[----:B------:R-:W-:Y:S05]  /*1ee00*/  BSYNC B1 ;  /* 0x0000000000017941 */ /* 0x000fea0003800000 */
.L_x_6247:
        /* <DEDUP_REMOVED lines=8> */
.L_x_6249:
[----:B------:R-:W-:Y:S01]  /*1ee90*/  IMAD.MOV.U32 R32, RZ, RZ, R14 ;  /* 0x000000ffff207224 */ /* 0x000fe200078e000e */
[----:B------:R-:W-:Y:S06]  /*1eea0*/  BRA `(.L_x_6250) ;  /* 0xfffffe5800d87947 */ /* 0x000fec000383ffff */
.L_x_5997:
[----:B0-----:R0:W1:Y:S02]  /*1eeb0*/  SYNCS.PHASECHK.TRANS64.TRYWAIT P2, [R86+URZ+0x32490], R99 ;  /* 0x03249063560075a7 */ /* 0x001064000804017f */
[----:B-1----:R-:W-:Y:S05]  /*1eec0*/  @!P2 NANOSLEEP.SYNCS 0x989680 ;  /* 0x009896800000a95d */ /* 0x002fea0003900000 */
[----:B------:R-:W1:Y:S02]  /*1eed0*/  @!P2 SYNCS.PHASECHK.TRANS64 P2, [R86+URZ+0x32490], R99 ;  /* 0x032490635600a5a7 */ /* 0x000e64000804007f */
[----:B-1----:R-:W-:Y:S05]  /*1eee0*/  @!P2 BRA `(.L_x_5997) ;  /* 0xfffffffc00f0a947 */ /* 0x002fea000383ffff */
[----:B------:R-:W-:Y:S05]  /*1eef0*/  BRA `(.L_x_6251) ;  /* 0xfffffe6000e47947 */ /* 0x000fea000383ffff */
.L_x_5998:
        /* <DEDUP_REMOVED lines=8> */
.L_x_6253:
[----:B------:R-:W-:Y:S05]  /*1ef80*/  BSYNC B1 ;  /* 0x0000000000017941 */ /* 0x000fea0003800000 */
.L_x_6252:
[----:B------:R-:W-:Y:S01]  /*1ef90*/  IMAD.MOV.U32 R13, RZ, RZ, R32 ;  /* 0x000000ffff0d7224 */ /* 0x000fe200078e0020 */
[----:B------:R-:W-:Y:S01]  /*1efa0*/  MOV R12, RZ ;  /* 0x000000ff000c7202 */ /* 0x000fe20000000f00 */
[----:B------:R-:W-:Y:S02]  /*1efb0*/  IMAD.MOV.U32 R11, RZ, RZ, 0x1c1f ;  /* 0x00001c1fff0b7424 */ /* 0x000fe400078e00ff */
[----:B------:R-:W-:Y:S02]  /*1efc0*/  IMAD.MOV.U32 R15, RZ, RZ, -0x1 ;  /* 0xffffffffff0f7424 */ /* 0x000fe400078e00ff */
[----:B------:R-:W-:-:S07]  /*1efd0*/  IMAD.MOV.U32 R9, RZ, RZ, R14 ;  /* 0x000000ffff097224 */ /* 0x000fce00078e000e */
[----:B------:R-:W-:Y:S05]  /*1efe0*/  WARPSYNC.COLLECTIVE R15, `(.L_x_6254) ;  /* 0x000000000f087348 */ /* 0x000fea0003c00000 */
[----:B------:R0:W1:Y:S02]  /*1eff0*/  SHFL.IDX P6, R14, R13, R12, R11 ;  /* 0x0000000c0d0e7389 */ /* 0x00006400000c000b */
[----:B01----:R-:W-:Y:S01]  /*1f000*/  ENDCOLLECTIVE ;  /* 0x000000000000791b */ /* 0x003fe20003800000 */
.L_x_6254:
[----:B------:R-:W-:Y:S05]  /*1f010*/  BRA `(.L_x_6255) ;  /* 0xfffffe64000c7947 */ /* 0x000fea000383ffff */
.L_x_6001:
[----:B------:R-:W-:Y:S01]  /*1f020*/  BSSY B1, `(.L_x_6256) ;  /* 0x0000008000017945 */ /* 0x000fe20003800000 */
[----:B------:R-:W-:Y:S02]  /*1f030*/  IMAD.MOV.U32 R13, RZ, RZ, R33 ;  /* 0x000000ffff0d7224 */ /* 0x000fe400078e0021 */
[----:B------:R-:W-:Y:S02]  /*1f040*/  IMAD.MOV.U32 R12, RZ, RZ, 0x1 ;  /* 0x00000001ff0c7424 */ /* 0x000fe400078e00ff */
[----:B----4-:R-:W-:Y:S02]  /*1f050*/  IMAD.MOV.U32 R11, RZ, RZ, 0x1c1f ;  /* 0x00001c1fff0b7424 */ /* 0x010fe400078e00ff */
[----:B------:R-:W-:-:S07]  /*1f060*/  IMAD.MOV.U32 R15, RZ, RZ, -0x1 ;  /* 0xffffffffff0f7424 */ /* 0x000fce00078e00ff */
[----:B0123--:R-:W-:Y:S05]  /*1f070*/  WARPSYNC.COLLECTIVE R15, `(.L_x_6257) ;  /* 0x000000000f087348 */ /* 0x00ffea0003c00000 */
[----:B---3--:R3:W4:Y:S02]  /*1f080*/  SHFL.IDX P6, R14, R13, R12, R11 ;  /* 0x0000000c0d0e7389 */ /* 0x00872400000c000b */
[----:B01234-:R-:W-:Y:S01]  /*1f090*/  ENDCOLLECTIVE ;  /* 0x000000000000791b */ /* 0x01ffe20003800000 */
.L_x_6257:
[----:B------:R-:W-:Y:S05]  /*1f0a0*/  BSYNC B1 ;  /* 0x0000000000017941 */ /* 0x000fea0003800000 */
.L_x_6256:
        /* <DEDUP_REMOVED lines=8> */
.L_x_6258:
[----:B------:R-:W-:Y:S05]  /*1f130*/  BRA `(.L_x_6259) ;  /* 0xfffffe64000c7947 */ /* 0x000fea000383ffff */
.L_x_6005:
[----:B---3--:R3:W4:Y:S02]  /*1f140*/  SYNCS.PHASECHK.TRANS64.TRYWAIT P3, [R86+URZ+0x324b0], R99 ;  /* 0x0324b063560075a7 */ /* 0x008724000806017f */
[----:B----4-:R-:W-:Y:S05]  /*1f150*/  @!P3 NANOSLEEP.SYNCS 0x989680 ;  /* 0x009896800000b95d */ /* 0x010fea0003900000 */
[----:B------:R-:W4:Y:S02]  /*1f160*/  @!P3 SYNCS.PHASECHK.TRANS64 P3, [R86+URZ+0x324b0], R99 ;  /* 0x0324b0635600b5a7 */ /* 0x000f24000806007f */
[----:B----4-:R-:W-:Y:S05]  /*1f170*/  @!P3 BRA `(.L_x_6005) ;  /* 0xfffffffc00f0b947 */ /* 0x010fea000383ffff */
[----:B------:R-:W-:Y:S05]  /*1f180*/  BRA `(.L_x_6260) ;  /* 0xfffffe6400847947 */ /* 0x000fea000383ffff */
.L_x_6013:
[----:B------:R-:W-:Y:S01]  /*1f190*/  BSSY B0, `(.L_x_6261) ;  /* 0x0000007000007945 */ /* 0x000fe20003800000 */
[----:B------:R-:W-:Y:S02]  /*1f1a0*/  IMAD.MOV.U32 R12, RZ, RZ, RZ ;  /* 0x000000ffff0c7224 */ /* 0x000fe400078e00ff */
[----:B------:R-:W-:Y:S02]  /*1f1b0*/  IMAD.MOV.U32 R11, RZ, RZ, 0x1f ;  /* 0x0000001fff0b7424 */ /* 0x000fe400078e00ff */
[----:B------:R-:W-:-:S07]  /*1f1c0*/  IMAD.MOV.U32 R15, RZ, RZ, -0x1 ;  /* 0xffffffffff0f7424 */ /* 0x000fce00078e00ff */
[----:B------:R-:W-:Y:S05]  /*1f1d0*/  WARPSYNC.COLLECTIVE R15, `(.L_x_6262) ;  /* 0x000000000f087348 */ /* 0x000fea0003c00000 */
[----:B------:R0:W1:Y:S02]  /*1f1e0*/  SHFL.IDX P6, R14, R13, R12, R11 ;  /* 0x0000000c0d0e7389 */ /* 0x00006400000c000b */
[----:B01----:R-:W-:Y:S01]  /*1f1f0*/  ENDCOLLECTIVE ;  /* 0x000000000000791b */ /* 0x003fe20003800000 */
.L_x_6262:
[----:B------:R-:W-:Y:S05]  /*1f200*/  BSYNC B0 ;  /* 0x0000000000007941 */ /* 0x000fea0003800000 */
.L_x_6261:
[----:B------:R-:W-:Y:S05]  /*1f210*/  BRA `(.L_x_6263) ;  /* 0xfffffe7400307947 */ /* 0x000fea000383ffff */
.L_x_6025:
[----:B------:R-:W-:Y:S01]  /*1f220*/  BSSY B1, `(.L_x_6264) ;  /* 0x0000008000017945 */ /* 0x000fe20003800000 */
[----:B0-----:R-:W-:Y:S01]  /*1f230*/  IMAD.MOV.U32 R13, RZ, RZ, R6 ;  /* 0x000000ffff0d7224 */ /* 0x001fe200078e0006 */
[----:B------:R-:W-:Y:S01]  /*1f240*/  MOV R11, 0x1c1f ;  /* 0x00001c1f000b7802 */ /* 0x000fe20000000f00 */
[----:B------:R-:W-:Y:S02]  /*1f250*/  IMAD.MOV.U32 R12, RZ, RZ, RZ ;  /* 0x000000ffff0c7224 */ /* 0x000fe400078e00ff */
[----:B------:R-:W-:-:S07]  /*1f260*/  IMAD.MOV.U32 R15, RZ, RZ, -0x1 ;  /* 0xffffffffff0f7424 */ /* 0x000fce00078e00ff */
[----:B------:R-:W-:Y:S05]  /*1f270*/  WARPSYNC.COLLECTIVE R15, `(.L_x_6265) ;  /* 0x000000000f087348 */ /* 0x000fea0003c00000 */
[----:B------:R0:W1:Y:S02]  /*1f280*/  SHFL.IDX P6, R14, R13, R12, R11 ;  /* 0x0000000c0d0e7389 */ /* 0x00006400000c000b */
[----:B01----:R-:W-:Y:S01]  /*1f290*/  ENDCOLLECTIVE ;  /* 0x000000000000791b */ /* 0x003fe20003800000 */
.L_x_6265:
[----:B------:R-:W-:Y:S05]  /*1f2a0*/  BSYNC B1 ;  /* 0x0000000000017941 */ /* 0x000fea0003800000 */
.L_x_6264:
        /* <DEDUP_REMOVED lines=8> */
.L_x_6266:
[----:B------:R-:W-:Y:S02]  /*1f330*/  IMAD.MOV.U32 R13, RZ, RZ, R8 ;  /* 0x000000ffff0d7224 */ /* 0x000fe400078e0008 */
[----:B------:R-:W-:-:S07]  /*1f340*/  IMAD.MOV.U32 R0, RZ, RZ, R14 ;  /* 0x000000ffff007224 */ /* 0x000fce00078e000e */
[----:B------:R-:W-:Y:S05]  /*1f350*/  WARPSYNC.COLLECTIVE R15, `(.L_x_6267) ;  /* 0x000000000f087348 */ /* 0x000fea0003c00000 */
[----:B------:R0:W1:Y:S02]  /*1f360*/  SHFL.IDX P6, R14, R13, R12, R11 ;  /* 0x0000000c0d0e7389 */ /* 0x00006400000c000b */
[----:B01----:R-:W-:Y:S01]  /*1f370*/  ENDCOLLECTIVE ;  /* 0x000000000000791b */ /* 0x003fe20003800000 */
.L_x_6267:
[----:B------:R-:W-:Y:S02]  /*1f380*/  IMAD.MOV.U32 R13, RZ, RZ, R7 ;  /* 0x000000ffff0d7224 */ /* 0x000fe400078e0007 */
[----:B------:R-:W-:-:S07]  /*1f390*/  IMAD.MOV.U32 R5, RZ, RZ, R14 ;  /* 0x000000ffff057224 */ /* 0x000fce00078e000e */
[----:B------:R-:W-:Y:S05]  /*1f3a0*/  WARPSYNC.COLLECTIVE R15, `(.L_x_6268) ;  /* 0x000000000f087348 */ /* 0x000fea0003c00000 */
[----:B------:R0:W1:Y:S02]  /*1f3b0*/  SHFL.IDX P6, R14, R13, R12, R11 ;  /* 0x0000000c0d0e7389 */ /* 0x00006400000c000b */
[----:B01----:R-:W-:Y:S01]  /*1f3c0*/  ENDCOLLECTIVE ;  /* 0x000000000000791b */ /* 0x003fe20003800000 */
.L_x_6268:
[----:B------:R-:W-:Y:S05]  /*1f3d0*/  BRA `(.L_x_6269) ;  /* 0xfffffe7800c47947 */ /* 0x000fea000383ffff */
.L_x_6028:
        /* <DEDUP_REMOVED lines=8> */
.L_x_6271:
[----:B------:R-:W-:Y:S05]  /*1f460*/  BSYNC B1 ;  /* 0x0000000000017941 */ /* 0x000fea0003800000 */
.L_x_6270:
        /* <DEDUP_REMOVED lines=8> */
.L_x_6272:
[----:B------:R-:W-:Y:S02]  /*1f4f0*/  IMAD.MOV.U32 R13, RZ, RZ, R8 ;  /* 0x000000ffff0d7224 */ /* 0x000fe400078e0008 */
[----:B------:R-:W-:-:S07]  /*1f500*/  IMAD.MOV.U32 R0, RZ, RZ, R14 ;  /* 0x000000ffff007224 */ /* 0x000fce00078e000e */
[----:B------:R-:W-:Y:S05]  /*1f510*/  WARPSYNC.COLLECTIVE R15, `(.L_x_6273) ;  /* 0x000000000f087348 */ /* 0x000fea0003c00000 */
[----:B------:R0:W1:Y:S02]  /*1f520*/  SHFL.IDX P6, R14, R13, R12, R11 ;  /* 0x0000000c0d0e7389 */ /* 0x00006400000c000b */
[----:B01----:R-:W-:Y:S01]  /*1f530*/  ENDCOLLECTIVE ;  /* 0x000000000000791b */ /* 0x003fe20003800000 */
.L_x_6273:
[----:B------:R-:W-:Y:S02]  /*1f540*/  IMAD.MOV.U32 R13, RZ, RZ, R7 ;  /* 0x000000ffff0d7224 */ /* 0x000fe400078e0007 */
[----:B------:R-:W-:-:S07]  /*1f550*/  IMAD.MOV.U32 R5, RZ, RZ, R14 ;  /* 0x000000ffff057224 */ /* 0x000fce00078e000e */
[----:B------:R-:W-:Y:S05]  /*1f560*/  WARPSYNC.COLLECTIVE R15, `(.L_x_6274) ;  /* 0x000000000f087348 */ /* 0x000fea0003c00000 */
[----:B------:R0:W1:Y:S02]  /*1f570*/  SHFL.IDX P6, R14, R13, R12, R11 ;  /* 0x0000000c0d0e7389 */ /* 0x00006400000c000b */
[----:B01----:R-:W-:Y:S01]  /*1f580*/  ENDCOLLECTIVE ;  /* 0x000000000000791b */ /* 0x003fe20003800000 */
.L_x_6274:
[----:B------:R-:W-:Y:S05]  /*1f590*/  BRA `(.L_x_6275) ;  /* 0xfffffe7c00307947 */ /* 0x000fea000383ffff */
.L_x_6032:
[----:B0-----:R0:W1:Y:S02]  /*1f5a0*/  SYNCS.PHASECHK.TRANS64.TRYWAIT P0, [R22+URZ+0x32400], R37 ;  /* 0x03240025160075a7 */ /* 0x001064000800017f */
[----:B-1----:R-:W-:Y:S05]  /*1f5b0*/  @!P0 NANOSLEEP.SYNCS 0x989680 ;  /* 0x009896800000895d */ /* 0x002fea0003900000 */
[----:B------:R-:W1:Y:S02]  /*1f5c0*/  @!P0 SYNCS.PHASECHK.TRANS64 P0, [R22+URZ+0x32400], R37 ;  /* 0x03240025160085a7 */ /* 0x000e64000800007f */
[----:B-1----:R-:W-:Y:S05]  /*1f5d0*/  @!P0 BRA `(.L_x_6032) ;  /* 0xfffffffc00f08947 */ /* 0x002fea000383ffff */
[----:B------:R-:W-:Y:S05]  /*1f5e0*/  BRA `(.L_x_6276) ;  /* 0xfffffe8000387947 */ /* 0x000fea000383ffff */
.L_x_6040:
        /* <DEDUP_REMOVED lines=9> */
.L_x_6278:
[----:B------:R-:W-:Y:S05]  /*1f680*/  BSYNC B1 ;  /* 0x0000000000017941 */ /* 0x000fea0003800000 */
.L_x_6277:
[----:B------:R0:W5:Y:S01]  /*1f690*/  LDL R8, [R1+0x90] ;  /* 0x0000900001087983 */ /* 0x0001620000100800 */
[----:B------:R-:W-:Y:S01]  /*1f6a0*/  IMAD.MOV.U32 R13, RZ, RZ, R10 ;  /* 0x000000ffff0d7224 */ /* 0x000fe200078e000a */
[----:B------:R-:W-:Y:S01]  /*1f6b0*/  ISETP.GE.AND P0, PT, R16, R37, PT ;  /* 0x000000251000720c */ /* 0x000fe20003f06270 */
[----:B------:R-:W-:Y:S02]  /*1f6c0*/  IMAD.MOV.U32 R12, RZ, RZ, RZ ;  /* 0x000000ffff0c7224 */ /* 0x000fe400078e00ff */
[----:B------:R-:W-:Y:S02]  /*1f6d0*/  IMAD.MOV.U32 R11, RZ, RZ, 0x1c1f ;  /* 0x00001c1fff0b7424 */ /* 0x000fe400078e00ff */
[----:B------:R-:W-:Y:S02]  /*1f6e0*/  IMAD.MOV.U32 R15, RZ, RZ, -0x1 ;  /* 0xffffffffff0f7424 */ /* 0x000fe400078e00ff */
[----:B0-----:R-:W-:-:S07]  /*1f6f0*/  IMAD.MOV.U32 R0, RZ, RZ, R14 ;  /* 0x000000ffff007224 */ /* 0x001fce00078e000e */
[----:B-----5:R-:W-:Y:S05]  /*1f700*/  WARPSYNC.COLLECTIVE R15, `(.L_x_6279) ;  /* 0x000000000f087348 */ /* 0x020fea0003c00000 */
[----:B------:R0:W1:Y:S02]  /*1f710*/  SHFL.IDX P6, R14, R13, R12, R11 ;  /* 0x0000000c0d0e7389 */ /* 0x00006400000c000b */
[----:B01---5:R-:W-:Y:S01]  /*1f720*/  ENDCOLLECTIVE ;  /* 0x000000000000791b */ /* 0x023fe20003800000 */
.L_x_6279:
[----:B------:R-:W-:Y:S01]  /*1f730*/  MOV R13, R29 ;  /* 0x0000001d000d7202 */ /* 0x000fe20000000f00 */
[----:B------:R-:W-:-:S07]  /*1f740*/  IMAD.MOV.U32 R3, RZ, RZ, R14 ;  /* 0x000000ffff037224 */ /* 0x000fce00078e000e */
[----:B------:R-:W-:Y:S05]  /*1f750*/  WARPSYNC.COLLECTIVE R15, `(.L_x_6280) ;  /* 0x000000000f087348 */ /* 0x000fea0003c00000 */
[----:B------:R0:W1:Y:S02]  /*1f760*/  SHFL.IDX P6, R14, R13, R12, R11 ;  /* 0x0000000c0d0e7389 */ /* 0x00006400000c000b */
[----:B01----:R-:W-:Y:S01]  /*1f770*/  ENDCOLLECTIVE ;  /* 0x000000000000791b */ /* 0x003fe20003800000 */
.L_x_6280:
[----:B------:R-:W-:Y:S02]  /*1f780*/  IMAD.MOV.U32 R13, RZ, RZ, R28 ;  /* 0x000000ffff0d7224 */ /* 0x000fe400078e001c */
[----:B------:R-:W-:Y:S02]  /*1f790*/  IMAD R30, R8, R30, RZ ;  /* 0x0000001e081e7224 */ /* 0x000fe400078e02ff */
[----:B------:R-:W-:-:S07]  /*1f7a0*/  IMAD.MOV.U32 R8, RZ, RZ, R14 ;  /* 0x000000ffff087224 */ /* 0x000fce00078e000e */
[----:B------:R-:W-:Y:S05]  /*1f7b0*/  WARPSYNC.COLLECTIVE R15, `(.L_x_6281) ;  /* 0x000000000f087348 */ /* 0x000fea0003c00000 */
[----:B------:R0:W1:Y:S02]  /*1f7c0*/  SHFL.IDX P6, R14, R13, R12, R11 ;  /* 0x0000000c0d0e7389 */ /* 0x00006400000c000b */
[----:B01----:R-:W-:Y:S01]  /*1f7d0*/  ENDCOLLECTIVE ;  /* 0x000000000000791b */ /* 0x003fe20003800000 */
.L_x_6281:
[----:B------:R-:W-:-:S13]  /*1f7e0*/  ISETP.GE.OR P1, PT, R35, R30, P0 ;  /* 0x0000001e2300720c */ /* 0x000fda0000726670 */
[C---:B------:R-:W-:Y:S01]  /*1f7f0*/  @!P1 IMAD.SHL.U32 R9, R16.reuse, 0x2, RZ ;  /* 0x0000000210099824 */ /* 0x040fe200078e00ff */
[----:B------:R-:W-:-:S04]  /*1f800*/  @!P1 SHF.L.U64.HI R21, R16, 0x1, R17 ;  /* 0x0000000110159819 */ /* 0x000fc80000010211 */
[----:B------:R-:W-:-:S05]  /*1f810*/  @!P1 IADD3 R4, P2, R3, R9, RZ ;  /* 0x0000000903049210 */ /* 0x000fca0007f5e0ff */
[----:B------:R-:W-:-:S06]  /*1f820*/  @!P1 IMAD.X R5, R0, 0x1, R21, P2 ;  /* 0x0000000100059824 */ /* 0x000fcc00010e0615 */
[----:B------:R-:W5:Y:S01]  /*1f830*/  @!P1 LD.E.128 R4, desc[UR40][R4.64] ;  /* 0x0000002804049980 */ /* 0x000f62000c101d00 */
[----:B------:R-:W-:-:S05]  /*1f840*/  @!P1 IADD3 R14, P2, R14, R9, RZ ;  /* 0x000000090e0e9210 */ /* 0x000fca0007f5e0ff */
[----:B------:R-:W-:-:S04]  /*1f850*/  @!P1 IMAD.X R3, R8, 0x1, R21, P2 ;  /* 0x0000000108039824 */ /* 0x000fc800010e0615 */
[----:B------:R-:W-:-:S05]  /*1f860*/  @!P1 IMAD.MOV.U32 R15, RZ, RZ, R3 ;  /* 0x000000ffff0f9224 */ /* 0x000fca00078e0003 */
[----:B------:R0:W5:Y:S01]  /*1f870*/  @!P1 LD.E.128 R24, desc[UR40][R14.64] ;  /* 0x000000280e189980 */ /* 0x000162000c101d00 */
[----:B------:R-:W-:Y:S01]  /*1f880*/  IMAD.MOV.U32 R13, RZ, RZ, R20 ;  /* 0x000000ffff0d7224 */ /* 0x000fe200078e0014 */
[----:B------:R-:W-:Y:S01]  /*1f890*/  CS2R R40, SRZ ;  /* 0x0000000000287805 */ /* 0x000fe2000001ff00 */
[----:B------:R-:W-:Y:S01]  /*1f8a0*/  IMAD.MOV.U32 R12, RZ, RZ, 0x1 ;  /* 0x00000001ff0c7424 */ /* 0x000fe200078e00ff */
[----:B------:R-:W-:Y:S01]  /*1f8b0*/  CS2R R38, SRZ ;  /* 0x0000000000267805 */ /* 0x000fe2000001ff00 */
[----:B0-----:R-:W-:-:S07]  /*1f8c0*/  IMAD.MOV.U32 R15, RZ, RZ, -0x1 ;  /* 0xffffffffff0f7424 */ /* 0x001fce00078e00ff */
[----:B-----5:R-:W-:Y:S05]  /*1f8d0*/  WARPSYNC.COLLECTIVE R15, `(.L_x_6282) ;  /* 0x000000000f087348 */ /* 0x020fea0003c00000 */
[----:B------:R0:W1:Y:S02]  /*1f8e0*/  SHFL.IDX P6, R14, R13, R12, R11 ;  /* 0x0000000c0d0e7389 */ /* 0x00006400000c000b */
[----:B01---5:R-:W-:Y:S01]  /*1f8f0*/  ENDCOLLECTIVE ;  /* 0x000000000000791b */ /* 0x023fe20003800000 */
.L_x_6282:
[----:B------:R-:W-:Y:S01]  /*1f900*/  MOV R13, R10 ;  /* 0x0000000a000d7202 */ /* 0x000fe20000000f00 */
[----:B------:R-:W-:Y:S02]  /*1f910*/  @!P1 IMAD.MOV.U32 R40, RZ, RZ, R4 ;  /* 0x000000ffff289224 */ /* 0x000fe400078e0004 */
[----:B------:R-:W-:Y:S01]  /*1f920*/  @!P1 IMAD.MOV.U32 R41, RZ, RZ, R5 ;  /* 0x000000ffff299224 */ /* 0x000fe200078e0005 */
[----:B------:R-:W-:Y:S01]  /*1f930*/  CS2R R4, SRZ ;  /* 0x0000000000047805 */ /* 0x000fe2000001ff00 */
[----:B------:R-:W-:Y:S02]  /*1f940*/  IMAD.MOV.U32 R0, RZ, RZ, R40 ;  /* 0x000000ffff007224 */ /* 0x000fe400078e0028 */
[----:B------:R-:W-:Y:S02]  /*1f950*/  IMAD.MOV.U32 R3, RZ, RZ, R41 ;  /* 0x000000ffff037224 */ /* 0x000fe400078e0029 */
[----:B------:R-:W-:Y:S02]  /*1f960*/  @!P1 IMAD.MOV.U32 R38, RZ, RZ, R6 ;  /* 0x000000ffff269224 */ /* 0x000fe400078e0006 */
[----:B------:R-:W-:Y:S01]  /*1f970*/  @!P1 IMAD.MOV.U32 R39, RZ, RZ, R7 ;  /* 0x000000ffff279224 */ /* 0x000fe200078e0007 */
[----:B------:R-:W-:Y:S01]  /*1f980*/  PRMT R45, R0, 0x5410, R3 ;  /* 0x00005410002d7816 */ /* 0x000fe20000000003 */
[----:B------:R-:W-:Y:S01]  /*1f990*/  IMAD.MOV.U32 R0, RZ, RZ, R14 ;  /* 0x000000ffff007224 */ /* 0x000fe200078e000e */
[----:B------:R-:W-:-:S07]  /*1f9a0*/  CS2R R6, SRZ ;  /* 0x0000000000067805 */ /* 0x000fce000001ff00 */
[----:B------:R-:W-:Y:S05]  /*1f9b0*/  WARPSYNC.COLLECTIVE R15, `(.L_x_6283) ;  /* 0x000000000f087348 */ /* 0x000fea0003c00000 */
[----:B------:R0:W1:Y:S02]  /*1f9c0*/  SHFL.IDX P6, R14, R13, R12, R11 ;  /* 0x0000000c0d0e7389 */ /* 0x00006400000c000b */
[----:B01----:R-:W-:Y:S01]  /*1f9d0*/  ENDCOLLECTIVE ;  /* 0x000000000000791b */ /* 0x003fe20003800000 */
.L_x_6283:
[----:B------:R-:W-:Y:S02]  /*1f9e0*/  IMAD.MOV.U32 R10, RZ, RZ, R38 ;  /* 0x000000ffff0a7224 */ /* 0x000fe400078e0026 */
[----:B------:R-:W-:Y:S02]  /*1f9f0*/  @!P1 IMAD.MOV.U32 R6, RZ, RZ, R24 ;  /* 0x000000ffff069224 */ /* 0x000fe400078e0018 */
[----:B------:R-:W-:Y:S01]  /*1fa00*/  IMAD.MOV.U32 R21, RZ, RZ, R39 ;  /* 0x000000ffff157224 */ /* 0x000fe200078e0027 */
[----:B------:R-:W-:Y:S01]  /*1fa10*/  PRMT R9, R10, 0x7610, R9 ;  /* 0x000076100a097816 */ /* 0x000fe20000000009 */
[----:B------:R-:W-:Y:S01]  /*1fa20*/  @!P1 IMAD.MOV.U32 R7, RZ, RZ, R25 ;  /* 0x000000ffff079224 */ /* 0x000fe200078e0019 */
[----:B------:R-:W-:Y:S01]  /*1fa30*/  CS2R R24, SRZ ;  /* 0x0000000000187805 */ /* 0x000fe2000001ff00 */
[----:B------:R-:W-:Y:S01]  /*1fa40*/  @!P1 IMAD.MOV.U32 R4, RZ, RZ, R26 ;  /* 0x000000ffff049224 */ /* 0x000fe200078e001a */
[----:B------:R-:W-:Y:S01]  /*1fa50*/  PRMT R10, R21, 0x7610, R10 ;  /* 0x00007610150a7816 */ /* 0x000fe2000000000a */
[----:B------:R-:W-:-:S02]  /*1fa60*/  @!P1 IMAD.MOV.U32 R5, RZ, RZ, R27 ;  /* 0x000000ffff059224 */ /* 0x000fc400078e001b */
[----:B------:R-:W-:Y:S02]  /*1fa70*/  IMAD.MOV.U32 R20, RZ, RZ, R6 ;  /* 0x000000ffff147224 */ /* 0x000fe400078e0006 */
[----:B------:R-:W-:-:S03]  /*1fa80*/  IMAD.MOV.U32 R13, RZ, RZ, R29 ;  /* 0x000000ffff0d7224 */ /* 0x000fc600078e001d */
[----:B------:R-:W-:Y:S01]  /*1fa90*/  PRMT R9, R9, 0x5410, R20 ;  /* 0x0000541009097816 */ /* 0x000fe20000000014 */
[----:B------:R-:W-:-:S07]  /*1faa0*/  IMAD.MOV.U32 R3, RZ, RZ, R14 ;  /* 0x000000ffff037224 */ /* 0x000fce00078e000e */
[----:B------:R-:W-:Y:S05]  /*1fab0*/  WARPSYNC.COLLECTIVE R15, `(.L_x_6284) ;  /* 0x000000000f087348 */ /* 0x000fea0003c00000 */
[----:B------:R0:W1:Y:S02]  /*1fac0*/  SHFL.IDX P6, R14, R13, R12, R11 ;  /* 0x0000000c0d0e7389 */ /* 0x00006400000c000b */
[----:B01----:R-:W-:Y:S01]  /*1fad0*/  ENDCOLLECTIVE ;  /* 0x000000000000791b */ /* 0x003fe20003800000 */
.L_x_6284:
[----:B------:R-:W-:Y:S02]  /*1fae0*/  IMAD.MOV.U32 R13, RZ, RZ, R28 ;  /* 0x000000ffff0d7224 */ /* 0x000fe400078e001c */
[----:B------:R-:W-:-:S07]  /*1faf0*/  IMAD.MOV.U32 R8, RZ, RZ, R14 ;  /* 0x000000ffff087224 */ /* 0x000fce00078e000e */
[----:B------:R-:W-:Y:S05]  /*1fb00*/  WARPSYNC.COLLECTIVE R15, `(.L_x_6285) ;  /* 0x000000000f087348 */ /* 0x000fea0003c00000 */
[----:B------:R0:W1:Y:S02]  /*1fb10*/  SHFL.IDX P6, R14, R13, R12, R11 ;  /* 0x0000000c0d0e7389 */ /* 0x00006400000c000b */
[----:B01----:R-:W-:Y:S01]  /*1fb20*/  ENDCOLLECTIVE ;  /* 0x000000000000791b */ /* 0x003fe20003800000 */
.L_x_6285:
[----:B------:R-:W-:Y:S02]  /*1fb30*/  IMAD.MOV.U32 R11, RZ, RZ, R7 ;  /* 0x000000ffff0b7224 */ /* 0x000fe400078e0007 */
[----:B------:R-:W-:Y:S02]  /*1fb40*/  IMAD.MOV.U32 R12, RZ, RZ, R4 ;  /* 0x000000ffff0c7224 */ /* 0x000fe400078e0004 */
[----:B------:R-:W-:Y:S01]  /*1fb50*/  IMAD.MOV.U32 R13, RZ, RZ, R5 ;  /* 0x000000ffff0d7224 */ /* 0x000fe200078e0005 */
[----:B------:R-:W-:-:S04]  /*1fb60*/  PRMT R10, R10, 0x5410, R11 ;  /* 0x000054100a0a7816 */ /* 0x000fc8000000000b */
[----:B------:R-:W-:Y:S01]  /*1fb70*/  PRMT R20, R12, 0x5410, R13 ;  /* 0x000054100c147816 */ /* 0x000fe2000000000d */
[----:B------:R-:W-:Y:S06]  /*1fb80*/  BRA `(.L_x_6286) ;  /* 0xfffffe8c00607947 */ /* 0x000fec000383ffff */
.L_x_6044:
[----:B0-----:R0:W2:Y:S02]  /*1fb90*/  SYNCS.PHASECHK.TRANS64.TRYWAIT P1, [R22+URZ+0x32400], R13 ;  /* 0x0324000d160075a7 */ /* 0x0010a4000802017f */
[----:B--2---:R-:W-:Y:S05]  /*1fba0*/  @!P1 NANOSLEEP.SYNCS 0x989680 ;  /* 0x009896800000995d */ /* 0x004fea0003900000 */
[----:B------:R-:W2:Y:S02]  /*1fbb0*/  @!P1 SYNCS.PHASECHK.TRANS64 P1, [R22+URZ+0x32400], R13 ;  /* 0x0324000d160095a7 */ /* 0x000ea4000802007f */
[----:B--2---:R-:W-:Y:S05]  /*1fbc0*/  @!P1 BRA `(.L_x_6044) ;  /* 0xfffffffc00f09947 */ /* 0x004fea000383ffff */
[----:B------:R-:W-:Y:S05]  /*1fbd0*/  BRA `(.L_x_6287) ;  /* 0xfffffe9000007947 */ /* 0x000fea000383ffff */
.L_x_6050:
[----:B--2---:R2:W4:Y:S02]  /*1fbe0*/  SYNCS.PHASECHK.TRANS64.TRYWAIT P1, [R13+URZ+0x32430], R6 ;  /* 0x032430060d0075a7 */ /* 0x004524000802017f */
[----:B----4-:R-:W-:Y:S05]  /*1fbf0*/  @!P1 NANOSLEEP.SYNCS 0x989680 ;  /* 0x009896800000995d */ /* 0x010fea0003900000 */
[----:B------:R-:W4:Y:S02]  /*1fc00*/  @!P1 SYNCS.PHASECHK.TRANS64 P1, [R13+URZ+0x32430], R6 ;  /* 0x032430060d0095a7 */ /* 0x000f24000802007f */
[----:B----4-:R-:W-:Y:S05]  /*1fc10*/  @!P1 BRA `(.L_x_6050) ;  /* 0xfffffffc00f09947 */ /* 0x010fea000383ffff */
[----:B------:R-:W-:Y:S05]  /*1fc20*/  BRA `(.L_x_6049) ;  /* 0xfffffe9c00e07947 */ /* 0x000fea000383ffff */
.L_x_6052:
[----:B---3--:R3:W4:Y:S02]  /*1fc30*/  SYNCS.PHASECHK.TRANS64.TRYWAIT P1, [R22+URZ+0x32410], R11 ;  /* 0x0324100b160075a7 */ /* 0x008724000802017f */
[----:B----4-:R-:W-:Y:S05]  /*1fc40*/  @!P1 NANOSLEEP.SYNCS 0x989680 ;  /* 0x009896800000995d */ /* 0x010fea0003900000 */
[----:B------:R-:W4:Y:S02]  /*1fc50*/  @!P1 SYNCS.PHASECHK.TRANS64 P1, [R22+URZ+0x32410], R11 ;  /* 0x0324100b160095a7 */ /* 0x000f24000802007f */
[----:B----4-:R-:W-:Y:S05]  /*1fc60*/  @!P1 BRA `(.L_x_6052) ;  /* 0xfffffffc00f09947 */ /* 0x010fea000383ffff */
[----:B------:R-:W-:Y:S05]  /*1fc70*/  BRA `(.L_x_6288) ;  /* 0xfffffea000987947 */ /* 0x000fea000383ffff */
.L_x_6056:
[----:B------:R0:W0:Y:S02]  /*1fc80*/  SYNCS.PHASECHK.TRANS64.TRYWAIT P1, [R13+URZ+0x32450], R6 ;  /* 0x032450060d0075a7 */ /* 0x000024000802017f */
[----:B0-----:R-:W-:Y:S05]  /*1fc90*/  @!P1 NANOSLEEP.SYNCS 0x989680 ;  /* 0x009896800000995d */ /* 0x001fea0003900000 */
[----:B------:R-:W0:Y:S02]  /*1fca0*/  @!P1 SYNCS.PHASECHK.TRANS64 P1, [R13+URZ+0x32450], R6 ;  /* 0x032450060d0095a7 */ /* 0x000e24000802007f */
[----:B0-----:R-:W-:Y:S05]  /*1fcb0*/  @!P1 BRA `(.L_x_6056) ;  /* 0xfffffffc00f09947 */ /* 0x001fea000383ffff */
[----:B------:R-:W-:Y:S05]  /*1fcc0*/  BRA `(.L_x_6055) ;  /* 0xfffffea000a87947 */ /* 0x000fea000383ffff */
.L_x_6063:
[----:B-1----:R1:W2:Y:S02]  /*1fcd0*/  SYNCS.PHASECHK.TRANS64.TRYWAIT P1, [R14+URZ+0x32430], R12 ;  /* 0x0324300c0e0075a7 */ /* 0x0022a4000802017f */
[----:B--2---:R-:W-:Y:S05]  /*1fce0*/  @!P1 NANOSLEEP.SYNCS 0x989680 ;  /* 0x009896800000995d */ /* 0x004fea0003900000 */
[----:B------:R-:W2:Y:S02]  /*1fcf0*/  @!P1 SYNCS.PHASECHK.TRANS64 P1, [R14+URZ+0x32430], R12 ;  /* 0x0324300c0e0095a7 */ /* 0x000ea4000802007f */
[----:B--2---:R-:W-:Y:S05]  /*1fd00*/  @!P1 BRA `(.L_x_6063) ;  /* 0xfffffffc00f09947 */ /* 0x004fea000383ffff */
[----:B------:R-:W-:Y:S05]  /*1fd10*/  BRA `(.L_x_6062) ;  /* 0xfffffed000207947 */ /* 0x000fea000383ffff */
.L_x_6067:
[----:B---3--:R3:W4:Y:S02]  /*1fd20*/  SYNCS.PHASECHK.TRANS64.TRYWAIT P1, [R14+URZ+0x32450], R12 ;  /* 0x0324500c0e0075a7 */ /* 0x008724000802017f */
[----:B----4-:R-:W-:Y:S05]  /*1fd30*/  @!P1 NANOSLEEP.SYNCS 0x989680 ;  /* 0x009896800000995d */ /* 0x010fea0003900000 */
[----:B------:R-:W4:Y:S02]  /*1fd40*/  @!P1 SYNCS.PHASECHK.TRANS64 P1, [R14+URZ+0x32450], R12 ;  /* 0x0324500c0e0095a7 */ /* 0x000f24000802007f */
[----:B----4-:R-:W-:Y:S05]  /*1fd50*/  @!P1 BRA `(.L_x_6067) ;  /* 0xfffffffc00f09947 */ /* 0x010fea000383ffff */
[----:B------:R-:W-:Y:S05]  /*1fd60*/  BRA `(.L_x_6066) ;  /* 0xfffffed000cc7947 */ /* 0x000fea000383ffff */
.L_x_6075:
[----:B-1----:R1:W2:Y:S02]  /*1fd70*/  SYNCS.PHASECHK.TRANS64.TRYWAIT P1, [R14+URZ+0x32430], R12 ;  /* 0x0324300c0e0075a7 */ /* 0x0022a4000802017f */
[----:B--2---:R-:W-:Y:S05]  /*1fd80*/  @!P1 NANOSLEEP.SYNCS 0x989680 ;  /* 0x009896800000995d */ /* 0x004fea0003900000 */
[----:B------:R-:W2:Y:S02]  /*1fd90*/  @!P1 SYNCS.PHASECHK.TRANS64 P1, [R14+URZ+0x32430], R12 ;  /* 0x0324300c0e0095a7 */ /* 0x000ea4000802007f */
[----:B--2---:R-:W-:Y:S05]  /*1fda0*/  @!P1 BRA `(.L_x_6075) ;  /* 0xfffffffc00f09947 */ /* 0x004fea000383ffff */
[----:B------:R-:W-:Y:S05]  /*1fdb0*/  BRA `(.L_x_6074) ;  /* 0xffffff0800287947 */ /* 0x000fea000383ffff */
.L_x_6079:
[----:B---3--:R3:W4:Y:S02]  /*1fdc0*/  SYNCS.PHASECHK.TRANS64.TRYWAIT P1, [R14+URZ+0x32450], R12 ;  /* 0x0324500c0e0075a7 */ /* 0x008724000802017f */
[----:B----4-:R-:W-:Y:S05]  /*1fdd0*/  @!P1 NANOSLEEP.SYNCS 0x989680 ;  /* 0x009896800000995d */ /* 0x010fea0003900000 */
[----:B------:R-:W4:Y:S02]  /*1fde0*/  @!P1 SYNCS.PHASECHK.TRANS64 P1, [R14+URZ+0x32450], R12 ;  /* 0x0324500c0e0095a7 */ /* 0x000f24000802007f */
[----:B----4-:R-:W-:Y:S05]  /*1fdf0*/  @!P1 BRA `(.L_x_6079) ;  /* 0xfffffffc00f09947 */ /* 0x010fea000383ffff */
[----:B------:R-:W-:Y:S05]  /*1fe00*/  BRA `(.L_x_6078) ;  /* 0xffffff0800d47947 */ /* 0x000fea000383ffff */
.L_x_6096:
[----:B------:R-:W-:Y:S01]  /*1fe10*/  IMAD.MOV.U32 R13, RZ, RZ, R4 ;  /* 0x000000ffff0d7224 */ /* 0x000fe200078e0004 */
[----:B------:R-:W-:Y:S01]  /*1fe20*/  MOV R11, 0x181f ;  /* 0x0000181f000b7802 */ /* 0x000fe20000000f00 */
[----:B------:R-:W-:Y:S02]  /*1fe30*/  IMAD.MOV.U32 R12, RZ, RZ, RZ ;  /* 0x000000ffff0c7224 */ /* 0x000fe400078e00ff */
[----:B------:R-:W-:-:S07]  /*1fe40*/  IMAD.MOV.U32 R15, RZ, RZ, -0x1 ;  /* 0xffffffffff0f7424 */ /* 0x000fce00078e00ff */
[----:B-12---:R-:W-:Y:S05]  /*1fe50*/  WARPSYNC.COLLECTIVE R15, `(.L_x_6289) ;  /* 0x000000000f087348 */ /* 0x006fea0003c00000 */
[----:B------:R0:W3:Y:S02]  /*1fe60*/  SHFL.IDX P6, R14, R13, R12, R11 ;  /* 0x0000000c0d0e7389 */ /* 0x0000e400000c000b */
[----:B0123--:R-:W-:Y:S01]  /*1fe70*/  ENDCOLLECTIVE ;  /* 0x000000000000791b */ /* 0x00ffe20003800000 */
.L_x_6289:
[----:B------:R-:W-:Y:S02]  /*1fe80*/  IMAD.MOV.U32 R13, RZ, RZ, R3 ;  /* 0x000000ffff0d7224 */ /* 0x000fe400078e0003 */
[----:B------:R-:W-:-:S07]  /*1fe90*/  IMAD.MOV.U32 R0, RZ, RZ, R14 ;  /* 0x000000ffff007224 */ /* 0x000fce00078e000e */
[----:B------:R-:W-:Y:S05]  /*1fea0*/  WARPSYNC.COLLECTIVE R15, `(.L_x_6290) ;  /* 0x000000000f087348 */ /* 0x000fea0003c00000 */
[----:B------:R0:W1:Y:S02]  /*1feb0*/  SHFL.IDX P6, R14, R13, R12, R11 ;  /* 0x0000000c0d0e7389 */ /* 0x00006400000c000b */
[----:B01----:R-:W-:Y:S01]  /*1fec0*/  ENDCOLLECTIVE ;  /* 0x000000000000791b */ /* 0x003fe20003800000 */
.L_x_6290:
[----:B------:R-:W-:Y:S05]  /*1fed0*/  BRA `(.L_x_6291) ;  /* 0xffffff6800d47947 */ /* 0x000fea000383ffff */
.L_x_6099:
[----:B------:R-:W-:Y:S01]  /*1fee0*/  BSSY B1, `(.L_x_6292) ;  /* 0x0000008000017945 */ /* 0x000fe20003800000 */
[----:B---3--:R-:W-:Y:S02]  /*1fef0*/  IMAD.MOV.U32 R13, RZ, RZ, R4 ;  /* 0x000000ffff0d7224 */ /* 0x008fe400078e0004 */
[----:B------:R-:W-:Y:S02]  /*1ff00*/  IMAD.MOV.U32 R12, RZ, RZ, 0x1 ;  /* 0x00000001ff0c7424 */ /* 0x000fe400078e00ff */
[----:B------:R-:W-:Y:S02]  /*1ff10*/  IMAD.MOV.U32 R11, RZ, RZ, 0x181f ;  /* 0x0000181fff0b7424 */ /* 0x000fe400078e00ff */
[----:B------:R-:W-:-:S07]  /*1ff20*/  IMAD.MOV.U32 R15, RZ, RZ, -0x1 ;  /* 0xffffffffff0f7424 */ /* 0x000fce00078e00ff */
[----:B012-4-:R-:W-:Y:S05]  /*1ff30*/  WARPSYNC.COLLECTIVE R15, `(.L_x_6293) ;  /* 0x000000000f087348 */ /* 0x017fea0003c00000 */
[----:B----4-:R3:W4:Y:S02]  /*1ff40*/  SHFL.IDX P6, R14, R13, R12, R11 ;  /* 0x0000000c0d0e7389 */ /* 0x01072400000c000b */
[----:B01234-:R-:W-:Y:S01]  /*1ff50*/  ENDCOLLECTIVE ;  /* 0x000000000000791b */ /* 0x01ffe20003800000 */
.L_x_6293:
[----:B------:R-:W-:Y:S05]  /*1ff60*/  BSYNC B1 ;  /* 0x0000000000017941 */ /* 0x000fea0003800000 */
.L_x_6292:
        /* <DEDUP_REMOVED lines=8> */
.L_x_6294:
[----:B------:R-:W-:Y:S05]  /*1fff0*/  BRA `(.L_x_6295) ;  /* 0xffffff6800f87947 */ /* 0x000fea000383ffff */
.L_x_6102:
        /* <DEDUP_REMOVED lines=8> */
.L_x_6297:
[----:B------:R-:W-:Y:S05]  /*20080*/  BSYNC B1 ;  /* 0x0000000000017941 */ /* 0x000fea0003800000 */
.L_x_6296:
[----:B------:R-:W-:Y:S01]  /*20090*/  IMAD.MOV.U32 R13, RZ, RZ, R3 ;  /* 0x000000ffff0d7224 */ /* 0x000fe200078e0003 */
[----:B------:R-:W-:Y:S01]  /*200a0*/  MOV R0, R14 ;  /* 0x0000000e00007202 */ /* 0x000fe20000000f00 */
[----:B------:R-:W-:Y:S02]  /*200b0*/  IMAD.MOV.U32 R12, RZ, RZ, 0x2 ;  /* 0x00000002ff0c7424 */ /* 0x000fe400078e00ff */
[----:B------:R-:W-:Y:S02]  /*200c0*/  IMAD.MOV.U32 R11, RZ, RZ, 0x181f ;  /* 0x0000181fff0b7424 */ /* 0x000fe400078e00ff */
[----:B------:R-:W-:-:S07]  /*200d0*/  IMAD.MOV.U32 R15, RZ, RZ, -0x1 ;  /* 0xffffffffff0f7424 */ /* 0x000fce00078e00ff */
[----:B------:R-:W-:Y:S05]  /*200e0*/  WARPSYNC.COLLECTIVE R15, `(.L_x_6298) ;  /* 0x000000000f087348 */ /* 0x000fea0003c00000 */
[----:B------:R0:W1:Y:S02]  /*200f0*/  SHFL.IDX P6, R14, R13, R12, R11 ;  /* 0x0000000c0d0e7389 */ /* 0x00006400000c000b */
[----:B01----:R-:W-:Y:S01]  /*20100*/  ENDCOLLECTIVE ;  /* 0x000000000000791b */ /* 0x003fe20003800000 */
.L_x_6298:
[----:B------:R-:W-:Y:S05]  /*20110*/  BRA `(.L_x_6299) ;  /* 0xffffff6c00187947 */ /* 0x000fea000383ffff */
.L_x_6105:
        /* <DEDUP_REMOVED lines=8> */
.L_x_6301:
[----:B------:R-:W-:Y:S05]  /*201a0*/  BSYNC B1 ;  /* 0x0000000000017941 */ /* 0x000fea0003800000 */
.L_x_6300:
        /* <DEDUP_REMOVED lines=8> */
.L_x_6302:
[----:B------:R-:W-:Y:S05]  /*20230*/  BRA `(.L_x_6303) ;  /* 0xffffff6c00387947 */ /* 0x000fea000383ffff */
.L_x_6122:
[----:B-1----:R-:W0:Y:S01]  /*20240*/  S2R R10, SR_TID.X ;  /* 0x00000000000a7919 */ /* 0x002e220000002100 */
[----:B------:R-:W-:Y:S01]  /*20250*/  BSSY B1, `(.L_x_6304) ;  /* 0x000000a000017945 */ /* 0x000fe20003800000 */
[----:B------:R-:W-:Y:S01]  /*20260*/  IMAD.MOV.U32 R12, RZ, RZ, RZ ;  /* 0x000000ffff0c7224 */ /* 0x000fe200078e00ff */
[----:B------:R-:W-:Y:S01]  /*20270*/  MOV R15, 0xffffffff ;  /* 0xffffffff000f7802 */ /* 0x000fe20000000f00 */
[----:B------:R-:W-:Y:S01]  /*20280*/  IMAD.MOV.U32 R11, RZ, RZ, 0x1f ;  /* 0x0000001fff0b7424 */ /* 0x000fe200078e00ff */
[----:B0-----:R-:W-:-:S04]  /*20290*/  SHF.R.U32.HI R10, RZ, 0x5, R10 ;  /* 0x00000005ff0a7819 */ /* 0x001fc8000001160a */
[----:B------:R-:W-:-:S05]  /*202a0*/  LOP3.LUT R10, R10, 0x3, RZ, 0xc0, !PT ;  /* 0x000000030a0a7812 */ /* 0x000fca00078ec0ff */
[----:B------:R-:W-:-:S07]  /*202b0*/  IMAD.MOV.U32 R13, RZ, RZ, R10 ;  /* 0x000000ffff0d7224 */ /* 0x000fce00078e000a */
[----:B------:R-:W-:Y:S05]  /*202c0*/  WARPSYNC.COLLECTIVE R15, `(.L_x_6305) ;  /* 0x000000000f087348 */ /* 0x000fea0003c00000 */
[----:B------:R0:W1:Y:S02]  /*202d0*/  SHFL.IDX P6, R14, R13, R12, R11 ;  /* 0x0000000c0d0e7389 */ /* 0x00006400000c000b */
[----:B01----:R-:W-:Y:S01]  /*202e0*/  ENDCOLLECTIVE ;  /* 0x000000000000791b */ /* 0x003fe20003800000 */
.L_x_6305:
[----:B------:R-:W-:Y:S05]  /*202f0*/  BSYNC B1 ;  /* 0x0000000000017941 */ /* 0x000fea0003800000 */
.L_x_6304:
[----:B------:R-:W-:Y:S05]  /*20300*/  BRA `(.L_x_6306) ;  /* 0xffffff8000987947 */ /* 0x000fea000383ffff */
.L_x_6124:
[----:B------:R-:W-:Y:S01]  /*20310*/  BSSY B1, `(.L_x_6307) ;  /* 0x0000006000017945 */ /* 0x000fe20003800000 */
[----:B------:R-:W-:-:S07]  /*20320*/  IMAD.MOV.U32 R15, RZ, RZ, -0x1 ;  /* 0xffffffffff0f7424 */ /* 0x000fce00078e00ff */
[----:B01----:R-:W-:Y:S05]  /*20330*/  WARPSYNC.COLLECTIVE R15, `(.L_x_6308) ;  /* 0x000000000f0c7348 */ /* 0x003fea0003c00000 */
[----:B------:R-:W-:Y:S02]  /*20340*/  ELECT P6, UR62, PT ;  /* 0x00000000003e782f */ /* 0x000fe400038c0000 */
[----:B------:R-:W-:Y:S01]  /*20350*/  MOV R14, UR62 ;  /* 0x0000003e000e7c02 */ /* 0x000fe20008000f00 */
[----:B01----:R-:W-:Y:S10]  /*20360*/  ENDCOLLECTIVE ;  /* 0x000000000000791b */ /* 0x003ff40003800000 */
.L_x_6308:
[----:B------:R-:W-:Y:S05]  /*20370*/  BSYNC B1 ;  /* 0x0000000000017941 */ /* 0x000fea0003800000 */
.L_x_6307:
[----:B------:R-:W-:Y:S05]  /*20380*/  BRA `(.L_x_6123) ;  /* 0xffffff8000907947 */ /* 0x000fea000383ffff */
.L_x_6126:
[----:B0-----:R0:W2:Y:S02]  /*20390*/  SYNCS.PHASECHK.TRANS64.TRYWAIT P0, [R22+URZ+0x32420], R3 ;  /* 0x03242003160075a7 */ /* 0x0010a4000800017f */
[----:B--2---:R-:W-:Y:S05]  /*203a0*/  @!P0 NANOSLEEP.SYNCS 0x989680 ;  /* 0x009896800000895d */ /* 0x004fea0003900000 */
[----:B------:R-:W2:Y:S02]  /*203b0*/  @!P0 SYNCS.PHASECHK.TRANS64 P0, [R22+URZ+0x32420], R3 ;  /* 0x03242003160085a7 */ /* 0x000ea4000800007f */
[----:B--2---:R-:W-:Y:S05]  /*203c0*/  @!P0 BRA `(.L_x_6126) ;  /* 0xfffffffc00f08947 */ /* 0x004fea000383ffff */
[----:B------:R-:W-:Y:S05]  /*203d0*/  BRA `(.L_x_6309) ;  /* 0xffffff8000a07947 */ /* 0x000fea000383ffff */
.L_x_6130:
[----:B0-----:R0:W2:Y:S02]  /*203e0*/  SYNCS.PHASECHK.TRANS64.TRYWAIT P0, [R3+URZ+0x324a0], R8 ;  /* 0x0324a008030075a7 */ /* 0x0010a4000800017f */
[----:B--2---:R-:W-:Y:S05]  /*203f0*/  @!P0 NANOSLEEP.SYNCS 0x989680 ;  /* 0x009896800000895d */ /* 0x004fea0003900000 */
[----:B------:R-:W2:Y:S02]  /*20400*/  @!P0 SYNCS.PHASECHK.TRANS64 P0, [R3+URZ+0x324a0], R8 ;  /* 0x0324a008030085a7 */ /* 0x000ea4000800007f */
[----:B--2---:R-:W-:Y:S05]  /*20410*/  @!P0 BRA `(.L_x_6130) ;  /* 0xfffffffc00f08947 */ /* 0x004fea000383ffff */
[----:B------:R-:W-:Y:S05]  /*20420*/  BRA `(.L_x_6310) ;  /* 0xffffff8000b87947 */ /* 0x000fea000383ffff */
.L_x_6135:
[----:B-1----:R1:W2:Y:S02]  /*20430*/  SYNCS.PHASECHK.TRANS64.TRYWAIT P0, [R3+URZ+0x324c0], R8 ;  /* 0x0324c008030075a7 */ /* 0x0022a4000800017f */
[----:B--2---:R-:W-:Y:S05]  /*20440*/  @!P0 NANOSLEEP.SYNCS 0x989680 ;  /* 0x009896800000895d */ /* 0x004fea0003900000 */
[----:B------:R-:W2:Y:S02]  /*20450*/  @!P0 SYNCS.PHASECHK.TRANS64 P0, [R3+URZ+0x324c0], R8 ;  /* 0x0324c008030085a7 */ /* 0x000ea4000800007f */
[----:B--2---:R-:W-:Y:S05]  /*20460*/  @!P0 BRA `(.L_x_6135) ;  /* 0xfffffffc00f08947 */ /* 0x004fea000383ffff */
[----:B------:R-:W-:Y:S05]  /*20470*/  BRA `(.L_x_6311) ;  /* 0xffffff8400347947 */ /* 0x000fea000383ffff */
.L_x_6145:
[----:B0-----:R0:W2:Y:S02]  /*20480*/  SYNCS.PHASECHK.TRANS64.TRYWAIT P1, [R8+URZ+0x324a0], R2 ;  /* 0x0324a002080075a7 */ /* 0x0010a4000802017f */
[----:B--2---:R-:W-:Y:S05]  /*20490*/  @!P1 NANOSLEEP.SYNCS 0x989680 ;  /* 0x009896800000995d */ /* 0x004fea0003900000 */
[----:B------:R-:W2:Y:S02]  /*204a0*/  @!P1 SYNCS.PHASECHK.TRANS64 P1, [R8+URZ+0x324a0], R2 ;  /* 0x0324a002080095a7 */ /* 0x000ea4000802007f */
[----:B--2---:R-:W-:Y:S05]  /*204b0*/  @!P1 BRA `(.L_x_6145) ;  /* 0xfffffffc00f09947 */ /* 0x004fea000383ffff */
[----:B------:R-:W-:Y:S05]  /*204c0*/  BRA `(.L_x_6312) ;  /* 0xffffff8800a87947 */ /* 0x000fea000383ffff */
.L_x_6150:
[----:B-1----:R1:W2:Y:S02]  /*204d0*/  SYNCS.PHASECHK.TRANS64.TRYWAIT P1, [R8+URZ+0x324c0], R2 ;  /* 0x0324c002080075a7 */ /* 0x0022a4000802017f */
[----:B--2---:R-:W-:Y:S05]  /*204e0*/  @!P1 NANOSLEEP.SYNCS 0x989680 ;  /* 0x009896800000995d */ /* 0x004fea0003900000 */
[----:B------:R-:W2:Y:S02]  /*204f0*/  @!P1 SYNCS.PHASECHK.TRANS64 P1, [R8+URZ+0x324c0], R2 ;  /* 0x0324c002080095a7 */ /* 0x000ea4000802007f */
[----:B--2---:R-:W-:Y:S05]  /*20500*/  @!P1 BRA `(.L_x_6150) ;  /* 0xfffffffc00f09947 */ /* 0x004fea000383ffff */
[----:B------:R-:W-:Y:S05]  /*20510*/  BRA `(.L_x_6313) ;  /* 0xffffff8c00207947 */ /* 0x000fea000383ffff */
.L_x_6166:
[----:B------:R-:W1:Y:S01]  /*20520*/  S2R R11, SR_TID.X ;  /* 0x00000000000b7919 */ /* 0x000e620000002100 */
[----:B------:R-:W-:Y:S01]  /*20530*/  BSSY B0, `(.L_x_6314) ;  /* 0x000000a000007945 */ /* 0x000fe20003800000 */
[----:B------:R-:W-:Y:S02]  /*20540*/  IMAD.MOV.U32 R12, RZ, RZ, RZ ;  /* 0x000000ffff0c7224 */ /* 0x000fe400078e00ff */
[----:B------:R-:W-:Y:S01]  /*20550*/  IMAD.MOV.U32 R15, RZ, RZ, -0x1 ;  /* 0xffffffffff0f7424 */ /* 0x000fe200078e00ff */
[----:B-1----:R-:W-:-:S04]  /*20560*/  SHF.R.U32.HI R11, RZ, 0x5, R11 ;  /* 0x00000005ff0b7819 */ /* 0x002fc8000001160b */
[----:B------:R-:W-:-:S05]  /*20570*/  LOP3.LUT R11, R11, 0x3, RZ, 0xc0, !PT ;  /* 0x000000030b0b7812 */ /* 0x000fca00078ec0ff */
[----:B------:R-:W-:Y:S02]  /*20580*/  IMAD.MOV.U32 R13, RZ, RZ, R11 ;  /* 0x000000ffff0d7224 */ /* 0x000fe400078e000b */
[----:B------:R-:W-:-:S07]  /*20590*/  IMAD.MOV.U32 R11, RZ, RZ, 0x1f ;  /* 0x0000001fff0b7424 */ /* 0x000fce00078e00ff */
[----:B0----5:R-:W-:Y:S05]  /*205a0*/  WARPSYNC.COLLECTIVE R15, `(.L_x_6315) ;  /* 0x000000000f087348 */ /* 0x021fea0003c00000 */
[----:B------:R1:W2:Y:S02]  /*205b0*/  SHFL.IDX P6, R14, R13, R12, R11 ;  /* 0x0000000c0d0e7389 */ /* 0x0002a400000c000b */
[----:B012--5:R-:W-:Y:S01]  /*205c0*/  ENDCOLLECTIVE ;  /* 0x000000000000791b */ /* 0x027fe20003800000 */
.L_x_6315:
[----:B------:R-:W-:Y:S05]  /*205d0*/  BSYNC B0 ;  /* 0x0000000000007941 */ /* 0x000fea0003800000 */
.L_x_6314:
[----:B------:R-:W-:Y:S05]  /*205e0*/  BRA `(.L_x_6316) ;  /* 0xffffff9800d47947 */ /* 0x000fea000383ffff */
.L_x_6169:
[----:B--2---:R2:W3:Y:S02]  /*205f0*/  SYNCS.PHASECHK.TRANS64.TRYWAIT P0, [R29+URZ+0x32440], R0 ;  /* 0x032440001d0075a7 */ /* 0x0044e4000800017f */
[----:B---3--:R-:W-:Y:S05]  /*20600*/  @!P0 NANOSLEEP.SYNCS 0x989680 ;  /* 0x009896800000895d */ /* 0x008fea0003900000 */
[----:B------:R-:W3:Y:S02]  /*20610*/  @!P0 SYNCS.PHASECHK.TRANS64 P0, [R29+URZ+0x32440], R0 ;  /* 0x032440001d0085a7 */ /* 0x000ee4000800007f */
[----:B---3--:R-:W-:Y:S05]  /*20620*/  @!P0 BRA `(.L_x_6169) ;  /* 0xfffffffc00f08947 */ /* 0x008fea000383ffff */
[----:B------:R-:W-:Y:S05]  /*20630*/  BRA `(.L_x_6317) ;  /* 0xffffff9800ec7947 */ /* 0x000fea000383ffff */
.L_x_6170:
        /* <DEDUP_REMOVED lines=8> */
.L_x_6319:
[----:B------:R-:W-:Y:S05]  /*206c0*/  BSYNC B0 ;  /* 0x0000000000007941 */ /* 0x000fea0003800000 */
.L_x_6318:
[----:B------:R-:W-:Y:S01]  /*206d0*/  IMAD.MOV.U32 R13, RZ, RZ, R0 ;  /* 0x000000ffff0d7224 */ /* 0x000fe200078e0000 */
[----:B------:R-:W-:Y:S01]  /*206e0*/  @P0 LEA R6, R5, R22, 0x1 ;  /* 0x0000001605060211 */ /* 0x000fe200078e08ff */
[----:B------:R-:W-:Y:S02]  /*206f0*/  IMAD.MOV.U32 R12, RZ, RZ, RZ ;  /* 0x000000ffff0c7224 */ /* 0x000fe400078e00ff */
[----:B------:R-:W-:Y:S02]  /*20700*/  IMAD.MOV.U32 R11, RZ, RZ, 0x181f ;  /* 0x0000181fff0b7424 */ /* 0x000fe400078e00ff */
[----:B------:R-:W-:Y:S02]  /*20710*/  IMAD.MOV.U32 R15, RZ, RZ, -0x1 ;  /* 0xffffffffff0f7424 */ /* 0x000fe400078e00ff */
[----:B------:R-:W-:-:S07]  /*20720*/  IMAD.MOV.U32 R2, RZ, RZ, R14 ;  /* 0x000000ffff027224 */ /* 0x000fce00078e000e */
[----:B------:R-:W-:Y:S05]  /*20730*/  WARPSYNC.COLLECTIVE R15, `(.L_x_6320) ;  /* 0x000000000f087348 */ /* 0x000fea0003c00000 */
[----:B------:R0:W1:Y:S02]  /*20740*/  SHFL.IDX P6, R14, R13, R12, R11 ;  /* 0x0000000c0d0e7389 */ /* 0x00006400000c000b */
[----:B01----:R-:W-:Y:S01]  /*20750*/  ENDCOLLECTIVE ;  /* 0x000000000000791b */ /* 0x003fe20003800000 */
.L_x_6320:
[----:B------:R-:W-:Y:S02]  /*20760*/  IMAD.MOV.U32 R13, RZ, RZ, R4 ;  /* 0x000000ffff0d7224 */ /* 0x000fe400078e0004 */
[----:B------:R-:W-:Y:S02]  /*20770*/  IMAD.MOV.U32 R12, RZ, RZ, 0x1 ;  /* 0x00000001ff0c7424 */ /* 0x000fe400078e00ff */
[----:B------:R-:W-:-:S07]  /*20780*/  IMAD.MOV.U32 R3, RZ, RZ, R14 ;  /* 0x000000ffff037224 */ /* 0x000fce00078e000e */
[----:B------:R-:W-:Y:S05]  /*20790*/  WARPSYNC.COLLECTIVE R15, `(.L_x_6321) ;  /* 0x000000000f087348 */ /* 0x000fea0003c00000 */
[----:B------:R0:W1:Y:S02]  /*207a0*/  SHFL.IDX P6, R14, R13, R12, R11 ;  /* 0x0000000c0d0e7389 */ /* 0x00006400000c000b */
[----:B01----:R-:W-:Y:S01]  /*207b0*/  ENDCOLLECTIVE ;  /* 0x000000000000791b */ /* 0x003fe20003800000 */
.L_x_6321:
        /* <DEDUP_REMOVED lines=15> */
.L_x_6322:
[----:B------:R-:W-:Y:S02]  /*208b0*/  @P0 IMAD R6, R5, 0x2, R22 ;  /* 0x0000000205060824 */ /* 0x000fe400078e0216 */
[----:B------:R-:W-:Y:S02]  /*208c0*/  IMAD.MOV.U32 R13, RZ, RZ, R4 ;  /* 0x000000ffff0d7224 */ /* 0x000fe400078e0004 */
[----:B------:R-:W-:Y:S02]  /*208d0*/  IMAD.MOV.U32 R12, RZ, RZ, 0x2 ;  /* 0x00000002ff0c7424 */ /* 0x000fe400078e00ff */
[----:B------:R-:W-:-:S07]  /*208e0*/  IMAD.MOV.U32 R3, RZ, RZ, R14 ;  /* 0x000000ffff037224 */ /* 0x000fce00078e000e */
[----:B------:R-:W-:Y:S05]  /*208f0*/  WARPSYNC.COLLECTIVE R15, `(.L_x_6323) ;  /* 0x000000000f087348 */ /* 0x000fea0003c00000 */
[----:B------:R0:W1:Y:S02]  /*20900*/  SHFL.IDX P6, R14, R13, R12, R11 ;  /* 0x0000000c0d0e7389 */ /* 0x00006400000c000b */
[----:B01----:R-:W-:Y:S01]  /*20910*/  ENDCOLLECTIVE ;  /* 0x000000000000791b */ /* 0x003fe20003800000 */
.L_x_6323:
        /* <DEDUP_REMOVED lines=15> */
.L_x_6324:
[----:B------:R-:W-:Y:S02]  /*20a10*/  @P0 IMAD R6, R5, 0x2, R22 ;  /* 0x0000000205060824 */ /* 0x000fe400078e0216 */
[----:B------:R-:W-:Y:S02]  /*20a20*/  IMAD.MOV.U32 R13, RZ, RZ, R4 ;  /* 0x000000ffff0d7224 */ /* 0x000fe400078e0004 */
[----:B------:R-:W-:Y:S02]  /*20a30*/  IMAD.MOV.U32 R12, RZ, RZ, 0x3 ;  /* 0x00000003ff0c7424 */ /* 0x000fe400078e00ff */
[----:B------:R-:W-:-:S07]  /*20a40*/  IMAD.MOV.U32 R3, RZ, RZ, R14 ;  /* 0x000000ffff037224 */ /* 0x000fce00078e000e */
[----:B------:R-:W-:Y:S05]  /*20a50*/  WARPSYNC.COLLECTIVE R15, `(.L_x_6325) ;  /* 0x000000000f087348 */ /* 0x000fea0003c00000 */
[----:B------:R0:W1:Y:S02]  /*20a60*/  SHFL.IDX P6, R14, R13, R12, R11 ;  /* 0x0000000c0d0e7389 */ /* 0x00006400000c000b */
[----:B01----:R-:W-:Y:S01]  /*20a70*/  ENDCOLLECTIVE ;  /* 0x000000000000791b */ /* 0x003fe20003800000 */
.L_x_6325:
        /* <DEDUP_REMOVED lines=15> */
.L_x_6326:
[----:B------:R-:W-:Y:S02]  /*20b70*/  @P0 IMAD R6, R5, 0x2, R22 ;  /* 0x0000000205060824 */ /* 0x000fe400078e0216 */
[----:B------:R-:W-:Y:S02]  /*20b80*/  IMAD.MOV.U32 R13, RZ, RZ, R4 ;  /* 0x000000ffff0d7224 */ /* 0x000fe400078e0004 */
[----:B------:R-:W-:Y:S02]  /*20b90*/  IMAD.MOV.U32 R12, RZ, RZ, 0x4 ;  /* 0x00000004ff0c7424 */ /* 0x000fe400078e00ff */
[----:B------:R-:W-:-:S07]  /*20ba0*/  IMAD.MOV.U32 R3, RZ, RZ, R14 ;  /* 0x000000ffff037224 */ /* 0x000fce00078e000e */
[----:B------:R-:W-:Y:S05]  /*20bb0*/  WARPSYNC.COLLECTIVE R15, `(.L_x_6327) ;  /* 0x000000000f087348 */ /* 0x000fea0003c00000 */
[----:B------:R0:W1:Y:S02]  /*20bc0*/  SHFL.IDX P6, R14, R13, R12, R11 ;  /* 0x0000000c0d0e7389 */ /* 0x00006400000c000b */
[----:B01----:R-:W-:Y:S01]  /*20bd0*/  ENDCOLLECTIVE ;  /* 0x000000000000791b */ /* 0x003fe20003800000 */
.L_x_6327:
        /* <DEDUP_REMOVED lines=15> */
.L_x_6328:
[----:B------:R-:W-:Y:S02]  /*20cd0*/  @P0 IMAD R6, R5, 0x2, R22 ;  /* 0x0000000205060824 */ /* 0x000fe400078e0216 */
[----:B------:R-:W-:Y:S02]  /*20ce0*/  IMAD.MOV.U32 R13, RZ, RZ, R4 ;  /* 0x000000ffff0d7224 */ /* 0x000fe400078e0004 */
[----:B------:R-:W-:Y:S02]  /*20cf0*/  IMAD.MOV.U32 R12, RZ, RZ, 0x5 ;  /* 0x00000005ff0c7424 */ /* 0x000fe400078e00ff */
[----:B------:R-:W-:-:S07]  /*20d00*/  IMAD.MOV.U32 R3, RZ, RZ, R14 ;  /* 0x000000ffff037224 */ /* 0x000fce00078e000e */
[----:B------:R-:W-:Y:S05]  /*20d10*/  WARPSYNC.COLLECTIVE R15, `(.L_x_6329) ;  /* 0x000000000f087348 */ /* 0x000fea0003c00000 */
[----:B------:R0:W1:Y:S02]  /*20d20*/  SHFL.IDX P6, R14, R13, R12, R11 ;  /* 0x0000000c0d0e7389 */ /* 0x00006400000c000b */
[----:B01----:R-:W-:Y:S01]  /*20d30*/  ENDCOLLECTIVE ;  /* 0x000000000000791b */ /* 0x003fe20003800000 */
.L_x_6329:
        /* <DEDUP_REMOVED lines=10> */
.L_x_6330:
[----:B------:R-:W-:Y:S01]  /*20de0*/  @!PT LDS RZ, [RZ] ;  /* 0x00000000fffff984 */ /* 0x000fe20000000800 */
[----:B------:R-:W-:Y:S01]  /*20df0*/  @!PT LDS RZ, [RZ] ;  /* 0x00000000fffff984 */ /* 0x000fe20000000800 */
[----:B------:R-:W-:Y:S01]  /*20e00*/  @!PT LDS RZ, [RZ] ;  /* 0x00000000fffff984 */ /* 0x000fe20000000800 */
[----:B------:R1:W-:Y:S01]  /*20e10*/  @P0 LDGSTS.E.BYPASS.LTC128B.128 [R6+0x1e400], desc[UR40][R2.64], !P2 ;  /* 0x1e40000002060fae */ /* 0x0003e2000d101d68 */
[----:B------:R-:W-:Y:S01]  /*20e20*/  IMAD.MOV.U32 R0, RZ, RZ, R14 ;  /* 0x000000ffff007224 */ /* 0x000fe200078e000e */
[----:B------:R-:W-:Y:S06]  /*20e30*/  BRA `(.L_x_6331) ;  /* 0xffffff9800607947 */ /* 0x000fec000383ffff */
.L_x_6175:
[----:B------:R-:W-:Y:S01]  /*20e40*/  MOV R13, R3 ;  /* 0x00000003000d7202 */ /* 0x000fe20000000f00 */
        /* <DEDUP_REMOVED lines=8> */
.L_x_6332:
[C---:B------:R-:W-:Y:S01]  /*20ed0*/  VIADD R10, R17.reuse, 0x10 ;  /* 0x00000010110a7836 */ /* 0x040fe20000000000 */
[C---:B------:R-:W-:Y:S01]  /*20ee0*/  ISETP.GE.AND P0, PT, R17.reuse, R2, PT ;  /* 0x000000021100720c */ /* 0x040fe20003f06270 */
[C---:B------:R-:W-:Y:S02]  /*20ef0*/  VIADD R6, R17.reuse, 0x20 ;  /* 0x0000002011067836 */ /* 0x040fe40000000000 */
[----:B------:R-:W-:Y:S01]  /*20f00*/  VIADD R8, R17, 0x40 ;  /* 0x0000004011087836 */ /* 0x000fe20000000000 */
[----:B------:R0:W-:Y:S04]  /*20f10*/  STL [R1+0x18], R10 ;  /* 0x0000180a01007387 */ /* 0x0001e80000100800 */
[----:B------:R0:W-:Y:S01]  /*20f20*/  STL [R1+0x20], R6 ;  /* 0x0000200601007387 */ /* 0x0001e20000100800 */
[----:B------:R-:W-:-:S02]  /*20f30*/  IMAD.MOV.U32 R13, RZ, RZ, R0 ;  /* 0x000000ffff0d7224 */ /* 0x000fc400078e0000 */
[----:B------:R-:W-:-:S07]  /*20f40*/  IMAD.MOV.U32 R4, RZ, RZ, R14 ;  /* 0x000000ffff047224 */ /* 0x000fce00078e000e */
[----:B0-----:R-:W-:Y:S05]  /*20f50*/  WARPSYNC.COLLECTIVE R15, `(.L_x_6333) ;  /* 0x000000000f087348 */ /* 0x001fea0003c00000 */
[----:B------:R1:W2:Y:S02]  /*20f60*/  SHFL.IDX P6, R14, R13, R12, R11 ;  /* 0x0000000c0d0e7389 */ /* 0x0002a400000c000b */
[----:B012---:R-:W-:Y:S01]  /*20f70*/  ENDCOLLECTIVE ;  /* 0x000000000000791b */ /* 0x007fe20003800000 */
.L_x_6333:
[----:B------:R-:W-:Y:S02]  /*20f80*/  IMAD.MOV.U32 R13, RZ, RZ, R3 ;  /* 0x000000ffff0d7224 */ /* 0x000fe400078e0003 */
[----:B------:R-:W-:Y:S02]  /*20f90*/  IMAD.MOV.U32 R12, RZ, RZ, 0x1 ;  /* 0x00000001ff0c7424 */ /* 0x000fe400078e00ff */
[----:B------:R-:W-:-:S07]  /*20fa0*/  IMAD.MOV.U32 R5, RZ, RZ, R14 ;  /* 0x000000ffff057224 */ /* 0x000fce00078e000e */
[----:B------:R-:W-:Y:S05]  /*20fb0*/  WARPSYNC.COLLECTIVE R15, `(.L_x_6334) ;  /* 0x000000000f087348 */ /* 0x000fea0003c00000 */
[----:B------:R0:W1:Y:S02]  /*20fc0*/  SHFL.IDX P6, R14, R13, R12, R11 ;  /* 0x0000000c0d0e7389 */ /* 0x00006400000c000b */
[----:B01----:R-:W-:Y:S01]  /*20fd0*/  ENDCOLLECTIVE ;  /* 0x000000000000791b */ /* 0x003fe20003800000 */
.L_x_6334:
        /* <DEDUP_REMOVED lines=15> */
.L_x_6335:
[----:B------:R-:W-:Y:S01]  /*210d0*/  IMAD.MOV.U32 R13, RZ, RZ, R3 ;  /* 0x000000ffff0d7224 */ /* 0x000fe200078e0003 */
[----:B------:R-:W-:Y:S01]  /*210e0*/  MOV R12, 0x2 ;  /* 0x00000002000c7802 */ /* 0x000fe20000000f00 */
[----:B------:R-:W-:-:S07]  /*210f0*/  IMAD.MOV.U32 R5, RZ, RZ, R14 ;  /* 0x000000ffff057224 */ /* 0x000fce00078e000e */
[----:B------:R-:W-:Y:S05]  /*21100*/  WARPSYNC.COLLECTIVE R15, `(.L_x_6336) ;  /* 0x000000000f087348 */ /* 0x000fea0003c00000 */
[----:B------:R0:W1:Y:S02]  /*21110*/  SHFL.IDX P6, R14, R13, R12, R11 ;  /* 0x0000000c0d0e7389 */ /* 0x00006400000c000b */
[----:B01----:R-:W-:Y:S01]  /*21120*/  ENDCOLLECTIVE ;  /* 0x000000000000791b */ /* 0x003fe20003800000 */
.L_x_6336:
        /* <DEDUP_REMOVED lines=11> */
[----:B------:R-:W-:-:S05]  /*211e0*/  VIADD R6, R17, 0x30 ;  /* 0x0000003011067836 */ /* 0x000fca0000000000 */
[----:B------:R1:W-:Y:S04]  /*211f0*/  STL [R1+0x24], R6 ;  /* 0x0000240601007387 */ /* 0x0003e80000100800 */
[----:B------:R1:W-:Y:S01]  /*21200*/  STL [R1+0x28], R8 ;  /* 0x0000280801007387 */ /* 0x0003e20000100800 */
[----:B0-----:R-:W-:-:S07]  /*21210*/  IMAD.MOV.U32 R4, RZ, RZ, R14 ;  /* 0x000000ffff047224 */ /* 0x001fce00078e000e */
[----:B-1----:R-:W-:Y:S05]  /*21220*/  WARPSYNC.COLLECTIVE R15, `(.L_x_6337) ;  /* 0x000000000f087348 */ /* 0x002fea0003c00000 */
[----:B------:R0:W2:Y:S02]  /*21230*/  SHFL.IDX P6, R14, R13, R12, R11 ;  /* 0x0000000c0d0e7389 */ /* 0x0000a400000c000b */
[----:B012---:R-:W-:Y:S01]  /*21240*/  ENDCOLLECTIVE ;  /* 0x000000000000791b */ /* 0x007fe20003800000 */
.L_x_6337:
[----:B------:R-:W-:Y:S02]  /*21250*/  IMAD.MOV.U32 R13, RZ, RZ, R3 ;  /* 0x000000ffff0d7224 */ /* 0x000fe400078e0003 */
[----:B------:R-:W-:Y:S02]  /*21260*/  IMAD.MOV.U32 R12, RZ, RZ, 0x3 ;  /* 0x00000003ff0c7424 */ /* 0x000fe400078e00ff */
[----:B------:R-:W-:-:S07]  /*21270*/  IMAD.MOV.U32 R5, RZ, RZ, R14 ;  /* 0x000000ffff057224 */ /* 0x000fce00078e000e */
[----:B------:R-:W-:Y:S05]  /*21280*/  WARPSYNC.COLLECTIVE R15, `(.L_x_6338) ;  /* 0x000000000f087348 */ /* 0x000fea0003c00000 */
[----:B------:R0:W1:Y:S02]  /*21290*/  SHFL.IDX P6, R14, R13, R12, R11 ;  /* 0x0000000c0d0e7389 */ /* 0x00006400000c000b */
[----:B01----:R-:W-:Y:S01]  /*212a0*/  ENDCOLLECTIVE ;  /* 0x000000000000791b */ /* 0x003fe20003800000 */
.L_x_6338:
        /* <DEDUP_REMOVED lines=15> */
.L_x_6339:
[----:B------:R-:W-:Y:S02]  /*213a0*/  IMAD.MOV.U32 R13, RZ, RZ, R3 ;  /* 0x000000ffff0d7224 */ /* 0x000fe400078e0003 */
[----:B------:R-:W-:Y:S02]  /*213b0*/  IMAD.MOV.U32 R12, RZ, RZ, 0x4 ;  /* 0x00000004ff0c7424 */ /* 0x000fe400078e00ff */
[----:B------:R-:W-:-:S07]  /*213c0*/  IMAD.MOV.U32 R5, RZ, RZ, R14 ;  /* 0x000000ffff057224 */ /* 0x000fce00078e000e */
[----:B------:R-:W-:Y:S05]  /*213d0*/  WARPSYNC.COLLECTIVE R15, `(.L_x_6340) ;  /* 0x000000000f087348 */ /* 0x000fea0003c00000 */
[----:B------:R0:W1:Y:S02]  /*213e0*/  SHFL.IDX P6, R14, R13, R12, R11 ;  /* 0x0000000c0d0e7389 */ /* 0x00006400000c000b */
[----:B01----:R-:W-:Y:S01]  /*213f0*/  ENDCOLLECTIVE ;  /* 0x000000000000791b */ /* 0x003fe20003800000 */
.L_x_6340:
        /* <DEDUP_REMOVED lines=10> */
.L_x_6341:
        /* <DEDUP_REMOVED lines=8> */
[----:B------:R-:W-:Y:S01]  /*21520*/  IMAD.MOV.U32 R12, RZ, RZ, 0x5 ;  /* 0x00000005ff0c7424 */ /* 0x000fe200078e00ff */
[----:B0-----:R-:W-:-:S07]  /*21530*/  MOV R4, R14 ;  /* 0x0000000e00047202 */ /* 0x001fce0000000f00 */
[----:B-1----:R-:W-:Y:S05]  /*21540*/  WARPSYNC.COLLECTIVE R15, `(.L_x_6342) ;  /* 0x000000000f087348 */ /* 0x002fea0003c00000 */
[----:B------:R0:W2:Y:S02]  /*21550*/  SHFL.IDX P6, R14, R13, R12, R11 ;  /* 0x0000000c0d0e7389 */ /* 0x0000a400000c000b */
[----:B012---:R-:W-:Y:S01]  /*21560*/  ENDCOLLECTIVE ;  /* 0x000000000000791b */ /* 0x007fe20003800000 */
.L_x_6342:
[----:B------:R-:W-:-:S05]  /*21570*/  @!P0 LEA R5, P2, R7, R4, 0x1 ;  /* 0x0000000407058211 */ /* 0x000fca00078408ff */
[----:B------:R-:W-:-:S05]  /*21580*/  @!P0 IMAD.X R4, RZ, RZ, R6, P2 ;  /* 0x000000ffff048224 */ /* 0x000fca00010e0606 */
        /* <DEDUP_REMOVED lines=8> */
[----:B------:R0:W-:Y:S01]  /*21610*/  @!P0 LDGSTS.E.BYPASS.LTC128B.128 [R25+0x1a400], desc[UR40][R4.64], !P1 ;  /* 0x1a40000004198fae */ /* 0x0001e2000c901d68 */
[----:B------:R-:W-:Y:S01]  /*21620*/  ISETP.GE.AND P0, PT, R8, R2, PT ;  /* 0x000000020800720c */ /* 0x000fe20003f06270 */
[----:B------:R-:W-:-:S12]  /*21630*/  VIADD R8, R17, 0x60 ;  /* 0x0000006011087836 */ /* 0x000fd80000000000 */
[----:B0-----:R-:W-:Y:S05]  /*21640*/  WARPSYNC.COLLECTIVE R15, `(.L_x_6343) ;  /* 0x000000000f087348 */ /* 0x001fea0003c00000 */
[----:B------:R1:W2:Y:S02]  /*21650*/  SHFL.IDX P6, R14, R13, R12, R11 ;  /* 0x0000000c0d0e7389 */ /* 0x0002a400000c000b */
[----:B012---:R-:W-:Y:S01]  /*21660*/  ENDCOLLECTIVE ;  /* 0x000000000000791b */ /* 0x007fe20003800000 */
.L_x_6343:
[----:B------:R0:W-:Y:S01]  /*21670*/  STL [R1+0x34], R8 ;  /* 0x0000340801007387 */ /* 0x0001e20000100800 */
[----:B------:R-:W-:Y:S02]  /*21680*/  IMAD.MOV.U32 R13, RZ, RZ, R3 ;  /* 0x000000ffff0d7224 */ /* 0x000fe400078e0003 */
[----:B------:R-:W-:Y:S02]  /*21690*/  IMAD.MOV.U32 R12, RZ, RZ, 0x6 ;  /* 0x00000006ff0c7424 */ /* 0x000fe400078e00ff */
[----:B------:R-:W-:-:S07]  /*216a0*/  IMAD.MOV.U32 R4, RZ, RZ, R14 ;  /* 0x000000ffff047224 */ /* 0x000fce00078e000e */
[----:B0-----:R-:W-:Y:S05]  /*216b0*/  WARPSYNC.COLLECTIVE R15, `(.L_x_6344) ;  /* 0x000000000f087348 */ /* 0x001fea0003c00000 */
[----:B------:R1:W2:Y:S02]  /*216c0*/  SHFL.IDX P6, R14, R13, R12, R11 ;  /* 0x0000000c0d0e7389 */ /* 0x0002a400000c000b */
[----:B012---:R-:W-:Y:S01]  /*216d0*/  ENDCOLLECTIVE ;  /* 0x000000000000791b */ /* 0x007fe20003800000 */
.L_x_6344:
        /* <DEDUP_REMOVED lines=10> */
.L_x_6345:
[----:B------:R-:W-:Y:S01]  /*21780*/  @!PT LDS RZ, [RZ] ;  /* 0x00000000fffff984 */ /* 0x000fe20000000800 */
[----:B------:R-:W-:Y:S01]  /*21790*/  @!PT LDS RZ, [RZ] ;  /* 0x00000000fffff984 */ /* 0x000fe20000000800 */
[----:B------:R-:W-:Y:S01]  /*217a0*/  @!PT LDS RZ, [RZ] ;  /* 0x00000000fffff984 */ /* 0x000fe20000000800 */
[----:B------:R0:W-:Y:S01]  /*217b0*/  @!P0 LDGSTS.E.BYPASS.LTC128B.128 [R25+0x1ac00], desc[UR40][R4.64], !P1 ;  /* 0x1ac0000004198fae */ /* 0x0001e2000c901d68 */
[----:B------:R-:W-:Y:S02]  /*217c0*/  ISETP.GE.AND P0, PT, R8, R2, PT ;  /* 0x000000020800720c */ /* 0x000fe40003f06270 */
[----:B------:R-:W-:Y:S01]  /*217d0*/  MOV R13, R3 ;  /* 0x00000003000d7202 */ /* 0x000fe20000000f00 */
[----:B------:R-:W-:Y:S02]  /*217e0*/  IMAD.MOV.U32 R12, RZ, RZ, 0x7 ;  /* 0x00000007ff0c7424 */ /* 0x000fe400078e00ff */
[----:B0-----:R-:W-:-:S08]  /*217f0*/  IMAD.MOV.U32 R4, RZ, RZ, R14 ;  /* 0x000000ffff047224 */ /* 0x001fd000078e000e */
[----:B------:R-:W-:Y:S05]  /*21800*/  WARPSYNC.COLLECTIVE R15, `(.L_x_6346) ;  /* 0x000000000f087348 */ /* 0x000fea0003c00000 */
[----:B------:R0:W1:Y:S02]  /*21810*/  SHFL.IDX P6, R14, R13, R12, R11 ;  /* 0x0000000c0d0e7389 */ /* 0x00006400000c000b */
[----:B01----:R-:W-:Y:S01]  /*21820*/  ENDCOLLECTIVE ;  /* 0x000000000000791b */ /* 0x003fe20003800000 */
.L_x_6346:
        /* <DEDUP_REMOVED lines=10> */
.L_x_6347:
[----:B------:R-:W-:Y:S01]  /*218d0*/  @!PT LDS RZ, [RZ] ;  /* 0x00000000fffff984 */ /* 0x000fe20000000800 */
[----:B------:R-:W-:Y:S01]  /*218e0*/  @!PT LDS RZ, [RZ] ;  /* 0x00000000fffff984 */ /* 0x000fe20000000800 */
[----:B------:R-:W-:Y:S01]  /*218f0*/  @!PT LDS RZ, [RZ] ;  /* 0x00000000fffff984 */ /* 0x000fe20000000800 */
[----:B------:R1:W-:Y:S01]  /*21900*/  @!P0 LDGSTS.E.BYPASS.LTC128B.128 [R25+0x1b400], desc[UR40][R4.64], !P1 ;  /* 0x1b40000004198fae */ /* 0x0003e2000c901d68 */
[----:B------:R-:W-:Y:S01]  /*21910*/  IMAD.MOV.U32 R0, RZ, RZ, R14 ;  /* 0x000000ffff007224 */ /* 0x000fe200078e000e */
[----:B------:R-:W-:Y:S06]  /*21920*/  BRA `(.L_x_6348) ;  /* 0xffffff9800b47947 */ /* 0x000fec000383ffff */
.L_x_6179:
[----:B------:R-:W2:Y:S04]  /*21930*/  LDL.LU R15, [R1+0x4] ;  /* 0x00000400010f7983 */ /* 0x000ea80000300800 */
[----:B------:R-:W3:Y:S04]  /*21940*/  LDL.LU R14, [R1+0x18] ;  /* 0x00001800010e7983 */ /* 0x000ee80000300800 */
[----:B------:R-:W4:Y:S04]  /*21950*/  LDL.LU R13, [R1+0x20] ;  /* 0x00002000010d7983 */ /* 0x000f280000300800 */
[----:B------:R-:W5:Y:S04]  /*21960*/  LDL.LU R12, [R1+0x24] ;  /* 0x00002400010c7983 */ /* 0x000f680000300800 */
[----:B------:R-:W5:Y:S04]  /*21970*/  LDL.LU R11, [R1+0x28] ;  /* 0x00002800010b7983 */ /* 0x000f680000300800 */
[----:B------:R-:W5:Y:S04]  /*21980*/  LDL.LU R10, [R1+0x30] ;  /* 0x00003000010a7983 */ /* 0x000f680000300800 */
[----:B------:R-:W5:Y:S04]  /*21990*/  LDL.LU R9, [R1+0x34] ;  /* 0x0000340001097983 */ /* 0x000f680000300800 */
[----:B------:R-:W5:Y:S01]  /*219a0*/  LDL.LU R8, [R1] ;  /* 0x0000000001087983 */ /* 0x000f620000300800 */
[----:B------:R-:W-:Y:S01]  /*219b0*/  BSSY B0, `(.L_x_6349) ;  /* 0x000001b000007945 */ /* 0x000fe20003800000 */
[----:B--2---:R-:W-:-:S02]  /*219c0*/  IMAD R5, R15, R6, RZ ;  /* 0x000000060f057224 */ /* 0x004fc400078e02ff */
[----:B------:R-:W-:-:S03]  /*219d0*/  IMAD.MOV.U32 R15, RZ, RZ, -0x1 ;  /* 0xffffffffff0f7424 */ /* 0x000fc600078e00ff */
[-C--:B------:R-:W-:Y:S02]  /*219e0*/  ISETP.GE.AND P0, PT, R17, R5.reuse, PT ;  /* 0x000000051100720c */ /* 0x080fe40003f06270 */
[-C--:B---3--:R-:W-:Y:S02]  /*219f0*/  ISETP.GE.AND P6, PT, R14, R5.reuse, PT ;  /* 0x000000050e00720c */ /* 0x088fe40003fc6270 */
[----:B----4-:R-:W-:Y:S01]  /*21a00*/  ISETP.GE.AND P5, PT, R13, R5, PT ;  /* 0x000000050d00720c */ /* 0x010fe20003fa6270 */
[----:B------:R-:W-:Y:S01]  /*21a10*/  IMAD.MOV.U32 R13, RZ, RZ, R0 ;  /* 0x000000ffff0d7224 */ /* 0x000fe200078e0000 */
[----:B-----5:R-:W-:-:S07]  /*21a20*/  LOP3.LUT R8, R8, 0xfffffbff, RZ, 0xc0, !PT ;  /* 0xfffffbff08087812 */ /* 0x020fce00078ec0ff */
[----:B------:R-:W-:Y:S02]  /*21a30*/  @P0 LOP3.LUT R8, R8, 0x400, RZ, 0xfc, !PT ;  /* 0x0000040008080812 */ /* 0x000fe400078efcff */
[----:B------:R-:W-:Y:S01]  /*21a40*/  ISETP.GE.AND P0, PT, R12, R5, PT ;  /* 0x000000050c00720c */ /* 0x000fe20003f06270 */
[----:B------:R-:W-:Y:S01]  /*21a50*/  IMAD.MOV.U32 R12, RZ, RZ, RZ ;  /* 0x000000ffff0c7224 */ /* 0x000fe200078e00ff */
[----:B------:R-:W-:-:S04]  /*21a60*/  LOP3.LUT R8, R8, 0xfffffdff, RZ, 0xc0, !PT ;  /* 0xfffffdff08087812 */ /* 0x000fc800078ec0ff */
[----:B------:R-:W-:Y:S02]  /*21a70*/  @P6 LOP3.LUT R8, R8, 0x200, RZ, 0xfc, !PT ;  /* 0x0000020008086812 */ /* 0x000fe400078efcff */
[----:B------:R-:W-:Y:S01]  /*21a80*/  ISETP.GE.AND P6, PT, R11, R5, PT ;  /* 0x000000050b00720c */ /* 0x000fe20003fc6270 */
        /* <DEDUP_REMOVED lines=8> */
[----:B------:R-:W-:-:S05]  /*21b10*/  @P6 LOP3.LUT R8, R8, 0x40, RZ, 0xfc, !PT ;  /* 0x0000004008086812 */ /* 0x000fca00078efcff */
[----:B------:R0:W-:Y:S02]  /*21b20*/  STL [R1], R8 ;  /* 0x0000000801007387 */ /* 0x0001e40000100800 */
[----:B0-----:R-:W-:Y:S05]  /*21b30*/  WARPSYNC.COLLECTIVE R15, `(.L_x_6350) ;  /* 0x000000000f087348 */ /* 0x001fea0003c00000 */
[----:B------:R1:W2:Y:S02]  /*21b40*/  SHFL.IDX P6, R14, R13, R12, R11 ;  /* 0x0000000c0d0e7389 */ /* 0x0002a400000c000b */
[----:B012---:R-:W-:Y:S01]  /*21b50*/  ENDCOLLECTIVE ;  /* 0x000000000000791b */ /* 0x007fe20003800000 */
.L_x_6350:
[----:B------:R-:W-:Y:S05]  /*21b60*/  BSYNC B0 ;  /* 0x0000000000007941 */ /* 0x000fea0003800000 */
.L_x_6349:
        /* <DEDUP_REMOVED lines=11> */
.L_x_6351:
[----:B------:R-:W-:-:S04]  /*21c20*/  LOP3.LUT R8, R8, 0xffffdfff, RZ, 0xc0, !PT ;  /* 0xffffdfff08087812 */ /* 0x000fc800078ec0ff */
[----:B------:R-:W-:-:S04]  /*21c30*/  @P0 LOP3.LUT R8, R8, 0x2000, RZ, 0xfc, !PT ;  /* 0x0000200008080812 */ /* 0x000fc800078efcff */
[----:B------:R-:W-:Y:S01]  /*21c40*/  LOP3.LUT P0, RZ, R8, 0x400, RZ, 0xc0, !PT ;  /* 0x0000040008ff7812 */ /* 0x000fe2000780c0ff */
[----:B------:R0:W-:Y:S01]  /*21c50*/  STL [R1], R8 ;  /* 0x0000000801007387 */ /* 0x0001e20000100800 */
[----:B------:R-:W-:Y:S01]  /*21c60*/  IMAD.MOV.U32 R13, RZ, RZ, R0 ;  /* 0x000000ffff0d7224 */ /* 0x000fe200078e0000 */
[----:B------:R-:W-:Y:S01]  /*21c70*/  MOV R12, 0x1 ;  /* 0x00000001000c7802 */ /* 0x000fe20000000f00 */
[----:B------:R-:W-:-:S09]  /*21c80*/  IMAD.MOV.U32 R3, RZ, RZ, R14 ;  /* 0x000000ffff037224 */ /* 0x000fd200078e000e */
[----:B------:R-:W-:-:S05]  /*21c90*/  @!P0 LEA R3, P6, R7, R3, 0x1 ;  /* 0x0000000307038211 */ /* 0x000fca00078c08ff */
[----:B------:R-:W-:-:S05]  /*21ca0*/  @!P0 IMAD.X R2, RZ, RZ, R2, P6 ;  /* 0x000000ffff028224 */ /* 0x000fca00030e0602 */
[----:B0-----:R-:W-:-:S07]  /*21cb0*/  @!P0 LOP3.LUT R3, R3, R2, RZ, 0x3c, !PT ;  /* 0x0000000203038212 */ /* 0x001fce00078e3cff */
[----:B------:R-:W-:Y:S05]  /*21cc0*/  WARPSYNC.COLLECTIVE R15, `(.L_x_6352) ;  /* 0x000000000f087348 */ /* 0x000fea0003c00000 */
[----:B------:R0:W1:Y:S02]  /*21cd0*/  SHFL.IDX P6, R14, R13, R12, R11 ;  /* 0x0000000c0d0e7389 */ /* 0x00006400000c000b */
[----:B01----:R-:W-:Y:S01]  /*21ce0*/  ENDCOLLECTIVE ;  /* 0x000000000000791b */ /* 0x003fe20003800000 */
.L_x_6352:
        /* <DEDUP_REMOVED lines=15> */
.L_x_6353:
        /* <DEDUP_REMOVED lines=12> */
.L_x_6354:
        /* <DEDUP_REMOVED lines=12> */
.L_x_6355:
        /* <DEDUP_REMOVED lines=12> */
.L_x_6356:
        /* <DEDUP_REMOVED lines=12> */
.L_x_6357:
[----:B------:R-:W-:Y:S01]  /*220e0*/  MOV R13, R0 ;  /* 0x00000000000d7202 */ /* 0x000fe20000000f00 */
        /* <DEDUP_REMOVED lines=11> */
.L_x_6358:
        /* <DEDUP_REMOVED lines=12> */
.L_x_6359:
        /* <DEDUP_REMOVED lines=12> */
.L_x_6360:
        /* <DEDUP_REMOVED lines=12> */
.L_x_6361:
        /* <DEDUP_REMOVED lines=12> */
.L_x_6362:
        /* <DEDUP_REMOVED lines=11> */
.L_x_6363:
[----:B------:R-:W-:Y:S02]  /*22550*/  IMAD.MOV.U32 R13, RZ, RZ, R0 ;  /* 0x000000ffff0d7224 */ /* 0x000fe400078e0000 */
[----:B------:R-:W-:Y:S02]  /*22560*/  IMAD.MOV.U32 R12, RZ, RZ, 0x7 ;  /* 0x00000007ff0c7424 */ /* 0x000fe400078e00ff */
[----:B------:R-:W-:-:S07]  /*22570*/  IMAD.MOV.U32 R2, RZ, RZ, R14 ;  /* 0x000000ffff027224 */ /* 0x000fce00078e000e */
[----:B------:R-:W-:Y:S05]  /*22580*/  WARPSYNC.COLLECTIVE R15, `(.L_x_6364) ;  /* 0x000000000f087348 */ /* 0x000fea0003c00000 */
[----:B------:R0:W1:Y:S02]  /*22590*/  SHFL.IDX P6, R14, R13, R12, R11 ;  /* 0x0000000c0d0e7389 */ /* 0x00006400000c000b */
[----:B01----:R-:W-:Y:S01]  /*225a0*/  ENDCOLLECTIVE ;  /* 0x000000000000791b */ /* 0x003fe20003800000 */
.L_x_6364:
[----:B------:R-:W-:-:S04]  /*225b0*/  @!P0 LEA R2, P5, R7, R2, 0x1 ;  /* 0x0000000207028211 */ /* 0x000fc800078a08ff */
[----:B------:R-:W-:-:S05]  /*225c0*/  @!P0 IADD3.X R3, RZ, R6, RZ, P5, !PT ;  /* 0x00000006ff038210 */ /* 0x000fca0002ffe4ff */
        /* <DEDUP_REMOVED lines=12> */
.L_x_6365:
[----:B------:R-:W-:Y:S01]  /*22690*/  IMAD.MOV.U32 R2, RZ, RZ, R14 ;  /* 0x000000ffff027224 */ /* 0x000fe200078e000e */
[----:B------:R-:W-:Y:S06]  /*226a0*/  BRA `(.L_x_6366) ;  /* 0xffffff9800147947 */ /* 0x000fec000383ffff */
.L_x_6184:
[----:B0-----:R0:W1:Y:S02]  /*226b0*/  SYNCS.PHASECHK.TRANS64.TRYWAIT P0, [R22+URZ+0x32420], R3 ;  /* 0x03242003160075a7 */ /* 0x001064000800017f */
[----:B-1----:R-:W-:Y:S05]  /*226c0*/  @!P0 NANOSLEEP.SYNCS 0x989680 ;  /* 0x009896800000895d */ /* 0x002fea0003900000 */
[----:B------:R-:W1:Y:S02]  /*226d0*/  @!P0 SYNCS.PHASECHK.TRANS64 P0, [R22+URZ+0x32420], R3 ;  /* 0x03242003160085a7 */ /* 0x000e64000800007f */
[----:B-1----:R-:W-:Y:S05]  /*226e0*/  @!P0 BRA `(.L_x_6184) ;  /* 0xfffffffc00f08947 */ /* 0x002fea000383ffff */
[----:B------:R-:W-:Y:S05]  /*226f0*/  BRA `(.L_x_6367) ;  /* 0xffffff9800887947 */ /* 0x000fea000383ffff */
.L_x_6187:
[----:B-1----:R1:W3:Y:S02]  /*22700*/  SYNCS.PHASECHK.TRANS64.TRYWAIT P0, [R29+URZ+0x32460], R0 ;  /* 0x032460001d0075a7 */ /* 0x0022e4000800017f */
[----:B---3--:R-:W-:Y:S05]  /*22710*/  @!P0 NANOSLEEP.SYNCS 0x989680 ;  /* 0x009896800000895d */ /* 0x008fea0003900000 */
[----:B------:R-:W3:Y:S02]  /*22720*/  @!P0 SYNCS.PHASECHK.TRANS64 P0, [R29+URZ+0x32460], R0 ;  /* 0x032460001d0085a7 */ /* 0x000ee4000800007f */
[----:B---3--:R-:W-:Y:S05]  /*22730*/  @!P0 BRA `(.L_x_6187) ;  /* 0xfffffffc00f08947 */ /* 0x008fea000383ffff */
[----:B------:R-:W-:Y:S05]  /*22740*/  BRA `(.L_x_6368) ;  /* 0xffffff9800987947 */ /* 0x000fea000383ffff */
.L_x_6188:
        /* <DEDUP_REMOVED lines=8> */
.L_x_6370:
[----:B------:R-:W-:Y:S05]  /*227d0*/  BSYNC B0 ;  /* 0x0000000000007941 */ /* 0x000fea0003800000 */
.L_x_6369:
        /* <DEDUP_REMOVED lines=13> */
.L_x_6371:
        /* <DEDUP_REMOVED lines=9> */
.L_x_6372:
        /* <DEDUP_REMOVED lines=17> */
.L_x_6373:
[----:B------:R-:W-:Y:S02]  /*22a50*/  IMAD.MOV.U32 R13, RZ, RZ, R6 ;  /* 0x000000ffff0d7224 */ /* 0x000fe400078e0006 */
[----:B------:R-:W-:Y:S01]  /*22a60*/  IMAD.MOV.U32 R12, RZ, RZ, 0x2 ;  /* 0x00000002ff0c7424 */ /* 0x000fe200078e00ff */
[----:B------:R-:W-:-:S13]  /*22a70*/  IADD3 R2, P3, R14, R0, RZ ;  /* 0x000000000e027210 */ /* 0x000fda0007f7e0ff */
[----:B------:R-:W-:Y:S05]  /*22a80*/  WARPSYNC.COLLECTIVE R15, `(.L_x_6374) ;  /* 0x000000000f087348 */ /* 0x000fea0003c00000 */
[----:B------:R0:W1:Y:S02]  /*22a90*/  SHFL.IDX P6, R14, R13, R12, R11 ;  /* 0x0000000c0d0e7389 */ /* 0x00006400000c000b */
[----:B01----:R-:W-:Y:S01]  /*22aa0*/  ENDCOLLECTIVE ;  /* 0x000000000000791b */ /* 0x003fe20003800000 */
.L_x_6374:
        /* <DEDUP_REMOVED lines=17> */
.L_x_6375:
[----:B------:R-:W-:Y:S02]  /*22bc0*/  IMAD.MOV.U32 R13, RZ, RZ, R6 ;  /* 0x000000ffff0d7224 */ /* 0x000fe400078e0006 */
[----:B------:R-:W-:Y:S01]  /*22bd0*/  IMAD.MOV.U32 R12, RZ, RZ, 0x3 ;  /* 0x00000003ff0c7424 */ /* 0x000fe200078e00ff */
[----:B------:R-:W-:-:S13]  /*22be0*/  IADD3 R2, P3, R14, R0, RZ ;  /* 0x000000000e027210 */ /* 0x000fda0007f7e0ff */
[----:B------:R-:W-:Y:S05]  /*22bf0*/  WARPSYNC.COLLECTIVE R15, `(.L_x_6376) ;  /* 0x000000000f087348 */ /* 0x000fea0003c00000 */
[----:B------:R0:W1:Y:S02]  /*22c00*/  SHFL.IDX P6, R14, R13, R12, R11 ;  /* 0x0000000c0d0e7389 */ /* 0x00006400000c000b */
[----:B01----:R-:W-:Y:S01]  /*22c10*/  ENDCOLLECTIVE ;  /* 0x000000000000791b */ /* 0x003fe20003800000 */
.L_x_6376:
        /* <DEDUP_REMOVED lines=17> */
.L_x_6377:
[----:B------:R-:W-:Y:S01]  /*22d30*/  MOV R13, R6 ;  /* 0x00000006000d7202 */ /* 0x000fe20000000f00 */
[----:B------:R-:W-:Y:S01]  /*22d40*/  IMAD.MOV.U32 R12, RZ, RZ, 0x4 ;  /* 0x00000004ff0c7424 */ /* 0x000fe200078e00ff */
[----:B------:R-:W-:-:S13]  /*22d50*/  IADD3 R2, P3, R14, R0, RZ ;  /* 0x000000000e027210 */ /* 0x000fda0007f7e0ff */
[----:B------:R-:W-:Y:S05]  /*22d60*/  WARPSYNC.COLLECTIVE R15, `(.L_x_6378) ;  /* 0x000000000f087348 */ /* 0x000fea0003c00000 */
[----:B------:R0:W1:Y:S02]  /*22d70*/  SHFL.IDX P6, R14, R13, R12, R11 ;  /* 0x0000000c0d0e7389 */ /* 0x00006400000c000b */
[----:B01----:R-:W-:Y:S01]  /*22d80*/  ENDCOLLECTIVE ;  /* 0x000000000000791b */ /* 0x003fe20003800000 */
.L_x_6378:
        /* <DEDUP_REMOVED lines=17> */
.L_x_6379:
[----:B------:R-:W-:Y:S02]  /*22ea0*/  IMAD.MOV.U32 R13, RZ, RZ, R6 ;  /* 0x000000ffff0d7224 */ /* 0x000fe400078e0006 */
[----:B------:R-:W-:Y:S01]  /*22eb0*/  IMAD.MOV.U32 R12, RZ, RZ, 0x5 ;  /* 0x00000005ff0c7424 */ /* 0x000fe200078e00ff */
[----:B------:R-:W-:-:S13]  /*22ec0*/  IADD3 R2, P3, R14, R0, RZ ;  /* 0x000000000e027210 */ /* 0x000fda0007f7e0ff */
[----:B------:R-:W-:Y:S05]  /*22ed0*/  WARPSYNC.COLLECTIVE R15, `(.L_x_6380) ;  /* 0x000000000f087348 */ /* 0x000fea0003c00000 */
[----:B------:R0:W1:Y:S02]  /*22ee0*/  SHFL.IDX P6, R14, R13, R12, R11 ;  /* 0x0000000c0d0e7389 */ /* 0x00006400000c000b */
[----:B01----:R-:W-:Y:S01]  /*22ef0*/  ENDCOLLECTIVE ;  /* 0x000000000000791b */ /* 0x003fe20003800000 */
.L_x_6380:
        /* <DEDUP_REMOVED lines=12> */
.L_x_6381:
        /* <DEDUP_REMOVED lines=9> */
.L_x_6195:
[----:B0-----:R0:W1:Y:S02]  /*23050*/  SYNCS.PHASECHK.TRANS64.TRYWAIT P0, [R6+URZ+0x32440], R21 ;  /* 0x03244015060075a7 */ /* 0x001064000800017f */
[----:B-1----:R-:W-:Y:S05]  /*23060*/  @!P0 NANOSLEEP.SYNCS 0x989680 ;  /* 0x009896800000895d */ /* 0x002fea0003900000 */
[----:B------:R-:W1:Y:S02]  /*23070*/  @!P0 SYNCS.PHASECHK.TRANS64 P0, [R6+URZ+0x32440], R21 ;  /* 0x03244015060085a7 */ /* 0x000e64000800007f */
[----:B-1----:R-:W-:Y:S05]  /*23080*/  @!P0 BRA `(.L_x_6195) ;  /* 0xfffffffc00f08947 */ /* 0x002fea000383ffff */
[----:B------:R-:W-:Y:S05]  /*23090*/  BRA `(.L_x_6383) ;  /* 0xffffff9c00307947 */ /* 0x000fea000383ffff */
.L_x_6196:
        /* <DEDUP_REMOVED lines=8> */
.L_x_6385:
[----:B------:R-:W-:Y:S05]  /*23120*/  BSYNC B1 ;  /* 0x0000000000017941 */ /* 0x000fea0003800000 */
.L_x_6384:
        /* <DEDUP_REMOVED lines=9> */
.L_x_6386:
[----:B------:R-:W-:Y:S02]  /*231c0*/  IMAD.MOV.U32 R13, RZ, RZ, R9 ;  /* 0x000000ffff0d7224 */ /* 0x000fe400078e0009 */
[----:B------:R-:W-:Y:S02]  /*231d0*/  IMAD.MOV.U32 R12, RZ, RZ, 0x1 ;  /* 0x00000001ff0c7424 */ /* 0x000fe400078e00ff */
[----:B------:R-:W-:-:S07]  /*231e0*/  IMAD.MOV.U32 R2, RZ, RZ, R14 ;  /* 0x000000ffff027224 */ /* 0x000fce00078e000e */
[----:B------:R-:W-:Y:S05]  /*231f0*/  WARPSYNC.COLLECTIVE R15, `(.L_x_6387) ;  /* 0x000000000f087348 */ /* 0x000fea0003c00000 */
[----:B------:R0:W1:Y:S02]  /*23200*/  SHFL.IDX P6, R14, R13, R12, R11 ;  /* 0x0000000c0d0e7389 */ /* 0x00006400000c000b */
[----:B01----:R-:W-:Y:S01]  /*23210*/  ENDCOLLECTIVE ;  /* 0x000000000000791b */ /* 0x003fe20003800000 */
.L_x_6387:
        /* <DEDUP_REMOVED lines=11> */
.L_x_6388:
[----:B------:R-:W-:Y:S02]  /*232d0*/  IMAD.MOV.U32 R13, RZ, RZ, R9 ;  /* 0x000000ffff0d7224 */ /* 0x000fe400078e0009 */
[----:B------:R-:W-:Y:S02]  /*232e0*/  IMAD.MOV.U32 R12, RZ, RZ, 0x2 ;  /* 0x00000002ff0c7424 */ /* 0x000fe400078e00ff */
[----:B------:R-:W-:-:S07]  /*232f0*/  IMAD.MOV.U32 R2, RZ, RZ, R14 ;  /* 0x000000ffff027224 */ /* 0x000fce00078e000e */
[----:B------:R-:W-:Y:S05]  /*23300*/  WARPSYNC.COLLECTIVE R15, `(.L_x_6389) ;  /* 0x000000000f087348 */ /* 0x000fea0003c00000 */
[----:B------:R0:W1:Y:S02]  /*23310*/  SHFL.IDX P6, R14, R13, R12, R11 ;  /* 0x0000000c0d0e7389 */ /* 0x00006400000c000b */
[----:B01----:R-:W-:Y:S01]  /*23320*/  ENDCOLLECTIVE ;  /* 0x000000000000791b */ /* 0x003fe20003800000 */
.L_x_6389:
        /* <DEDUP_REMOVED lines=11> */
.L_x_6390:
[----:B------:R-:W-:Y:S01]  /*233e0*/  IMAD.MOV.U32 R13, RZ, RZ, R9 ;  /* 0x000000ffff0d7224 */ /* 0x000fe200078e0009 */
[----:B------:R-:W-:Y:S01]  /*233f0*/  MOV R12, 0x3 ;  /* 0x00000003000c7802 */ /* 0x000fe20000000f00 */
[----:B------:R-:W-:-:S07]  /*23400*/  IMAD.MOV.U32 R2, RZ, RZ, R14 ;  /* 0x000000ffff027224 */ /* 0x000fce00078e000e */
[----:B------:R-:W-:Y:S05]  /*23410*/  WARPSYNC.COLLECTIVE R15, `(.L_x_6391) ;  /* 0x000000000f087348 */ /* 0x000fea0003c00000 */
[----:B------:R0:W1:Y:S02]  /*23420*/  SHFL.IDX P6, R14, R13, R12, R11 ;  /* 0x0000000c0d0e7389 */ /* 0x00006400000c000b */
[----:B01----:R-:W-:Y:S01]  /*23430*/  ENDCOLLECTIVE ;  /* 0x000000000000791b */ /* 0x003fe20003800000 */
.L_x_6391:
        /* <DEDUP_REMOVED lines=11> */
.L_x_6392:
[----:B------:R-:W-:Y:S02]  /*234f0*/  IMAD.MOV.U32 R13, RZ, RZ, R9 ;  /* 0x000000ffff0d7224 */ /* 0x000fe400078e0009 */
[----:B------:R-:W-:Y:S02]  /*23500*/  IMAD.MOV.U32 R12, RZ, RZ, 0x4 ;  /* 0x00000004ff0c7424 */ /* 0x000fe400078e00ff */
[----:B------:R-:W-:-:S07]  /*23510*/  IMAD.MOV.U32 R2, RZ, RZ, R14 ;  /* 0x000000ffff027224 */ /* 0x000fce00078e000e */
[----:B------:R-:W-:Y:S05]  /*23520*/  WARPSYNC.COLLECTIVE R15, `(.L_x_6393) ;  /* 0x000000000f087348 */ /* 0x000fea0003c00000 */
[----:B------:R0:W1:Y:S02]  /*23530*/  SHFL.IDX P6, R14, R13, R12, R11 ;  /* 0x0000000c0d0e7389 */ /* 0x00006400000c000b */
[----:B01----:R-:W-:Y:S01]  /*23540*/  ENDCOLLECTIVE ;  /* 0x000000000000791b */ /* 0x003fe20003800000 */
.L_x_6393:
        /* <DEDUP_REMOVED lines=11> */
.L_x_6394:
[----:B------:R-:W-:Y:S02]  /*23600*/  IMAD.MOV.U32 R13, RZ, RZ, R9 ;  /* 0x000000ffff0d7224 */ /* 0x000fe400078e0009 */
[----:B------:R-:W-:Y:S02]  /*23610*/  IMAD.MOV.U32 R12, RZ, RZ, 0x5 ;  /* 0x00000005ff0c7424 */ /* 0x000fe400078e00ff */
[----:B------:R-:W-:-:S07]  /*23620*/  IMAD.MOV.U32 R2, RZ, RZ, R14 ;  /* 0x000000ffff027224 */ /* 0x000fce00078e000e */
[----:B------:R-:W-:Y:S05]  /*23630*/  WARPSYNC.COLLECTIVE R15, `(.L_x_6395) ;  /* 0x000000000f087348 */ /* 0x000fea0003c00000 */
[----:B------:R0:W1:Y:S02]  /*23640*/  SHFL.IDX P6, R14, R13, R12, R11 ;  /* 0x0000000c0d0e7389 */ /* 0x00006400000c000b */
[----:B01----:R-:W-:Y:S01]  /*23650*/  ENDCOLLECTIVE ;  /* 0x000000000000791b */ /* 0x003fe20003800000 */
.L_x_6395:
        /* <DEDUP_REMOVED lines=11> */
.L_x_6396:
[----:B------:R-:W-:Y:S01]  /*23710*/  IMAD.MOV.U32 R2, RZ, RZ, R14 ;  /* 0x000000ffff027224 */ /* 0x000fe200078e000e */
[----:B------:R-:W-:Y:S06]  /*23720*/  BRA `(.L_x_6397) ;  /* 0xffffff9800647947 */ /* 0x000fec000383ffff */
.L_x_6201:
[----:B---3--:R3:W4:Y:S02]  /*23730*/  SYNCS.PHASECHK.TRANS64.TRYWAIT P0, [R6+URZ+0x32460], R21 ;  /* 0x03246015060075a7 */ /* 0x008724000800017f */
[----:B----4-:R-:W-:Y:S05]  /*23740*/  @!P0 NANOSLEEP.SYNCS 0x989680 ;  /* 0x009896800000895d */ /* 0x010fea0003900000 */
[----:B------:R-:W4:Y:S02]  /*23750*/  @!P0 SYNCS.PHASECHK.TRANS64 P0, [R6+URZ+0x32460], R21 ;  /* 0x03246015060085a7 */ /* 0x000f24000800007f */
[----:B----4-:R-:W-:Y:S05]  /*23760*/  @!P0 BRA `(.L_x_6201) ;  /* 0xfffffffc00f08947 */ /* 0x010fea000383ffff */
[----:B------:R-:W-:Y:S05]  /*23770*/  BRA `(.L_x_6398) ;  /* 0xffffff9800b47947 */ /* 0x000fea000383ffff */
.L_x_6202:
[----:B------:R-:W-:Y:S01]  /*23780*/  BSSY B1, `(.L_x_6399) ;  /* 0x0000008000017945 */ /* 0x000fe20003800000 */
[----:B------:R-:W-:Y:S01]  /*23790*/  IMAD.MOV.U32 R13, RZ, RZ, R9 ;  /* 0x000000ffff0d7224 */ /* 0x000fe200078e0009 */
[----:B------:R-:W-:Y:S01]  /*237a0*/  MOV R12, RZ ;  /* 0x000000ff000c7202 */ /* 0x000fe20000000f00 */
[----:B------:R-:W-:Y:S02]  /*237b0*/  IMAD.MOV.U32 R11, RZ, RZ, 0x181f ;  /* 0x0000181fff0b7424 */ /* 0x000fe400078e00ff */
[----:B------:R-:W-:-:S07]  /*237c0*/  IMAD.MOV.U32 R15, RZ, RZ, -0x1 ;  /* 0xffffffffff0f7424 */ /* 0x000fce00078e00ff */
[----:B0-23--:R-:W-:Y:S05]  /*237d0*/  WARPSYNC.COLLECTIVE R15, `(.L_x_6400) ;  /* 0x000000000f087348 */ /* 0x00dfea0003c00000 */
[----:B------:R1:W4:Y:S02]  /*237e0*/  SHFL.IDX P6, R14, R13, R12, R11 ;  /* 0x0000000c0d0e7389 */ /* 0x00032400000c000b */
[----:B01234-:R-:W-:Y:S01]  /*237f0*/  ENDCOLLECTIVE ;  /* 0x000000000000791b */ /* 0x01ffe20003800000 */
.L_x_6400:
[----:B------:R-:W-:Y:S05]  /*23800*/  BSYNC B1 ;  /* 0x0000000000017941 */ /* 0x000fea0003800000 */
.L_x_6399:
        /* <DEDUP_REMOVED lines=9> */
.L_x_6401:
[----:B------:R-:W-:Y:S02]  /*238a0*/  IMAD.MOV.U32 R13, RZ, RZ, R9 ;  /* 0x000000ffff0d7224 */ /* 0x000fe400078e0009 */
[----:B------:R-:W-:Y:S01]  /*238b0*/  IMAD.MOV.U32 R12, RZ, RZ, 0x1 ;  /* 0x00000001ff0c7424 */ /* 0x000fe200078e00ff */
[----:B------:R-:W-:-:S13]  /*238c0*/  IADD3 R2, P0, R14, R0, RZ ;  /* 0x000000000e027210 */ /* 0x000fda0007f1e0ff */
[----:B------:R-:W-:Y:S05]  /*238d0*/  WARPSYNC.COLLECTIVE R15, `(.L_x_6402) ;  /* 0x000000000f087348 */ /* 0x000fea0003c00000 */
[----:B------:R0:W1:Y:S02]  /*238e0*/  SHFL.IDX P6, R14, R13, R12, R11 ;  /* 0x0000000c0d0e7389 */ /* 0x00006400000c000b */
[----:B01----:R-:W-:Y:S01]  /*238f0*/  ENDCOLLECTIVE ;  /* 0x000000000000791b */ /* 0x003fe20003800000 */
.L_x_6402:
        /* <DEDUP_REMOVED lines=13> */
.L_x_6403:
[----:B------:R-:W-:Y:S02]  /*239d0*/  IMAD.MOV.U32 R13, RZ, RZ, R9 ;  /* 0x000000ffff0d7224 */ /* 0x000fe400078e0009 */
[----:B------:R-:W-:Y:S01]  /*239e0*/  IMAD.MOV.U32 R12, RZ, RZ, 0x2 ;  /* 0x00000002ff0c7424 */ /* 0x000fe200078e00ff */
[----:B------:R-:W-:-:S13]  /*239f0*/  IADD3 R2, P0, R14, R0, RZ ;  /* 0x000000000e027210 */ /* 0x000fda0007f1e0ff */
[----:B------:R-:W-:Y:S05]  /*23a00*/  WARPSYNC.COLLECTIVE R15, `(.L_x_6404) ;  /* 0x000000000f087348 */ /* 0x000fea0003c00000 */
[----:B------:R0:W1:Y:S02]  /*23a10*/  SHFL.IDX P6, R14, R13, R12, R11 ;  /* 0x0000000c0d0e7389 */ /* 0x00006400000c000b */
[----:B01----:R-:W-:Y:S01]  /*23a20*/  ENDCOLLECTIVE ;  /* 0x000000000000791b */ /* 0x003fe20003800000 */
.L_x_6404:
        /* <DEDUP_REMOVED lines=13> */
.L_x_6405:
[----:B------:R-:W-:Y:S02]  /*23b00*/  IMAD.MOV.U32 R13, RZ, RZ, R9 ;  /* 0x000000ffff0d7224 */ /* 0x000fe400078e0009 */
[----:B------:R-:W-:Y:S01]  /*23b10*/  IMAD.MOV.U32 R12, RZ, RZ, 0x3 ;  /* 0x00000003ff0c7424 */ /* 0x000fe200078e00ff */
[----:B------:R-:W-:-:S13]  /*23b20*/  IADD3 R2, P0, R14, R0, RZ ;  /* 0x000000000e027210 */ /* 0x000fda0007f1e0ff */
[----:B------:R-:W-:Y:S05]  /*23b30*/  WARPSYNC.COLLECTIVE R15, `(.L_x_6406) ;  /* 0x000000000f087348 */ /* 0x000fea0003c00000 */
[----:B------:R0:W1:Y:S02]  /*23b40*/  SHFL.IDX P6, R14, R13, R12, R11 ;  /* 0x0000000c0d0e7389 */ /* 0x00006400000c000b */
[----:B01----:R-:W-:Y:S01]  /*23b50*/  ENDCOLLECTIVE ;  /* 0x000000000000791b */ /* 0x003fe20003800000 */
.L_x_6406:
        /* <DEDUP_REMOVED lines=13> */
.L_x_6407:
[----:B------:R-:W-:Y:S02]  /*23c30*/  IMAD.MOV.U32 R13, RZ, RZ, R9 ;  /* 0x000000ffff0d7224 */ /* 0x000fe400078e0009 */
[----:B------:R-:W-:Y:S01]  /*23c40*/  IMAD.MOV.U32 R12, RZ, RZ, 0x4 ;  /* 0x00000004ff0c7424 */ /* 0x000fe200078e00ff */
[----:B------:R-:W-:-:S13]  /*23c50*/  IADD3 R2, P0, R14, R0, RZ ;  /* 0x000000000e027210 */ /* 0x000fda0007f1e0ff */
[----:B------:R-:W-:Y:S05]  /*23c60*/  WARPSYNC.COLLECTIVE R15, `(.L_x_6408) ;  /* 0x000000000f087348 */ /* 0x000fea0003c00000 */
[----:B------:R0:W1:Y:S02]  /*23c70*/  SHFL.IDX P6, R14, R13, R12, R11 ;  /* 0x0000000c0d0e7389 */ /* 0x00006400000c000b */
[----:B01----:R-:W-:Y:S01]  /*23c80*/  ENDCOLLECTIVE ;  /* 0x000000000000791b */ /* 0x003fe20003800000 */
.L_x_6408:
        /* <DEDUP_REMOVED lines=13> */
.L_x_6409:
[----:B------:R-:W-:Y:S02]  /*23d60*/  IMAD.MOV.U32 R13, RZ, RZ, R9 ;  /* 0x000000ffff0d7224 */ /* 0x000fe400078e0009 */
[----:B------:R-:W-:Y:S01]  /*23d70*/  IMAD.MOV.U32 R12, RZ, RZ, 0x5 ;  /* 0x00000005ff0c7424 */ /* 0x000fe200078e00ff */
[----:B------:R-:W-:-:S13]  /*23d80*/  IADD3 R2, P0, R14, R0, RZ ;  /* 0x000000000e027210 */ /* 0x000fda0007f1e0ff */
[----:B------:R-:W-:Y:S05]  /*23d90*/  WARPSYNC.COLLECTIVE R15, `(.L_x_6410) ;  /* 0x000000000f087348 */ /* 0x000fea0003c00000 */
[----:B------:R0:W1:Y:S02]  /*23da0*/  SHFL.IDX P6, R14, R13, R12, R11 ;  /* 0x0000000c0d0e7389 */ /* 0x00006400000c000b */
[----:B01----:R-:W-:Y:S01]  /*23db0*/  ENDCOLLECTIVE ;  /* 0x000000000000791b */ /* 0x003fe20003800000 */
.L_x_6410:
        /* <DEDUP_REMOVED lines=13> */
.L_x_6411:
[----:B------:R-:W-:Y:S05]  /*23e90*/  BRA `(.L_x_6412) ;  /* 0xffffff9800047947 */ /* 0x000fea000383ffff */
.L_x_6210:
[----:B------:R-:W-:Y:S01]  /*23ea0*/  BSSY B0, `(.L_x_6413) ;  /* 0x0000008000007945 */ /* 0x000fe20003800000 */
[----:B------:R-:W-:Y:S01]  /*23eb0*/  MOV R13, R16 ;  /* 0x00000010000d7202 */ /* 0x000fe20000000f00 */
[----:B------:R-:W-:Y:S02]  /*23ec0*/  IMAD.MOV.U32 R12, RZ, RZ, RZ ;  /* 0x000000ffff0c7224 */ /* 0x000fe400078e00ff */
[----:B------:R-:W-:Y:S02]  /*23ed0*/  IMAD.MOV.U32 R11, RZ, RZ, 0x1f ;  /* 0x0000001fff0b7424 */ /* 0x000fe400078e00ff */
[----:B------:R-:W-:-:S07]  /*23ee0*/  IMAD.MOV.U32 R15, RZ, RZ, -0x1 ;  /* 0xffffffffff0f7424 */ /* 0x000fce00078e00ff */
[----:B0123--:R-:W-:Y:S05]  /*23ef0*/  WARPSYNC.COLLECTIVE R15, `(.L_x_6414) ;  /* 0x000000000f087348 */ /* 0x00ffea0003c00000 */
[----:B------:R4:W0:Y:S02]  /*23f00*/  SHFL.IDX P6, R14, R13, R12, R11 ;  /* 0x0000000c0d0e7389 */ /* 0x00082400000c000b */
[----:B01234-:R-:W-:Y:S01]  /*23f10*/  ENDCOLLECTIVE ;  /* 0x000000000000791b */ /* 0x01ffe20003800000 */
.L_x_6414:
[----:B------:R-:W-:Y:S05]  /*23f20*/  BSYNC B0 ;  /* 0x0000000000007941 */ /* 0x000fea0003800000 */
.L_x_6413:
        /* <DEDUP_REMOVED lines=9> */
.L_x_6415:
        /* <DEDUP_REMOVED lines=18> */
.L_x_6416:
[----:B------:R-:W-:Y:S02]  /*240e0*/  MOV R12, 0x2 ;  /* 0x00000002000c7802 */ /* 0x000fe40000000f00 */
[----:B------:R-:W-:-:S05]  /*240f0*/  SEL R6, R14, RZ, P1 ;  /* 0x000000ff0e067207 */ /* 0x000fca0000800000 */
[----:B------:R-:W-:-:S04]  /*24100*/  IMAD.IADD R6, R5, 0x1, R6 ;  /* 0x0000000105067824 */ /* 0x000fc800078e0206 */
[----:B------:R-:W-:-:S07]  /*24110*/  IMAD.MOV.U32 R13, RZ, RZ, R6 ;  /* 0x000000ffff0d7224 */ /* 0x000fce00078e0006 */
[----:B------:R-:W-:Y:S05]  /*24120*/  WARPSYNC.COLLECTIVE R15, `(.L_x_6417) ;  /* 0x000000000f087348 */ /* 0x000fea0003c00000 */
[----:B------:R0:W1:Y:S02]  /*24130*/  SHFL.UP P6, R14, R13, R12, R11 ;  /* 0x0400000c0d0e7389 */ /* 0x00006400000c000b */
[----:B01----:R-:W-:Y:S01]  /*24140*/  ENDCOLLECTIVE ;  /* 0x000000000000791b */ /* 0x003fe20003800000 */
.L_x_6417:
[----:B------:R-:W-:Y:S01]  /*24150*/  IMAD.MOV.U32 R12, RZ, RZ, 0x4 ;  /* 0x00000004ff0c7424 */ /* 0x000fe200078e00ff */
[----:B------:R-:W-:-:S05]  /*24160*/  SEL R7, R14, RZ, P2 ;  /* 0x000000ff0e077207 */ /* 0x000fca0001000000 */
[----:B------:R-:W-:-:S04]  /*24170*/  IMAD.IADD R7, R6, 0x1, R7 ;  /* 0x0000000106077824 */ /* 0x000fc800078e0207 */
[----:B------:R-:W-:-:S07]  /*24180*/  IMAD.MOV.U32 R13, RZ, RZ, R7 ;  /* 0x000000ffff0d7224 */ /* 0x000fce00078e0007 */
[----:B------:R-:W-:Y:S05]  /*24190*/  WARPSYNC.COLLECTIVE R15, `(.L_x_6418) ;  /* 0x000000000f087348 */ /* 0x000fea0003c00000 */
[----:B------:R0:W1:Y:S02]  /*241a0*/  SHFL.UP P6, R14, R13, R12, R11 ;  /* 0x0400000c0d0e7389 */ /* 0x00006400000c000b */
[----:B01----:R-:W-:Y:S01]  /*241b0*/  ENDCOLLECTIVE ;  /* 0x000000000000791b */ /* 0x003fe20003800000 */
.L_x_6418:
[----:B------:R-:W-:Y:S01]  /*241c0*/  IMAD.MOV.U32 R12, RZ, RZ, 0x8 ;  /* 0x00000008ff0c7424 */ /* 0x000fe200078e00ff */
[----:B------:R-:W-:-:S05]  /*241d0*/  SEL R2, R14, RZ, P3 ;  /* 0x000000ff0e027207 */ /* 0x000fca0001800000 */
[----:B------:R-:W-:-:S04]  /*241e0*/  IMAD.IADD R2, R7, 0x1, R2 ;  /* 0x0000000107027824 */ /* 0x000fc800078e0202 */
[----:B------:R-:W-:-:S07]  /*241f0*/  IMAD.MOV.U32 R13, RZ, RZ, R2 ;  /* 0x000000ffff0d7224 */ /* 0x000fce00078e0002 */
[----:B------:R-:W-:Y:S05]  /*24200*/  WARPSYNC.COLLECTIVE R15, `(.L_x_6419) ;  /* 0x000000000f087348 */ /* 0x000fea0003c00000 */
[----:B------:R0:W1:Y:S02]  /*24210*/  SHFL.UP P6, R14, R13, R12, R11 ;  /* 0x0400000c0d0e7389 */ /* 0x00006400000c000b */
[----:B01----:R-:W-:Y:S01]  /*24220*/  ENDCOLLECTIVE ;  /* 0x000000000000791b */ /* 0x003fe20003800000 */
.L_x_6419:
[----:B------:R-:W-:Y:S01]  /*24230*/  IMAD.MOV.U32 R12, RZ, RZ, 0x10 ;  /* 0x00000010ff0c7424 */ /* 0x000fe200078e00ff */
[----:B------:R-:W-:-:S05]  /*24240*/  SEL R3, R14, RZ, P4 ;  /* 0x000000ff0e037207 */ /* 0x000fca0002000000 */
[----:B------:R-:W-:-:S04]  /*24250*/  IMAD.IADD R3, R2, 0x1, R3 ;  /* 0x0000000102037824 */ /* 0x000fc800078e0203 */
[----:B------:R-:W-:-:S07]  /*24260*/  IMAD.MOV.U32 R13, RZ, RZ, R3 ;  /* 0x000000ffff0d7224 */ /* 0x000fce00078e0003 */
[----:B------:R-:W-:Y:S05]  /*24270*/  WARPSYNC.COLLECTIVE R15, `(.L_x_6420) ;  /* 0x000000000f087348 */ /* 0x000fea0003c00000 */
[----:B------:R0:W1:Y:S02]  /*24280*/  SHFL.UP P6, R14, R13, R12, R11 ;  /* 0x0400000c0d0e7389 */ /* 0x00006400000c000b */
[----:B01----:R-:W-:Y:S01]  /*24290*/  ENDCOLLECTIVE ;  /* 0x000000000000791b */ /* 0x003fe20003800000 */
.L_x_6420:
        /* <DEDUP_REMOVED lines=8> */
.L_x_6421:
[----:B------:R-:W-:Y:S05]  /*24320*/  BRA `(.L_x_6422) ;  /* 0xffffff9800647947 */ /* 0x000fea000383ffff */
.L_x_6215:
        /* <DEDUP_REMOVED lines=8> */
.L_x_6424:
[----:B------:R-:W-:Y:S05]  /*243b0*/  BSYNC B0 ;  /* 0x0000000000007941 */ /* 0x000fea0003800000 */
.L_x_6423:
        /* <DEDUP_REMOVED lines=8> */
.L_x_6425:
[----:B------:R-:W-:Y:S01]  /*24440*/  IMAD.MOV.U32 R12, RZ, RZ, 0x4 ;  /* 0x00000004ff0c7424 */ /* 0x000fe200078e00ff */
[----:B------:R-:W-:-:S05]  /*24450*/  SEL R2, R14, RZ, P2 ;  /* 0x000000ff0e027207 */ /* 0x000fca0001000000 */
[----:B------:R-:W-:-:S04]  /*24460*/  IMAD.IADD R2, R13, 0x1, R2 ;  /* 0x000000010d027824 */ /* 0x000fc800078e0202 */
[----:B------:R-:W-:-:S07]  /*24470*/  IMAD.MOV.U32 R13, RZ, RZ, R2 ;  /* 0x000000ffff0d7224 */ /* 0x000fce00078e0002 */
[----:B------:R-:W-:Y:S05]  /*24480*/  WARPSYNC.COLLECTIVE R15, `(.L_x_6426) ;  /* 0x000000000f087348 */ /* 0x000fea0003c00000 */
[----:B------:R0:W1:Y:S02]  /*24490*/  SHFL.UP P6, R14, R13, R12, R11 ;  /* 0x0400000c0d0e7389 */ /* 0x00006400000c000b */
[----:B01----:R-:W-:Y:S01]  /*244a0*/  ENDCOLLECTIVE ;  /* 0x000000000000791b */ /* 0x003fe20003800000 */
.L_x_6426:
[----:B------:R-:W-:Y:S01]  /*244b0*/  IMAD.MOV.U32 R12, RZ, RZ, 0x8 ;  /* 0x00000008ff0c7424 */ /* 0x000fe200078e00ff */
[----:B------:R-:W-:-:S05]  /*244c0*/  SEL R3, R14, RZ, P3 ;  /* 0x000000ff0e037207 */ /* 0x000fca0001800000 */
[----:B------:R-:W-:-:S04]  /*244d0*/  IMAD.IADD R3, R2, 0x1, R3 ;  /* 0x0000000102037824 */ /* 0x000fc800078e0203 */
[----:B------:R-:W-:-:S07]  /*244e0*/  IMAD.MOV.U32 R13, RZ, RZ, R3 ;  /* 0x000000ffff0d7224 */ /* 0x000fce00078e0003 */
[----:B------:R-:W-:Y:S05]  /*244f0*/  WARPSYNC.COLLECTIVE R15, `(.L_x_6427) ;  /* 0x000000000f087348 */ /* 0x000fea0003c00000 */
[----:B------:R0:W1:Y:S02]  /*24500*/  SHFL.UP P6, R14, R13, R12, R11 ;  /* 0x0400000c0d0e7389 */ /* 0x00006400000c000b */
[----:B01----:R-:W-:Y:S01]  /*24510*/  ENDCOLLECTIVE ;  /* 0x000000000000791b */ /* 0x003fe20003800000 */
.L_x_6427:
[----:B------:R-:W-:Y:S01]  /*24520*/  IMAD.MOV.U32 R12, RZ, RZ, 0x10 ;  /* 0x00000010ff0c7424 */ /* 0x000fe200078e00ff */
[----:B------:R-:W-:-:S05]  /*24530*/  SEL R4, R14, RZ, P4 ;  /* 0x000000ff0e047207 */ /* 0x000fca0002000000 */
[----:B------:R-:W-:-:S04]  /*24540*/  IMAD.IADD R4, R3, 0x1, R4 ;  /* 0x0000000103047824 */ /* 0x000fc800078e0204 */
[----:B------:R-:W-:-:S07]  /*24550*/  IMAD.MOV.U32 R13, RZ, RZ, R4 ;  /* 0x000000ffff0d7224 */ /* 0x000fce00078e0004 */
[----:B------:R-:W-:Y:S05]  /*24560*/  WARPSYNC.COLLECTIVE R15, `(.L_x_6428) ;  /* 0x000000000f087348 */ /* 0x000fea0003c00000 */
[----:B------:R0:W1:Y:S02]  /*24570*/  SHFL.UP P6, R14, R13, R12, R11 ;  /* 0x0400000c0d0e7389 */ /* 0x00006400000c000b */
[----:B01----:R-:W-:Y:S01]  /*24580*/  ENDCOLLECTIVE ;  /* 0x000000000000791b */ /* 0x003fe20003800000 */
.L_x_6428:
        /* <DEDUP_REMOVED lines=8> */
.L_x_6429:
[----:B------:R-:W-:Y:S05]  /*24610*/  BRA `(.L_x_6430) ;  /* 0xffffff9800447947 */ /* 0x000fea000383ffff */
.L_x_6217:
[----:B------:R-:W-:Y:S01]  /*24620*/  BSSY B0, `(.L_x_6431) ;  /* 0x0000006000007945 */ /* 0x000fe20003800000 */
[----:B------:R-:W-:Y:S01]  /*24630*/  PLOP3.LUT P6, PT, P6, PT, PT, 0x8, 0x0 ;  /* 0x000000000000781c */ /* 0x000fe200037ce170 */
[----:B------:R-:W-:-:S12]  /*24640*/  IMAD.MOV.U32 R15, RZ, RZ, -0x1 ;  /* 0xffffffffff0f7424 */ /* 0x000fd800078e00ff */
[----:B01----:R-:W-:Y:S05]  /*24650*/  WARPSYNC.COLLECTIVE R15, `(.L_x_6432) ;  /* 0x000000000f087348 */ /* 0x003fea0003c00000 */
[----:B------:R-:W-:Y:S01]  /*24660*/  VOTE.ANY R14, PT, P6 ;  /* 0x00000000000e7806 */ /* 0x000fe200030e0100 */
[----:B01----:R-:W-:Y:S06]  /*24670*/  ENDCOLLECTIVE ;  /* 0x000000000000791b */ /* 0x003fec0003800000 */
.L_x_6432:
[----:B------:R-:W-:Y:S05]  /*24680*/  BSYNC B0 ;  /* 0x0000000000007941 */ /* 0x000fea0003800000 */
.L_x_6431:
        /* <DEDUP_REMOVED lines=9> */
.L_x_6433:
[----:B------:R-:W-:Y:S01]  /*24720*/  IMAD.MOV.U32 R5, RZ, RZ, R14 ;  /* 0x000000ffff057224 */ /* 0x000fe200078e000e */
[----:B------:R-:W-:Y:S06]  /*24730*/  BRA `(.L_x_6434) ;  /* 0xffffff9800347947 */ /* 0x000fec000383ffff */
.L_x_6219:
[----:B------:R-:W-:Y:S01]  /*24740*/  BSSY B0, `(.L_x_6435) ;  /* 0x0000007000007945 */ /* 0x000fe20003800000 */
[----:B------:R-:W-:Y:S02]  /*24750*/  IMAD.MOV.U32 R13, RZ, RZ, R2 ;  /* 0x000000ffff0d7224 */ /* 0x000fe400078e0002 */
[----:B------:R-:W-:Y:S02]  /*24760*/  IMAD.MOV.U32 R11, RZ, RZ, 0x1f ;  /* 0x0000001fff0b7424 */ /* 0x000fe400078e00ff */
[----:B------:R-:W-:-:S07]  /*24770*/  IMAD.MOV.U32 R15, RZ, RZ, -0x1 ;  /* 0xffffffffff0f7424 */ /* 0x000fce00078e00ff */
[----:B0123--:R-:W-:Y:S05]  /*24780*/  WARPSYNC.COLLECTIVE R15, `(.L_x_6436) ;  /* 0x000000000f087348 */ /* 0x00ffea0003c00000 */
[----:B------:R4:W0:Y:S02]  /*24790*/  SHFL.IDX P6, R14, R13, R12, R11 ;  /* 0x0000000c0d0e7389 */ /* 0x00082400000c000b */
[----:B01234-:R-:W-:Y:S01]  /*247a0*/  ENDCOLLECTIVE ;  /* 0x000000000000791b */ /* 0x01ffe20003800000 */
.L_x_6436:
[----:B------:R-:W-:Y:S05]  /*247b0*/  BSYNC B0 ;  /* 0x0000000000007941 */ /* 0x000fea0003800000 */
.L_x_6435:
[----:B------:R-:W-:Y:S05]  /*247c0*/  BRA `(.L_x_6218) ;  /* 0xffffff98002c7947 */ /* 0x000fea000383ffff */
.L_x_6223:
[----:B0-----:R0:W1:Y:S02]  /*247d0*/  SYNCS.PHASECHK.TRANS64.TRYWAIT P0, [R7+URZ+0x32420], R0 ;  /* 0x03242000070075a7 */ /* 0x001064000800017f */
[----:B-1----:R-:W-:Y:S05]  /*247e0*/  @!P0 NANOSLEEP.SYNCS 0x989680 ;  /* 0x009896800000895d */ /* 0x002fea0003900000 */
[----:B------:R-:W1:Y:S02]  /*247f0*/  @!P0 SYNCS.PHASECHK.TRANS64 P0, [R7+URZ+0x32420], R0 ;  /* 0x03242000070085a7 */ /* 0x000e64000800007f */
[----:B-1----:R-:W-:Y:S05]  /*24800*/  @!P0 BRA `(.L_x_6223) ;  /* 0xfffffffc00f08947 */ /* 0x002fea000383ffff */
[----:B------:R-:W-:Y:S05]  /*24810*/  BRA `(.L_x_6437) ;  /* 0xffffff9c00a47947 */ /* 0x000fea000383ffff */
.L_x_6224:
        /* <DEDUP_REMOVED lines=8> */
[----:B0--34-:R-:W-:Y:S05]  /*248a0*/  WARPSYNC.COLLECTIVE R15, `(.L_x_6439) ;  /* 0x000000000f087348 */ /* 0x019fea0003c00000 */
[----:B------:R1:W2:Y:S02]  /*248b0*/  SHFL.IDX P6, R14, R13, R12, R11 ;  /* 0x0000000c0d0e7389 */ /* 0x0002a400000c000b */
[----:B01234-:R-:W-:Y:S01]  /*248c0*/  ENDCOLLECTIVE ;  /* 0x000000000000791b */ /* 0x01ffe20003800000 */
.L_x_6439:
[----:B------:R-:W-:Y:S05]  /*248d0*/  BSYNC B0 ;  /* 0x0000000000007941 */ /* 0x000fea0003800000 */
.L_x_6438:
[----:B------:R-:W-:Y:S05]  /*248e0*/  BRA `(.L_x_6440) ;  /* 0xffffff9c008c7947 */ /* 0x000fea000383ffff */
.L_x_6225:
[----:B------:R-:W-:Y:S01]  /*248f0*/  BSSY B0, `(.L_x_6441) ;  /* 0x0000006000007945 */ /* 0x000fe20003800000 */
[----:B------:R-:W-:-:S07]  /*24900*/  IMAD.MOV.U32 R15, RZ, RZ, -0x1 ;  /* 0xffffffffff0f7424 */ /* 0x000fce00078e00ff */
[----:B0--34-:R-:W-:Y:S05]  /*24910*/  WARPSYNC.COLLECTIVE R15, `(.L_x_6442) ;  /* 0x000000000f0c7348 */ /* 0x019fea0003c00000 */
[----:B------:R-:W-:Y:S02]  /*24920*/  ELECT P6, UR62, PT ;  /* 0x00000000003e782f */ /* 0x000fe400038c0000 */
[----:B------:R-:W-:Y:S01]  /*24930*/  MOV R14, UR62 ;  /* 0x0000003e000e7c02 */ /* 0x000fe20008000f00 */
[----:B0--34-:R-:W-:Y:S10]  /*24940*/  ENDCOLLECTIVE ;  /* 0x000000000000791b */ /* 0x019ff40003800000 */
.L_x_6442:
[----:B------:R-:W-:Y:S05]  /*24950*/  BSYNC B0 ;  /* 0x0000000000007941 */ /* 0x000fea0003800000 */
.L_x_6441:
[----:B------:R-:W-:Y:S05]  /*24960*/  BRA `(.L_x_6443) ;  /* 0xffffff9c00807947 */ /* 0x000fea000383ffff */
.L_x_6227:
[----:B0-----:R0:W1:Y:S02]  /*24970*/  SYNCS.PHASECHK.TRANS64.TRYWAIT P1, [R5+URZ+0x32440], R0 ;  /* 0x03244000050075a7 */ /* 0x001064000802017f */
[----:B-1----:R-:W-:Y:S05]  /*24980*/  @!P1 NANOSLEEP.SYNCS 0x989680 ;  /* 0x009896800000995d */ /* 0x002fea0003900000 */
[----:B------:R-:W1:Y:S02]  /*24990*/  @!P1 SYNCS.PHASECHK.TRANS64 P1, [R5+URZ+0x32440], R0 ;  /* 0x03244000050095a7 */ /* 0x000e64000802007f */
[----:B-1----:R-:W-:Y:S05]  /*249a0*/  @!P1 BRA `(.L_x_6227) ;  /* 0xfffffffc00f09947 */ /* 0x002fea000383ffff */
[----:B------:R-:W-:Y:S05]  /*249b0*/  BRA `(.L_x_6444) ;  /* 0xffffff9c00a07947 */ /* 0x000fea000383ffff */
.L_x_6229:
[----:B-1----:R1:W2:Y:S02]  /*249c0*/  SYNCS.PHASECHK.TRANS64.TRYWAIT P1, [R3+URZ+0x32440], R2 ;  /* 0x03244002030075a7 */ /* 0x0022a4000802017f */
[----:B--2---:R-:W-:Y:S05]  /*249d0*/  @!P1 NANOSLEEP.SYNCS 0x989680 ;  /* 0x009896800000995d */ /* 0x004fea0003900000 */
[----:B------:R-:W2:Y:S02]  /*249e0*/  @!P1 SYNCS.PHASECHK.TRANS64 P1, [R3+URZ+0x32440], R2 ;  /* 0x03244002030095a7 */ /* 0x000ea4000802007f */
[----:B--2---:R-:W-:Y:S05]  /*249f0*/  @!P1 BRA `(.L_x_6229) ;  /* 0xfffffffc00f09947 */ /* 0x004fea000383ffff */
[----:B------:R-:W-:Y:S05]  /*24a00*/  BRA `(.L_x_6445) ;  /* 0xffffff9c00ac7947 */ /* 0x000fea000383ffff */
.L_x_6231:
[----:B--2---:R2:W0:Y:S02]  /*24a10*/  SYNCS.PHASECHK.TRANS64.TRYWAIT P1, [R5+URZ+0x32460], R0 ;  /* 0x03246000050075a7 */ /* 0x004424000802017f */
[----:B0-----:R-:W-:Y:S05]  /*24a20*/  @!P1 NANOSLEEP.SYNCS 0x989680 ;  /* 0x009896800000995d */ /* 0x001fea0003900000 */
[----:B------:R-:W0:Y:S02]  /*24a30*/  @!P1 SYNCS.PHASECHK.TRANS64 P1, [R5+URZ+0x32460], R0 ;  /* 0x03246000050095a7 */ /* 0x000e24000802007f */
[----:B0-----:R-:W-:Y:S05]  /*24a40*/  @!P1 BRA `(.L_x_6231) ;  /* 0xfffffffc00f09947 */ /* 0x001fea000383ffff */
[----:B------:R-:W-:Y:S05]  /*24a50*/  BRA `(.L_x_6446) ;  /* 0xffffff9c00a87947 */ /* 0x000fea000383ffff */
.L_x_6447:
        /* <DEDUP_REMOVED lines=10> */
.L_x_6468:


//--------------------- .nv.global.init           --------------------------
	.section	.nv.global.init,"aw",@progbits
.nv.global.init:
	.type		$str$23,@object
	.size		$str$23,($str$24 - $str$23)
$str$23:
        /*0000*/ 	.byte	0x28, 0x61, 0x64, 0x64, 0x72, 0x65, 0x73, 0x73, 0x20, 0x26, 0x20, 0x6d, 0x61, 0x73, 0x6b, 0x29
        /*0010*/ 	.byte	0x20, 0x3d, 0x3d, 0x20, 0x30, 0x00
	.type		$str$24,@object
	.size		$str$24,(__unnamed_4 - $str$24)
$str$24:
        /*0016*/ 	.byte	0x2f, 0x74, 0x6d, 0x70, 0x2f, 0x6f, 0x73, 0x73, 0x5f, 0x6b, 0x65, 0x72, 0x6e, 0x65, 0x6c, 0x73
        /*0026*/ 	.byte	0x5f, 0x73, 0x72, 0x63, 0x2f, 0x66, 0x6c, 0x61, 0x73, 0x68, 0x5f, 0x61, 0x74, 0x74, 0x65, 0x6e
        /*0036*/ 	.byte	0x74, 0x69, 0x6f, 0x6e, 0x2f, 0x63, 0x73, 0x72, 0x63, 0x2f, 0x63, 0x75, 0x74, 0x6c, 0x61, 0x73
        /*0046*/ 	.byte	0x73, 0x2f, 0x69, 0x6e, 0x63, 0x6c, 0x75, 0x64, 0x65, 0x2f, 0x63, 0x75, 0x74, 0x65, 0x2f, 0x70
        /*0056*/ 	.byte	0x6f, 0x69, 0x6e, 0x74, 0x65, 0x72, 0x5f, 0x66, 0x6c, 0x61, 0x67, 0x67, 0x65, 0x64, 0x2e, 0x68
        /*0066*/ 	.byte	0x70, 0x70, 0x00
	.type		__unnamed_4,@object
	.size		__unnamed_4,(__unnamed_5 - __unnamed_4)
__unnamed_4:
        /* <DEDUP_REMOVED lines=24> */
        /*01e9*/ 	.byte	0x00
	.type		__unnamed_5,@object
	.size		__unnamed_5,(__unnamed_7 - __unnamed_5)
__unnamed_5:
        /* <DEDUP_REMOVED lines=25> */
	.type		__unnamed_7,@object
	.size		__unnamed_7,(__unnamed_6 - __unnamed_7)
__unnamed_7:
        /* <DEDUP_REMOVED lines=25> */
	.type		__unnamed_6,@object
	.size		__unnamed_6,(__unnamed_1 - __unnamed_6)
__unnamed_6:
        /* <DEDUP_REMOVED lines=29> */
	.type		__unnamed_1,@object
	.size		__unnamed_1,(__unnamed_3 - __unnamed_1)
__unnamed_1:
        /* <DEDUP_REMOVED lines=28> */
        /*087e*/ 	.byte	0x3c, 0x36, 0x31, 0x34, 0x34, 0x3e, 0x3e, 0x3e, 0x3e, 0x3e, 0x20, 0x26, 0x5d, 0x00
	.type		__unnamed_3,@object
	.size		__unnamed_3,(__unnamed_2 - __unnamed_3)
__unnamed_3:
        /* <DEDUP_REMOVED lines=29> */
	.type		__unnamed_2,@object
	.size		__unnamed_2,(.L_1 - __unnamed_2)
__unnamed_2:
        /* <DEDUP_REMOVED lines=29> */
.L_1:


//--------------------- .nv.shared._ZN7cutlass13device_kernelIN5flash11enable_sm90INS1_16FlashAttnFwdSm90INS1_25CollectiveMainloopFwdSm90ILi2EN4cute5tupleIJNS5_1CILi1EEES8_S8_EEENS6_IJNS7_ILi128EEENS7_ILi96EEENS7_ILi64EEEEEELi256ENS_10bfloat16_tEfNS_4arch4Sm90ELb0ELb0ELb1ELb0ELb1ELb0ELb0ELb1ELb0ELb1ELb0ELb0EEENS1_21CollectiveEpilogueFwdINS6_IJSA_NS7_ILi256EEESB_EEES9_SE_SG_Li256ELb0ELb1ELb0ELb0EEENS1_29StaticPersistentTileSchedulerILb0EEEEEEEEEvNT_6ParamsE --------------------------
	.section	.nv.shared._ZN7cutlass13device_kernelIN5flash11enable_sm90INS1_16FlashAttnFwdSm90INS1_25CollectiveMainloopFwdSm90ILi2EN4cute5tupleIJNS5_1CILi1EEES8_S8_EEENS6_IJNS7_ILi128EEENS7_ILi96EEENS7_ILi64EEEEEELi256ENS_10bfloat16_tEfNS_4arch4Sm90ELb0ELb0ELb1ELb0ELb1ELb0ELb0ELb1ELb0ELb1ELb0ELb0EEENS1_21CollectiveEpilogueFwdINS6_IJSA_NS7_ILi256EEESB_EEES9_SE_SG_Li256ELb0ELb1ELb0ELb0EEENS1_29StaticPersistentTileSchedulerILb0EEEEEEEEEvNT_6ParamsE,"aw",@nobits
	.sectionflags	@""
	.align	16
	.zero		1024


//--------------------- .nv.shared.reserved.0     --------------------------
	.section	.nv.shared.reserved.0,"aw",@nobits
	.weak		__nv_reservedSMEM_offset_0_alias
	.size		__nv_reservedSMEM_offset_0_alias, 0, 0
	.other		__nv_reservedSMEM_offset_0_alias,@"STO_CUDA_RESERVED_SHARED STV_DEFAULT"
__nv_reservedSMEM_offset_0_alias:
	.zero		0


//--------------------- .nv.global                --------------------------
	.section	.nv.global,"aw",@nobits
.nv.global:
	.type		_ZN83_INTERNAL_e91defdf_47_flash_fwd_hdim64_256_bf16_paged_softcap_sm90_cu_0106449f_38014cute1_E,@object
	.size		_ZN83_INTERNAL_e91defdf_47_flash_fwd_hdim64_256_bf16_paged_softcap_sm90_cu_0106449f_38014cute1_E,(_ZN83_INTERNAL_e91defdf_47_flash_fwd_hdim64_256_bf16_paged_softcap_sm90_cu_0106449f_38014cuda3std3__45__cpo6cbeginE - _ZN83_INTERNAL_e91defdf_47_flash_fwd_hdim64_256_bf16_paged_softcap_sm90_cu_0106449f_38014cute1_E)
_ZN83_INTERNAL_e91defdf_47_flash_fwd_hdim64_256_bf16_paged_softcap_sm90_cu_0106449f_38014cute1_E:
	.zero		1
	.type		_ZN83_INTERNAL_e91defdf_47_flash_fwd_hdim64_256_bf16_paged_softcap_sm90_cu_0106449f_38014cuda3std3__45__cpo6cbeginE,@object
	.size		_ZN83_INTERNAL_e91defdf_47_flash_fwd_hdim64_256_bf16_paged_softcap_sm90_cu_0106449f_38014cuda3std3__45__cpo6cbeginE,(_ZN83_INTERNAL_e91defdf_47_flash_fwd_hdim64_256_bf16_paged_softcap_sm90_cu_0106449f_38014cuda3std3__48in_placeE - _ZN83_INTERNAL_e91defdf_47_flash_fwd_hdim64_256_bf16_paged_softcap_sm90_cu_0106449f_38014cuda3std3__45__cpo6cbeginE)
_ZN83_INTERNAL_e91defdf_47_flash_fwd_hdim64_256_bf16_paged_softcap_sm90_cu_0106449f_38014cuda3std3__45__cpo6cbeginE:
	.zero		1
	.type		_ZN83_INTERNAL_e91defdf_47_flash_fwd_hdim64_256_bf16_paged_softcap_sm90_cu_0106449f_38014cuda3std3__48in_placeE,@object
	.size		_ZN83_INTERNAL_e91defdf_47_flash_fwd_hdim64_256_bf16_paged_softcap_sm90_cu_0106449f_38014cuda3std3__48in_placeE,(_ZN83_INTERNAL_e91defdf_47_flash_fwd_hdim64_256_bf16_paged_softcap_sm90_cu_0106449f_38014cuda3std6ranges3__45__cpo9iter_moveE - _ZN83_INTERNAL_e91defdf_47_flash_fwd_hdim64_256_bf16_paged_softcap_sm90_cu_0106449f_38014cuda3std3__48in_placeE)
_ZN83_INTERNAL_e91defdf_47_flash_fwd_hdim64_256_bf16_paged_softcap_sm90_cu_0106449f_38014cuda3std3__48in_placeE:
	.zero		1
	.type		_ZN83_INTERNAL_e91defdf_47_flash_fwd_hdim64_256_bf16_paged_softcap_sm90_cu_0106449f_38014cuda3std6ranges3__45__cpo9iter_moveE,@object
	.size		_ZN83_INTERNAL_e91defdf_47_flash_fwd_hdim64_256_bf16_paged_softcap_sm90_cu_0106449f_38014cuda3std6ranges3__45__cpo9iter_moveE,(_ZN83_INTERNAL_e91defdf_47_flash_fwd_hdim64_256_bf16_paged_softcap_sm90_cu_0106449f_38014cuda3std3__45__cpo5beginE - _ZN83_INTERNAL_e91defdf_47_flash_fwd_hdim64_256_bf16_paged_softcap_sm90_cu_0106449f_38014cuda3std6ranges3__45__cpo9iter_moveE)
_ZN83_INTERNAL_e91defdf_47_flash_fwd_hdim64_256_bf16_paged_softcap_sm90_cu_0106449f_38014cuda3std6ranges3__45__cpo9iter_moveE:
	.zero		1
	.type		_ZN83_INTERNAL_e91defdf_47_flash_fwd_hdim64_256_bf16_paged_softcap_sm90_cu_0106449f_38014cuda3std3__45__cpo5beginE,@object
	.size		_ZN83_INTERNAL_e91defdf_47_flash_fwd_hdim64_256_bf16_paged_softcap_sm90_cu_0106449f_38014cuda3std3__45__cpo5beginE,(_ZN83_INTERNAL_e91defdf_47_flash_fwd_hdim64_256_bf16_paged_softcap_sm90_cu_0106449f_38014cuda3std3__485_GLOBAL__N__e91defdf_47_flash_fwd_hdim64_256_bf16_paged_softcap_sm90_cu_0106449f_38016ignoreE - _ZN83_INTERNAL_e91defdf_47_flash_fwd_hdim64_256_bf16_paged_softcap_sm90_cu_0106449f_38014cuda3std3__45__cpo5beginE)
_ZN83_INTERNAL_e91defdf_47_flash_fwd_hdim64_256_bf16_paged_softcap_sm90_cu_0106449f_38014cuda3std3__45__cpo5beginE:
	.zero		1
	.type		_ZN83_INTERNAL_e91defdf_47_flash_fwd_hdim64_256_bf16_paged_softcap_sm90_cu_0106449f_38014cuda3std3__485_GLOBAL__N__e91defdf_47_flash_fwd_hdim64_256_bf16_paged_softcap_sm90_cu_0106449f_38016ignoreE,@object
	.size		_ZN83_INTERNAL_e91defdf_47_flash_fwd_hdim64_256_bf16_paged_softcap_sm90_cu_0106449f_38014cuda3std3__485_GLOBAL__N__e91defdf_47_flash_fwd_hdim64_256_bf16_paged_softcap_sm90_cu_0106449f_38016ignoreE,(_ZN83_INTERNAL_e91defdf_47_flash_fwd_hdim64_256_bf16_paged_softcap_sm90_cu_0106449f_38014cute7productE - _ZN83_INTERNAL_e91defdf_47_flash_fwd_hdim64_256_bf16_paged_softcap_sm90_cu_0106449f_38014cuda3std3__485_GLOBAL__N__e91defdf_47_flash_fwd_hdim64_256_bf16_paged_softcap_sm90_cu_0106449f_38016ignoreE)
_ZN83_INTERNAL_e91defdf_47_flash_fwd_hdim64_256_bf16_paged_softcap_sm90_cu_0106449f_38014cuda3std3__485_GLOBAL__N__e91defdf_47_flash_fwd_hdim64_256_bf16_paged_softcap_sm90_cu_0106449f_38016ignoreE:
	.zero		1
	.type		_ZN83_INTERNAL_e91defdf_47_flash_fwd_hdim64_256_bf16_paged_softcap_sm90_cu_0106449f_38014cute7productE,@object
	.size		_ZN83_INTERNAL_e91defdf_47_flash_fwd_hdim64_256_bf16_paged_softcap_sm90_cu_0106449f_38014cute7productE,(_ZN83_INTERNAL_e91defdf_47_flash_fwd_hdim64_256_bf16_paged_softcap_sm90_cu_0106449f_38014cuda3std3__45__cpo3endE - _ZN83_INTERNAL_e91defdf_47_flash_fwd_hdim64_256_bf16_paged_softcap_sm90_cu_0106449f_38014cute7productE)
_ZN83_INTERNAL_e91defdf_47_flash_fwd_hdim64_256_bf16_paged_softcap_sm90_cu_0106449f_38014cute7productE:
	.zero		1
	.type		_ZN83_INTERNAL_e91defdf_47_flash_fwd_hdim64_256_bf16_paged_softcap_sm90_cu_0106449f_38014cuda3std3__45__cpo3endE,@object
	.size		_ZN83_INTERNAL_e91defdf_47_flash_fwd_hdim64_256_bf16_paged_softcap_sm90_cu_0106449f_38014cuda3std3__45__cpo3endE,(_ZN83_INTERNAL_e91defdf_47_flash_fwd_hdim64_256_bf16_paged_softcap_sm90_cu_0106449f_38014cuda3std3__419piecewise_constructE - _ZN83_INTERNAL_e91defdf_47_flash_fwd_hdim64_256_bf16_paged_softcap_sm90_cu_0106449f_38014cuda3std3__45__cpo3endE)
_ZN83_INTERNAL_e91defdf_47_flash_fwd_hdim64_256_bf16_paged_softcap_sm90_cu_0106449f_38014cuda3std3__45__cpo3endE:
	.zero		1
	.type		_ZN83_INTERNAL_e91defdf_47_flash_fwd_hdim64_256_bf16_paged_softcap_sm90_cu_0106449f_38014cuda3std3__419piecewise_constructE,@object
	.size		_ZN83_INTERNAL_e91defdf_47_flash_fwd_hdim64_256_bf16_paged_softcap_sm90_cu_0106449f_38014cuda3std3__419piecewise_constructE,(_ZN83_INTERNAL_e91defdf_47_flash_fwd_hdim64_256_bf16_paged_softcap_sm90_cu_0106449f_38014cuda3std3__45__cpo4cendE - _ZN83_INTERNAL_e91defdf_47_flash_fwd_hdim64_256_bf16_paged_softcap_sm90_cu_0106449f_38014cuda3std3__419piecewise_constructE)
_ZN83_INTERNAL_e91defdf_47_flash_fwd_hdim64_256_bf16_paged_softcap_sm90_cu_0106449f_38014cuda3std3__419piecewise_constructE:
	.zero		1
	.type		_ZN83_INTERNAL_e91defdf_47_flash_fwd_hdim64_256_bf16_paged_softcap_sm90_cu_0106449f_38014cuda3std3__45__cpo4cendE,@object
	.size		_ZN83_INTERNAL_e91defdf_47_flash_fwd_hdim64_256_bf16_paged_softcap_sm90_cu_0106449f_38014cuda3std3__45__cpo4cendE,(_ZN83_INTERNAL_e91defdf_47_flash_fwd_hdim64_256_bf16_paged_softcap_sm90_cu_0106449f_38014cuda3std6ranges3__45__cpo4swapE - _ZN83_INTERNAL_e91defdf_47_flash_fwd_hdim64_256_bf16_paged_softcap_sm90_cu_0106449f_38014cuda3std3__45__cpo4cendE)
_ZN83_INTERNAL_e91defdf_47_flash_fwd_hdim64_256_bf16_paged_softcap_sm90_cu_0106449f_38014cuda3std3__45__cpo4cendE:
	.zero		1
	.type		_ZN83_INTERNAL_e91defdf_47_flash_fwd_hdim64_256_bf16_paged_softcap_sm90_cu_0106449f_38014cuda3std6ranges3__45__cpo4swapE,@object
	.size		_ZN83_INTERNAL_e91defdf_47_flash_fwd_hdim64_256_bf16_paged_softcap_sm90_cu_0106449f_38014cuda3std6ranges3__45__cpo4swapE,(.L_14 - _ZN83_INTERNAL_e91defdf_47_flash_fwd_hdim64_256_bf16_paged_softcap_sm90_cu_0106449f_38014cuda3std6ranges3__45__cpo4swapE)
_ZN83_INTERNAL_e91defdf_47_flash_fwd_hdim64_256_bf16_paged_softcap_sm90_cu_0106449f_38014cuda3std6ranges3__45__cpo4swapE:
	.zero		1
.L_14:


//--------------------- .nv.shared._ZN7cutlass13device_kernelIN5flash11enable_sm90INS1_16FlashAttnFwdSm90INS1_25CollectiveMainloopFwdSm90ILi2EN4cute5tupleIJNS5_1CILi1EEES8_S8_EEENS6_IJNS7_ILi128EEENS7_ILi96EEENS7_ILi64EEEEEELi256ENS_10bfloat16_tEfNS_4arch4Sm90ELb0ELb0ELb1ELb0ELb1ELb0ELb1ELb1ELb0ELb1ELb0ELb0EEENS1_21CollectiveEpilogueFwdINS6_IJSA_NS7_ILi256EEESB_EEES9_SE_SG_Li256ELb0ELb1ELb0ELb0EEENS1_29StaticPersistentTileSchedulerILb0EEEEEEEEEvNT_6ParamsE --------------------------
	.section	.nv.shared._ZN7cutlass13device_kernelIN5flash11enable_sm90INS1_16FlashAttnFwdSm90INS1_25CollectiveMainloopFwdSm90ILi2EN4cute5tupleIJNS5_1CILi1EEES8_S8_EEENS6_IJNS7_ILi128EEENS7_ILi96EEENS7_ILi64EEEEEELi256ENS_10bfloat16_tEfNS_4arch4Sm90ELb0ELb0ELb1ELb0ELb1ELb0ELb1ELb1ELb0ELb1ELb0ELb0EEENS1_21CollectiveEpilogueFwdINS6_IJSA_NS7_ILi256EEESB_EEES9_SE_SG_Li256ELb0ELb1ELb0ELb0EEENS1_29StaticPersistentTileSchedulerILb0EEEEEEEEEvNT_6ParamsE,"aw",@nobits
	.sectionflags	@""
	.align	16
	.zero		1024


//--------------------- .nv.shared._ZN7cutlass13device_kernelIN5flash11enable_sm90INS1_16FlashAttnFwdSm90INS1_25CollectiveMainloopFwdSm90ILi2EN4cute5tupleIJNS5_1CILi1EEES8_S8_EEENS6_IJNS7_ILi128EEENS7_ILi96EEENS7_ILi64EEEEEELi256ENS_10bfloat16_tEfNS_4arch4Sm90ELb0ELb0ELb1ELb1ELb1ELb0ELb0ELb1ELb0ELb1ELb0ELb0EEENS1_21CollectiveEpilogueFwdINS6_IJSA_NS7_ILi256EEESB_EEES9_SE_SG_Li256ELb1ELb1ELb0ELb0EEENS1_36VarlenDynamicPersistentTileSchedulerILi128ELi96ELi256ELi128ELb0ELb1ELb1ELb0ELb1ELb1EEEEEEEEEvNT_6ParamsE --------------------------
	.section	.nv.shared._ZN7cutlass13device_kernelIN5flash11enable_sm90INS1_16FlashAttnFwdSm90INS1_25CollectiveMainloopFwdSm90ILi2EN4cute5tupleIJNS5_1CILi1EEES8_S8_EEENS6_IJNS7_ILi128EEENS7_ILi96EEENS7_ILi64EEEEEELi256ENS_10bfloat16_tEfNS_4arch4Sm90ELb0ELb0ELb1ELb1ELb1ELb0ELb0ELb1ELb0ELb1ELb0ELb0EEENS1_21CollectiveEpilogueFwdINS6_IJSA_NS7_ILi256EEESB_EEES9_SE_SG_Li256ELb1ELb1ELb0ELb0EEENS1_36VarlenDynamicPersistentTileSchedulerILi128ELi96ELi256ELi128ELb0ELb1ELb1ELb0ELb1ELb1EEEEEEEEEvNT_6ParamsE,"aw",@nobits
	.sectionflags	@""
	.align	16
	.zero		1024


//--------------------- .nv.shared._ZN7cutlass13device_kernelIN5flash11enable_sm90INS1_16FlashAttnFwdSm90INS1_25CollectiveMainloopFwdSm90ILi2EN4cute5tupleIJNS5_1CILi1EEES8_S8_EEENS6_IJNS7_ILi128EEENS7_ILi96EEENS7_ILi64EEEEEELi256ENS_10bfloat16_tEfNS_4arch4Sm90ELb0ELb0ELb1ELb1ELb1ELb1ELb0ELb1ELb0ELb1ELb0ELb0EEENS1_21CollectiveEpilogueFwdINS6_IJSA_NS7_ILi256EEESB_EEES9_SE_SG_Li256ELb1ELb1ELb0ELb0EEENS1_36VarlenDynamicPersistentTileSchedulerILi128ELi96ELi256ELi128ELb0ELb1ELb1ELb0ELb1ELb1EEEEEEEEEvNT_6ParamsE --------------------------
	.section	.nv.shared._ZN7cutlass13device_kernelIN5flash11enable_sm90INS1_16FlashAttnFwdSm90INS1_25CollectiveMainloopFwdSm90ILi2EN4cute5tupleIJNS5_1CILi1EEES8_S8_EEENS6_IJNS7_ILi128EEENS7_ILi96EEENS7_ILi64EEEEEELi256ENS_10bfloat16_tEfNS_4arch4Sm90ELb0ELb0ELb1ELb1ELb1ELb1ELb0ELb1ELb0ELb1ELb0ELb0EEENS1_21CollectiveEpilogueFwdINS6_IJSA_NS7_ILi256EEESB_EEES9_SE_SG_Li256ELb1ELb1ELb0ELb0EEENS1_36VarlenDynamicPersistentTileSchedulerILi128ELi96ELi256ELi128ELb0ELb1ELb1ELb0ELb1ELb1EEEEEEEEEvNT_6ParamsE,"aw",@nobits
	.sectionflags	@""
	.align	16
	.zero		1024


//--------------------- .nv.shared._ZN7cutlass13device_kernelIN5flash11enable_sm90INS1_16FlashAttnFwdSm90INS1_25CollectiveMainloopFwdSm90ILi2EN4cute5tupleIJNS5_1CILi1EEES8_S8_EEENS6_IJNS7_ILi128EEENS7_ILi96EEENS7_ILi64EEEEEELi256ENS_10bfloat16_tEfNS_4arch4Sm90ELb0ELb0ELb1ELb1ELb1ELb0ELb1ELb1ELb0ELb1ELb0ELb0EEENS1_21CollectiveEpilogueFwdINS6_IJSA_NS7_ILi256EEESB_EEES9_SE_SG_Li256ELb1ELb1ELb0ELb0EEENS1_36VarlenDynamicPersistentTileSchedulerILi128ELi96ELi256ELi128ELb0ELb1ELb1ELb0ELb1ELb1EEEEEEEEEvNT_6ParamsE --------------------------
	.section	.nv.shared._ZN7cutlass13device_kernelIN5flash11enable_sm90INS1_16FlashAttnFwdSm90INS1_25CollectiveMainloopFwdSm90ILi2EN4cute5tupleIJNS5_1CILi1EEES8_S8_EEENS6_IJNS7_ILi128EEENS7_ILi96EEENS7_ILi64EEEEEELi256ENS_10bfloat16_tEfNS_4arch4Sm90ELb0ELb0ELb1ELb1ELb1ELb0ELb1ELb1ELb0ELb1ELb0ELb0EEENS1_21CollectiveEpilogueFwdINS6_IJSA_NS7_ILi256EEESB_EEES9_SE_SG_Li256ELb1ELb1ELb0ELb0EEENS1_36VarlenDynamicPersistentTileSchedulerILi128ELi96ELi256ELi128ELb0ELb1ELb1ELb0ELb1ELb1EEEEEEEEEvNT_6ParamsE,"aw",@nobits
	.sectionflags	@""
	.align	16
	.zero		1024


//--------------------- .nv.shared._ZN7cutlass13device_kernelIN5flash11enable_sm90INS1_16FlashAttnFwdSm90INS1_25CollectiveMainloopFwdSm90ILi2EN4cute5tupleIJNS5_1CILi1EEES8_S8_EEENS6_IJNS7_ILi128EEENS7_ILi96EEENS7_ILi64EEEEEELi256ENS_10bfloat16_tEfNS_4arch4Sm90ELb0ELb0ELb1ELb1ELb1ELb1ELb1ELb1ELb0ELb1ELb0ELb0EEENS1_21CollectiveEpilogueFwdINS6_IJSA_NS7_ILi256EEESB_EEES9_SE_SG_Li256ELb1ELb1ELb0ELb0EEENS1_36VarlenDynamicPersistentTileSchedulerILi128ELi96ELi256ELi128ELb0ELb1ELb1ELb0ELb1ELb1EEEEEEEEEvNT_6ParamsE --------------------------
	.section	.nv.shared._ZN7cutlass13device_kernelIN5flash11enable_sm90INS1_16FlashAttnFwdSm90INS1_25CollectiveMainloopFwdSm90ILi2EN4cute5tupleIJNS5_1CILi1EEES8_S8_EEENS6_IJNS7_ILi128EEENS7_ILi96EEENS7_ILi64EEEEEELi256ENS_10bfloat16_tEfNS_4arch4Sm90ELb0ELb0ELb1ELb1ELb1ELb1ELb1ELb1ELb0ELb1ELb0ELb0EEENS1_21CollectiveEpilogueFwdINS6_IJSA_NS7_ILi256EEESB_EEES9_SE_SG_Li256ELb1ELb1ELb0ELb0EEENS1_36VarlenDynamicPersistentTileSchedulerILi128ELi96ELi256ELi128ELb0ELb1ELb1ELb0ELb1ELb1EEEEEEEEEvNT_6ParamsE,"aw",@nobits
	.sectionflags	@""
	.align	16
	.zero		1024


//--------------------- .nv.shared._ZN7cutlass13device_kernelIN5flash11enable_sm90INS1_16FlashAttnFwdSm90INS1_25CollectiveMainloopFwdSm90ILi2EN4cute5tupleIJNS5_1CILi1EEES8_S8_EEENS6_IJNS7_ILi128EEENS7_ILi96EEENS7_ILi64EEEEEELi256ENS_10bfloat16_tEfNS_4arch4Sm90ELb0ELb1ELb1ELb0ELb1ELb0ELb0ELb1ELb0ELb1ELb0ELb0EEENS1_21CollectiveEpilogueFwdINS6_IJSA_NS7_ILi256EEESB_EEES9_SE_SG_Li256ELb0ELb1ELb0ELb0EEENS1_30DynamicPersistentTileSchedulerILi256ELi128ELb0ELb1ELb1EEEEEEEEEvNT_6ParamsE --------------------------
	.section	.nv.shared._ZN7cutlass13device_kernelIN5flash11enable_sm90INS1_16FlashAttnFwdSm90INS1_25CollectiveMainloopFwdSm90ILi2EN4cute5tupleIJNS5_1CILi1EEES8_S8_EEENS6_IJNS7_ILi128EEENS7_ILi96EEENS7_ILi64EEEEEELi256ENS_10bfloat16_tEfNS_4arch4Sm90ELb0ELb1ELb1ELb0ELb1ELb0ELb0ELb1ELb0ELb1ELb0ELb0EEENS1_21CollectiveEpilogueFwdINS6_IJSA_NS7_ILi256EEESB_EEES9_SE_SG_Li256ELb0ELb1ELb0ELb0EEENS1_30DynamicPersistentTileSchedulerILi256ELi128ELb0ELb1ELb1EEEEEEEEEvNT_6ParamsE,"aw",@nobits
	.sectionflags	@""
	.align	16
	.zero		1024


//--------------------- .nv.shared._ZN7cutlass13device_kernelIN5flash11enable_sm90INS1_16FlashAttnFwdSm90INS1_25CollectiveMainloopFwdSm90ILi2EN4cute5tupleIJNS5_1CILi1EEES8_S8_EEENS6_IJNS7_ILi128EEENS7_ILi96EEENS7_ILi64EEEEEELi256ENS_10bfloat16_tEfNS_4arch4Sm90ELb0ELb1ELb1ELb0ELb1ELb0ELb1ELb1ELb0ELb1ELb0ELb0EEENS1_21CollectiveEpilogueFwdINS6_IJSA_NS7_ILi256EEESB_EEES9_SE_SG_Li256ELb0ELb1ELb0ELb0EEENS1_30DynamicPersistentTileSchedulerILi256ELi128ELb0ELb1ELb1EEEEEEEEEvNT_6ParamsE --------------------------
	.section	.nv.shared._ZN7cutlass13device_kernelIN5flash11enable_sm90INS1_16FlashAttnFwdSm90INS1_25CollectiveMainloopFwdSm90ILi2EN4cute5tupleIJNS5_1CILi1EEES8_S8_EEENS6_IJNS7_ILi128EEENS7_ILi96EEENS7_ILi64EEEEEELi256ENS_10bfloat16_tEfNS_4arch4Sm90ELb0ELb1ELb1ELb0ELb1ELb0ELb1ELb1ELb0ELb1ELb0ELb0EEENS1_21CollectiveEpilogueFwdINS6_IJSA_NS7_ILi256EEESB_EEES9_SE_SG_Li256ELb0ELb1ELb0ELb0EEENS1_30DynamicPersistentTileSchedulerILi256ELi128ELb0ELb1ELb1EEEEEEEEEvNT_6ParamsE,"aw",@nobits
	.sectionflags	@""
	.align	16
	.zero		1024


//--------------------- .nv.shared._ZN7cutlass13device_kernelIN5flash11enable_sm90INS1_16FlashAttnFwdSm90INS1_25CollectiveMainloopFwdSm90ILi2EN4cute5tupleIJNS5_1CILi1EEES8_S8_EEENS6_IJNS7_ILi128EEENS7_ILi96EEENS7_ILi64EEEEEELi256ENS_10bfloat16_tEfNS_4arch4Sm90ELb0ELb1ELb1ELb1ELb1ELb0ELb0ELb1ELb0ELb1ELb0ELb0EEENS1_21CollectiveEpilogueFwdINS6_IJSA_NS7_ILi256EEESB_EEES9_SE_SG_Li256ELb1ELb1ELb0ELb0EEENS1_36VarlenDynamicPersistentTileSchedulerILi128ELi96ELi256ELi128ELb0ELb1ELb1ELb1ELb0ELb1EEEEEEEEEvNT_6ParamsE --------------------------
	.section	.nv.shared._ZN7cutlass13device_kernelIN5flash11enable_sm90INS1_16FlashAttnFwdSm90INS1_25CollectiveMainloopFwdSm90ILi2EN4cute5tupleIJNS5_1CILi1EEES8_S8_EEENS6_IJNS7_ILi128EEENS7_ILi96EEENS7_ILi64EEEEEELi256ENS_10bfloat16_tEfNS_4arch4Sm90ELb0ELb1ELb1ELb1ELb1ELb0ELb0ELb1ELb0ELb1ELb0ELb0EEENS1_21CollectiveEpilogueFwdINS6_IJSA_NS7_ILi256EEESB_EEES9_SE_SG_Li256ELb1ELb1ELb0ELb0EEENS1_36VarlenDynamicPersistentTileSchedulerILi128ELi96ELi256ELi128ELb0ELb1ELb1ELb1ELb0ELb1EEEEEEEEEvNT_6ParamsE,"aw",@nobits
	.sectionflags	@""
	.align	16
	.zero		1024


//--------------------- .nv.shared._ZN7cutlass13device_kernelIN5flash11enable_sm90INS1_16FlashAttnFwdSm90INS1_25CollectiveMainloopFwdSm90ILi2EN4cute5tupleIJNS5_1CILi1EEES8_S8_EEENS6_IJNS7_ILi128EEENS7_ILi96EEENS7_ILi64EEEEEELi256ENS_10bfloat16_tEfNS_4arch4Sm90ELb0ELb1ELb1ELb1ELb1ELb1ELb0ELb1ELb0ELb1ELb0ELb0EEENS1_21CollectiveEpilogueFwdINS6_IJSA_NS7_ILi256EEESB_EEES9_SE_SG_Li256ELb1ELb1ELb0ELb0EEENS1_36VarlenDynamicPersistentTileSchedulerILi128ELi96ELi256ELi128ELb0ELb1ELb1ELb1ELb0ELb1EEEEEEEEEvNT_6ParamsE --------------------------
	.section	.nv.shared._ZN7cutlass13device_kernelIN5flash11enable_sm90INS1_16FlashAttnFwdSm90INS1_25CollectiveMainloopFwdSm90ILi2EN4cute5tupleIJNS5_1CILi1EEES8_S8_EEENS6_IJNS7_ILi128EEENS7_ILi96EEENS7_ILi64EEEEEELi256ENS_10bfloat16_tEfNS_4arch4Sm90ELb0ELb1ELb1ELb1ELb1ELb1ELb0ELb1ELb0ELb1ELb0ELb0EEENS1_21CollectiveEpilogueFwdINS6_IJSA_NS7_ILi256EEESB_EEES9_SE_SG_Li256ELb1ELb1ELb0ELb0EEENS1_36VarlenDynamicPersistentTileSchedulerILi128ELi96ELi256ELi128ELb0ELb1ELb1ELb1ELb0ELb1EEEEEEEEEvNT_6ParamsE,"aw",@nobits
	.sectionflags	@""
	.align	16
	.zero		1024


//--------------------- .nv.shared._ZN7cutlass13device_kernelIN5flash11enable_sm90INS1_16FlashAttnFwdSm90INS1_25CollectiveMainloopFwdSm90ILi2EN4cute5tupleIJNS5_1CILi1EEES8_S8_EEENS6_IJNS7_ILi128EEENS7_ILi96EEENS7_ILi64EEEEEELi256ENS_10bfloat16_tEfNS_4arch4Sm90ELb0ELb1ELb1ELb1ELb1ELb0ELb1ELb1ELb0ELb1ELb0ELb0EEENS1_21CollectiveEpilogueFwdINS6_IJSA_NS7_ILi256EEESB_EEES9_SE_SG_Li256ELb1ELb1ELb0ELb0EEENS1_36VarlenDynamicPersistentTileSchedulerILi128ELi96ELi256ELi128ELb0ELb1ELb1ELb1ELb0ELb1EEEEEEEEEvNT_6ParamsE --------------------------
	.section	.nv.shared._ZN7cutlass13device_kernelIN5flash11enable_sm90INS1_16FlashAttnFwdSm90INS1_25CollectiveMainloopFwdSm90ILi2EN4cute5tupleIJNS5_1CILi1EEES8_S8_EEENS6_IJNS7_ILi128EEENS7_ILi96EEENS7_ILi64EEEEEELi256ENS_10bfloat16_tEfNS_4arch4Sm90ELb0ELb1ELb1ELb1ELb1ELb0ELb1ELb1ELb0ELb1ELb0ELb0EEENS1_21CollectiveEpilogueFwdINS6_IJSA_NS7_ILi256EEESB_EEES9_SE_SG_Li256ELb1ELb1ELb0ELb0EEENS1_36VarlenDynamicPersistentTileSchedulerILi128ELi96ELi256ELi128ELb0ELb1ELb1ELb1ELb0ELb1EEEEEEEEEvNT_6ParamsE,"aw",@nobits
	.sectionflags	@""
	.align	16
	.zero		1024


//--------------------- .nv.shared._ZN7cutlass13device_kernelIN5flash11enable_sm90INS1_16FlashAttnFwdSm90INS1_25CollectiveMainloopFwdSm90ILi2EN4cute5tupleIJNS5_1CILi1EEES8_S8_EEENS6_IJNS7_ILi128EEENS7_ILi96EEENS7_ILi64EEEEEELi256ENS_10bfloat16_tEfNS_4arch4Sm90ELb0ELb1ELb1ELb1ELb1ELb1ELb1ELb1ELb0ELb1ELb0ELb0EEENS1_21CollectiveEpilogueFwdINS6_IJSA_NS7_ILi256EEESB_EEES9_SE_SG_Li256ELb1ELb1ELb0ELb0EEENS1_36VarlenDynamicPersistentTileSchedulerILi128ELi96ELi256ELi128ELb0ELb1ELb1ELb1ELb0ELb1EEEEEEEEEvNT_6ParamsE --------------------------
	.section	.nv.shared._ZN7cutlass13device_kernelIN5flash11enable_sm90INS1_16FlashAttnFwdSm90INS1_25CollectiveMainloopFwdSm90ILi2EN4cute5tupleIJNS5_1CILi1EEES8_S8_EEENS6_IJNS7_ILi128EEENS7_ILi96EEENS7_ILi64EEEEEELi256ENS_10bfloat16_tEfNS_4arch4Sm90ELb0ELb1ELb1ELb1ELb1ELb1ELb1ELb1ELb0ELb1ELb0ELb0EEENS1_21CollectiveEpilogueFwdINS6_IJSA_NS7_ILi256EEESB_EEES9_SE_SG_Li256ELb1ELb1ELb0ELb0EEENS1_36VarlenDynamicPersistentTileSchedulerILi128ELi96ELi256ELi128ELb0ELb1ELb1ELb1ELb0ELb1EEEEEEEEEvNT_6ParamsE,"aw",@nobits
	.sectionflags	@""
	.align	16
	.zero		1024


//--------------------- .nv.shared._ZN7cutlass13device_kernelIN5flash11enable_sm90INS1_16FlashAttnFwdSm90INS1_25CollectiveMainloopFwdSm90ILi2EN4cute5tupleIJNS5_1CILi1EEES8_S8_EEENS6_IJNS7_ILi128EEENS7_ILi96EEENS7_ILi64EEEEEELi256ENS_10bfloat16_tEfNS_4arch4Sm90ELb1ELb0ELb1ELb0ELb1ELb0ELb0ELb1ELb0ELb1ELb0ELb0EEENS1_21CollectiveEpilogueFwdINS6_IJSA_NS7_ILi256EEESB_EEES9_SE_SG_Li256ELb0ELb1ELb0ELb0EEENS1_30DynamicPersistentTileSchedulerILi256ELi128ELb0ELb1ELb1EEEEEEEEEvNT_6ParamsE --------------------------
	.section	.nv.shared._ZN7cutlass13device_kernelIN5flash11enable_sm90INS1_16FlashAttnFwdSm90INS1_25CollectiveMainloopFwdSm90ILi2EN4cute5tupleIJNS5_1CILi1EEES8_S8_EEENS6_IJNS7_ILi128EEENS7_ILi96EEENS7_ILi64EEEEEELi256ENS_10bfloat16_tEfNS_4arch4Sm90ELb1ELb0ELb1ELb0ELb1ELb0ELb0ELb1ELb0ELb1ELb0ELb0EEENS1_21CollectiveEpilogueFwdINS6_IJSA_NS7_ILi256EEESB_EEES9_SE_SG_Li256ELb0ELb1ELb0ELb0EEENS1_30DynamicPersistentTileSchedulerILi256ELi128ELb0ELb1ELb1EEEEEEEEEvNT_6ParamsE,"aw",@nobits
	.sectionflags	@""
	.align	16
	.zero		1024


//--------------------- .nv.shared._ZN7cutlass13device_kernelIN5flash11enable_sm90INS1_16FlashAttnFwdSm90INS1_25CollectiveMainloopFwdSm90ILi2EN4cute5tupleIJNS5_1CILi1EEES8_S8_EEENS6_IJNS7_ILi128EEENS7_ILi96EEENS7_ILi64EEEEEELi256ENS_10bfloat16_tEfNS_4arch4Sm90ELb1ELb0ELb1ELb0ELb1ELb0ELb1ELb1ELb0ELb1ELb0ELb0EEENS1_21CollectiveEpilogueFwdINS6_IJSA_NS7_ILi256EEESB_EEES9_SE_SG_Li256ELb0ELb1ELb0ELb0EEENS1_30DynamicPersistentTileSchedulerILi256ELi128ELb0ELb1ELb1EEEEEEEEEvNT_6ParamsE --------------------------
	.section	.nv.shared._ZN7cutlass13device_kernelIN5flash11enable_sm90INS1_16FlashAttnFwdSm90INS1_25CollectiveMainloopFwdSm90ILi2EN4cute5tupleIJNS5_1CILi1EEES8_S8_EEENS6_IJNS7_ILi128EEENS7_ILi96EEENS7_ILi64EEEEEELi256ENS_10bfloat16_tEfNS_4arch4Sm90ELb1ELb0ELb1ELb0ELb1ELb0ELb1ELb1ELb0ELb1ELb0ELb0EEENS1_21CollectiveEpilogueFwdINS6_IJSA_NS7_ILi256EEESB_EEES9_SE_SG_Li256ELb0ELb1ELb0ELb0EEENS1_30DynamicPersistentTileSchedulerILi256ELi128ELb0ELb1ELb1EEEEEEEEEvNT_6ParamsE,"aw",@nobits
	.sectionflags	@""
	.align	16
	.zero		1024


//--------------------- .nv.shared._ZN7cutlass13device_kernelIN5flash11enable_sm90INS1_16FlashAttnFwdSm90INS1_25CollectiveMainloopFwdSm90ILi2EN4cute5tupleIJNS5_1CILi1EEES8_S8_EEENS6_IJNS7_ILi128EEENS7_ILi96EEENS7_ILi64EEEEEELi256ENS_10bfloat16_tEfNS_4arch4Sm90ELb1ELb0ELb1ELb1ELb1ELb0ELb0ELb1ELb0ELb1ELb0ELb0EEENS1_21CollectiveEpilogueFwdINS6_IJSA_NS7_ILi256EEESB_EEES9_SE_SG_Li256ELb1ELb1ELb0ELb0EEENS1_36VarlenDynamicPersistentTileSchedulerILi128ELi96ELi256ELi128ELb0ELb1ELb1ELb1ELb1ELb1EEEEEEEEEvNT_6ParamsE --------------------------
	.section	.nv.shared._ZN7cutlass13device_kernelIN5flash11enable_sm90INS1_16FlashAttnFwdSm90INS1_25CollectiveMainloopFwdSm90ILi2EN4cute5tupleIJNS5_1CILi1EEES8_S8_EEENS6_IJNS7_ILi128EEENS7_ILi96EEENS7_ILi64EEEEEELi256ENS_10bfloat16_tEfNS_4arch4Sm90ELb1ELb0ELb1ELb1ELb1ELb0ELb0ELb1ELb0ELb1ELb0ELb0EEENS1_21CollectiveEpilogueFwdINS6_IJSA_NS7_ILi256EEESB_EEES9_SE_SG_Li256ELb1ELb1ELb0ELb0EEENS1_36VarlenDynamicPersistentTileSchedulerILi128ELi96ELi256ELi128ELb0ELb1ELb1ELb1ELb1ELb1EEEEEEEEEvNT_6ParamsE,"aw",@nobits
	.sectionflags	@""
	.align	16
	.zero		1024


//--------------------- .nv.shared._ZN7cutlass13device_kernelIN5flash11enable_sm90INS1_16FlashAttnFwdSm90INS1_25CollectiveMainloopFwdSm90ILi2EN4cute5tupleIJNS5_1CILi1EEES8_S8_EEENS6_IJNS7_ILi128EEENS7_ILi96EEENS7_ILi64EEEEEELi256ENS_10bfloat16_tEfNS_4arch4Sm90ELb1ELb0ELb1ELb1ELb1ELb1ELb0ELb1ELb0ELb1ELb0ELb0EEENS1_21CollectiveEpilogueFwdINS6_IJSA_NS7_ILi256EEESB_EEES9_SE_SG_Li256ELb1ELb1ELb0ELb0EEENS1_36VarlenDynamicPersistentTileSchedulerILi128ELi96ELi256ELi128ELb0ELb1ELb1ELb1ELb1ELb1EEEEEEEEEvNT_6ParamsE --------------------------
	.section	.nv.shared._ZN7cutlass13device_kernelIN5flash11enable_sm90INS1_16FlashAttnFwdSm90INS1_25CollectiveMainloopFwdSm90ILi2EN4cute5tupleIJNS5_1CILi1EEES8_S8_EEENS6_IJNS7_ILi128EEENS7_ILi96EEENS7_ILi64EEEEEELi256ENS_10bfloat16_tEfNS_4arch4Sm90ELb1ELb0ELb1ELb1ELb1ELb1ELb0ELb1ELb0ELb1ELb0ELb0EEENS1_21CollectiveEpilogueFwdINS6_IJSA_NS7_ILi256EEESB_EEES9_SE_SG_Li256ELb1ELb1ELb0ELb0EEENS1_36VarlenDynamicPersistentTileSchedulerILi128ELi96ELi256ELi128ELb0ELb1ELb1ELb1ELb1ELb1EEEEEEEEEvNT_6ParamsE,"aw",@nobits
	.sectionflags	@""
	.align	16
	.zero		1024


//--------------------- .nv.shared._ZN7cutlass13device_kernelIN5flash11enable_sm90INS1_16FlashAttnFwdSm90INS1_25CollectiveMainloopFwdSm90ILi2EN4cute5tupleIJNS5_1CILi1EEES8_S8_EEENS6_IJNS7_ILi128EEENS7_ILi96EEENS7_ILi64EEEEEELi256ENS_10bfloat16_tEfNS_4arch4Sm90ELb1ELb0ELb1ELb1ELb1ELb0ELb1ELb1ELb0ELb1ELb0ELb0EEENS1_21CollectiveEpilogueFwdINS6_IJSA_NS7_ILi256EEESB_EEES9_SE_SG_Li256ELb1ELb1ELb0ELb0EEENS1_36VarlenDynamicPersistentTileSchedulerILi128ELi96ELi256ELi128ELb0ELb1ELb1ELb1ELb1ELb1EEEEEEEEEvNT_6ParamsE --------------------------
	.section	.nv.shared._ZN7cutlass13device_kernelIN5flash11enable_sm90INS1_16FlashAttnFwdSm90INS1_25CollectiveMainloopFwdSm90ILi2EN4cute5tupleIJNS5_1CILi1EEES8_S8_EEENS6_IJNS7_ILi128EEENS7_ILi96EEENS7_ILi64EEEEEELi256ENS_10bfloat16_tEfNS_4arch4Sm90ELb1ELb0ELb1ELb1ELb1ELb0ELb1ELb1ELb0ELb1ELb0ELb0EEENS1_21CollectiveEpilogueFwdINS6_IJSA_NS7_ILi256EEESB_EEES9_SE_SG_Li256ELb1ELb1ELb0ELb0EEENS1_36VarlenDynamicPersistentTileSchedulerILi128ELi96ELi256ELi128ELb0ELb1ELb1ELb1ELb1ELb1EEEEEEEEEvNT_6ParamsE,"aw",@nobits
	.sectionflags	@""
	.align	16
	.zero		1024


//--------------------- .nv.shared._ZN7cutlass13device_kernelIN5flash11enable_sm90INS1_16FlashAttnFwdSm90INS1_25CollectiveMainloopFwdSm90ILi2EN4cute5tupleIJNS5_1CILi1EEES8_S8_EEENS6_IJNS7_ILi128EEENS7_ILi96EEENS7_ILi64EEEEEELi256ENS_10bfloat16_tEfNS_4arch4Sm90ELb1ELb0ELb1ELb1ELb1ELb1ELb1ELb1ELb0ELb1ELb0ELb0EEENS1_21CollectiveEpilogueFwdINS6_IJSA_NS7_ILi256EEESB_EEES9_SE_SG_Li256ELb1ELb1ELb0ELb0EEENS1_36VarlenDynamicPersistentTileSchedulerILi128ELi96ELi256ELi128ELb0ELb1ELb1ELb1ELb1ELb1EEEEEEEEEvNT_6ParamsE --------------------------
	.section	.nv.shared._ZN7cutlass13device_kernelIN5flash11enable_sm90INS1_16FlashAttnFwdSm90INS1_25CollectiveMainloopFwdSm90ILi2EN4cute5tupleIJNS5_1CILi1EEES8_S8_EEENS6_IJNS7_ILi128EEENS7_ILi96EEENS7_ILi64EEEEEELi256ENS_10bfloat16_tEfNS_4arch4Sm90ELb1ELb0ELb1ELb1ELb1ELb1ELb1ELb1ELb0ELb1ELb0ELb0EEENS1_21CollectiveEpilogueFwdINS6_IJSA_NS7_ILi256EEESB_EEES9_SE_SG_Li256ELb1ELb1ELb0ELb0EEENS1_36VarlenDynamicPersistentTileSchedulerILi128ELi96ELi256ELi128ELb0ELb1ELb1ELb1ELb1ELb1EEEEEEEEEvNT_6ParamsE,"aw",@nobits
	.sectionflags	@""
	.align	16
	.zero		1024


//--------------------- .nv.constant0._ZN7cutlass13device_kernelIN5flash11enable_sm90INS1_16FlashAttnFwdSm90INS1_25CollectiveMainloopFwdSm90ILi2EN4cute5tupleIJNS5_1CILi1EEES8_S8_EEENS6_IJNS7_ILi128EEENS7_ILi96EEENS7_ILi64EEEEEELi256ENS_10bfloat16_tEfNS_4arch4Sm90ELb0ELb0ELb1ELb0ELb1ELb0ELb0ELb1ELb0ELb1ELb0ELb0EEENS1_21CollectiveEpilogueFwdINS6_IJSA_NS7_ILi256EEESB_EEES9_SE_SG_Li256ELb0ELb1ELb0ELb0EEENS1_29StaticPersistentTileSchedulerILb0EEEEEEEEEvNT_6ParamsE --------------------------
	.section	.nv.constant0._ZN7cutlass13device_kernelIN5flash11enable_sm90INS1_16FlashAttnFwdSm90INS1_25CollectiveMainloopFwdSm90ILi2EN4cute5tupleIJNS5_1CILi1EEES8_S8_EEENS6_IJNS7_ILi128EEENS7_ILi96EEENS7_ILi64EEEEEELi256ENS_10bfloat16_tEfNS_4arch4Sm90ELb0ELb0ELb1ELb0ELb1ELb0ELb0ELb1ELb0ELb1ELb0ELb0EEENS1_21CollectiveEpilogueFwdINS6_IJSA_NS7_ILi256EEESB_EEES9_SE_SG_Li256ELb0ELb1ELb0ELb0EEENS1_29StaticPersistentTileSchedulerILb0EEEEEEEEEvNT_6ParamsE,"a",@progbits
	.sectionflags	@""
	.align	4
.nv.constant0._ZN7cutlass13device_kernelIN5flash11enable_sm90INS1_16FlashAttnFwdSm90INS1_25CollectiveMainloopFwdSm90ILi2EN4cute5tupleIJNS5_1CILi1EEES8_S8_EEENS6_IJNS7_ILi128EEENS7_ILi96EEENS7_ILi64EEEEEELi256ENS_10bfloat16_tEfNS_4arch4Sm90ELb0ELb0ELb1ELb0ELb1ELb0ELb0ELb1ELb0ELb1ELb0ELb0EEENS1_21CollectiveEpilogueFwdINS6_IJSA_NS7_ILi256EEESB_EEES9_SE_SG_Li256ELb0ELb1ELb0ELb0EEENS1_29StaticPersistentTileSchedulerILb0EEEEEEEEEvNT_6ParamsE:
	.zero		3200


//--------------------- .nv.constant0._ZN7cutlass13device_kernelIN5flash11enable_sm90INS1_16FlashAttnFwdSm90INS1_25CollectiveMainloopFwdSm90ILi2EN4cute5tupleIJNS5_1CILi1EEES8_S8_EEENS6_IJNS7_ILi128EEENS7_ILi96EEENS7_ILi64EEEEEELi256ENS_10bfloat16_tEfNS_4arch4Sm90ELb0ELb0ELb1ELb0ELb1ELb0ELb1ELb1ELb0ELb1ELb0ELb0EEENS1_21CollectiveEpilogueFwdINS6_IJSA_NS7_ILi256EEESB_EEES9_SE_SG_Li256ELb0ELb1ELb0ELb0EEENS1_29StaticPersistentTileSchedulerILb0EEEEEEEEEvNT_6ParamsE --------------------------
	.section	.nv.constant0._ZN7cutlass13device_kernelIN5flash11enable_sm90INS1_16FlashAttnFwdSm90INS1_25CollectiveMainloopFwdSm90ILi2EN4cute5tupleIJNS5_1CILi1EEES8_S8_EEENS6_IJNS7_ILi128EEENS7_ILi96EEENS7_ILi64EEEEEELi256ENS_10bfloat16_tEfNS_4arch4Sm90ELb0ELb0ELb1ELb0ELb1ELb0ELb1ELb1ELb0ELb1ELb0ELb0EEENS1_21CollectiveEpilogueFwdINS6_IJSA_NS7_ILi256EEESB_EEES9_SE_SG_Li256ELb0ELb1ELb0ELb0EEENS1_29StaticPersistentTileSchedulerILb0EEEEEEEEEvNT_6ParamsE,"a",@progbits
	.sectionflags	@""
	.align	4
.nv.constant0._ZN7cutlass13device_kernelIN5flash11enable_sm90INS1_16FlashAttnFwdSm90INS1_25CollectiveMainloopFwdSm90ILi2EN4cute5tupleIJNS5_1CILi1EEES8_S8_EEENS6_IJNS7_ILi128EEENS7_ILi96EEENS7_ILi64EEEEEELi256ENS_10bfloat16_tEfNS_4arch4Sm90ELb0ELb0ELb1ELb0ELb1ELb0ELb1ELb1ELb0ELb1ELb0ELb0EEENS1_21CollectiveEpilogueFwdINS6_IJSA_NS7_ILi256EEESB_EEES9_SE_SG_Li256ELb0ELb1ELb0ELb0EEENS1_29StaticPersistentTileSchedulerILb0EEEEEEEEEvNT_6ParamsE:
	.zero		3456


//--------------------- .nv.constant0._ZN7cutlass13device_kernelIN5flash11enable_sm90INS1_16FlashAttnFwdSm90INS1_25CollectiveMainloopFwdSm90ILi2EN4cute5tupleIJNS5_1CILi1EEES8_S8_EEENS6_IJNS7_ILi128EEENS7_ILi96EEENS7_ILi64EEEEEELi256ENS_10bfloat16_tEfNS_4arch4Sm90ELb0ELb0ELb1ELb1ELb1ELb0ELb0ELb1ELb0ELb1ELb0ELb0EEENS1_21CollectiveEpilogueFwdINS6_IJSA_NS7_ILi256EEESB_EEES9_SE_SG_Li256ELb1ELb1ELb0ELb0EEENS1_36VarlenDynamicPersistentTileSchedulerILi128ELi96ELi256ELi128ELb0ELb1ELb1ELb0ELb1ELb1EEEEEEEEEvNT_6ParamsE --------------------------
	.section	.nv.constant0._ZN7cutlass13device_kernelIN5flash11enable_sm90INS1_16FlashAttnFwdSm90INS1_25CollectiveMainloopFwdSm90ILi2EN4cute5tupleIJNS5_1CILi1EEES8_S8_EEENS6_IJNS7_ILi128EEENS7_ILi96EEENS7_ILi64EEEEEELi256ENS_10bfloat16_tEfNS_4arch4Sm90ELb0ELb0ELb1ELb1ELb1ELb0ELb0ELb1ELb0ELb1ELb0ELb0EEENS1_21CollectiveEpilogueFwdINS6_IJSA_NS7_ILi256EEESB_EEES9_SE_SG_Li256ELb1ELb1ELb0ELb0EEENS1_36VarlenDynamicPersistentTileSchedulerILi128ELi96ELi256ELi128ELb0ELb1ELb1ELb0ELb1ELb1EEEEEEEEEvNT_6ParamsE,"a",@progbits
	.sectionflags	@""
	.align	4
.nv.constant0._ZN7cutlass13device_kernelIN5flash11enable_sm90INS1_16FlashAttnFwdSm90INS1_25CollectiveMainloopFwdSm90ILi2EN4cute5tupleIJNS5_1CILi1EEES8_S8_EEENS6_IJNS7_ILi128EEENS7_ILi96EEENS7_ILi64EEEEEELi256ENS_10bfloat16_tEfNS_4arch4Sm90ELb0ELb0ELb1ELb1ELb1ELb0ELb0ELb1ELb0ELb1ELb0ELb0EEENS1_21CollectiveEpilogueFwdINS6_IJSA_NS7_ILi256EEESB_EEES9_SE_SG_Li256ELb1ELb1ELb0ELb0EEENS1_36VarlenDynamicPersistentTileSchedulerILi128ELi96ELi256ELi128ELb0ELb1ELb1ELb0ELb1ELb1EEEEEEEEEvNT_6ParamsE:
	.zero		3328


//--------------------- .nv.constant0._ZN7cutlass13device_kernelIN5flash11enable_sm90INS1_16FlashAttnFwdSm90INS1_25CollectiveMainloopFwdSm90ILi2EN4cute5tupleIJNS5_1CILi1EEES8_S8_EEENS6_IJNS7_ILi128EEENS7_ILi96EEENS7_ILi64EEEEEELi256ENS_10bfloat16_tEfNS_4arch4Sm90ELb0ELb0ELb1ELb1ELb1ELb1ELb0ELb1ELb0ELb1ELb0ELb0EEENS1_21CollectiveEpilogueFwdINS6_IJSA_NS7_ILi256EEESB_EEES9_SE_SG_Li256ELb1ELb1ELb0ELb0EEENS1_36VarlenDynamicPersistentTileSchedulerILi128ELi96ELi256ELi128ELb0ELb1ELb1ELb0ELb1ELb1EEEEEEEEEvNT_6ParamsE --------------------------
	.section	.nv.constant0._ZN7cutlass13device_kernelIN5flash11enable_sm90INS1_16FlashAttnFwdSm90INS1_25CollectiveMainloopFwdSm90ILi2EN4cute5tupleIJNS5_1CILi1EEES8_S8_EEENS6_IJNS7_ILi128EEENS7_ILi96EEENS7_ILi64EEEEEELi256ENS_10bfloat16_tEfNS_4arch4Sm90ELb0ELb0ELb1ELb1ELb1ELb1ELb0ELb1ELb0ELb1ELb0ELb0EEENS1_21CollectiveEpilogueFwdINS6_IJSA_NS7_ILi256EEESB_EEES9_SE_SG_Li256ELb1ELb1ELb0ELb0EEENS1_36VarlenDynamicPersistentTileSchedulerILi128ELi96ELi256ELi128ELb0ELb1ELb1ELb0ELb1ELb1EEEEEEEEEvNT_6ParamsE,"a",@progbits
	.sectionflags	@""
	.align	4
.nv.constant0._ZN7cutlass13device_kernelIN5flash11enable_sm90INS1_16FlashAttnFwdSm90INS1_25CollectiveMainloopFwdSm90ILi2EN4cute5tupleIJNS5_1CILi1EEES8_S8_EEENS6_IJNS7_ILi128EEENS7_ILi96EEENS7_ILi64EEEEEELi256ENS_10bfloat16_tEfNS_4arch4Sm90ELb0ELb0ELb1ELb1ELb1ELb1ELb0ELb1ELb0ELb1ELb0ELb0EEENS1_21CollectiveEpilogueFwdINS6_IJSA_NS7_ILi256EEESB_EEES9_SE_SG_Li256ELb1ELb1ELb0ELb0EEENS1_36VarlenDynamicPersistentTileSchedulerILi128ELi96ELi256ELi128ELb0ELb1ELb1ELb0ELb1ELb1EEEEEEEEEvNT_6ParamsE:
	.zero		3328


//--------------------- .nv.constant0._ZN7cutlass13device_kernelIN5flash11enable_sm90INS1_16FlashAttnFwdSm90INS1_25CollectiveMainloopFwdSm90ILi2EN4cute5tupleIJNS5_1CILi1EEES8_S8_EEENS6_IJNS7_ILi128EEENS7_ILi96EEENS7_ILi64EEEEEELi256ENS_10bfloat16_tEfNS_4arch4Sm90ELb0ELb0ELb1ELb1ELb1ELb0ELb1ELb1ELb0ELb1ELb0ELb0EEENS1_21CollectiveEpilogueFwdINS6_IJSA_NS7_ILi256EEESB_EEES9_SE_SG_Li256ELb1ELb1ELb0ELb0EEENS1_36VarlenDynamicPersistentTileSchedulerILi128ELi96ELi256ELi128ELb0ELb1ELb1ELb0ELb1ELb1EEEEEEEEEvNT_6ParamsE --------------------------
	.section	.nv.constant0._ZN7cutlass13device_kernelIN5flash11enable_sm90INS1_16FlashAttnFwdSm90INS1_25CollectiveMainloopFwdSm90ILi2EN4cute5tupleIJNS5_1CILi1EEES8_S8_EEENS6_IJNS7_ILi128EEENS7_ILi96EEENS7_ILi64EEEEEELi256ENS_10bfloat16_tEfNS_4arch4Sm90ELb0ELb0ELb1ELb1ELb1ELb0ELb1ELb1ELb0ELb1ELb0ELb0EEENS1_21CollectiveEpilogueFwdINS6_IJSA_NS7_ILi256EEESB_EEES9_SE_SG_Li256ELb1ELb1ELb0ELb0EEENS1_36VarlenDynamicPersistentTileSchedulerILi128ELi96ELi256ELi128ELb0ELb1ELb1ELb0ELb1ELb1EEEEEEEEEvNT_6ParamsE,"a",@progbits
	.sectionflags	@""
	.align	4
.nv.constant0._ZN7cutlass13device_kernelIN5flash11enable_sm90INS1_16FlashAttnFwdSm90INS1_25CollectiveMainloopFwdSm90ILi2EN4cute5tupleIJNS5_1CILi1EEES8_S8_EEENS6_IJNS7_ILi128EEENS7_ILi96EEENS7_ILi64EEEEEELi256ENS_10bfloat16_tEfNS_4arch4Sm90ELb0ELb0ELb1ELb1ELb1ELb0ELb1ELb1ELb0ELb1ELb0ELb0EEENS1_21CollectiveEpilogueFwdINS6_IJSA_NS7_ILi256EEESB_EEES9_SE_SG_Li256ELb1ELb1ELb0ELb0EEENS1_36VarlenDynamicPersistentTileSchedulerILi128ELi96ELi256ELi128ELb0ELb1ELb1ELb0ELb1ELb1EEEEEEEEEvNT_6ParamsE:
	.zero		3584


//--------------------- .nv.constant0._ZN7cutlass13device_kernelIN5flash11enable_sm90INS1_16FlashAttnFwdSm90INS1_25CollectiveMainloopFwdSm90ILi2EN4cute5tupleIJNS5_1CILi1EEES8_S8_EEENS6_IJNS7_ILi128EEENS7_ILi96EEENS7_ILi64EEEEEELi256ENS_10bfloat16_tEfNS_4arch4Sm90ELb0ELb0ELb1ELb1ELb1ELb1ELb1ELb1ELb0ELb1ELb0ELb0EEENS1_21CollectiveEpilogueFwdINS6_IJSA_NS7_ILi256EEESB_EEES9_SE_SG_Li256ELb1ELb1ELb0ELb0EEENS1_36VarlenDynamicPersistentTileSchedulerILi128ELi96ELi256ELi128ELb0ELb1ELb1ELb0ELb1ELb1EEEEEEEEEvNT_6ParamsE --------------------------
	.section	.nv.constant0._ZN7cutlass13device_kernelIN5flash11enable_sm90INS1_16FlashAttnFwdSm90INS1_25CollectiveMainloopFwdSm90ILi2EN4cute5tupleIJNS5_1CILi1EEES8_S8_EEENS6_IJNS7_ILi128EEENS7_ILi96EEENS7_ILi64EEEEEELi256ENS_10bfloat16_tEfNS_4arch4Sm90ELb0ELb0ELb1ELb1ELb1ELb1ELb1ELb1ELb0ELb1ELb0ELb0EEENS1_21CollectiveEpilogueFwdINS6_IJSA_NS7_ILi256EEESB_EEES9_SE_SG_Li256ELb1ELb1ELb0ELb0EEENS1_36VarlenDynamicPersistentTileSchedulerILi128ELi96ELi256ELi128ELb0ELb1ELb1ELb0ELb1ELb1EEEEEEEEEvNT_6ParamsE,"a",@progbits
	.sectionflags	@""
	.align	4
.nv.constant0._ZN7cutlass13device_kernelIN5flash11enable_sm90INS1_16FlashAttnFwdSm90INS1_25CollectiveMainloopFwdSm90ILi2EN4cute5tupleIJNS5_1CILi1EEES8_S8_EEENS6_IJNS7_ILi128EEENS7_ILi96EEENS7_ILi64EEEEEELi256ENS_10bfloat16_tEfNS_4arch4Sm90ELb0ELb0ELb1ELb1ELb1ELb1ELb1ELb1ELb0ELb1ELb0ELb0EEENS1_21CollectiveEpilogueFwdINS6_IJSA_NS7_ILi256EEESB_EEES9_SE_SG_Li256ELb1ELb1ELb0ELb0EEENS1_36VarlenDynamicPersistentTileSchedulerILi128ELi96ELi256ELi128ELb0ELb1ELb1ELb0ELb1ELb1EEEEEEEEEvNT_6ParamsE:
	.zero		3584


//--------------------- .nv.constant0._ZN7cutlass13device_kernelIN5flash11enable_sm90INS1_16FlashAttnFwdSm90INS1_25CollectiveMainloopFwdSm90ILi2EN4cute5tupleIJNS5_1CILi1EEES8_S8_EEENS6_IJNS7_ILi128EEENS7_ILi96EEENS7_ILi64EEEEEELi256ENS_10bfloat16_tEfNS_4arch4Sm90ELb0ELb1ELb1ELb0ELb1ELb0ELb0ELb1ELb0ELb1ELb0ELb0EEENS1_21CollectiveEpilogueFwdINS6_IJSA_NS7_ILi256EEESB_EEES9_SE_SG_Li256ELb0ELb1ELb0ELb0EEENS1_30DynamicPersistentTileSchedulerILi256ELi128ELb0ELb1ELb1EEEEEEEEEvNT_6ParamsE --------------------------
	.section	.nv.constant0._ZN7cutlass13device_kernelIN5flash11enable_sm90INS1_16FlashAttnFwdSm90INS1_25CollectiveMainloopFwdSm90ILi2EN4cute5tupleIJNS5_1CILi1EEES8_S8_EEENS6_IJNS7_ILi128EEENS7_ILi96EEENS7_ILi64EEEEEELi256ENS_10bfloat16_tEfNS_4arch4Sm90ELb0ELb1ELb1ELb0ELb1ELb0ELb0ELb1ELb0ELb1ELb0ELb0EEENS1_21CollectiveEpilogueFwdINS6_IJSA_NS7_ILi256EEESB_EEES9_SE_SG_Li256ELb0ELb1ELb0ELb0EEENS1_30DynamicPersistentTileSchedulerILi256ELi128ELb0ELb1ELb1EEEEEEEEEvNT_6ParamsE,"a",@progbits
	.sectionflags	@""
	.align	4
.nv.constant0._ZN7cutlass13device_kernelIN5flash11enable_sm90INS1_16FlashAttnFwdSm90INS1_25CollectiveMainloopFwdSm90ILi2EN4cute5tupleIJNS5_1CILi1EEES8_S8_EEENS6_IJNS7_ILi128EEENS7_ILi96EEENS7_ILi64EEEEEELi256ENS_10bfloat16_tEfNS_4arch4Sm90ELb0ELb1ELb1ELb0ELb1ELb0ELb0ELb1ELb0ELb1ELb0ELb0EEENS1_21CollectiveEpilogueFwdINS6_IJSA_NS7_ILi256EEESB_EEES9_SE_SG_Li256ELb0ELb1ELb0ELb0EEENS1_30DynamicPersistentTileSchedulerILi256ELi128ELb0ELb1ELb1EEEEEEEEEvNT_6ParamsE:
	.zero		3328


//--------------------- .nv.constant0._ZN7cutlass13device_kernelIN5flash11enable_sm90INS1_16FlashAttnFwdSm90INS1_25CollectiveMainloopFwdSm90ILi2EN4cute5tupleIJNS5_1CILi1EEES8_S8_EEENS6_IJNS7_ILi128EEENS7_ILi96EEENS7_ILi64EEEEEELi256ENS_10bfloat16_tEfNS_4arch4Sm90ELb0ELb1ELb1ELb0ELb1ELb0ELb1ELb1ELb0ELb1ELb0ELb0EEENS1_21CollectiveEpilogueFwdINS6_IJSA_NS7_ILi256EEESB_EEES9_SE_SG_Li256ELb0ELb1ELb0ELb0EEENS1_30DynamicPersistentTileSchedulerILi256ELi128ELb0ELb1ELb1EEEEEEEEEvNT_6ParamsE --------------------------
	.section	.nv.constant0._ZN7cutlass13device_kernelIN5flash11enable_sm90INS1_16FlashAttnFwdSm90INS1_25CollectiveMainloopFwdSm90ILi2EN4cute5tupleIJNS5_1CILi1EEES8_S8_EEENS6_IJNS7_ILi128EEENS7_ILi96EEENS7_ILi64EEEEEELi256ENS_10bfloat16_tEfNS_4arch4Sm90ELb0ELb1ELb1ELb0ELb1ELb0ELb1ELb1ELb0ELb1ELb0ELb0EEENS1_21CollectiveEpilogueFwdINS6_IJSA_NS7_ILi256EEESB_EEES9_SE_SG_Li256ELb0ELb1ELb0ELb0EEENS1_30DynamicPersistentTileSchedulerILi256ELi128ELb0ELb1ELb1EEEEEEEEEvNT_6ParamsE,"a",@progbits
	.sectionflags	@""
	.align	4
.nv.constant0._ZN7cutlass13device_kernelIN5flash11enable_sm90INS1_16FlashAttnFwdSm90INS1_25CollectiveMainloopFwdSm90ILi2EN4cute5tupleIJNS5_1CILi1EEES8_S8_EEENS6_IJNS7_ILi128EEENS7_ILi96EEENS7_ILi64EEEEEELi256ENS_10bfloat16_tEfNS_4arch4Sm90ELb0ELb1ELb1ELb0ELb1ELb0ELb1ELb1ELb0ELb1ELb0ELb0EEENS1_21CollectiveEpilogueFwdINS6_IJSA_NS7_ILi256EEESB_EEES9_SE_SG_Li256ELb0ELb1ELb0ELb0EEENS1_30DynamicPersistentTileSchedulerILi256ELi128ELb0ELb1ELb1EEEEEEEEEvNT_6ParamsE:
	.zero		3584


//--------------------- .nv.constant0._ZN7cutlass13device_kernelIN5flash11enable_sm90INS1_16FlashAttnFwdSm90INS1_25CollectiveMainloopFwdSm90ILi2EN4cute5tupleIJNS5_1CILi1EEES8_S8_EEENS6_IJNS7_ILi128EEENS7_ILi96EEENS7_ILi64EEEEEELi256ENS_10bfloat16_tEfNS_4arch4Sm90ELb0ELb1ELb1ELb1ELb1ELb0ELb0ELb1ELb0ELb1ELb0ELb0EEENS1_21CollectiveEpilogueFwdINS6_IJSA_NS7_ILi256EEESB_EEES9_SE_SG_Li256ELb1ELb1ELb0ELb0EEENS1_36VarlenDynamicPersistentTileSchedulerILi128ELi96ELi256ELi128ELb0ELb1ELb1ELb1ELb0ELb1EEEEEEEEEvNT_6ParamsE --------------------------
	.section	.nv.constant0._ZN7cutlass13device_kernelIN5flash11enable_sm90INS1_16FlashAttnFwdSm90INS1_25CollectiveMainloopFwdSm90ILi2EN4cute5tupleIJNS5_1CILi1EEES8_S8_EEENS6_IJNS7_ILi128EEENS7_ILi96EEENS7_ILi64EEEEEELi256ENS_10bfloat16_tEfNS_4arch4Sm90ELb0ELb1ELb1ELb1ELb1ELb0ELb0ELb1ELb0ELb1ELb0ELb0EEENS1_21CollectiveEpilogueFwdINS6_IJSA_NS7_ILi256EEESB_EEES9_SE_SG_Li256ELb1ELb1ELb0ELb0EEENS1_36VarlenDynamicPersistentTileSchedulerILi128ELi96ELi256ELi128ELb0ELb1ELb1ELb1ELb0ELb1EEEEEEEEEvNT_6ParamsE,"a",@progbits
	.sectionflags	@""
	.align	4
.nv.constant0._ZN7cutlass13device_kernelIN5flash11enable_sm90INS1_16FlashAttnFwdSm90INS1_25CollectiveMainloopFwdSm90ILi2EN4cute5tupleIJNS5_1CILi1EEES8_S8_EEENS6_IJNS7_ILi128EEENS7_ILi96EEENS7_ILi64EEEEEELi256ENS_10bfloat16_tEfNS_4arch4Sm90ELb0ELb1ELb1ELb1ELb1ELb0ELb0ELb1ELb0ELb1ELb0ELb0EEENS1_21CollectiveEpilogueFwdINS6_IJSA_NS7_ILi256EEESB_EEES9_SE_SG_Li256ELb1ELb1ELb0ELb0EEENS1_36VarlenDynamicPersistentTileSchedulerILi128ELi96ELi256ELi128ELb0ELb1ELb1ELb1ELb0ELb1EEEEEEEEEvNT_6ParamsE:
	.zero		3328


//--------------------- .nv.constant0._ZN7cutlass13device_kernelIN5flash11enable_sm90INS1_16FlashAttnFwdSm90INS1_25CollectiveMainloopFwdSm90ILi2EN4cute5tupleIJNS5_1CILi1EEES8_S8_EEENS6_IJNS7_ILi128EEENS7_ILi96EEENS7_ILi64EEEEEELi256ENS_10bfloat16_tEfNS_4arch4Sm90ELb0ELb1ELb1ELb1ELb1ELb1ELb0ELb1ELb0ELb1ELb0ELb0EEENS1_21CollectiveEpilogueFwdINS6_IJSA_NS7_ILi256EEESB_EEES9_SE_SG_Li256ELb1ELb1ELb0ELb0EEENS1_36VarlenDynamicPersistentTileSchedulerILi128ELi96ELi256ELi128ELb0ELb1ELb1ELb1ELb0ELb1EEEEEEEEEvNT_6ParamsE --------------------------
	.section	.nv.constant0._ZN7cutlass13device_kernelIN5flash11enable_sm90INS1_16FlashAttnFwdSm90INS1_25CollectiveMainloopFwdSm90ILi2EN4cute5tupleIJNS5_1CILi1EEES8_S8_EEENS6_IJNS7_ILi128EEENS7_ILi96EEENS7_ILi64EEEEEELi256ENS_10bfloat16_tEfNS_4arch4Sm90ELb0ELb1ELb1ELb1ELb1ELb1ELb0ELb1ELb0ELb1ELb0ELb0EEENS1_21CollectiveEpilogueFwdINS6_IJSA_NS7_ILi256EEESB_EEES9_SE_SG_Li256ELb1ELb1ELb0ELb0EEENS1_36VarlenDynamicPersistentTileSchedulerILi128ELi96ELi256ELi128ELb0ELb1ELb1ELb1ELb0ELb1EEEEEEEEEvNT_6ParamsE,"a",@progbits
	.sectionflags	@""
	.align	4
.nv.constant0._ZN7cutlass13device_kernelIN5flash11enable_sm90INS1_16FlashAttnFwdSm90INS1_25CollectiveMainloopFwdSm90ILi2EN4cute5tupleIJNS5_1CILi1EEES8_S8_EEENS6_IJNS7_ILi128EEENS7_ILi96EEENS7_ILi64EEEEEELi256ENS_10bfloat16_tEfNS_4arch4Sm90ELb0ELb1ELb1ELb1ELb1ELb1ELb0ELb1ELb0ELb1ELb0ELb0EEENS1_21CollectiveEpilogueFwdINS6_IJSA_NS7_ILi256EEESB_EEES9_SE_SG_Li256ELb1ELb1ELb0ELb0EEENS1_36VarlenDynamicPersistentTileSchedulerILi128ELi96ELi256ELi128ELb0ELb1ELb1ELb1ELb0ELb1EEEEEEEEEvNT_6ParamsE:
	.zero		3328


//--------------------- .nv.constant0._ZN7cutlass13device_kernelIN5flash11enable_sm90INS1_16FlashAttnFwdSm90INS1_25CollectiveMainloopFwdSm90ILi2EN4cute5tupleIJNS5_1CILi1EEES8_S8_EEENS6_IJNS7_ILi128EEENS7_ILi96EEENS7_ILi64EEEEEELi256ENS_10bfloat16_tEfNS_4arch4Sm90ELb0ELb1ELb1ELb1ELb1ELb0ELb1ELb1ELb0ELb1ELb0ELb0EEENS1_21CollectiveEpilogueFwdINS6_IJSA_NS7_ILi256EEESB_EEES9_SE_SG_Li256ELb1ELb1ELb0ELb0EEENS1_36VarlenDynamicPersistentTileSchedulerILi128ELi96ELi256ELi128ELb0ELb1ELb1ELb1ELb0ELb1EEEEEEEEEvNT_6ParamsE --------------------------
	.section	.nv.constant0._ZN7cutlass13device_kernelIN5flash11enable_sm90INS1_16FlashAttnFwdSm90INS1_25CollectiveMainloopFwdSm90ILi2EN4cute5tupleIJNS5_1CILi1EEES8_S8_EEENS6_IJNS7_ILi128EEENS7_ILi96EEENS7_ILi64EEEEEELi256ENS_10bfloat16_tEfNS_4arch4Sm90ELb0ELb1ELb1ELb1ELb1ELb0ELb1ELb1ELb0ELb1ELb0ELb0EEENS1_21CollectiveEpilogueFwdINS6_IJSA_NS7_ILi256EEESB_EEES9_SE_SG_Li256ELb1ELb1ELb0ELb0EEENS1_36VarlenDynamicPersistentTileSchedulerILi128ELi96ELi256ELi128ELb0ELb1ELb1ELb1ELb0ELb1EEEEEEEEEvNT_6ParamsE,"a",@progbits
	.sectionflags	@""
	.align	4
.nv.constant0._ZN7cutlass13device_kernelIN5flash11enable_sm90INS1_16FlashAttnFwdSm90INS1_25CollectiveMainloopFwdSm90ILi2EN4cute5tupleIJNS5_1CILi1EEES8_S8_EEENS6_IJNS7_ILi128EEENS7_ILi96EEENS7_ILi64EEEEEELi256ENS_10bfloat16_tEfNS_4arch4Sm90ELb0ELb1ELb1ELb1ELb1ELb0ELb1ELb1ELb0ELb1ELb0ELb0EEENS1_21CollectiveEpilogueFwdINS6_IJSA_NS7_ILi256EEESB_EEES9_SE_SG_Li256ELb1ELb1ELb0ELb0EEENS1_36VarlenDynamicPersistentTileSchedulerILi128ELi96ELi256ELi128ELb0ELb1ELb1ELb1ELb0ELb1EEEEEEEEEvNT_6ParamsE:
	.zero		3584


//--------------------- .nv.constant0._ZN7cutlass13device_kernelIN5flash11enable_sm90INS1_16FlashAttnFwdSm90INS1_25CollectiveMainloopFwdSm90ILi2EN4cute5tupleIJNS5_1CILi1EEES8_S8_EEENS6_IJNS7_ILi128EEENS7_ILi96EEENS7_ILi64EEEEEELi256ENS_10bfloat16_tEfNS_4arch4Sm90ELb0ELb1ELb1ELb1ELb1ELb1ELb1ELb1ELb0ELb1ELb0ELb0EEENS1_21CollectiveEpilogueFwdINS6_IJSA_NS7_ILi256EEESB_EEES9_SE_SG_Li256ELb1ELb1ELb0ELb0EEENS1_36VarlenDynamicPersistentTileSchedulerILi128ELi96ELi256ELi128ELb0ELb1ELb1ELb1ELb0ELb1EEEEEEEEEvNT_6ParamsE --------------------------
	.section	.nv.constant0._ZN7cutlass13device_kernelIN5flash11enable_sm90INS1_16FlashAttnFwdSm90INS1_25CollectiveMainloopFwdSm90ILi2EN4cute5tupleIJNS5_1CILi1EEES8_S8_EEENS6_IJNS7_ILi128EEENS7_ILi96EEENS7_ILi64EEEEEELi256ENS_10bfloat16_tEfNS_4arch4Sm90ELb0ELb1ELb1ELb1ELb1ELb1ELb1ELb1ELb0ELb1ELb0ELb0EEENS1_21CollectiveEpilogueFwdINS6_IJSA_NS7_ILi256EEESB_EEES9_SE_SG_Li256ELb1ELb1ELb0ELb0EEENS1_36VarlenDynamicPersistentTileSchedulerILi128ELi96ELi256ELi128ELb0ELb1ELb1ELb1ELb0ELb1EEEEEEEEEvNT_6ParamsE,"a",@progbits
	.sectionflags	@""
	.align	4
.nv.constant0._ZN7cutlass13device_kernelIN5flash11enable_sm90INS1_16FlashAttnFwdSm90INS1_25CollectiveMainloopFwdSm90ILi2EN4cute5tupleIJNS5_1CILi1EEES8_S8_EEENS6_IJNS7_ILi128EEENS7_ILi96EEENS7_ILi64EEEEEELi256ENS_10bfloat16_tEfNS_4arch4Sm90ELb0ELb1ELb1ELb1ELb1ELb1ELb1ELb1ELb0ELb1ELb0ELb0EEENS1_21CollectiveEpilogueFwdINS6_IJSA_NS7_ILi256EEESB_EEES9_SE_SG_Li256ELb1ELb1ELb0ELb0EEENS1_36VarlenDynamicPersistentTileSchedulerILi128ELi96ELi256ELi128ELb0ELb1ELb1ELb1ELb0ELb1EEEEEEEEEvNT_6ParamsE:
	.zero		3584


//--------------------- .nv.constant0._ZN7cutlass13device_kernelIN5flash11enable_sm90INS1_16FlashAttnFwdSm90INS1_25CollectiveMainloopFwdSm90ILi2EN4cute5tupleIJNS5_1CILi1EEES8_S8_EEENS6_IJNS7_ILi128EEENS7_ILi96EEENS7_ILi64EEEEEELi256ENS_10bfloat16_tEfNS_4arch4Sm90ELb1ELb0ELb1ELb0ELb1ELb0ELb0ELb1ELb0ELb1ELb0ELb0EEENS1_21CollectiveEpilogueFwdINS6_IJSA_NS7_ILi256EEESB_EEES9_SE_SG_Li256ELb0ELb1ELb0ELb0EEENS1_30DynamicPersistentTileSchedulerILi256ELi128ELb0ELb1ELb1EEEEEEEEEvNT_6ParamsE --------------------------
	.section	.nv.constant0._ZN7cutlass13device_kernelIN5flash11enable_sm90INS1_16FlashAttnFwdSm90INS1_25CollectiveMainloopFwdSm90ILi2EN4cute5tupleIJNS5_1CILi1EEES8_S8_EEENS6_IJNS7_ILi128EEENS7_ILi96EEENS7_ILi64EEEEEELi256ENS_10bfloat16_tEfNS_4arch4Sm90ELb1ELb0ELb1ELb0ELb1ELb0ELb0ELb1ELb0ELb1ELb0ELb0EEENS1_21CollectiveEpilogueFwdINS6_IJSA_NS7_ILi256EEESB_EEES9_SE_SG_Li256ELb0ELb1ELb0ELb0EEENS1_30DynamicPersistentTileSchedulerILi256ELi128ELb0ELb1ELb1EEEEEEEEEvNT_6ParamsE,"a",@progbits
	.sectionflags	@""
	.align	4
.nv.constant0._ZN7cutlass13device_kernelIN5flash11enable_sm90INS1_16FlashAttnFwdSm90INS1_25CollectiveMainloopFwdSm90ILi2EN4cute5tupleIJNS5_1CILi1EEES8_S8_EEENS6_IJNS7_ILi128EEENS7_ILi96EEENS7_ILi64EEEEEELi256ENS_10bfloat16_tEfNS_4arch4Sm90ELb1ELb0ELb1ELb0ELb1ELb0ELb0ELb1ELb0ELb1ELb0ELb0EEENS1_21CollectiveEpilogueFwdINS6_IJSA_NS7_ILi256EEESB_EEES9_SE_SG_Li256ELb0ELb1ELb0ELb0EEENS1_30DynamicPersistentTileSchedulerILi256ELi128ELb0ELb1ELb1EEEEEEEEEvNT_6ParamsE:
	.zero		3328


//--------------------- .nv.constant0._ZN7cutlass13device_kernelIN5flash11enable_sm90INS1_16FlashAttnFwdSm90INS1_25CollectiveMainloopFwdSm90ILi2EN4cute5tupleIJNS5_1CILi1EEES8_S8_EEENS6_IJNS7_ILi128EEENS7_ILi96EEENS7_ILi64EEEEEELi256ENS_10bfloat16_tEfNS_4arch4Sm90ELb1ELb0ELb1ELb0ELb1ELb0ELb1ELb1ELb0ELb1ELb0ELb0EEENS1_21CollectiveEpilogueFwdINS6_IJSA_NS7_ILi256EEESB_EEES9_SE_SG_Li256ELb0ELb1ELb0ELb0EEENS1_30DynamicPersistentTileSchedulerILi256ELi128ELb0ELb1ELb1EEEEEEEEEvNT_6ParamsE --------------------------
	.section	.nv.constant0._ZN7cutlass13device_kernelIN5flash11enable_sm90INS1_16FlashAttnFwdSm90INS1_25CollectiveMainloopFwdSm90ILi2EN4cute5tupleIJNS5_1CILi1EEES8_S8_EEENS6_IJNS7_ILi128EEENS7_ILi96EEENS7_ILi64EEEEEELi256ENS_10bfloat16_tEfNS_4arch4Sm90ELb1ELb0ELb1ELb0ELb1ELb0ELb1ELb1ELb0ELb1ELb0ELb0EEENS1_21CollectiveEpilogueFwdINS6_IJSA_NS7_ILi256EEESB_EEES9_SE_SG_Li256ELb0ELb1ELb0ELb0EEENS1_30DynamicPersistentTileSchedulerILi256ELi128ELb0ELb1ELb1EEEEEEEEEvNT_6ParamsE,"a",@progbits
	.sectionflags	@""
	.align	4
.nv.constant0._ZN7cutlass13device_kernelIN5flash11enable_sm90INS1_16FlashAttnFwdSm90INS1_25CollectiveMainloopFwdSm90ILi2EN4cute5tupleIJNS5_1CILi1EEES8_S8_EEENS6_IJNS7_ILi128EEENS7_ILi96EEENS7_ILi64EEEEEELi256ENS_10bfloat16_tEfNS_4arch4Sm90ELb1ELb0ELb1ELb0ELb1ELb0ELb1ELb1ELb0ELb1ELb0ELb0EEENS1_21CollectiveEpilogueFwdINS6_IJSA_NS7_ILi256EEESB_EEES9_SE_SG_Li256ELb0ELb1ELb0ELb0EEENS1_30DynamicPersistentTileSchedulerILi256ELi128ELb0ELb1ELb1EEEEEEEEEvNT_6ParamsE:
	.zero		3584


//--------------------- .nv.constant0._ZN7cutlass13device_kernelIN5flash11enable_sm90INS1_16FlashAttnFwdSm90INS1_25CollectiveMainloopFwdSm90ILi2EN4cute5tupleIJNS5_1CILi1EEES8_S8_EEENS6_IJNS7_ILi128EEENS7_ILi96EEENS7_ILi64EEEEEELi256ENS_10bfloat16_tEfNS_4arch4Sm90ELb1ELb0ELb1ELb1ELb1ELb0ELb0ELb1ELb0ELb1ELb0ELb0EEENS1_21CollectiveEpilogueFwdINS6_IJSA_NS7_ILi256EEESB_EEES9_SE_SG_Li256ELb1ELb1ELb0ELb0EEENS1_36VarlenDynamicPersistentTileSchedulerILi128ELi96ELi256ELi128ELb0ELb1ELb1ELb1ELb1ELb1EEEEEEEEEvNT_6ParamsE --------------------------
	.section	.nv.constant0._ZN7cutlass13device_kernelIN5flash11enable_sm90INS1_16FlashAttnFwdSm90INS1_25CollectiveMainloopFwdSm90ILi2EN4cute5tupleIJNS5_1CILi1EEES8_S8_EEENS6_IJNS7_ILi128EEENS7_ILi96EEENS7_ILi64EEEEEELi256ENS_10bfloat16_tEfNS_4arch4Sm90ELb1ELb0ELb1ELb1ELb1ELb0ELb0ELb1ELb0ELb1ELb0ELb0EEENS1_21CollectiveEpilogueFwdINS6_IJSA_NS7_ILi256EEESB_EEES9_SE_SG_Li256ELb1ELb1ELb0ELb0EEENS1_36VarlenDynamicPersistentTileSchedulerILi128ELi96ELi256ELi128ELb0ELb1ELb1ELb1ELb1ELb1EEEEEEEEEvNT_6ParamsE,"a",@progbits
	.sectionflags	@""
	.align	4
.nv.constant0._ZN7cutlass13device_kernelIN5flash11enable_sm90INS1_16FlashAttnFwdSm90INS1_25CollectiveMainloopFwdSm90ILi2EN4cute5tupleIJNS5_1CILi1EEES8_S8_EEENS6_IJNS7_ILi128EEENS7_ILi96EEENS7_ILi64EEEEEELi256ENS_10bfloat16_tEfNS_4arch4Sm90ELb1ELb0ELb1ELb1ELb1ELb0ELb0ELb1ELb0ELb1ELb0ELb0EEENS1_21CollectiveEpilogueFwdINS6_IJSA_NS7_ILi256EEESB_EEES9_SE_SG_Li256ELb1ELb1ELb0ELb0EEENS1_36VarlenDynamicPersistentTileSchedulerILi128ELi96ELi256ELi128ELb0ELb1ELb1ELb1ELb1ELb1EEEEEEEEEvNT_6ParamsE:
	.zero		3328


//--------------------- .nv.constant0._ZN7cutlass13device_kernelIN5flash11enable_sm90INS1_16FlashAttnFwdSm90INS1_25CollectiveMainloopFwdSm90ILi2EN4cute5tupleIJNS5_1CILi1EEES8_S8_EEENS6_IJNS7_ILi128EEENS7_ILi96EEENS7_ILi64EEEEEELi256ENS_10bfloat16_tEfNS_4arch4Sm90ELb1ELb0ELb1ELb1ELb1ELb1ELb0ELb1ELb0ELb1ELb0ELb0EEENS1_21CollectiveEpilogueFwdINS6_IJSA_NS7_ILi256EEESB_EEES9_SE_SG_Li256ELb1ELb1ELb0ELb0EEENS1_36VarlenDynamicPersistentTileSchedulerILi128ELi96ELi256ELi128ELb0ELb1ELb1ELb1ELb1ELb1EEEEEEEEEvNT_6ParamsE --------------------------
	.section	.nv.constant0._ZN7cutlass13device_kernelIN5flash11enable_sm90INS1_16FlashAttnFwdSm90INS1_25CollectiveMainloopFwdSm90ILi2EN4cute5tupleIJNS5_1CILi1EEES8_S8_EEENS6_IJNS7_ILi128EEENS7_ILi96EEENS7_ILi64EEEEEELi256ENS_10bfloat16_tEfNS_4arch4Sm90ELb1ELb0ELb1ELb1ELb1ELb1ELb0ELb1ELb0ELb1ELb0ELb0EEENS1_21CollectiveEpilogueFwdINS6_IJSA_NS7_ILi256EEESB_EEES9_SE_SG_Li256ELb1ELb1ELb0ELb0EEENS1_36VarlenDynamicPersistentTileSchedulerILi128ELi96ELi256ELi128ELb0ELb1ELb1ELb1ELb1ELb1EEEEEEEEEvNT_6ParamsE,"a",@progbits
	.sectionflags	@""
	.align	4
.nv.constant0._ZN7cutlass13device_kernelIN5flash11enable_sm90INS1_16FlashAttnFwdSm90INS1_25CollectiveMainloopFwdSm90ILi2EN4cute5tupleIJNS5_1CILi1EEES8_S8_EEENS6_IJNS7_ILi128EEENS7_ILi96EEENS7_ILi64EEEEEELi256ENS_10bfloat16_tEfNS_4arch4Sm90ELb1ELb0ELb1ELb1ELb1ELb1ELb0ELb1ELb0ELb1ELb0ELb0EEENS1_21CollectiveEpilogueFwdINS6_IJSA_NS7_ILi256EEESB_EEES9_SE_SG_Li256ELb1ELb1ELb0ELb0EEENS1_36VarlenDynamicPersistentTileSchedulerILi128ELi96ELi256ELi128ELb0ELb1ELb1ELb1ELb1ELb1EEEEEEEEEvNT_6ParamsE:
	.zero		3328


//--------------------- .nv.constant0._ZN7cutlass13device_kernelIN5flash11enable_sm90INS1_16FlashAttnFwdSm90INS1_25CollectiveMainloopFwdSm90ILi2EN4cute5tupleIJNS5_1CILi1EEES8_S8_EEENS6_IJNS7_ILi128EEENS7_ILi96EEENS7_ILi64EEEEEELi256ENS_10bfloat16_tEfNS_4arch4Sm90ELb1ELb0ELb1ELb1ELb1ELb0ELb1ELb1ELb0ELb1ELb0ELb0EEENS1_21CollectiveEpilogueFwdINS6_IJSA_NS7_ILi256EEESB_EEES9_SE_SG_Li256ELb1ELb1ELb0ELb0EEENS1_36VarlenDynamicPersistentTileSchedulerILi128ELi96ELi256ELi128ELb0ELb1ELb1ELb1ELb1ELb1EEEEEEEEEvNT_6ParamsE --------------------------
	.section	.nv.constant0._ZN7cutlass13device_kernelIN5flash11enable_sm90INS1_16FlashAttnFwdSm90INS1_25CollectiveMainloopFwdSm90ILi2EN4cute5tupleIJNS5_1CILi1EEES8_S8_EEENS6_IJNS7_ILi128EEENS7_ILi96EEENS7_ILi64EEEEEELi256ENS_10bfloat16_tEfNS_4arch4Sm90ELb1ELb0ELb1ELb1ELb1ELb0ELb1ELb1ELb0ELb1ELb0ELb0EEENS1_21CollectiveEpilogueFwdINS6_IJSA_NS7_ILi256EEESB_EEES9_SE_SG_Li256ELb1ELb1ELb0ELb0EEENS1_36VarlenDynamicPersistentTileSchedulerILi128ELi96ELi256ELi128ELb0ELb1ELb1ELb1ELb1ELb1EEEEEEEEEvNT_6ParamsE,"a",@progbits
	.sectionflags	@""
	.align	4
.nv.constant0._ZN7cutlass13device_kernelIN5flash11enable_sm90INS1_16FlashAttnFwdSm90INS1_25CollectiveMainloopFwdSm90ILi2EN4cute5tupleIJNS5_1CILi1EEES8_S8_EEENS6_IJNS7_ILi128EEENS7_ILi96EEENS7_ILi64EEEEEELi256ENS_10bfloat16_tEfNS_4arch4Sm90ELb1ELb0ELb1ELb1ELb1ELb0ELb1ELb1ELb0ELb1ELb0ELb0EEENS1_21CollectiveEpilogueFwdINS6_IJSA_NS7_ILi256EEESB_EEES9_SE_SG_Li256ELb1ELb1ELb0ELb0EEENS1_36VarlenDynamicPersistentTileSchedulerILi128ELi96ELi256ELi128ELb0ELb1ELb1ELb1ELb1ELb1EEEEEEEEEvNT_6ParamsE:
	.zero		3584


//--------------------- .nv.constant0._ZN7cutlass13device_kernelIN5flash11enable_sm90INS1_16FlashAttnFwdSm90INS1_25CollectiveMainloopFwdSm90ILi2EN4cute5tupleIJNS5_1CILi1EEES8_S8_EEENS6_IJNS7_ILi128EEENS7_ILi96EEENS7_ILi64EEEEEELi256ENS_10bfloat16_tEfNS_4arch4Sm90ELb1ELb0ELb1ELb1ELb1ELb1ELb1ELb1ELb0ELb1ELb0ELb0EEENS1_21CollectiveEpilogueFwdINS6_IJSA_NS7_ILi256EEESB_EEES9_SE_SG_Li256ELb1ELb1ELb0ELb0EEENS1_36VarlenDynamicPersistentTileSchedulerILi128ELi96ELi256ELi128ELb0ELb1ELb1ELb1ELb1ELb1EEEEEEEEEvNT_6ParamsE --------------------------
	.section	.nv.constant0._ZN7cutlass13device_kernelIN5flash11enable_sm90INS1_16FlashAttnFwdSm90INS1_25CollectiveMainloopFwdSm90ILi2EN4cute5tupleIJNS5_1CILi1EEES8_S8_EEENS6_IJNS7_ILi128EEENS7_ILi96EEENS7_ILi64EEEEEELi256ENS_10bfloat16_tEfNS_4arch4Sm90ELb1ELb0ELb1ELb1ELb1ELb1ELb1ELb1ELb0ELb1ELb0ELb0EEENS1_21CollectiveEpilogueFwdINS6_IJSA_NS7_ILi256EEESB_EEES9_SE_SG_Li256ELb1ELb1ELb0ELb0EEENS1_36VarlenDynamicPersistentTileSchedulerILi128ELi96ELi256ELi128ELb0ELb1ELb1ELb1ELb1ELb1EEEEEEEEEvNT_6ParamsE,"a",@progbits
	.sectionflags	@""
	.align	4
.nv.constant0._ZN7cutlass13device_kernelIN5flash11enable_sm90INS1_16FlashAttnFwdSm90INS1_25CollectiveMainloopFwdSm90ILi2EN4cute5tupleIJNS5_1CILi1EEES8_S8_EEENS6_IJNS7_ILi128EEENS7_ILi96EEENS7_ILi64EEEEEELi256ENS_10bfloat16_tEfNS_4arch4Sm90ELb1ELb0ELb1ELb1ELb1ELb1ELb1ELb1ELb0ELb1ELb0ELb0EEENS1_21CollectiveEpilogueFwdINS6_IJSA_NS7_ILi256EEESB_EEES9_SE_SG_Li256ELb1ELb1ELb0ELb0EEENS1_36VarlenDynamicPersistentTileSchedulerILi128ELi96ELi256ELi128ELb0ELb1ELb1ELb1ELb1ELb1EEEEEEEEEvNT_6ParamsE:
	.zero		3584


//--------------------- SYMBOLS --------------------------

	.type		.nv.reservedSmem.offset0,@object
	.size		.nv.reservedSmem.offset0,0x4
	.type		__assertfail,@function
